	.target	sm_90a

	.elftype	@"ET_EXEC"


//--------------------- .note.nv.tkinfo           --------------------------
	.section	.note.nv.tkinfo,"",@"SHT_NOTE"
	.sectionflags	@"SHF_NOTE_NV_TKINFO"
	.tkinfo
        /*0018*/ 	.word	0x00000002
        /*0030*/ 	.string	""
        /*0030*/ 	.string	"ptxas"
        /*0030*/ 	.string	"Cuda compilation tools, release 13.0, V13.0.88"
        /*0030*/ 	.string	"Build cuda_13.0.r13.0/compiler.36424714_0"
        /*0030*/ 	.string	"-arch sm_90a -m 64 "



//--------------------- .note.nv.cuinfo           --------------------------
	.section	.note.nv.cuinfo,"",@"SHT_NOTE"
	.sectionflags	@"SHF_NOTE_NV_CUINFO"
        /*0018*/ 	.short	0x0002
        /*001a*/ 	.short	0x005a
        /*001c*/ 	.short	0x0082
	.zero		2


//--------------------- .nv.info                  --------------------------
	.section	.nv.info,"",@"SHT_CUDA_INFO"
	.align	4


	//----- nvinfo : EIATTR_REGCOUNT
	.align		4
        /*0000*/ 	.byte	0x04, 0x2f
        /*0002*/ 	.short	(.L_51 - .L_50)
	.align		4
.L_50:
        /*0004*/ 	.word	index@(_ZN2at6native29vectorized_elementwise_kernelILi8ENS0_13AUnaryFunctorIdddZZZNS0_21nextafter_kernel_cudaERNS_18TensorIteratorBaseEENKUlvE_clEvENKUlvE_clEvEUlddE_EESt5arrayIPcLm2EEEEviT0_T1_)
        /*0008*/ 	.word	0x00000020


	//----- nvinfo : EIATTR_FRAME_SIZE
	.align		4
.L_51:
        /*000c*/ 	.byte	0x04, 0x11
        /*000e*/ 	.short	(.L_53 - .L_52)
	.align		4
.L_52:
        /*0010*/ 	.word	index@(_ZN2at6native29vectorized_elementwise_kernelILi8ENS0_13AUnaryFunctorIdddZZZNS0_21nextafter_kernel_cudaERNS_18TensorIteratorBaseEENKUlvE_clEvENKUlvE_clEvEUlddE_EESt5arrayIPcLm2EEEEviT0_T1_)
        /*0014*/ 	.word	0x00000000


	//----- nvinfo : EIATTR_REGCOUNT
	.align		4
.L_53:
        /*0018*/ 	.byte	0x04, 0x2f
        /*001a*/ 	.short	(.L_55 - .L_54)
	.align		4
.L_54:
        /*001c*/ 	.word	index@(_ZN2at6native29vectorized_elementwise_kernelILi4ENS0_13AUnaryFunctorIdddZZZNS0_21nextafter_kernel_cudaERNS_18TensorIteratorBaseEENKUlvE_clEvENKUlvE_clEvEUlddE_EESt5arrayIPcLm2EEEEviT0_T1_)
        /*0020*/ 	.word	0x00000020


	//----- nvinfo : EIATTR_FRAME_SIZE
	.align		4
.L_55:
        /*0024*/ 	.byte	0x04, 0x11
        /*0026*/ 	.short	(.L_57 - .L_56)
	.align		4
.L_56:
        /*0028*/ 	.word	index@(_ZN2at6native29vectorized_elementwise_kernelILi4ENS0_13AUnaryFunctorIdddZZZNS0_21nextafter_kernel_cudaERNS_18TensorIteratorBaseEENKUlvE_clEvENKUlvE_clEvEUlddE_EESt5arrayIPcLm2EEEEviT0_T1_)
        /*002c*/ 	.word	0x00000000


	//----- nvinfo : EIATTR_REGCOUNT
	.align		4
.L_57:
        /*0030*/ 	.byte	0x04, 0x2f
        /*0032*/ 	.short	(.L_59 - .L_58)
	.align		4
.L_58:
        /*0034*/ 	.word	index@(_ZN2at6native29vectorized_elementwise_kernelILi2ENS0_13AUnaryFunctorIdddZZZNS0_21nextafter_kernel_cudaERNS_18TensorIteratorBaseEENKUlvE_clEvENKUlvE_clEvEUlddE_EESt5arrayIPcLm2EEEEviT0_T1_)
        /*0038*/ 	.word	0x00000020


	//----- nvinfo : EIATTR_FRAME_SIZE
	.align		4
.L_59:
        /*003c*/ 	.byte	0x04, 0x11
        /*003e*/ 	.short	(.L_61 - .L_60)
	.align		4
.L_60:
        /*0040*/ 	.word	index@(_ZN2at6native29vectorized_elementwise_kernelILi2ENS0_13AUnaryFunctorIdddZZZNS0_21nextafter_kernel_cudaERNS_18TensorIteratorBaseEENKUlvE_clEvENKUlvE_clEvEUlddE_EESt5arrayIPcLm2EEEEviT0_T1_)
        /*0044*/ 	.word	0x00000000


	//----- nvinfo : EIATTR_REGCOUNT
	.align		4
.L_61:
        /*0048*/ 	.byte	0x04, 0x2f
        /*004a*/ 	.short	(.L_63 - .L_62)
	.align		4
.L_62:
        /*004c*/ 	.word	index@(_ZN2at6native27unrolled_elementwise_kernelINS0_13AUnaryFunctorIdddZZZNS0_21nextafter_kernel_cudaERNS_18TensorIteratorBaseEENKUlvE_clEvENKUlvE_clEvEUlddE_EESt5arrayIPcLm2EELi4E23TrivialOffsetCalculatorILi1EjESD_NS0_6memory15LoadWithoutCastENSE_16StoreWithoutCastEEEviT_T0_T2_T3_T4_T5_)
        /*0050*/ 	.word	0x00000018


	//----- nvinfo : EIATTR_FRAME_SIZE
	.align		4
.L_63:
        /*0054*/ 	.byte	0x04, 0x11
        /*0056*/ 	.short	(.L_65 - .L_64)
	.align		4
.L_64:
        /*0058*/ 	.word	index@(_ZN2at6native27unrolled_elementwise_kernelINS0_13AUnaryFunctorIdddZZZNS0_21nextafter_kernel_cudaERNS_18TensorIteratorBaseEENKUlvE_clEvENKUlvE_clEvEUlddE_EESt5arrayIPcLm2EELi4E23TrivialOffsetCalculatorILi1EjESD_NS0_6memory15LoadWithoutCastENSE_16StoreWithoutCastEEEviT_T0_T2_T3_T4_T5_)
        /*005c*/ 	.word	0x00000000


	//----- nvinfo : EIATTR_REGCOUNT
	.align		4
.L_65:
        /*0060*/ 	.byte	0x04, 0x2f
        /*0062*/ 	.short	(.L_67 - .L_66)
	.align		4
.L_66:
        /*0064*/ 	.word	index@(_ZN2at6native18elementwise_kernelILi128ELi2EZNS0_22gpu_kernel_impl_nocastINS0_13AUnaryFunctorIdddZZZNS0_21nextafter_kernel_cudaERNS_18TensorIteratorBaseEENKUlvE_clEvENKUlvE_clEvEUlddE_EEEEvS5_RKT_EUliE_EEviT1_)
        /*0068*/ 	.word	0x00000012


	//----- nvinfo : EIATTR_FRAME_SIZE
	.align		4
.L_67:
        /*006c*/ 	.byte	0x04, 0x11
        /*006e*/ 	.short	(.L_69 - .L_68)
	.align		4
.L_68:
        /*0070*/ 	.word	index@(_ZN2at6native18elementwise_kernelILi128ELi2EZNS0_22gpu_kernel_impl_nocastINS0_13AUnaryFunctorIdddZZZNS0_21nextafter_kernel_cudaERNS_18TensorIteratorBaseEENKUlvE_clEvENKUlvE_clEvEUlddE_EEEEvS5_RKT_EUliE_EEviT1_)
        /*0074*/ 	.word	0x00000000


	//----- nvinfo : EIATTR_REGCOUNT
	.align		4
.L_69:
        /*0078*/ 	.byte	0x04, 0x2f
        /*007a*/ 	.short	(.L_71 - .L_70)
	.align		4
.L_70:
        /*007c*/ 	.word	index@(_ZN2at6native27unrolled_elementwise_kernelINS0_13AUnaryFunctorIdddZZZNS0_21nextafter_kernel_cudaERNS_18TensorIteratorBaseEENKUlvE_clEvENKUlvE_clEvEUlddE_EESt5arrayIPcLm2EELi4E23TrivialOffsetCalculatorILi1EjESD_NS0_6memory12LoadWithCastILi1EEENSE_13StoreWithCastILi1EEEEEviT_T0_T2_T3_T4_T5_)
        /*0080*/ 	.word	0x00000026


	//----- nvinfo : EIATTR_FRAME_SIZE
	.align		4
.L_71:
        /*0084*/ 	.byte	0x04, 0x11
        /*0086*/ 	.short	(.L_73 - .L_72)
	.align		4
.L_72:
        /*0088*/ 	.word	index@(_ZN2at6native27unrolled_elementwise_kernelINS0_13AUnaryFunctorIdddZZZNS0_21nextafter_kernel_cudaERNS_18TensorIteratorBaseEENKUlvE_clEvENKUlvE_clEvEUlddE_EESt5arrayIPcLm2EELi4E23TrivialOffsetCalculatorILi1EjESD_NS0_6memory12LoadWithCastILi1EEENSE_13StoreWithCastILi1EEEEEviT_T0_T2_T3_T4_T5_)
        /*008c*/ 	.word	0x00000000


	//----- nvinfo : EIATTR_REGCOUNT
	.align		4
.L_73:
        /*0090*/ 	.byte	0x04, 0x2f
        /*0092*/ 	.short	(.L_75 - .L_74)
	.align		4
.L_74:
        /*0094*/ 	.word	index@(_ZN2at6native18elementwise_kernelILi128ELi4EZNS0_15gpu_kernel_implINS0_13AUnaryFunctorIdddZZZNS0_21nextafter_kernel_cudaERNS_18TensorIteratorBaseEENKUlvE_clEvENKUlvE_clEvEUlddE_EEEEvS5_RKT_EUliE_EEviT1_)
        /*0098*/ 	.word	0x0000001a


	//----- nvinfo : EIATTR_FRAME_SIZE
	.align		4
.L_75:
        /*009c*/ 	.byte	0x04, 0x11
        /*009e*/ 	.short	(.L_77 - .L_76)
	.align		4
.L_76:
        /*00a0*/ 	.word	index@(_ZN2at6native18elementwise_kernelILi128ELi4EZNS0_15gpu_kernel_implINS0_13AUnaryFunctorIdddZZZNS0_21nextafter_kernel_cudaERNS_18TensorIteratorBaseEENKUlvE_clEvENKUlvE_clEvEUlddE_EEEEvS5_RKT_EUliE_EEviT1_)
        /*00a4*/ 	.word	0x00000000


	//----- nvinfo : EIATTR_REGCOUNT
	.align		4
.L_77:
        /*00a8*/ 	.byte	0x04, 0x2f
        /*00aa*/ 	.short	(.L_79 - .L_78)
	.align		4
.L_78:
        /*00ac*/ 	.word	index@(_ZN2at6native29vectorized_elementwise_kernelILi8ENS0_13BUnaryFunctorIdddZZZNS0_21nextafter_kernel_cudaERNS_18TensorIteratorBaseEENKUlvE_clEvENKUlvE_clEvEUlddE_EESt5arrayIPcLm2EEEEviT0_T1_)
        /*00b0*/ 	.word	0x00000020


	//----- nvinfo : EIATTR_FRAME_SIZE
	.align		4
.L_79:
        /*00b4*/ 	.byte	0x04, 0x11
        /*00b6*/ 	.short	(.L_81 - .L_80)
	.align		4
.L_80:
        /*00b8*/ 	.word	index@(_ZN2at6native29vectorized_elementwise_kernelILi8ENS0_13BUnaryFunctorIdddZZZNS0_21nextafter_kernel_cudaERNS_18TensorIteratorBaseEENKUlvE_clEvENKUlvE_clEvEUlddE_EESt5arrayIPcLm2EEEEviT0_T1_)
        /*00bc*/ 	.word	0x00000000


	//----- nvinfo : EIATTR_REGCOUNT
	.align		4
.L_81:
        /*00c0*/ 	.byte	0x04, 0x2f
        /*00c2*/ 	.short	(.L_83 - .L_82)
	.align		4
.L_82:
        /*00c4*/ 	.word	index@(_ZN2at6native29vectorized_elementwise_kernelILi4ENS0_13BUnaryFunctorIdddZZZNS0_21nextafter_kernel_cudaERNS_18TensorIteratorBaseEENKUlvE_clEvENKUlvE_clEvEUlddE_EESt5arrayIPcLm2EEEEviT0_T1_)
        /*00c8*/ 	.word	0x00000020


	//----- nvinfo : EIATTR_FRAME_SIZE
	.align		4
.L_83:
        /*00cc*/ 	.byte	0x04, 0x11
        /*00ce*/ 	.short	(.L_85 - .L_84)
	.align		4
.L_84:
        /*00d0*/ 	.word	index@(_ZN2at6native29vectorized_elementwise_kernelILi4ENS0_13BUnaryFunctorIdddZZZNS0_21nextafter_kernel_cudaERNS_18TensorIteratorBaseEENKUlvE_clEvENKUlvE_clEvEUlddE_EESt5arrayIPcLm2EEEEviT0_T1_)
        /*00d4*/ 	.word	0x00000000


	//----- nvinfo : EIATTR_REGCOUNT
	.align		4
.L_85:
        /*00d8*/ 	.byte	0x04, 0x2f
        /*00da*/ 	.short	(.L_87 - .L_86)
	.align		4
.L_86:
        /*00dc*/ 	.word	index@(_ZN2at6native29vectorized_elementwise_kernelILi2ENS0_13BUnaryFunctorIdddZZZNS0_21nextafter_kernel_cudaERNS_18TensorIteratorBaseEENKUlvE_clEvENKUlvE_clEvEUlddE_EESt5arrayIPcLm2EEEEviT0_T1_)
        /*00e0*/ 	.word	0x00000020


	//----- nvinfo : EIATTR_FRAME_SIZE
	.align		4
.L_87:
        /*00e4*/ 	.byte	0x04, 0x11
        /*00e6*/ 	.short	(.L_89 - .L_88)
	.align		4
.L_88:
        /*00e8*/ 	.word	index@(_ZN2at6native29vectorized_elementwise_kernelILi2ENS0_13BUnaryFunctorIdddZZZNS0_21nextafter_kernel_cudaERNS_18TensorIteratorBaseEENKUlvE_clEvENKUlvE_clEvEUlddE_EESt5arrayIPcLm2EEEEviT0_T1_)
        /*00ec*/ 	.word	0x00000000


	//----- nvinfo : EIATTR_REGCOUNT
	.align		4
.L_89:
        /*00f0*/ 	.byte	0x04, 0x2f
        /*00f2*/ 	.short	(.L_91 - .L_90)
	.align		4
.L_90:
        /*00f4*/ 	.word	index@(_ZN2at6native27unrolled_elementwise_kernelINS0_13BUnaryFunctorIdddZZZNS0_21nextafter_kernel_cudaERNS_18TensorIteratorBaseEENKUlvE_clEvENKUlvE_clEvEUlddE_EESt5arrayIPcLm2EELi4E23TrivialOffsetCalculatorILi1EjESD_NS0_6memory15LoadWithoutCastENSE_16StoreWithoutCastEEEviT_T0_T2_T3_T4_T5_)
        /*00f8*/ 	.word	0x00000016


	//----- nvinfo : EIATTR_FRAME_SIZE
	.align		4
.L_91:
        /*00fc*/ 	.byte	0x04, 0x11
        /*00fe*/ 	.short	(.L_93 - .L_92)
	.align		4
.L_92:
        /*0100*/ 	.word	index@(_ZN2at6native27unrolled_elementwise_kernelINS0_13BUnaryFunctorIdddZZZNS0_21nextafter_kernel_cudaERNS_18TensorIteratorBaseEENKUlvE_clEvENKUlvE_clEvEUlddE_EESt5arrayIPcLm2EELi4E23TrivialOffsetCalculatorILi1EjESD_NS0_6memory15LoadWithoutCastENSE_16StoreWithoutCastEEEviT_T0_T2_T3_T4_T5_)
        /*0104*/ 	.word	0x00000000


	//----- nvinfo : EIATTR_REGCOUNT
	.align		4
.L_93:
        /*0108*/ 	.byte	0x04, 0x2f
        /*010a*/ 	.short	(.L_95 - .L_94)
	.align		4
.L_94:
        /*010c*/ 	.word	index@(_ZN2at6native18elementwise_kernelILi128ELi2EZNS0_22gpu_kernel_impl_nocastINS0_13BUnaryFunctorIdddZZZNS0_21nextafter_kernel_cudaERNS_18TensorIteratorBaseEENKUlvE_clEvENKUlvE_clEvEUlddE_EEEEvS5_RKT_EUliE_EEviT1_)
        /*0110*/ 	.word	0x00000012


	//----- nvinfo : EIATTR_FRAME_SIZE
	.align		4
.L_95:
        /*0114*/ 	.byte	0x04, 0x11
        /*0116*/ 	.short	(.L_97 - .L_96)
	.align		4
.L_96:
        /*0118*/ 	.word	index@(_ZN2at6native18elementwise_kernelILi128ELi2EZNS0_22gpu_kernel_impl_nocastINS0_13BUnaryFunctorIdddZZZNS0_21nextafter_kernel_cudaERNS_18TensorIteratorBaseEENKUlvE_clEvENKUlvE_clEvEUlddE_EEEEvS5_RKT_EUliE_EEviT1_)
        /*011c*/ 	.word	0x00000000


	//----- nvinfo : EIATTR_REGCOUNT
	.align		4
.L_97:
        /*0120*/ 	.byte	0x04, 0x2f
        /*0122*/ 	.short	(.L_99 - .L_98)
	.align		4
.L_98:
        /*0124*/ 	.word	index@(_ZN2at6native27unrolled_elementwise_kernelINS0_13BUnaryFunctorIdddZZZNS0_21nextafter_kernel_cudaERNS_18TensorIteratorBaseEENKUlvE_clEvENKUlvE_clEvEUlddE_EESt5arrayIPcLm2EELi4E23TrivialOffsetCalculatorILi1EjESD_NS0_6memory12LoadWithCastILi1EEENSE_13StoreWithCastILi1EEEEEviT_T0_T2_T3_T4_T5_)
        /*0128*/ 	.word	0x00000022


	//----- nvinfo : EIATTR_FRAME_SIZE
	.align		4
.L_99:
        /*012c*/ 	.byte	0x04, 0x11
        /*012e*/ 	.short	(.L_101 - .L_100)
	.align		4
.L_100:
        /*0130*/ 	.word	index@(_ZN2at6native27unrolled_elementwise_kernelINS0_13BUnaryFunctorIdddZZZNS0_21nextafter_kernel_cudaERNS_18TensorIteratorBaseEENKUlvE_clEvENKUlvE_clEvEUlddE_EESt5arrayIPcLm2EELi4E23TrivialOffsetCalculatorILi1EjESD_NS0_6memory12LoadWithCastILi1EEENSE_13StoreWithCastILi1EEEEEviT_T0_T2_T3_T4_T5_)
        /*0134*/ 	.word	0x00000000


	//----- nvinfo : EIATTR_REGCOUNT
	.align		4
.L_101:
        /*0138*/ 	.byte	0x04, 0x2f
        /*013a*/ 	.short	(.L_103 - .L_102)
	.align		4
.L_102:
        /*013c*/ 	.word	index@(_ZN2at6native18elementwise_kernelILi128ELi4EZNS0_15gpu_kernel_implINS0_13BUnaryFunctorIdddZZZNS0_21nextafter_kernel_cudaERNS_18TensorIteratorBaseEENKUlvE_clEvENKUlvE_clEvEUlddE_EEEEvS5_RKT_EUliE_EEviT1_)
        /*0140*/ 	.word	0x0000001a


	//----- nvinfo : EIATTR_FRAME_SIZE
	.align		4
.L_103:
        /*0144*/ 	.byte	0x04, 0x11
        /*0146*/ 	.short	(.L_105 - .L_104)
	.align		4
.L_104:
        /*0148*/ 	.word	index@(_ZN2at6native18elementwise_kernelILi128ELi4EZNS0_15gpu_kernel_implINS0_13BUnaryFunctorIdddZZZNS0_21nextafter_kernel_cudaERNS_18TensorIteratorBaseEENKUlvE_clEvENKUlvE_clEvEUlddE_EEEEvS5_RKT_EUliE_EEviT1_)
        /*014c*/ 	.word	0x00000000


	//----- nvinfo : EIATTR_REGCOUNT
	.align		4
.L_105:
        /*0150*/ 	.byte	0x04, 0x2f
        /*0152*/ 	.short	(.L_107 - .L_106)
	.align		4
.L_106:
        /*0154*/ 	.word	index@(_ZN2at6native29vectorized_elementwise_kernelILi8ENS0_13BinaryFunctorIdddZZZNS0_21nextafter_kernel_cudaERNS_18TensorIteratorBaseEENKUlvE_clEvENKUlvE_clEvEUlddE_EESt5arrayIPcLm3EEEEviT0_T1_)
        /*0158*/ 	.word	0x0000002a


	//----- nvinfo : EIATTR_FRAME_SIZE
	.align		4
.L_107:
        /*015c*/ 	.byte	0x04, 0x11
        /*015e*/ 	.short	(.L_109 - .L_108)
	.align		4
.L_108:
        /*0160*/ 	.word	index@(_ZN2at6native29vectorized_elementwise_kernelILi8ENS0_13BinaryFunctorIdddZZZNS0_21nextafter_kernel_cudaERNS_18TensorIteratorBaseEENKUlvE_clEvENKUlvE_clEvEUlddE_EESt5arrayIPcLm3EEEEviT0_T1_)
        /*0164*/ 	.word	0x00000000


	//----- nvinfo : EIATTR_REGCOUNT
	.align		4
.L_109:
        /*0168*/ 	.byte	0x04, 0x2f
        /*016a*/ 	.short	(.L_111 - .L_110)
	.align		4
.L_110:
        /*016c*/ 	.word	index@(_ZN2at6native29vectorized_elementwise_kernelILi4ENS0_13BinaryFunctorIdddZZZNS0_21nextafter_kernel_cudaERNS_18TensorIteratorBaseEENKUlvE_clEvENKUlvE_clEvEUlddE_EESt5arrayIPcLm3EEEEviT0_T1_)
        /*0170*/ 	.word	0x0000002a


	//----- nvinfo : EIATTR_FRAME_SIZE
	.align		4
.L_111:
        /*0174*/ 	.byte	0x04, 0x11
        /*0176*/ 	.short	(.L_113 - .L_112)
	.align		4
.L_112:
        /*0178*/ 	.word	index@(_ZN2at6native29vectorized_elementwise_kernelILi4ENS0_13BinaryFunctorIdddZZZNS0_21nextafter_kernel_cudaERNS_18TensorIteratorBaseEENKUlvE_clEvENKUlvE_clEvEUlddE_EESt5arrayIPcLm3EEEEviT0_T1_)
        /*017c*/ 	.word	0x00000000


	//----- nvinfo : EIATTR_REGCOUNT
	.align		4
.L_113:
        /*0180*/ 	.byte	0x04, 0x2f
        /*0182*/ 	.short	(.L_115 - .L_114)
	.align		4
.L_114:
        /*0184*/ 	.word	index@(_ZN2at6native29vectorized_elementwise_kernelILi2ENS0_13BinaryFunctorIdddZZZNS0_21nextafter_kernel_cudaERNS_18TensorIteratorBaseEENKUlvE_clEvENKUlvE_clEvEUlddE_EESt5arrayIPcLm3EEEEviT0_T1_)
        /*0188*/ 	.word	0x0000002a


	//----- nvinfo : EIATTR_FRAME_SIZE
	.align		4
.L_115:
        /*018c*/ 	.byte	0x04, 0x11
        /*018e*/ 	.short	(.L_117 - .L_116)
	.align		4
.L_116:
        /*0190*/ 	.word	index@(_ZN2at6native29vectorized_elementwise_kernelILi2ENS0_13BinaryFunctorIdddZZZNS0_21nextafter_kernel_cudaERNS_18TensorIteratorBaseEENKUlvE_clEvENKUlvE_clEvEUlddE_EESt5arrayIPcLm3EEEEviT0_T1_)
        /*0194*/ 	.word	0x00000000


	//----- nvinfo : EIATTR_REGCOUNT
	.align		4
.L_117:
        /*0198*/ 	.byte	0x04, 0x2f
        /*019a*/ 	.short	(.L_119 - .L_118)
	.align		4
.L_118:
        /*019c*/ 	.word	index@(_ZN2at6native27unrolled_elementwise_kernelINS0_13BinaryFunctorIdddZZZNS0_21nextafter_kernel_cudaERNS_18TensorIteratorBaseEENKUlvE_clEvENKUlvE_clEvEUlddE_EESt5arrayIPcLm3EELi4E23TrivialOffsetCalculatorILi2EjESC_ILi1EjENS0_6memory15LoadWithoutCastENSF_16StoreWithoutCastEEEviT_T0_T2_T3_T4_T5_)
        /*01a0*/ 	.word	0x00000020


	//----- nvinfo : EIATTR_FRAME_SIZE
	.align		4
.L_119:
        /*01a4*/ 	.byte	0x04, 0x11
        /*01a6*/ 	.short	(.L_121 - .L_120)
	.align		4
.L_120:
        /*01a8*/ 	.word	index@(_ZN2at6native27unrolled_elementwise_kernelINS0_13BinaryFunctorIdddZZZNS0_21nextafter_kernel_cudaERNS_18TensorIteratorBaseEENKUlvE_clEvENKUlvE_clEvEUlddE_EESt5arrayIPcLm3EELi4E23TrivialOffsetCalculatorILi2EjESC_ILi1EjENS0_6memory15LoadWithoutCastENSF_16StoreWithoutCastEEEviT_T0_T2_T3_T4_T5_)
        /*01ac*/ 	.word	0x00000000


	//----- nvinfo : EIATTR_REGCOUNT
	.align		4
.L_121:
        /*01b0*/ 	.byte	0x04, 0x2f
        /*01b2*/ 	.short	(.L_123 - .L_122)
	.align		4
.L_122:
        /*01b4*/ 	.word	index@(_ZN2at6native18elementwise_kernelILi128ELi2EZNS0_22gpu_kernel_impl_nocastINS0_13BinaryFunctorIdddZZZNS0_21nextafter_kernel_cudaERNS_18TensorIteratorBaseEENKUlvE_clEvENKUlvE_clEvEUlddE_EEEEvS5_RKT_EUliE_EEviT1_)
        /*01b8*/ 	.word	0x00000012


	//----- nvinfo : EIATTR_FRAME_SIZE
	.align		4
.L_123:
        /*01bc*/ 	.byte	0x04, 0x11
        /*01be*/ 	.short	(.L_125 - .L_124)
	.align		4
.L_124:
        /*01c0*/ 	.word	index@(_ZN2at6native18elementwise_kernelILi128ELi2EZNS0_22gpu_kernel_impl_nocastINS0_13BinaryFunctorIdddZZZNS0_21nextafter_kernel_cudaERNS_18TensorIteratorBaseEENKUlvE_clEvENKUlvE_clEvEUlddE_EEEEvS5_RKT_EUliE_EEviT1_)
        /*01c4*/ 	.word	0x00000000


	//----- nvinfo : EIATTR_REGCOUNT
	.align		4
.L_125:
        /*01c8*/ 	.byte	0x04, 0x2f
        /*01ca*/ 	.short	(.L_127 - .L_126)
	.align		4
.L_126:
        /*01cc*/ 	.word	index@(_ZN2at6native27unrolled_elementwise_kernelINS0_13BinaryFunctorIdddZZZNS0_21nextafter_kernel_cudaERNS_18TensorIteratorBaseEENKUlvE_clEvENKUlvE_clEvEUlddE_EESt5arrayIPcLm3EELi4E23TrivialOffsetCalculatorILi2EjESC_ILi1EjENS0_6memory12LoadWithCastILi2EEENSF_13StoreWithCastILi1EEEEEviT_T0_T2_T3_T4_T5_)
        /*01d0*/ 	.word	0x00000028


	//----- nvinfo : EIATTR_FRAME_SIZE
	.align		4
.L_127:
        /*01d4*/ 	.byte	0x04, 0x11
        /*01d6*/ 	.short	(.L_129 - .L_128)
	.align		4
.L_128:
        /*01d8*/ 	.word	index@(_ZN2at6native27unrolled_elementwise_kernelINS0_13BinaryFunctorIdddZZZNS0_21nextafter_kernel_cudaERNS_18TensorIteratorBaseEENKUlvE_clEvENKUlvE_clEvEUlddE_EESt5arrayIPcLm3EELi4E23TrivialOffsetCalculatorILi2EjESC_ILi1EjENS0_6memory12LoadWithCastILi2EEENSF_13StoreWithCastILi1EEEEEviT_T0_T2_T3_T4_T5_)
        /*01dc*/ 	.word	0x00000000


	//----- nvinfo : EIATTR_REGCOUNT
	.align		4
.L_129:
        /*01e0*/ 	.byte	0x04, 0x2f
        /*01e2*/ 	.short	(.L_131 - .L_130)
	.align		4
.L_130:
        /*01e4*/ 	.word	index@(_ZN2at6native18elementwise_kernelILi128ELi4EZNS0_15gpu_kernel_implINS0_13BinaryFunctorIdddZZZNS0_21nextafter_kernel_cudaERNS_18TensorIteratorBaseEENKUlvE_clEvENKUlvE_clEvEUlddE_EEEEvS5_RKT_EUliE_EEviT1_)
        /*01e8*/ 	.word	0x0000001c


	//----- nvinfo : EIATTR_FRAME_SIZE
	.align		4
.L_131:
        /*01ec*/ 	.byte	0x04, 0x11
        /*01ee*/ 	.short	(.L_133 - .L_132)
	.align		4
.L_132:
        /*01f0*/ 	.word	index@(_ZN2at6native18elementwise_kernelILi128ELi4EZNS0_15gpu_kernel_implINS0_13BinaryFunctorIdddZZZNS0_21nextafter_kernel_cudaERNS_18TensorIteratorBaseEENKUlvE_clEvENKUlvE_clEvEUlddE_EEEEvS5_RKT_EUliE_EEviT1_)
        /*01f4*/ 	.word	0x00000000


	//----- nvinfo : EIATTR_REGCOUNT
	.align		4
.L_133:
        /*01f8*/ 	.byte	0x04, 0x2f
        /*01fa*/ 	.short	(.L_135 - .L_134)
	.align		4
.L_134:
        /*01fc*/ 	.word	index@(_ZN2at6native29vectorized_elementwise_kernelILi8ENS0_13AUnaryFunctorIfffZZZNS0_21nextafter_kernel_cudaERNS_18TensorIteratorBaseEENKUlvE_clEvENKUlvE0_clEvEUlffE_EESt5arrayIPcLm2EEEEviT0_T1_)
        /*0200*/ 	.word	0x00000020


	//----- nvinfo : EIATTR_FRAME_SIZE
	.align		4
.L_135:
        /*0204*/ 	.byte	0x04, 0x11
        /*0206*/ 	.short	(.L_137 - .L_136)
	.align		4
.L_136:
        /*0208*/ 	.word	index@(_ZN2at6native29vectorized_elementwise_kernelILi8ENS0_13AUnaryFunctorIfffZZZNS0_21nextafter_kernel_cudaERNS_18TensorIteratorBaseEENKUlvE_clEvENKUlvE0_clEvEUlffE_EESt5arrayIPcLm2EEEEviT0_T1_)
        /*020c*/ 	.word	0x00000000


	//----- nvinfo : EIATTR_REGCOUNT
	.align		4
.L_137:
        /*0210*/ 	.byte	0x04, 0x2f
        /*0212*/ 	.short	(.L_139 - .L_138)
	.align		4
.L_138:
        /*0214*/ 	.word	index@(_ZN2at6native29vectorized_elementwise_kernelILi4ENS0_13AUnaryFunctorIfffZZZNS0_21nextafter_kernel_cudaERNS_18TensorIteratorBaseEENKUlvE_clEvENKUlvE0_clEvEUlffE_EESt5arrayIPcLm2EEEEviT0_T1_)
        /*0218*/ 	.word	0x00000020


	//----- nvinfo : EIATTR_FRAME_SIZE
	.align		4
.L_139:
        /*021c*/ 	.byte	0x04, 0x11
        /*021e*/ 	.short	(.L_141 - .L_140)
	.align		4
.L_140:
        /*0220*/ 	.word	index@(_ZN2at6native29vectorized_elementwise_kernelILi4ENS0_13AUnaryFunctorIfffZZZNS0_21nextafter_kernel_cudaERNS_18TensorIteratorBaseEENKUlvE_clEvENKUlvE0_clEvEUlffE_EESt5arrayIPcLm2EEEEviT0_T1_)
        /*0224*/ 	.word	0x00000000


	//----- nvinfo : EIATTR_REGCOUNT
	.align		4
.L_141:
        /*0228*/ 	.byte	0x04, 0x2f
        /*022a*/ 	.short	(.L_143 - .L_142)
	.align		4
.L_142:
        /*022c*/ 	.word	index@(_ZN2at6native29vectorized_elementwise_kernelILi2ENS0_13AUnaryFunctorIfffZZZNS0_21nextafter_kernel_cudaERNS_18TensorIteratorBaseEENKUlvE_clEvENKUlvE0_clEvEUlffE_EESt5arrayIPcLm2EEEEviT0_T1_)
        /*0230*/ 	.word	0x00000020


	//----- nvinfo : EIATTR_FRAME_SIZE
	.align		4
.L_143:
        /*0234*/ 	.byte	0x04, 0x11
        /*0236*/ 	.short	(.L_145 - .L_144)
	.align		4
.L_144:
        /*0238*/ 	.word	index@(_ZN2at6native29vectorized_elementwise_kernelILi2ENS0_13AUnaryFunctorIfffZZZNS0_21nextafter_kernel_cudaERNS_18TensorIteratorBaseEENKUlvE_clEvENKUlvE0_clEvEUlffE_EESt5arrayIPcLm2EEEEviT0_T1_)
        /*023c*/ 	.word	0x00000000


	//----- nvinfo : EIATTR_REGCOUNT
	.align		4
.L_145:
        /*0240*/ 	.byte	0x04, 0x2f
        /*0242*/ 	.short	(.L_147 - .L_146)
	.align		4
.L_146:
        /*0244*/ 	.word	index@(_ZN2at6native27unrolled_elementwise_kernelINS0_13AUnaryFunctorIfffZZZNS0_21nextafter_kernel_cudaERNS_18TensorIteratorBaseEENKUlvE_clEvENKUlvE0_clEvEUlffE_EESt5arrayIPcLm2EELi4E23TrivialOffsetCalculatorILi1EjESD_NS0_6memory15LoadWithoutCastENSE_16StoreWithoutCastEEEviT_T0_T2_T3_T4_T5_)
        /*0248*/ 	.word	0x00000018


	//----- nvinfo : EIATTR_FRAME_SIZE
	.align		4
.L_147:
        /*024c*/ 	.byte	0x04, 0x11
        /*024e*/ 	.short	(.L_149 - .L_148)
	.align		4
.L_148:
        /*0250*/ 	.word	index@(_ZN2at6native27unrolled_elementwise_kernelINS0_13AUnaryFunctorIfffZZZNS0_21nextafter_kernel_cudaERNS_18TensorIteratorBaseEENKUlvE_clEvENKUlvE0_clEvEUlffE_EESt5arrayIPcLm2EELi4E23TrivialOffsetCalculatorILi1EjESD_NS0_6memory15LoadWithoutCastENSE_16StoreWithoutCastEEEviT_T0_T2_T3_T4_T5_)
        /*0254*/ 	.word	0x00000000


	//----- nvinfo : EIATTR_REGCOUNT
	.align		4
.L_149:
        /*0258*/ 	.byte	0x04, 0x2f
        /*025a*/ 	.short	(.L_151 - .L_150)
	.align		4
.L_150:
        /*025c*/ 	.word	index@(_ZN2at6native18elementwise_kernelILi128ELi2EZNS0_22gpu_kernel_impl_nocastINS0_13AUnaryFunctorIfffZZZNS0_21nextafter_kernel_cudaERNS_18TensorIteratorBaseEENKUlvE_clEvENKUlvE0_clEvEUlffE_EEEEvS5_RKT_EUliE_EEviT1_)
        /*0260*/ 	.word	0x00000014


	//----- nvinfo : EIATTR_FRAME_SIZE
	.align		4
.L_151:
        /*0264*/ 	.byte	0x04, 0x11
        /*0266*/ 	.short	(.L_153 - .L_152)
	.align		4
.L_152:
        /*0268*/ 	.word	index@(_ZN2at6native18elementwise_kernelILi128ELi2EZNS0_22gpu_kernel_impl_nocastINS0_13AUnaryFunctorIfffZZZNS0_21nextafter_kernel_cudaERNS_18TensorIteratorBaseEENKUlvE_clEvENKUlvE0_clEvEUlffE_EEEEvS5_RKT_EUliE_EEviT1_)
        /*026c*/ 	.word	0x00000000


	//----- nvinfo : EIATTR_REGCOUNT
	.align		4
.L_153:
        /*0270*/ 	.byte	0x04, 0x2f
        /*0272*/ 	.short	(.L_155 - .L_154)
	.align		4
.L_154:
        /*0274*/ 	.word	index@(_ZN2at6native27unrolled_elementwise_kernelINS0_13AUnaryFunctorIfffZZZNS0_21nextafter_kernel_cudaERNS_18TensorIteratorBaseEENKUlvE_clEvENKUlvE0_clEvEUlffE_EESt5arrayIPcLm2EELi4E23TrivialOffsetCalculatorILi1EjESD_NS0_6memory12LoadWithCastILi1EEENSE_13StoreWithCastILi1EEEEEviT_T0_T2_T3_T4_T5_)
        /*0278*/ 	.word	0x0000001c


	//----- nvinfo : EIATTR_FRAME_SIZE
	.align		4
.L_155:
        /*027c*/ 	.byte	0x04, 0x11
        /*027e*/ 	.short	(.L_157 - .L_156)
	.align		4
.L_156:
        /*0280*/ 	.word	index@(_ZN2at6native27unrolled_elementwise_kernelINS0_13AUnaryFunctorIfffZZZNS0_21nextafter_kernel_cudaERNS_18TensorIteratorBaseEENKUlvE_clEvENKUlvE0_clEvEUlffE_EESt5arrayIPcLm2EELi4E23TrivialOffsetCalculatorILi1EjESD_NS0_6memory12LoadWithCastILi1EEENSE_13StoreWithCastILi1EEEEEviT_T0_T2_T3_T4_T5_)
        /*0284*/ 	.word	0x00000000


	//----- nvinfo : EIATTR_REGCOUNT
	.align		4
.L_157:
        /*0288*/ 	.byte	0x04, 0x2f
        /*028a*/ 	.short	(.L_159 - .L_158)
	.align		4
.L_158:
        /*028c*/ 	.word	index@(_ZN2at6native18elementwise_kernelILi128ELi4EZNS0_15gpu_kernel_implINS0_13AUnaryFunctorIfffZZZNS0_21nextafter_kernel_cudaERNS_18TensorIteratorBaseEENKUlvE_clEvENKUlvE0_clEvEUlffE_EEEEvS5_RKT_EUliE_EEviT1_)
        /*0290*/ 	.word	0x0000001a


	//----- nvinfo : EIATTR_FRAME_SIZE
	.align		4
.L_159:
        /*0294*/ 	.byte	0x04, 0x11
        /*0296*/ 	.short	(.L_161 - .L_160)
	.align		4
.L_160:
        /*0298*/ 	.word	index@(_ZN2at6native18elementwise_kernelILi128ELi4EZNS0_15gpu_kernel_implINS0_13AUnaryFunctorIfffZZZNS0_21nextafter_kernel_cudaERNS_18TensorIteratorBaseEENKUlvE_clEvENKUlvE0_clEvEUlffE_EEEEvS5_RKT_EUliE_EEviT1_)
        /*029c*/ 	.word	0x00000000


	//----- nvinfo : EIATTR_REGCOUNT
	.align		4
.L_161:
        /*02a0*/ 	.byte	0x04, 0x2f
        /*02a2*/ 	.short	(.L_163 - .L_162)
	.align		4
.L_162:
        /*02a4*/ 	.word	index@(_ZN2at6native29vectorized_elementwise_kernelILi8ENS0_13BUnaryFunctorIfffZZZNS0_21nextafter_kernel_cudaERNS_18TensorIteratorBaseEENKUlvE_clEvENKUlvE0_clEvEUlffE_EESt5arrayIPcLm2EEEEviT0_T1_)
        /*02a8*/ 	.word	0x00000020


	//----- nvinfo : EIATTR_FRAME_SIZE
	.align		4
.L_163:
        /*02ac*/ 	.byte	0x04, 0x11
        /*02ae*/ 	.short	(.L_165 - .L_164)
	.align		4
.L_164:
        /*02b0*/ 	.word	index@(_ZN2at6native29vectorized_elementwise_kernelILi8ENS0_13BUnaryFunctorIfffZZZNS0_21nextafter_kernel_cudaERNS_18TensorIteratorBaseEENKUlvE_clEvENKUlvE0_clEvEUlffE_EESt5arrayIPcLm2EEEEviT0_T1_)
        /*02b4*/ 	.word	0x00000000


	//----- nvinfo : EIATTR_REGCOUNT
	.align		4
.L_165:
        /*02b8*/ 	.byte	0x04, 0x2f
        /*02ba*/ 	.short	(.L_167 - .L_166)
	.align		4
.L_166:
        /*02bc*/ 	.word	index@(_ZN2at6native29vectorized_elementwise_kernelILi4ENS0_13BUnaryFunctorIfffZZZNS0_21nextafter_kernel_cudaERNS_18TensorIteratorBaseEENKUlvE_clEvENKUlvE0_clEvEUlffE_EESt5arrayIPcLm2EEEEviT0_T1_)
        /*02c0*/ 	.word	0x00000020


	//----- nvinfo : EIATTR_FRAME_SIZE
	.align		4
.L_167:
        /*02c4*/ 	.byte	0x04, 0x11
        /*02c6*/ 	.short	(.L_169 - .L_168)
	.align		4
.L_168:
        /*02c8*/ 	.word	index@(_ZN2at6native29vectorized_elementwise_kernelILi4ENS0_13BUnaryFunctorIfffZZZNS0_21nextafter_kernel_cudaERNS_18TensorIteratorBaseEENKUlvE_clEvENKUlvE0_clEvEUlffE_EESt5arrayIPcLm2EEEEviT0_T1_)
        /*02cc*/ 	.word	0x00000000


	//----- nvinfo : EIATTR_REGCOUNT
	.align		4
.L_169:
        /*02d0*/ 	.byte	0x04, 0x2f
        /*02d2*/ 	.short	(.L_171 - .L_170)
	.align		4
.L_170:
        /*02d4*/ 	.word	index@(_ZN2at6native29vectorized_elementwise_kernelILi2ENS0_13BUnaryFunctorIfffZZZNS0_21nextafter_kernel_cudaERNS_18TensorIteratorBaseEENKUlvE_clEvENKUlvE0_clEvEUlffE_EESt5arrayIPcLm2EEEEviT0_T1_)
        /*02d8*/ 	.word	0x00000020


	//----- nvinfo : EIATTR_FRAME_SIZE
	.align		4
.L_171:
        /*02dc*/ 	.byte	0x04, 0x11
        /*02de*/ 	.short	(.L_173 - .L_172)
	.align		4
.L_172:
        /*02e0*/ 	.word	index@(_ZN2at6native29vectorized_elementwise_kernelILi2ENS0_13BUnaryFunctorIfffZZZNS0_21nextafter_kernel_cudaERNS_18TensorIteratorBaseEENKUlvE_clEvENKUlvE0_clEvEUlffE_EESt5arrayIPcLm2EEEEviT0_T1_)
        /*02e4*/ 	.word	0x00000000


	//----- nvinfo : EIATTR_REGCOUNT
	.align		4
.L_173:
        /*02e8*/ 	.byte	0x04, 0x2f
        /*02ea*/ 	.short	(.L_175 - .L_174)
	.align		4
.L_174:
        /*02ec*/ 	.word	index@(_ZN2at6native27unrolled_elementwise_kernelINS0_13BUnaryFunctorIfffZZZNS0_21nextafter_kernel_cudaERNS_18TensorIteratorBaseEENKUlvE_clEvENKUlvE0_clEvEUlffE_EESt5arrayIPcLm2EELi4E23TrivialOffsetCalculatorILi1EjESD_NS0_6memory15LoadWithoutCastENSE_16StoreWithoutCastEEEviT_T0_T2_T3_T4_T5_)
        /*02f0*/ 	.word	0x00000018


	//----- nvinfo : EIATTR_FRAME_SIZE
	.align		4
.L_175:
        /*02f4*/ 	.byte	0x04, 0x11
        /*02f6*/ 	.short	(.L_177 - .L_176)
	.align		4
.L_176:
        /*02f8*/ 	.word	index@(_ZN2at6native27unrolled_elementwise_kernelINS0_13BUnaryFunctorIfffZZZNS0_21nextafter_kernel_cudaERNS_18TensorIteratorBaseEENKUlvE_clEvENKUlvE0_clEvEUlffE_EESt5arrayIPcLm2EELi4E23TrivialOffsetCalculatorILi1EjESD_NS0_6memory15LoadWithoutCastENSE_16StoreWithoutCastEEEviT_T0_T2_T3_T4_T5_)
        /*02fc*/ 	.word	0x00000000


	//----- nvinfo : EIATTR_REGCOUNT
	.align		4
.L_177:
        /*0300*/ 	.byte	0x04, 0x2f
        /*0302*/ 	.short	(.L_179 - .L_178)
	.align		4
.L_178:
        /*0304*/ 	.word	index@(_ZN2at6native18elementwise_kernelILi128ELi2EZNS0_22gpu_kernel_impl_nocastINS0_13BUnaryFunctorIfffZZZNS0_21nextafter_kernel_cudaERNS_18TensorIteratorBaseEENKUlvE_clEvENKUlvE0_clEvEUlffE_EEEEvS5_RKT_EUliE_EEviT1_)
        /*0308*/ 	.word	0x00000014


	//----- nvinfo : EIATTR_FRAME_SIZE
	.align		4
.L_179:
        /*030c*/ 	.byte	0x04, 0x11
        /*030e*/ 	.short	(.L_181 - .L_180)
	.align		4
.L_180:
        /*0310*/ 	.word	index@(_ZN2at6native18elementwise_kernelILi128ELi2EZNS0_22gpu_kernel_impl_nocastINS0_13BUnaryFunctorIfffZZZNS0_21nextafter_kernel_cudaERNS_18TensorIteratorBaseEENKUlvE_clEvENKUlvE0_clEvEUlffE_EEEEvS5_RKT_EUliE_EEviT1_)
        /*0314*/ 	.word	0x00000000


	//----- nvinfo : EIATTR_REGCOUNT
	.align		4
.L_181:
        /*0318*/ 	.byte	0x04, 0x2f
        /*031a*/ 	.short	(.L_183 - .L_182)
	.align		4
.L_182:
        /*031c*/ 	.word	index@(_ZN2at6native27unrolled_elementwise_kernelINS0_13BUnaryFunctorIfffZZZNS0_21nextafter_kernel_cudaERNS_18TensorIteratorBaseEENKUlvE_clEvENKUlvE0_clEvEUlffE_EESt5arrayIPcLm2EELi4E23TrivialOffsetCalculatorILi1EjESD_NS0_6memory12LoadWithCastILi1EEENSE_13StoreWithCastILi1EEEEEviT_T0_T2_T3_T4_T5_)
        /*0320*/ 	.word	0x0000001d


	//----- nvinfo : EIATTR_FRAME_SIZE
	.align		4
.L_183:
        /*0324*/ 	.byte	0x04, 0x11
        /*0326*/ 	.short	(.L_185 - .L_184)
	.align		4
.L_184:
        /*0328*/ 	.word	index@(_ZN2at6native27unrolled_elementwise_kernelINS0_13BUnaryFunctorIfffZZZNS0_21nextafter_kernel_cudaERNS_18TensorIteratorBaseEENKUlvE_clEvENKUlvE0_clEvEUlffE_EESt5arrayIPcLm2EELi4E23TrivialOffsetCalculatorILi1EjESD_NS0_6memory12LoadWithCastILi1EEENSE_13StoreWithCastILi1EEEEEviT_T0_T2_T3_T4_T5_)
        /*032c*/ 	.word	0x00000000


	//----- nvinfo : EIATTR_REGCOUNT
	.align		4
.L_185:
        /*0330*/ 	.byte	0x04, 0x2f
        /*0332*/ 	.short	(.L_187 - .L_186)
	.align		4
.L_186:
        /*0334*/ 	.word	index@(_ZN2at6native18elementwise_kernelILi128ELi4EZNS0_15gpu_kernel_implINS0_13BUnaryFunctorIfffZZZNS0_21nextafter_kernel_cudaERNS_18TensorIteratorBaseEENKUlvE_clEvENKUlvE0_clEvEUlffE_EEEEvS5_RKT_EUliE_EEviT1_)
        /*0338*/ 	.word	0x0000001a


	//----- nvinfo : EIATTR_FRAME_SIZE
	.align		4
.L_187:
        /*033c*/ 	.byte	0x04, 0x11
        /*033e*/ 	.short	(.L_189 - .L_188)
	.align		4
.L_188:
        /*0340*/ 	.word	index@(_ZN2at6native18elementwise_kernelILi128ELi4EZNS0_15gpu_kernel_implINS0_13BUnaryFunctorIfffZZZNS0_21nextafter_kernel_cudaERNS_18TensorIteratorBaseEENKUlvE_clEvENKUlvE0_clEvEUlffE_EEEEvS5_RKT_EUliE_EEviT1_)
        /*0344*/ 	.word	0x00000000


	//----- nvinfo : EIATTR_REGCOUNT
	.align		4
.L_189:
        /*0348*/ 	.byte	0x04, 0x2f
        /*034a*/ 	.short	(.L_191 - .L_190)
	.align		4
.L_190:
        /*034c*/ 	.word	index@(_ZN2at6native29vectorized_elementwise_kernelILi8ENS0_13BinaryFunctorIfffZZZNS0_21nextafter_kernel_cudaERNS_18TensorIteratorBaseEENKUlvE_clEvENKUlvE0_clEvEUlffE_EESt5arrayIPcLm3EEEEviT0_T1_)
        /*0350*/ 	.word	0x00000020


	//----- nvinfo : EIATTR_FRAME_SIZE
	.align		4
.L_191:
        /*0354*/ 	.byte	0x04, 0x11
        /*0356*/ 	.short	(.L_193 - .L_192)
	.align		4
.L_192:
        /*0358*/ 	.word	index@(_ZN2at6native29vectorized_elementwise_kernelILi8ENS0_13BinaryFunctorIfffZZZNS0_21nextafter_kernel_cudaERNS_18TensorIteratorBaseEENKUlvE_clEvENKUlvE0_clEvEUlffE_EESt5arrayIPcLm3EEEEviT0_T1_)
        /*035c*/ 	.word	0x00000000


	//----- nvinfo : EIATTR_REGCOUNT
	.align		4
.L_193:
        /*0360*/ 	.byte	0x04, 0x2f
        /*0362*/ 	.short	(.L_195 - .L_194)
	.align		4
.L_194:
        /*0364*/ 	.word	index@(_ZN2at6native29vectorized_elementwise_kernelILi4ENS0_13BinaryFunctorIfffZZZNS0_21nextafter_kernel_cudaERNS_18TensorIteratorBaseEENKUlvE_clEvENKUlvE0_clEvEUlffE_EESt5arrayIPcLm3EEEEviT0_T1_)
        /*0368*/ 	.word	0x00000020


	//----- nvinfo : EIATTR_FRAME_SIZE
	.align		4
.L_195:
        /*036c*/ 	.byte	0x04, 0x11
        /*036e*/ 	.short	(.L_197 - .L_196)
	.align		4
.L_196:
        /*0370*/ 	.word	index@(_ZN2at6native29vectorized_elementwise_kernelILi4ENS0_13BinaryFunctorIfffZZZNS0_21nextafter_kernel_cudaERNS_18TensorIteratorBaseEENKUlvE_clEvENKUlvE0_clEvEUlffE_EESt5arrayIPcLm3EEEEviT0_T1_)
        /*0374*/ 	.word	0x00000000


	//----- nvinfo : EIATTR_REGCOUNT
	.align		4
.L_197:
        /*0378*/ 	.byte	0x04, 0x2f
        /*037a*/ 	.short	(.L_199 - .L_198)
	.align		4
.L_198:
        /*037c*/ 	.word	index@(_ZN2at6native29vectorized_elementwise_kernelILi2ENS0_13BinaryFunctorIfffZZZNS0_21nextafter_kernel_cudaERNS_18TensorIteratorBaseEENKUlvE_clEvENKUlvE0_clEvEUlffE_EESt5arrayIPcLm3EEEEviT0_T1_)
        /*0380*/ 	.word	0x00000020


	//----- nvinfo : EIATTR_FRAME_SIZE
	.align		4
.L_199:
        /*0384*/ 	.byte	0x04, 0x11
        /*0386*/ 	.short	(.L_201 - .L_200)
	.align		4
.L_200:
        /*0388*/ 	.word	index@(_ZN2at6native29vectorized_elementwise_kernelILi2ENS0_13BinaryFunctorIfffZZZNS0_21nextafter_kernel_cudaERNS_18TensorIteratorBaseEENKUlvE_clEvENKUlvE0_clEvEUlffE_EESt5arrayIPcLm3EEEEviT0_T1_)
        /*038c*/ 	.word	0x00000000


	//----- nvinfo : EIATTR_REGCOUNT
	.align		4
.L_201:
        /*0390*/ 	.byte	0x04, 0x2f
        /*0392*/ 	.short	(.L_203 - .L_202)
	.align		4
.L_202:
        /*0394*/ 	.word	index@(_ZN2at6native27unrolled_elementwise_kernelINS0_13BinaryFunctorIfffZZZNS0_21nextafter_kernel_cudaERNS_18TensorIteratorBaseEENKUlvE_clEvENKUlvE0_clEvEUlffE_EESt5arrayIPcLm3EELi4E23TrivialOffsetCalculatorILi2EjESC_ILi1EjENS0_6memory15LoadWithoutCastENSF_16StoreWithoutCastEEEviT_T0_T2_T3_T4_T5_)
        /*0398*/ 	.word	0x0000001e


	//----- nvinfo : EIATTR_FRAME_SIZE
	.align		4
.L_203:
        /*039c*/ 	.byte	0x04, 0x11
        /*039e*/ 	.short	(.L_205 - .L_204)
	.align		4
.L_204:
        /*03a0*/ 	.word	index@(_ZN2at6native27unrolled_elementwise_kernelINS0_13BinaryFunctorIfffZZZNS0_21nextafter_kernel_cudaERNS_18TensorIteratorBaseEENKUlvE_clEvENKUlvE0_clEvEUlffE_EESt5arrayIPcLm3EELi4E23TrivialOffsetCalculatorILi2EjESC_ILi1EjENS0_6memory15LoadWithoutCastENSF_16StoreWithoutCastEEEviT_T0_T2_T3_T4_T5_)
        /*03a4*/ 	.word	0x00000000


	//----- nvinfo : EIATTR_REGCOUNT
	.align		4
.L_205:
        /*03a8*/ 	.byte	0x04, 0x2f
        /*03aa*/ 	.short	(.L_207 - .L_206)
	.align		4
.L_206:
        /*03ac*/ 	.word	index@(_ZN2at6native18elementwise_kernelILi128ELi2EZNS0_22gpu_kernel_impl_nocastINS0_13BinaryFunctorIfffZZZNS0_21nextafter_kernel_cudaERNS_18TensorIteratorBaseEENKUlvE_clEvENKUlvE0_clEvEUlffE_EEEEvS5_RKT_EUliE_EEviT1_)
        /*03b0*/ 	.word	0x00000012


	//----- nvinfo : EIATTR_FRAME_SIZE
	.align		4
.L_207:
        /*03b4*/ 	.byte	0x04, 0x11
        /*03b6*/ 	.short	(.L_209 - .L_208)
	.align		4
.L_208:
        /*03b8*/ 	.word	index@(_ZN2at6native18elementwise_kernelILi128ELi2EZNS0_22gpu_kernel_impl_nocastINS0_13BinaryFunctorIfffZZZNS0_21nextafter_kernel_cudaERNS_18TensorIteratorBaseEENKUlvE_clEvENKUlvE0_clEvEUlffE_EEEEvS5_RKT_EUliE_EEviT1_)
        /*03bc*/ 	.word	0x00000000


	//----- nvinfo : EIATTR_REGCOUNT
	.align		4
.L_209:
        /*03c0*/ 	.byte	0x04, 0x2f
        /*03c2*/ 	.short	(.L_211 - .L_210)
	.align		4
.L_210:
        /*03c4*/ 	.word	index@(_ZN2at6native27unrolled_elementwise_kernelINS0_13BinaryFunctorIfffZZZNS0_21nextafter_kernel_cudaERNS_18TensorIteratorBaseEENKUlvE_clEvENKUlvE0_clEvEUlffE_EESt5arrayIPcLm3EELi4E23TrivialOffsetCalculatorILi2EjESC_ILi1EjENS0_6memory12LoadWithCastILi2EEENSF_13StoreWithCastILi1EEEEEviT_T0_T2_T3_T4_T5_)
        /*03c8*/ 	.word	0x00000020


	//----- nvinfo : EIATTR_FRAME_SIZE
	.align		4
.L_211:
        /*03cc*/ 	.byte	0x04, 0x11
        /*03ce*/ 	.short	(.L_213 - .L_212)
	.align		4
.L_212:
        /*03d0*/ 	.word	index@(_ZN2at6native27unrolled_elementwise_kernelINS0_13BinaryFunctorIfffZZZNS0_21nextafter_kernel_cudaERNS_18TensorIteratorBaseEENKUlvE_clEvENKUlvE0_clEvEUlffE_EESt5arrayIPcLm3EELi4E23TrivialOffsetCalculatorILi2EjESC_ILi1EjENS0_6memory12LoadWithCastILi2EEENSF_13StoreWithCastILi1EEEEEviT_T0_T2_T3_T4_T5_)
        /*03d4*/ 	.word	0x00000000


	//----- nvinfo : EIATTR_REGCOUNT
	.align		4
.L_213:
        /*03d8*/ 	.byte	0x04, 0x2f
        /*03da*/ 	.short	(.L_215 - .L_214)
	.align		4
.L_214:
        /*03dc*/ 	.word	index@(_ZN2at6native18elementwise_kernelILi128ELi4EZNS0_15gpu_kernel_implINS0_13BinaryFunctorIfffZZZNS0_21nextafter_kernel_cudaERNS_18TensorIteratorBaseEENKUlvE_clEvENKUlvE0_clEvEUlffE_EEEEvS5_RKT_EUliE_EEviT1_)
        /*03e0*/ 	.word	0x0000001a


	//----- nvinfo : EIATTR_FRAME_SIZE
	.align		4
.L_215:
        /*03e4*/ 	.byte	0x04, 0x11
        /*03e6*/ 	.short	(.L_217 - .L_216)
	.align		4
.L_216:
        /*03e8*/ 	.word	index@(_ZN2at6native18elementwise_kernelILi128ELi4EZNS0_15gpu_kernel_implINS0_13BinaryFunctorIfffZZZNS0_21nextafter_kernel_cudaERNS_18TensorIteratorBaseEENKUlvE_clEvENKUlvE0_clEvEUlffE_EEEEvS5_RKT_EUliE_EEviT1_)
        /*03ec*/ 	.word	0x00000000


	//----- nvinfo : EIATTR_REGCOUNT
	.align		4
.L_217:
        /*03f0*/ 	.byte	0x04, 0x2f
        /*03f2*/ 	.short	(.L_219 - .L_218)
	.align		4
.L_218:
        /*03f4*/ 	.word	index@(_ZN2at6native29vectorized_elementwise_kernelILi8ENS0_13AUnaryFunctorIN3c108BFloat16ES4_S4_ZZZNS0_21nextafter_kernel_cudaERNS_18TensorIteratorBaseEENKUlvE_clEvENKUlvE1_clEvEUlS4_S4_E_EESt5arrayIPcLm2EEEEviT0_T1_)
        /*03f8*/ 	.word	0x00000020


	//----- nvinfo : EIATTR_FRAME_SIZE
	.align		4
.L_219:
        /*03fc*/ 	.byte	0x04, 0x11
        /*03fe*/ 	.short	(.L_221 - .L_220)
	.align		4
.L_220:
        /*0400*/ 	.word	index@(_ZN2at6native29vectorized_elementwise_kernelILi8ENS0_13AUnaryFunctorIN3c108BFloat16ES4_S4_ZZZNS0_21nextafter_kernel_cudaERNS_18TensorIteratorBaseEENKUlvE_clEvENKUlvE1_clEvEUlS4_S4_E_EESt5arrayIPcLm2EEEEviT0_T1_)
        /*0404*/ 	.word	0x00000000


	//----- nvinfo : EIATTR_REGCOUNT
	.align		4
.L_221:
        /*0408*/ 	.byte	0x04, 0x2f
        /*040a*/ 	.short	(.L_223 - .L_222)
	.align		4
.L_222:
        /*040c*/ 	.word	index@(_ZN2at6native29vectorized_elementwise_kernelILi4ENS0_13AUnaryFunctorIN3c108BFloat16ES4_S4_ZZZNS0_21nextafter_kernel_cudaERNS_18TensorIteratorBaseEENKUlvE_clEvENKUlvE1_clEvEUlS4_S4_E_EESt5arrayIPcLm2EEEEviT0_T1_)
        /*0410*/ 	.word	0x00000020


	//----- nvinfo : EIATTR_FRAME_SIZE
	.align		4
.L_223:
        /*0414*/ 	.byte	0x04, 0x11
        /*0416*/ 	.short	(.L_225 - .L_224)
	.align		4
.L_224:
        /*0418*/ 	.word	index@(_ZN2at6native29vectorized_elementwise_kernelILi4ENS0_13AUnaryFunctorIN3c108BFloat16ES4_S4_ZZZNS0_21nextafter_kernel_cudaERNS_18TensorIteratorBaseEENKUlvE_clEvENKUlvE1_clEvEUlS4_S4_E_EESt5arrayIPcLm2EEEEviT0_T1_)
        /*041c*/ 	.word	0x00000000


	//----- nvinfo : EIATTR_REGCOUNT
	.align		4
.L_225:
        /*0420*/ 	.byte	0x04, 0x2f
        /*0422*/ 	.short	(.L_227 - .L_226)
	.align		4
.L_226:
        /*0424*/ 	.word	index@(_ZN2at6native29vectorized_elementwise_kernelILi2ENS0_13AUnaryFunctorIN3c108BFloat16ES4_S4_ZZZNS0_21nextafter_kernel_cudaERNS_18TensorIteratorBaseEENKUlvE_clEvENKUlvE1_clEvEUlS4_S4_E_EESt5arrayIPcLm2EEEEviT0_T1_)
        /*0428*/ 	.word	0x00000020


	//----- nvinfo : EIATTR_FRAME_SIZE
	.align		4
.L_227:
        /*042c*/ 	.byte	0x04, 0x11
        /*042e*/ 	.short	(.L_229 - .L_228)
	.align		4
.L_228:
        /*0430*/ 	.word	index@(_ZN2at6native29vectorized_elementwise_kernelILi2ENS0_13AUnaryFunctorIN3c108BFloat16ES4_S4_ZZZNS0_21nextafter_kernel_cudaERNS_18TensorIteratorBaseEENKUlvE_clEvENKUlvE1_clEvEUlS4_S4_E_EESt5arrayIPcLm2EEEEviT0_T1_)
        /*0434*/ 	.word	0x00000000


	//----- nvinfo : EIATTR_REGCOUNT
	.align		4
.L_229:
        /*0438*/ 	.byte	0x04, 0x2f
        /*043a*/ 	.short	(.L_231 - .L_230)
	.align		4
.L_230:
        /*043c*/ 	.word	index@(_ZN2at6native27unrolled_elementwise_kernelINS0_13AUnaryFunctorIN3c108BFloat16ES4_S4_ZZZNS0_21nextafter_kernel_cudaERNS_18TensorIteratorBaseEENKUlvE_clEvENKUlvE1_clEvEUlS4_S4_E_EESt5arrayIPcLm2EELi4E23TrivialOffsetCalculatorILi1EjESF_NS0_6memory15LoadWithoutCastENSG_16StoreWithoutCastEEEviT_T0_T2_T3_T4_T5_)
        /*0440*/ 	.word	0x00000016


	//----- nvinfo : EIATTR_FRAME_SIZE
	.align		4
.L_231:
        /*0444*/ 	.byte	0x04, 0x11
        /*0446*/ 	.short	(.L_233 - .L_232)
	.align		4
.L_232:
        /*0448*/ 	.word	index@(_ZN2at6native27unrolled_elementwise_kernelINS0_13AUnaryFunctorIN3c108BFloat16ES4_S4_ZZZNS0_21nextafter_kernel_cudaERNS_18TensorIteratorBaseEENKUlvE_clEvENKUlvE1_clEvEUlS4_S4_E_EESt5arrayIPcLm2EELi4E23TrivialOffsetCalculatorILi1EjESF_NS0_6memory15LoadWithoutCastENSG_16StoreWithoutCastEEEviT_T0_T2_T3_T4_T5_)
        /*044c*/ 	.word	0x00000000


	//----- nvinfo : EIATTR_REGCOUNT
	.align		4
.L_233:
        /*0450*/ 	.byte	0x04, 0x2f
        /*0452*/ 	.short	(.L_235 - .L_234)
	.align		4
.L_234:
        /*0454*/ 	.word	index@(_ZN2at6native18elementwise_kernelILi128ELi4EZNS0_22gpu_kernel_impl_nocastINS0_13AUnaryFunctorIN3c108BFloat16ES5_S5_ZZZNS0_21nextafter_kernel_cudaERNS_18TensorIteratorBaseEENKUlvE_clEvENKUlvE1_clEvEUlS5_S5_E_EEEEvS7_RKT_EUliE_EEviT1_)
        /*0458*/ 	.word	0x00000012


	//----- nvinfo : EIATTR_FRAME_SIZE
	.align		4
.L_235:
        /*045c*/ 	.byte	0x04, 0x11
        /*045e*/ 	.short	(.L_237 - .L_236)
	.align		4
.L_236:
        /*0460*/ 	.word	index@(_ZN2at6native18elementwise_kernelILi128ELi4EZNS0_22gpu_kernel_impl_nocastINS0_13AUnaryFunctorIN3c108BFloat16ES5_S5_ZZZNS0_21nextafter_kernel_cudaERNS_18TensorIteratorBaseEENKUlvE_clEvENKUlvE1_clEvEUlS5_S5_E_EEEEvS7_RKT_EUliE_EEviT1_)
        /*0464*/ 	.word	0x00000000


	//----- nvinfo : EIATTR_REGCOUNT
	.align		4
.L_237:
        /*0468*/ 	.byte	0x04, 0x2f
        /*046a*/ 	.short	(.L_239 - .L_238)
	.align		4
.L_238:
        /*046c*/ 	.word	index@(_ZN2at6native27unrolled_elementwise_kernelINS0_13AUnaryFunctorIN3c108BFloat16ES4_S4_ZZZNS0_21nextafter_kernel_cudaERNS_18TensorIteratorBaseEENKUlvE_clEvENKUlvE1_clEvEUlS4_S4_E_EESt5arrayIPcLm2EELi4E23TrivialOffsetCalculatorILi1EjESF_NS0_6memory12LoadWithCastILi1EEENSG_13StoreWithCastILi1EEEEEviT_T0_T2_T3_T4_T5_)
        /*0470*/ 	.word	0x0000001c


	//----- nvinfo : EIATTR_FRAME_SIZE
	.align		4
.L_239:
        /*0474*/ 	.byte	0x04, 0x11
        /*0476*/ 	.short	(.L_241 - .L_240)
	.align		4
.L_240:
        /*0478*/ 	.word	index@(_ZN2at6native27unrolled_elementwise_kernelINS0_13AUnaryFunctorIN3c108BFloat16ES4_S4_ZZZNS0_21nextafter_kernel_cudaERNS_18TensorIteratorBaseEENKUlvE_clEvENKUlvE1_clEvEUlS4_S4_E_EESt5arrayIPcLm2EELi4E23TrivialOffsetCalculatorILi1EjESF_NS0_6memory12LoadWithCastILi1EEENSG_13StoreWithCastILi1EEEEEviT_T0_T2_T3_T4_T5_)
        /*047c*/ 	.word	0x00000000


	//----- nvinfo : EIATTR_REGCOUNT
	.align		4
.L_241:
        /*0480*/ 	.byte	0x04, 0x2f
        /*0482*/ 	.short	(.L_243 - .L_242)
	.align		4
.L_242:
        /*0484*/ 	.word	index@(_ZN2at6native18elementwise_kernelILi128ELi4EZNS0_15gpu_kernel_implINS0_13AUnaryFunctorIN3c108BFloat16ES5_S5_ZZZNS0_21nextafter_kernel_cudaERNS_18TensorIteratorBaseEENKUlvE_clEvENKUlvE1_clEvEUlS5_S5_E_EEEEvS7_RKT_EUliE_EEviT1_)
        /*0488*/ 	.word	0x0000001a


	//----- nvinfo : EIATTR_FRAME_SIZE
	.align		4
.L_243:
        /*048c*/ 	.byte	0x04, 0x11
        /*048e*/ 	.short	(.L_245 - .L_244)
	.align		4
.L_244:
        /*0490*/ 	.word	index@(_ZN2at6native18elementwise_kernelILi128ELi4EZNS0_15gpu_kernel_implINS0_13AUnaryFunctorIN3c108BFloat16ES5_S5_ZZZNS0_21nextafter_kernel_cudaERNS_18TensorIteratorBaseEENKUlvE_clEvENKUlvE1_clEvEUlS5_S5_E_EEEEvS7_RKT_EUliE_EEviT1_)
        /*0494*/ 	.word	0x00000000


	//----- nvinfo : EIATTR_REGCOUNT
	.align		4
.L_245:
        /*0498*/ 	.byte	0x04, 0x2f
        /*049a*/ 	.short	(.L_247 - .L_246)
	.align		4
.L_246:
        /*049c*/ 	.word	index@(_ZN2at6native29vectorized_elementwise_kernelILi8ENS0_13BUnaryFunctorIN3c108BFloat16ES4_S4_ZZZNS0_21nextafter_kernel_cudaERNS_18TensorIteratorBaseEENKUlvE_clEvENKUlvE1_clEvEUlS4_S4_E_EESt5arrayIPcLm2EEEEviT0_T1_)
        /*04a0*/ 	.word	0x00000020


	//----- nvinfo : EIATTR_FRAME_SIZE
	.align		4
.L_247:
        /*04a4*/ 	.byte	0x04, 0x11
        /*04a6*/ 	.short	(.L_249 - .L_248)
	.align		4
.L_248:
        /*04a8*/ 	.word	index@(_ZN2at6native29vectorized_elementwise_kernelILi8ENS0_13BUnaryFunctorIN3c108BFloat16ES4_S4_ZZZNS0_21nextafter_kernel_cudaERNS_18TensorIteratorBaseEENKUlvE_clEvENKUlvE1_clEvEUlS4_S4_E_EESt5arrayIPcLm2EEEEviT0_T1_)
        /*04ac*/ 	.word	0x00000000


	//----- nvinfo : EIATTR_REGCOUNT
	.align		4
.L_249:
        /*04b0*/ 	.byte	0x04, 0x2f
        /*04b2*/ 	.short	(.L_251 - .L_250)
	.align		4
.L_250:
        /*04b4*/ 	.word	index@(_ZN2at6native29vectorized_elementwise_kernelILi4ENS0_13BUnaryFunctorIN3c108BFloat16ES4_S4_ZZZNS0_21nextafter_kernel_cudaERNS_18TensorIteratorBaseEENKUlvE_clEvENKUlvE1_clEvEUlS4_S4_E_EESt5arrayIPcLm2EEEEviT0_T1_)
        /*04b8*/ 	.word	0x00000020


	//----- nvinfo : EIATTR_FRAME_SIZE
	.align		4
.L_251:
        /*04bc*/ 	.byte	0x04, 0x11
        /*04be*/ 	.short	(.L_253 - .L_252)
	.align		4
.L_252:
        /*04c0*/ 	.word	index@(_ZN2at6native29vectorized_elementwise_kernelILi4ENS0_13BUnaryFunctorIN3c108BFloat16ES4_S4_ZZZNS0_21nextafter_kernel_cudaERNS_18TensorIteratorBaseEENKUlvE_clEvENKUlvE1_clEvEUlS4_S4_E_EESt5arrayIPcLm2EEEEviT0_T1_)
        /*04c4*/ 	.word	0x00000000


	//----- nvinfo : EIATTR_REGCOUNT
	.align		4
.L_253:
        /*04c8*/ 	.byte	0x04, 0x2f
        /*04ca*/ 	.short	(.L_255 - .L_254)
	.align		4
.L_254:
        /*04cc*/ 	.word	index@(_ZN2at6native29vectorized_elementwise_kernelILi2ENS0_13BUnaryFunctorIN3c108BFloat16ES4_S4_ZZZNS0_21nextafter_kernel_cudaERNS_18TensorIteratorBaseEENKUlvE_clEvENKUlvE1_clEvEUlS4_S4_E_EESt5arrayIPcLm2EEEEviT0_T1_)
        /*04d0*/ 	.word	0x00000020


	//----- nvinfo : EIATTR_FRAME_SIZE
	.align		4
.L_255:
        /*04d4*/ 	.byte	0x04, 0x11
        /*04d6*/ 	.short	(.L_257 - .L_256)
	.align		4
.L_256:
        /*04d8*/ 	.word	index@(_ZN2at6native29vectorized_elementwise_kernelILi2ENS0_13BUnaryFunctorIN3c108BFloat16ES4_S4_ZZZNS0_21nextafter_kernel_cudaERNS_18TensorIteratorBaseEENKUlvE_clEvENKUlvE1_clEvEUlS4_S4_E_EESt5arrayIPcLm2EEEEviT0_T1_)
        /*04dc*/ 	.word	0x00000000


	//----- nvinfo : EIATTR_REGCOUNT
	.align		4
.L_257:
        /*04e0*/ 	.byte	0x04, 0x2f
        /*04e2*/ 	.short	(.L_259 - .L_258)
	.align		4
.L_258:
        /*04e4*/ 	.word	index@(_ZN2at6native27unrolled_elementwise_kernelINS0_13BUnaryFunctorIN3c108BFloat16ES4_S4_ZZZNS0_21nextafter_kernel_cudaERNS_18TensorIteratorBaseEENKUlvE_clEvENKUlvE1_clEvEUlS4_S4_E_EESt5arrayIPcLm2EELi4E23TrivialOffsetCalculatorILi1EjESF_NS0_6memory15LoadWithoutCastENSG_16StoreWithoutCastEEEviT_T0_T2_T3_T4_T5_)
        /*04e8*/ 	.word	0x00000016


	//----- nvinfo : EIATTR_FRAME_SIZE
	.align		4
.L_259:
        /*04ec*/ 	.byte	0x04, 0x11
        /*04ee*/ 	.short	(.L_261 - .L_260)
	.align		4
.L_260:
        /*04f0*/ 	.word	index@(_ZN2at6native27unrolled_elementwise_kernelINS0_13BUnaryFunctorIN3c108BFloat16ES4_S4_ZZZNS0_21nextafter_kernel_cudaERNS_18TensorIteratorBaseEENKUlvE_clEvENKUlvE1_clEvEUlS4_S4_E_EESt5arrayIPcLm2EELi4E23TrivialOffsetCalculatorILi1EjESF_NS0_6memory15LoadWithoutCastENSG_16StoreWithoutCastEEEviT_T0_T2_T3_T4_T5_)
        /*04f4*/ 	.word	0x00000000


	//----- nvinfo : EIATTR_REGCOUNT
	.align		4
.L_261:
        /*04f8*/ 	.byte	0x04, 0x2f
        /*04fa*/ 	.short	(.L_263 - .L_262)
	.align		4
.L_262:
        /*04fc*/ 	.word	index@(_ZN2at6native18elementwise_kernelILi128ELi4EZNS0_22gpu_kernel_impl_nocastINS0_13BUnaryFunctorIN3c108BFloat16ES5_S5_ZZZNS0_21nextafter_kernel_cudaERNS_18TensorIteratorBaseEENKUlvE_clEvENKUlvE1_clEvEUlS5_S5_E_EEEEvS7_RKT_EUliE_EEviT1_)
        /*0500*/ 	.word	0x00000012


	//----- nvinfo : EIATTR_FRAME_SIZE
	.align		4
.L_263:
        /*0504*/ 	.byte	0x04, 0x11
        /*0506*/ 	.short	(.L_265 - .L_264)
	.align		4
.L_264:
        /*0508*/ 	.word	index@(_ZN2at6native18elementwise_kernelILi128ELi4EZNS0_22gpu_kernel_impl_nocastINS0_13BUnaryFunctorIN3c108BFloat16ES5_S5_ZZZNS0_21nextafter_kernel_cudaERNS_18TensorIteratorBaseEENKUlvE_clEvENKUlvE1_clEvEUlS5_S5_E_EEEEvS7_RKT_EUliE_EEviT1_)
        /*050c*/ 	.word	0x00000000


	//----- nvinfo : EIATTR_REGCOUNT
	.align		4
.L_265:
        /*0510*/ 	.byte	0x04, 0x2f
        /*0512*/ 	.short	(.L_267 - .L_266)
	.align		4
.L_266:
        /*0514*/ 	.word	index@(_ZN2at6native27unrolled_elementwise_kernelINS0_13BUnaryFunctorIN3c108BFloat16ES4_S4_ZZZNS0_21nextafter_kernel_cudaERNS_18TensorIteratorBaseEENKUlvE_clEvENKUlvE1_clEvEUlS4_S4_E_EESt5arrayIPcLm2EELi4E23TrivialOffsetCalculatorILi1EjESF_NS0_6memory12LoadWithCastILi1EEENSG_13StoreWithCastILi1EEEEEviT_T0_T2_T3_T4_T5_)
        /*0518*/ 	.word	0x0000001c


	//----- nvinfo : EIATTR_FRAME_SIZE
	.align		4
.L_267:
        /*051c*/ 	.byte	0x04, 0x11
        /*051e*/ 	.short	(.L_269 - .L_268)
	.align		4
.L_268:
        /*0520*/ 	.word	index@(_ZN2at6native27unrolled_elementwise_kernelINS0_13BUnaryFunctorIN3c108BFloat16ES4_S4_ZZZNS0_21nextafter_kernel_cudaERNS_18TensorIteratorBaseEENKUlvE_clEvENKUlvE1_clEvEUlS4_S4_E_EESt5arrayIPcLm2EELi4E23TrivialOffsetCalculatorILi1EjESF_NS0_6memory12LoadWithCastILi1EEENSG_13StoreWithCastILi1EEEEEviT_T0_T2_T3_T4_T5_)
        /*0524*/ 	.word	0x00000000


	//----- nvinfo : EIATTR_REGCOUNT
	.align		4
.L_269:
        /*0528*/ 	.byte	0x04, 0x2f
        /*052a*/ 	.short	(.L_271 - .L_270)
	.align		4
.L_270:
        /*052c*/ 	.word	index@(_ZN2at6native18elementwise_kernelILi128ELi4EZNS0_15gpu_kernel_implINS0_13BUnaryFunctorIN3c108BFloat16ES5_S5_ZZZNS0_21nextafter_kernel_cudaERNS_18TensorIteratorBaseEENKUlvE_clEvENKUlvE1_clEvEUlS5_S5_E_EEEEvS7_RKT_EUliE_EEviT1_)
        /*0530*/ 	.word	0x0000001a


	//----- nvinfo : EIATTR_FRAME_SIZE
	.align		4
.L_271:
        /*0534*/ 	.byte	0x04, 0x11
        /*0536*/ 	.short	(.L_273 - .L_272)
	.align		4
.L_272:
        /*0538*/ 	.word	index@(_ZN2at6native18elementwise_kernelILi128ELi4EZNS0_15gpu_kernel_implINS0_13BUnaryFunctorIN3c108BFloat16ES5_S5_ZZZNS0_21nextafter_kernel_cudaERNS_18TensorIteratorBaseEENKUlvE_clEvENKUlvE1_clEvEUlS5_S5_E_EEEEvS7_RKT_EUliE_EEviT1_)
        /*053c*/ 	.word	0x00000000


	//----- nvinfo : EIATTR_REGCOUNT
	.align		4
.L_273:
        /*0540*/ 	.byte	0x04, 0x2f
        /*0542*/ 	.short	(.L_275 - .L_274)
	.align		4
.L_274:
        /*0544*/ 	.word	index@(_ZN2at6native29vectorized_elementwise_kernelILi8ENS0_13BinaryFunctorIN3c108BFloat16ES4_S4_ZZZNS0_21nextafter_kernel_cudaERNS_18TensorIteratorBaseEENKUlvE_clEvENKUlvE1_clEvEUlS4_S4_E_EESt5arrayIPcLm3EEEEviT0_T1_)
        /*0548*/ 	.word	0x00000020


	//----- nvinfo : EIATTR_FRAME_SIZE
	.align		4
.L_275:
        /*054c*/ 	.byte	0x04, 0x11
        /*054e*/ 	.short	(.L_277 - .L_276)
	.align		4
.L_276:
        /*0550*/ 	.word	index@(_ZN2at6native29vectorized_elementwise_kernelILi8ENS0_13BinaryFunctorIN3c108BFloat16ES4_S4_ZZZNS0_21nextafter_kernel_cudaERNS_18TensorIteratorBaseEENKUlvE_clEvENKUlvE1_clEvEUlS4_S4_E_EESt5arrayIPcLm3EEEEviT0_T1_)
        /*0554*/ 	.word	0x00000000


	//----- nvinfo : EIATTR_REGCOUNT
	.align		4
.L_277:
        /*0558*/ 	.byte	0x04, 0x2f
        /*055a*/ 	.short	(.L_279 - .L_278)
	.align		4
.L_278:
        /*055c*/ 	.word	index@(_ZN2at6native29vectorized_elementwise_kernelILi4ENS0_13BinaryFunctorIN3c108BFloat16ES4_S4_ZZZNS0_21nextafter_kernel_cudaERNS_18TensorIteratorBaseEENKUlvE_clEvENKUlvE1_clEvEUlS4_S4_E_EESt5arrayIPcLm3EEEEviT0_T1_)
        /*0560*/ 	.word	0x00000020


	//----- nvinfo : EIATTR_FRAME_SIZE
	.align		4
.L_279:
        /*0564*/ 	.byte	0x04, 0x11
        /*0566*/ 	.short	(.L_281 - .L_280)
	.align		4
.L_280:
        /*0568*/ 	.word	index@(_ZN2at6native29vectorized_elementwise_kernelILi4ENS0_13BinaryFunctorIN3c108BFloat16ES4_S4_ZZZNS0_21nextafter_kernel_cudaERNS_18TensorIteratorBaseEENKUlvE_clEvENKUlvE1_clEvEUlS4_S4_E_EESt5arrayIPcLm3EEEEviT0_T1_)
        /*056c*/ 	.word	0x00000000


	//----- nvinfo : EIATTR_REGCOUNT
	.align		4
.L_281:
        /*0570*/ 	.byte	0x04, 0x2f
        /*0572*/ 	.short	(.L_283 - .L_282)
	.align		4
.L_282:
        /*0574*/ 	.word	index@(_ZN2at6native29vectorized_elementwise_kernelILi2ENS0_13BinaryFunctorIN3c108BFloat16ES4_S4_ZZZNS0_21nextafter_kernel_cudaERNS_18TensorIteratorBaseEENKUlvE_clEvENKUlvE1_clEvEUlS4_S4_E_EESt5arrayIPcLm3EEEEviT0_T1_)
        /*0578*/ 	.word	0x00000020


	//----- nvinfo : EIATTR_FRAME_SIZE
	.align		4
.L_283:
        /*057c*/ 	.byte	0x04, 0x11
        /*057e*/ 	.short	(.L_285 - .L_284)
	.align		4
.L_284:
        /*0580*/ 	.word	index@(_ZN2at6native29vectorized_elementwise_kernelILi2ENS0_13BinaryFunctorIN3c108BFloat16ES4_S4_ZZZNS0_21nextafter_kernel_cudaERNS_18TensorIteratorBaseEENKUlvE_clEvENKUlvE1_clEvEUlS4_S4_E_EESt5arrayIPcLm3EEEEviT0_T1_)
        /*0584*/ 	.word	0x00000000


	//----- nvinfo : EIATTR_REGCOUNT
	.align		4
.L_285:
        /*0588*/ 	.byte	0x04, 0x2f
        /*058a*/ 	.short	(.L_287 - .L_286)
	.align		4
.L_286:
        /*058c*/ 	.word	index@(_ZN2at6native27unrolled_elementwise_kernelINS0_13BinaryFunctorIN3c108BFloat16ES4_S4_ZZZNS0_21nextafter_kernel_cudaERNS_18TensorIteratorBaseEENKUlvE_clEvENKUlvE1_clEvEUlS4_S4_E_EESt5arrayIPcLm3EELi4E23TrivialOffsetCalculatorILi2EjESE_ILi1EjENS0_6memory15LoadWithoutCastENSH_16StoreWithoutCastEEEviT_T0_T2_T3_T4_T5_)
        /*0590*/ 	.word	0x0000001e


	//----- nvinfo : EIATTR_FRAME_SIZE
	.align		4
.L_287:
        /*0594*/ 	.byte	0x04, 0x11
        /*0596*/ 	.short	(.L_289 - .L_288)
	.align		4
.L_288:
        /*0598*/ 	.word	index@(_ZN2at6native27unrolled_elementwise_kernelINS0_13BinaryFunctorIN3c108BFloat16ES4_S4_ZZZNS0_21nextafter_kernel_cudaERNS_18TensorIteratorBaseEENKUlvE_clEvENKUlvE1_clEvEUlS4_S4_E_EESt5arrayIPcLm3EELi4E23TrivialOffsetCalculatorILi2EjESE_ILi1EjENS0_6memory15LoadWithoutCastENSH_16StoreWithoutCastEEEviT_T0_T2_T3_T4_T5_)
        /*059c*/ 	.word	0x00000000


	//----- nvinfo : EIATTR_REGCOUNT
	.align		4
.L_289:
        /*05a0*/ 	.byte	0x04, 0x2f
        /*05a2*/ 	.short	(.L_291 - .L_290)
	.align		4
.L_290:
        /*05a4*/ 	.word	index@(_ZN2at6native18elementwise_kernelILi128ELi4EZNS0_22gpu_kernel_impl_nocastINS0_13BinaryFunctorIN3c108BFloat16ES5_S5_ZZZNS0_21nextafter_kernel_cudaERNS_18TensorIteratorBaseEENKUlvE_clEvENKUlvE1_clEvEUlS5_S5_E_EEEEvS7_RKT_EUliE_EEviT1_)
        /*05a8*/ 	.word	0x00000012


	//----- nvinfo : EIATTR_FRAME_SIZE
	.align		4
.L_291:
        /*05ac*/ 	.byte	0x04, 0x11
        /*05ae*/ 	.short	(.L_293 - .L_292)
	.align		4
.L_292:
        /*05b0*/ 	.word	index@(_ZN2at6native18elementwise_kernelILi128ELi4EZNS0_22gpu_kernel_impl_nocastINS0_13BinaryFunctorIN3c108BFloat16ES5_S5_ZZZNS0_21nextafter_kernel_cudaERNS_18TensorIteratorBaseEENKUlvE_clEvENKUlvE1_clEvEUlS5_S5_E_EEEEvS7_RKT_EUliE_EEviT1_)
        /*05b4*/ 	.word	0x00000000


	//----- nvinfo : EIATTR_REGCOUNT
	.align		4
.L_293:
        /*05b8*/ 	.byte	0x04, 0x2f
        /*05ba*/ 	.short	(.L_295 - .L_294)
	.align		4
.L_294:
        /*05bc*/ 	.word	index@(_ZN2at6native27unrolled_elementwise_kernelINS0_13BinaryFunctorIN3c108BFloat16ES4_S4_ZZZNS0_21nextafter_kernel_cudaERNS_18TensorIteratorBaseEENKUlvE_clEvENKUlvE1_clEvEUlS4_S4_E_EESt5arrayIPcLm3EELi4E23TrivialOffsetCalculatorILi2EjESE_ILi1EjENS0_6memory12LoadWithCastILi2EEENSH_13StoreWithCastILi1EEEEEviT_T0_T2_T3_T4_T5_)
        /*05c0*/ 	.word	0x00000020


	//----- nvinfo : EIATTR_FRAME_SIZE
	.align		4
.L_295:
        /*05c4*/ 	.byte	0x04, 0x11
        /*05c6*/ 	.short	(.L_297 - .L_296)
	.align		4
.L_296:
        /*05c8*/ 	.word	index@(_ZN2at6native27unrolled_elementwise_kernelINS0_13BinaryFunctorIN3c108BFloat16ES4_S4_ZZZNS0_21nextafter_kernel_cudaERNS_18TensorIteratorBaseEENKUlvE_clEvENKUlvE1_clEvEUlS4_S4_E_EESt5arrayIPcLm3EELi4E23TrivialOffsetCalculatorILi2EjESE_ILi1EjENS0_6memory12LoadWithCastILi2EEENSH_13StoreWithCastILi1EEEEEviT_T0_T2_T3_T4_T5_)
        /*05cc*/ 	.word	0x00000000


	//----- nvinfo : EIATTR_REGCOUNT
	.align		4
.L_297:
        /*05d0*/ 	.byte	0x04, 0x2f
        /*05d2*/ 	.short	(.L_299 - .L_298)
	.align		4
.L_298:
        /*05d4*/ 	.word	index@(_ZN2at6native18elementwise_kernelILi128ELi4EZNS0_15gpu_kernel_implINS0_13BinaryFunctorIN3c108BFloat16ES5_S5_ZZZNS0_21nextafter_kernel_cudaERNS_18TensorIteratorBaseEENKUlvE_clEvENKUlvE1_clEvEUlS5_S5_E_EEEEvS7_RKT_EUliE_EEviT1_)
        /*05d8*/ 	.word	0x0000001a


	//----- nvinfo : EIATTR_FRAME_SIZE
	.align		4
.L_299:
        /*05dc*/ 	.byte	0x04, 0x11
        /*05de*/ 	.short	(.L_301 - .L_300)
	.align		4
.L_300:
        /*05e0*/ 	.word	index@(_ZN2at6native18elementwise_kernelILi128ELi4EZNS0_15gpu_kernel_implINS0_13BinaryFunctorIN3c108BFloat16ES5_S5_ZZZNS0_21nextafter_kernel_cudaERNS_18TensorIteratorBaseEENKUlvE_clEvENKUlvE1_clEvEUlS5_S5_E_EEEEvS7_RKT_EUliE_EEviT1_)
        /*05e4*/ 	.word	0x00000000


	//----- nvinfo : EIATTR_REGCOUNT
	.align		4
.L_301:
        /*05e8*/ 	.byte	0x04, 0x2f
        /*05ea*/ 	.short	(.L_303 - .L_302)
	.align		4
.L_302:
        /*05ec*/ 	.word	index@(_ZN2at6native29vectorized_elementwise_kernelILi8ENS0_13AUnaryFunctorIN3c104HalfES4_S4_ZZZNS0_21nextafter_kernel_cudaERNS_18TensorIteratorBaseEENKUlvE_clEvENKUlvE2_clEvEUlS4_S4_E_EESt5arrayIPcLm2EEEEviT0_T1_)
        /*05f0*/ 	.word	0x00000020


	//----- nvinfo : EIATTR_FRAME_SIZE
	.align		4
.L_303:
        /*05f4*/ 	.byte	0x04, 0x11
        /*05f6*/ 	.short	(.L_305 - .L_304)
	.align		4
.L_304:
        /*05f8*/ 	.word	index@(_ZN2at6native29vectorized_elementwise_kernelILi8ENS0_13AUnaryFunctorIN3c104HalfES4_S4_ZZZNS0_21nextafter_kernel_cudaERNS_18TensorIteratorBaseEENKUlvE_clEvENKUlvE2_clEvEUlS4_S4_E_EESt5arrayIPcLm2EEEEviT0_T1_)
        /*05fc*/ 	.word	0x00000000


	//----- nvinfo : EIATTR_REGCOUNT
	.align		4
.L_305:
        /*0600*/ 	.byte	0x04, 0x2f
        /*0602*/ 	.short	(.L_307 - .L_306)
	.align		4
.L_306:
        /*0604*/ 	.word	index@(_ZN2at6native29vectorized_elementwise_kernelILi4ENS0_13AUnaryFunctorIN3c104HalfES4_S4_ZZZNS0_21nextafter_kernel_cudaERNS_18TensorIteratorBaseEENKUlvE_clEvENKUlvE2_clEvEUlS4_S4_E_EESt5arrayIPcLm2EEEEviT0_T1_)
        /*0608*/ 	.word	0x00000020


	//----- nvinfo : EIATTR_FRAME_SIZE
	.align		4
.L_307:
        /*060c*/ 	.byte	0x04, 0x11
        /*060e*/ 	.short	(.L_309 - .L_308)
	.align		4
.L_308:
        /*0610*/ 	.word	index@(_ZN2at6native29vectorized_elementwise_kernelILi4ENS0_13AUnaryFunctorIN3c104HalfES4_S4_ZZZNS0_21nextafter_kernel_cudaERNS_18TensorIteratorBaseEENKUlvE_clEvENKUlvE2_clEvEUlS4_S4_E_EESt5arrayIPcLm2EEEEviT0_T1_)
        /*0614*/ 	.word	0x00000000


	//----- nvinfo : EIATTR_REGCOUNT
	.align		4
.L_309:
        /*0618*/ 	.byte	0x04, 0x2f
        /*061a*/ 	.short	(.L_311 - .L_310)
	.align		4
.L_310:
        /*061c*/ 	.word	index@(_ZN2at6native29vectorized_elementwise_kernelILi2ENS0_13AUnaryFunctorIN3c104HalfES4_S4_ZZZNS0_21nextafter_kernel_cudaERNS_18TensorIteratorBaseEENKUlvE_clEvENKUlvE2_clEvEUlS4_S4_E_EESt5arrayIPcLm2EEEEviT0_T1_)
        /*0620*/ 	.word	0x00000020


	//----- nvinfo : EIATTR_FRAME_SIZE
	.align		4
.L_311:
        /*0624*/ 	.byte	0x04, 0x11
        /*0626*/ 	.short	(.L_313 - .L_312)
	.align		4
.L_312:
        /*0628*/ 	.word	index@(_ZN2at6native29vectorized_elementwise_kernelILi2ENS0_13AUnaryFunctorIN3c104HalfES4_S4_ZZZNS0_21nextafter_kernel_cudaERNS_18TensorIteratorBaseEENKUlvE_clEvENKUlvE2_clEvEUlS4_S4_E_EESt5arrayIPcLm2EEEEviT0_T1_)
        /*062c*/ 	.word	0x00000000


	//----- nvinfo : EIATTR_REGCOUNT
	.align		4
.L_313:
        /*0630*/ 	.byte	0x04, 0x2f
        /*0632*/ 	.short	(.L_315 - .L_314)
	.align		4
.L_314:
        /*0634*/ 	.word	index@(_ZN2at6native27unrolled_elementwise_kernelINS0_13AUnaryFunctorIN3c104HalfES4_S4_ZZZNS0_21nextafter_kernel_cudaERNS_18TensorIteratorBaseEENKUlvE_clEvENKUlvE2_clEvEUlS4_S4_E_EESt5arrayIPcLm2EELi4E23TrivialOffsetCalculatorILi1EjESF_NS0_6memory15LoadWithoutCastENSG_16StoreWithoutCastEEEviT_T0_T2_T3_T4_T5_)
        /*0638*/ 	.word	0x00000016


	//----- nvinfo : EIATTR_FRAME_SIZE
	.align		4
.L_315:
        /*063c*/ 	.byte	0x04, 0x11
        /*063e*/ 	.short	(.L_317 - .L_316)
	.align		4
.L_316:
        /*0640*/ 	.word	index@(_ZN2at6native27unrolled_elementwise_kernelINS0_13AUnaryFunctorIN3c104HalfES4_S4_ZZZNS0_21nextafter_kernel_cudaERNS_18TensorIteratorBaseEENKUlvE_clEvENKUlvE2_clEvEUlS4_S4_E_EESt5arrayIPcLm2EELi4E23TrivialOffsetCalculatorILi1EjESF_NS0_6memory15LoadWithoutCastENSG_16StoreWithoutCastEEEviT_T0_T2_T3_T4_T5_)
        /*0644*/ 	.word	0x00000000


	//----- nvinfo : EIATTR_REGCOUNT
	.align		4
.L_317:
        /*0648*/ 	.byte	0x04, 0x2f
        /*064a*/ 	.short	(.L_319 - .L_318)
	.align		4
.L_318:
        /*064c*/ 	.word	index@(_ZN2at6native18elementwise_kernelILi128ELi4EZNS0_22gpu_kernel_impl_nocastINS0_13AUnaryFunctorIN3c104HalfES5_S5_ZZZNS0_21nextafter_kernel_cudaERNS_18TensorIteratorBaseEENKUlvE_clEvENKUlvE2_clEvEUlS5_S5_E_EEEEvS7_RKT_EUliE_EEviT1_)
        /*0650*/ 	.word	0x00000014


	//----- nvinfo : EIATTR_FRAME_SIZE
	.align		4
.L_319:
        /*0654*/ 	.byte	0x04, 0x11
        /*0656*/ 	.short	(.L_321 - .L_320)
	.align		4
.L_320:
        /*0658*/ 	.word	index@(_ZN2at6native18elementwise_kernelILi128ELi4EZNS0_22gpu_kernel_impl_nocastINS0_13AUnaryFunctorIN3c104HalfES5_S5_ZZZNS0_21nextafter_kernel_cudaERNS_18TensorIteratorBaseEENKUlvE_clEvENKUlvE2_clEvEUlS5_S5_E_EEEEvS7_RKT_EUliE_EEviT1_)
        /*065c*/ 	.word	0x00000000


	//----- nvinfo : EIATTR_REGCOUNT
	.align		4
.L_321:
        /*0660*/ 	.byte	0x04, 0x2f
        /*0662*/ 	.short	(.L_323 - .L_322)
	.align		4
.L_322:
        /*0664*/ 	.word	index@(_ZN2at6native27unrolled_elementwise_kernelINS0_13AUnaryFunctorIN3c104HalfES4_S4_ZZZNS0_21nextafter_kernel_cudaERNS_18TensorIteratorBaseEENKUlvE_clEvENKUlvE2_clEvEUlS4_S4_E_EESt5arrayIPcLm2EELi4E23TrivialOffsetCalculatorILi1EjESF_NS0_6memory12LoadWithCastILi1EEENSG_13StoreWithCastILi1EEEEEviT_T0_T2_T3_T4_T5_)
        /*0668*/ 	.word	0x0000001c


	//----- nvinfo : EIATTR_FRAME_SIZE
	.align		4
.L_323:
        /*066c*/ 	.byte	0x04, 0x11
        /*066e*/ 	.short	(.L_325 - .L_324)
	.align		4
.L_324:
        /*0670*/ 	.word	index@(_ZN2at6native27unrolled_elementwise_kernelINS0_13AUnaryFunctorIN3c104HalfES4_S4_ZZZNS0_21nextafter_kernel_cudaERNS_18TensorIteratorBaseEENKUlvE_clEvENKUlvE2_clEvEUlS4_S4_E_EESt5arrayIPcLm2EELi4E23TrivialOffsetCalculatorILi1EjESF_NS0_6memory12LoadWithCastILi1EEENSG_13StoreWithCastILi1EEEEEviT_T0_T2_T3_T4_T5_)
        /*0674*/ 	.word	0x00000000


	//----- nvinfo : EIATTR_REGCOUNT
	.align		4
.L_325:
        /*0678*/ 	.byte	0x04, 0x2f
        /*067a*/ 	.short	(.L_327 - .L_326)
	.align		4
.L_326:
        /*067c*/ 	.word	index@(_ZN2at6native18elementwise_kernelILi128ELi4EZNS0_15gpu_kernel_implINS0_13AUnaryFunctorIN3c104HalfES5_S5_ZZZNS0_21nextafter_kernel_cudaERNS_18TensorIteratorBaseEENKUlvE_clEvENKUlvE2_clEvEUlS5_S5_E_EEEEvS7_RKT_EUliE_EEviT1_)
        /*0680*/ 	.word	0x0000001a


	//----- nvinfo : EIATTR_FRAME_SIZE
	.align		4
.L_327:
        /*0684*/ 	.byte	0x04, 0x11
        /*0686*/ 	.short	(.L_329 - .L_328)
	.align		4
.L_328:
        /*0688*/ 	.word	index@(_ZN2at6native18elementwise_kernelILi128ELi4EZNS0_15gpu_kernel_implINS0_13AUnaryFunctorIN3c104HalfES5_S5_ZZZNS0_21nextafter_kernel_cudaERNS_18TensorIteratorBaseEENKUlvE_clEvENKUlvE2_clEvEUlS5_S5_E_EEEEvS7_RKT_EUliE_EEviT1_)
        /*068c*/ 	.word	0x00000000


	//----- nvinfo : EIATTR_REGCOUNT
	.align		4
.L_329:
        /*0690*/ 	.byte	0x04, 0x2f
        /*0692*/ 	.short	(.L_331 - .L_330)
	.align		4
.L_330:
        /*0694*/ 	.word	index@(_ZN2at6native29vectorized_elementwise_kernelILi8ENS0_13BUnaryFunctorIN3c104HalfES4_S4_ZZZNS0_21nextafter_kernel_cudaERNS_18TensorIteratorBaseEENKUlvE_clEvENKUlvE2_clEvEUlS4_S4_E_EESt5arrayIPcLm2EEEEviT0_T1_)
        /*0698*/ 	.word	0x00000020


	//----- nvinfo : EIATTR_FRAME_SIZE
	.align		4
.L_331:
        /*069c*/ 	.byte	0x04, 0x11
        /*069e*/ 	.short	(.L_333 - .L_332)
	.align		4
.L_332:
        /*06a0*/ 	.word	index@(_ZN2at6native29vectorized_elementwise_kernelILi8ENS0_13BUnaryFunctorIN3c104HalfES4_S4_ZZZNS0_21nextafter_kernel_cudaERNS_18TensorIteratorBaseEENKUlvE_clEvENKUlvE2_clEvEUlS4_S4_E_EESt5arrayIPcLm2EEEEviT0_T1_)
        /*06a4*/ 	.word	0x00000000


	//----- nvinfo : EIATTR_REGCOUNT
	.align		4
.L_333:
        /*06a8*/ 	.byte	0x04, 0x2f
        /*06aa*/ 	.short	(.L_335 - .L_334)
	.align		4
.L_334:
        /*06ac*/ 	.word	index@(_ZN2at6native29vectorized_elementwise_kernelILi4ENS0_13BUnaryFunctorIN3c104HalfES4_S4_ZZZNS0_21nextafter_kernel_cudaERNS_18TensorIteratorBaseEENKUlvE_clEvENKUlvE2_clEvEUlS4_S4_E_EESt5arrayIPcLm2EEEEviT0_T1_)
        /*06b0*/ 	.word	0x00000020


	//----- nvinfo : EIATTR_FRAME_SIZE
	.align		4
.L_335:
        /*06b4*/ 	.byte	0x04, 0x11
        /*06b6*/ 	.short	(.L_337 - .L_336)
	.align		4
.L_336:
        /*06b8*/ 	.word	index@(_ZN2at6native29vectorized_elementwise_kernelILi4ENS0_13BUnaryFunctorIN3c104HalfES4_S4_ZZZNS0_21nextafter_kernel_cudaERNS_18TensorIteratorBaseEENKUlvE_clEvENKUlvE2_clEvEUlS4_S4_E_EESt5arrayIPcLm2EEEEviT0_T1_)
        /*06bc*/ 	.word	0x00000000


	//----- nvinfo : EIATTR_REGCOUNT
	.align		4
.L_337:
        /*06c0*/ 	.byte	0x04, 0x2f
        /*06c2*/ 	.short	(.L_339 - .L_338)
	.align		4
.L_338:
        /*06c4*/ 	.word	index@(_ZN2at6native29vectorized_elementwise_kernelILi2ENS0_13BUnaryFunctorIN3c104HalfES4_S4_ZZZNS0_21nextafter_kernel_cudaERNS_18TensorIteratorBaseEENKUlvE_clEvENKUlvE2_clEvEUlS4_S4_E_EESt5arrayIPcLm2EEEEviT0_T1_)
        /*06c8*/ 	.word	0x00000020


	//----- nvinfo : EIATTR_FRAME_SIZE
	.align		4
.L_339:
        /*06cc*/ 	.byte	0x04, 0x11
        /*06ce*/ 	.short	(.L_341 - .L_340)
	.align		4
.L_340:
        /*06d0*/ 	.word	index@(_ZN2at6native29vectorized_elementwise_kernelILi2ENS0_13BUnaryFunctorIN3c104HalfES4_S4_ZZZNS0_21nextafter_kernel_cudaERNS_18TensorIteratorBaseEENKUlvE_clEvENKUlvE2_clEvEUlS4_S4_E_EESt5arrayIPcLm2EEEEviT0_T1_)
        /*06d4*/ 	.word	0x00000000


	//----- nvinfo : EIATTR_REGCOUNT
	.align		4
.L_341:
        /*06d8*/ 	.byte	0x04, 0x2f
        /*06da*/ 	.short	(.L_343 - .L_342)
	.align		4
.L_342:
        /*06dc*/ 	.word	index@(_ZN2at6native27unrolled_elementwise_kernelINS0_13BUnaryFunctorIN3c104HalfES4_S4_ZZZNS0_21nextafter_kernel_cudaERNS_18TensorIteratorBaseEENKUlvE_clEvENKUlvE2_clEvEUlS4_S4_E_EESt5arrayIPcLm2EELi4E23TrivialOffsetCalculatorILi1EjESF_NS0_6memory15LoadWithoutCastENSG_16StoreWithoutCastEEEviT_T0_T2_T3_T4_T5_)
        /*06e0*/ 	.word	0x00000016


	//----- nvinfo : EIATTR_FRAME_SIZE
	.align		4
.L_343:
        /*06e4*/ 	.byte	0x04, 0x11
        /*06e6*/ 	.short	(.L_345 - .L_344)
	.align		4
.L_344:
        /*06e8*/ 	.word	index@(_ZN2at6native27unrolled_elementwise_kernelINS0_13BUnaryFunctorIN3c104HalfES4_S4_ZZZNS0_21nextafter_kernel_cudaERNS_18TensorIteratorBaseEENKUlvE_clEvENKUlvE2_clEvEUlS4_S4_E_EESt5arrayIPcLm2EELi4E23TrivialOffsetCalculatorILi1EjESF_NS0_6memory15LoadWithoutCastENSG_16StoreWithoutCastEEEviT_T0_T2_T3_T4_T5_)
        /*06ec*/ 	.word	0x00000000


	//----- nvinfo : EIATTR_REGCOUNT
	.align		4
.L_345:
        /*06f0*/ 	.byte	0x04, 0x2f
        /*06f2*/ 	.short	(.L_347 - .L_346)
	.align		4
.L_346:
        /*06f4*/ 	.word	index@(_ZN2at6native18elementwise_kernelILi128ELi4EZNS0_22gpu_kernel_impl_nocastINS0_13BUnaryFunctorIN3c104HalfES5_S5_ZZZNS0_21nextafter_kernel_cudaERNS_18TensorIteratorBaseEENKUlvE_clEvENKUlvE2_clEvEUlS5_S5_E_EEEEvS7_RKT_EUliE_EEviT1_)
        /*06f8*/ 	.word	0x00000014


	//----- nvinfo : EIATTR_FRAME_SIZE
	.align		4
.L_347:
        /*06fc*/ 	.byte	0x04, 0x11
        /*06fe*/ 	.short	(.L_349 - .L_348)
	.align		4
.L_348:
        /*0700*/ 	.word	index@(_ZN2at6native18elementwise_kernelILi128ELi4EZNS0_22gpu_kernel_impl_nocastINS0_13BUnaryFunctorIN3c104HalfES5_S5_ZZZNS0_21nextafter_kernel_cudaERNS_18TensorIteratorBaseEENKUlvE_clEvENKUlvE2_clEvEUlS5_S5_E_EEEEvS7_RKT_EUliE_EEviT1_)
        /*0704*/ 	.word	0x00000000


	//----- nvinfo : EIATTR_REGCOUNT
	.align		4
.L_349:
        /*0708*/ 	.byte	0x04, 0x2f
        /*070a*/ 	.short	(.L_351 - .L_350)
	.align		4
.L_350:
        /*070c*/ 	.word	index@(_ZN2at6native27unrolled_elementwise_kernelINS0_13BUnaryFunctorIN3c104HalfES4_S4_ZZZNS0_21nextafter_kernel_cudaERNS_18TensorIteratorBaseEENKUlvE_clEvENKUlvE2_clEvEUlS4_S4_E_EESt5arrayIPcLm2EELi4E23TrivialOffsetCalculatorILi1EjESF_NS0_6memory12LoadWithCastILi1EEENSG_13StoreWithCastILi1EEEEEviT_T0_T2_T3_T4_T5_)
        /*0710*/ 	.word	0x0000001c


	//----- nvinfo : EIATTR_FRAME_SIZE
	.align		4
.L_351:
        /*0714*/ 	.byte	0x04, 0x11
        /*0716*/ 	.short	(.L_353 - .L_352)
	.align		4
.L_352:
        /*0718*/ 	.word	index@(_ZN2at6native27unrolled_elementwise_kernelINS0_13BUnaryFunctorIN3c104HalfES4_S4_ZZZNS0_21nextafter_kernel_cudaERNS_18TensorIteratorBaseEENKUlvE_clEvENKUlvE2_clEvEUlS4_S4_E_EESt5arrayIPcLm2EELi4E23TrivialOffsetCalculatorILi1EjESF_NS0_6memory12LoadWithCastILi1EEENSG_13StoreWithCastILi1EEEEEviT_T0_T2_T3_T4_T5_)
        /*071c*/ 	.word	0x00000000


	//----- nvinfo : EIATTR_REGCOUNT
	.align		4
.L_353:
        /*0720*/ 	.byte	0x04, 0x2f
        /*0722*/ 	.short	(.L_355 - .L_354)
	.align		4
.L_354:
        /*0724*/ 	.word	index@(_ZN2at6native18elementwise_kernelILi128ELi4EZNS0_15gpu_kernel_implINS0_13BUnaryFunctorIN3c104HalfES5_S5_ZZZNS0_21nextafter_kernel_cudaERNS_18TensorIteratorBaseEENKUlvE_clEvENKUlvE2_clEvEUlS5_S5_E_EEEEvS7_RKT_EUliE_EEviT1_)
        /*0728*/ 	.word	0x0000001a


	//----- nvinfo : EIATTR_FRAME_SIZE
	.align		4
.L_355:
        /*072c*/ 	.byte	0x04, 0x11
        /*072e*/ 	.short	(.L_357 - .L_356)
	.align		4
.L_356:
        /*0730*/ 	.word	index@(_ZN2at6native18elementwise_kernelILi128ELi4EZNS0_15gpu_kernel_implINS0_13BUnaryFunctorIN3c104HalfES5_S5_ZZZNS0_21nextafter_kernel_cudaERNS_18TensorIteratorBaseEENKUlvE_clEvENKUlvE2_clEvEUlS5_S5_E_EEEEvS7_RKT_EUliE_EEviT1_)
        /*0734*/ 	.word	0x00000000


	//----- nvinfo : EIATTR_REGCOUNT
	.align		4
.L_357:
        /*0738*/ 	.byte	0x04, 0x2f
        /*073a*/ 	.short	(.L_359 - .L_358)
	.align		4
.L_358:
        /*073c*/ 	.word	index@(_ZN2at6native29vectorized_elementwise_kernelILi8ENS0_13BinaryFunctorIN3c104HalfES4_S4_ZZZNS0_21nextafter_kernel_cudaERNS_18TensorIteratorBaseEENKUlvE_clEvENKUlvE2_clEvEUlS4_S4_E_EESt5arrayIPcLm3EEEEviT0_T1_)
        /*0740*/ 	.word	0x00000020


	//----- nvinfo : EIATTR_FRAME_SIZE
	.align		4
.L_359:
        /*0744*/ 	.byte	0x04, 0x11
        /*0746*/ 	.short	(.L_361 - .L_360)
	.align		4
.L_360:
        /*0748*/ 	.word	index@(_ZN2at6native29vectorized_elementwise_kernelILi8ENS0_13BinaryFunctorIN3c104HalfES4_S4_ZZZNS0_21nextafter_kernel_cudaERNS_18TensorIteratorBaseEENKUlvE_clEvENKUlvE2_clEvEUlS4_S4_E_EESt5arrayIPcLm3EEEEviT0_T1_)
        /*074c*/ 	.word	0x00000000


	//----- nvinfo : EIATTR_REGCOUNT
	.align		4
.L_361:
        /*0750*/ 	.byte	0x04, 0x2f
        /*0752*/ 	.short	(.L_363 - .L_362)
	.align		4
.L_362:
        /*0754*/ 	.word	index@(_ZN2at6native29vectorized_elementwise_kernelILi4ENS0_13BinaryFunctorIN3c104HalfES4_S4_ZZZNS0_21nextafter_kernel_cudaERNS_18TensorIteratorBaseEENKUlvE_clEvENKUlvE2_clEvEUlS4_S4_E_EESt5arrayIPcLm3EEEEviT0_T1_)
        /*0758*/ 	.word	0x00000020


	//----- nvinfo : EIATTR_FRAME_SIZE
	.align		4
.L_363:
        /*075c*/ 	.byte	0x04, 0x11
        /*075e*/ 	.short	(.L_365 - .L_364)
	.align		4
.L_364:
        /*0760*/ 	.word	index@(_ZN2at6native29vectorized_elementwise_kernelILi4ENS0_13BinaryFunctorIN3c104HalfES4_S4_ZZZNS0_21nextafter_kernel_cudaERNS_18TensorIteratorBaseEENKUlvE_clEvENKUlvE2_clEvEUlS4_S4_E_EESt5arrayIPcLm3EEEEviT0_T1_)
        /*0764*/ 	.word	0x00000000


	//----- nvinfo : EIATTR_REGCOUNT
	.align		4
.L_365:
        /*0768*/ 	.byte	0x04, 0x2f
        /*076a*/ 	.short	(.L_367 - .L_366)
	.align		4
.L_366:
        /*076c*/ 	.word	index@(_ZN2at6native29vectorized_elementwise_kernelILi2ENS0_13BinaryFunctorIN3c104HalfES4_S4_ZZZNS0_21nextafter_kernel_cudaERNS_18TensorIteratorBaseEENKUlvE_clEvENKUlvE2_clEvEUlS4_S4_E_EESt5arrayIPcLm3EEEEviT0_T1_)
        /*0770*/ 	.word	0x00000020


	//----- nvinfo : EIATTR_FRAME_SIZE
	.align		4
.L_367:
        /*0774*/ 	.byte	0x04, 0x11
        /*0776*/ 	.short	(.L_369 - .L_368)
	.align		4
.L_368:
        /*0778*/ 	.word	index@(_ZN2at6native29vectorized_elementwise_kernelILi2ENS0_13BinaryFunctorIN3c104HalfES4_S4_ZZZNS0_21nextafter_kernel_cudaERNS_18TensorIteratorBaseEENKUlvE_clEvENKUlvE2_clEvEUlS4_S4_E_EESt5arrayIPcLm3EEEEviT0_T1_)
        /*077c*/ 	.word	0x00000000


	//----- nvinfo : EIATTR_REGCOUNT
	.align		4
.L_369:
        /*0780*/ 	.byte	0x04, 0x2f
        /*0782*/ 	.short	(.L_371 - .L_370)
	.align		4
.L_370:
        /*0784*/ 	.word	index@(_ZN2at6native27unrolled_elementwise_kernelINS0_13BinaryFunctorIN3c104HalfES4_S4_ZZZNS0_21nextafter_kernel_cudaERNS_18TensorIteratorBaseEENKUlvE_clEvENKUlvE2_clEvEUlS4_S4_E_EESt5arrayIPcLm3EELi4E23TrivialOffsetCalculatorILi2EjESE_ILi1EjENS0_6memory15LoadWithoutCastENSH_16StoreWithoutCastEEEviT_T0_T2_T3_T4_T5_)
        /*0788*/ 	.word	0x0000001e


	//----- nvinfo : EIATTR_FRAME_SIZE
	.align		4
.L_371:
        /*078c*/ 	.byte	0x04, 0x11
        /*078e*/ 	.short	(.L_373 - .L_372)
	.align		4
.L_372:
        /*0790*/ 	.word	index@(_ZN2at6native27unrolled_elementwise_kernelINS0_13BinaryFunctorIN3c104HalfES4_S4_ZZZNS0_21nextafter_kernel_cudaERNS_18TensorIteratorBaseEENKUlvE_clEvENKUlvE2_clEvEUlS4_S4_E_EESt5arrayIPcLm3EELi4E23TrivialOffsetCalculatorILi2EjESE_ILi1EjENS0_6memory15LoadWithoutCastENSH_16StoreWithoutCastEEEviT_T0_T2_T3_T4_T5_)
        /*0794*/ 	.word	0x00000000


	//----- nvinfo : EIATTR_REGCOUNT
	.align		4
.L_373:
        /*0798*/ 	.byte	0x04, 0x2f
        /*079a*/ 	.short	(.L_375 - .L_374)
	.align		4
.L_374:
        /*079c*/ 	.word	index@(_ZN2at6native18elementwise_kernelILi128ELi4EZNS0_22gpu_kernel_impl_nocastINS0_13BinaryFunctorIN3c104HalfES5_S5_ZZZNS0_21nextafter_kernel_cudaERNS_18TensorIteratorBaseEENKUlvE_clEvENKUlvE2_clEvEUlS5_S5_E_EEEEvS7_RKT_EUliE_EEviT1_)
        /*07a0*/ 	.word	0x00000012


	//----- nvinfo : EIATTR_FRAME_SIZE
	.align		4
.L_375:
        /*07a4*/ 	.byte	0x04, 0x11
        /*07a6*/ 	.short	(.L_377 - .L_376)
	.align		4
.L_376:
        /*07a8*/ 	.word	index@(_ZN2at6native18elementwise_kernelILi128ELi4EZNS0_22gpu_kernel_impl_nocastINS0_13BinaryFunctorIN3c104HalfES5_S5_ZZZNS0_21nextafter_kernel_cudaERNS_18TensorIteratorBaseEENKUlvE_clEvENKUlvE2_clEvEUlS5_S5_E_EEEEvS7_RKT_EUliE_EEviT1_)
        /*07ac*/ 	.word	0x00000000


	//----- nvinfo : EIATTR_REGCOUNT
	.align		4
.L_377:
        /*07b0*/ 	.byte	0x04, 0x2f
        /*07b2*/ 	.short	(.L_379 - .L_378)
	.align		4
.L_378:
        /*07b4*/ 	.word	index@(_ZN2at6native27unrolled_elementwise_kernelINS0_13BinaryFunctorIN3c104HalfES4_S4_ZZZNS0_21nextafter_kernel_cudaERNS_18TensorIteratorBaseEENKUlvE_clEvENKUlvE2_clEvEUlS4_S4_E_EESt5arrayIPcLm3EELi4E23TrivialOffsetCalculatorILi2EjESE_ILi1EjENS0_6memory12LoadWithCastILi2EEENSH_13StoreWithCastILi1EEEEEviT_T0_T2_T3_T4_T5_)
        /*07b8*/ 	.word	0x00000020


	//----- nvinfo : EIATTR_FRAME_SIZE
	.align		4
.L_379:
        /*07bc*/ 	.byte	0x04, 0x11
        /*07be*/ 	.short	(.L_381 - .L_380)
	.align		4
.L_380:
        /*07c0*/ 	.word	index@(_ZN2at6native27unrolled_elementwise_kernelINS0_13BinaryFunctorIN3c104HalfES4_S4_ZZZNS0_21nextafter_kernel_cudaERNS_18TensorIteratorBaseEENKUlvE_clEvENKUlvE2_clEvEUlS4_S4_E_EESt5arrayIPcLm3EELi4E23TrivialOffsetCalculatorILi2EjESE_ILi1EjENS0_6memory12LoadWithCastILi2EEENSH_13StoreWithCastILi1EEEEEviT_T0_T2_T3_T4_T5_)
        /*07c4*/ 	.word	0x00000000


	//----- nvinfo : EIATTR_REGCOUNT
	.align		4
.L_381:
        /*07c8*/ 	.byte	0x04, 0x2f
        /*07ca*/ 	.short	(.L_383 - .L_382)
	.align		4
.L_382:
        /*07cc*/ 	.word	index@(_ZN2at6native18elementwise_kernelILi128ELi4EZNS0_15gpu_kernel_implINS0_13BinaryFunctorIN3c104HalfES5_S5_ZZZNS0_21nextafter_kernel_cudaERNS_18TensorIteratorBaseEENKUlvE_clEvENKUlvE2_clEvEUlS5_S5_E_EEEEvS7_RKT_EUliE_EEviT1_)
        /*07d0*/ 	.word	0x0000001a


	//----- nvinfo : EIATTR_FRAME_SIZE
	.align		4
.L_383:
        /*07d4*/ 	.byte	0x04, 0x11
        /*07d6*/ 	.short	(.L_385 - .L_384)
	.align		4
.L_384:
        /*07d8*/ 	.word	index@(_ZN2at6native18elementwise_kernelILi128ELi4EZNS0_15gpu_kernel_implINS0_13BinaryFunctorIN3c104HalfES5_S5_ZZZNS0_21nextafter_kernel_cudaERNS_18TensorIteratorBaseEENKUlvE_clEvENKUlvE2_clEvEUlS5_S5_E_EEEEvS7_RKT_EUliE_EEviT1_)
        /*07dc*/ 	.word	0x00000000


	//----- nvinfo : EIATTR_REGCOUNT
	.align		4
.L_385:
        /*07e0*/ 	.byte	0x04, 0x2f
        /*07e2*/ 	.short	(.L_387 - .L_386)
	.align		4
.L_386:
        /*07e4*/ 	.word	index@(_ZN2at6native29vectorized_elementwise_kernelILi8ENS0_13AUnaryFunctorIhhhZZZNS0_21heaviside_kernel_cudaERNS_18TensorIteratorBaseEENKUlvE_clEvENKUlvE_clEvEUlhhE_EESt5arrayIPcLm2EEEEviT0_T1_)
        /*07e8*/ 	.word	0x00000020


	//----- nvinfo : EIATTR_FRAME_SIZE
	.align		4
.L_387:
        /*07ec*/ 	.byte	0x04, 0x11
        /*07ee*/ 	.short	(.L_389 - .L_388)
	.align		4
.L_388:
        /*07f0*/ 	.word	index@(_ZN2at6native29vectorized_elementwise_kernelILi8ENS0_13AUnaryFunctorIhhhZZZNS0_21heaviside_kernel_cudaERNS_18TensorIteratorBaseEENKUlvE_clEvENKUlvE_clEvEUlhhE_EESt5arrayIPcLm2EEEEviT0_T1_)
        /*07f4*/ 	.word	0x00000000


	//----- nvinfo : EIATTR_REGCOUNT
	.align		4
.L_389:
        /*07f8*/ 	.byte	0x04, 0x2f
        /*07fa*/ 	.short	(.L_391 - .L_390)
	.align		4
.L_390:
        /*07fc*/ 	.word	index@(_ZN2at6native29vectorized_elementwise_kernelILi4ENS0_13AUnaryFunctorIhhhZZZNS0_21heaviside_kernel_cudaERNS_18TensorIteratorBaseEENKUlvE_clEvENKUlvE_clEvEUlhhE_EESt5arrayIPcLm2EEEEviT0_T1_)
        /*0800*/ 	.word	0x00000020


	//----- nvinfo : EIATTR_FRAME_SIZE
	.align		4
.L_391:
        /*0804*/ 	.byte	0x04, 0x11
        /*0806*/ 	.short	(.L_393 - .L_392)
	.align		4
.L_392:
        /*0808*/ 	.word	index@(_ZN2at6native29vectorized_elementwise_kernelILi4ENS0_13AUnaryFunctorIhhhZZZNS0_21heaviside_kernel_cudaERNS_18TensorIteratorBaseEENKUlvE_clEvENKUlvE_clEvEUlhhE_EESt5arrayIPcLm2EEEEviT0_T1_)
        /*080c*/ 	.word	0x00000000


	//----- nvinfo : EIATTR_REGCOUNT
	.align		4
.L_393:
        /*0810*/ 	.byte	0x04, 0x2f
        /*0812*/ 	.short	(.L_395 - .L_394)
	.align		4
.L_394:
        /*0814*/ 	.word	index@(_ZN2at6native29vectorized_elementwise_kernelILi2ENS0_13AUnaryFunctorIhhhZZZNS0_21heaviside_kernel_cudaERNS_18TensorIteratorBaseEENKUlvE_clEvENKUlvE_clEvEUlhhE_EESt5arrayIPcLm2EEEEviT0_T1_)
        /*0818*/ 	.word	0x00000020


	//----- nvinfo : EIATTR_FRAME_SIZE
	.align		4
.L_395:
        /*081c*/ 	.byte	0x04, 0x11
        /*081e*/ 	.short	(.L_397 - .L_396)
	.align		4
.L_396:
        /*0820*/ 	.word	index@(_ZN2at6native29vectorized_elementwise_kernelILi2ENS0_13AUnaryFunctorIhhhZZZNS0_21heaviside_kernel_cudaERNS_18TensorIteratorBaseEENKUlvE_clEvENKUlvE_clEvEUlhhE_EESt5arrayIPcLm2EEEEviT0_T1_)
        /*0824*/ 	.word	0x00000000


	//----- nvinfo : EIATTR_REGCOUNT
	.align		4
.L_397:
        /*0828*/ 	.byte	0x04, 0x2f
        /*082a*/ 	.short	(.L_399 - .L_398)
	.align		4
.L_398:
        /*082c*/ 	.word	index@(_ZN2at6native27unrolled_elementwise_kernelINS0_13AUnaryFunctorIhhhZZZNS0_21heaviside_kernel_cudaERNS_18TensorIteratorBaseEENKUlvE_clEvENKUlvE_clEvEUlhhE_EESt5arrayIPcLm2EELi4E23TrivialOffsetCalculatorILi1EjESD_NS0_6memory15LoadWithoutCastENSE_16StoreWithoutCastEEEviT_T0_T2_T3_T4_T5_)
        /*0830*/ 	.word	0x00000014


	//----- nvinfo : EIATTR_FRAME_SIZE
	.align		4
.L_399:
        /*0834*/ 	.byte	0x04, 0x11
        /*0836*/ 	.short	(.L_401 - .L_400)
	.align		4
.L_400:
        /*0838*/ 	.word	index@(_ZN2at6native27unrolled_elementwise_kernelINS0_13AUnaryFunctorIhhhZZZNS0_21heaviside_kernel_cudaERNS_18TensorIteratorBaseEENKUlvE_clEvENKUlvE_clEvEUlhhE_EESt5arrayIPcLm2EELi4E23TrivialOffsetCalculatorILi1EjESD_NS0_6memory15LoadWithoutCastENSE_16StoreWithoutCastEEEviT_T0_T2_T3_T4_T5_)
        /*083c*/ 	.word	0x00000000


	//----- nvinfo : EIATTR_REGCOUNT
	.align		4
.L_401:
        /*0840*/ 	.byte	0x04, 0x2f
        /*0842*/ 	.short	(.L_403 - .L_402)
	.align		4
.L_402:
        /*0844*/ 	.word	index@(_ZN2at6native18elementwise_kernelILi128ELi4EZNS0_22gpu_kernel_impl_nocastINS0_13AUnaryFunctorIhhhZZZNS0_21heaviside_kernel_cudaERNS_18TensorIteratorBaseEENKUlvE_clEvENKUlvE_clEvEUlhhE_EEEEvS5_RKT_EUliE_EEviT1_)
        /*0848*/ 	.word	0x00000012


	//----- nvinfo : EIATTR_FRAME_SIZE
	.align		4
.L_403:
        /*084c*/ 	.byte	0x04, 0x11
        /*084e*/ 	.short	(.L_405 - .L_404)
	.align		4
.L_404:
        /*0850*/ 	.word	index@(_ZN2at6native18elementwise_kernelILi128ELi4EZNS0_22gpu_kernel_impl_nocastINS0_13AUnaryFunctorIhhhZZZNS0_21heaviside_kernel_cudaERNS_18TensorIteratorBaseEENKUlvE_clEvENKUlvE_clEvEUlhhE_EEEEvS5_RKT_EUliE_EEviT1_)
        /*0854*/ 	.word	0x00000000


	//----- nvinfo : EIATTR_REGCOUNT
	.align		4
.L_405:
        /*0858*/ 	.byte	0x04, 0x2f
        /*085a*/ 	.short	(.L_407 - .L_406)
	.align		4
.L_406:
        /*085c*/ 	.word	index@(_ZN2at6native27unrolled_elementwise_kernelINS0_13AUnaryFunctorIhhhZZZNS0_21heaviside_kernel_cudaERNS_18TensorIteratorBaseEENKUlvE_clEvENKUlvE_clEvEUlhhE_EESt5arrayIPcLm2EELi4E23TrivialOffsetCalculatorILi1EjESD_NS0_6memory12LoadWithCastILi1EEENSE_13StoreWithCastILi1EEEEEviT_T0_T2_T3_T4_T5_)
        /*0860*/ 	.word	0x0000001e


	//----- nvinfo : EIATTR_FRAME_SIZE
	.align		4
.L_407:
        /*0864*/ 	.byte	0x04, 0x11
        /*0866*/ 	.short	(.L_409 - .L_408)
	.align		4
.L_408:
        /*0868*/ 	.word	index@(_ZN2at6native27unrolled_elementwise_kernelINS0_13AUnaryFunctorIhhhZZZNS0_21heaviside_kernel_cudaERNS_18TensorIteratorBaseEENKUlvE_clEvENKUlvE_clEvEUlhhE_EESt5arrayIPcLm2EELi4E23TrivialOffsetCalculatorILi1EjESD_NS0_6memory12LoadWithCastILi1EEENSE_13StoreWithCastILi1EEEEEviT_T0_T2_T3_T4_T5_)
        /*086c*/ 	.word	0x00000000


	//----- nvinfo : EIATTR_REGCOUNT
	.align		4
.L_409:
        /*0870*/ 	.byte	0x04, 0x2f
        /*0872*/ 	.short	(.L_411 - .L_410)
	.align		4
.L_410:
        /*0874*/ 	.word	index@(_ZN2at6native18elementwise_kernelILi128ELi4EZNS0_15gpu_kernel_implINS0_13AUnaryFunctorIhhhZZZNS0_21heaviside_kernel_cudaERNS_18TensorIteratorBaseEENKUlvE_clEvENKUlvE_clEvEUlhhE_EEEEvS5_RKT_EUliE_EEviT1_)
        /*0878*/ 	.word	0x0000001a


	//----- nvinfo : EIATTR_FRAME_SIZE
	.align		4
.L_411:
        /*087c*/ 	.byte	0x04, 0x11
        /*087e*/ 	.short	(.L_413 - .L_412)
	.align		4
.L_412:
        /*0880*/ 	.word	index@(_ZN2at6native18elementwise_kernelILi128ELi4EZNS0_15gpu_kernel_implINS0_13AUnaryFunctorIhhhZZZNS0_21heaviside_kernel_cudaERNS_18TensorIteratorBaseEENKUlvE_clEvENKUlvE_clEvEUlhhE_EEEEvS5_RKT_EUliE_EEviT1_)
        /*0884*/ 	.word	0x00000000


	//----- nvinfo : EIATTR_REGCOUNT
	.align		4
.L_413:
        /*0888*/ 	.byte	0x04, 0x2f
        /*088a*/ 	.short	(.L_415 - .L_414)
	.align		4
.L_414:
        /*088c*/ 	.word	index@(_ZN2at6native29vectorized_elementwise_kernelILi8ENS0_13BUnaryFunctorIhhhZZZNS0_21heaviside_kernel_cudaERNS_18TensorIteratorBaseEENKUlvE_clEvENKUlvE_clEvEUlhhE_EESt5arrayIPcLm2EEEEviT0_T1_)
        /*0890*/ 	.word	0x00000020


	//----- nvinfo : EIATTR_FRAME_SIZE
	.align		4
.L_415:
        /*0894*/ 	.byte	0x04, 0x11
        /*0896*/ 	.short	(.L_417 - .L_416)
	.align		4
.L_416:
        /*0898*/ 	.word	index@(_ZN2at6native29vectorized_elementwise_kernelILi8ENS0_13BUnaryFunctorIhhhZZZNS0_21heaviside_kernel_cudaERNS_18TensorIteratorBaseEENKUlvE_clEvENKUlvE_clEvEUlhhE_EESt5arrayIPcLm2EEEEviT0_T1_)
        /*089c*/ 	.word	0x00000000


	//----- nvinfo : EIATTR_REGCOUNT
	.align		4
.L_417:
        /*08a0*/ 	.byte	0x04, 0x2f
        /*08a2*/ 	.short	(.L_419 - .L_418)
	.align		4
.L_418:
        /*08a4*/ 	.word	index@(_ZN2at6native29vectorized_elementwise_kernelILi4ENS0_13BUnaryFunctorIhhhZZZNS0_21heaviside_kernel_cudaERNS_18TensorIteratorBaseEENKUlvE_clEvENKUlvE_clEvEUlhhE_EESt5arrayIPcLm2EEEEviT0_T1_)
        /*08a8*/ 	.word	0x00000020


	//----- nvinfo : EIATTR_FRAME_SIZE
	.align		4
.L_419:
        /*08ac*/ 	.byte	0x04, 0x11
        /*08ae*/ 	.short	(.L_421 - .L_420)
	.align		4
.L_420:
        /*08b0*/ 	.word	index@(_ZN2at6native29vectorized_elementwise_kernelILi4ENS0_13BUnaryFunctorIhhhZZZNS0_21heaviside_kernel_cudaERNS_18TensorIteratorBaseEENKUlvE_clEvENKUlvE_clEvEUlhhE_EESt5arrayIPcLm2EEEEviT0_T1_)
        /*08b4*/ 	.word	0x00000000


	//----- nvinfo : EIATTR_REGCOUNT
	.align		4
.L_421:
        /*08b8*/ 	.byte	0x04, 0x2f
        /*08ba*/ 	.short	(.L_423 - .L_422)
	.align		4
.L_422:
        /*08bc*/ 	.word	index@(_ZN2at6native29vectorized_elementwise_kernelILi2ENS0_13BUnaryFunctorIhhhZZZNS0_21heaviside_kernel_cudaERNS_18TensorIteratorBaseEENKUlvE_clEvENKUlvE_clEvEUlhhE_EESt5arrayIPcLm2EEEEviT0_T1_)
        /*08c0*/ 	.word	0x00000020


	//----- nvinfo : EIATTR_FRAME_SIZE
	.align		4
.L_423:
        /*08c4*/ 	.byte	0x04, 0x11
        /*08c6*/ 	.short	(.L_425 - .L_424)
	.align		4
.L_424:
        /*08c8*/ 	.word	index@(_ZN2at6native29vectorized_elementwise_kernelILi2ENS0_13BUnaryFunctorIhhhZZZNS0_21heaviside_kernel_cudaERNS_18TensorIteratorBaseEENKUlvE_clEvENKUlvE_clEvEUlhhE_EESt5arrayIPcLm2EEEEviT0_T1_)
        /*08cc*/ 	.word	0x00000000


	//----- nvinfo : EIATTR_REGCOUNT
	.align		4
.L_425:
        /*08d0*/ 	.byte	0x04, 0x2f
        /*08d2*/ 	.short	(.L_427 - .L_426)
	.align		4
.L_426:
        /*08d4*/ 	.word	index@(_ZN2at6native27unrolled_elementwise_kernelINS0_13BUnaryFunctorIhhhZZZNS0_21heaviside_kernel_cudaERNS_18TensorIteratorBaseEENKUlvE_clEvENKUlvE_clEvEUlhhE_EESt5arrayIPcLm2EELi4E23TrivialOffsetCalculatorILi1EjESD_NS0_6memory15LoadWithoutCastENSE_16StoreWithoutCastEEEviT_T0_T2_T3_T4_T5_)
        /*08d8*/ 	.word	0x00000014


	//----- nvinfo : EIATTR_FRAME_SIZE
	.align		4
.L_427:
        /*08dc*/ 	.byte	0x04, 0x11
        /*08de*/ 	.short	(.L_429 - .L_428)
	.align		4
.L_428:
        /*08e0*/ 	.word	index@(_ZN2at6native27unrolled_elementwise_kernelINS0_13BUnaryFunctorIhhhZZZNS0_21heaviside_kernel_cudaERNS_18TensorIteratorBaseEENKUlvE_clEvENKUlvE_clEvEUlhhE_EESt5arrayIPcLm2EELi4E23TrivialOffsetCalculatorILi1EjESD_NS0_6memory15LoadWithoutCastENSE_16StoreWithoutCastEEEviT_T0_T2_T3_T4_T5_)
        /*08e4*/ 	.word	0x00000000


	//----- nvinfo : EIATTR_REGCOUNT
	.align		4
.L_429:
        /*08e8*/ 	.byte	0x04, 0x2f
        /*08ea*/ 	.short	(.L_431 - .L_430)
	.align		4
.L_430:
        /*08ec*/ 	.word	index@(_ZN2at6native18elementwise_kernelILi128ELi4EZNS0_22gpu_kernel_impl_nocastINS0_13BUnaryFunctorIhhhZZZNS0_21heaviside_kernel_cudaERNS_18TensorIteratorBaseEENKUlvE_clEvENKUlvE_clEvEUlhhE_EEEEvS5_RKT_EUliE_EEviT1_)
        /*08f0*/ 	.word	0x00000012


	//----- nvinfo : EIATTR_FRAME_SIZE
	.align		4
.L_431:
        /*08f4*/ 	.byte	0x04, 0x11
        /*08f6*/ 	.short	(.L_433 - .L_432)
	.align		4
.L_432:
        /*08f8*/ 	.word	index@(_ZN2at6native18elementwise_kernelILi128ELi4EZNS0_22gpu_kernel_impl_nocastINS0_13BUnaryFunctorIhhhZZZNS0_21heaviside_kernel_cudaERNS_18TensorIteratorBaseEENKUlvE_clEvENKUlvE_clEvEUlhhE_EEEEvS5_RKT_EUliE_EEviT1_)
        /*08fc*/ 	.word	0x00000000


	//----- nvinfo : EIATTR_REGCOUNT
	.align		4
.L_433:
        /*0900*/ 	.byte	0x04, 0x2f
        /*0902*/ 	.short	(.L_435 - .L_434)
	.align		4
.L_434:
        /*0904*/ 	.word	index@(_ZN2at6native27unrolled_elementwise_kernelINS0_13BUnaryFunctorIhhhZZZNS0_21heaviside_kernel_cudaERNS_18TensorIteratorBaseEENKUlvE_clEvENKUlvE_clEvEUlhhE_EESt5arrayIPcLm2EELi4E23TrivialOffsetCalculatorILi1EjESD_NS0_6memory12LoadWithCastILi1EEENSE_13StoreWithCastILi1EEEEEviT_T0_T2_T3_T4_T5_)
        /*0908*/ 	.word	0x0000001d


	//----- nvinfo : EIATTR_FRAME_SIZE
	.align		4
.L_435:
        /*090c*/ 	.byte	0x04, 0x11
        /*090e*/ 	.short	(.L_437 - .L_436)
	.align		4
.L_436:
        /*0910*/ 	.word	index@(_ZN2at6native27unrolled_elementwise_kernelINS0_13BUnaryFunctorIhhhZZZNS0_21heaviside_kernel_cudaERNS_18TensorIteratorBaseEENKUlvE_clEvENKUlvE_clEvEUlhhE_EESt5arrayIPcLm2EELi4E23TrivialOffsetCalculatorILi1EjESD_NS0_6memory12LoadWithCastILi1EEENSE_13StoreWithCastILi1EEEEEviT_T0_T2_T3_T4_T5_)
        /*0914*/ 	.word	0x00000000


	//----- nvinfo : EIATTR_REGCOUNT
	.align		4
.L_437:
        /*0918*/ 	.byte	0x04, 0x2f
        /*091a*/ 	.short	(.L_439 - .L_438)
	.align		4
.L_438:
        /*091c*/ 	.word	index@(_ZN2at6native18elementwise_kernelILi128ELi4EZNS0_15gpu_kernel_implINS0_13BUnaryFunctorIhhhZZZNS0_21heaviside_kernel_cudaERNS_18TensorIteratorBaseEENKUlvE_clEvENKUlvE_clEvEUlhhE_EEEEvS5_RKT_EUliE_EEviT1_)
        /*0920*/ 	.word	0x0000001a


	//----- nvinfo : EIATTR_FRAME_SIZE
	.align		4
.L_439:
        /*0924*/ 	.byte	0x04, 0x11
        /*0926*/ 	.short	(.L_441 - .L_440)
	.align		4
.L_440:
        /*0928*/ 	.word	index@(_ZN2at6native18elementwise_kernelILi128ELi4EZNS0_15gpu_kernel_implINS0_13BUnaryFunctorIhhhZZZNS0_21heaviside_kernel_cudaERNS_18TensorIteratorBaseEENKUlvE_clEvENKUlvE_clEvEUlhhE_EEEEvS5_RKT_EUliE_EEviT1_)
        /*092c*/ 	.word	0x00000000


	//----- nvinfo : EIATTR_REGCOUNT
	.align		4
.L_441:
        /*0930*/ 	.byte	0x04, 0x2f
        /*0932*/ 	.short	(.L_443 - .L_442)
	.align		4
.L_442:
        /*0934*/ 	.word	index@(_ZN2at6native29vectorized_elementwise_kernelILi8ENS0_13BinaryFunctorIhhhZZZNS0_21heaviside_kernel_cudaERNS_18TensorIteratorBaseEENKUlvE_clEvENKUlvE_clEvEUlhhE_EESt5arrayIPcLm3EEEEviT0_T1_)
        /*0938*/ 	.word	0x00000020


	//----- nvinfo : EIATTR_FRAME_SIZE
	.align		4
.L_443:
        /*093c*/ 	.byte	0x04, 0x11
        /*093e*/ 	.short	(.L_445 - .L_444)
	.align		4
.L_444:
        /*0940*/ 	.word	index@(_ZN2at6native29vectorized_elementwise_kernelILi8ENS0_13BinaryFunctorIhhhZZZNS0_21heaviside_kernel_cudaERNS_18TensorIteratorBaseEENKUlvE_clEvENKUlvE_clEvEUlhhE_EESt5arrayIPcLm3EEEEviT0_T1_)
        /*0944*/ 	.word	0x00000000


	//----- nvinfo : EIATTR_REGCOUNT
	.align		4
.L_445:
        /*0948*/ 	.byte	0x04, 0x2f
        /*094a*/ 	.short	(.L_447 - .L_446)
	.align		4
.L_446:
        /*094c*/ 	.word	index@(_ZN2at6native29vectorized_elementwise_kernelILi4ENS0_13BinaryFunctorIhhhZZZNS0_21heaviside_kernel_cudaERNS_18TensorIteratorBaseEENKUlvE_clEvENKUlvE_clEvEUlhhE_EESt5arrayIPcLm3EEEEviT0_T1_)
        /*0950*/ 	.word	0x00000020


	//----- nvinfo : EIATTR_FRAME_SIZE
	.align		4
.L_447:
        /*0954*/ 	.byte	0x04, 0x11
        /*0956*/ 	.short	(.L_449 - .L_448)
	.align		4
.L_448:
        /*0958*/ 	.word	index@(_ZN2at6native29vectorized_elementwise_kernelILi4ENS0_13BinaryFunctorIhhhZZZNS0_21heaviside_kernel_cudaERNS_18TensorIteratorBaseEENKUlvE_clEvENKUlvE_clEvEUlhhE_EESt5arrayIPcLm3EEEEviT0_T1_)
        /*095c*/ 	.word	0x00000000


	//----- nvinfo : EIATTR_REGCOUNT
	.align		4
.L_449:
        /*0960*/ 	.byte	0x04, 0x2f
        /*0962*/ 	.short	(.L_451 - .L_450)
	.align		4
.L_450:
        /*0964*/ 	.word	index@(_ZN2at6native29vectorized_elementwise_kernelILi2ENS0_13BinaryFunctorIhhhZZZNS0_21heaviside_kernel_cudaERNS_18TensorIteratorBaseEENKUlvE_clEvENKUlvE_clEvEUlhhE_EESt5arrayIPcLm3EEEEviT0_T1_)
        /*0968*/ 	.word	0x00000020


	//----- nvinfo : EIATTR_FRAME_SIZE
	.align		4
.L_451:
        /*096c*/ 	.byte	0x04, 0x11
        /*096e*/ 	.short	(.L_453 - .L_452)
	.align		4
.L_452:
        /*0970*/ 	.word	index@(_ZN2at6native29vectorized_elementwise_kernelILi2ENS0_13BinaryFunctorIhhhZZZNS0_21heaviside_kernel_cudaERNS_18TensorIteratorBaseEENKUlvE_clEvENKUlvE_clEvEUlhhE_EESt5arrayIPcLm3EEEEviT0_T1_)
        /*0974*/ 	.word	0x00000000


	//----- nvinfo : EIATTR_REGCOUNT
	.align		4
.L_453:
        /*0978*/ 	.byte	0x04, 0x2f
        /*097a*/ 	.short	(.L_455 - .L_454)
	.align		4
.L_454:
        /*097c*/ 	.word	index@(_ZN2at6native27unrolled_elementwise_kernelINS0_13BinaryFunctorIhhhZZZNS0_21heaviside_kernel_cudaERNS_18TensorIteratorBaseEENKUlvE_clEvENKUlvE_clEvEUlhhE_EESt5arrayIPcLm3EELi4E23TrivialOffsetCalculatorILi2EjESC_ILi1EjENS0_6memory15LoadWithoutCastENSF_16StoreWithoutCastEEEviT_T0_T2_T3_T4_T5_)
        /*0980*/ 	.word	0x0000001c


	//----- nvinfo : EIATTR_FRAME_SIZE
	.align		4
.L_455:
        /*0984*/ 	.byte	0x04, 0x11
        /*0986*/ 	.short	(.L_457 - .L_456)
	.align		4
.L_456:
        /*0988*/ 	.word	index@(_ZN2at6native27unrolled_elementwise_kernelINS0_13BinaryFunctorIhhhZZZNS0_21heaviside_kernel_cudaERNS_18TensorIteratorBaseEENKUlvE_clEvENKUlvE_clEvEUlhhE_EESt5arrayIPcLm3EELi4E23TrivialOffsetCalculatorILi2EjESC_ILi1EjENS0_6memory15LoadWithoutCastENSF_16StoreWithoutCastEEEviT_T0_T2_T3_T4_T5_)
        /*098c*/ 	.word	0x00000000


	//----- nvinfo : EIATTR_REGCOUNT
	.align		4
.L_457:
        /*0990*/ 	.byte	0x04, 0x2f
        /*0992*/ 	.short	(.L_459 - .L_458)
	.align		4
.L_458:
        /*0994*/ 	.word	index@(_ZN2at6native18elementwise_kernelILi128ELi4EZNS0_22gpu_kernel_impl_nocastINS0_13BinaryFunctorIhhhZZZNS0_21heaviside_kernel_cudaERNS_18TensorIteratorBaseEENKUlvE_clEvENKUlvE_clEvEUlhhE_EEEEvS5_RKT_EUliE_EEviT1_)
        /*0998*/ 	.word	0x00000012


	//----- nvinfo : EIATTR_FRAME_SIZE
	.align		4
.L_459:
        /*099c*/ 	.byte	0x04, 0x11
        /*099e*/ 	.short	(.L_461 - .L_460)
	.align		4
.L_460:
        /*09a0*/ 	.word	index@(_ZN2at6native18elementwise_kernelILi128ELi4EZNS0_22gpu_kernel_impl_nocastINS0_13BinaryFunctorIhhhZZZNS0_21heaviside_kernel_cudaERNS_18TensorIteratorBaseEENKUlvE_clEvENKUlvE_clEvEUlhhE_EEEEvS5_RKT_EUliE_EEviT1_)
        /*09a4*/ 	.word	0x00000000


	//----- nvinfo : EIATTR_REGCOUNT
	.align		4
.L_461:
        /*09a8*/ 	.byte	0x04, 0x2f
        /*09aa*/ 	.short	(.L_463 - .L_462)
	.align		4
.L_462:
        /*09ac*/ 	.word	index@(_ZN2at6native27unrolled_elementwise_kernelINS0_13BinaryFunctorIhhhZZZNS0_21heaviside_kernel_cudaERNS_18TensorIteratorBaseEENKUlvE_clEvENKUlvE_clEvEUlhhE_EESt5arrayIPcLm3EELi4E23TrivialOffsetCalculatorILi2EjESC_ILi1EjENS0_6memory12LoadWithCastILi2EEENSF_13StoreWithCastILi1EEEEEviT_T0_T2_T3_T4_T5_)
        /*09b0*/ 	.word	0x00000020


	//----- nvinfo : EIATTR_FRAME_SIZE
	.align		4
.L_463:
        /*09b4*/ 	.byte	0x04, 0x11
        /*09b6*/ 	.short	(.L_465 - .L_464)
	.align		4
.L_464:
        /*09b8*/ 	.word	index@(_ZN2at6native27unrolled_elementwise_kernelINS0_13BinaryFunctorIhhhZZZNS0_21heaviside_kernel_cudaERNS_18TensorIteratorBaseEENKUlvE_clEvENKUlvE_clEvEUlhhE_EESt5arrayIPcLm3EELi4E23TrivialOffsetCalculatorILi2EjESC_ILi1EjENS0_6memory12LoadWithCastILi2EEENSF_13StoreWithCastILi1EEEEEviT_T0_T2_T3_T4_T5_)
        /*09bc*/ 	.word	0x00000000


	//----- nvinfo : EIATTR_REGCOUNT
	.align		4
.L_465:
        /*09c0*/ 	.byte	0x04, 0x2f
        /*09c2*/ 	.short	(.L_467 - .L_466)
	.align		4
.L_466:
        /*09c4*/ 	.word	index@(_ZN2at6native18elementwise_kernelILi128ELi4EZNS0_15gpu_kernel_implINS0_13BinaryFunctorIhhhZZZNS0_21heaviside_kernel_cudaERNS_18TensorIteratorBaseEENKUlvE_clEvENKUlvE_clEvEUlhhE_EEEEvS5_RKT_EUliE_EEviT1_)
        /*09c8*/ 	.word	0x0000001a


	//----- nvinfo : EIATTR_FRAME_SIZE
	.align		4
.L_467:
        /*09cc*/ 	.byte	0x04, 0x11
        /*09ce*/ 	.short	(.L_469 - .L_468)
	.align		4
.L_468:
        /*09d0*/ 	.word	index@(_ZN2at6native18elementwise_kernelILi128ELi4EZNS0_15gpu_kernel_implINS0_13BinaryFunctorIhhhZZZNS0_21heaviside_kernel_cudaERNS_18TensorIteratorBaseEENKUlvE_clEvENKUlvE_clEvEUlhhE_EEEEvS5_RKT_EUliE_EEviT1_)
        /*09d4*/ 	.word	0x00000000


	//----- nvinfo : EIATTR_REGCOUNT
	.align		4
.L_469:
        /*09d8*/ 	.byte	0x04, 0x2f
        /*09da*/ 	.short	(.L_471 - .L_470)
	.align		4
.L_470:
        /*09dc*/ 	.word	index@(_ZN2at6native29vectorized_elementwise_kernelILi8ENS0_13AUnaryFunctorIaaaZZZNS0_21heaviside_kernel_cudaERNS_18TensorIteratorBaseEENKUlvE_clEvENKUlvE0_clEvEUlaaE_EESt5arrayIPcLm2EEEEviT0_T1_)
        /*09e0*/ 	.word	0x00000020


	//----- nvinfo : EIATTR_FRAME_SIZE
	.align		4
.L_471:
        /*09e4*/ 	.byte	0x04, 0x11
        /*09e6*/ 	.short	(.L_473 - .L_472)
	.align		4
.L_472:
        /*09e8*/ 	.word	index@(_ZN2at6native29vectorized_elementwise_kernelILi8ENS0_13AUnaryFunctorIaaaZZZNS0_21heaviside_kernel_cudaERNS_18TensorIteratorBaseEENKUlvE_clEvENKUlvE0_clEvEUlaaE_EESt5arrayIPcLm2EEEEviT0_T1_)
        /*09ec*/ 	.word	0x00000000


	//----- nvinfo : EIATTR_REGCOUNT
	.align		4
.L_473:
        /*09f0*/ 	.byte	0x04, 0x2f
        /*09f2*/ 	.short	(.L_475 - .L_474)
	.align		4
.L_474:
        /*09f4*/ 	.word	index@(_ZN2at6native29vectorized_elementwise_kernelILi4ENS0_13AUnaryFunctorIaaaZZZNS0_21heaviside_kernel_cudaERNS_18TensorIteratorBaseEENKUlvE_clEvENKUlvE0_clEvEUlaaE_EESt5arrayIPcLm2EEEEviT0_T1_)
        /*09f8*/ 	.word	0x00000020


	//----- nvinfo : EIATTR_FRAME_SIZE
	.align		4
.L_475:
        /*09fc*/ 	.byte	0x04, 0x11
        /*09fe*/ 	.short	(.L_477 - .L_476)
	.align		4
.L_476:
        /*0a00*/ 	.word	index@(_ZN2at6native29vectorized_elementwise_kernelILi4ENS0_13AUnaryFunctorIaaaZZZNS0_21heaviside_kernel_cudaERNS_18TensorIteratorBaseEENKUlvE_clEvENKUlvE0_clEvEUlaaE_EESt5arrayIPcLm2EEEEviT0_T1_)
        /*0a04*/ 	.word	0x00000000


	//----- nvinfo : EIATTR_REGCOUNT
	.align		4
.L_477:
        /*0a08*/ 	.byte	0x04, 0x2f
        /*0a0a*/ 	.short	(.L_479 - .L_478)
	.align		4
.L_478:
        /*0a0c*/ 	.word	index@(_ZN2at6native29vectorized_elementwise_kernelILi2ENS0_13AUnaryFunctorIaaaZZZNS0_21heaviside_kernel_cudaERNS_18TensorIteratorBaseEENKUlvE_clEvENKUlvE0_clEvEUlaaE_EESt5arrayIPcLm2EEEEviT0_T1_)
        /*0a10*/ 	.word	0x00000020


	//----- nvinfo : EIATTR_FRAME_SIZE
	.align		4
.L_479:
        /*0a14*/ 	.byte	0x04, 0x11
        /*0a16*/ 	.short	(.L_481 - .L_480)
	.align		4
.L_480:
        /*0a18*/ 	.word	index@(_ZN2at6native29vectorized_elementwise_kernelILi2ENS0_13AUnaryFunctorIaaaZZZNS0_21heaviside_kernel_cudaERNS_18TensorIteratorBaseEENKUlvE_clEvENKUlvE0_clEvEUlaaE_EESt5arrayIPcLm2EEEEviT0_T1_)
        /*0a1c*/ 	.word	0x00000000


	//----- nvinfo : EIATTR_REGCOUNT
	.align		4
.L_481:
        /*0a20*/ 	.byte	0x04, 0x2f
        /*0a22*/ 	.short	(.L_483 - .L_482)
	.align		4
.L_482:
        /*0a24*/ 	.word	index@(_ZN2at6native27unrolled_elementwise_kernelINS0_13AUnaryFunctorIaaaZZZNS0_21heaviside_kernel_cudaERNS_18TensorIteratorBaseEENKUlvE_clEvENKUlvE0_clEvEUlaaE_EESt5arrayIPcLm2EELi4E23TrivialOffsetCalculatorILi1EjESD_NS0_6memory15LoadWithoutCastENSE_16StoreWithoutCastEEEviT_T0_T2_T3_T4_T5_)
        /*0a28*/ 	.word	0x00000016


	//----- nvinfo : EIATTR_FRAME_SIZE
	.align		4
.L_483:
        /*0a2c*/ 	.byte	0x04, 0x11
        /*0a2e*/ 	.short	(.L_485 - .L_484)
	.align		4
.L_484:
        /*0a30*/ 	.word	index@(_ZN2at6native27unrolled_elementwise_kernelINS0_13AUnaryFunctorIaaaZZZNS0_21heaviside_kernel_cudaERNS_18TensorIteratorBaseEENKUlvE_clEvENKUlvE0_clEvEUlaaE_EESt5arrayIPcLm2EELi4E23TrivialOffsetCalculatorILi1EjESD_NS0_6memory15LoadWithoutCastENSE_16StoreWithoutCastEEEviT_T0_T2_T3_T4_T5_)
        /*0a34*/ 	.word	0x00000000


	//----- nvinfo : EIATTR_REGCOUNT
	.align		4
.L_485:
        /*0a38*/ 	.byte	0x04, 0x2f
        /*0a3a*/ 	.short	(.L_487 - .L_486)
	.align		4
.L_486:
        /*0a3c*/ 	.word	index@(_ZN2at6native18elementwise_kernelILi128ELi4EZNS0_22gpu_kernel_impl_nocastINS0_13AUnaryFunctorIaaaZZZNS0_21heaviside_kernel_cudaERNS_18TensorIteratorBaseEENKUlvE_clEvENKUlvE0_clEvEUlaaE_EEEEvS5_RKT_EUliE_EEviT1_)
        /*0a40*/ 	.word	0x00000012


	//----- nvinfo : EIATTR_FRAME_SIZE
	.align		4
.L_487:
        /*0a44*/ 	.byte	0x04, 0x11
        /*0a46*/ 	.short	(.L_489 - .L_488)
	.align		4
.L_488:
        /*0a48*/ 	.word	index@(_ZN2at6native18elementwise_kernelILi128ELi4EZNS0_22gpu_kernel_impl_nocastINS0_13AUnaryFunctorIaaaZZZNS0_21heaviside_kernel_cudaERNS_18TensorIteratorBaseEENKUlvE_clEvENKUlvE0_clEvEUlaaE_EEEEvS5_RKT_EUliE_EEviT1_)
        /*0a4c*/ 	.word	0x00000000


	//----- nvinfo : EIATTR_REGCOUNT
	.align		4
.L_489:
        /*0a50*/ 	.byte	0x04, 0x2f
        /*0a52*/ 	.short	(.L_491 - .L_490)
	.align		4
.L_490:
        /*0a54*/ 	.word	index@(_ZN2at6native27unrolled_elementwise_kernelINS0_13AUnaryFunctorIaaaZZZNS0_21heaviside_kernel_cudaERNS_18TensorIteratorBaseEENKUlvE_clEvENKUlvE0_clEvEUlaaE_EESt5arrayIPcLm2EELi4E23TrivialOffsetCalculatorILi1EjESD_NS0_6memory12LoadWithCastILi1EEENSE_13StoreWithCastILi1EEEEEviT_T0_T2_T3_T4_T5_)
        /*0a58*/ 	.word	0x0000001e


	//----- nvinfo : EIATTR_FRAME_SIZE
	.align		4
.L_491:
        /*0a5c*/ 	.byte	0x04, 0x11
        /*0a5e*/ 	.short	(.L_493 - .L_492)
	.align		4
.L_492:
        /*0a60*/ 	.word	index@(_ZN2at6native27unrolled_elementwise_kernelINS0_13AUnaryFunctorIaaaZZZNS0_21heaviside_kernel_cudaERNS_18TensorIteratorBaseEENKUlvE_clEvENKUlvE0_clEvEUlaaE_EESt5arrayIPcLm2EELi4E23TrivialOffsetCalculatorILi1EjESD_NS0_6memory12LoadWithCastILi1EEENSE_13StoreWithCastILi1EEEEEviT_T0_T2_T3_T4_T5_)
        /*0a64*/ 	.word	0x00000000


	//----- nvinfo : EIATTR_REGCOUNT
	.align		4
.L_493:
        /*0a68*/ 	.byte	0x04, 0x2f
        /*0a6a*/ 	.short	(.L_495 - .L_494)
	.align		4
.L_494:
        /*0a6c*/ 	.word	index@(_ZN2at6native18elementwise_kernelILi128ELi4EZNS0_15gpu_kernel_implINS0_13AUnaryFunctorIaaaZZZNS0_21heaviside_kernel_cudaERNS_18TensorIteratorBaseEENKUlvE_clEvENKUlvE0_clEvEUlaaE_EEEEvS5_RKT_EUliE_EEviT1_)
        /*0a70*/ 	.word	0x0000001a


	//----- nvinfo : EIATTR_FRAME_SIZE
	.align		4
.L_495:
        /*0a74*/ 	.byte	0x04, 0x11
        /*0a76*/ 	.short	(.L_497 - .L_496)
	.align		4
.L_496:
        /*0a78*/ 	.word	index@(_ZN2at6native18elementwise_kernelILi128ELi4EZNS0_15gpu_kernel_implINS0_13AUnaryFunctorIaaaZZZNS0_21heaviside_kernel_cudaERNS_18TensorIteratorBaseEENKUlvE_clEvENKUlvE0_clEvEUlaaE_EEEEvS5_RKT_EUliE_EEviT1_)
        /*0a7c*/ 	.word	0x00000000


	//----- nvinfo : EIATTR_REGCOUNT
	.align		4
.L_497:
        /*0a80*/ 	.byte	0x04, 0x2f
        /*0a82*/ 	.short	(.L_499 - .L_498)
	.align		4
.L_498:
        /*0a84*/ 	.word	index@(_ZN2at6native29vectorized_elementwise_kernelILi8ENS0_13BUnaryFunctorIaaaZZZNS0_21heaviside_kernel_cudaERNS_18TensorIteratorBaseEENKUlvE_clEvENKUlvE0_clEvEUlaaE_EESt5arrayIPcLm2EEEEviT0_T1_)
        /*0a88*/ 	.word	0x0000001d


	//----- nvinfo : EIATTR_FRAME_SIZE
	.align		4
.L_499:
        /*0a8c*/ 	.byte	0x04, 0x11
        /*0a8e*/ 	.short	(.L_501 - .L_500)
	.align		4
.L_500:
        /*0a90*/ 	.word	index@(_ZN2at6native29vectorized_elementwise_kernelILi8ENS0_13BUnaryFunctorIaaaZZZNS0_21heaviside_kernel_cudaERNS_18TensorIteratorBaseEENKUlvE_clEvENKUlvE0_clEvEUlaaE_EESt5arrayIPcLm2EEEEviT0_T1_)
        /*0a94*/ 	.word	0x00000000


	//----- nvinfo : EIATTR_REGCOUNT
	.align		4
.L_501:
        /*0a98*/ 	.byte	0x04, 0x2f
        /*0a9a*/ 	.short	(.L_503 - .L_502)
	.align		4
.L_502:
        /*0a9c*/ 	.word	index@(_ZN2at6native29vectorized_elementwise_kernelILi4ENS0_13BUnaryFunctorIaaaZZZNS0_21heaviside_kernel_cudaERNS_18TensorIteratorBaseEENKUlvE_clEvENKUlvE0_clEvEUlaaE_EESt5arrayIPcLm2EEEEviT0_T1_)
        /*0aa0*/ 	.word	0x0000001d


	//----- nvinfo : EIATTR_FRAME_SIZE
	.align		4
.L_503:
        /*0aa4*/ 	.byte	0x04, 0x11
        /*0aa6*/ 	.short	(.L_505 - .L_504)
	.align		4
.L_504:
        /*0aa8*/ 	.word	index@(_ZN2at6native29vectorized_elementwise_kernelILi4ENS0_13BUnaryFunctorIaaaZZZNS0_21heaviside_kernel_cudaERNS_18TensorIteratorBaseEENKUlvE_clEvENKUlvE0_clEvEUlaaE_EESt5arrayIPcLm2EEEEviT0_T1_)
        /*0aac*/ 	.word	0x00000000


	//----- nvinfo : EIATTR_REGCOUNT
	.align		4
.L_505:
        /*0ab0*/ 	.byte	0x04, 0x2f
        /*0ab2*/ 	.short	(.L_507 - .L_506)
	.align		4
.L_506:
        /*0ab4*/ 	.word	index@(_ZN2at6native29vectorized_elementwise_kernelILi2ENS0_13BUnaryFunctorIaaaZZZNS0_21heaviside_kernel_cudaERNS_18TensorIteratorBaseEENKUlvE_clEvENKUlvE0_clEvEUlaaE_EESt5arrayIPcLm2EEEEviT0_T1_)
        /*0ab8*/ 	.word	0x0000001d


	//----- nvinfo : EIATTR_FRAME_SIZE
	.align		4
.L_507:
        /*0abc*/ 	.byte	0x04, 0x11
        /*0abe*/ 	.short	(.L_509 - .L_508)
	.align		4
.L_508:
        /*0ac0*/ 	.word	index@(_ZN2at6native29vectorized_elementwise_kernelILi2ENS0_13BUnaryFunctorIaaaZZZNS0_21heaviside_kernel_cudaERNS_18TensorIteratorBaseEENKUlvE_clEvENKUlvE0_clEvEUlaaE_EESt5arrayIPcLm2EEEEviT0_T1_)
        /*0ac4*/ 	.word	0x00000000


	//----- nvinfo : EIATTR_REGCOUNT
	.align		4
.L_509:
        /*0ac8*/ 	.byte	0x04, 0x2f
        /*0aca*/ 	.short	(.L_511 - .L_510)
	.align		4
.L_510:
        /*0acc*/ 	.word	index@(_ZN2at6native27unrolled_elementwise_kernelINS0_13BUnaryFunctorIaaaZZZNS0_21heaviside_kernel_cudaERNS_18TensorIteratorBaseEENKUlvE_clEvENKUlvE0_clEvEUlaaE_EESt5arrayIPcLm2EELi4E23TrivialOffsetCalculatorILi1EjESD_NS0_6memory15LoadWithoutCastENSE_16StoreWithoutCastEEEviT_T0_T2_T3_T4_T5_)
        /*0ad0*/ 	.word	0x00000015


	//----- nvinfo : EIATTR_FRAME_SIZE
	.align		4
.L_511:
        /*0ad4*/ 	.byte	0x04, 0x11
        /*0ad6*/ 	.short	(.L_513 - .L_512)
	.align		4
.L_512:
        /*0ad8*/ 	.word	index@(_ZN2at6native27unrolled_elementwise_kernelINS0_13BUnaryFunctorIaaaZZZNS0_21heaviside_kernel_cudaERNS_18TensorIteratorBaseEENKUlvE_clEvENKUlvE0_clEvEUlaaE_EESt5arrayIPcLm2EELi4E23TrivialOffsetCalculatorILi1EjESD_NS0_6memory15LoadWithoutCastENSE_16StoreWithoutCastEEEviT_T0_T2_T3_T4_T5_)
        /*0adc*/ 	.word	0x00000000


	//----- nvinfo : EIATTR_REGCOUNT
	.align		4
.L_513:
        /*0ae0*/ 	.byte	0x04, 0x2f
        /*0ae2*/ 	.short	(.L_515 - .L_514)
	.align		4
.L_514:
        /*0ae4*/ 	.word	index@(_ZN2at6native18elementwise_kernelILi128ELi4EZNS0_22gpu_kernel_impl_nocastINS0_13BUnaryFunctorIaaaZZZNS0_21heaviside_kernel_cudaERNS_18TensorIteratorBaseEENKUlvE_clEvENKUlvE0_clEvEUlaaE_EEEEvS5_RKT_EUliE_EEviT1_)
        /*0ae8*/ 	.word	0x00000012


	//----- nvinfo : EIATTR_FRAME_SIZE
	.align		4
.L_515:
        /*0aec*/ 	.byte	0x04, 0x11
        /*0aee*/ 	.short	(.L_517 - .L_516)
	.align		4
.L_516:
        /*0af0*/ 	.word	index@(_ZN2at6native18elementwise_kernelILi128ELi4EZNS0_22gpu_kernel_impl_nocastINS0_13BUnaryFunctorIaaaZZZNS0_21heaviside_kernel_cudaERNS_18TensorIteratorBaseEENKUlvE_clEvENKUlvE0_clEvEUlaaE_EEEEvS5_RKT_EUliE_EEviT1_)
        /*0af4*/ 	.word	0x00000000


	//----- nvinfo : EIATTR_REGCOUNT
	.align		4
.L_517:
        /*0af8*/ 	.byte	0x04, 0x2f
        /*0afa*/ 	.short	(.L_519 - .L_518)
	.align		4
.L_518:
        /*0afc*/ 	.word	index@(_ZN2at6native27unrolled_elementwise_kernelINS0_13BUnaryFunctorIaaaZZZNS0_21heaviside_kernel_cudaERNS_18TensorIteratorBaseEENKUlvE_clEvENKUlvE0_clEvEUlaaE_EESt5arrayIPcLm2EELi4E23TrivialOffsetCalculatorILi1EjESD_NS0_6memory12LoadWithCastILi1EEENSE_13StoreWithCastILi1EEEEEviT_T0_T2_T3_T4_T5_)
        /*0b00*/ 	.word	0x0000001d


	//----- nvinfo : EIATTR_FRAME_SIZE
	.align		4
.L_519:
        /*0b04*/ 	.byte	0x04, 0x11
        /*0b06*/ 	.short	(.L_521 - .L_520)
	.align		4
.L_520:
        /*0b08*/ 	.word	index@(_ZN2at6native27unrolled_elementwise_kernelINS0_13BUnaryFunctorIaaaZZZNS0_21heaviside_kernel_cudaERNS_18TensorIteratorBaseEENKUlvE_clEvENKUlvE0_clEvEUlaaE_EESt5arrayIPcLm2EELi4E23TrivialOffsetCalculatorILi1EjESD_NS0_6memory12LoadWithCastILi1EEENSE_13StoreWithCastILi1EEEEEviT_T0_T2_T3_T4_T5_)
        /*0b0c*/ 	.word	0x00000000


	//----- nvinfo : EIATTR_REGCOUNT
	.align		4
.L_521:
        /*0b10*/ 	.byte	0x04, 0x2f
        /*0b12*/ 	.short	(.L_523 - .L_522)
	.align		4
.L_522:
        /*0b14*/ 	.word	index@(_ZN2at6native18elementwise_kernelILi128ELi4EZNS0_15gpu_kernel_implINS0_13BUnaryFunctorIaaaZZZNS0_21heaviside_kernel_cudaERNS_18TensorIteratorBaseEENKUlvE_clEvENKUlvE0_clEvEUlaaE_EEEEvS5_RKT_EUliE_EEviT1_)
        /*0b18*/ 	.word	0x0000001a


	//----- nvinfo : EIATTR_FRAME_SIZE
	.align		4
.L_523:
        /*0b1c*/ 	.byte	0x04, 0x11
        /*0b1e*/ 	.short	(.L_525 - .L_524)
	.align		4
.L_524:
        /*0b20*/ 	.word	index@(_ZN2at6native18elementwise_kernelILi128ELi4EZNS0_15gpu_kernel_implINS0_13BUnaryFunctorIaaaZZZNS0_21heaviside_kernel_cudaERNS_18TensorIteratorBaseEENKUlvE_clEvENKUlvE0_clEvEUlaaE_EEEEvS5_RKT_EUliE_EEviT1_)
        /*0b24*/ 	.word	0x00000000


	//----- nvinfo : EIATTR_REGCOUNT
	.align		4
.L_525:
        /*0b28*/ 	.byte	0x04, 0x2f
        /*0b2a*/ 	.short	(.L_527 - .L_526)
	.align		4
.L_526:
        /*0b2c*/ 	.word	index@(_ZN2at6native29vectorized_elementwise_kernelILi8ENS0_13BinaryFunctorIaaaZZZNS0_21heaviside_kernel_cudaERNS_18TensorIteratorBaseEENKUlvE_clEvENKUlvE0_clEvEUlaaE_EESt5arrayIPcLm3EEEEviT0_T1_)
        /*0b30*/ 	.word	0x00000020


	//----- nvinfo : EIATTR_FRAME_SIZE
	.align		4
.L_527:
        /*0b34*/ 	.byte	0x04, 0x11
        /*0b36*/ 	.short	(.L_529 - .L_528)
	.align		4
.L_528:
        /*0b38*/ 	.word	index@(_ZN2at6native29vectorized_elementwise_kernelILi8ENS0_13BinaryFunctorIaaaZZZNS0_21heaviside_kernel_cudaERNS_18TensorIteratorBaseEENKUlvE_clEvENKUlvE0_clEvEUlaaE_EESt5arrayIPcLm3EEEEviT0_T1_)
        /*0b3c*/ 	.word	0x00000000


	//----- nvinfo : EIATTR_REGCOUNT
	.align		4
.L_529:
        /*0b40*/ 	.byte	0x04, 0x2f
        /*0b42*/ 	.short	(.L_531 - .L_530)
	.align		4
.L_530:
        /*0b44*/ 	.word	index@(_ZN2at6native29vectorized_elementwise_kernelILi4ENS0_13BinaryFunctorIaaaZZZNS0_21heaviside_kernel_cudaERNS_18TensorIteratorBaseEENKUlvE_clEvENKUlvE0_clEvEUlaaE_EESt5arrayIPcLm3EEEEviT0_T1_)
        /*0b48*/ 	.word	0x00000020


	//----- nvinfo : EIATTR_FRAME_SIZE
	.align		4
.L_531:
        /*0b4c*/ 	.byte	0x04, 0x11
        /*0b4e*/ 	.short	(.L_533 - .L_532)
	.align		4
.L_532:
        /*0b50*/ 	.word	index@(_ZN2at6native29vectorized_elementwise_kernelILi4ENS0_13BinaryFunctorIaaaZZZNS0_21heaviside_kernel_cudaERNS_18TensorIteratorBaseEENKUlvE_clEvENKUlvE0_clEvEUlaaE_EESt5arrayIPcLm3EEEEviT0_T1_)
        /*0b54*/ 	.word	0x00000000


	//----- nvinfo : EIATTR_REGCOUNT
	.align		4
.L_533:
        /*0b58*/ 	.byte	0x04, 0x2f
        /*0b5a*/ 	.short	(.L_535 - .L_534)
	.align		4
.L_534:
        /*0b5c*/ 	.word	index@(_ZN2at6native29vectorized_elementwise_kernelILi2ENS0_13BinaryFunctorIaaaZZZNS0_21heaviside_kernel_cudaERNS_18TensorIteratorBaseEENKUlvE_clEvENKUlvE0_clEvEUlaaE_EESt5arrayIPcLm3EEEEviT0_T1_)
        /*0b60*/ 	.word	0x00000020


	//----- nvinfo : EIATTR_FRAME_SIZE
	.align		4
.L_535:
        /*0b64*/ 	.byte	0x04, 0x11
        /*0b66*/ 	.short	(.L_537 - .L_536)
	.align		4
.L_536:
        /*0b68*/ 	.word	index@(_ZN2at6native29vectorized_elementwise_kernelILi2ENS0_13BinaryFunctorIaaaZZZNS0_21heaviside_kernel_cudaERNS_18TensorIteratorBaseEENKUlvE_clEvENKUlvE0_clEvEUlaaE_EESt5arrayIPcLm3EEEEviT0_T1_)
        /*0b6c*/ 	.word	0x00000000


	//----- nvinfo : EIATTR_REGCOUNT
	.align		4
.L_537:
        /*0b70*/ 	.byte	0x04, 0x2f
        /*0b72*/ 	.short	(.L_539 - .L_538)
	.align		4
.L_538:
        /*0b74*/ 	.word	index@(_ZN2at6native27unrolled_elementwise_kernelINS0_13BinaryFunctorIaaaZZZNS0_21heaviside_kernel_cudaERNS_18TensorIteratorBaseEENKUlvE_clEvENKUlvE0_clEvEUlaaE_EESt5arrayIPcLm3EELi4E23TrivialOffsetCalculatorILi2EjESC_ILi1EjENS0_6memory15LoadWithoutCastENSF_16StoreWithoutCastEEEviT_T0_T2_T3_T4_T5_)
        /*0b78*/ 	.word	0x0000001c


	//----- nvinfo : EIATTR_FRAME_SIZE
	.align		4
.L_539:
        /*0b7c*/ 	.byte	0x04, 0x11
        /*0b7e*/ 	.short	(.L_541 - .L_540)
	.align		4
.L_540:
        /*0b80*/ 	.word	index@(_ZN2at6native27unrolled_elementwise_kernelINS0_13BinaryFunctorIaaaZZZNS0_21heaviside_kernel_cudaERNS_18TensorIteratorBaseEENKUlvE_clEvENKUlvE0_clEvEUlaaE_EESt5arrayIPcLm3EELi4E23TrivialOffsetCalculatorILi2EjESC_ILi1EjENS0_6memory15LoadWithoutCastENSF_16StoreWithoutCastEEEviT_T0_T2_T3_T4_T5_)
        /*0b84*/ 	.word	0x00000000


	//----- nvinfo : EIATTR_REGCOUNT
	.align		4
.L_541:
        /*0b88*/ 	.byte	0x04, 0x2f
        /*0b8a*/ 	.short	(.L_543 - .L_542)
	.align		4
.L_542:
        /*0b8c*/ 	.word	index@(_ZN2at6native18elementwise_kernelILi128ELi4EZNS0_22gpu_kernel_impl_nocastINS0_13BinaryFunctorIaaaZZZNS0_21heaviside_kernel_cudaERNS_18TensorIteratorBaseEENKUlvE_clEvENKUlvE0_clEvEUlaaE_EEEEvS5_RKT_EUliE_EEviT1_)
        /*0b90*/ 	.word	0x00000012


	//----- nvinfo : EIATTR_FRAME_SIZE
	.align		4
.L_543:
        /*0b94*/ 	.byte	0x04, 0x11
        /*0b96*/ 	.short	(.L_545 - .L_544)
	.align		4
.L_544:
        /*0b98*/ 	.word	index@(_ZN2at6native18elementwise_kernelILi128ELi4EZNS0_22gpu_kernel_impl_nocastINS0_13BinaryFunctorIaaaZZZNS0_21heaviside_kernel_cudaERNS_18TensorIteratorBaseEENKUlvE_clEvENKUlvE0_clEvEUlaaE_EEEEvS5_RKT_EUliE_EEviT1_)
        /*0b9c*/ 	.word	0x00000000


	//----- nvinfo : EIATTR_REGCOUNT
	.align		4
.L_545:
        /*0ba0*/ 	.byte	0x04, 0x2f
        /*0ba2*/ 	.short	(.L_547 - .L_546)
	.align		4
.L_546:
        /*0ba4*/ 	.word	index@(_ZN2at6native27unrolled_elementwise_kernelINS0_13BinaryFunctorIaaaZZZNS0_21heaviside_kernel_cudaERNS_18TensorIteratorBaseEENKUlvE_clEvENKUlvE0_clEvEUlaaE_EESt5arrayIPcLm3EELi4E23TrivialOffsetCalculatorILi2EjESC_ILi1EjENS0_6memory12LoadWithCastILi2EEENSF_13StoreWithCastILi1EEEEEviT_T0_T2_T3_T4_T5_)
        /*0ba8*/ 	.word	0x0000001f


	//----- nvinfo : EIATTR_FRAME_SIZE
	.align		4
.L_547:
        /*0bac*/ 	.byte	0x04, 0x11
        /*0bae*/ 	.short	(.L_549 - .L_548)
	.align		4
.L_548:
        /*0bb0*/ 	.word	index@(_ZN2at6native27unrolled_elementwise_kernelINS0_13BinaryFunctorIaaaZZZNS0_21heaviside_kernel_cudaERNS_18TensorIteratorBaseEENKUlvE_clEvENKUlvE0_clEvEUlaaE_EESt5arrayIPcLm3EELi4E23TrivialOffsetCalculatorILi2EjESC_ILi1EjENS0_6memory12LoadWithCastILi2EEENSF_13StoreWithCastILi1EEEEEviT_T0_T2_T3_T4_T5_)
        /*0bb4*/ 	.word	0x00000000


	//----- nvinfo : EIATTR_REGCOUNT
	.align		4
.L_549:
        /*0bb8*/ 	.byte	0x04, 0x2f
        /*0bba*/ 	.short	(.L_551 - .L_550)
	.align		4
.L_550:
        /*0bbc*/ 	.word	index@(_ZN2at6native18elementwise_kernelILi128ELi4EZNS0_15gpu_kernel_implINS0_13BinaryFunctorIaaaZZZNS0_21heaviside_kernel_cudaERNS_18TensorIteratorBaseEENKUlvE_clEvENKUlvE0_clEvEUlaaE_EEEEvS5_RKT_EUliE_EEviT1_)
        /*0bc0*/ 	.word	0x0000001a


	//----- nvinfo : EIATTR_FRAME_SIZE
	.align		4
.L_551:
        /*0bc4*/ 	.byte	0x04, 0x11
        /*0bc6*/ 	.short	(.L_553 - .L_552)
	.align		4
.L_552:
        /*0bc8*/ 	.word	index@(_ZN2at6native18elementwise_kernelILi128ELi4EZNS0_15gpu_kernel_implINS0_13BinaryFunctorIaaaZZZNS0_21heaviside_kernel_cudaERNS_18TensorIteratorBaseEENKUlvE_clEvENKUlvE0_clEvEUlaaE_EEEEvS5_RKT_EUliE_EEviT1_)
        /*0bcc*/ 	.word	0x00000000


	//----- nvinfo : EIATTR_REGCOUNT
	.align		4
.L_553:
        /*0bd0*/ 	.byte	0x04, 0x2f
        /*0bd2*/ 	.short	(.L_555 - .L_554)
	.align		4
.L_554:
        /*0bd4*/ 	.word	index@(_ZN2at6native29vectorized_elementwise_kernelILi8ENS0_13AUnaryFunctorIiiiZZZNS0_21heaviside_kernel_cudaERNS_18TensorIteratorBaseEENKUlvE_clEvENKUlvE1_clEvEUliiE_EESt5arrayIPcLm2EEEEviT0_T1_)
        /*0bd8*/ 	.word	0x00000020


	//----- nvinfo : EIATTR_FRAME_SIZE
	.align		4
.L_555:
        /*0bdc*/ 	.byte	0x04, 0x11
        /*0bde*/ 	.short	(.L_557 - .L_556)
	.align		4
.L_556:
        /*0be0*/ 	.word	index@(_ZN2at6native29vectorized_elementwise_kernelILi8ENS0_13AUnaryFunctorIiiiZZZNS0_21heaviside_kernel_cudaERNS_18TensorIteratorBaseEENKUlvE_clEvENKUlvE1_clEvEUliiE_EESt5arrayIPcLm2EEEEviT0_T1_)
        /*0be4*/ 	.word	0x00000000


	//----- nvinfo : EIATTR_REGCOUNT
	.align		4
.L_557:
        /*0be8*/ 	.byte	0x04, 0x2f
        /*0bea*/ 	.short	(.L_559 - .L_558)
	.align		4
.L_558:
        /*0bec*/ 	.word	index@(_ZN2at6native29vectorized_elementwise_kernelILi4ENS0_13AUnaryFunctorIiiiZZZNS0_21heaviside_kernel_cudaERNS_18TensorIteratorBaseEENKUlvE_clEvENKUlvE1_clEvEUliiE_EESt5arrayIPcLm2EEEEviT0_T1_)
        /*0bf0*/ 	.word	0x00000020


	//----- nvinfo : EIATTR_FRAME_SIZE
	.align		4
.L_559:
        /*0bf4*/ 	.byte	0x04, 0x11
        /*0bf6*/ 	.short	(.L_561 - .L_560)
	.align		4
.L_560:
        /*0bf8*/ 	.word	index@(_ZN2at6native29vectorized_elementwise_kernelILi4ENS0_13AUnaryFunctorIiiiZZZNS0_21heaviside_kernel_cudaERNS_18TensorIteratorBaseEENKUlvE_clEvENKUlvE1_clEvEUliiE_EESt5arrayIPcLm2EEEEviT0_T1_)
        /*0bfc*/ 	.word	0x00000000


	//----- nvinfo : EIATTR_REGCOUNT
	.align		4
.L_561:
        /*0c00*/ 	.byte	0x04, 0x2f
        /*0c02*/ 	.short	(.L_563 - .L_562)
	.align		4
.L_562:
        /*0c04*/ 	.word	index@(_ZN2at6native29vectorized_elementwise_kernelILi2ENS0_13AUnaryFunctorIiiiZZZNS0_21heaviside_kernel_cudaERNS_18TensorIteratorBaseEENKUlvE_clEvENKUlvE1_clEvEUliiE_EESt5arrayIPcLm2EEEEviT0_T1_)
        /*0c08*/ 	.word	0x00000020


	//----- nvinfo : EIATTR_FRAME_SIZE
	.align		4
.L_563:
        /*0c0c*/ 	.byte	0x04, 0x11
        /*0c0e*/ 	.short	(.L_565 - .L_564)
	.align		4
.L_564:
        /*0c10*/ 	.word	index@(_ZN2at6native29vectorized_elementwise_kernelILi2ENS0_13AUnaryFunctorIiiiZZZNS0_21heaviside_kernel_cudaERNS_18TensorIteratorBaseEENKUlvE_clEvENKUlvE1_clEvEUliiE_EESt5arrayIPcLm2EEEEviT0_T1_)
        /*0c14*/ 	.word	0x00000000


	//----- nvinfo : EIATTR_REGCOUNT
	.align		4
.L_565:
        /*0c18*/ 	.byte	0x04, 0x2f
        /*0c1a*/ 	.short	(.L_567 - .L_566)
	.align		4
.L_566:
        /*0c1c*/ 	.word	index@(_ZN2at6native27unrolled_elementwise_kernelINS0_13AUnaryFunctorIiiiZZZNS0_21heaviside_kernel_cudaERNS_18TensorIteratorBaseEENKUlvE_clEvENKUlvE1_clEvEUliiE_EESt5arrayIPcLm2EELi4E23TrivialOffsetCalculatorILi1EjESD_NS0_6memory15LoadWithoutCastENSE_16StoreWithoutCastEEEviT_T0_T2_T3_T4_T5_)
        /*0c20*/ 	.word	0x00000014


	//----- nvinfo : EIATTR_FRAME_SIZE
	.align		4
.L_567:
        /*0c24*/ 	.byte	0x04, 0x11
        /*0c26*/ 	.short	(.L_569 - .L_568)
	.align		4
.L_568:
        /*0c28*/ 	.word	index@(_ZN2at6native27unrolled_elementwise_kernelINS0_13AUnaryFunctorIiiiZZZNS0_21heaviside_kernel_cudaERNS_18TensorIteratorBaseEENKUlvE_clEvENKUlvE1_clEvEUliiE_EESt5arrayIPcLm2EELi4E23TrivialOffsetCalculatorILi1EjESD_NS0_6memory15LoadWithoutCastENSE_16StoreWithoutCastEEEviT_T0_T2_T3_T4_T5_)
        /*0c2c*/ 	.word	0x00000000


	//----- nvinfo : EIATTR_REGCOUNT
	.align		4
.L_569:
        /*0c30*/ 	.byte	0x04, 0x2f
        /*0c32*/ 	.short	(.L_571 - .L_570)
	.align		4
.L_570:
        /*0c34*/ 	.word	index@(_ZN2at6native18elementwise_kernelILi128ELi2EZNS0_22gpu_kernel_impl_nocastINS0_13AUnaryFunctorIiiiZZZNS0_21heaviside_kernel_cudaERNS_18TensorIteratorBaseEENKUlvE_clEvENKUlvE1_clEvEUliiE_EEEEvS5_RKT_EUliE_EEviT1_)
        /*0c38*/ 	.word	0x00000012


	//----- nvinfo : EIATTR_FRAME_SIZE
	.align		4
.L_571:
        /*0c3c*/ 	.byte	0x04, 0x11
        /*0c3e*/ 	.short	(.L_573 - .L_572)
	.align		4
.L_572:
        /*0c40*/ 	.word	index@(_ZN2at6native18elementwise_kernelILi128ELi2EZNS0_22gpu_kernel_impl_nocastINS0_13AUnaryFunctorIiiiZZZNS0_21heaviside_kernel_cudaERNS_18TensorIteratorBaseEENKUlvE_clEvENKUlvE1_clEvEUliiE_EEEEvS5_RKT_EUliE_EEviT1_)
        /*0c44*/ 	.word	0x00000000


	//----- nvinfo : EIATTR_REGCOUNT
	.align		4
.L_573:
        /*0c48*/ 	.byte	0x04, 0x2f
        /*0c4a*/ 	.short	(.L_575 - .L_574)
	.align		4
.L_574:
        /*0c4c*/ 	.word	index@(_ZN2at6native27unrolled_elementwise_kernelINS0_13AUnaryFunctorIiiiZZZNS0_21heaviside_kernel_cudaERNS_18TensorIteratorBaseEENKUlvE_clEvENKUlvE1_clEvEUliiE_EESt5arrayIPcLm2EELi4E23TrivialOffsetCalculatorILi1EjESD_NS0_6memory12LoadWithCastILi1EEENSE_13StoreWithCastILi1EEEEEviT_T0_T2_T3_T4_T5_)
        /*0c50*/ 	.word	0x0000001e


	//----- nvinfo : EIATTR_FRAME_SIZE
	.align		4
.L_575:
        /*0c54*/ 	.byte	0x04, 0x11
        /*0c56*/ 	.short	(.L_577 - .L_576)
	.align		4
.L_576:
        /*0c58*/ 	.word	index@(_ZN2at6native27unrolled_elementwise_kernelINS0_13AUnaryFunctorIiiiZZZNS0_21heaviside_kernel_cudaERNS_18TensorIteratorBaseEENKUlvE_clEvENKUlvE1_clEvEUliiE_EESt5arrayIPcLm2EELi4E23TrivialOffsetCalculatorILi1EjESD_NS0_6memory12LoadWithCastILi1EEENSE_13StoreWithCastILi1EEEEEviT_T0_T2_T3_T4_T5_)
        /*0c5c*/ 	.word	0x00000000


	//----- nvinfo : EIATTR_REGCOUNT
	.align		4
.L_577:
        /*0c60*/ 	.byte	0x04, 0x2f
        /*0c62*/ 	.short	(.L_579 - .L_578)
	.align		4
.L_578:
        /*0c64*/ 	.word	index@(_ZN2at6native18elementwise_kernelILi128ELi4EZNS0_15gpu_kernel_implINS0_13AUnaryFunctorIiiiZZZNS0_21heaviside_kernel_cudaERNS_18TensorIteratorBaseEENKUlvE_clEvENKUlvE1_clEvEUliiE_EEEEvS5_RKT_EUliE_EEviT1_)
        /*0c68*/ 	.word	0x0000001a


	//----- nvinfo : EIATTR_FRAME_SIZE
	.align		4
.L_579:
        /*0c6c*/ 	.byte	0x04, 0x11
        /*0c6e*/ 	.short	(.L_581 - .L_580)
	.align		4
.L_580:
        /*0c70*/ 	.word	index@(_ZN2at6native18elementwise_kernelILi128ELi4EZNS0_15gpu_kernel_implINS0_13AUnaryFunctorIiiiZZZNS0_21heaviside_kernel_cudaERNS_18TensorIteratorBaseEENKUlvE_clEvENKUlvE1_clEvEUliiE_EEEEvS5_RKT_EUliE_EEviT1_)
        /*0c74*/ 	.word	0x00000000


	//----- nvinfo : EIATTR_REGCOUNT
	.align		4
.L_581:
        /*0c78*/ 	.byte	0x04, 0x2f
        /*0c7a*/ 	.short	(.L_583 - .L_582)
	.align		4
.L_582:
        /*0c7c*/ 	.word	index@(_ZN2at6native29vectorized_elementwise_kernelILi8ENS0_13BUnaryFunctorIiiiZZZNS0_21heaviside_kernel_cudaERNS_18TensorIteratorBaseEENKUlvE_clEvENKUlvE1_clEvEUliiE_EESt5arrayIPcLm2EEEEviT0_T1_)
        /*0c80*/ 	.word	0x00000020


	//----- nvinfo : EIATTR_FRAME_SIZE
	.align		4
.L_583:
        /*0c84*/ 	.byte	0x04, 0x11
        /*0c86*/ 	.short	(.L_585 - .L_584)
	.align		4
.L_584:
        /*0c88*/ 	.word	index@(_ZN2at6native29vectorized_elementwise_kernelILi8ENS0_13BUnaryFunctorIiiiZZZNS0_21heaviside_kernel_cudaERNS_18TensorIteratorBaseEENKUlvE_clEvENKUlvE1_clEvEUliiE_EESt5arrayIPcLm2EEEEviT0_T1_)
        /*0c8c*/ 	.word	0x00000000


	//----- nvinfo : EIATTR_REGCOUNT
	.align		4
.L_585:
        /*0c90*/ 	.byte	0x04, 0x2f
        /*0c92*/ 	.short	(.L_587 - .L_586)
	.align		4
.L_586:
        /*0c94*/ 	.word	index@(_ZN2at6native29vectorized_elementwise_kernelILi4ENS0_13BUnaryFunctorIiiiZZZNS0_21heaviside_kernel_cudaERNS_18TensorIteratorBaseEENKUlvE_clEvENKUlvE1_clEvEUliiE_EESt5arrayIPcLm2EEEEviT0_T1_)
        /*0c98*/ 	.word	0x00000020


	//----- nvinfo : EIATTR_FRAME_SIZE
	.align		4
.L_587:
        /*0c9c*/ 	.byte	0x04, 0x11
        /*0c9e*/ 	.short	(.L_589 - .L_588)
	.align		4
.L_588:
        /*0ca0*/ 	.word	index@(_ZN2at6native29vectorized_elementwise_kernelILi4ENS0_13BUnaryFunctorIiiiZZZNS0_21heaviside_kernel_cudaERNS_18TensorIteratorBaseEENKUlvE_clEvENKUlvE1_clEvEUliiE_EESt5arrayIPcLm2EEEEviT0_T1_)
        /*0ca4*/ 	.word	0x00000000


	//----- nvinfo : EIATTR_REGCOUNT
	.align		4
.L_589:
        /*0ca8*/ 	.byte	0x04, 0x2f
        /*0caa*/ 	.short	(.L_591 - .L_590)
	.align		4
.L_590:
        /*0cac*/ 	.word	index@(_ZN2at6native29vectorized_elementwise_kernelILi2ENS0_13BUnaryFunctorIiiiZZZNS0_21heaviside_kernel_cudaERNS_18TensorIteratorBaseEENKUlvE_clEvENKUlvE1_clEvEUliiE_EESt5arrayIPcLm2EEEEviT0_T1_)
        /*0cb0*/ 	.word	0x00000020


	//----- nvinfo : EIATTR_FRAME_SIZE
	.align		4
.L_591:
        /*0cb4*/ 	.byte	0x04, 0x11
        /*0cb6*/ 	.short	(.L_593 - .L_592)
	.align		4
.L_592:
        /*0cb8*/ 	.word	index@(_ZN2at6native29vectorized_elementwise_kernelILi2ENS0_13BUnaryFunctorIiiiZZZNS0_21heaviside_kernel_cudaERNS_18TensorIteratorBaseEENKUlvE_clEvENKUlvE1_clEvEUliiE_EESt5arrayIPcLm2EEEEviT0_T1_)
        /*0cbc*/ 	.word	0x00000000


	//----- nvinfo : EIATTR_REGCOUNT
	.align		4
.L_593:
        /*0cc0*/ 	.byte	0x04, 0x2f
        /*0cc2*/ 	.short	(.L_595 - .L_594)
	.align		4
.L_594:
        /*0cc4*/ 	.word	index@(_ZN2at6native27unrolled_elementwise_kernelINS0_13BUnaryFunctorIiiiZZZNS0_21heaviside_kernel_cudaERNS_18TensorIteratorBaseEENKUlvE_clEvENKUlvE1_clEvEUliiE_EESt5arrayIPcLm2EELi4E23TrivialOffsetCalculatorILi1EjESD_NS0_6memory15LoadWithoutCastENSE_16StoreWithoutCastEEEviT_T0_T2_T3_T4_T5_)
        /*0cc8*/ 	.word	0x00000014


	//----- nvinfo : EIATTR_FRAME_SIZE
	.align		4
.L_595:
        /*0ccc*/ 	.byte	0x04, 0x11
        /*0cce*/ 	.short	(.L_597 - .L_596)
	.align		4
.L_596:
        /*0cd0*/ 	.word	index@(_ZN2at6native27unrolled_elementwise_kernelINS0_13BUnaryFunctorIiiiZZZNS0_21heaviside_kernel_cudaERNS_18TensorIteratorBaseEENKUlvE_clEvENKUlvE1_clEvEUliiE_EESt5arrayIPcLm2EELi4E23TrivialOffsetCalculatorILi1EjESD_NS0_6memory15LoadWithoutCastENSE_16StoreWithoutCastEEEviT_T0_T2_T3_T4_T5_)
        /*0cd4*/ 	.word	0x00000000


	//----- nvinfo : EIATTR_REGCOUNT
	.align		4
.L_597:
        /*0cd8*/ 	.byte	0x04, 0x2f
        /*0cda*/ 	.short	(.L_599 - .L_598)
	.align		4
.L_598:
        /*0cdc*/ 	.word	index@(_ZN2at6native18elementwise_kernelILi128ELi2EZNS0_22gpu_kernel_impl_nocastINS0_13BUnaryFunctorIiiiZZZNS0_21heaviside_kernel_cudaERNS_18TensorIteratorBaseEENKUlvE_clEvENKUlvE1_clEvEUliiE_EEEEvS5_RKT_EUliE_EEviT1_)
        /*0ce0*/ 	.word	0x00000012


	//----- nvinfo : EIATTR_FRAME_SIZE
	.align		4
.L_599:
        /*0ce4*/ 	.byte	0x04, 0x11
        /*0ce6*/ 	.short	(.L_601 - .L_600)
	.align		4
.L_600:
        /*0ce8*/ 	.word	index@(_ZN2at6native18elementwise_kernelILi128ELi2EZNS0_22gpu_kernel_impl_nocastINS0_13BUnaryFunctorIiiiZZZNS0_21heaviside_kernel_cudaERNS_18TensorIteratorBaseEENKUlvE_clEvENKUlvE1_clEvEUliiE_EEEEvS5_RKT_EUliE_EEviT1_)
        /*0cec*/ 	.word	0x00000000


	//----- nvinfo : EIATTR_REGCOUNT
	.align		4
.L_601:
        /*0cf0*/ 	.byte	0x04, 0x2f
        /*0cf2*/ 	.short	(.L_603 - .L_602)
	.align		4
.L_602:
        /*0cf4*/ 	.word	index@(_ZN2at6native27unrolled_elementwise_kernelINS0_13BUnaryFunctorIiiiZZZNS0_21heaviside_kernel_cudaERNS_18TensorIteratorBaseEENKUlvE_clEvENKUlvE1_clEvEUliiE_EESt5arrayIPcLm2EELi4E23TrivialOffsetCalculatorILi1EjESD_NS0_6memory12LoadWithCastILi1EEENSE_13StoreWithCastILi1EEEEEviT_T0_T2_T3_T4_T5_)
        /*0cf8*/ 	.word	0x0000001c


	//----- nvinfo : EIATTR_FRAME_SIZE
	.align		4
.L_603:
        /*0cfc*/ 	.byte	0x04, 0x11
        /*0cfe*/ 	.short	(.L_605 - .L_604)
	.align		4
.L_604:
        /*0d00*/ 	.word	index@(_ZN2at6native27unrolled_elementwise_kernelINS0_13BUnaryFunctorIiiiZZZNS0_21heaviside_kernel_cudaERNS_18TensorIteratorBaseEENKUlvE_clEvENKUlvE1_clEvEUliiE_EESt5arrayIPcLm2EELi4E23TrivialOffsetCalculatorILi1EjESD_NS0_6memory12LoadWithCastILi1EEENSE_13StoreWithCastILi1EEEEEviT_T0_T2_T3_T4_T5_)
        /*0d04*/ 	.word	0x00000000


	//----- nvinfo : EIATTR_REGCOUNT
	.align		4
.L_605:
        /*0d08*/ 	.byte	0x04, 0x2f
        /*0d0a*/ 	.short	(.L_607 - .L_606)
	.align		4
.L_606:
        /*0d0c*/ 	.word	index@(_ZN2at6native18elementwise_kernelILi128ELi4EZNS0_15gpu_kernel_implINS0_13BUnaryFunctorIiiiZZZNS0_21heaviside_kernel_cudaERNS_18TensorIteratorBaseEENKUlvE_clEvENKUlvE1_clEvEUliiE_EEEEvS5_RKT_EUliE_EEviT1_)
        /*0d10*/ 	.word	0x0000001a


	//----- nvinfo : EIATTR_FRAME_SIZE
	.align		4
.L_607:
        /*0d14*/ 	.byte	0x04, 0x11
        /*0d16*/ 	.short	(.L_609 - .L_608)
	.align		4
.L_608:
        /*0d18*/ 	.word	index@(_ZN2at6native18elementwise_kernelILi128ELi4EZNS0_15gpu_kernel_implINS0_13BUnaryFunctorIiiiZZZNS0_21heaviside_kernel_cudaERNS_18TensorIteratorBaseEENKUlvE_clEvENKUlvE1_clEvEUliiE_EEEEvS5_RKT_EUliE_EEviT1_)
        /*0d1c*/ 	.word	0x00000000


	//----- nvinfo : EIATTR_REGCOUNT
	.align		4
.L_609:
        /*0d20*/ 	.byte	0x04, 0x2f
        /*0d22*/ 	.short	(.L_611 - .L_610)
	.align		4
.L_610:
        /*0d24*/ 	.word	index@(_ZN2at6native29vectorized_elementwise_kernelILi8ENS0_13BinaryFunctorIiiiZZZNS0_21heaviside_kernel_cudaERNS_18TensorIteratorBaseEENKUlvE_clEvENKUlvE1_clEvEUliiE_EESt5arrayIPcLm3EEEEviT0_T1_)
        /*0d28*/ 	.word	0x00000020


	//----- nvinfo : EIATTR_FRAME_SIZE
	.align		4
.L_611:
        /*0d2c*/ 	.byte	0x04, 0x11
        /*0d2e*/ 	.short	(.L_613 - .L_612)
	.align		4
.L_612:
        /*0d30*/ 	.word	index@(_ZN2at6native29vectorized_elementwise_kernelILi8ENS0_13BinaryFunctorIiiiZZZNS0_21heaviside_kernel_cudaERNS_18TensorIteratorBaseEENKUlvE_clEvENKUlvE1_clEvEUliiE_EESt5arrayIPcLm3EEEEviT0_T1_)
        /*0d34*/ 	.word	0x00000000


	//----- nvinfo : EIATTR_REGCOUNT
	.align		4
.L_613:
        /*0d38*/ 	.byte	0x04, 0x2f
        /*0d3a*/ 	.short	(.L_615 - .L_614)
	.align		4
.L_614:
        /*0d3c*/ 	.word	index@(_ZN2at6native29vectorized_elementwise_kernelILi4ENS0_13BinaryFunctorIiiiZZZNS0_21heaviside_kernel_cudaERNS_18TensorIteratorBaseEENKUlvE_clEvENKUlvE1_clEvEUliiE_EESt5arrayIPcLm3EEEEviT0_T1_)
        /*0d40*/ 	.word	0x00000020


	//----- nvinfo : EIATTR_FRAME_SIZE
	.align		4
.L_615:
        /*0d44*/ 	.byte	0x04, 0x11
        /*0d46*/ 	.short	(.L_617 - .L_616)
	.align		4
.L_616:
        /*0d48*/ 	.word	index@(_ZN2at6native29vectorized_elementwise_kernelILi4ENS0_13BinaryFunctorIiiiZZZNS0_21heaviside_kernel_cudaERNS_18TensorIteratorBaseEENKUlvE_clEvENKUlvE1_clEvEUliiE_EESt5arrayIPcLm3EEEEviT0_T1_)
        /*0d4c*/ 	.word	0x00000000


	//----- nvinfo : EIATTR_REGCOUNT
	.align		4
.L_617:
        /*0d50*/ 	.byte	0x04, 0x2f
        /*0d52*/ 	.short	(.L_619 - .L_618)
	.align		4
.L_618:
        /*0d54*/ 	.word	index@(_ZN2at6native29vectorized_elementwise_kernelILi2ENS0_13BinaryFunctorIiiiZZZNS0_21heaviside_kernel_cudaERNS_18TensorIteratorBaseEENKUlvE_clEvENKUlvE1_clEvEUliiE_EESt5arrayIPcLm3EEEEviT0_T1_)
        /*0d58*/ 	.word	0x00000020


	//----- nvinfo : EIATTR_FRAME_SIZE
	.align		4
.L_619:
        /*0d5c*/ 	.byte	0x04, 0x11
        /*0d5e*/ 	.short	(.L_621 - .L_620)
	.align		4
.L_620:
        /*0d60*/ 	.word	index@(_ZN2at6native29vectorized_elementwise_kernelILi2ENS0_13BinaryFunctorIiiiZZZNS0_21heaviside_kernel_cudaERNS_18TensorIteratorBaseEENKUlvE_clEvENKUlvE1_clEvEUliiE_EESt5arrayIPcLm3EEEEviT0_T1_)
        /*0d64*/ 	.word	0x00000000


	//----- nvinfo : EIATTR_REGCOUNT
	.align		4
.L_621:
        /*0d68*/ 	.byte	0x04, 0x2f
        /*0d6a*/ 	.short	(.L_623 - .L_622)
	.align		4
.L_622:
        /*0d6c*/ 	.word	index@(_ZN2at6native27unrolled_elementwise_kernelINS0_13BinaryFunctorIiiiZZZNS0_21heaviside_kernel_cudaERNS_18TensorIteratorBaseEENKUlvE_clEvENKUlvE1_clEvEUliiE_EESt5arrayIPcLm3EELi4E23TrivialOffsetCalculatorILi2EjESC_ILi1EjENS0_6memory15LoadWithoutCastENSF_16StoreWithoutCastEEEviT_T0_T2_T3_T4_T5_)
        /*0d70*/ 	.word	0x0000001c


	//----- nvinfo : EIATTR_FRAME_SIZE
	.align		4
.L_623:
        /*0d74*/ 	.byte	0x04, 0x11
        /*0d76*/ 	.short	(.L_625 - .L_624)
	.align		4
.L_624:
        /*0d78*/ 	.word	index@(_ZN2at6native27unrolled_elementwise_kernelINS0_13BinaryFunctorIiiiZZZNS0_21heaviside_kernel_cudaERNS_18TensorIteratorBaseEENKUlvE_clEvENKUlvE1_clEvEUliiE_EESt5arrayIPcLm3EELi4E23TrivialOffsetCalculatorILi2EjESC_ILi1EjENS0_6memory15LoadWithoutCastENSF_16StoreWithoutCastEEEviT_T0_T2_T3_T4_T5_)
        /*0d7c*/ 	.word	0x00000000


	//----- nvinfo : EIATTR_REGCOUNT
	.align		4
.L_625:
        /*0d80*/ 	.byte	0x04, 0x2f
        /*0d82*/ 	.short	(.L_627 - .L_626)
	.align		4
.L_626:
        /*0d84*/ 	.word	index@(_ZN2at6native18elementwise_kernelILi128ELi2EZNS0_22gpu_kernel_impl_nocastINS0_13BinaryFunctorIiiiZZZNS0_21heaviside_kernel_cudaERNS_18TensorIteratorBaseEENKUlvE_clEvENKUlvE1_clEvEUliiE_EEEEvS5_RKT_EUliE_EEviT1_)
        /*0d88*/ 	.word	0x00000012


	//----- nvinfo : EIATTR_FRAME_SIZE
	.align		4
.L_627:
        /*0d8c*/ 	.byte	0x04, 0x11
        /*0d8e*/ 	.short	(.L_629 - .L_628)
	.align		4
.L_628:
        /*0d90*/ 	.word	index@(_ZN2at6native18elementwise_kernelILi128ELi2EZNS0_22gpu_kernel_impl_nocastINS0_13BinaryFunctorIiiiZZZNS0_21heaviside_kernel_cudaERNS_18TensorIteratorBaseEENKUlvE_clEvENKUlvE1_clEvEUliiE_EEEEvS5_RKT_EUliE_EEviT1_)
        /*0d94*/ 	.word	0x00000000


	//----- nvinfo : EIATTR_REGCOUNT
	.align		4
.L_629:
        /*0d98*/ 	.byte	0x04, 0x2f
        /*0d9a*/ 	.short	(.L_631 - .L_630)
	.align		4
.L_630:
        /*0d9c*/ 	.word	index@(_ZN2at6native27unrolled_elementwise_kernelINS0_13BinaryFunctorIiiiZZZNS0_21heaviside_kernel_cudaERNS_18TensorIteratorBaseEENKUlvE_clEvENKUlvE1_clEvEUliiE_EESt5arrayIPcLm3EELi4E23TrivialOffsetCalculatorILi2EjESC_ILi1EjENS0_6memory12LoadWithCastILi2EEENSF_13StoreWithCastILi1EEEEEviT_T0_T2_T3_T4_T5_)
        /*0da0*/ 	.word	0x00000020


	//----- nvinfo : EIATTR_FRAME_SIZE
	.align		4
.L_631:
        /*0da4*/ 	.byte	0x04, 0x11
        /*0da6*/ 	.short	(.L_633 - .L_632)
	.align		4
.L_632:
        /*0da8*/ 	.word	index@(_ZN2at6native27unrolled_elementwise_kernelINS0_13BinaryFunctorIiiiZZZNS0_21heaviside_kernel_cudaERNS_18TensorIteratorBaseEENKUlvE_clEvENKUlvE1_clEvEUliiE_EESt5arrayIPcLm3EELi4E23TrivialOffsetCalculatorILi2EjESC_ILi1EjENS0_6memory12LoadWithCastILi2EEENSF_13StoreWithCastILi1EEEEEviT_T0_T2_T3_T4_T5_)
        /*0dac*/ 	.word	0x00000000


	//----- nvinfo : EIATTR_REGCOUNT
	.align		4
.L_633:
        /*0db0*/ 	.byte	0x04, 0x2f
        /*0db2*/ 	.short	(.L_635 - .L_634)
	.align		4
.L_634:
        /*0db4*/ 	.word	index@(_ZN2at6native18elementwise_kernelILi128ELi4EZNS0_15gpu_kernel_implINS0_13BinaryFunctorIiiiZZZNS0_21heaviside_kernel_cudaERNS_18TensorIteratorBaseEENKUlvE_clEvENKUlvE1_clEvEUliiE_EEEEvS5_RKT_EUliE_EEviT1_)
        /*0db8*/ 	.word	0x0000001a


	//----- nvinfo : EIATTR_FRAME_SIZE
	.align		4
.L_635:
        /*0dbc*/ 	.byte	0x04, 0x11
        /*0dbe*/ 	.short	(.L_637 - .L_636)
	.align		4
.L_636:
        /*0dc0*/ 	.word	index@(_ZN2at6native18elementwise_kernelILi128ELi4EZNS0_15gpu_kernel_implINS0_13BinaryFunctorIiiiZZZNS0_21heaviside_kernel_cudaERNS_18TensorIteratorBaseEENKUlvE_clEvENKUlvE1_clEvEUliiE_EEEEvS5_RKT_EUliE_EEviT1_)
        /*0dc4*/ 	.word	0x00000000


	//----- nvinfo : EIATTR_REGCOUNT
	.align		4
.L_637:
        /*0dc8*/ 	.byte	0x04, 0x2f
        /*0dca*/ 	.short	(.L_639 - .L_638)
	.align		4
.L_638:
        /*0dcc*/ 	.word	index@(_ZN2at6native29vectorized_elementwise_kernelILi8ENS0_13AUnaryFunctorIlllZZZNS0_21heaviside_kernel_cudaERNS_18TensorIteratorBaseEENKUlvE_clEvENKUlvE2_clEvEUlllE_EESt5arrayIPcLm2EEEEviT0_T1_)
        /*0dd0*/ 	.word	0x00000020


	//----- nvinfo : EIATTR_FRAME_SIZE
	.align		4
.L_639:
        /*0dd4*/ 	.byte	0x04, 0x11
        /*0dd6*/ 	.short	(.L_641 - .L_640)
	.align		4
.L_640:
        /*0dd8*/ 	.word	index@(_ZN2at6native29vectorized_elementwise_kernelILi8ENS0_13AUnaryFunctorIlllZZZNS0_21heaviside_kernel_cudaERNS_18TensorIteratorBaseEENKUlvE_clEvENKUlvE2_clEvEUlllE_EESt5arrayIPcLm2EEEEviT0_T1_)
        /*0ddc*/ 	.word	0x00000000


	//----- nvinfo : EIATTR_REGCOUNT
	.align		4
.L_641:
        /*0de0*/ 	.byte	0x04, 0x2f
        /*0de2*/ 	.short	(.L_643 - .L_642)
	.align		4
.L_642:
        /*0de4*/ 	.word	index@(_ZN2at6native29vectorized_elementwise_kernelILi4ENS0_13AUnaryFunctorIlllZZZNS0_21heaviside_kernel_cudaERNS_18TensorIteratorBaseEENKUlvE_clEvENKUlvE2_clEvEUlllE_EESt5arrayIPcLm2EEEEviT0_T1_)
        /*0de8*/ 	.word	0x00000020


	//----- nvinfo : EIATTR_FRAME_SIZE
	.align		4
.L_643:
        /*0dec*/ 	.byte	0x04, 0x11
        /*0dee*/ 	.short	(.L_645 - .L_644)
	.align		4
.L_644:
        /*0df0*/ 	.word	index@(_ZN2at6native29vectorized_elementwise_kernelILi4ENS0_13AUnaryFunctorIlllZZZNS0_21heaviside_kernel_cudaERNS_18TensorIteratorBaseEENKUlvE_clEvENKUlvE2_clEvEUlllE_EESt5arrayIPcLm2EEEEviT0_T1_)
        /*0df4*/ 	.word	0x00000000


	//----- nvinfo : EIATTR_REGCOUNT
	.align		4
.L_645:
        /*0df8*/ 	.byte	0x04, 0x2f
        /*0dfa*/ 	.short	(.L_647 - .L_646)
	.align		4
.L_646:
        /*0dfc*/ 	.word	index@(_ZN2at6native29vectorized_elementwise_kernelILi2ENS0_13AUnaryFunctorIlllZZZNS0_21heaviside_kernel_cudaERNS_18TensorIteratorBaseEENKUlvE_clEvENKUlvE2_clEvEUlllE_EESt5arrayIPcLm2EEEEviT0_T1_)
        /*0e00*/ 	.word	0x00000020


	//----- nvinfo : EIATTR_FRAME_SIZE
	.align		4
.L_647:
        /*0e04*/ 	.byte	0x04, 0x11
        /*0e06*/ 	.short	(.L_649 - .L_648)
	.align		4
.L_648:
        /*0e08*/ 	.word	index@(_ZN2at6native29vectorized_elementwise_kernelILi2ENS0_13AUnaryFunctorIlllZZZNS0_21heaviside_kernel_cudaERNS_18TensorIteratorBaseEENKUlvE_clEvENKUlvE2_clEvEUlllE_EESt5arrayIPcLm2EEEEviT0_T1_)
        /*0e0c*/ 	.word	0x00000000


	//----- nvinfo : EIATTR_REGCOUNT
	.align		4
.L_649:
        /*0e10*/ 	.byte	0x04, 0x2f
        /*0e12*/ 	.short	(.L_651 - .L_650)
	.align		4
.L_650:
        /*0e14*/ 	.word	index@(_ZN2at6native27unrolled_elementwise_kernelINS0_13AUnaryFunctorIlllZZZNS0_21heaviside_kernel_cudaERNS_18TensorIteratorBaseEENKUlvE_clEvENKUlvE2_clEvEUlllE_EESt5arrayIPcLm2EELi4E23TrivialOffsetCalculatorILi1EjESD_NS0_6memory15LoadWithoutCastENSE_16StoreWithoutCastEEEviT_T0_T2_T3_T4_T5_)
        /*0e18*/ 	.word	0x00000016


	//----- nvinfo : EIATTR_FRAME_SIZE
	.align		4
.L_651:
        /*0e1c*/ 	.byte	0x04, 0x11
        /*0e1e*/ 	.short	(.L_653 - .L_652)
	.align		4
.L_652:
        /*0e20*/ 	.word	index@(_ZN2at6native27unrolled_elementwise_kernelINS0_13AUnaryFunctorIlllZZZNS0_21heaviside_kernel_cudaERNS_18TensorIteratorBaseEENKUlvE_clEvENKUlvE2_clEvEUlllE_EESt5arrayIPcLm2EELi4E23TrivialOffsetCalculatorILi1EjESD_NS0_6memory15LoadWithoutCastENSE_16StoreWithoutCastEEEviT_T0_T2_T3_T4_T5_)
        /*0e24*/ 	.word	0x00000000


	//----- nvinfo : EIATTR_REGCOUNT
	.align		4
.L_653:
        /*0e28*/ 	.byte	0x04, 0x2f
        /*0e2a*/ 	.short	(.L_655 - .L_654)
	.align		4
.L_654:
        /*0e2c*/ 	.word	index@(_ZN2at6native18elementwise_kernelILi128ELi2EZNS0_22gpu_kernel_impl_nocastINS0_13AUnaryFunctorIlllZZZNS0_21heaviside_kernel_cudaERNS_18TensorIteratorBaseEENKUlvE_clEvENKUlvE2_clEvEUlllE_EEEEvS5_RKT_EUliE_EEviT1_)
        /*0e30*/ 	.word	0x00000012


	//----- nvinfo : EIATTR_FRAME_SIZE
	.align		4
.L_655:
        /*0e34*/ 	.byte	0x04, 0x11
        /*0e36*/ 	.short	(.L_657 - .L_656)
	.align		4
.L_656:
        /*0e38*/ 	.word	index@(_ZN2at6native18elementwise_kernelILi128ELi2EZNS0_22gpu_kernel_impl_nocastINS0_13AUnaryFunctorIlllZZZNS0_21heaviside_kernel_cudaERNS_18TensorIteratorBaseEENKUlvE_clEvENKUlvE2_clEvEUlllE_EEEEvS5_RKT_EUliE_EEviT1_)
        /*0e3c*/ 	.word	0x00000000


	//----- nvinfo : EIATTR_REGCOUNT
	.align		4
.L_657:
        /*0e40*/ 	.byte	0x04, 0x2f
        /*0e42*/ 	.short	(.L_659 - .L_658)
	.align		4
.L_658:
        /*0e44*/ 	.word	index@(_ZN2at6native27unrolled_elementwise_kernelINS0_13AUnaryFunctorIlllZZZNS0_21heaviside_kernel_cudaERNS_18TensorIteratorBaseEENKUlvE_clEvENKUlvE2_clEvEUlllE_EESt5arrayIPcLm2EELi4E23TrivialOffsetCalculatorILi1EjESD_NS0_6memory12LoadWithCastILi1EEENSE_13StoreWithCastILi1EEEEEviT_T0_T2_T3_T4_T5_)
        /*0e48*/ 	.word	0x00000020


	//----- nvinfo : EIATTR_FRAME_SIZE
	.align		4
.L_659:
        /*0e4c*/ 	.byte	0x04, 0x11
        /*0e4e*/ 	.short	(.L_661 - .L_660)
	.align		4
.L_660:
        /*0e50*/ 	.word	index@(_ZN2at6native27unrolled_elementwise_kernelINS0_13AUnaryFunctorIlllZZZNS0_21heaviside_kernel_cudaERNS_18TensorIteratorBaseEENKUlvE_clEvENKUlvE2_clEvEUlllE_EESt5arrayIPcLm2EELi4E23TrivialOffsetCalculatorILi1EjESD_NS0_6memory12LoadWithCastILi1EEENSE_13StoreWithCastILi1EEEEEviT_T0_T2_T3_T4_T5_)
        /*0e54*/ 	.word	0x00000000


	//----- nvinfo : EIATTR_REGCOUNT
	.align		4
.L_661:
        /*0e58*/ 	.byte	0x04, 0x2f
        /*0e5a*/ 	.short	(.L_663 - .L_662)
	.align		4
.L_662:
        /*0e5c*/ 	.word	index@(_ZN2at6native18elementwise_kernelILi128ELi4EZNS0_15gpu_kernel_implINS0_13AUnaryFunctorIlllZZZNS0_21heaviside_kernel_cudaERNS_18TensorIteratorBaseEENKUlvE_clEvENKUlvE2_clEvEUlllE_EEEEvS5_RKT_EUliE_EEviT1_)
        /*0e60*/ 	.word	0x0000001a


	//----- nvinfo : EIATTR_FRAME_SIZE
	.align		4
.L_663:
        /*0e64*/ 	.byte	0x04, 0x11
        /*0e66*/ 	.short	(.L_665 - .L_664)
	.align		4
.L_664:
        /*0e68*/ 	.word	index@(_ZN2at6native18elementwise_kernelILi128ELi4EZNS0_15gpu_kernel_implINS0_13AUnaryFunctorIlllZZZNS0_21heaviside_kernel_cudaERNS_18TensorIteratorBaseEENKUlvE_clEvENKUlvE2_clEvEUlllE_EEEEvS5_RKT_EUliE_EEviT1_)
        /*0e6c*/ 	.word	0x00000000


	//----- nvinfo : EIATTR_REGCOUNT
	.align		4
.L_665:
        /*0e70*/ 	.byte	0x04, 0x2f
        /*0e72*/ 	.short	(.L_667 - .L_666)
	.align		4
.L_666:
        /*0e74*/ 	.word	index@(_ZN2at6native29vectorized_elementwise_kernelILi8ENS0_13BUnaryFunctorIlllZZZNS0_21heaviside_kernel_cudaERNS_18TensorIteratorBaseEENKUlvE_clEvENKUlvE2_clEvEUlllE_EESt5arrayIPcLm2EEEEviT0_T1_)
        /*0e78*/ 	.word	0x00000020


	//----- nvinfo : EIATTR_FRAME_SIZE
	.align		4
.L_667:
        /*0e7c*/ 	.byte	0x04, 0x11
        /*0e7e*/ 	.short	(.L_669 - .L_668)
	.align		4
.L_668:
        /*0e80*/ 	.word	index@(_ZN2at6native29vectorized_elementwise_kernelILi8ENS0_13BUnaryFunctorIlllZZZNS0_21heaviside_kernel_cudaERNS_18TensorIteratorBaseEENKUlvE_clEvENKUlvE2_clEvEUlllE_EESt5arrayIPcLm2EEEEviT0_T1_)
        /*0e84*/ 	.word	0x00000000


	//----- nvinfo : EIATTR_REGCOUNT
	.align		4
.L_669:
        /*0e88*/ 	.byte	0x04, 0x2f
        /*0e8a*/ 	.short	(.L_671 - .L_670)
	.align		4
.L_670:
        /*0e8c*/ 	.word	index@(_ZN2at6native29vectorized_elementwise_kernelILi4ENS0_13BUnaryFunctorIlllZZZNS0_21heaviside_kernel_cudaERNS_18TensorIteratorBaseEENKUlvE_clEvENKUlvE2_clEvEUlllE_EESt5arrayIPcLm2EEEEviT0_T1_)
        /*0e90*/ 	.word	0x00000020


	//----- nvinfo : EIATTR_FRAME_SIZE
	.align		4
.L_671:
        /*0e94*/ 	.byte	0x04, 0x11
        /*0e96*/ 	.short	(.L_673 - .L_672)
	.align		4
.L_672:
        /*0e98*/ 	.word	index@(_ZN2at6native29vectorized_elementwise_kernelILi4ENS0_13BUnaryFunctorIlllZZZNS0_21heaviside_kernel_cudaERNS_18TensorIteratorBaseEENKUlvE_clEvENKUlvE2_clEvEUlllE_EESt5arrayIPcLm2EEEEviT0_T1_)
        /*0e9c*/ 	.word	0x00000000


	//----- nvinfo : EIATTR_REGCOUNT
	.align		4
.L_673:
        /*0ea0*/ 	.byte	0x04, 0x2f
        /*0ea2*/ 	.short	(.L_675 - .L_674)
	.align		4
.L_674:
        /*0ea4*/ 	.word	index@(_ZN2at6native29vectorized_elementwise_kernelILi2ENS0_13BUnaryFunctorIlllZZZNS0_21heaviside_kernel_cudaERNS_18TensorIteratorBaseEENKUlvE_clEvENKUlvE2_clEvEUlllE_EESt5arrayIPcLm2EEEEviT0_T1_)
        /*0ea8*/ 	.word	0x00000020


	//----- nvinfo : EIATTR_FRAME_SIZE
	.align		4
.L_675:
        /*0eac*/ 	.byte	0x04, 0x11
        /*0eae*/ 	.short	(.L_677 - .L_676)
	.align		4
.L_676:
        /*0eb0*/ 	.word	index@(_ZN2at6native29vectorized_elementwise_kernelILi2ENS0_13BUnaryFunctorIlllZZZNS0_21heaviside_kernel_cudaERNS_18TensorIteratorBaseEENKUlvE_clEvENKUlvE2_clEvEUlllE_EESt5arrayIPcLm2EEEEviT0_T1_)
        /*0eb4*/ 	.word	0x00000000


	//----- nvinfo : EIATTR_REGCOUNT
	.align		4
.L_677:
        /*0eb8*/ 	.byte	0x04, 0x2f
        /*0eba*/ 	.short	(.L_679 - .L_678)
	.align		4
.L_678:
        /*0ebc*/ 	.word	index@(_ZN2at6native27unrolled_elementwise_kernelINS0_13BUnaryFunctorIlllZZZNS0_21heaviside_kernel_cudaERNS_18TensorIteratorBaseEENKUlvE_clEvENKUlvE2_clEvEUlllE_EESt5arrayIPcLm2EELi4E23TrivialOffsetCalculatorILi1EjESD_NS0_6memory15LoadWithoutCastENSE_16StoreWithoutCastEEEviT_T0_T2_T3_T4_T5_)
        /*0ec0*/ 	.word	0x00000018


	//----- nvinfo : EIATTR_FRAME_SIZE
	.align		4
.L_679:
        /*0ec4*/ 	.byte	0x04, 0x11
        /*0ec6*/ 	.short	(.L_681 - .L_680)
	.align		4
.L_680:
        /*0ec8*/ 	.word	index@(_ZN2at6native27unrolled_elementwise_kernelINS0_13BUnaryFunctorIlllZZZNS0_21heaviside_kernel_cudaERNS_18TensorIteratorBaseEENKUlvE_clEvENKUlvE2_clEvEUlllE_EESt5arrayIPcLm2EELi4E23TrivialOffsetCalculatorILi1EjESD_NS0_6memory15LoadWithoutCastENSE_16StoreWithoutCastEEEviT_T0_T2_T3_T4_T5_)
        /*0ecc*/ 	.word	0x00000000


	//----- nvinfo : EIATTR_REGCOUNT
	.align		4
.L_681:
        /*0ed0*/ 	.byte	0x04, 0x2f
        /*0ed2*/ 	.short	(.L_683 - .L_682)
	.align		4
.L_682:
        /*0ed4*/ 	.word	index@(_ZN2at6native18elementwise_kernelILi128ELi2EZNS0_22gpu_kernel_impl_nocastINS0_13BUnaryFunctorIlllZZZNS0_21heaviside_kernel_cudaERNS_18TensorIteratorBaseEENKUlvE_clEvENKUlvE2_clEvEUlllE_EEEEvS5_RKT_EUliE_EEviT1_)
        /*0ed8*/ 	.word	0x00000012


	//----- nvinfo : EIATTR_FRAME_SIZE
	.align		4
.L_683:
        /*0edc*/ 	.byte	0x04, 0x11
        /*0ede*/ 	.short	(.L_685 - .L_684)
	.align		4
.L_684:
        /*0ee0*/ 	.word	index@(_ZN2at6native18elementwise_kernelILi128ELi2EZNS0_22gpu_kernel_impl_nocastINS0_13BUnaryFunctorIlllZZZNS0_21heaviside_kernel_cudaERNS_18TensorIteratorBaseEENKUlvE_clEvENKUlvE2_clEvEUlllE_EEEEvS5_RKT_EUliE_EEviT1_)
        /*0ee4*/ 	.word	0x00000000


	//----- nvinfo : EIATTR_REGCOUNT
	.align		4
.L_685:
        /*0ee8*/ 	.byte	0x04, 0x2f
        /*0eea*/ 	.short	(.L_687 - .L_686)
	.align		4
.L_686:
        /*0eec*/ 	.word	index@(_ZN2at6native27unrolled_elementwise_kernelINS0_13BUnaryFunctorIlllZZZNS0_21heaviside_kernel_cudaERNS_18TensorIteratorBaseEENKUlvE_clEvENKUlvE2_clEvEUlllE_EESt5arrayIPcLm2EELi4E23TrivialOffsetCalculatorILi1EjESD_NS0_6memory12LoadWithCastILi1EEENSE_13StoreWithCastILi1EEEEEviT_T0_T2_T3_T4_T5_)
        /*0ef0*/ 	.word	0x00000020


	//----- nvinfo : EIATTR_FRAME_SIZE
	.align		4
.L_687:
        /*0ef4*/ 	.byte	0x04, 0x11
        /*0ef6*/ 	.short	(.L_689 - .L_688)
	.align		4
.L_688:
        /*0ef8*/ 	.word	index@(_ZN2at6native27unrolled_elementwise_kernelINS0_13BUnaryFunctorIlllZZZNS0_21heaviside_kernel_cudaERNS_18TensorIteratorBaseEENKUlvE_clEvENKUlvE2_clEvEUlllE_EESt5arrayIPcLm2EELi4E23TrivialOffsetCalculatorILi1EjESD_NS0_6memory12LoadWithCastILi1EEENSE_13StoreWithCastILi1EEEEEviT_T0_T2_T3_T4_T5_)
        /*0efc*/ 	.word	0x00000000


	//----- nvinfo : EIATTR_REGCOUNT
	.align		4
.L_689:
        /*0f00*/ 	.byte	0x04, 0x2f
        /*0f02*/ 	.short	(.L_691 - .L_690)
	.align		4
.L_690:
        /*0f04*/ 	.word	index@(_ZN2at6native18elementwise_kernelILi128ELi4EZNS0_15gpu_kernel_implINS0_13BUnaryFunctorIlllZZZNS0_21heaviside_kernel_cudaERNS_18TensorIteratorBaseEENKUlvE_clEvENKUlvE2_clEvEUlllE_EEEEvS5_RKT_EUliE_EEviT1_)
        /*0f08*/ 	.word	0x0000001a


	//----- nvinfo : EIATTR_FRAME_SIZE
	.align		4
.L_691:
        /*0f0c*/ 	.byte	0x04, 0x11
        /*0f0e*/ 	.short	(.L_693 - .L_692)
	.align		4
.L_692:
        /*0f10*/ 	.word	index@(_ZN2at6native18elementwise_kernelILi128ELi4EZNS0_15gpu_kernel_implINS0_13BUnaryFunctorIlllZZZNS0_21heaviside_kernel_cudaERNS_18TensorIteratorBaseEENKUlvE_clEvENKUlvE2_clEvEUlllE_EEEEvS5_RKT_EUliE_EEviT1_)
        /*0f14*/ 	.word	0x00000000


	//----- nvinfo : EIATTR_REGCOUNT
	.align		4
.L_693:
        /*0f18*/ 	.byte	0x04, 0x2f
        /*0f1a*/ 	.short	(.L_695 - .L_694)
	.align		4
.L_694:
        /*0f1c*/ 	.word	index@(_ZN2at6native29vectorized_elementwise_kernelILi8ENS0_13BinaryFunctorIlllZZZNS0_21heaviside_kernel_cudaERNS_18TensorIteratorBaseEENKUlvE_clEvENKUlvE2_clEvEUlllE_EESt5arrayIPcLm3EEEEviT0_T1_)
        /*0f20*/ 	.word	0x00000028


	//----- nvinfo : EIATTR_FRAME_SIZE
	.align		4
.L_695:
        /*0f24*/ 	.byte	0x04, 0x11
        /*0f26*/ 	.short	(.L_697 - .L_696)
	.align		4
.L_696:
        /*0f28*/ 	.word	index@(_ZN2at6native29vectorized_elementwise_kernelILi8ENS0_13BinaryFunctorIlllZZZNS0_21heaviside_kernel_cudaERNS_18TensorIteratorBaseEENKUlvE_clEvENKUlvE2_clEvEUlllE_EESt5arrayIPcLm3EEEEviT0_T1_)
        /*0f2c*/ 	.word	0x00000000


	//----- nvinfo : EIATTR_REGCOUNT
	.align		4
.L_697:
        /*0f30*/ 	.byte	0x04, 0x2f
        /*0f32*/ 	.short	(.L_699 - .L_698)
	.align		4
.L_698:
        /*0f34*/ 	.word	index@(_ZN2at6native29vectorized_elementwise_kernelILi4ENS0_13BinaryFunctorIlllZZZNS0_21heaviside_kernel_cudaERNS_18TensorIteratorBaseEENKUlvE_clEvENKUlvE2_clEvEUlllE_EESt5arrayIPcLm3EEEEviT0_T1_)
        /*0f38*/ 	.word	0x00000028


	//----- nvinfo : EIATTR_FRAME_SIZE
	.align		4
.L_699:
        /*0f3c*/ 	.byte	0x04, 0x11
        /*0f3e*/ 	.short	(.L_701 - .L_700)
	.align		4
.L_700:
        /*0f40*/ 	.word	index@(_ZN2at6native29vectorized_elementwise_kernelILi4ENS0_13BinaryFunctorIlllZZZNS0_21heaviside_kernel_cudaERNS_18TensorIteratorBaseEENKUlvE_clEvENKUlvE2_clEvEUlllE_EESt5arrayIPcLm3EEEEviT0_T1_)
        /*0f44*/ 	.word	0x00000000


	//----- nvinfo : EIATTR_REGCOUNT
	.align		4
.L_701:
        /*0f48*/ 	.byte	0x04, 0x2f
        /*0f4a*/ 	.short	(.L_703 - .L_702)
	.align		4
.L_702:
        /*0f4c*/ 	.word	index@(_ZN2at6native29vectorized_elementwise_kernelILi2ENS0_13BinaryFunctorIlllZZZNS0_21heaviside_kernel_cudaERNS_18TensorIteratorBaseEENKUlvE_clEvENKUlvE2_clEvEUlllE_EESt5arrayIPcLm3EEEEviT0_T1_)
        /*0f50*/ 	.word	0x00000028


	//----- nvinfo : EIATTR_FRAME_SIZE
	.align		4
.L_703:
        /*0f54*/ 	.byte	0x04, 0x11
        /*0f56*/ 	.short	(.L_705 - .L_704)
	.align		4
.L_704:
        /*0f58*/ 	.word	index@(_ZN2at6native29vectorized_elementwise_kernelILi2ENS0_13BinaryFunctorIlllZZZNS0_21heaviside_kernel_cudaERNS_18TensorIteratorBaseEENKUlvE_clEvENKUlvE2_clEvEUlllE_EESt5arrayIPcLm3EEEEviT0_T1_)
        /*0f5c*/ 	.word	0x00000000


	//----- nvinfo : EIATTR_REGCOUNT
	.align		4
.L_705:
        /*0f60*/ 	.byte	0x04, 0x2f
        /*0f62*/ 	.short	(.L_707 - .L_706)
	.align		4
.L_706:
        /*0f64*/ 	.word	index@(_ZN2at6native27unrolled_elementwise_kernelINS0_13BinaryFunctorIlllZZZNS0_21heaviside_kernel_cudaERNS_18TensorIteratorBaseEENKUlvE_clEvENKUlvE2_clEvEUlllE_EESt5arrayIPcLm3EELi4E23TrivialOffsetCalculatorILi2EjESC_ILi1EjENS0_6memory15LoadWithoutCastENSF_16StoreWithoutCastEEEviT_T0_T2_T3_T4_T5_)
        /*0f68*/ 	.word	0x00000020


	//----- nvinfo : EIATTR_FRAME_SIZE
	.align		4
.L_707:
        /*0f6c*/ 	.byte	0x04, 0x11
        /*0f6e*/ 	.short	(.L_709 - .L_708)
	.align		4
.L_708:
        /*0f70*/ 	.word	index@(_ZN2at6native27unrolled_elementwise_kernelINS0_13BinaryFunctorIlllZZZNS0_21heaviside_kernel_cudaERNS_18TensorIteratorBaseEENKUlvE_clEvENKUlvE2_clEvEUlllE_EESt5arrayIPcLm3EELi4E23TrivialOffsetCalculatorILi2EjESC_ILi1EjENS0_6memory15LoadWithoutCastENSF_16StoreWithoutCastEEEviT_T0_T2_T3_T4_T5_)
        /*0f74*/ 	.word	0x00000000


	//----- nvinfo : EIATTR_REGCOUNT
	.align		4
.L_709:
        /*0f78*/ 	.byte	0x04, 0x2f
        /*0f7a*/ 	.short	(.L_711 - .L_710)
	.align		4
.L_710:
        /*0f7c*/ 	.word	index@(_ZN2at6native18elementwise_kernelILi128ELi2EZNS0_22gpu_kernel_impl_nocastINS0_13BinaryFunctorIlllZZZNS0_21heaviside_kernel_cudaERNS_18TensorIteratorBaseEENKUlvE_clEvENKUlvE2_clEvEUlllE_EEEEvS5_RKT_EUliE_EEviT1_)
        /*0f80*/ 	.word	0x00000012


	//----- nvinfo : EIATTR_FRAME_SIZE
	.align		4
.L_711:
        /*0f84*/ 	.byte	0x04, 0x11
        /*0f86*/ 	.short	(.L_713 - .L_712)
	.align		4
.L_712:
        /*0f88*/ 	.word	index@(_ZN2at6native18elementwise_kernelILi128ELi2EZNS0_22gpu_kernel_impl_nocastINS0_13BinaryFunctorIlllZZZNS0_21heaviside_kernel_cudaERNS_18TensorIteratorBaseEENKUlvE_clEvENKUlvE2_clEvEUlllE_EEEEvS5_RKT_EUliE_EEviT1_)
        /*0f8c*/ 	.word	0x00000000


	//----- nvinfo : EIATTR_REGCOUNT
	.align		4
.L_713:
        /*0f90*/ 	.byte	0x04, 0x2f
        /*0f92*/ 	.short	(.L_715 - .L_714)
	.align		4
.L_714:
        /*0f94*/ 	.word	index@(_ZN2at6native27unrolled_elementwise_kernelINS0_13BinaryFunctorIlllZZZNS0_21heaviside_kernel_cudaERNS_18TensorIteratorBaseEENKUlvE_clEvENKUlvE2_clEvEUlllE_EESt5arrayIPcLm3EELi4E23TrivialOffsetCalculatorILi2EjESC_ILi1EjENS0_6memory12LoadWithCastILi2EEENSF_13StoreWithCastILi1EEEEEviT_T0_T2_T3_T4_T5_)
        /*0f98*/ 	.word	0x00000028


	//----- nvinfo : EIATTR_FRAME_SIZE
	.align		4
.L_715:
        /*0f9c*/ 	.byte	0x04, 0x11
        /*0f9e*/ 	.short	(.L_717 - .L_716)
	.align		4
.L_716:
        /*0fa0*/ 	.word	index@(_ZN2at6native27unrolled_elementwise_kernelINS0_13BinaryFunctorIlllZZZNS0_21heaviside_kernel_cudaERNS_18TensorIteratorBaseEENKUlvE_clEvENKUlvE2_clEvEUlllE_EESt5arrayIPcLm3EELi4E23TrivialOffsetCalculatorILi2EjESC_ILi1EjENS0_6memory12LoadWithCastILi2EEENSF_13StoreWithCastILi1EEEEEviT_T0_T2_T3_T4_T5_)
        /*0fa4*/ 	.word	0x00000000


	//----- nvinfo : EIATTR_REGCOUNT
	.align		4
.L_717:
        /*0fa8*/ 	.byte	0x04, 0x2f
        /*0faa*/ 	.short	(.L_719 - .L_718)
	.align		4
.L_718:
        /*0fac*/ 	.word	index@(_ZN2at6native18elementwise_kernelILi128ELi4EZNS0_15gpu_kernel_implINS0_13BinaryFunctorIlllZZZNS0_21heaviside_kernel_cudaERNS_18TensorIteratorBaseEENKUlvE_clEvENKUlvE2_clEvEUlllE_EEEEvS5_RKT_EUliE_EEviT1_)
        /*0fb0*/ 	.word	0x0000001c


	//----- nvinfo : EIATTR_FRAME_SIZE
	.align		4
.L_719:
        /*0fb4*/ 	.byte	0x04, 0x11
        /*0fb6*/ 	.short	(.L_721 - .L_720)
	.align		4
.L_720:
        /*0fb8*/ 	.word	index@(_ZN2at6native18elementwise_kernelILi128ELi4EZNS0_15gpu_kernel_implINS0_13BinaryFunctorIlllZZZNS0_21heaviside_kernel_cudaERNS_18TensorIteratorBaseEENKUlvE_clEvENKUlvE2_clEvEUlllE_EEEEvS5_RKT_EUliE_EEviT1_)
        /*0fbc*/ 	.word	0x00000000


	//----- nvinfo : EIATTR_REGCOUNT
	.align		4
.L_721:
        /*0fc0*/ 	.byte	0x04, 0x2f
        /*0fc2*/ 	.short	(.L_723 - .L_722)
	.align		4
.L_722:
        /*0fc4*/ 	.word	index@(_ZN2at6native29vectorized_elementwise_kernelILi8ENS0_13AUnaryFunctorIsssZZZNS0_21heaviside_kernel_cudaERNS_18TensorIteratorBaseEENKUlvE_clEvENKUlvE3_clEvEUlssE_EESt5arrayIPcLm2EEEEviT0_T1_)
        /*0fc8*/ 	.word	0x00000020


	//----- nvinfo : EIATTR_FRAME_SIZE
	.align		4
.L_723:
        /*0fcc*/ 	.byte	0x04, 0x11
        /*0fce*/ 	.short	(.L_725 - .L_724)
	.align		4
.L_724:
        /*0fd0*/ 	.word	index@(_ZN2at6native29vectorized_elementwise_kernelILi8ENS0_13AUnaryFunctorIsssZZZNS0_21heaviside_kernel_cudaERNS_18TensorIteratorBaseEENKUlvE_clEvENKUlvE3_clEvEUlssE_EESt5arrayIPcLm2EEEEviT0_T1_)
        /*0fd4*/ 	.word	0x00000000


	//----- nvinfo : EIATTR_REGCOUNT
	.align		4
.L_725:
        /*0fd8*/ 	.byte	0x04, 0x2f
        /*0fda*/ 	.short	(.L_727 - .L_726)
	.align		4
.L_726:
        /*0fdc*/ 	.word	index@(_ZN2at6native29vectorized_elementwise_kernelILi4ENS0_13AUnaryFunctorIsssZZZNS0_21heaviside_kernel_cudaERNS_18TensorIteratorBaseEENKUlvE_clEvENKUlvE3_clEvEUlssE_EESt5arrayIPcLm2EEEEviT0_T1_)
        /*0fe0*/ 	.word	0x00000020


	//----- nvinfo : EIATTR_FRAME_SIZE
	.align		4
.L_727:
        /*0fe4*/ 	.byte	0x04, 0x11
        /*0fe6*/ 	.short	(.L_729 - .L_728)
	.align		4
.L_728:
        /*0fe8*/ 	.word	index@(_ZN2at6native29vectorized_elementwise_kernelILi4ENS0_13AUnaryFunctorIsssZZZNS0_21heaviside_kernel_cudaERNS_18TensorIteratorBaseEENKUlvE_clEvENKUlvE3_clEvEUlssE_EESt5arrayIPcLm2EEEEviT0_T1_)
        /*0fec*/ 	.word	0x00000000


	//----- nvinfo : EIATTR_REGCOUNT
	.align		4
.L_729:
        /*0ff0*/ 	.byte	0x04, 0x2f
        /*0ff2*/ 	.short	(.L_731 - .L_730)
	.align		4
.L_730:
        /*0ff4*/ 	.word	index@(_ZN2at6native29vectorized_elementwise_kernelILi2ENS0_13AUnaryFunctorIsssZZZNS0_21heaviside_kernel_cudaERNS_18TensorIteratorBaseEENKUlvE_clEvENKUlvE3_clEvEUlssE_EESt5arrayIPcLm2EEEEviT0_T1_)
        /*0ff8*/ 	.word	0x00000020


	//----- nvinfo : EIATTR_FRAME_SIZE
	.align		4
.L_731:
        /*0ffc*/ 	.byte	0x04, 0x11
        /*0ffe*/ 	.short	(.L_733 - .L_732)
	.align		4
.L_732:
        /*1000*/ 	.word	index@(_ZN2at6native29vectorized_elementwise_kernelILi2ENS0_13AUnaryFunctorIsssZZZNS0_21heaviside_kernel_cudaERNS_18TensorIteratorBaseEENKUlvE_clEvENKUlvE3_clEvEUlssE_EESt5arrayIPcLm2EEEEviT0_T1_)
        /*1004*/ 	.word	0x00000000


	//----- nvinfo : EIATTR_REGCOUNT
	.align		4
.L_733:
        /*1008*/ 	.byte	0x04, 0x2f
        /*100a*/ 	.short	(.L_735 - .L_734)
	.align		4
.L_734:
        /*100c*/ 	.word	index@(_ZN2at6native27unrolled_elementwise_kernelINS0_13AUnaryFunctorIsssZZZNS0_21heaviside_kernel_cudaERNS_18TensorIteratorBaseEENKUlvE_clEvENKUlvE3_clEvEUlssE_EESt5arrayIPcLm2EELi4E23TrivialOffsetCalculatorILi1EjESD_NS0_6memory15LoadWithoutCastENSE_16StoreWithoutCastEEEviT_T0_T2_T3_T4_T5_)
        /*1010*/ 	.word	0x00000014


	//----- nvinfo : EIATTR_FRAME_SIZE
	.align		4
.L_735:
        /*1014*/ 	.byte	0x04, 0x11
        /*1016*/ 	.short	(.L_737 - .L_736)
	.align		4
.L_736:
        /*1018*/ 	.word	index@(_ZN2at6native27unrolled_elementwise_kernelINS0_13AUnaryFunctorIsssZZZNS0_21heaviside_kernel_cudaERNS_18TensorIteratorBaseEENKUlvE_clEvENKUlvE3_clEvEUlssE_EESt5arrayIPcLm2EELi4E23TrivialOffsetCalculatorILi1EjESD_NS0_6memory15LoadWithoutCastENSE_16StoreWithoutCastEEEviT_T0_T2_T3_T4_T5_)
        /*101c*/ 	.word	0x00000000


	//----- nvinfo : EIATTR_REGCOUNT
	.align		4
.L_737:
        /*1020*/ 	.byte	0x04, 0x2f
        /*1022*/ 	.short	(.L_739 - .L_738)
	.align		4
.L_738:
        /*1024*/ 	.word	index@(_ZN2at6native18elementwise_kernelILi128ELi4EZNS0_22gpu_kernel_impl_nocastINS0_13AUnaryFunctorIsssZZZNS0_21heaviside_kernel_cudaERNS_18TensorIteratorBaseEENKUlvE_clEvENKUlvE3_clEvEUlssE_EEEEvS5_RKT_EUliE_EEviT1_)
        /*1028*/ 	.word	0x00000012


	//----- nvinfo : EIATTR_FRAME_SIZE
	.align		4
.L_739:
        /*102c*/ 	.byte	0x04, 0x11
        /*102e*/ 	.short	(.L_741 - .L_740)
	.align		4
.L_740:
        /*1030*/ 	.word	index@(_ZN2at6native18elementwise_kernelILi128ELi4EZNS0_22gpu_kernel_impl_nocastINS0_13AUnaryFunctorIsssZZZNS0_21heaviside_kernel_cudaERNS_18TensorIteratorBaseEENKUlvE_clEvENKUlvE3_clEvEUlssE_EEEEvS5_RKT_EUliE_EEviT1_)
        /*1034*/ 	.word	0x00000000


	//----- nvinfo : EIATTR_REGCOUNT
	.align		4
.L_741:
        /*1038*/ 	.byte	0x04, 0x2f
        /*103a*/ 	.short	(.L_743 - .L_742)
	.align		4
.L_742:
        /*103c*/ 	.word	index@(_ZN2at6native27unrolled_elementwise_kernelINS0_13AUnaryFunctorIsssZZZNS0_21heaviside_kernel_cudaERNS_18TensorIteratorBaseEENKUlvE_clEvENKUlvE3_clEvEUlssE_EESt5arrayIPcLm2EELi4E23TrivialOffsetCalculatorILi1EjESD_NS0_6memory12LoadWithCastILi1EEENSE_13StoreWithCastILi1EEEEEviT_T0_T2_T3_T4_T5_)
        /*1040*/ 	.word	0x0000001e


	//----- nvinfo : EIATTR_FRAME_SIZE
	.align		4
.L_743:
        /*1044*/ 	.byte	0x04, 0x11
        /*1046*/ 	.short	(.L_745 - .L_744)
	.align		4
.L_744:
        /*1048*/ 	.word	index@(_ZN2at6native27unrolled_elementwise_kernelINS0_13AUnaryFunctorIsssZZZNS0_21heaviside_kernel_cudaERNS_18TensorIteratorBaseEENKUlvE_clEvENKUlvE3_clEvEUlssE_EESt5arrayIPcLm2EELi4E23TrivialOffsetCalculatorILi1EjESD_NS0_6memory12LoadWithCastILi1EEENSE_13StoreWithCastILi1EEEEEviT_T0_T2_T3_T4_T5_)
        /*104c*/ 	.word	0x00000000


	//----- nvinfo : EIATTR_REGCOUNT
	.align		4
.L_745:
        /*1050*/ 	.byte	0x04, 0x2f
        /*1052*/ 	.short	(.L_747 - .L_746)
	.align		4
.L_746:
        /*1054*/ 	.word	index@(_ZN2at6native18elementwise_kernelILi128ELi4EZNS0_15gpu_kernel_implINS0_13AUnaryFunctorIsssZZZNS0_21heaviside_kernel_cudaERNS_18TensorIteratorBaseEENKUlvE_clEvENKUlvE3_clEvEUlssE_EEEEvS5_RKT_EUliE_EEviT1_)
        /*1058*/ 	.word	0x0000001a


	//----- nvinfo : EIATTR_FRAME_SIZE
	.align		4
.L_747:
        /*105c*/ 	.byte	0x04, 0x11
        /*105e*/ 	.short	(.L_749 - .L_748)
	.align		4
.L_748:
        /*1060*/ 	.word	index@(_ZN2at6native18elementwise_kernelILi128ELi4EZNS0_15gpu_kernel_implINS0_13AUnaryFunctorIsssZZZNS0_21heaviside_kernel_cudaERNS_18TensorIteratorBaseEENKUlvE_clEvENKUlvE3_clEvEUlssE_EEEEvS5_RKT_EUliE_EEviT1_)
        /*1064*/ 	.word	0x00000000


	//----- nvinfo : EIATTR_REGCOUNT
	.align		4
.L_749:
        /*1068*/ 	.byte	0x04, 0x2f
        /*106a*/ 	.short	(.L_751 - .L_750)
	.align		4
.L_750:
        /*106c*/ 	.word	index@(_ZN2at6native29vectorized_elementwise_kernelILi8ENS0_13BUnaryFunctorIsssZZZNS0_21heaviside_kernel_cudaERNS_18TensorIteratorBaseEENKUlvE_clEvENKUlvE3_clEvEUlssE_EESt5arrayIPcLm2EEEEviT0_T1_)
        /*1070*/ 	.word	0x00000020


	//----- nvinfo : EIATTR_FRAME_SIZE
	.align		4
.L_751:
        /*1074*/ 	.byte	0x04, 0x11
        /*1076*/ 	.short	(.L_753 - .L_752)
	.align		4
.L_752:
        /*1078*/ 	.word	index@(_ZN2at6native29vectorized_elementwise_kernelILi8ENS0_13BUnaryFunctorIsssZZZNS0_21heaviside_kernel_cudaERNS_18TensorIteratorBaseEENKUlvE_clEvENKUlvE3_clEvEUlssE_EESt5arrayIPcLm2EEEEviT0_T1_)
        /*107c*/ 	.word	0x00000000


	//----- nvinfo : EIATTR_REGCOUNT
	.align		4
.L_753:
        /*1080*/ 	.byte	0x04, 0x2f
        /*1082*/ 	.short	(.L_755 - .L_754)
	.align		4
.L_754:
        /*1084*/ 	.word	index@(_ZN2at6native29vectorized_elementwise_kernelILi4ENS0_13BUnaryFunctorIsssZZZNS0_21heaviside_kernel_cudaERNS_18TensorIteratorBaseEENKUlvE_clEvENKUlvE3_clEvEUlssE_EESt5arrayIPcLm2EEEEviT0_T1_)
        /*1088*/ 	.word	0x00000020


	//----- nvinfo : EIATTR_FRAME_SIZE
	.align		4
.L_755:
        /*108c*/ 	.byte	0x04, 0x11
        /*108e*/ 	.short	(.L_757 - .L_756)
	.align		4
.L_756:
        /*1090*/ 	.word	index@(_ZN2at6native29vectorized_elementwise_kernelILi4ENS0_13BUnaryFunctorIsssZZZNS0_21heaviside_kernel_cudaERNS_18TensorIteratorBaseEENKUlvE_clEvENKUlvE3_clEvEUlssE_EESt5arrayIPcLm2EEEEviT0_T1_)
        /*1094*/ 	.word	0x00000000


	//----- nvinfo : EIATTR_REGCOUNT
	.align		4
.L_757:
        /*1098*/ 	.byte	0x04, 0x2f
        /*109a*/ 	.short	(.L_759 - .L_758)
	.align		4
.L_758:
        /*109c*/ 	.word	index@(_ZN2at6native29vectorized_elementwise_kernelILi2ENS0_13BUnaryFunctorIsssZZZNS0_21heaviside_kernel_cudaERNS_18TensorIteratorBaseEENKUlvE_clEvENKUlvE3_clEvEUlssE_EESt5arrayIPcLm2EEEEviT0_T1_)
        /*10a0*/ 	.word	0x00000020


	//----- nvinfo : EIATTR_FRAME_SIZE
	.align		4
.L_759:
        /*10a4*/ 	.byte	0x04, 0x11
        /*10a6*/ 	.short	(.L_761 - .L_760)
	.align		4
.L_760:
        /*10a8*/ 	.word	index@(_ZN2at6native29vectorized_elementwise_kernelILi2ENS0_13BUnaryFunctorIsssZZZNS0_21heaviside_kernel_cudaERNS_18TensorIteratorBaseEENKUlvE_clEvENKUlvE3_clEvEUlssE_EESt5arrayIPcLm2EEEEviT0_T1_)
        /*10ac*/ 	.word	0x00000000


	//----- nvinfo : EIATTR_REGCOUNT
	.align		4
.L_761:
        /*10b0*/ 	.byte	0x04, 0x2f
        /*10b2*/ 	.short	(.L_763 - .L_762)
	.align		4
.L_762:
        /*10b4*/ 	.word	index@(_ZN2at6native27unrolled_elementwise_kernelINS0_13BUnaryFunctorIsssZZZNS0_21heaviside_kernel_cudaERNS_18TensorIteratorBaseEENKUlvE_clEvENKUlvE3_clEvEUlssE_EESt5arrayIPcLm2EELi4E23TrivialOffsetCalculatorILi1EjESD_NS0_6memory15LoadWithoutCastENSE_16StoreWithoutCastEEEviT_T0_T2_T3_T4_T5_)
        /*10b8*/ 	.word	0x00000013


	//----- nvinfo : EIATTR_FRAME_SIZE
	.align		4
.L_763:
        /*10bc*/ 	.byte	0x04, 0x11
        /*10be*/ 	.short	(.L_765 - .L_764)
	.align		4
.L_764:
        /*10c0*/ 	.word	index@(_ZN2at6native27unrolled_elementwise_kernelINS0_13BUnaryFunctorIsssZZZNS0_21heaviside_kernel_cudaERNS_18TensorIteratorBaseEENKUlvE_clEvENKUlvE3_clEvEUlssE_EESt5arrayIPcLm2EELi4E23TrivialOffsetCalculatorILi1EjESD_NS0_6memory15LoadWithoutCastENSE_16StoreWithoutCastEEEviT_T0_T2_T3_T4_T5_)
        /*10c4*/ 	.word	0x00000000


	//----- nvinfo : EIATTR_REGCOUNT
	.align		4
.L_765:
        /*10c8*/ 	.byte	0x04, 0x2f
        /*10ca*/ 	.short	(.L_767 - .L_766)
	.align		4
.L_766:
        /*10cc*/ 	.word	index@(_ZN2at6native18elementwise_kernelILi128ELi4EZNS0_22gpu_kernel_impl_nocastINS0_13BUnaryFunctorIsssZZZNS0_21heaviside_kernel_cudaERNS_18TensorIteratorBaseEENKUlvE_clEvENKUlvE3_clEvEUlssE_EEEEvS5_RKT_EUliE_EEviT1_)
        /*10d0*/ 	.word	0x00000012


	//----- nvinfo : EIATTR_FRAME_SIZE
	.align		4
.L_767:
        /*10d4*/ 	.byte	0x04, 0x11
        /*10d6*/ 	.short	(.L_769 - .L_768)
	.align		4
.L_768:
        /*10d8*/ 	.word	index@(_ZN2at6native18elementwise_kernelILi128ELi4EZNS0_22gpu_kernel_impl_nocastINS0_13BUnaryFunctorIsssZZZNS0_21heaviside_kernel_cudaERNS_18TensorIteratorBaseEENKUlvE_clEvENKUlvE3_clEvEUlssE_EEEEvS5_RKT_EUliE_EEviT1_)
        /*10dc*/ 	.word	0x00000000


	//----- nvinfo : EIATTR_REGCOUNT
	.align		4
.L_769:
        /*10e0*/ 	.byte	0x04, 0x2f
        /*10e2*/ 	.short	(.L_771 - .L_770)
	.align		4
.L_770:
        /*10e4*/ 	.word	index@(_ZN2at6native27unrolled_elementwise_kernelINS0_13BUnaryFunctorIsssZZZNS0_21heaviside_kernel_cudaERNS_18TensorIteratorBaseEENKUlvE_clEvENKUlvE3_clEvEUlssE_EESt5arrayIPcLm2EELi4E23TrivialOffsetCalculatorILi1EjESD_NS0_6memory12LoadWithCastILi1EEENSE_13StoreWithCastILi1EEEEEviT_T0_T2_T3_T4_T5_)
        /*10e8*/ 	.word	0x0000001d


	//----- nvinfo : EIATTR_FRAME_SIZE
	.align		4
.L_771:
        /*10ec*/ 	.byte	0x04, 0x11
        /*10ee*/ 	.short	(.L_773 - .L_772)
	.align		4
.L_772:
        /*10f0*/ 	.word	index@(_ZN2at6native27unrolled_elementwise_kernelINS0_13BUnaryFunctorIsssZZZNS0_21heaviside_kernel_cudaERNS_18TensorIteratorBaseEENKUlvE_clEvENKUlvE3_clEvEUlssE_EESt5arrayIPcLm2EELi4E23TrivialOffsetCalculatorILi1EjESD_NS0_6memory12LoadWithCastILi1EEENSE_13StoreWithCastILi1EEEEEviT_T0_T2_T3_T4_T5_)
        /*10f4*/ 	.word	0x00000000


	//----- nvinfo : EIATTR_REGCOUNT
	.align		4
.L_773:
        /*10f8*/ 	.byte	0x04, 0x2f
        /*10fa*/ 	.short	(.L_775 - .L_774)
	.align		4
.L_774:
        /*10fc*/ 	.word	index@(_ZN2at6native18elementwise_kernelILi128ELi4EZNS0_15gpu_kernel_implINS0_13BUnaryFunctorIsssZZZNS0_21heaviside_kernel_cudaERNS_18TensorIteratorBaseEENKUlvE_clEvENKUlvE3_clEvEUlssE_EEEEvS5_RKT_EUliE_EEviT1_)
        /*1100*/ 	.word	0x0000001a


	//----- nvinfo : EIATTR_FRAME_SIZE
	.align		4
.L_775:
        /*1104*/ 	.byte	0x04, 0x11
        /*1106*/ 	.short	(.L_777 - .L_776)
	.align		4
.L_776:
        /*1108*/ 	.word	index@(_ZN2at6native18elementwise_kernelILi128ELi4EZNS0_15gpu_kernel_implINS0_13BUnaryFunctorIsssZZZNS0_21heaviside_kernel_cudaERNS_18TensorIteratorBaseEENKUlvE_clEvENKUlvE3_clEvEUlssE_EEEEvS5_RKT_EUliE_EEviT1_)
        /*110c*/ 	.word	0x00000000


	//----- nvinfo : EIATTR_REGCOUNT
	.align		4
.L_777:
        /*1110*/ 	.byte	0x04, 0x2f
        /*1112*/ 	.short	(.L_779 - .L_778)
	.align		4
.L_778:
        /*1114*/ 	.word	index@(_ZN2at6native29vectorized_elementwise_kernelILi8ENS0_13BinaryFunctorIsssZZZNS0_21heaviside_kernel_cudaERNS_18TensorIteratorBaseEENKUlvE_clEvENKUlvE3_clEvEUlssE_EESt5arrayIPcLm3EEEEviT0_T1_)
        /*1118*/ 	.word	0x00000020


	//----- nvinfo : EIATTR_FRAME_SIZE
	.align		4
.L_779:
        /*111c*/ 	.byte	0x04, 0x11
        /*111e*/ 	.short	(.L_781 - .L_780)
	.align		4
.L_780:
        /*1120*/ 	.word	index@(_ZN2at6native29vectorized_elementwise_kernelILi8ENS0_13BinaryFunctorIsssZZZNS0_21heaviside_kernel_cudaERNS_18TensorIteratorBaseEENKUlvE_clEvENKUlvE3_clEvEUlssE_EESt5arrayIPcLm3EEEEviT0_T1_)
        /*1124*/ 	.word	0x00000000


	//----- nvinfo : EIATTR_REGCOUNT
	.align		4
.L_781:
        /*1128*/ 	.byte	0x04, 0x2f
        /*112a*/ 	.short	(.L_783 - .L_782)
	.align		4
.L_782:
        /*112c*/ 	.word	index@(_ZN2at6native29vectorized_elementwise_kernelILi4ENS0_13BinaryFunctorIsssZZZNS0_21heaviside_kernel_cudaERNS_18TensorIteratorBaseEENKUlvE_clEvENKUlvE3_clEvEUlssE_EESt5arrayIPcLm3EEEEviT0_T1_)
        /*1130*/ 	.word	0x00000020


	//----- nvinfo : EIATTR_FRAME_SIZE
	.align		4
.L_783:
        /*1134*/ 	.byte	0x04, 0x11
        /*1136*/ 	.short	(.L_785 - .L_784)
	.align		4
.L_784:
        /*1138*/ 	.word	index@(_ZN2at6native29vectorized_elementwise_kernelILi4ENS0_13BinaryFunctorIsssZZZNS0_21heaviside_kernel_cudaERNS_18TensorIteratorBaseEENKUlvE_clEvENKUlvE3_clEvEUlssE_EESt5arrayIPcLm3EEEEviT0_T1_)
        /*113c*/ 	.word	0x00000000


	//----- nvinfo : EIATTR_REGCOUNT
	.align		4
.L_785:
        /*1140*/ 	.byte	0x04, 0x2f
        /*1142*/ 	.short	(.L_787 - .L_786)
	.align		4
.L_786:
        /*1144*/ 	.word	index@(_ZN2at6native29vectorized_elementwise_kernelILi2ENS0_13BinaryFunctorIsssZZZNS0_21heaviside_kernel_cudaERNS_18TensorIteratorBaseEENKUlvE_clEvENKUlvE3_clEvEUlssE_EESt5arrayIPcLm3EEEEviT0_T1_)
        /*1148*/ 	.word	0x00000020


	//----- nvinfo : EIATTR_FRAME_SIZE
	.align		4
.L_787:
        /*114c*/ 	.byte	0x04, 0x11
        /*114e*/ 	.short	(.L_789 - .L_788)
	.align		4
.L_788:
        /*1150*/ 	.word	index@(_ZN2at6native29vectorized_elementwise_kernelILi2ENS0_13BinaryFunctorIsssZZZNS0_21heaviside_kernel_cudaERNS_18TensorIteratorBaseEENKUlvE_clEvENKUlvE3_clEvEUlssE_EESt5arrayIPcLm3EEEEviT0_T1_)
        /*1154*/ 	.word	0x00000000


	//----- nvinfo : EIATTR_REGCOUNT
	.align		4
.L_789:
        /*1158*/ 	.byte	0x04, 0x2f
        /*115a*/ 	.short	(.L_791 - .L_790)
	.align		4
.L_790:
        /*115c*/ 	.word	index@(_ZN2at6native27unrolled_elementwise_kernelINS0_13BinaryFunctorIsssZZZNS0_21heaviside_kernel_cudaERNS_18TensorIteratorBaseEENKUlvE_clEvENKUlvE3_clEvEUlssE_EESt5arrayIPcLm3EELi4E23TrivialOffsetCalculatorILi2EjESC_ILi1EjENS0_6memory15LoadWithoutCastENSF_16StoreWithoutCastEEEviT_T0_T2_T3_T4_T5_)
        /*1160*/ 	.word	0x0000001e


	//----- nvinfo : EIATTR_FRAME_SIZE
	.align		4
.L_791:
        /*1164*/ 	.byte	0x04, 0x11
        /*1166*/ 	.short	(.L_793 - .L_792)
	.align		4
.L_792:
        /*1168*/ 	.word	index@(_ZN2at6native27unrolled_elementwise_kernelINS0_13BinaryFunctorIsssZZZNS0_21heaviside_kernel_cudaERNS_18TensorIteratorBaseEENKUlvE_clEvENKUlvE3_clEvEUlssE_EESt5arrayIPcLm3EELi4E23TrivialOffsetCalculatorILi2EjESC_ILi1EjENS0_6memory15LoadWithoutCastENSF_16StoreWithoutCastEEEviT_T0_T2_T3_T4_T5_)
        /*116c*/ 	.word	0x00000000


	//----- nvinfo : EIATTR_REGCOUNT
	.align		4
.L_793:
        /*1170*/ 	.byte	0x04, 0x2f
        /*1172*/ 	.short	(.L_795 - .L_794)
	.align		4
.L_794:
        /*1174*/ 	.word	index@(_ZN2at6native18elementwise_kernelILi128ELi4EZNS0_22gpu_kernel_impl_nocastINS0_13BinaryFunctorIsssZZZNS0_21heaviside_kernel_cudaERNS_18TensorIteratorBaseEENKUlvE_clEvENKUlvE3_clEvEUlssE_EEEEvS5_RKT_EUliE_EEviT1_)
        /*1178*/ 	.word	0x00000012


	//----- nvinfo : EIATTR_FRAME_SIZE
	.align		4
.L_795:
        /*117c*/ 	.byte	0x04, 0x11
        /*117e*/ 	.short	(.L_797 - .L_796)
	.align		4
.L_796:
        /*1180*/ 	.word	index@(_ZN2at6native18elementwise_kernelILi128ELi4EZNS0_22gpu_kernel_impl_nocastINS0_13BinaryFunctorIsssZZZNS0_21heaviside_kernel_cudaERNS_18TensorIteratorBaseEENKUlvE_clEvENKUlvE3_clEvEUlssE_EEEEvS5_RKT_EUliE_EEviT1_)
        /*1184*/ 	.word	0x00000000


	//----- nvinfo : EIATTR_REGCOUNT
	.align		4
.L_797:
        /*1188*/ 	.byte	0x04, 0x2f
        /*118a*/ 	.short	(.L_799 - .L_798)
	.align		4
.L_798:
        /*118c*/ 	.word	index@(_ZN2at6native27unrolled_elementwise_kernelINS0_13BinaryFunctorIsssZZZNS0_21heaviside_kernel_cudaERNS_18TensorIteratorBaseEENKUlvE_clEvENKUlvE3_clEvEUlssE_EESt5arrayIPcLm3EELi4E23TrivialOffsetCalculatorILi2EjESC_ILi1EjENS0_6memory12LoadWithCastILi2EEENSF_13StoreWithCastILi1EEEEEviT_T0_T2_T3_T4_T5_)
        /*1190*/ 	.word	0x0000001f


	//----- nvinfo : EIATTR_FRAME_SIZE
	.align		4
.L_799:
        /*1194*/ 	.byte	0x04, 0x11
        /*1196*/ 	.short	(.L_801 - .L_800)
	.align		4
.L_800:
        /*1198*/ 	.word	index@(_ZN2at6native27unrolled_elementwise_kernelINS0_13BinaryFunctorIsssZZZNS0_21heaviside_kernel_cudaERNS_18TensorIteratorBaseEENKUlvE_clEvENKUlvE3_clEvEUlssE_EESt5arrayIPcLm3EELi4E23TrivialOffsetCalculatorILi2EjESC_ILi1EjENS0_6memory12LoadWithCastILi2EEENSF_13StoreWithCastILi1EEEEEviT_T0_T2_T3_T4_T5_)
        /*119c*/ 	.word	0x00000000


	//----- nvinfo : EIATTR_REGCOUNT
	.align		4
.L_801:
        /*11a0*/ 	.byte	0x04, 0x2f
        /*11a2*/ 	.short	(.L_803 - .L_802)
	.align		4
.L_802:
        /*11a4*/ 	.word	index@(_ZN2at6native18elementwise_kernelILi128ELi4EZNS0_15gpu_kernel_implINS0_13BinaryFunctorIsssZZZNS0_21heaviside_kernel_cudaERNS_18TensorIteratorBaseEENKUlvE_clEvENKUlvE3_clEvEUlssE_EEEEvS5_RKT_EUliE_EEviT1_)
        /*11a8*/ 	.word	0x0000001a


	//----- nvinfo : EIATTR_FRAME_SIZE
	.align		4
.L_803:
        /*11ac*/ 	.byte	0x04, 0x11
        /*11ae*/ 	.short	(.L_805 - .L_804)
	.align		4
.L_804:
        /*11b0*/ 	.word	index@(_ZN2at6native18elementwise_kernelILi128ELi4EZNS0_15gpu_kernel_implINS0_13BinaryFunctorIsssZZZNS0_21heaviside_kernel_cudaERNS_18TensorIteratorBaseEENKUlvE_clEvENKUlvE3_clEvEUlssE_EEEEvS5_RKT_EUliE_EEviT1_)
        /*11b4*/ 	.word	0x00000000


	//----- nvinfo : EIATTR_REGCOUNT
	.align		4
.L_805:
        /*11b8*/ 	.byte	0x04, 0x2f
        /*11ba*/ 	.short	(.L_807 - .L_806)
	.align		4
.L_806:
        /*11bc*/ 	.word	index@(_ZN2at6native29vectorized_elementwise_kernelILi8ENS0_13AUnaryFunctorIdddZZZNS0_21heaviside_kernel_cudaERNS_18TensorIteratorBaseEENKUlvE_clEvENKUlvE4_clEvEUlddE_EESt5arrayIPcLm2EEEEviT0_T1_)
        /*11c0*/ 	.word	0x00000020


	//----- nvinfo : EIATTR_FRAME_SIZE
	.align		4
.L_807:
        /*11c4*/ 	.byte	0x04, 0x11
        /*11c6*/ 	.short	(.L_809 - .L_808)
	.align		4
.L_808:
        /*11c8*/ 	.word	index@(_ZN2at6native29vectorized_elementwise_kernelILi8ENS0_13AUnaryFunctorIdddZZZNS0_21heaviside_kernel_cudaERNS_18TensorIteratorBaseEENKUlvE_clEvENKUlvE4_clEvEUlddE_EESt5arrayIPcLm2EEEEviT0_T1_)
        /*11cc*/ 	.word	0x00000000


	//----- nvinfo : EIATTR_REGCOUNT
	.align		4
.L_809:
        /*11d0*/ 	.byte	0x04, 0x2f
        /*11d2*/ 	.short	(.L_811 - .L_810)
	.align		4
.L_810:
        /*11d4*/ 	.word	index@(_ZN2at6native29vectorized_elementwise_kernelILi4ENS0_13AUnaryFunctorIdddZZZNS0_21heaviside_kernel_cudaERNS_18TensorIteratorBaseEENKUlvE_clEvENKUlvE4_clEvEUlddE_EESt5arrayIPcLm2EEEEviT0_T1_)
        /*11d8*/ 	.word	0x00000020


	//----- nvinfo : EIATTR_FRAME_SIZE
	.align		4
.L_811:
        /*11dc*/ 	.byte	0x04, 0x11
        /*11de*/ 	.short	(.L_813 - .L_812)
	.align		4
.L_812:
        /*11e0*/ 	.word	index@(_ZN2at6native29vectorized_elementwise_kernelILi4ENS0_13AUnaryFunctorIdddZZZNS0_21heaviside_kernel_cudaERNS_18TensorIteratorBaseEENKUlvE_clEvENKUlvE4_clEvEUlddE_EESt5arrayIPcLm2EEEEviT0_T1_)
        /*11e4*/ 	.word	0x00000000


	//----- nvinfo : EIATTR_REGCOUNT
	.align		4
.L_813:
        /*11e8*/ 	.byte	0x04, 0x2f
        /*11ea*/ 	.short	(.L_815 - .L_814)
	.align		4
.L_814:
        /*11ec*/ 	.word	index@(_ZN2at6native29vectorized_elementwise_kernelILi2ENS0_13AUnaryFunctorIdddZZZNS0_21heaviside_kernel_cudaERNS_18TensorIteratorBaseEENKUlvE_clEvENKUlvE4_clEvEUlddE_EESt5arrayIPcLm2EEEEviT0_T1_)
        /*11f0*/ 	.word	0x00000020


	//----- nvinfo : EIATTR_FRAME_SIZE
	.align		4
.L_815:
        /*11f4*/ 	.byte	0x04, 0x11
        /*11f6*/ 	.short	(.L_817 - .L_816)
	.align		4
.L_816:
        /*11f8*/ 	.word	index@(_ZN2at6native29vectorized_elementwise_kernelILi2ENS0_13AUnaryFunctorIdddZZZNS0_21heaviside_kernel_cudaERNS_18TensorIteratorBaseEENKUlvE_clEvENKUlvE4_clEvEUlddE_EESt5arrayIPcLm2EEEEviT0_T1_)
        /*11fc*/ 	.word	0x00000000


	//----- nvinfo : EIATTR_REGCOUNT
	.align		4
.L_817:
        /*1200*/ 	.byte	0x04, 0x2f
        /*1202*/ 	.short	(.L_819 - .L_818)
	.align		4
.L_818:
        /*1204*/ 	.word	index@(_ZN2at6native27unrolled_elementwise_kernelINS0_13AUnaryFunctorIdddZZZNS0_21heaviside_kernel_cudaERNS_18TensorIteratorBaseEENKUlvE_clEvENKUlvE4_clEvEUlddE_EESt5arrayIPcLm2EELi4E23TrivialOffsetCalculatorILi1EjESD_NS0_6memory15LoadWithoutCastENSE_16StoreWithoutCastEEEviT_T0_T2_T3_T4_T5_)
        /*1208*/ 	.word	0x0000001a


	//----- nvinfo : EIATTR_FRAME_SIZE
	.align		4
.L_819:
        /*120c*/ 	.byte	0x04, 0x11
        /*120e*/ 	.short	(.L_821 - .L_820)
	.align		4
.L_820:
        /*1210*/ 	.word	index@(_ZN2at6native27unrolled_elementwise_kernelINS0_13AUnaryFunctorIdddZZZNS0_21heaviside_kernel_cudaERNS_18TensorIteratorBaseEENKUlvE_clEvENKUlvE4_clEvEUlddE_EESt5arrayIPcLm2EELi4E23TrivialOffsetCalculatorILi1EjESD_NS0_6memory15LoadWithoutCastENSE_16StoreWithoutCastEEEviT_T0_T2_T3_T4_T5_)
        /*1214*/ 	.word	0x00000000


	//----- nvinfo : EIATTR_REGCOUNT
	.align		4
.L_821:
        /*1218*/ 	.byte	0x04, 0x2f
        /*121a*/ 	.short	(.L_823 - .L_822)
	.align		4
.L_822:
        /*121c*/ 	.word	index@(_ZN2at6native18elementwise_kernelILi128ELi2EZNS0_22gpu_kernel_impl_nocastINS0_13AUnaryFunctorIdddZZZNS0_21heaviside_kernel_cudaERNS_18TensorIteratorBaseEENKUlvE_clEvENKUlvE4_clEvEUlddE_EEEEvS5_RKT_EUliE_EEviT1_)
        /*1220*/ 	.word	0x00000012


	//----- nvinfo : EIATTR_FRAME_SIZE
	.align		4
.L_823:
        /*1224*/ 	.byte	0x04, 0x11
        /*1226*/ 	.short	(.L_825 - .L_824)
	.align		4
.L_824:
        /*1228*/ 	.word	index@(_ZN2at6native18elementwise_kernelILi128ELi2EZNS0_22gpu_kernel_impl_nocastINS0_13AUnaryFunctorIdddZZZNS0_21heaviside_kernel_cudaERNS_18TensorIteratorBaseEENKUlvE_clEvENKUlvE4_clEvEUlddE_EEEEvS5_RKT_EUliE_EEviT1_)
        /*122c*/ 	.word	0x00000000


	//----- nvinfo : EIATTR_REGCOUNT
	.align		4
.L_825:
        /*1230*/ 	.byte	0x04, 0x2f
        /*1232*/ 	.short	(.L_827 - .L_826)
	.align		4
.L_826:
        /*1234*/ 	.word	index@(_ZN2at6native27unrolled_elementwise_kernelINS0_13AUnaryFunctorIdddZZZNS0_21heaviside_kernel_cudaERNS_18TensorIteratorBaseEENKUlvE_clEvENKUlvE4_clEvEUlddE_EESt5arrayIPcLm2EELi4E23TrivialOffsetCalculatorILi1EjESD_NS0_6memory12LoadWithCastILi1EEENSE_13StoreWithCastILi1EEEEEviT_T0_T2_T3_T4_T5_)
        /*1238*/ 	.word	0x00000026


	//----- nvinfo : EIATTR_FRAME_SIZE
	.align		4
.L_827:
        /*123c*/ 	.byte	0x04, 0x11
        /*123e*/ 	.short	(.L_829 - .L_828)
	.align		4
.L_828:
        /*1240*/ 	.word	index@(_ZN2at6native27unrolled_elementwise_kernelINS0_13AUnaryFunctorIdddZZZNS0_21heaviside_kernel_cudaERNS_18TensorIteratorBaseEENKUlvE_clEvENKUlvE4_clEvEUlddE_EESt5arrayIPcLm2EELi4E23TrivialOffsetCalculatorILi1EjESD_NS0_6memory12LoadWithCastILi1EEENSE_13StoreWithCastILi1EEEEEviT_T0_T2_T3_T4_T5_)
        /*1244*/ 	.word	0x00000000


	//----- nvinfo : EIATTR_REGCOUNT
	.align		4
.L_829:
        /*1248*/ 	.byte	0x04, 0x2f
        /*124a*/ 	.short	(.L_831 - .L_830)
	.align		4
.L_830:
        /*124c*/ 	.word	index@(_ZN2at6native18elementwise_kernelILi128ELi4EZNS0_15gpu_kernel_implINS0_13AUnaryFunctorIdddZZZNS0_21heaviside_kernel_cudaERNS_18TensorIteratorBaseEENKUlvE_clEvENKUlvE4_clEvEUlddE_EEEEvS5_RKT_EUliE_EEviT1_)
        /*1250*/ 	.word	0x0000001a


	//----- nvinfo : EIATTR_FRAME_SIZE
	.align		4
.L_831:
        /*1254*/ 	.byte	0x04, 0x11
        /*1256*/ 	.short	(.L_833 - .L_832)
	.align		4
.L_832:
        /*1258*/ 	.word	index@(_ZN2at6native18elementwise_kernelILi128ELi4EZNS0_15gpu_kernel_implINS0_13AUnaryFunctorIdddZZZNS0_21heaviside_kernel_cudaERNS_18TensorIteratorBaseEENKUlvE_clEvENKUlvE4_clEvEUlddE_EEEEvS5_RKT_EUliE_EEviT1_)
        /*125c*/ 	.word	0x00000000


	//----- nvinfo : EIATTR_REGCOUNT
	.align		4
.L_833:
        /*1260*/ 	.byte	0x04, 0x2f
        /*1262*/ 	.short	(.L_835 - .L_834)
	.align		4
.L_834:
        /*1264*/ 	.word	index@(_ZN2at6native29vectorized_elementwise_kernelILi8ENS0_13BUnaryFunctorIdddZZZNS0_21heaviside_kernel_cudaERNS_18TensorIteratorBaseEENKUlvE_clEvENKUlvE4_clEvEUlddE_EESt5arrayIPcLm2EEEEviT0_T1_)
        /*1268*/ 	.word	0x00000020


	//----- nvinfo : EIATTR_FRAME_SIZE
	.align		4
.L_835:
        /*126c*/ 	.byte	0x04, 0x11
        /*126e*/ 	.short	(.L_837 - .L_836)
	.align		4
.L_836:
        /*1270*/ 	.word	index@(_ZN2at6native29vectorized_elementwise_kernelILi8ENS0_13BUnaryFunctorIdddZZZNS0_21heaviside_kernel_cudaERNS_18TensorIteratorBaseEENKUlvE_clEvENKUlvE4_clEvEUlddE_EESt5arrayIPcLm2EEEEviT0_T1_)
        /*1274*/ 	.word	0x00000000


	//----- nvinfo : EIATTR_REGCOUNT
	.align		4
.L_837:
        /*1278*/ 	.byte	0x04, 0x2f
        /*127a*/ 	.short	(.L_839 - .L_838)
	.align		4
.L_838:
        /*127c*/ 	.word	index@(_ZN2at6native29vectorized_elementwise_kernelILi4ENS0_13BUnaryFunctorIdddZZZNS0_21heaviside_kernel_cudaERNS_18TensorIteratorBaseEENKUlvE_clEvENKUlvE4_clEvEUlddE_EESt5arrayIPcLm2EEEEviT0_T1_)
        /*1280*/ 	.word	0x00000020


	//----- nvinfo : EIATTR_FRAME_SIZE
	.align		4
.L_839:
        /*1284*/ 	.byte	0x04, 0x11
        /*1286*/ 	.short	(.L_841 - .L_840)
	.align		4
.L_840:
        /*1288*/ 	.word	index@(_ZN2at6native29vectorized_elementwise_kernelILi4ENS0_13BUnaryFunctorIdddZZZNS0_21heaviside_kernel_cudaERNS_18TensorIteratorBaseEENKUlvE_clEvENKUlvE4_clEvEUlddE_EESt5arrayIPcLm2EEEEviT0_T1_)
        /*128c*/ 	.word	0x00000000


	//----- nvinfo : EIATTR_REGCOUNT
	.align		4
.L_841:
        /*1290*/ 	.byte	0x04, 0x2f
        /*1292*/ 	.short	(.L_843 - .L_842)
	.align		4
.L_842:
        /*1294*/ 	.word	index@(_ZN2at6native29vectorized_elementwise_kernelILi2ENS0_13BUnaryFunctorIdddZZZNS0_21heaviside_kernel_cudaERNS_18TensorIteratorBaseEENKUlvE_clEvENKUlvE4_clEvEUlddE_EESt5arrayIPcLm2EEEEviT0_T1_)
        /*1298*/ 	.word	0x00000020


	//----- nvinfo : EIATTR_FRAME_SIZE
	.align		4
.L_843:
        /*129c*/ 	.byte	0x04, 0x11
        /*129e*/ 	.short	(.L_845 - .L_844)
	.align		4
.L_844:
        /*12a0*/ 	.word	index@(_ZN2at6native29vectorized_elementwise_kernelILi2ENS0_13BUnaryFunctorIdddZZZNS0_21heaviside_kernel_cudaERNS_18TensorIteratorBaseEENKUlvE_clEvENKUlvE4_clEvEUlddE_EESt5arrayIPcLm2EEEEviT0_T1_)
        /*12a4*/ 	.word	0x00000000


	//----- nvinfo : EIATTR_REGCOUNT
	.align		4
.L_845:
        /*12a8*/ 	.byte	0x04, 0x2f
        /*12aa*/ 	.short	(.L_847 - .L_846)
	.align		4
.L_846:
        /*12ac*/ 	.word	index@(_ZN2at6native27unrolled_elementwise_kernelINS0_13BUnaryFunctorIdddZZZNS0_21heaviside_kernel_cudaERNS_18TensorIteratorBaseEENKUlvE_clEvENKUlvE4_clEvEUlddE_EESt5arrayIPcLm2EELi4E23TrivialOffsetCalculatorILi1EjESD_NS0_6memory15LoadWithoutCastENSE_16StoreWithoutCastEEEviT_T0_T2_T3_T4_T5_)
        /*12b0*/ 	.word	0x00000018


	//----- nvinfo : EIATTR_FRAME_SIZE
	.align		4
.L_847:
        /*12b4*/ 	.byte	0x04, 0x11
        /*12b6*/ 	.short	(.L_849 - .L_848)
	.align		4
.L_848:
        /*12b8*/ 	.word	index@(_ZN2at6native27unrolled_elementwise_kernelINS0_13BUnaryFunctorIdddZZZNS0_21heaviside_kernel_cudaERNS_18TensorIteratorBaseEENKUlvE_clEvENKUlvE4_clEvEUlddE_EESt5arrayIPcLm2EELi4E23TrivialOffsetCalculatorILi1EjESD_NS0_6memory15LoadWithoutCastENSE_16StoreWithoutCastEEEviT_T0_T2_T3_T4_T5_)
        /*12bc*/ 	.word	0x00000000


	//----- nvinfo : EIATTR_REGCOUNT
	.align		4
.L_849:
        /*12c0*/ 	.byte	0x04, 0x2f
        /*12c2*/ 	.short	(.L_851 - .L_850)
	.align		4
.L_850:
        /*12c4*/ 	.word	index@(_ZN2at6native18elementwise_kernelILi128ELi2EZNS0_22gpu_kernel_impl_nocastINS0_13BUnaryFunctorIdddZZZNS0_21heaviside_kernel_cudaERNS_18TensorIteratorBaseEENKUlvE_clEvENKUlvE4_clEvEUlddE_EEEEvS5_RKT_EUliE_EEviT1_)
        /*12c8*/ 	.word	0x00000012


	//----- nvinfo : EIATTR_FRAME_SIZE
	.align		4
.L_851:
        /*12cc*/ 	.byte	0x04, 0x11
        /*12ce*/ 	.short	(.L_853 - .L_852)
	.align		4
.L_852:
        /*12d0*/ 	.word	index@(_ZN2at6native18elementwise_kernelILi128ELi2EZNS0_22gpu_kernel_impl_nocastINS0_13BUnaryFunctorIdddZZZNS0_21heaviside_kernel_cudaERNS_18TensorIteratorBaseEENKUlvE_clEvENKUlvE4_clEvEUlddE_EEEEvS5_RKT_EUliE_EEviT1_)
        /*12d4*/ 	.word	0x00000000


	//----- nvinfo : EIATTR_REGCOUNT
	.align		4
.L_853:
        /*12d8*/ 	.byte	0x04, 0x2f
        /*12da*/ 	.short	(.L_855 - .L_854)
	.align		4
.L_854:
        /*12dc*/ 	.word	index@(_ZN2at6native27unrolled_elementwise_kernelINS0_13BUnaryFunctorIdddZZZNS0_21heaviside_kernel_cudaERNS_18TensorIteratorBaseEENKUlvE_clEvENKUlvE4_clEvEUlddE_EESt5arrayIPcLm2EELi4E23TrivialOffsetCalculatorILi1EjESD_NS0_6memory12LoadWithCastILi1EEENSE_13StoreWithCastILi1EEEEEviT_T0_T2_T3_T4_T5_)
        /*12e0*/ 	.word	0x00000022


	//----- nvinfo : EIATTR_FRAME_SIZE
	.align		4
.L_855:
        /*12e4*/ 	.byte	0x04, 0x11
        /*12e6*/ 	.short	(.L_857 - .L_856)
	.align		4
.L_856:
        /*12e8*/ 	.word	index@(_ZN2at6native27unrolled_elementwise_kernelINS0_13BUnaryFunctorIdddZZZNS0_21heaviside_kernel_cudaERNS_18TensorIteratorBaseEENKUlvE_clEvENKUlvE4_clEvEUlddE_EESt5arrayIPcLm2EELi4E23TrivialOffsetCalculatorILi1EjESD_NS0_6memory12LoadWithCastILi1EEENSE_13StoreWithCastILi1EEEEEviT_T0_T2_T3_T4_T5_)
        /*12ec*/ 	.word	0x00000000


	//----- nvinfo : EIATTR_REGCOUNT
	.align		4
.L_857:
        /*12f0*/ 	.byte	0x04, 0x2f
        /*12f2*/ 	.short	(.L_859 - .L_858)
	.align		4
.L_858:
        /*12f4*/ 	.word	index@(_ZN2at6native18elementwise_kernelILi128ELi4EZNS0_15gpu_kernel_implINS0_13BUnaryFunctorIdddZZZNS0_21heaviside_kernel_cudaERNS_18TensorIteratorBaseEENKUlvE_clEvENKUlvE4_clEvEUlddE_EEEEvS5_RKT_EUliE_EEviT1_)
        /*12f8*/ 	.word	0x0000001a


	//----- nvinfo : EIATTR_FRAME_SIZE
	.align		4
.L_859:
        /*12fc*/ 	.byte	0x04, 0x11
        /*12fe*/ 	.short	(.L_861 - .L_860)
	.align		4
.L_860:
        /*1300*/ 	.word	index@(_ZN2at6native18elementwise_kernelILi128ELi4EZNS0_15gpu_kernel_implINS0_13BUnaryFunctorIdddZZZNS0_21heaviside_kernel_cudaERNS_18TensorIteratorBaseEENKUlvE_clEvENKUlvE4_clEvEUlddE_EEEEvS5_RKT_EUliE_EEviT1_)
        /*1304*/ 	.word	0x00000000


	//----- nvinfo : EIATTR_REGCOUNT
	.align		4
.L_861:
        /*1308*/ 	.byte	0x04, 0x2f
        /*130a*/ 	.short	(.L_863 - .L_862)
	.align		4
.L_862:
        /*130c*/ 	.word	index@(_ZN2at6native29vectorized_elementwise_kernelILi8ENS0_13BinaryFunctorIdddZZZNS0_21heaviside_kernel_cudaERNS_18TensorIteratorBaseEENKUlvE_clEvENKUlvE4_clEvEUlddE_EESt5arrayIPcLm3EEEEviT0_T1_)
        /*1310*/ 	.word	0x00000020


	//----- nvinfo : EIATTR_FRAME_SIZE
	.align		4
.L_863:
        /*1314*/ 	.byte	0x04, 0x11
        /*1316*/ 	.short	(.L_865 - .L_864)
	.align		4
.L_864:
        /*1318*/ 	.word	index@(_ZN2at6native29vectorized_elementwise_kernelILi8ENS0_13BinaryFunctorIdddZZZNS0_21heaviside_kernel_cudaERNS_18TensorIteratorBaseEENKUlvE_clEvENKUlvE4_clEvEUlddE_EESt5arrayIPcLm3EEEEviT0_T1_)
        /*131c*/ 	.word	0x00000000


	//----- nvinfo : EIATTR_REGCOUNT
	.align		4
.L_865:
        /*1320*/ 	.byte	0x04, 0x2f
        /*1322*/ 	.short	(.L_867 - .L_866)
	.align		4
.L_866:
        /*1324*/ 	.word	index@(_ZN2at6native29vectorized_elementwise_kernelILi4ENS0_13BinaryFunctorIdddZZZNS0_21heaviside_kernel_cudaERNS_18TensorIteratorBaseEENKUlvE_clEvENKUlvE4_clEvEUlddE_EESt5arrayIPcLm3EEEEviT0_T1_)
        /*1328*/ 	.word	0x00000020


	//----- nvinfo : EIATTR_FRAME_SIZE
	.align		4
.L_867:
        /*132c*/ 	.byte	0x04, 0x11
        /*132e*/ 	.short	(.L_869 - .L_868)
	.align		4
.L_868:
        /*1330*/ 	.word	index@(_ZN2at6native29vectorized_elementwise_kernelILi4ENS0_13BinaryFunctorIdddZZZNS0_21heaviside_kernel_cudaERNS_18TensorIteratorBaseEENKUlvE_clEvENKUlvE4_clEvEUlddE_EESt5arrayIPcLm3EEEEviT0_T1_)
        /*1334*/ 	.word	0x00000000


	//----- nvinfo : EIATTR_REGCOUNT
	.align		4
.L_869:
        /*1338*/ 	.byte	0x04, 0x2f
        /*133a*/ 	.short	(.L_871 - .L_870)
	.align		4
.L_870:
        /*133c*/ 	.word	index@(_ZN2at6native29vectorized_elementwise_kernelILi2ENS0_13BinaryFunctorIdddZZZNS0_21heaviside_kernel_cudaERNS_18TensorIteratorBaseEENKUlvE_clEvENKUlvE4_clEvEUlddE_EESt5arrayIPcLm3EEEEviT0_T1_)
        /*1340*/ 	.word	0x00000020


	//----- nvinfo : EIATTR_FRAME_SIZE
	.align		4
.L_871:
        /*1344*/ 	.byte	0x04, 0x11
        /*1346*/ 	.short	(.L_873 - .L_872)
	.align		4
.L_872:
        /*1348*/ 	.word	index@(_ZN2at6native29vectorized_elementwise_kernelILi2ENS0_13BinaryFunctorIdddZZZNS0_21heaviside_kernel_cudaERNS_18TensorIteratorBaseEENKUlvE_clEvENKUlvE4_clEvEUlddE_EESt5arrayIPcLm3EEEEviT0_T1_)
        /*134c*/ 	.word	0x00000000


	//----- nvinfo : EIATTR_REGCOUNT
	.align		4
.L_873:
        /*1350*/ 	.byte	0x04, 0x2f
        /*1352*/ 	.short	(.L_875 - .L_874)
	.align		4
.L_874:
        /*1354*/ 	.word	index@(_ZN2at6native27unrolled_elementwise_kernelINS0_13BinaryFunctorIdddZZZNS0_21heaviside_kernel_cudaERNS_18TensorIteratorBaseEENKUlvE_clEvENKUlvE4_clEvEUlddE_EESt5arrayIPcLm3EELi4E23TrivialOffsetCalculatorILi2EjESC_ILi1EjENS0_6memory15LoadWithoutCastENSF_16StoreWithoutCastEEEviT_T0_T2_T3_T4_T5_)
        /*1358*/ 	.word	0x00000020


	//----- nvinfo : EIATTR_FRAME_SIZE
	.align		4
.L_875:
        /*135c*/ 	.byte	0x04, 0x11
        /*135e*/ 	.short	(.L_877 - .L_876)
	.align		4
.L_876:
        /*1360*/ 	.word	index@(_ZN2at6native27unrolled_elementwise_kernelINS0_13BinaryFunctorIdddZZZNS0_21heaviside_kernel_cudaERNS_18TensorIteratorBaseEENKUlvE_clEvENKUlvE4_clEvEUlddE_EESt5arrayIPcLm3EELi4E23TrivialOffsetCalculatorILi2EjESC_ILi1EjENS0_6memory15LoadWithoutCastENSF_16StoreWithoutCastEEEviT_T0_T2_T3_T4_T5_)
        /*1364*/ 	.word	0x00000000


	//----- nvinfo : EIATTR_REGCOUNT
	.align		4
.L_877:
        /*1368*/ 	.byte	0x04, 0x2f
        /*136a*/ 	.short	(.L_879 - .L_878)
	.align		4
.L_878:
        /*136c*/ 	.word	index@(_ZN2at6native18elementwise_kernelILi128ELi2EZNS0_22gpu_kernel_impl_nocastINS0_13BinaryFunctorIdddZZZNS0_21heaviside_kernel_cudaERNS_18TensorIteratorBaseEENKUlvE_clEvENKUlvE4_clEvEUlddE_EEEEvS5_RKT_EUliE_EEviT1_)
        /*1370*/ 	.word	0x00000012


	//----- nvinfo : EIATTR_FRAME_SIZE
	.align		4
.L_879:
        /*1374*/ 	.byte	0x04, 0x11
        /*1376*/ 	.short	(.L_881 - .L_880)
	.align		4
.L_880:
        /*1378*/ 	.word	index@(_ZN2at6native18elementwise_kernelILi128ELi2EZNS0_22gpu_kernel_impl_nocastINS0_13BinaryFunctorIdddZZZNS0_21heaviside_kernel_cudaERNS_18TensorIteratorBaseEENKUlvE_clEvENKUlvE4_clEvEUlddE_EEEEvS5_RKT_EUliE_EEviT1_)
        /*137c*/ 	.word	0x00000000


	//----- nvinfo : EIATTR_REGCOUNT
	.align		4
.L_881:
        /*1380*/ 	.byte	0x04, 0x2f
        /*1382*/ 	.short	(.L_883 - .L_882)
	.align		4
.L_882:
        /*1384*/ 	.word	index@(_ZN2at6native27unrolled_elementwise_kernelINS0_13BinaryFunctorIdddZZZNS0_21heaviside_kernel_cudaERNS_18TensorIteratorBaseEENKUlvE_clEvENKUlvE4_clEvEUlddE_EESt5arrayIPcLm3EELi4E23TrivialOffsetCalculatorILi2EjESC_ILi1EjENS0_6memory12LoadWithCastILi2EEENSF_13StoreWithCastILi1EEEEEviT_T0_T2_T3_T4_T5_)
        /*1388*/ 	.word	0x00000028


	//----- nvinfo : EIATTR_FRAME_SIZE
	.align		4
.L_883:
        /*138c*/ 	.byte	0x04, 0x11
        /*138e*/ 	.short	(.L_885 - .L_884)
	.align		4
.L_884:
        /*1390*/ 	.word	index@(_ZN2at6native27unrolled_elementwise_kernelINS0_13BinaryFunctorIdddZZZNS0_21heaviside_kernel_cudaERNS_18TensorIteratorBaseEENKUlvE_clEvENKUlvE4_clEvEUlddE_EESt5arrayIPcLm3EELi4E23TrivialOffsetCalculatorILi2EjESC_ILi1EjENS0_6memory12LoadWithCastILi2EEENSF_13StoreWithCastILi1EEEEEviT_T0_T2_T3_T4_T5_)
        /*1394*/ 	.word	0x00000000


	//----- nvinfo : EIATTR_REGCOUNT
	.align		4
.L_885:
        /*1398*/ 	.byte	0x04, 0x2f
        /*139a*/ 	.short	(.L_887 - .L_886)
	.align		4
.L_886:
        /*139c*/ 	.word	index@(_ZN2at6native18elementwise_kernelILi128ELi4EZNS0_15gpu_kernel_implINS0_13BinaryFunctorIdddZZZNS0_21heaviside_kernel_cudaERNS_18TensorIteratorBaseEENKUlvE_clEvENKUlvE4_clEvEUlddE_EEEEvS5_RKT_EUliE_EEviT1_)
        /*13a0*/ 	.word	0x0000001c


	//----- nvinfo : EIATTR_FRAME_SIZE
	.align		4
.L_887:
        /*13a4*/ 	.byte	0x04, 0x11
        /*13a6*/ 	.short	(.L_889 - .L_888)
	.align		4
.L_888:
        /*13a8*/ 	.word	index@(_ZN2at6native18elementwise_kernelILi128ELi4EZNS0_15gpu_kernel_implINS0_13BinaryFunctorIdddZZZNS0_21heaviside_kernel_cudaERNS_18TensorIteratorBaseEENKUlvE_clEvENKUlvE4_clEvEUlddE_EEEEvS5_RKT_EUliE_EEviT1_)
        /*13ac*/ 	.word	0x00000000


	//----- nvinfo : EIATTR_REGCOUNT
	.align		4
.L_889:
        /*13b0*/ 	.byte	0x04, 0x2f
        /*13b2*/ 	.short	(.L_891 - .L_890)
	.align		4
.L_890:
        /*13b4*/ 	.word	index@(_ZN2at6native29vectorized_elementwise_kernelILi8ENS0_13AUnaryFunctorIfffZZZNS0_21heaviside_kernel_cudaERNS_18TensorIteratorBaseEENKUlvE_clEvENKUlvE5_clEvEUlffE_EESt5arrayIPcLm2EEEEviT0_T1_)
        /*13b8*/ 	.word	0x00000020


	//----- nvinfo : EIATTR_FRAME_SIZE
	.align		4
.L_891:
        /*13bc*/ 	.byte	0x04, 0x11
        /*13be*/ 	.short	(.L_893 - .L_892)
	.align		4
.L_892:
        /*13c0*/ 	.word	index@(_ZN2at6native29vectorized_elementwise_kernelILi8ENS0_13AUnaryFunctorIfffZZZNS0_21heaviside_kernel_cudaERNS_18TensorIteratorBaseEENKUlvE_clEvENKUlvE5_clEvEUlffE_EESt5arrayIPcLm2EEEEviT0_T1_)
        /*13c4*/ 	.word	0x00000000


	//----- nvinfo : EIATTR_REGCOUNT
	.align		4
.L_893:
        /*13c8*/ 	.byte	0x04, 0x2f
        /*13ca*/ 	.short	(.L_895 - .L_894)
	.align		4
.L_894:
        /*13cc*/ 	.word	index@(_ZN2at6native29vectorized_elementwise_kernelILi4ENS0_13AUnaryFunctorIfffZZZNS0_21heaviside_kernel_cudaERNS_18TensorIteratorBaseEENKUlvE_clEvENKUlvE5_clEvEUlffE_EESt5arrayIPcLm2EEEEviT0_T1_)
        /*13d0*/ 	.word	0x00000020


	//----- nvinfo : EIATTR_FRAME_SIZE
	.align		4
.L_895:
        /*13d4*/ 	.byte	0x04, 0x11
        /*13d6*/ 	.short	(.L_897 - .L_896)
	.align		4
.L_896:
        /*13d8*/ 	.word	index@(_ZN2at6native29vectorized_elementwise_kernelILi4ENS0_13AUnaryFunctorIfffZZZNS0_21heaviside_kernel_cudaERNS_18TensorIteratorBaseEENKUlvE_clEvENKUlvE5_clEvEUlffE_EESt5arrayIPcLm2EEEEviT0_T1_)
        /*13dc*/ 	.word	0x00000000


	//----- nvinfo : EIATTR_REGCOUNT
	.align		4
.L_897:
        /*13e0*/ 	.byte	0x04, 0x2f
        /*13e2*/ 	.short	(.L_899 - .L_898)
	.align		4
.L_898:
        /*13e4*/ 	.word	index@(_ZN2at6native29vectorized_elementwise_kernelILi2ENS0_13AUnaryFunctorIfffZZZNS0_21heaviside_kernel_cudaERNS_18TensorIteratorBaseEENKUlvE_clEvENKUlvE5_clEvEUlffE_EESt5arrayIPcLm2EEEEviT0_T1_)
        /*13e8*/ 	.word	0x00000020


	//----- nvinfo : EIATTR_FRAME_SIZE
	.align		4
.L_899:
        /*13ec*/ 	.byte	0x04, 0x11
        /*13ee*/ 	.short	(.L_901 - .L_900)
	.align		4
.L_900:
        /*13f0*/ 	.word	index@(_ZN2at6native29vectorized_elementwise_kernelILi2ENS0_13AUnaryFunctorIfffZZZNS0_21heaviside_kernel_cudaERNS_18TensorIteratorBaseEENKUlvE_clEvENKUlvE5_clEvEUlffE_EESt5arrayIPcLm2EEEEviT0_T1_)
        /*13f4*/ 	.word	0x00000000


	//----- nvinfo : EIATTR_REGCOUNT
	.align		4
.L_901:
        /*13f8*/ 	.byte	0x04, 0x2f
        /*13fa*/ 	.short	(.L_903 - .L_902)
	.align		4
.L_902:
        /*13fc*/ 	.word	index@(_ZN2at6native27unrolled_elementwise_kernelINS0_13AUnaryFunctorIfffZZZNS0_21heaviside_kernel_cudaERNS_18TensorIteratorBaseEENKUlvE_clEvENKUlvE5_clEvEUlffE_EESt5arrayIPcLm2EELi4E23TrivialOffsetCalculatorILi1EjESD_NS0_6memory15LoadWithoutCastENSE_16StoreWithoutCastEEEviT_T0_T2_T3_T4_T5_)
        /*1400*/ 	.word	0x00000016


	//----- nvinfo : EIATTR_FRAME_SIZE
	.align		4
.L_903:
        /*1404*/ 	.byte	0x04, 0x11
        /*1406*/ 	.short	(.L_905 - .L_904)
	.align		4
.L_904:
        /*1408*/ 	.word	index@(_ZN2at6native27unrolled_elementwise_kernelINS0_13AUnaryFunctorIfffZZZNS0_21heaviside_kernel_cudaERNS_18TensorIteratorBaseEENKUlvE_clEvENKUlvE5_clEvEUlffE_EESt5arrayIPcLm2EELi4E23TrivialOffsetCalculatorILi1EjESD_NS0_6memory15LoadWithoutCastENSE_16StoreWithoutCastEEEviT_T0_T2_T3_T4_T5_)
        /*140c*/ 	.word	0x00000000


	//----- nvinfo : EIATTR_REGCOUNT
	.align		4
.L_905:
        /*1410*/ 	.byte	0x04, 0x2f
        /*1412*/ 	.short	(.L_907 - .L_906)
	.align		4
.L_906:
        /*1414*/ 	.word	index@(_ZN2at6native18elementwise_kernelILi128ELi2EZNS0_22gpu_kernel_impl_nocastINS0_13AUnaryFunctorIfffZZZNS0_21heaviside_kernel_cudaERNS_18TensorIteratorBaseEENKUlvE_clEvENKUlvE5_clEvEUlffE_EEEEvS5_RKT_EUliE_EEviT1_)
        /*1418*/ 	.word	0x00000012


	//----- nvinfo : EIATTR_FRAME_SIZE
	.align		4
.L_907:
        /*141c*/ 	.byte	0x04, 0x11
        /*141e*/ 	.short	(.L_909 - .L_908)
	.align		4
.L_908:
        /*1420*/ 	.word	index@(_ZN2at6native18elementwise_kernelILi128ELi2EZNS0_22gpu_kernel_impl_nocastINS0_13AUnaryFunctorIfffZZZNS0_21heaviside_kernel_cudaERNS_18TensorIteratorBaseEENKUlvE_clEvENKUlvE5_clEvEUlffE_EEEEvS5_RKT_EUliE_EEviT1_)
        /*1424*/ 	.word	0x00000000


	//----- nvinfo : EIATTR_REGCOUNT
	.align		4
.L_909:
        /*1428*/ 	.byte	0x04, 0x2f
        /*142a*/ 	.short	(.L_911 - .L_910)
	.align		4
.L_910:
        /*142c*/ 	.word	index@(_ZN2at6native27unrolled_elementwise_kernelINS0_13AUnaryFunctorIfffZZZNS0_21heaviside_kernel_cudaERNS_18TensorIteratorBaseEENKUlvE_clEvENKUlvE5_clEvEUlffE_EESt5arrayIPcLm2EELi4E23TrivialOffsetCalculatorILi1EjESD_NS0_6memory12LoadWithCastILi1EEENSE_13StoreWithCastILi1EEEEEviT_T0_T2_T3_T4_T5_)
        /*1430*/ 	.word	0x0000001e


	//----- nvinfo : EIATTR_FRAME_SIZE
	.align		4
.L_911:
        /*1434*/ 	.byte	0x04, 0x11
        /*1436*/ 	.short	(.L_913 - .L_912)
	.align		4
.L_912:
        /*1438*/ 	.word	index@(_ZN2at6native27unrolled_elementwise_kernelINS0_13AUnaryFunctorIfffZZZNS0_21heaviside_kernel_cudaERNS_18TensorIteratorBaseEENKUlvE_clEvENKUlvE5_clEvEUlffE_EESt5arrayIPcLm2EELi4E23TrivialOffsetCalculatorILi1EjESD_NS0_6memory12LoadWithCastILi1EEENSE_13StoreWithCastILi1EEEEEviT_T0_T2_T3_T4_T5_)
        /*143c*/ 	.word	0x00000000


	//----- nvinfo : EIATTR_REGCOUNT
	.align		4
.L_913:
        /*1440*/ 	.byte	0x04, 0x2f
        /*1442*/ 	.short	(.L_915 - .L_914)
	.align		4
.L_914:
        /*1444*/ 	.word	index@(_ZN2at6native18elementwise_kernelILi128ELi4EZNS0_15gpu_kernel_implINS0_13AUnaryFunctorIfffZZZNS0_21heaviside_kernel_cudaERNS_18TensorIteratorBaseEENKUlvE_clEvENKUlvE5_clEvEUlffE_EEEEvS5_RKT_EUliE_EEviT1_)
        /*1448*/ 	.word	0x0000001a


	//----- nvinfo : EIATTR_FRAME_SIZE
	.align		4
.L_915:
        /*144c*/ 	.byte	0x04, 0x11
        /*144e*/ 	.short	(.L_917 - .L_916)
	.align		4
.L_916:
        /*1450*/ 	.word	index@(_ZN2at6native18elementwise_kernelILi128ELi4EZNS0_15gpu_kernel_implINS0_13AUnaryFunctorIfffZZZNS0_21heaviside_kernel_cudaERNS_18TensorIteratorBaseEENKUlvE_clEvENKUlvE5_clEvEUlffE_EEEEvS5_RKT_EUliE_EEviT1_)
        /*1454*/ 	.word	0x00000000


	//----- nvinfo : EIATTR_REGCOUNT
	.align		4
.L_917:
        /*1458*/ 	.byte	0x04, 0x2f
        /*145a*/ 	.short	(.L_919 - .L_918)
	.align		4
.L_918:
        /*145c*/ 	.word	index@(_ZN2at6native29vectorized_elementwise_kernelILi8ENS0_13BUnaryFunctorIfffZZZNS0_21heaviside_kernel_cudaERNS_18TensorIteratorBaseEENKUlvE_clEvENKUlvE5_clEvEUlffE_EESt5arrayIPcLm2EEEEviT0_T1_)
        /*1460*/ 	.word	0x00000020


	//----- nvinfo : EIATTR_FRAME_SIZE
	.align		4
.L_919:
        /*1464*/ 	.byte	0x04, 0x11
        /*1466*/ 	.short	(.L_921 - .L_920)
	.align		4
.L_920:
        /*1468*/ 	.word	index@(_ZN2at6native29vectorized_elementwise_kernelILi8ENS0_13BUnaryFunctorIfffZZZNS0_21heaviside_kernel_cudaERNS_18TensorIteratorBaseEENKUlvE_clEvENKUlvE5_clEvEUlffE_EESt5arrayIPcLm2EEEEviT0_T1_)
        /*146c*/ 	.word	0x00000000


	//----- nvinfo : EIATTR_REGCOUNT
	.align		4
.L_921:
        /*1470*/ 	.byte	0x04, 0x2f
        /*1472*/ 	.short	(.L_923 - .L_922)
	.align		4
.L_922:
        /*1474*/ 	.word	index@(_ZN2at6native29vectorized_elementwise_kernelILi4ENS0_13BUnaryFunctorIfffZZZNS0_21heaviside_kernel_cudaERNS_18TensorIteratorBaseEENKUlvE_clEvENKUlvE5_clEvEUlffE_EESt5arrayIPcLm2EEEEviT0_T1_)
        /*1478*/ 	.word	0x00000020


	//----- nvinfo : EIATTR_FRAME_SIZE
	.align		4
.L_923:
        /*147c*/ 	.byte	0x04, 0x11
        /*147e*/ 	.short	(.L_925 - .L_924)
	.align		4
.L_924:
        /*1480*/ 	.word	index@(_ZN2at6native29vectorized_elementwise_kernelILi4ENS0_13BUnaryFunctorIfffZZZNS0_21heaviside_kernel_cudaERNS_18TensorIteratorBaseEENKUlvE_clEvENKUlvE5_clEvEUlffE_EESt5arrayIPcLm2EEEEviT0_T1_)
        /*1484*/ 	.word	0x00000000


	//----- nvinfo : EIATTR_REGCOUNT
	.align		4
.L_925:
        /*1488*/ 	.byte	0x04, 0x2f
        /*148a*/ 	.short	(.L_927 - .L_926)
	.align		4
.L_926:
        /*148c*/ 	.word	index@(_ZN2at6native29vectorized_elementwise_kernelILi2ENS0_13BUnaryFunctorIfffZZZNS0_21heaviside_kernel_cudaERNS_18TensorIteratorBaseEENKUlvE_clEvENKUlvE5_clEvEUlffE_EESt5arrayIPcLm2EEEEviT0_T1_)
        /*1490*/ 	.word	0x00000020


	//----- nvinfo : EIATTR_FRAME_SIZE
	.align		4
.L_927:
        /*1494*/ 	.byte	0x04, 0x11
        /*1496*/ 	.short	(.L_929 - .L_928)
	.align		4
.L_928:
        /*1498*/ 	.word	index@(_ZN2at6native29vectorized_elementwise_kernelILi2ENS0_13BUnaryFunctorIfffZZZNS0_21heaviside_kernel_cudaERNS_18TensorIteratorBaseEENKUlvE_clEvENKUlvE5_clEvEUlffE_EESt5arrayIPcLm2EEEEviT0_T1_)
        /*149c*/ 	.word	0x00000000


	//----- nvinfo : EIATTR_REGCOUNT
	.align		4
.L_929:
        /*14a0*/ 	.byte	0x04, 0x2f
        /*14a2*/ 	.short	(.L_931 - .L_930)
	.align		4
.L_930:
        /*14a4*/ 	.word	index@(_ZN2at6native27unrolled_elementwise_kernelINS0_13BUnaryFunctorIfffZZZNS0_21heaviside_kernel_cudaERNS_18TensorIteratorBaseEENKUlvE_clEvENKUlvE5_clEvEUlffE_EESt5arrayIPcLm2EELi4E23TrivialOffsetCalculatorILi1EjESD_NS0_6memory15LoadWithoutCastENSE_16StoreWithoutCastEEEviT_T0_T2_T3_T4_T5_)
        /*14a8*/ 	.word	0x00000016


	//----- nvinfo : EIATTR_FRAME_SIZE
	.align		4
.L_931:
        /*14ac*/ 	.byte	0x04, 0x11
        /*14ae*/ 	.short	(.L_933 - .L_932)
	.align		4
.L_932:
        /*14b0*/ 	.word	index@(_ZN2at6native27unrolled_elementwise_kernelINS0_13BUnaryFunctorIfffZZZNS0_21heaviside_kernel_cudaERNS_18TensorIteratorBaseEENKUlvE_clEvENKUlvE5_clEvEUlffE_EESt5arrayIPcLm2EELi4E23TrivialOffsetCalculatorILi1EjESD_NS0_6memory15LoadWithoutCastENSE_16StoreWithoutCastEEEviT_T0_T2_T3_T4_T5_)
        /*14b4*/ 	.word	0x00000000


	//----- nvinfo : EIATTR_REGCOUNT
	.align		4
.L_933:
        /*14b8*/ 	.byte	0x04, 0x2f
        /*14ba*/ 	.short	(.L_935 - .L_934)
	.align		4
.L_934:
        /*14bc*/ 	.word	index@(_ZN2at6native18elementwise_kernelILi128ELi2EZNS0_22gpu_kernel_impl_nocastINS0_13BUnaryFunctorIfffZZZNS0_21heaviside_kernel_cudaERNS_18TensorIteratorBaseEENKUlvE_clEvENKUlvE5_clEvEUlffE_EEEEvS5_RKT_EUliE_EEviT1_)
        /*14c0*/ 	.word	0x00000012


	//----- nvinfo : EIATTR_FRAME_SIZE
	.align		4
.L_935:
        /*14c4*/ 	.byte	0x04, 0x11
        /*14c6*/ 	.short	(.L_937 - .L_936)
	.align		4
.L_936:
        /*14c8*/ 	.word	index@(_ZN2at6native18elementwise_kernelILi128ELi2EZNS0_22gpu_kernel_impl_nocastINS0_13BUnaryFunctorIfffZZZNS0_21heaviside_kernel_cudaERNS_18TensorIteratorBaseEENKUlvE_clEvENKUlvE5_clEvEUlffE_EEEEvS5_RKT_EUliE_EEviT1_)
        /*14cc*/ 	.word	0x00000000


	//----- nvinfo : EIATTR_REGCOUNT
	.align		4
.L_937:
        /*14d0*/ 	.byte	0x04, 0x2f
        /*14d2*/ 	.short	(.L_939 - .L_938)
	.align		4
.L_938:
        /*14d4*/ 	.word	index@(_ZN2at6native27unrolled_elementwise_kernelINS0_13BUnaryFunctorIfffZZZNS0_21heaviside_kernel_cudaERNS_18TensorIteratorBaseEENKUlvE_clEvENKUlvE5_clEvEUlffE_EESt5arrayIPcLm2EELi4E23TrivialOffsetCalculatorILi1EjESD_NS0_6memory12LoadWithCastILi1EEENSE_13StoreWithCastILi1EEEEEviT_T0_T2_T3_T4_T5_)
        /*14d8*/ 	.word	0x0000001c


	//----- nvinfo : EIATTR_FRAME_SIZE
	.align		4
.L_939:
        /*14dc*/ 	.byte	0x04, 0x11
        /*14de*/ 	.short	(.L_941 - .L_940)
	.align		4
.L_940:
        /*14e0*/ 	.word	index@(_ZN2at6native27unrolled_elementwise_kernelINS0_13BUnaryFunctorIfffZZZNS0_21heaviside_kernel_cudaERNS_18TensorIteratorBaseEENKUlvE_clEvENKUlvE5_clEvEUlffE_EESt5arrayIPcLm2EELi4E23TrivialOffsetCalculatorILi1EjESD_NS0_6memory12LoadWithCastILi1EEENSE_13StoreWithCastILi1EEEEEviT_T0_T2_T3_T4_T5_)
        /*14e4*/ 	.word	0x00000000


	//----- nvinfo : EIATTR_REGCOUNT
	.align		4
.L_941:
        /*14e8*/ 	.byte	0x04, 0x2f
        /*14ea*/ 	.short	(.L_943 - .L_942)
	.align		4
.L_942:
        /*14ec*/ 	.word	index@(_ZN2at6native18elementwise_kernelILi128ELi4EZNS0_15gpu_kernel_implINS0_13BUnaryFunctorIfffZZZNS0_21heaviside_kernel_cudaERNS_18TensorIteratorBaseEENKUlvE_clEvENKUlvE5_clEvEUlffE_EEEEvS5_RKT_EUliE_EEviT1_)
        /*14f0*/ 	.word	0x0000001a


	//----- nvinfo : EIATTR_FRAME_SIZE
	.align		4
.L_943:
        /*14f4*/ 	.byte	0x04, 0x11
        /*14f6*/ 	.short	(.L_945 - .L_944)
	.align		4
.L_944:
        /*14f8*/ 	.word	index@(_ZN2at6native18elementwise_kernelILi128ELi4EZNS0_15gpu_kernel_implINS0_13BUnaryFunctorIfffZZZNS0_21heaviside_kernel_cudaERNS_18TensorIteratorBaseEENKUlvE_clEvENKUlvE5_clEvEUlffE_EEEEvS5_RKT_EUliE_EEviT1_)
        /*14fc*/ 	.word	0x00000000


	//----- nvinfo : EIATTR_REGCOUNT
	.align		4
.L_945:
        /*1500*/ 	.byte	0x04, 0x2f
        /*1502*/ 	.short	(.L_947 - .L_946)
	.align		4
.L_946:
        /*1504*/ 	.word	index@(_ZN2at6native29vectorized_elementwise_kernelILi8ENS0_13BinaryFunctorIfffZZZNS0_21heaviside_kernel_cudaERNS_18TensorIteratorBaseEENKUlvE_clEvENKUlvE5_clEvEUlffE_EESt5arrayIPcLm3EEEEviT0_T1_)
        /*1508*/ 	.word	0x00000020


	//----- nvinfo : EIATTR_FRAME_SIZE
	.align		4
.L_947:
        /*150c*/ 	.byte	0x04, 0x11
        /*150e*/ 	.short	(.L_949 - .L_948)
	.align		4
.L_948:
        /*1510*/ 	.word	index@(_ZN2at6native29vectorized_elementwise_kernelILi8ENS0_13BinaryFunctorIfffZZZNS0_21heaviside_kernel_cudaERNS_18TensorIteratorBaseEENKUlvE_clEvENKUlvE5_clEvEUlffE_EESt5arrayIPcLm3EEEEviT0_T1_)
        /*1514*/ 	.word	0x00000000


	//----- nvinfo : EIATTR_REGCOUNT
	.align		4
.L_949:
        /*1518*/ 	.byte	0x04, 0x2f
        /*151a*/ 	.short	(.L_951 - .L_950)
	.align		4
.L_950:
        /*151c*/ 	.word	index@(_ZN2at6native29vectorized_elementwise_kernelILi4ENS0_13BinaryFunctorIfffZZZNS0_21heaviside_kernel_cudaERNS_18TensorIteratorBaseEENKUlvE_clEvENKUlvE5_clEvEUlffE_EESt5arrayIPcLm3EEEEviT0_T1_)
        /*1520*/ 	.word	0x00000020


	//----- nvinfo : EIATTR_FRAME_SIZE
	.align		4
.L_951:
        /*1524*/ 	.byte	0x04, 0x11
        /*1526*/ 	.short	(.L_953 - .L_952)
	.align		4
.L_952:
        /*1528*/ 	.word	index@(_ZN2at6native29vectorized_elementwise_kernelILi4ENS0_13BinaryFunctorIfffZZZNS0_21heaviside_kernel_cudaERNS_18TensorIteratorBaseEENKUlvE_clEvENKUlvE5_clEvEUlffE_EESt5arrayIPcLm3EEEEviT0_T1_)
        /*152c*/ 	.word	0x00000000


	//----- nvinfo : EIATTR_REGCOUNT
	.align		4
.L_953:
        /*1530*/ 	.byte	0x04, 0x2f
        /*1532*/ 	.short	(.L_955 - .L_954)
	.align		4
.L_954:
        /*1534*/ 	.word	index@(_ZN2at6native29vectorized_elementwise_kernelILi2ENS0_13BinaryFunctorIfffZZZNS0_21heaviside_kernel_cudaERNS_18TensorIteratorBaseEENKUlvE_clEvENKUlvE5_clEvEUlffE_EESt5arrayIPcLm3EEEEviT0_T1_)
        /*1538*/ 	.word	0x00000020


	//----- nvinfo : EIATTR_FRAME_SIZE
	.align		4
.L_955:
        /*153c*/ 	.byte	0x04, 0x11
        /*153e*/ 	.short	(.L_957 - .L_956)
	.align		4
.L_956:
        /*1540*/ 	.word	index@(_ZN2at6native29vectorized_elementwise_kernelILi2ENS0_13BinaryFunctorIfffZZZNS0_21heaviside_kernel_cudaERNS_18TensorIteratorBaseEENKUlvE_clEvENKUlvE5_clEvEUlffE_EESt5arrayIPcLm3EEEEviT0_T1_)
        /*1544*/ 	.word	0x00000000


	//----- nvinfo : EIATTR_REGCOUNT
	.align		4
.L_957:
        /*1548*/ 	.byte	0x04, 0x2f
        /*154a*/ 	.short	(.L_959 - .L_958)
	.align		4
.L_958:
        /*154c*/ 	.word	index@(_ZN2at6native27unrolled_elementwise_kernelINS0_13BinaryFunctorIfffZZZNS0_21heaviside_kernel_cudaERNS_18TensorIteratorBaseEENKUlvE_clEvENKUlvE5_clEvEUlffE_EESt5arrayIPcLm3EELi4E23TrivialOffsetCalculatorILi2EjESC_ILi1EjENS0_6memory15LoadWithoutCastENSF_16StoreWithoutCastEEEviT_T0_T2_T3_T4_T5_)
        /*1550*/ 	.word	0x0000001c


	//----- nvinfo : EIATTR_FRAME_SIZE
	.align		4
.L_959:
        /*1554*/ 	.byte	0x04, 0x11
        /*1556*/ 	.short	(.L_961 - .L_960)
	.align		4
.L_960:
        /*1558*/ 	.word	index@(_ZN2at6native27unrolled_elementwise_kernelINS0_13BinaryFunctorIfffZZZNS0_21heaviside_kernel_cudaERNS_18TensorIteratorBaseEENKUlvE_clEvENKUlvE5_clEvEUlffE_EESt5arrayIPcLm3EELi4E23TrivialOffsetCalculatorILi2EjESC_ILi1EjENS0_6memory15LoadWithoutCastENSF_16StoreWithoutCastEEEviT_T0_T2_T3_T4_T5_)
        /*155c*/ 	.word	0x00000000


	//----- nvinfo : EIATTR_REGCOUNT
	.align		4
.L_961:
        /*1560*/ 	.byte	0x04, 0x2f
        /*1562*/ 	.short	(.L_963 - .L_962)
	.align		4
.L_962:
        /*1564*/ 	.word	index@(_ZN2at6native18elementwise_kernelILi128ELi2EZNS0_22gpu_kernel_impl_nocastINS0_13BinaryFunctorIfffZZZNS0_21heaviside_kernel_cudaERNS_18TensorIteratorBaseEENKUlvE_clEvENKUlvE5_clEvEUlffE_EEEEvS5_RKT_EUliE_EEviT1_)
        /*1568*/ 	.word	0x00000012


	//----- nvinfo : EIATTR_FRAME_SIZE
	.align		4
.L_963:
        /*156c*/ 	.byte	0x04, 0x11
        /*156e*/ 	.short	(.L_965 - .L_964)
	.align		4
.L_964:
        /*1570*/ 	.word	index@(_ZN2at6native18elementwise_kernelILi128ELi2EZNS0_22gpu_kernel_impl_nocastINS0_13BinaryFunctorIfffZZZNS0_21heaviside_kernel_cudaERNS_18TensorIteratorBaseEENKUlvE_clEvENKUlvE5_clEvEUlffE_EEEEvS5_RKT_EUliE_EEviT1_)
        /*1574*/ 	.word	0x00000000


	//----- nvinfo : EIATTR_REGCOUNT
	.align		4
.L_965:
        /*1578*/ 	.byte	0x04, 0x2f
        /*157a*/ 	.short	(.L_967 - .L_966)
	.align		4
.L_966:
        /*157c*/ 	.word	index@(_ZN2at6native27unrolled_elementwise_kernelINS0_13BinaryFunctorIfffZZZNS0_21heaviside_kernel_cudaERNS_18TensorIteratorBaseEENKUlvE_clEvENKUlvE5_clEvEUlffE_EESt5arrayIPcLm3EELi4E23TrivialOffsetCalculatorILi2EjESC_ILi1EjENS0_6memory12LoadWithCastILi2EEENSF_13StoreWithCastILi1EEEEEviT_T0_T2_T3_T4_T5_)
        /*1580*/ 	.word	0x00000020


	//----- nvinfo : EIATTR_FRAME_SIZE
	.align		4
.L_967:
        /*1584*/ 	.byte	0x04, 0x11
        /*1586*/ 	.short	(.L_969 - .L_968)
	.align		4
.L_968:
        /*1588*/ 	.word	index@(_ZN2at6native27unrolled_elementwise_kernelINS0_13BinaryFunctorIfffZZZNS0_21heaviside_kernel_cudaERNS_18TensorIteratorBaseEENKUlvE_clEvENKUlvE5_clEvEUlffE_EESt5arrayIPcLm3EELi4E23TrivialOffsetCalculatorILi2EjESC_ILi1EjENS0_6memory12LoadWithCastILi2EEENSF_13StoreWithCastILi1EEEEEviT_T0_T2_T3_T4_T5_)
        /*158c*/ 	.word	0x00000000


	//----- nvinfo : EIATTR_REGCOUNT
	.align		4
.L_969:
        /*1590*/ 	.byte	0x04, 0x2f
        /*1592*/ 	.short	(.L_971 - .L_970)
	.align		4
.L_970:
        /*1594*/ 	.word	index@(_ZN2at6native18elementwise_kernelILi128ELi4EZNS0_15gpu_kernel_implINS0_13BinaryFunctorIfffZZZNS0_21heaviside_kernel_cudaERNS_18TensorIteratorBaseEENKUlvE_clEvENKUlvE5_clEvEUlffE_EEEEvS5_RKT_EUliE_EEviT1_)
        /*1598*/ 	.word	0x0000001a


	//----- nvinfo : EIATTR_FRAME_SIZE
	.align		4
.L_971:
        /*159c*/ 	.byte	0x04, 0x11
        /*159e*/ 	.short	(.L_973 - .L_972)
	.align		4
.L_972:
        /*15a0*/ 	.word	index@(_ZN2at6native18elementwise_kernelILi128ELi4EZNS0_15gpu_kernel_implINS0_13BinaryFunctorIfffZZZNS0_21heaviside_kernel_cudaERNS_18TensorIteratorBaseEENKUlvE_clEvENKUlvE5_clEvEUlffE_EEEEvS5_RKT_EUliE_EEviT1_)
        /*15a4*/ 	.word	0x00000000


	//----- nvinfo : EIATTR_REGCOUNT
	.align		4
.L_973:
        /*15a8*/ 	.byte	0x04, 0x2f
        /*15aa*/ 	.short	(.L_975 - .L_974)
	.align		4
.L_974:
        /*15ac*/ 	.word	index@(_ZN2at6native29vectorized_elementwise_kernelILi8ENS0_13AUnaryFunctorIN3c104HalfES4_S4_ZZZNS0_21heaviside_kernel_cudaERNS_18TensorIteratorBaseEENKUlvE_clEvENKUlvE6_clEvEUlS4_S4_E_EESt5arrayIPcLm2EEEEviT0_T1_)
        /*15b0*/ 	.word	0x0000001a


	//----- nvinfo : EIATTR_FRAME_SIZE
	.align		4
.L_975:
        /*15b4*/ 	.byte	0x04, 0x11
        /*15b6*/ 	.short	(.L_977 - .L_976)
	.align		4
.L_976:
        /*15b8*/ 	.word	index@(_ZN2at6native29vectorized_elementwise_kernelILi8ENS0_13AUnaryFunctorIN3c104HalfES4_S4_ZZZNS0_21heaviside_kernel_cudaERNS_18TensorIteratorBaseEENKUlvE_clEvENKUlvE6_clEvEUlS4_S4_E_EESt5arrayIPcLm2EEEEviT0_T1_)
        /*15bc*/ 	.word	0x00000000


	//----- nvinfo : EIATTR_REGCOUNT
	.align		4
.L_977:
        /*15c0*/ 	.byte	0x04, 0x2f
        /*15c2*/ 	.short	(.L_979 - .L_978)
	.align		4
.L_978:
        /*15c4*/ 	.word	index@(_ZN2at6native29vectorized_elementwise_kernelILi4ENS0_13AUnaryFunctorIN3c104HalfES4_S4_ZZZNS0_21heaviside_kernel_cudaERNS_18TensorIteratorBaseEENKUlvE_clEvENKUlvE6_clEvEUlS4_S4_E_EESt5arrayIPcLm2EEEEviT0_T1_)
        /*15c8*/ 	.word	0x0000001a


	//----- nvinfo : EIATTR_FRAME_SIZE
	.align		4
.L_979:
        /*15cc*/ 	.byte	0x04, 0x11
        /*15ce*/ 	.short	(.L_981 - .L_980)
	.align		4
.L_980:
        /*15d0*/ 	.word	index@(_ZN2at6native29vectorized_elementwise_kernelILi4ENS0_13AUnaryFunctorIN3c104HalfES4_S4_ZZZNS0_21heaviside_kernel_cudaERNS_18TensorIteratorBaseEENKUlvE_clEvENKUlvE6_clEvEUlS4_S4_E_EESt5arrayIPcLm2EEEEviT0_T1_)
        /*15d4*/ 	.word	0x00000000


	//----- nvinfo : EIATTR_REGCOUNT
	.align		4
.L_981:
        /*15d8*/ 	.byte	0x04, 0x2f
        /*15da*/ 	.short	(.L_983 - .L_982)
	.align		4
.L_982:
        /*15dc*/ 	.word	index@(_ZN2at6native29vectorized_elementwise_kernelILi2ENS0_13AUnaryFunctorIN3c104HalfES4_S4_ZZZNS0_21heaviside_kernel_cudaERNS_18TensorIteratorBaseEENKUlvE_clEvENKUlvE6_clEvEUlS4_S4_E_EESt5arrayIPcLm2EEEEviT0_T1_)
        /*15e0*/ 	.word	0x0000001a


	//----- nvinfo : EIATTR_FRAME_SIZE
	.align		4
.L_983:
        /*15e4*/ 	.byte	0x04, 0x11
        /*15e6*/ 	.short	(.L_985 - .L_984)
	.align		4
.L_984:
        /*15e8*/ 	.word	index@(_ZN2at6native29vectorized_elementwise_kernelILi2ENS0_13AUnaryFunctorIN3c104HalfES4_S4_ZZZNS0_21heaviside_kernel_cudaERNS_18TensorIteratorBaseEENKUlvE_clEvENKUlvE6_clEvEUlS4_S4_E_EESt5arrayIPcLm2EEEEviT0_T1_)
        /*15ec*/ 	.word	0x00000000


	//----- nvinfo : EIATTR_REGCOUNT
	.align		4
.L_985:
        /*15f0*/ 	.byte	0x04, 0x2f
        /*15f2*/ 	.short	(.L_987 - .L_986)
	.align		4
.L_986:
        /*15f4*/ 	.word	index@(_ZN2at6native27unrolled_elementwise_kernelINS0_13AUnaryFunctorIN3c104HalfES4_S4_ZZZNS0_21heaviside_kernel_cudaERNS_18TensorIteratorBaseEENKUlvE_clEvENKUlvE6_clEvEUlS4_S4_E_EESt5arrayIPcLm2EELi4E23TrivialOffsetCalculatorILi1EjESF_NS0_6memory15LoadWithoutCastENSG_16StoreWithoutCastEEEviT_T0_T2_T3_T4_T5_)
        /*15f8*/ 	.word	0x00000014


	//----- nvinfo : EIATTR_FRAME_SIZE
	.align		4
.L_987:
        /*15fc*/ 	.byte	0x04, 0x11
        /*15fe*/ 	.short	(.L_989 - .L_988)
	.align		4
.L_988:
        /*1600*/ 	.word	index@(_ZN2at6native27unrolled_elementwise_kernelINS0_13AUnaryFunctorIN3c104HalfES4_S4_ZZZNS0_21heaviside_kernel_cudaERNS_18TensorIteratorBaseEENKUlvE_clEvENKUlvE6_clEvEUlS4_S4_E_EESt5arrayIPcLm2EELi4E23TrivialOffsetCalculatorILi1EjESF_NS0_6memory15LoadWithoutCastENSG_16StoreWithoutCastEEEviT_T0_T2_T3_T4_T5_)
        /*1604*/ 	.word	0x00000000


	//----- nvinfo : EIATTR_REGCOUNT
	.align		4
.L_989:
        /*1608*/ 	.byte	0x04, 0x2f
        /*160a*/ 	.short	(.L_991 - .L_990)
	.align		4
.L_990:
        /*160c*/ 	.word	index@(_ZN2at6native18elementwise_kernelILi128ELi4EZNS0_22gpu_kernel_impl_nocastINS0_13AUnaryFunctorIN3c104HalfES5_S5_ZZZNS0_21heaviside_kernel_cudaERNS_18TensorIteratorBaseEENKUlvE_clEvENKUlvE6_clEvEUlS5_S5_E_EEEEvS7_RKT_EUliE_EEviT1_)
        /*1610*/ 	.word	0x00000012


	//----- nvinfo : EIATTR_FRAME_SIZE
	.align		4
.L_991:
        /*1614*/ 	.byte	0x04, 0x11
        /*1616*/ 	.short	(.L_993 - .L_992)
	.align		4
.L_992:
        /*1618*/ 	.word	index@(_ZN2at6native18elementwise_kernelILi128ELi4EZNS0_22gpu_kernel_impl_nocastINS0_13AUnaryFunctorIN3c104HalfES5_S5_ZZZNS0_21heaviside_kernel_cudaERNS_18TensorIteratorBaseEENKUlvE_clEvENKUlvE6_clEvEUlS5_S5_E_EEEEvS7_RKT_EUliE_EEviT1_)
        /*161c*/ 	.word	0x00000000


	//----- nvinfo : EIATTR_REGCOUNT
	.align		4
.L_993:
        /*1620*/ 	.byte	0x04, 0x2f
        /*1622*/ 	.short	(.L_995 - .L_994)
	.align		4
.L_994:
        /*1624*/ 	.word	index@(_ZN2at6native27unrolled_elementwise_kernelINS0_13AUnaryFunctorIN3c104HalfES4_S4_ZZZNS0_21heaviside_kernel_cudaERNS_18TensorIteratorBaseEENKUlvE_clEvENKUlvE6_clEvEUlS4_S4_E_EESt5arrayIPcLm2EELi4E23TrivialOffsetCalculatorILi1EjESF_NS0_6memory12LoadWithCastILi1EEENSG_13StoreWithCastILi1EEEEEviT_T0_T2_T3_T4_T5_)
        /*1628*/ 	.word	0x0000001c


	//----- nvinfo : EIATTR_FRAME_SIZE
	.align		4
.L_995:
        /*162c*/ 	.byte	0x04, 0x11
        /*162e*/ 	.short	(.L_997 - .L_996)
	.align		4
.L_996:
        /*1630*/ 	.word	index@(_ZN2at6native27unrolled_elementwise_kernelINS0_13AUnaryFunctorIN3c104HalfES4_S4_ZZZNS0_21heaviside_kernel_cudaERNS_18TensorIteratorBaseEENKUlvE_clEvENKUlvE6_clEvEUlS4_S4_E_EESt5arrayIPcLm2EELi4E23TrivialOffsetCalculatorILi1EjESF_NS0_6memory12LoadWithCastILi1EEENSG_13StoreWithCastILi1EEEEEviT_T0_T2_T3_T4_T5_)
        /*1634*/ 	.word	0x00000000


	//----- nvinfo : EIATTR_REGCOUNT
	.align		4
.L_997:
        /*1638*/ 	.byte	0x04, 0x2f
        /*163a*/ 	.short	(.L_999 - .L_998)
	.align		4
.L_998:
        /*163c*/ 	.word	index@(_ZN2at6native18elementwise_kernelILi128ELi4EZNS0_15gpu_kernel_implINS0_13AUnaryFunctorIN3c104HalfES5_S5_ZZZNS0_21heaviside_kernel_cudaERNS_18TensorIteratorBaseEENKUlvE_clEvENKUlvE6_clEvEUlS5_S5_E_EEEEvS7_RKT_EUliE_EEviT1_)
        /*1640*/ 	.word	0x0000001a


	//----- nvinfo : EIATTR_FRAME_SIZE
	.align		4
.L_999:
        /*1644*/ 	.byte	0x04, 0x11
        /*1646*/ 	.short	(.L_1001 - .L_1000)
	.align		4
.L_1000:
        /*1648*/ 	.word	index@(_ZN2at6native18elementwise_kernelILi128ELi4EZNS0_15gpu_kernel_implINS0_13AUnaryFunctorIN3c104HalfES5_S5_ZZZNS0_21heaviside_kernel_cudaERNS_18TensorIteratorBaseEENKUlvE_clEvENKUlvE6_clEvEUlS5_S5_E_EEEEvS7_RKT_EUliE_EEviT1_)
        /*164c*/ 	.word	0x00000000


	//----- nvinfo : EIATTR_REGCOUNT
	.align		4
.L_1001:
        /*1650*/ 	.byte	0x04, 0x2f
        /*1652*/ 	.short	(.L_1003 - .L_1002)
	.align		4
.L_1002:
        /*1654*/ 	.word	index@(_ZN2at6native29vectorized_elementwise_kernelILi8ENS0_13BUnaryFunctorIN3c104HalfES4_S4_ZZZNS0_21heaviside_kernel_cudaERNS_18TensorIteratorBaseEENKUlvE_clEvENKUlvE6_clEvEUlS4_S4_E_EESt5arrayIPcLm2EEEEviT0_T1_)
        /*1658*/ 	.word	0x00000020


	//----- nvinfo : EIATTR_FRAME_SIZE
	.align		4
.L_1003:
        /*165c*/ 	.byte	0x04, 0x11
        /*165e*/ 	.short	(.L_1005 - .L_1004)
	.align		4
.L_1004:
        /*1660*/ 	.word	index@(_ZN2at6native29vectorized_elementwise_kernelILi8ENS0_13BUnaryFunctorIN3c104HalfES4_S4_ZZZNS0_21heaviside_kernel_cudaERNS_18TensorIteratorBaseEENKUlvE_clEvENKUlvE6_clEvEUlS4_S4_E_EESt5arrayIPcLm2EEEEviT0_T1_)
        /*1664*/ 	.word	0x00000000


	//----- nvinfo : EIATTR_REGCOUNT
	.align		4
.L_1005:
        /*1668*/ 	.byte	0x04, 0x2f
        /*166a*/ 	.short	(.L_1007 - .L_1006)
	.align		4
.L_1006:
        /*166c*/ 	.word	index@(_ZN2at6native29vectorized_elementwise_kernelILi4ENS0_13BUnaryFunctorIN3c104HalfES4_S4_ZZZNS0_21heaviside_kernel_cudaERNS_18TensorIteratorBaseEENKUlvE_clEvENKUlvE6_clEvEUlS4_S4_E_EESt5arrayIPcLm2EEEEviT0_T1_)
        /*1670*/ 	.word	0x00000020


	//----- nvinfo : EIATTR_FRAME_SIZE
	.align		4
.L_1007:
        /*1674*/ 	.byte	0x04, 0x11
        /*1676*/ 	.short	(.L_1009 - .L_1008)
	.align		4
.L_1008:
        /*1678*/ 	.word	index@(_ZN2at6native29vectorized_elementwise_kernelILi4ENS0_13BUnaryFunctorIN3c104HalfES4_S4_ZZZNS0_21heaviside_kernel_cudaERNS_18TensorIteratorBaseEENKUlvE_clEvENKUlvE6_clEvEUlS4_S4_E_EESt5arrayIPcLm2EEEEviT0_T1_)
        /*167c*/ 	.word	0x00000000


	//----- nvinfo : EIATTR_REGCOUNT
	.align		4
.L_1009:
        /*1680*/ 	.byte	0x04, 0x2f
        /*1682*/ 	.short	(.L_1011 - .L_1010)
	.align		4
.L_1010:
        /*1684*/ 	.word	index@(_ZN2at6native29vectorized_elementwise_kernelILi2ENS0_13BUnaryFunctorIN3c104HalfES4_S4_ZZZNS0_21heaviside_kernel_cudaERNS_18TensorIteratorBaseEENKUlvE_clEvENKUlvE6_clEvEUlS4_S4_E_EESt5arrayIPcLm2EEEEviT0_T1_)
        /*1688*/ 	.word	0x00000020


	//----- nvinfo : EIATTR_FRAME_SIZE
	.align		4
.L_1011:
        /*168c*/ 	.byte	0x04, 0x11
        /*168e*/ 	.short	(.L_1013 - .L_1012)
	.align		4
.L_1012:
        /*1690*/ 	.word	index@(_ZN2at6native29vectorized_elementwise_kernelILi2ENS0_13BUnaryFunctorIN3c104HalfES4_S4_ZZZNS0_21heaviside_kernel_cudaERNS_18TensorIteratorBaseEENKUlvE_clEvENKUlvE6_clEvEUlS4_S4_E_EESt5arrayIPcLm2EEEEviT0_T1_)
        /*1694*/ 	.word	0x00000000


	//----- nvinfo : EIATTR_REGCOUNT
	.align		4
.L_1013:
        /*1698*/ 	.byte	0x04, 0x2f
        /*169a*/ 	.short	(.L_1015 - .L_1014)
	.align		4
.L_1014:
        /*169c*/ 	.word	index@(_ZN2at6native27unrolled_elementwise_kernelINS0_13BUnaryFunctorIN3c104HalfES4_S4_ZZZNS0_21heaviside_kernel_cudaERNS_18TensorIteratorBaseEENKUlvE_clEvENKUlvE6_clEvEUlS4_S4_E_EESt5arrayIPcLm2EELi4E23TrivialOffsetCalculatorILi1EjESF_NS0_6memory15LoadWithoutCastENSG_16StoreWithoutCastEEEviT_T0_T2_T3_T4_T5_)
        /*16a0*/ 	.word	0x00000018


	//----- nvinfo : EIATTR_FRAME_SIZE
	.align		4
.L_1015:
        /*16a4*/ 	.byte	0x04, 0x11
        /*16a6*/ 	.short	(.L_1017 - .L_1016)
	.align		4
.L_1016:
        /*16a8*/ 	.word	index@(_ZN2at6native27unrolled_elementwise_kernelINS0_13BUnaryFunctorIN3c104HalfES4_S4_ZZZNS0_21heaviside_kernel_cudaERNS_18TensorIteratorBaseEENKUlvE_clEvENKUlvE6_clEvEUlS4_S4_E_EESt5arrayIPcLm2EELi4E23TrivialOffsetCalculatorILi1EjESF_NS0_6memory15LoadWithoutCastENSG_16StoreWithoutCastEEEviT_T0_T2_T3_T4_T5_)
        /*16ac*/ 	.word	0x00000000


	//----- nvinfo : EIATTR_REGCOUNT
	.align		4
.L_1017:
        /*16b0*/ 	.byte	0x04, 0x2f
        /*16b2*/ 	.short	(.L_1019 - .L_1018)
	.align		4
.L_1018:
        /*16b4*/ 	.word	index@(_ZN2at6native18elementwise_kernelILi128ELi4EZNS0_22gpu_kernel_impl_nocastINS0_13BUnaryFunctorIN3c104HalfES5_S5_ZZZNS0_21heaviside_kernel_cudaERNS_18TensorIteratorBaseEENKUlvE_clEvENKUlvE6_clEvEUlS5_S5_E_EEEEvS7_RKT_EUliE_EEviT1_)
        /*16b8*/ 	.word	0x00000012


	//----- nvinfo : EIATTR_FRAME_SIZE
	.align		4
.L_1019:
        /*16bc*/ 	.byte	0x04, 0x11
        /*16be*/ 	.short	(.L_1021 - .L_1020)
	.align		4
.L_1020:
        /*16c0*/ 	.word	index@(_ZN2at6native18elementwise_kernelILi128ELi4EZNS0_22gpu_kernel_impl_nocastINS0_13BUnaryFunctorIN3c104HalfES5_S5_ZZZNS0_21heaviside_kernel_cudaERNS_18TensorIteratorBaseEENKUlvE_clEvENKUlvE6_clEvEUlS5_S5_E_EEEEvS7_RKT_EUliE_EEviT1_)
        /*16c4*/ 	.word	0x00000000


	//----- nvinfo : EIATTR_REGCOUNT
	.align		4
.L_1021:
        /*16c8*/ 	.byte	0x04, 0x2f
        /*16ca*/ 	.short	(.L_1023 - .L_1022)
	.align		4
.L_1022:
        /*16cc*/ 	.word	index@(_ZN2at6native27unrolled_elementwise_kernelINS0_13BUnaryFunctorIN3c104HalfES4_S4_ZZZNS0_21heaviside_kernel_cudaERNS_18TensorIteratorBaseEENKUlvE_clEvENKUlvE6_clEvEUlS4_S4_E_EESt5arrayIPcLm2EELi4E23TrivialOffsetCalculatorILi1EjESF_NS0_6memory12LoadWithCastILi1EEENSG_13StoreWithCastILi1EEEEEviT_T0_T2_T3_T4_T5_)
        /*16d0*/ 	.word	0x0000001c


	//----- nvinfo : EIATTR_FRAME_SIZE
	.align		4
.L_1023:
        /*16d4*/ 	.byte	0x04, 0x11
        /*16d6*/ 	.short	(.L_1025 - .L_1024)
	.align		4
.L_1024:
        /*16d8*/ 	.word	index@(_ZN2at6native27unrolled_elementwise_kernelINS0_13BUnaryFunctorIN3c104HalfES4_S4_ZZZNS0_21heaviside_kernel_cudaERNS_18TensorIteratorBaseEENKUlvE_clEvENKUlvE6_clEvEUlS4_S4_E_EESt5arrayIPcLm2EELi4E23TrivialOffsetCalculatorILi1EjESF_NS0_6memory12LoadWithCastILi1EEENSG_13StoreWithCastILi1EEEEEviT_T0_T2_T3_T4_T5_)
        /*16dc*/ 	.word	0x00000000


	//----- nvinfo : EIATTR_REGCOUNT
	.align		4
.L_1025:
        /*16e0*/ 	.byte	0x04, 0x2f
        /*16e2*/ 	.short	(.L_1027 - .L_1026)
	.align		4
.L_1026:
        /*16e4*/ 	.word	index@(_ZN2at6native18elementwise_kernelILi128ELi4EZNS0_15gpu_kernel_implINS0_13BUnaryFunctorIN3c104HalfES5_S5_ZZZNS0_21heaviside_kernel_cudaERNS_18TensorIteratorBaseEENKUlvE_clEvENKUlvE6_clEvEUlS5_S5_E_EEEEvS7_RKT_EUliE_EEviT1_)
        /*16e8*/ 	.word	0x0000001a


	//----- nvinfo : EIATTR_FRAME_SIZE
	.align		4
.L_1027:
        /*16ec*/ 	.byte	0x04, 0x11
        /*16ee*/ 	.short	(.L_1029 - .L_1028)
	.align		4
.L_1028:
        /*16f0*/ 	.word	index@(_ZN2at6native18elementwise_kernelILi128ELi4EZNS0_15gpu_kernel_implINS0_13BUnaryFunctorIN3c104HalfES5_S5_ZZZNS0_21heaviside_kernel_cudaERNS_18TensorIteratorBaseEENKUlvE_clEvENKUlvE6_clEvEUlS5_S5_E_EEEEvS7_RKT_EUliE_EEviT1_)
        /*16f4*/ 	.word	0x00000000


	//----- nvinfo : EIATTR_REGCOUNT
	.align		4
.L_1029:
        /*16f8*/ 	.byte	0x04, 0x2f
        /*16fa*/ 	.short	(.L_1031 - .L_1030)
	.align		4
.L_1030:
        /*16fc*/ 	.word	index@(_ZN2at6native29vectorized_elementwise_kernelILi8ENS0_13BinaryFunctorIN3c104HalfES4_S4_ZZZNS0_21heaviside_kernel_cudaERNS_18TensorIteratorBaseEENKUlvE_clEvENKUlvE6_clEvEUlS4_S4_E_EESt5arrayIPcLm3EEEEviT0_T1_)
        /*1700*/ 	.word	0x00000020


	//----- nvinfo : EIATTR_FRAME_SIZE
	.align		4
.L_1031:
        /*1704*/ 	.byte	0x04, 0x11
        /*1706*/ 	.short	(.L_1033 - .L_1032)
	.align		4
.L_1032:
        /*1708*/ 	.word	index@(_ZN2at6native29vectorized_elementwise_kernelILi8ENS0_13BinaryFunctorIN3c104HalfES4_S4_ZZZNS0_21heaviside_kernel_cudaERNS_18TensorIteratorBaseEENKUlvE_clEvENKUlvE6_clEvEUlS4_S4_E_EESt5arrayIPcLm3EEEEviT0_T1_)
        /*170c*/ 	.word	0x00000000


	//----- nvinfo : EIATTR_REGCOUNT
	.align		4
.L_1033:
        /*1710*/ 	.byte	0x04, 0x2f
        /*1712*/ 	.short	(.L_1035 - .L_1034)
	.align		4
.L_1034:
        /*1714*/ 	.word	index@(_ZN2at6native29vectorized_elementwise_kernelILi4ENS0_13BinaryFunctorIN3c104HalfES4_S4_ZZZNS0_21heaviside_kernel_cudaERNS_18TensorIteratorBaseEENKUlvE_clEvENKUlvE6_clEvEUlS4_S4_E_EESt5arrayIPcLm3EEEEviT0_T1_)
        /*1718*/ 	.word	0x00000020


	//----- nvinfo : EIATTR_FRAME_SIZE
	.align		4
.L_1035:
        /*171c*/ 	.byte	0x04, 0x11
        /*171e*/ 	.short	(.L_1037 - .L_1036)
	.align		4
.L_1036:
        /*1720*/ 	.word	index@(_ZN2at6native29vectorized_elementwise_kernelILi4ENS0_13BinaryFunctorIN3c104HalfES4_S4_ZZZNS0_21heaviside_kernel_cudaERNS_18TensorIteratorBaseEENKUlvE_clEvENKUlvE6_clEvEUlS4_S4_E_EESt5arrayIPcLm3EEEEviT0_T1_)
        /*1724*/ 	.word	0x00000000


	//----- nvinfo : EIATTR_REGCOUNT
	.align		4
.L_1037:
        /*1728*/ 	.byte	0x04, 0x2f
        /*172a*/ 	.short	(.L_1039 - .L_1038)
	.align		4
.L_1038:
        /*172c*/ 	.word	index@(_ZN2at6native29vectorized_elementwise_kernelILi2ENS0_13BinaryFunctorIN3c104HalfES4_S4_ZZZNS0_21heaviside_kernel_cudaERNS_18TensorIteratorBaseEENKUlvE_clEvENKUlvE6_clEvEUlS4_S4_E_EESt5arrayIPcLm3EEEEviT0_T1_)
        /*1730*/ 	.word	0x00000020


	//----- nvinfo : EIATTR_FRAME_SIZE
	.align		4
.L_1039:
        /*1734*/ 	.byte	0x04, 0x11
        /*1736*/ 	.short	(.L_1041 - .L_1040)
	.align		4
.L_1040:
        /*1738*/ 	.word	index@(_ZN2at6native29vectorized_elementwise_kernelILi2ENS0_13BinaryFunctorIN3c104HalfES4_S4_ZZZNS0_21heaviside_kernel_cudaERNS_18TensorIteratorBaseEENKUlvE_clEvENKUlvE6_clEvEUlS4_S4_E_EESt5arrayIPcLm3EEEEviT0_T1_)
        /*173c*/ 	.word	0x00000000


	//----- nvinfo : EIATTR_REGCOUNT
	.align		4
.L_1041:
        /*1740*/ 	.byte	0x04, 0x2f
        /*1742*/ 	.short	(.L_1043 - .L_1042)
	.align		4
.L_1042:
        /*1744*/ 	.word	index@(_ZN2at6native27unrolled_elementwise_kernelINS0_13BinaryFunctorIN3c104HalfES4_S4_ZZZNS0_21heaviside_kernel_cudaERNS_18TensorIteratorBaseEENKUlvE_clEvENKUlvE6_clEvEUlS4_S4_E_EESt5arrayIPcLm3EELi4E23TrivialOffsetCalculatorILi2EjESE_ILi1EjENS0_6memory15LoadWithoutCastENSH_16StoreWithoutCastEEEviT_T0_T2_T3_T4_T5_)
        /*1748*/ 	.word	0x0000001c


	//----- nvinfo : EIATTR_FRAME_SIZE
	.align		4
.L_1043:
        /*174c*/ 	.byte	0x04, 0x11
        /*174e*/ 	.short	(.L_1045 - .L_1044)
	.align		4
.L_1044:
        /*1750*/ 	.word	index@(_ZN2at6native27unrolled_elementwise_kernelINS0_13BinaryFunctorIN3c104HalfES4_S4_ZZZNS0_21heaviside_kernel_cudaERNS_18TensorIteratorBaseEENKUlvE_clEvENKUlvE6_clEvEUlS4_S4_E_EESt5arrayIPcLm3EELi4E23TrivialOffsetCalculatorILi2EjESE_ILi1EjENS0_6memory15LoadWithoutCastENSH_16StoreWithoutCastEEEviT_T0_T2_T3_T4_T5_)
        /*1754*/ 	.word	0x00000000


	//----- nvinfo : EIATTR_REGCOUNT
	.align		4
.L_1045:
        /*1758*/ 	.byte	0x04, 0x2f
        /*175a*/ 	.short	(.L_1047 - .L_1046)
	.align		4
.L_1046:
        /*175c*/ 	.word	index@(_ZN2at6native18elementwise_kernelILi128ELi4EZNS0_22gpu_kernel_impl_nocastINS0_13BinaryFunctorIN3c104HalfES5_S5_ZZZNS0_21heaviside_kernel_cudaERNS_18TensorIteratorBaseEENKUlvE_clEvENKUlvE6_clEvEUlS5_S5_E_EEEEvS7_RKT_EUliE_EEviT1_)
        /*1760*/ 	.word	0x00000012


	//----- nvinfo : EIATTR_FRAME_SIZE
	.align		4
.L_1047:
        /*1764*/ 	.byte	0x04, 0x11
        /*1766*/ 	.short	(.L_1049 - .L_1048)
	.align		4
.L_1048:
        /*1768*/ 	.word	index@(_ZN2at6native18elementwise_kernelILi128ELi4EZNS0_22gpu_kernel_impl_nocastINS0_13BinaryFunctorIN3c104HalfES5_S5_ZZZNS0_21heaviside_kernel_cudaERNS_18TensorIteratorBaseEENKUlvE_clEvENKUlvE6_clEvEUlS5_S5_E_EEEEvS7_RKT_EUliE_EEviT1_)
        /*176c*/ 	.word	0x00000000


	//----- nvinfo : EIATTR_REGCOUNT
	.align		4
.L_1049:
        /*1770*/ 	.byte	0x04, 0x2f
        /*1772*/ 	.short	(.L_1051 - .L_1050)
	.align		4
.L_1050:
        /*1774*/ 	.word	index@(_ZN2at6native27unrolled_elementwise_kernelINS0_13BinaryFunctorIN3c104HalfES4_S4_ZZZNS0_21heaviside_kernel_cudaERNS_18TensorIteratorBaseEENKUlvE_clEvENKUlvE6_clEvEUlS4_S4_E_EESt5arrayIPcLm3EELi4E23TrivialOffsetCalculatorILi2EjESE_ILi1EjENS0_6memory12LoadWithCastILi2EEENSH_13StoreWithCastILi1EEEEEviT_T0_T2_T3_T4_T5_)
        /*1778*/ 	.word	0x00000020


	//----- nvinfo : EIATTR_FRAME_SIZE
	.align		4
.L_1051:
        /*177c*/ 	.byte	0x04, 0x11
        /*177e*/ 	.short	(.L_1053 - .L_1052)
	.align		4
.L_1052:
        /*1780*/ 	.word	index@(_ZN2at6native27unrolled_elementwise_kernelINS0_13BinaryFunctorIN3c104HalfES4_S4_ZZZNS0_21heaviside_kernel_cudaERNS_18TensorIteratorBaseEENKUlvE_clEvENKUlvE6_clEvEUlS4_S4_E_EESt5arrayIPcLm3EELi4E23TrivialOffsetCalculatorILi2EjESE_ILi1EjENS0_6memory12LoadWithCastILi2EEENSH_13StoreWithCastILi1EEEEEviT_T0_T2_T3_T4_T5_)
        /*1784*/ 	.word	0x00000000


	//----- nvinfo : EIATTR_REGCOUNT
	.align		4
.L_1053:
        /*1788*/ 	.byte	0x04, 0x2f
        /*178a*/ 	.short	(.L_1055 - .L_1054)
	.align		4
.L_1054:
        /*178c*/ 	.word	index@(_ZN2at6native18elementwise_kernelILi128ELi4EZNS0_15gpu_kernel_implINS0_13BinaryFunctorIN3c104HalfES5_S5_ZZZNS0_21heaviside_kernel_cudaERNS_18TensorIteratorBaseEENKUlvE_clEvENKUlvE6_clEvEUlS5_S5_E_EEEEvS7_RKT_EUliE_EEviT1_)
        /*1790*/ 	.word	0x0000001a


	//----- nvinfo : EIATTR_FRAME_SIZE
	.align		4
.L_1055:
        /*1794*/ 	.byte	0x04, 0x11
        /*1796*/ 	.short	(.L_1057 - .L_1056)
	.align		4
.L_1056:
        /*1798*/ 	.word	index@(_ZN2at6native18elementwise_kernelILi128ELi4EZNS0_15gpu_kernel_implINS0_13BinaryFunctorIN3c104HalfES5_S5_ZZZNS0_21heaviside_kernel_cudaERNS_18TensorIteratorBaseEENKUlvE_clEvENKUlvE6_clEvEUlS5_S5_E_EEEEvS7_RKT_EUliE_EEviT1_)
        /*179c*/ 	.word	0x00000000


	//----- nvinfo : EIATTR_REGCOUNT
	.align		4
.L_1057:
        /*17a0*/ 	.byte	0x04, 0x2f
        /*17a2*/ 	.short	(.L_1059 - .L_1058)
	.align		4
.L_1058:
        /*17a4*/ 	.word	index@(_ZN2at6native29vectorized_elementwise_kernelILi8ENS0_13AUnaryFunctorIbbbZZZNS0_21heaviside_kernel_cudaERNS_18TensorIteratorBaseEENKUlvE_clEvENKUlvE7_clEvEUlbbE_EESt5arrayIPcLm2EEEEviT0_T1_)
        /*17a8*/ 	.word	0x0000001a


	//----- nvinfo : EIATTR_FRAME_SIZE
	.align		4
.L_1059:
        /*17ac*/ 	.byte	0x04, 0x11
        /*17ae*/ 	.short	(.L_1061 - .L_1060)
	.align		4
.L_1060:
        /*17b0*/ 	.word	index@(_ZN2at6native29vectorized_elementwise_kernelILi8ENS0_13AUnaryFunctorIbbbZZZNS0_21heaviside_kernel_cudaERNS_18TensorIteratorBaseEENKUlvE_clEvENKUlvE7_clEvEUlbbE_EESt5arrayIPcLm2EEEEviT0_T1_)
        /*17b4*/ 	.word	0x00000000


	//----- nvinfo : EIATTR_REGCOUNT
	.align		4
.L_1061:
        /*17b8*/ 	.byte	0x04, 0x2f
        /*17ba*/ 	.short	(.L_1063 - .L_1062)
	.align		4
.L_1062:
        /*17bc*/ 	.word	index@(_ZN2at6native29vectorized_elementwise_kernelILi4ENS0_13AUnaryFunctorIbbbZZZNS0_21heaviside_kernel_cudaERNS_18TensorIteratorBaseEENKUlvE_clEvENKUlvE7_clEvEUlbbE_EESt5arrayIPcLm2EEEEviT0_T1_)
        /*17c0*/ 	.word	0x0000001a


	//----- nvinfo : EIATTR_FRAME_SIZE
	.align		4
.L_1063:
        /*17c4*/ 	.byte	0x04, 0x11
        /*17c6*/ 	.short	(.L_1065 - .L_1064)
	.align		4
.L_1064:
        /*17c8*/ 	.word	index@(_ZN2at6native29vectorized_elementwise_kernelILi4ENS0_13AUnaryFunctorIbbbZZZNS0_21heaviside_kernel_cudaERNS_18TensorIteratorBaseEENKUlvE_clEvENKUlvE7_clEvEUlbbE_EESt5arrayIPcLm2EEEEviT0_T1_)
        /*17cc*/ 	.word	0x00000000


	//----- nvinfo : EIATTR_REGCOUNT
	.align		4
.L_1065:
        /*17d0*/ 	.byte	0x04, 0x2f
        /*17d2*/ 	.short	(.L_1067 - .L_1066)
	.align		4
.L_1066:
        /*17d4*/ 	.word	index@(_ZN2at6native29vectorized_elementwise_kernelILi2ENS0_13AUnaryFunctorIbbbZZZNS0_21heaviside_kernel_cudaERNS_18TensorIteratorBaseEENKUlvE_clEvENKUlvE7_clEvEUlbbE_EESt5arrayIPcLm2EEEEviT0_T1_)
        /*17d8*/ 	.word	0x0000001a


	//----- nvinfo : EIATTR_FRAME_SIZE
	.align		4
.L_1067:
        /*17dc*/ 	.byte	0x04, 0x11
        /*17de*/ 	.short	(.L_1069 - .L_1068)
	.align		4
.L_1068:
        /*17e0*/ 	.word	index@(_ZN2at6native29vectorized_elementwise_kernelILi2ENS0_13AUnaryFunctorIbbbZZZNS0_21heaviside_kernel_cudaERNS_18TensorIteratorBaseEENKUlvE_clEvENKUlvE7_clEvEUlbbE_EESt5arrayIPcLm2EEEEviT0_T1_)
        /*17e4*/ 	.word	0x00000000


	//----- nvinfo : EIATTR_REGCOUNT
	.align		4
.L_1069:
        /*17e8*/ 	.byte	0x04, 0x2f
        /*17ea*/ 	.short	(.L_1071 - .L_1070)
	.align		4
.L_1070:
        /*17ec*/ 	.word	index@(_ZN2at6native27unrolled_elementwise_kernelINS0_13AUnaryFunctorIbbbZZZNS0_21heaviside_kernel_cudaERNS_18TensorIteratorBaseEENKUlvE_clEvENKUlvE7_clEvEUlbbE_EESt5arrayIPcLm2EELi4E23TrivialOffsetCalculatorILi1EjESD_NS0_6memory15LoadWithoutCastENSE_16StoreWithoutCastEEEviT_T0_T2_T3_T4_T5_)
        /*17f0*/ 	.word	0x00000014


	//----- nvinfo : EIATTR_FRAME_SIZE
	.align		4
.L_1071:
        /*17f4*/ 	.byte	0x04, 0x11
        /*17f6*/ 	.short	(.L_1073 - .L_1072)
	.align		4
.L_1072:
        /*17f8*/ 	.word	index@(_ZN2at6native27unrolled_elementwise_kernelINS0_13AUnaryFunctorIbbbZZZNS0_21heaviside_kernel_cudaERNS_18TensorIteratorBaseEENKUlvE_clEvENKUlvE7_clEvEUlbbE_EESt5arrayIPcLm2EELi4E23TrivialOffsetCalculatorILi1EjESD_NS0_6memory15LoadWithoutCastENSE_16StoreWithoutCastEEEviT_T0_T2_T3_T4_T5_)
        /*17fc*/ 	.word	0x00000000


	//----- nvinfo : EIATTR_REGCOUNT
	.align		4
.L_1073:
        /*1800*/ 	.byte	0x04, 0x2f
        /*1802*/ 	.short	(.L_1075 - .L_1074)
	.align		4
.L_1074:
        /*1804*/ 	.word	index@(_ZN2at6native18elementwise_kernelILi128ELi4EZNS0_22gpu_kernel_impl_nocastINS0_13AUnaryFunctorIbbbZZZNS0_21heaviside_kernel_cudaERNS_18TensorIteratorBaseEENKUlvE_clEvENKUlvE7_clEvEUlbbE_EEEEvS5_RKT_EUliE_EEviT1_)
        /*1808*/ 	.word	0x00000012


	//----- nvinfo : EIATTR_FRAME_SIZE
	.align		4
.L_1075:
        /*180c*/ 	.byte	0x04, 0x11
        /*180e*/ 	.short	(.L_1077 - .L_1076)
	.align		4
.L_1076:
        /*1810*/ 	.word	index@(_ZN2at6native18elementwise_kernelILi128ELi4EZNS0_22gpu_kernel_impl_nocastINS0_13AUnaryFunctorIbbbZZZNS0_21heaviside_kernel_cudaERNS_18TensorIteratorBaseEENKUlvE_clEvENKUlvE7_clEvEUlbbE_EEEEvS5_RKT_EUliE_EEviT1_)
        /*1814*/ 	.word	0x00000000


	//----- nvinfo : EIATTR_REGCOUNT
	.align		4
.L_1077:
        /*1818*/ 	.byte	0x04, 0x2f
        /*181a*/ 	.short	(.L_1079 - .L_1078)
	.align		4
.L_1078:
        /*181c*/ 	.word	index@(_ZN2at6native27unrolled_elementwise_kernelINS0_13AUnaryFunctorIbbbZZZNS0_21heaviside_kernel_cudaERNS_18TensorIteratorBaseEENKUlvE_clEvENKUlvE7_clEvEUlbbE_EESt5arrayIPcLm2EELi4E23TrivialOffsetCalculatorILi1EjESD_NS0_6memory12LoadWithCastILi1EEENSE_13StoreWithCastILi1EEEEEviT_T0_T2_T3_T4_T5_)
        /*1820*/ 	.word	0x0000001c


	//----- nvinfo : EIATTR_FRAME_SIZE
	.align		4
.L_1079:
        /*1824*/ 	.byte	0x04, 0x11
        /*1826*/ 	.short	(.L_1081 - .L_1080)
	.align		4
.L_1080:
        /*1828*/ 	.word	index@(_ZN2at6native27unrolled_elementwise_kernelINS0_13AUnaryFunctorIbbbZZZNS0_21heaviside_kernel_cudaERNS_18TensorIteratorBaseEENKUlvE_clEvENKUlvE7_clEvEUlbbE_EESt5arrayIPcLm2EELi4E23TrivialOffsetCalculatorILi1EjESD_NS0_6memory12LoadWithCastILi1EEENSE_13StoreWithCastILi1EEEEEviT_T0_T2_T3_T4_T5_)
        /*182c*/ 	.word	0x00000000


	//----- nvinfo : EIATTR_REGCOUNT
	.align		4
.L_1081:
        /*1830*/ 	.byte	0x04, 0x2f
        /*1832*/ 	.short	(.L_1083 - .L_1082)
	.align		4
.L_1082:
        /*1834*/ 	.word	index@(_ZN2at6native18elementwise_kernelILi128ELi4EZNS0_15gpu_kernel_implINS0_13AUnaryFunctorIbbbZZZNS0_21heaviside_kernel_cudaERNS_18TensorIteratorBaseEENKUlvE_clEvENKUlvE7_clEvEUlbbE_EEEEvS5_RKT_EUliE_EEviT1_)
        /*1838*/ 	.word	0x0000001a


	//----- nvinfo : EIATTR_FRAME_SIZE
	.align		4
.L_1083:
        /*183c*/ 	.byte	0x04, 0x11
        /*183e*/ 	.short	(.L_1085 - .L_1084)
	.align		4
.L_1084:
        /*1840*/ 	.word	index@(_ZN2at6native18elementwise_kernelILi128ELi4EZNS0_15gpu_kernel_implINS0_13AUnaryFunctorIbbbZZZNS0_21heaviside_kernel_cudaERNS_18TensorIteratorBaseEENKUlvE_clEvENKUlvE7_clEvEUlbbE_EEEEvS5_RKT_EUliE_EEviT1_)
        /*1844*/ 	.word	0x00000000


	//----- nvinfo : EIATTR_REGCOUNT
	.align		4
.L_1085:
        /*1848*/ 	.byte	0x04, 0x2f
        /*184a*/ 	.short	(.L_1087 - .L_1086)
	.align		4
.L_1086:
        /*184c*/ 	.word	index@(_ZN2at6native29vectorized_elementwise_kernelILi8ENS0_13BUnaryFunctorIbbbZZZNS0_21heaviside_kernel_cudaERNS_18TensorIteratorBaseEENKUlvE_clEvENKUlvE7_clEvEUlbbE_EESt5arrayIPcLm2EEEEviT0_T1_)
        /*1850*/ 	.word	0x0000001e


	//----- nvinfo : EIATTR_FRAME_SIZE
	.align		4
.L_1087:
        /*1854*/ 	.byte	0x04, 0x11
        /*1856*/ 	.short	(.L_1089 - .L_1088)
	.align		4
.L_1088:
        /*1858*/ 	.word	index@(_ZN2at6native29vectorized_elementwise_kernelILi8ENS0_13BUnaryFunctorIbbbZZZNS0_21heaviside_kernel_cudaERNS_18TensorIteratorBaseEENKUlvE_clEvENKUlvE7_clEvEUlbbE_EESt5arrayIPcLm2EEEEviT0_T1_)
        /*185c*/ 	.word	0x00000000


	//----- nvinfo : EIATTR_REGCOUNT
	.align		4
.L_1089:
        /*1860*/ 	.byte	0x04, 0x2f
        /*1862*/ 	.short	(.L_1091 - .L_1090)
	.align		4
.L_1090:
        /*1864*/ 	.word	index@(_ZN2at6native29vectorized_elementwise_kernelILi4ENS0_13BUnaryFunctorIbbbZZZNS0_21heaviside_kernel_cudaERNS_18TensorIteratorBaseEENKUlvE_clEvENKUlvE7_clEvEUlbbE_EESt5arrayIPcLm2EEEEviT0_T1_)
        /*1868*/ 	.word	0x0000001e


	//----- nvinfo : EIATTR_FRAME_SIZE
	.align		4
.L_1091:
        /*186c*/ 	.byte	0x04, 0x11
        /*186e*/ 	.short	(.L_1093 - .L_1092)
	.align		4
.L_1092:
        /*1870*/ 	.word	index@(_ZN2at6native29vectorized_elementwise_kernelILi4ENS0_13BUnaryFunctorIbbbZZZNS0_21heaviside_kernel_cudaERNS_18TensorIteratorBaseEENKUlvE_clEvENKUlvE7_clEvEUlbbE_EESt5arrayIPcLm2EEEEviT0_T1_)
        /*1874*/ 	.word	0x00000000


	//----- nvinfo : EIATTR_REGCOUNT
	.align		4
.L_1093:
        /*1878*/ 	.byte	0x04, 0x2f
        /*187a*/ 	.short	(.L_1095 - .L_1094)
	.align		4
.L_1094:
        /*187c*/ 	.word	index@(_ZN2at6native29vectorized_elementwise_kernelILi2ENS0_13BUnaryFunctorIbbbZZZNS0_21heaviside_kernel_cudaERNS_18TensorIteratorBaseEENKUlvE_clEvENKUlvE7_clEvEUlbbE_EESt5arrayIPcLm2EEEEviT0_T1_)
        /*1880*/ 	.word	0x0000001e


	//----- nvinfo : EIATTR_FRAME_SIZE
	.align		4
.L_1095:
        /*1884*/ 	.byte	0x04, 0x11
        /*1886*/ 	.short	(.L_1097 - .L_1096)
	.align		4
.L_1096:
        /*1888*/ 	.word	index@(_ZN2at6native29vectorized_elementwise_kernelILi2ENS0_13BUnaryFunctorIbbbZZZNS0_21heaviside_kernel_cudaERNS_18TensorIteratorBaseEENKUlvE_clEvENKUlvE7_clEvEUlbbE_EESt5arrayIPcLm2EEEEviT0_T1_)
        /*188c*/ 	.word	0x00000000


	//----- nvinfo : EIATTR_REGCOUNT
	.align		4
.L_1097:
        /*1890*/ 	.byte	0x04, 0x2f
        /*1892*/ 	.short	(.L_1099 - .L_1098)
	.align		4
.L_1098:
        /*1894*/ 	.word	index@(_ZN2at6native27unrolled_elementwise_kernelINS0_13BUnaryFunctorIbbbZZZNS0_21heaviside_kernel_cudaERNS_18TensorIteratorBaseEENKUlvE_clEvENKUlvE7_clEvEUlbbE_EESt5arrayIPcLm2EELi4E23TrivialOffsetCalculatorILi1EjESD_NS0_6memory15LoadWithoutCastENSE_16StoreWithoutCastEEEviT_T0_T2_T3_T4_T5_)
        /*1898*/ 	.word	0x00000016


	//----- nvinfo : EIATTR_FRAME_SIZE
	.align		4
.L_1099:
        /*189c*/ 	.byte	0x04, 0x11
        /*189e*/ 	.short	(.L_1101 - .L_1100)
	.align		4
.L_1100:
        /*18a0*/ 	.word	index@(_ZN2at6native27unrolled_elementwise_kernelINS0_13BUnaryFunctorIbbbZZZNS0_21heaviside_kernel_cudaERNS_18TensorIteratorBaseEENKUlvE_clEvENKUlvE7_clEvEUlbbE_EESt5arrayIPcLm2EELi4E23TrivialOffsetCalculatorILi1EjESD_NS0_6memory15LoadWithoutCastENSE_16StoreWithoutCastEEEviT_T0_T2_T3_T4_T5_)
        /*18a4*/ 	.word	0x00000000


	//----- nvinfo : EIATTR_REGCOUNT
	.align		4
.L_1101:
        /*18a8*/ 	.byte	0x04, 0x2f
        /*18aa*/ 	.short	(.L_1103 - .L_1102)
	.align		4
.L_1102:
        /*18ac*/ 	.word	index@(_ZN2at6native18elementwise_kernelILi128ELi4EZNS0_22gpu_kernel_impl_nocastINS0_13BUnaryFunctorIbbbZZZNS0_21heaviside_kernel_cudaERNS_18TensorIteratorBaseEENKUlvE_clEvENKUlvE7_clEvEUlbbE_EEEEvS5_RKT_EUliE_EEviT1_)
        /*18b0*/ 	.word	0x00000012


	//----- nvinfo : EIATTR_FRAME_SIZE
	.align		4
.L_1103:
        /*18b4*/ 	.byte	0x04, 0x11
        /*18b6*/ 	.short	(.L_1105 - .L_1104)
	.align		4
.L_1104:
        /*18b8*/ 	.word	index@(_ZN2at6native18elementwise_kernelILi128ELi4EZNS0_22gpu_kernel_impl_nocastINS0_13BUnaryFunctorIbbbZZZNS0_21heaviside_kernel_cudaERNS_18TensorIteratorBaseEENKUlvE_clEvENKUlvE7_clEvEUlbbE_EEEEvS5_RKT_EUliE_EEviT1_)
        /*18bc*/ 	.word	0x00000000


	//----- nvinfo : EIATTR_REGCOUNT
	.align		4
.L_1105:
        /*18c0*/ 	.byte	0x04, 0x2f
        /*18c2*/ 	.short	(.L_1107 - .L_1106)
	.align		4
.L_1106:
        /*18c4*/ 	.word	index@(_ZN2at6native27unrolled_elementwise_kernelINS0_13BUnaryFunctorIbbbZZZNS0_21heaviside_kernel_cudaERNS_18TensorIteratorBaseEENKUlvE_clEvENKUlvE7_clEvEUlbbE_EESt5arrayIPcLm2EELi4E23TrivialOffsetCalculatorILi1EjESD_NS0_6memory12LoadWithCastILi1EEENSE_13StoreWithCastILi1EEEEEviT_T0_T2_T3_T4_T5_)
        /*18c8*/ 	.word	0x0000001e


	//----- nvinfo : EIATTR_FRAME_SIZE
	.align		4
.L_1107:
        /*18cc*/ 	.byte	0x04, 0x11
        /*18ce*/ 	.short	(.L_1109 - .L_1108)
	.align		4
.L_1108:
        /*18d0*/ 	.word	index@(_ZN2at6native27unrolled_elementwise_kernelINS0_13BUnaryFunctorIbbbZZZNS0_21heaviside_kernel_cudaERNS_18TensorIteratorBaseEENKUlvE_clEvENKUlvE7_clEvEUlbbE_EESt5arrayIPcLm2EELi4E23TrivialOffsetCalculatorILi1EjESD_NS0_6memory12LoadWithCastILi1EEENSE_13StoreWithCastILi1EEEEEviT_T0_T2_T3_T4_T5_)
        /*18d4*/ 	.word	0x00000000


	//----- nvinfo : EIATTR_REGCOUNT
	.align		4
.L_1109:
        /*18d8*/ 	.byte	0x04, 0x2f
        /*18da*/ 	.short	(.L_1111 - .L_1110)
	.align		4
.L_1110:
        /*18dc*/ 	.word	index@(_ZN2at6native18elementwise_kernelILi128ELi4EZNS0_15gpu_kernel_implINS0_13BUnaryFunctorIbbbZZZNS0_21heaviside_kernel_cudaERNS_18TensorIteratorBaseEENKUlvE_clEvENKUlvE7_clEvEUlbbE_EEEEvS5_RKT_EUliE_EEviT1_)
        /*18e0*/ 	.word	0x0000001a


	//----- nvinfo : EIATTR_FRAME_SIZE
	.align		4
.L_1111:
        /*18e4*/ 	.byte	0x04, 0x11
        /*18e6*/ 	.short	(.L_1113 - .L_1112)
	.align		4
.L_1112:
        /*18e8*/ 	.word	index@(_ZN2at6native18elementwise_kernelILi128ELi4EZNS0_15gpu_kernel_implINS0_13BUnaryFunctorIbbbZZZNS0_21heaviside_kernel_cudaERNS_18TensorIteratorBaseEENKUlvE_clEvENKUlvE7_clEvEUlbbE_EEEEvS5_RKT_EUliE_EEviT1_)
        /*18ec*/ 	.word	0x00000000


	//----- nvinfo : EIATTR_REGCOUNT
	.align		4
.L_1113:
        /*18f0*/ 	.byte	0x04, 0x2f
        /*18f2*/ 	.short	(.L_1115 - .L_1114)
	.align		4
.L_1114:
        /*18f4*/ 	.word	index@(_ZN2at6native29vectorized_elementwise_kernelILi8ENS0_13BinaryFunctorIbbbZZZNS0_21heaviside_kernel_cudaERNS_18TensorIteratorBaseEENKUlvE_clEvENKUlvE7_clEvEUlbbE_EESt5arrayIPcLm3EEEEviT0_T1_)
        /*18f8*/ 	.word	0x00000020


	//----- nvinfo : EIATTR_FRAME_SIZE
	.align		4
.L_1115:
        /*18fc*/ 	.byte	0x04, 0x11
        /*18fe*/ 	.short	(.L_1117 - .L_1116)
	.align		4
.L_1116:
        /*1900*/ 	.word	index@(_ZN2at6native29vectorized_elementwise_kernelILi8ENS0_13BinaryFunctorIbbbZZZNS0_21heaviside_kernel_cudaERNS_18TensorIteratorBaseEENKUlvE_clEvENKUlvE7_clEvEUlbbE_EESt5arrayIPcLm3EEEEviT0_T1_)
        /*1904*/ 	.word	0x00000000


	//----- nvinfo : EIATTR_REGCOUNT
	.align		4
.L_1117:
        /*1908*/ 	.byte	0x04, 0x2f
        /*190a*/ 	.short	(.L_1119 - .L_1118)
	.align		4
.L_1118:
        /*190c*/ 	.word	index@(_ZN2at6native29vectorized_elementwise_kernelILi4ENS0_13BinaryFunctorIbbbZZZNS0_21heaviside_kernel_cudaERNS_18TensorIteratorBaseEENKUlvE_clEvENKUlvE7_clEvEUlbbE_EESt5arrayIPcLm3EEEEviT0_T1_)
        /*1910*/ 	.word	0x00000020


	//----- nvinfo : EIATTR_FRAME_SIZE
	.align		4
.L_1119:
        /*1914*/ 	.byte	0x04, 0x11
        /*1916*/ 	.short	(.L_1121 - .L_1120)
	.align		4
.L_1120:
        /*1918*/ 	.word	index@(_ZN2at6native29vectorized_elementwise_kernelILi4ENS0_13BinaryFunctorIbbbZZZNS0_21heaviside_kernel_cudaERNS_18TensorIteratorBaseEENKUlvE_clEvENKUlvE7_clEvEUlbbE_EESt5arrayIPcLm3EEEEviT0_T1_)
        /*191c*/ 	.word	0x00000000


	//----- nvinfo : EIATTR_REGCOUNT
	.align		4
.L_1121:
        /*1920*/ 	.byte	0x04, 0x2f
        /*1922*/ 	.short	(.L_1123 - .L_1122)
	.align		4
.L_1122:
        /*1924*/ 	.word	index@(_ZN2at6native29vectorized_elementwise_kernelILi2ENS0_13BinaryFunctorIbbbZZZNS0_21heaviside_kernel_cudaERNS_18TensorIteratorBaseEENKUlvE_clEvENKUlvE7_clEvEUlbbE_EESt5arrayIPcLm3EEEEviT0_T1_)
        /*1928*/ 	.word	0x00000020


	//----- nvinfo : EIATTR_FRAME_SIZE
	.align		4
.L_1123:
        /*192c*/ 	.byte	0x04, 0x11
        /*192e*/ 	.short	(.L_1125 - .L_1124)
	.align		4
.L_1124:
        /*1930*/ 	.word	index@(_ZN2at6native29vectorized_elementwise_kernelILi2ENS0_13BinaryFunctorIbbbZZZNS0_21heaviside_kernel_cudaERNS_18TensorIteratorBaseEENKUlvE_clEvENKUlvE7_clEvEUlbbE_EESt5arrayIPcLm3EEEEviT0_T1_)
        /*1934*/ 	.word	0x00000000


	//----- nvinfo : EIATTR_REGCOUNT
	.align		4
.L_1125:
        /*1938*/ 	.byte	0x04, 0x2f
        /*193a*/ 	.short	(.L_1127 - .L_1126)
	.align		4
.L_1126:
        /*193c*/ 	.word	index@(_ZN2at6native27unrolled_elementwise_kernelINS0_13BinaryFunctorIbbbZZZNS0_21heaviside_kernel_cudaERNS_18TensorIteratorBaseEENKUlvE_clEvENKUlvE7_clEvEUlbbE_EESt5arrayIPcLm3EELi4E23TrivialOffsetCalculatorILi2EjESC_ILi1EjENS0_6memory15LoadWithoutCastENSF_16StoreWithoutCastEEEviT_T0_T2_T3_T4_T5_)
        /*1940*/ 	.word	0x0000001c


	//----- nvinfo : EIATTR_FRAME_SIZE
	.align		4
.L_1127:
        /*1944*/ 	.byte	0x04, 0x11
        /*1946*/ 	.short	(.L_1129 - .L_1128)
	.align		4
.L_1128:
        /*1948*/ 	.word	index@(_ZN2at6native27unrolled_elementwise_kernelINS0_13BinaryFunctorIbbbZZZNS0_21heaviside_kernel_cudaERNS_18TensorIteratorBaseEENKUlvE_clEvENKUlvE7_clEvEUlbbE_EESt5arrayIPcLm3EELi4E23TrivialOffsetCalculatorILi2EjESC_ILi1EjENS0_6memory15LoadWithoutCastENSF_16StoreWithoutCastEEEviT_T0_T2_T3_T4_T5_)
        /*194c*/ 	.word	0x00000000


	//----- nvinfo : EIATTR_REGCOUNT
	.align		4
.L_1129:
        /*1950*/ 	.byte	0x04, 0x2f
        /*1952*/ 	.short	(.L_1131 - .L_1130)
	.align		4
.L_1130:
        /*1954*/ 	.word	index@(_ZN2at6native18elementwise_kernelILi128ELi4EZNS0_22gpu_kernel_impl_nocastINS0_13BinaryFunctorIbbbZZZNS0_21heaviside_kernel_cudaERNS_18TensorIteratorBaseEENKUlvE_clEvENKUlvE7_clEvEUlbbE_EEEEvS5_RKT_EUliE_EEviT1_)
        /*1958*/ 	.word	0x00000012


	//----- nvinfo : EIATTR_FRAME_SIZE
	.align		4
.L_1131:
        /*195c*/ 	.byte	0x04, 0x11
        /*195e*/ 	.short	(.L_1133 - .L_1132)
	.align		4
.L_1132:
        /*1960*/ 	.word	index@(_ZN2at6native18elementwise_kernelILi128ELi4EZNS0_22gpu_kernel_impl_nocastINS0_13BinaryFunctorIbbbZZZNS0_21heaviside_kernel_cudaERNS_18TensorIteratorBaseEENKUlvE_clEvENKUlvE7_clEvEUlbbE_EEEEvS5_RKT_EUliE_EEviT1_)
        /*1964*/ 	.word	0x00000000


	//----- nvinfo : EIATTR_REGCOUNT
	.align		4
.L_1133:
        /*1968*/ 	.byte	0x04, 0x2f
        /*196a*/ 	.short	(.L_1135 - .L_1134)
	.align		4
.L_1134:
        /*196c*/ 	.word	index@(_ZN2at6native27unrolled_elementwise_kernelINS0_13BinaryFunctorIbbbZZZNS0_21heaviside_kernel_cudaERNS_18TensorIteratorBaseEENKUlvE_clEvENKUlvE7_clEvEUlbbE_EESt5arrayIPcLm3EELi4E23TrivialOffsetCalculatorILi2EjESC_ILi1EjENS0_6memory12LoadWithCastILi2EEENSF_13StoreWithCastILi1EEEEEviT_T0_T2_T3_T4_T5_)
        /*1970*/ 	.word	0x0000001e


	//----- nvinfo : EIATTR_FRAME_SIZE
	.align		4
.L_1135:
        /*1974*/ 	.byte	0x04, 0x11
        /*1976*/ 	.short	(.L_1137 - .L_1136)
	.align		4
.L_1136:
        /*1978*/ 	.word	index@(_ZN2at6native27unrolled_elementwise_kernelINS0_13BinaryFunctorIbbbZZZNS0_21heaviside_kernel_cudaERNS_18TensorIteratorBaseEENKUlvE_clEvENKUlvE7_clEvEUlbbE_EESt5arrayIPcLm3EELi4E23TrivialOffsetCalculatorILi2EjESC_ILi1EjENS0_6memory12LoadWithCastILi2EEENSF_13StoreWithCastILi1EEEEEviT_T0_T2_T3_T4_T5_)
        /*197c*/ 	.word	0x00000000


	//----- nvinfo : EIATTR_REGCOUNT
	.align		4
.L_1137:
        /*1980*/ 	.byte	0x04, 0x2f
        /*1982*/ 	.short	(.L_1139 - .L_1138)
	.align		4
.L_1138:
        /*1984*/ 	.word	index@(_ZN2at6native18elementwise_kernelILi128ELi4EZNS0_15gpu_kernel_implINS0_13BinaryFunctorIbbbZZZNS0_21heaviside_kernel_cudaERNS_18TensorIteratorBaseEENKUlvE_clEvENKUlvE7_clEvEUlbbE_EEEEvS5_RKT_EUliE_EEviT1_)
        /*1988*/ 	.word	0x0000001a


	//----- nvinfo : EIATTR_FRAME_SIZE
	.align		4
.L_1139:
        /*198c*/ 	.byte	0x04, 0x11
        /*198e*/ 	.short	(.L_1141 - .L_1140)
	.align		4
.L_1140:
        /*1990*/ 	.word	index@(_ZN2at6native18elementwise_kernelILi128ELi4EZNS0_15gpu_kernel_implINS0_13BinaryFunctorIbbbZZZNS0_21heaviside_kernel_cudaERNS_18TensorIteratorBaseEENKUlvE_clEvENKUlvE7_clEvEUlbbE_EEEEvS5_RKT_EUliE_EEviT1_)
        /*1994*/ 	.word	0x00000000


	//----- nvinfo : EIATTR_REGCOUNT
	.align		4
.L_1141:
        /*1998*/ 	.byte	0x04, 0x2f
        /*199a*/ 	.short	(.L_1143 - .L_1142)
	.align		4
.L_1142:
        /*199c*/ 	.word	index@(_ZN2at6native29vectorized_elementwise_kernelILi8ENS0_13AUnaryFunctorIN3c108BFloat16ES4_S4_ZZZNS0_21heaviside_kernel_cudaERNS_18TensorIteratorBaseEENKUlvE_clEvENKUlvE8_clEvEUlS4_S4_E_EESt5arrayIPcLm2EEEEviT0_T1_)
        /*19a0*/ 	.word	0x00000018


	//----- nvinfo : EIATTR_FRAME_SIZE
	.align		4
.L_1143:
        /*19a4*/ 	.byte	0x04, 0x11
        /*19a6*/ 	.short	(.L_1145 - .L_1144)
	.align		4
.L_1144:
        /*19a8*/ 	.word	index@(_ZN2at6native29vectorized_elementwise_kernelILi8ENS0_13AUnaryFunctorIN3c108BFloat16ES4_S4_ZZZNS0_21heaviside_kernel_cudaERNS_18TensorIteratorBaseEENKUlvE_clEvENKUlvE8_clEvEUlS4_S4_E_EESt5arrayIPcLm2EEEEviT0_T1_)
        /*19ac*/ 	.word	0x00000000


	//----- nvinfo : EIATTR_REGCOUNT
	.align		4
.L_1145:
        /*19b0*/ 	.byte	0x04, 0x2f
        /*19b2*/ 	.short	(.L_1147 - .L_1146)
	.align		4
.L_1146:
        /*19b4*/ 	.word	index@(_ZN2at6native29vectorized_elementwise_kernelILi4ENS0_13AUnaryFunctorIN3c108BFloat16ES4_S4_ZZZNS0_21heaviside_kernel_cudaERNS_18TensorIteratorBaseEENKUlvE_clEvENKUlvE8_clEvEUlS4_S4_E_EESt5arrayIPcLm2EEEEviT0_T1_)
        /*19b8*/ 	.word	0x00000018


	//----- nvinfo : EIATTR_FRAME_SIZE
	.align		4
.L_1147:
        /*19bc*/ 	.byte	0x04, 0x11
        /*19be*/ 	.short	(.L_1149 - .L_1148)
	.align		4
.L_1148:
        /*19c0*/ 	.word	index@(_ZN2at6native29vectorized_elementwise_kernelILi4ENS0_13AUnaryFunctorIN3c108BFloat16ES4_S4_ZZZNS0_21heaviside_kernel_cudaERNS_18TensorIteratorBaseEENKUlvE_clEvENKUlvE8_clEvEUlS4_S4_E_EESt5arrayIPcLm2EEEEviT0_T1_)
        /*19c4*/ 	.word	0x00000000


	//----- nvinfo : EIATTR_REGCOUNT
	.align		4
.L_1149:
        /*19c8*/ 	.byte	0x04, 0x2f
        /*19ca*/ 	.short	(.L_1151 - .L_1150)
	.align		4
.L_1150:
        /*19cc*/ 	.word	index@(_ZN2at6native29vectorized_elementwise_kernelILi2ENS0_13AUnaryFunctorIN3c108BFloat16ES4_S4_ZZZNS0_21heaviside_kernel_cudaERNS_18TensorIteratorBaseEENKUlvE_clEvENKUlvE8_clEvEUlS4_S4_E_EESt5arrayIPcLm2EEEEviT0_T1_)
        /*19d0*/ 	.word	0x00000018


	//----- nvinfo : EIATTR_FRAME_SIZE
	.align		4
.L_1151:
        /*19d4*/ 	.byte	0x04, 0x11
        /*19d6*/ 	.short	(.L_1153 - .L_1152)
	.align		4
.L_1152:
        /*19d8*/ 	.word	index@(_ZN2at6native29vectorized_elementwise_kernelILi2ENS0_13AUnaryFunctorIN3c108BFloat16ES4_S4_ZZZNS0_21heaviside_kernel_cudaERNS_18TensorIteratorBaseEENKUlvE_clEvENKUlvE8_clEvEUlS4_S4_E_EESt5arrayIPcLm2EEEEviT0_T1_)
        /*19dc*/ 	.word	0x00000000


	//----- nvinfo : EIATTR_REGCOUNT
	.align		4
.L_1153:
        /*19e0*/ 	.byte	0x04, 0x2f
        /*19e2*/ 	.short	(.L_1155 - .L_1154)
	.align		4
.L_1154:
        /*19e4*/ 	.word	index@(_ZN2at6native27unrolled_elementwise_kernelINS0_13AUnaryFunctorIN3c108BFloat16ES4_S4_ZZZNS0_21heaviside_kernel_cudaERNS_18TensorIteratorBaseEENKUlvE_clEvENKUlvE8_clEvEUlS4_S4_E_EESt5arrayIPcLm2EELi4E23TrivialOffsetCalculatorILi1EjESF_NS0_6memory15LoadWithoutCastENSG_16StoreWithoutCastEEEviT_T0_T2_T3_T4_T5_)
        /*19e8*/ 	.word	0x00000014


	//----- nvinfo : EIATTR_FRAME_SIZE
	.align		4
.L_1155:
        /*19ec*/ 	.byte	0x04, 0x11
        /*19ee*/ 	.short	(.L_1157 - .L_1156)
	.align		4
.L_1156:
        /*19f0*/ 	.word	index@(_ZN2at6native27unrolled_elementwise_kernelINS0_13AUnaryFunctorIN3c108BFloat16ES4_S4_ZZZNS0_21heaviside_kernel_cudaERNS_18TensorIteratorBaseEENKUlvE_clEvENKUlvE8_clEvEUlS4_S4_E_EESt5arrayIPcLm2EELi4E23TrivialOffsetCalculatorILi1EjESF_NS0_6memory15LoadWithoutCastENSG_16StoreWithoutCastEEEviT_T0_T2_T3_T4_T5_)
        /*19f4*/ 	.word	0x00000000


	//----- nvinfo : EIATTR_REGCOUNT
	.align		4
.L_1157:
        /*19f8*/ 	.byte	0x04, 0x2f
        /*19fa*/ 	.short	(.L_1159 - .L_1158)
	.align		4
.L_1158:
        /*19fc*/ 	.word	index@(_ZN2at6native18elementwise_kernelILi128ELi4EZNS0_22gpu_kernel_impl_nocastINS0_13AUnaryFunctorIN3c108BFloat16ES5_S5_ZZZNS0_21heaviside_kernel_cudaERNS_18TensorIteratorBaseEENKUlvE_clEvENKUlvE8_clEvEUlS5_S5_E_EEEEvS7_RKT_EUliE_EEviT1_)
        /*1a00*/ 	.word	0x00000012


	//----- nvinfo : EIATTR_FRAME_SIZE
	.align		4
.L_1159:
        /*1a04*/ 	.byte	0x04, 0x11
        /*1a06*/ 	.short	(.L_1161 - .L_1160)
	.align		4
.L_1160:
        /*1a08*/ 	.word	index@(_ZN2at6native18elementwise_kernelILi128ELi4EZNS0_22gpu_kernel_impl_nocastINS0_13AUnaryFunctorIN3c108BFloat16ES5_S5_ZZZNS0_21heaviside_kernel_cudaERNS_18TensorIteratorBaseEENKUlvE_clEvENKUlvE8_clEvEUlS5_S5_E_EEEEvS7_RKT_EUliE_EEviT1_)
        /*1a0c*/ 	.word	0x00000000


	//----- nvinfo : EIATTR_REGCOUNT
	.align		4
.L_1161:
        /*1a10*/ 	.byte	0x04, 0x2f
        /*1a12*/ 	.short	(.L_1163 - .L_1162)
	.align		4
.L_1162:
        /*1a14*/ 	.word	index@(_ZN2at6native27unrolled_elementwise_kernelINS0_13AUnaryFunctorIN3c108BFloat16ES4_S4_ZZZNS0_21heaviside_kernel_cudaERNS_18TensorIteratorBaseEENKUlvE_clEvENKUlvE8_clEvEUlS4_S4_E_EESt5arrayIPcLm2EELi4E23TrivialOffsetCalculatorILi1EjESF_NS0_6memory12LoadWithCastILi1EEENSG_13StoreWithCastILi1EEEEEviT_T0_T2_T3_T4_T5_)
        /*1a18*/ 	.word	0x0000001c


	//----- nvinfo : EIATTR_FRAME_SIZE
	.align		4
.L_1163:
        /*1a1c*/ 	.byte	0x04, 0x11
        /*1a1e*/ 	.short	(.L_1165 - .L_1164)
	.align		4
.L_1164:
        /*1a20*/ 	.word	index@(_ZN2at6native27unrolled_elementwise_kernelINS0_13AUnaryFunctorIN3c108BFloat16ES4_S4_ZZZNS0_21heaviside_kernel_cudaERNS_18TensorIteratorBaseEENKUlvE_clEvENKUlvE8_clEvEUlS4_S4_E_EESt5arrayIPcLm2EELi4E23TrivialOffsetCalculatorILi1EjESF_NS0_6memory12LoadWithCastILi1EEENSG_13StoreWithCastILi1EEEEEviT_T0_T2_T3_T4_T5_)
        /*1a24*/ 	.word	0x00000000


	//----- nvinfo : EIATTR_REGCOUNT
	.align		4
.L_1165:
        /*1a28*/ 	.byte	0x04, 0x2f
        /*1a2a*/ 	.short	(.L_1167 - .L_1166)
	.align		4
.L_1166:
        /*1a2c*/ 	.word	index@(_ZN2at6native18elementwise_kernelILi128ELi4EZNS0_15gpu_kernel_implINS0_13AUnaryFunctorIN3c108BFloat16ES5_S5_ZZZNS0_21heaviside_kernel_cudaERNS_18TensorIteratorBaseEENKUlvE_clEvENKUlvE8_clEvEUlS5_S5_E_EEEEvS7_RKT_EUliE_EEviT1_)
        /*1a30*/ 	.word	0x0000001a


	//----- nvinfo : EIATTR_FRAME_SIZE
	.align		4
.L_1167:
        /*1a34*/ 	.byte	0x04, 0x11
        /*1a36*/ 	.short	(.L_1169 - .L_1168)
	.align		4
.L_1168:
        /*1a38*/ 	.word	index@(_ZN2at6native18elementwise_kernelILi128ELi4EZNS0_15gpu_kernel_implINS0_13AUnaryFunctorIN3c108BFloat16ES5_S5_ZZZNS0_21heaviside_kernel_cudaERNS_18TensorIteratorBaseEENKUlvE_clEvENKUlvE8_clEvEUlS5_S5_E_EEEEvS7_RKT_EUliE_EEviT1_)
        /*1a3c*/ 	.word	0x00000000


	//----- nvinfo : EIATTR_REGCOUNT
	.align		4
.L_1169:
        /*1a40*/ 	.byte	0x04, 0x2f
        /*1a42*/ 	.short	(.L_1171 - .L_1170)
	.align		4
.L_1170:
        /*1a44*/ 	.word	index@(_ZN2at6native29vectorized_elementwise_kernelILi8ENS0_13BUnaryFunctorIN3c108BFloat16ES4_S4_ZZZNS0_21heaviside_kernel_cudaERNS_18TensorIteratorBaseEENKUlvE_clEvENKUlvE8_clEvEUlS4_S4_E_EESt5arrayIPcLm2EEEEviT0_T1_)
        /*1a48*/ 	.word	0x00000020


	//----- nvinfo : EIATTR_FRAME_SIZE
	.align		4
.L_1171:
        /*1a4c*/ 	.byte	0x04, 0x11
        /*1a4e*/ 	.short	(.L_1173 - .L_1172)
	.align		4
.L_1172:
        /*1a50*/ 	.word	index@(_ZN2at6native29vectorized_elementwise_kernelILi8ENS0_13BUnaryFunctorIN3c108BFloat16ES4_S4_ZZZNS0_21heaviside_kernel_cudaERNS_18TensorIteratorBaseEENKUlvE_clEvENKUlvE8_clEvEUlS4_S4_E_EESt5arrayIPcLm2EEEEviT0_T1_)
        /*1a54*/ 	.word	0x00000000


	//----- nvinfo : EIATTR_REGCOUNT
	.align		4
.L_1173:
        /*1a58*/ 	.byte	0x04, 0x2f
        /*1a5a*/ 	.short	(.L_1175 - .L_1174)
	.align		4
.L_1174:
        /*1a5c*/ 	.word	index@(_ZN2at6native29vectorized_elementwise_kernelILi4ENS0_13BUnaryFunctorIN3c108BFloat16ES4_S4_ZZZNS0_21heaviside_kernel_cudaERNS_18TensorIteratorBaseEENKUlvE_clEvENKUlvE8_clEvEUlS4_S4_E_EESt5arrayIPcLm2EEEEviT0_T1_)
        /*1a60*/ 	.word	0x00000020


	//----- nvinfo : EIATTR_FRAME_SIZE
	.align		4
.L_1175:
        /*1a64*/ 	.byte	0x04, 0x11
        /*1a66*/ 	.short	(.L_1177 - .L_1176)
	.align		4
.L_1176:
        /*1a68*/ 	.word	index@(_ZN2at6native29vectorized_elementwise_kernelILi4ENS0_13BUnaryFunctorIN3c108BFloat16ES4_S4_ZZZNS0_21heaviside_kernel_cudaERNS_18TensorIteratorBaseEENKUlvE_clEvENKUlvE8_clEvEUlS4_S4_E_EESt5arrayIPcLm2EEEEviT0_T1_)
        /*1a6c*/ 	.word	0x00000000


	//----- nvinfo : EIATTR_REGCOUNT
	.align		4
.L_1177:
        /*1a70*/ 	.byte	0x04, 0x2f
        /*1a72*/ 	.short	(.L_1179 - .L_1178)
	.align		4
.L_1178:
        /*1a74*/ 	.word	index@(_ZN2at6native29vectorized_elementwise_kernelILi2ENS0_13BUnaryFunctorIN3c108BFloat16ES4_S4_ZZZNS0_21heaviside_kernel_cudaERNS_18TensorIteratorBaseEENKUlvE_clEvENKUlvE8_clEvEUlS4_S4_E_EESt5arrayIPcLm2EEEEviT0_T1_)
        /*1a78*/ 	.word	0x00000020


	//----- nvinfo : EIATTR_FRAME_SIZE
	.align		4
.L_1179:
        /*1a7c*/ 	.byte	0x04, 0x11
        /*1a7e*/ 	.short	(.L_1181 - .L_1180)
	.align		4
.L_1180:
        /*1a80*/ 	.word	index@(_ZN2at6native29vectorized_elementwise_kernelILi2ENS0_13BUnaryFunctorIN3c108BFloat16ES4_S4_ZZZNS0_21heaviside_kernel_cudaERNS_18TensorIteratorBaseEENKUlvE_clEvENKUlvE8_clEvEUlS4_S4_E_EESt5arrayIPcLm2EEEEviT0_T1_)
        /*1a84*/ 	.word	0x00000000


	//----- nvinfo : EIATTR_REGCOUNT
	.align		4
.L_1181:
        /*1a88*/ 	.byte	0x04, 0x2f
        /*1a8a*/ 	.short	(.L_1183 - .L_1182)
	.align		4
.L_1182:
        /*1a8c*/ 	.word	index@(_ZN2at6native27unrolled_elementwise_kernelINS0_13BUnaryFunctorIN3c108BFloat16ES4_S4_ZZZNS0_21heaviside_kernel_cudaERNS_18TensorIteratorBaseEENKUlvE_clEvENKUlvE8_clEvEUlS4_S4_E_EESt5arrayIPcLm2EELi4E23TrivialOffsetCalculatorILi1EjESF_NS0_6memory15LoadWithoutCastENSG_16StoreWithoutCastEEEviT_T0_T2_T3_T4_T5_)
        /*1a90*/ 	.word	0x00000018


	//----- nvinfo : EIATTR_FRAME_SIZE
	.align		4
.L_1183:
        /*1a94*/ 	.byte	0x04, 0x11
        /*1a96*/ 	.short	(.L_1185 - .L_1184)
	.align		4
.L_1184:
        /*1a98*/ 	.word	index@(_ZN2at6native27unrolled_elementwise_kernelINS0_13BUnaryFunctorIN3c108BFloat16ES4_S4_ZZZNS0_21heaviside_kernel_cudaERNS_18TensorIteratorBaseEENKUlvE_clEvENKUlvE8_clEvEUlS4_S4_E_EESt5arrayIPcLm2EELi4E23TrivialOffsetCalculatorILi1EjESF_NS0_6memory15LoadWithoutCastENSG_16StoreWithoutCastEEEviT_T0_T2_T3_T4_T5_)
        /*1a9c*/ 	.word	0x00000000


	//----- nvinfo : EIATTR_REGCOUNT
	.align		4
.L_1185:
        /*1aa0*/ 	.byte	0x04, 0x2f
        /*1aa2*/ 	.short	(.L_1187 - .L_1186)
	.align		4
.L_1186:
        /*1aa4*/ 	.word	index@(_ZN2at6native18elementwise_kernelILi128ELi4EZNS0_22gpu_kernel_impl_nocastINS0_13BUnaryFunctorIN3c108BFloat16ES5_S5_ZZZNS0_21heaviside_kernel_cudaERNS_18TensorIteratorBaseEENKUlvE_clEvENKUlvE8_clEvEUlS5_S5_E_EEEEvS7_RKT_EUliE_EEviT1_)
        /*1aa8*/ 	.word	0x00000012


	//----- nvinfo : EIATTR_FRAME_SIZE
	.align		4
.L_1187:
        /*1aac*/ 	.byte	0x04, 0x11
        /*1aae*/ 	.short	(.L_1189 - .L_1188)
	.align		4
.L_1188:
        /*1ab0*/ 	.word	index@(_ZN2at6native18elementwise_kernelILi128ELi4EZNS0_22gpu_kernel_impl_nocastINS0_13BUnaryFunctorIN3c108BFloat16ES5_S5_ZZZNS0_21heaviside_kernel_cudaERNS_18TensorIteratorBaseEENKUlvE_clEvENKUlvE8_clEvEUlS5_S5_E_EEEEvS7_RKT_EUliE_EEviT1_)
        /*1ab4*/ 	.word	0x00000000


	//----- nvinfo : EIATTR_REGCOUNT
	.align		4
.L_1189:
        /*1ab8*/ 	.byte	0x04, 0x2f
        /*1aba*/ 	.short	(.L_1191 - .L_1190)
	.align		4
.L_1190:
        /*1abc*/ 	.word	index@(_ZN2at6native27unrolled_elementwise_kernelINS0_13BUnaryFunctorIN3c108BFloat16ES4_S4_ZZZNS0_21heaviside_kernel_cudaERNS_18TensorIteratorBaseEENKUlvE_clEvENKUlvE8_clEvEUlS4_S4_E_EESt5arrayIPcLm2EELi4E23TrivialOffsetCalculatorILi1EjESF_NS0_6memory12LoadWithCastILi1EEENSG_13StoreWithCastILi1EEEEEviT_T0_T2_T3_T4_T5_)
        /*1ac0*/ 	.word	0x0000001c


	//----- nvinfo : EIATTR_FRAME_SIZE
	.align		4
.L_1191:
        /*1ac4*/ 	.byte	0x04, 0x11
        /*1ac6*/ 	.short	(.L_1193 - .L_1192)
	.align		4
.L_1192:
        /*1ac8*/ 	.word	index@(_ZN2at6native27unrolled_elementwise_kernelINS0_13BUnaryFunctorIN3c108BFloat16ES4_S4_ZZZNS0_21heaviside_kernel_cudaERNS_18TensorIteratorBaseEENKUlvE_clEvENKUlvE8_clEvEUlS4_S4_E_EESt5arrayIPcLm2EELi4E23TrivialOffsetCalculatorILi1EjESF_NS0_6memory12LoadWithCastILi1EEENSG_13StoreWithCastILi1EEEEEviT_T0_T2_T3_T4_T5_)
        /*1acc*/ 	.word	0x00000000


	//----- nvinfo : EIATTR_REGCOUNT
	.align		4
.L_1193:
        /*1ad0*/ 	.byte	0x04, 0x2f
        /*1ad2*/ 	.short	(.L_1195 - .L_1194)
	.align		4
.L_1194:
        /*1ad4*/ 	.word	index@(_ZN2at6native18elementwise_kernelILi128ELi4EZNS0_15gpu_kernel_implINS0_13BUnaryFunctorIN3c108BFloat16ES5_S5_ZZZNS0_21heaviside_kernel_cudaERNS_18TensorIteratorBaseEENKUlvE_clEvENKUlvE8_clEvEUlS5_S5_E_EEEEvS7_RKT_EUliE_EEviT1_)
        /*1ad8*/ 	.word	0x0000001a


	//----- nvinfo : EIATTR_FRAME_SIZE
	.align		4
.L_1195:
        /*1adc*/ 	.byte	0x04, 0x11
        /*1ade*/ 	.short	(.L_1197 - .L_1196)
	.align		4
.L_1196:
        /*1ae0*/ 	.word	index@(_ZN2at6native18elementwise_kernelILi128ELi4EZNS0_15gpu_kernel_implINS0_13BUnaryFunctorIN3c108BFloat16ES5_S5_ZZZNS0_21heaviside_kernel_cudaERNS_18TensorIteratorBaseEENKUlvE_clEvENKUlvE8_clEvEUlS5_S5_E_EEEEvS7_RKT_EUliE_EEviT1_)
        /*1ae4*/ 	.word	0x00000000


	//----- nvinfo : EIATTR_REGCOUNT
	.align		4
.L_1197:
        /*1ae8*/ 	.byte	0x04, 0x2f
        /*1aea*/ 	.short	(.L_1199 - .L_1198)
	.align		4
.L_1198:
        /*1aec*/ 	.word	index@(_ZN2at6native29vectorized_elementwise_kernelILi8ENS0_13BinaryFunctorIN3c108BFloat16ES4_S4_ZZZNS0_21heaviside_kernel_cudaERNS_18TensorIteratorBaseEENKUlvE_clEvENKUlvE8_clEvEUlS4_S4_E_EESt5arrayIPcLm3EEEEviT0_T1_)
        /*1af0*/ 	.word	0x00000020


	//----- nvinfo : EIATTR_FRAME_SIZE
	.align		4
.L_1199:
        /*1af4*/ 	.byte	0x04, 0x11
        /*1af6*/ 	.short	(.L_1201 - .L_1200)
	.align		4
.L_1200:
        /*1af8*/ 	.word	index@(_ZN2at6native29vectorized_elementwise_kernelILi8ENS0_13BinaryFunctorIN3c108BFloat16ES4_S4_ZZZNS0_21heaviside_kernel_cudaERNS_18TensorIteratorBaseEENKUlvE_clEvENKUlvE8_clEvEUlS4_S4_E_EESt5arrayIPcLm3EEEEviT0_T1_)
        /*1afc*/ 	.word	0x00000000


	//----- nvinfo : EIATTR_REGCOUNT
	.align		4
.L_1201:
        /*1b00*/ 	.byte	0x04, 0x2f
        /*1b02*/ 	.short	(.L_1203 - .L_1202)
	.align		4
.L_1202:
        /*1b04*/ 	.word	index@(_ZN2at6native29vectorized_elementwise_kernelILi4ENS0_13BinaryFunctorIN3c108BFloat16ES4_S4_ZZZNS0_21heaviside_kernel_cudaERNS_18TensorIteratorBaseEENKUlvE_clEvENKUlvE8_clEvEUlS4_S4_E_EESt5arrayIPcLm3EEEEviT0_T1_)
        /*1b08*/ 	.word	0x00000020


	//----- nvinfo : EIATTR_FRAME_SIZE
	.align		4
.L_1203:
        /*1b0c*/ 	.byte	0x04, 0x11
        /*1b0e*/ 	.short	(.L_1205 - .L_1204)
	.align		4
.L_1204:
        /*1b10*/ 	.word	index@(_ZN2at6native29vectorized_elementwise_kernelILi4ENS0_13BinaryFunctorIN3c108BFloat16ES4_S4_ZZZNS0_21heaviside_kernel_cudaERNS_18TensorIteratorBaseEENKUlvE_clEvENKUlvE8_clEvEUlS4_S4_E_EESt5arrayIPcLm3EEEEviT0_T1_)
        /*1b14*/ 	.word	0x00000000


	//----- nvinfo : EIATTR_REGCOUNT
	.align		4
.L_1205:
        /*1b18*/ 	.byte	0x04, 0x2f
        /*1b1a*/ 	.short	(.L_1207 - .L_1206)
	.align		4
.L_1206:
        /*1b1c*/ 	.word	index@(_ZN2at6native29vectorized_elementwise_kernelILi2ENS0_13BinaryFunctorIN3c108BFloat16ES4_S4_ZZZNS0_21heaviside_kernel_cudaERNS_18TensorIteratorBaseEENKUlvE_clEvENKUlvE8_clEvEUlS4_S4_E_EESt5arrayIPcLm3EEEEviT0_T1_)
        /*1b20*/ 	.word	0x00000020


	//----- nvinfo : EIATTR_FRAME_SIZE
	.align		4
.L_1207:
        /*1b24*/ 	.byte	0x04, 0x11
        /*1b26*/ 	.short	(.L_1209 - .L_1208)
	.align		4
.L_1208:
        /*1b28*/ 	.word	index@(_ZN2at6native29vectorized_elementwise_kernelILi2ENS0_13BinaryFunctorIN3c108BFloat16ES4_S4_ZZZNS0_21heaviside_kernel_cudaERNS_18TensorIteratorBaseEENKUlvE_clEvENKUlvE8_clEvEUlS4_S4_E_EESt5arrayIPcLm3EEEEviT0_T1_)
        /*1b2c*/ 	.word	0x00000000


	//----- nvinfo : EIATTR_REGCOUNT
	.align		4
.L_1209:
        /*1b30*/ 	.byte	0x04, 0x2f
        /*1b32*/ 	.short	(.L_1211 - .L_1210)
	.align		4
.L_1210:
        /*1b34*/ 	.word	index@(_ZN2at6native27unrolled_elementwise_kernelINS0_13BinaryFunctorIN3c108BFloat16ES4_S4_ZZZNS0_21heaviside_kernel_cudaERNS_18TensorIteratorBaseEENKUlvE_clEvENKUlvE8_clEvEUlS4_S4_E_EESt5arrayIPcLm3EELi4E23TrivialOffsetCalculatorILi2EjESE_ILi1EjENS0_6memory15LoadWithoutCastENSH_16StoreWithoutCastEEEviT_T0_T2_T3_T4_T5_)
        /*1b38*/ 	.word	0x0000001c


	//----- nvinfo : EIATTR_FRAME_SIZE
	.align		4
.L_1211:
        /*1b3c*/ 	.byte	0x04, 0x11
        /*1b3e*/ 	.short	(.L_1213 - .L_1212)
	.align		4
.L_1212:
        /*1b40*/ 	.word	index@(_ZN2at6native27unrolled_elementwise_kernelINS0_13BinaryFunctorIN3c108BFloat16ES4_S4_ZZZNS0_21heaviside_kernel_cudaERNS_18TensorIteratorBaseEENKUlvE_clEvENKUlvE8_clEvEUlS4_S4_E_EESt5arrayIPcLm3EELi4E23TrivialOffsetCalculatorILi2EjESE_ILi1EjENS0_6memory15LoadWithoutCastENSH_16StoreWithoutCastEEEviT_T0_T2_T3_T4_T5_)
        /*1b44*/ 	.word	0x00000000


	//----- nvinfo : EIATTR_REGCOUNT
	.align		4
.L_1213:
        /*1b48*/ 	.byte	0x04, 0x2f
        /*1b4a*/ 	.short	(.L_1215 - .L_1214)
	.align		4
.L_1214:
        /*1b4c*/ 	.word	index@(_ZN2at6native18elementwise_kernelILi128ELi4EZNS0_22gpu_kernel_impl_nocastINS0_13BinaryFunctorIN3c108BFloat16ES5_S5_ZZZNS0_21heaviside_kernel_cudaERNS_18TensorIteratorBaseEENKUlvE_clEvENKUlvE8_clEvEUlS5_S5_E_EEEEvS7_RKT_EUliE_EEviT1_)
        /*1b50*/ 	.word	0x00000012


	//----- nvinfo : EIATTR_FRAME_SIZE
	.align		4
.L_1215:
        /*1b54*/ 	.byte	0x04, 0x11
        /*1b56*/ 	.short	(.L_1217 - .L_1216)
	.align		4
.L_1216:
        /*1b58*/ 	.word	index@(_ZN2at6native18elementwise_kernelILi128ELi4EZNS0_22gpu_kernel_impl_nocastINS0_13BinaryFunctorIN3c108BFloat16ES5_S5_ZZZNS0_21heaviside_kernel_cudaERNS_18TensorIteratorBaseEENKUlvE_clEvENKUlvE8_clEvEUlS5_S5_E_EEEEvS7_RKT_EUliE_EEviT1_)
        /*1b5c*/ 	.word	0x00000000


	//----- nvinfo : EIATTR_REGCOUNT
	.align		4
.L_1217:
        /*1b60*/ 	.byte	0x04, 0x2f
        /*1b62*/ 	.short	(.L_1219 - .L_1218)
	.align		4
.L_1218:
        /*1b64*/ 	.word	index@(_ZN2at6native27unrolled_elementwise_kernelINS0_13BinaryFunctorIN3c108BFloat16ES4_S4_ZZZNS0_21heaviside_kernel_cudaERNS_18TensorIteratorBaseEENKUlvE_clEvENKUlvE8_clEvEUlS4_S4_E_EESt5arrayIPcLm3EELi4E23TrivialOffsetCalculatorILi2EjESE_ILi1EjENS0_6memory12LoadWithCastILi2EEENSH_13StoreWithCastILi1EEEEEviT_T0_T2_T3_T4_T5_)
        /*1b68*/ 	.word	0x00000020


	//----- nvinfo : EIATTR_FRAME_SIZE
	.align		4
.L_1219:
        /*1b6c*/ 	.byte	0x04, 0x11
        /*1b6e*/ 	.short	(.L_1221 - .L_1220)
	.align		4
.L_1220:
        /*1b70*/ 	.word	index@(_ZN2at6native27unrolled_elementwise_kernelINS0_13BinaryFunctorIN3c108BFloat16ES4_S4_ZZZNS0_21heaviside_kernel_cudaERNS_18TensorIteratorBaseEENKUlvE_clEvENKUlvE8_clEvEUlS4_S4_E_EESt5arrayIPcLm3EELi4E23TrivialOffsetCalculatorILi2EjESE_ILi1EjENS0_6memory12LoadWithCastILi2EEENSH_13StoreWithCastILi1EEEEEviT_T0_T2_T3_T4_T5_)
        /*1b74*/ 	.word	0x00000000


	//----- nvinfo : EIATTR_REGCOUNT
	.align		4
.L_1221:
        /*1b78*/ 	.byte	0x04, 0x2f
        /*1b7a*/ 	.short	(.L_1223 - .L_1222)
	.align		4
.L_1222:
        /*1b7c*/ 	.word	index@(_ZN2at6native18elementwise_kernelILi128ELi4EZNS0_15gpu_kernel_implINS0_13BinaryFunctorIN3c108BFloat16ES5_S5_ZZZNS0_21heaviside_kernel_cudaERNS_18TensorIteratorBaseEENKUlvE_clEvENKUlvE8_clEvEUlS5_S5_E_EEEEvS7_RKT_EUliE_EEviT1_)
        /*1b80*/ 	.word	0x0000001a


	//----- nvinfo : EIATTR_FRAME_SIZE
	.align		4
.L_1223:
        /*1b84*/ 	.byte	0x04, 0x11
        /*1b86*/ 	.short	(.L_1225 - .L_1224)
	.align		4
.L_1224:
        /*1b88*/ 	.word	index@(_ZN2at6native18elementwise_kernelILi128ELi4EZNS0_15gpu_kernel_implINS0_13BinaryFunctorIN3c108BFloat16ES5_S5_ZZZNS0_21heaviside_kernel_cudaERNS_18TensorIteratorBaseEENKUlvE_clEvENKUlvE8_clEvEUlS5_S5_E_EEEEvS7_RKT_EUliE_EEviT1_)
        /*1b8c*/ 	.word	0x00000000


	//----- nvinfo : EIATTR_MIN_STACK_SIZE
	.align		4
.L_1225:
        /*1b90*/ 	.byte	0x04, 0x12
        /*1b92*/ 	.short	(.L_1227 - .L_1226)
	.align		4
.L_1226:
        /*1b94*/ 	.word	index@(_ZN2at6native18elementwise_kernelILi128ELi4EZNS0_15gpu_kernel_implINS0_13BinaryFunctorIN3c108BFloat16ES5_S5_ZZZNS0_21heaviside_kernel_cudaERNS_18TensorIteratorBaseEENKUlvE_clEvENKUlvE8_clEvEUlS5_S5_E_EEEEvS7_RKT_EUliE_EEviT1_)
        /*1b98*/ 	.word	0x00000000


	//----- nvinfo : EIATTR_MIN_STACK_SIZE
	.align		4
.L_1227:
        /*1b9c*/ 	.byte	0x04, 0x12
        /*1b9e*/ 	.short	(.L_1229 - .L_1228)
	.align		4
.L_1228:
        /*1ba0*/ 	.word	index@(_ZN2at6native27unrolled_elementwise_kernelINS0_13BinaryFunctorIN3c108BFloat16ES4_S4_ZZZNS0_21heaviside_kernel_cudaERNS_18TensorIteratorBaseEENKUlvE_clEvENKUlvE8_clEvEUlS4_S4_E_EESt5arrayIPcLm3EELi4E23TrivialOffsetCalculatorILi2EjESE_ILi1EjENS0_6memory12LoadWithCastILi2EEENSH_13StoreWithCastILi1EEEEEviT_T0_T2_T3_T4_T5_)
        /*1ba4*/ 	.word	0x00000000


	//----- nvinfo : EIATTR_MIN_STACK_SIZE
	.align		4
.L_1229:
        /*1ba8*/ 	.byte	0x04, 0x12
        /*1baa*/ 	.short	(.L_1231 - .L_1230)
	.align		4
.L_1230:
        /*1bac*/ 	.word	index@(_ZN2at6native18elementwise_kernelILi128ELi4EZNS0_22gpu_kernel_impl_nocastINS0_13BinaryFunctorIN3c108BFloat16ES5_S5_ZZZNS0_21heaviside_kernel_cudaERNS_18TensorIteratorBaseEENKUlvE_clEvENKUlvE8_clEvEUlS5_S5_E_EEEEvS7_RKT_EUliE_EEviT1_)
        /*1bb0*/ 	.word	0x00000000


	//----- nvinfo : EIATTR_MIN_STACK_SIZE
	.align		4
.L_1231:
        /*1bb4*/ 	.byte	0x04, 0x12
        /*1bb6*/ 	.short	(.L_1233 - .L_1232)
	.align		4
.L_1232:
        /*1bb8*/ 	.word	index@(_ZN2at6native27unrolled_elementwise_kernelINS0_13BinaryFunctorIN3c108BFloat16ES4_S4_ZZZNS0_21heaviside_kernel_cudaERNS_18TensorIteratorBaseEENKUlvE_clEvENKUlvE8_clEvEUlS4_S4_E_EESt5arrayIPcLm3EELi4E23TrivialOffsetCalculatorILi2EjESE_ILi1EjENS0_6memory15LoadWithoutCastENSH_16StoreWithoutCastEEEviT_T0_T2_T3_T4_T5_)
        /*1bbc*/ 	.word	0x00000000


	//----- nvinfo : EIATTR_MIN_STACK_SIZE
	.align		4
.L_1233:
        /*1bc0*/ 	.byte	0x04, 0x12
        /*1bc2*/ 	.short	(.L_1235 - .L_1234)
	.align		4
.L_1234:
        /*1bc4*/ 	.word	index@(_ZN2at6native29vectorized_elementwise_kernelILi2ENS0_13BinaryFunctorIN3c108BFloat16ES4_S4_ZZZNS0_21heaviside_kernel_cudaERNS_18TensorIteratorBaseEENKUlvE_clEvENKUlvE8_clEvEUlS4_S4_E_EESt5arrayIPcLm3EEEEviT0_T1_)
        /*1bc8*/ 	.word	0x00000000


	//----- nvinfo : EIATTR_MIN_STACK_SIZE
	.align		4
.L_1235:
        /*1bcc*/ 	.byte	0x04, 0x12
        /*1bce*/ 	.short	(.L_1237 - .L_1236)
	.align		4
.L_1236:
        /*1bd0*/ 	.word	index@(_ZN2at6native29vectorized_elementwise_kernelILi4ENS0_13BinaryFunctorIN3c108BFloat16ES4_S4_ZZZNS0_21heaviside_kernel_cudaERNS_18TensorIteratorBaseEENKUlvE_clEvENKUlvE8_clEvEUlS4_S4_E_EESt5arrayIPcLm3EEEEviT0_T1_)
        /*1bd4*/ 	.word	0x00000000


	//----- nvinfo : EIATTR_MIN_STACK_SIZE
	.align		4
.L_1237:
        /*1bd8*/ 	.byte	0x04, 0x12
        /*1bda*/ 	.short	(.L_1239 - .L_1238)
	.align		4
.L_1238:
        /*1bdc*/ 	.word	index@(_ZN2at6native29vectorized_elementwise_kernelILi8ENS0_13BinaryFunctorIN3c108BFloat16ES4_S4_ZZZNS0_21heaviside_kernel_cudaERNS_18TensorIteratorBaseEENKUlvE_clEvENKUlvE8_clEvEUlS4_S4_E_EESt5arrayIPcLm3EEEEviT0_T1_)
        /*1be0*/ 	.word	0x00000000


	//----- nvinfo : EIATTR_MIN_STACK_SIZE
	.align		4
.L_1239:
        /*1be4*/ 	.byte	0x04, 0x12
        /*1be6*/ 	.short	(.L_1241 - .L_1240)
	.align		4
.L_1240:
        /*1be8*/ 	.word	index@(_ZN2at6native18elementwise_kernelILi128ELi4EZNS0_15gpu_kernel_implINS0_13BUnaryFunctorIN3c108BFloat16ES5_S5_ZZZNS0_21heaviside_kernel_cudaERNS_18TensorIteratorBaseEENKUlvE_clEvENKUlvE8_clEvEUlS5_S5_E_EEEEvS7_RKT_EUliE_EEviT1_)
        /*1bec*/ 	.word	0x00000000


	//----- nvinfo : EIATTR_MIN_STACK_SIZE
	.align		4
.L_1241:
        /*1bf0*/ 	.byte	0x04, 0x12
        /*1bf2*/ 	.short	(.L_1243 - .L_1242)
	.align		4
.L_1242:
        /*1bf4*/ 	.word	index@(_ZN2at6native27unrolled_elementwise_kernelINS0_13BUnaryFunctorIN3c108BFloat16ES4_S4_ZZZNS0_21heaviside_kernel_cudaERNS_18TensorIteratorBaseEENKUlvE_clEvENKUlvE8_clEvEUlS4_S4_E_EESt5arrayIPcLm2EELi4E23TrivialOffsetCalculatorILi1EjESF_NS0_6memory12LoadWithCastILi1EEENSG_13StoreWithCastILi1EEEEEviT_T0_T2_T3_T4_T5_)
        /*1bf8*/ 	.word	0x00000000


	//----- nvinfo : EIATTR_MIN_STACK_SIZE
	.align		4
.L_1243:
        /*1bfc*/ 	.byte	0x04, 0x12
        /*1bfe*/ 	.short	(.L_1245 - .L_1244)
	.align		4
.L_1244:
        /*1c00*/ 	.word	index@(_ZN2at6native18elementwise_kernelILi128ELi4EZNS0_22gpu_kernel_impl_nocastINS0_13BUnaryFunctorIN3c108BFloat16ES5_S5_ZZZNS0_21heaviside_kernel_cudaERNS_18TensorIteratorBaseEENKUlvE_clEvENKUlvE8_clEvEUlS5_S5_E_EEEEvS7_RKT_EUliE_EEviT1_)
        /*1c04*/ 	.word	0x00000000


	//----- nvinfo : EIATTR_MIN_STACK_SIZE
	.align		4
.L_1245:
        /*1c08*/ 	.byte	0x04, 0x12
        /*1c0a*/ 	.short	(.L_1247 - .L_1246)
	.align		4
.L_1246:
        /*1c0c*/ 	.word	index@(_ZN2at6native27unrolled_elementwise_kernelINS0_13BUnaryFunctorIN3c108BFloat16ES4_S4_ZZZNS0_21heaviside_kernel_cudaERNS_18TensorIteratorBaseEENKUlvE_clEvENKUlvE8_clEvEUlS4_S4_E_EESt5arrayIPcLm2EELi4E23TrivialOffsetCalculatorILi1EjESF_NS0_6memory15LoadWithoutCastENSG_16StoreWithoutCastEEEviT_T0_T2_T3_T4_T5_)
        /*1c10*/ 	.word	0x00000000


	//----- nvinfo : EIATTR_MIN_STACK_SIZE
	.align		4
.L_1247:
        /*1c14*/ 	.byte	0x04, 0x12
        /*1c16*/ 	.short	(.L_1249 - .L_1248)
	.align		4
.L_1248:
        /*1c18*/ 	.word	index@(_ZN2at6native29vectorized_elementwise_kernelILi2ENS0_13BUnaryFunctorIN3c108BFloat16ES4_S4_ZZZNS0_21heaviside_kernel_cudaERNS_18TensorIteratorBaseEENKUlvE_clEvENKUlvE8_clEvEUlS4_S4_E_EESt5arrayIPcLm2EEEEviT0_T1_)
        /*1c1c*/ 	.word	0x00000000


	//----- nvinfo : EIATTR_MIN_STACK_SIZE
	.align		4
.L_1249:
        /*1c20*/ 	.byte	0x04, 0x12
        /*1c22*/ 	.short	(.L_1251 - .L_1250)
	.align		4
.L_1250:
        /*1c24*/ 	.word	index@(_ZN2at6native29vectorized_elementwise_kernelILi4ENS0_13BUnaryFunctorIN3c108BFloat16ES4_S4_ZZZNS0_21heaviside_kernel_cudaERNS_18TensorIteratorBaseEENKUlvE_clEvENKUlvE8_clEvEUlS4_S4_E_EESt5arrayIPcLm2EEEEviT0_T1_)
        /*1c28*/ 	.word	0x00000000


	//----- nvinfo : EIATTR_MIN_STACK_SIZE
	.align		4
.L_1251:
        /*1c2c*/ 	.byte	0x04, 0x12
        /*1c2e*/ 	.short	(.L_1253 - .L_1252)
	.align		4
.L_1252:
        /*1c30*/ 	.word	index@(_ZN2at6native29vectorized_elementwise_kernelILi8ENS0_13BUnaryFunctorIN3c108BFloat16ES4_S4_ZZZNS0_21heaviside_kernel_cudaERNS_18TensorIteratorBaseEENKUlvE_clEvENKUlvE8_clEvEUlS4_S4_E_EESt5arrayIPcLm2EEEEviT0_T1_)
        /*1c34*/ 	.word	0x00000000


	//----- nvinfo : EIATTR_MIN_STACK_SIZE
	.align		4
.L_1253:
        /*1c38*/ 	.byte	0x04, 0x12
        /*1c3a*/ 	.short	(.L_1255 - .L_1254)
	.align		4
.L_1254:
        /*1c3c*/ 	.word	index@(_ZN2at6native18elementwise_kernelILi128ELi4EZNS0_15gpu_kernel_implINS0_13AUnaryFunctorIN3c108BFloat16ES5_S5_ZZZNS0_21heaviside_kernel_cudaERNS_18TensorIteratorBaseEENKUlvE_clEvENKUlvE8_clEvEUlS5_S5_E_EEEEvS7_RKT_EUliE_EEviT1_)
        /*1c40*/ 	.word	0x00000000


	//----- nvinfo : EIATTR_MIN_STACK_SIZE
	.align		4
.L_1255:
        /*1c44*/ 	.byte	0x04, 0x12
        /*1c46*/ 	.short	(.L_1257 - .L_1256)
	.align		4
.L_1256:
        /*1c48*/ 	.word	index@(_ZN2at6native27unrolled_elementwise_kernelINS0_13AUnaryFunctorIN3c108BFloat16ES4_S4_ZZZNS0_21heaviside_kernel_cudaERNS_18TensorIteratorBaseEENKUlvE_clEvENKUlvE8_clEvEUlS4_S4_E_EESt5arrayIPcLm2EELi4E23TrivialOffsetCalculatorILi1EjESF_NS0_6memory12LoadWithCastILi1EEENSG_13StoreWithCastILi1EEEEEviT_T0_T2_T3_T4_T5_)
        /*1c4c*/ 	.word	0x00000000


	//----- nvinfo : EIATTR_MIN_STACK_SIZE
	.align		4
.L_1257:
        /*1c50*/ 	.byte	0x04, 0x12
        /*1c52*/ 	.short	(.L_1259 - .L_1258)
	.align		4
.L_1258:
        /*1c54*/ 	.word	index@(_ZN2at6native18elementwise_kernelILi128ELi4EZNS0_22gpu_kernel_impl_nocastINS0_13AUnaryFunctorIN3c108BFloat16ES5_S5_ZZZNS0_21heaviside_kernel_cudaERNS_18TensorIteratorBaseEENKUlvE_clEvENKUlvE8_clEvEUlS5_S5_E_EEEEvS7_RKT_EUliE_EEviT1_)
        /*1c58*/ 	.word	0x00000000


	//----- nvinfo : EIATTR_MIN_STACK_SIZE
	.align		4
.L_1259:
        /*1c5c*/ 	.byte	0x04, 0x12
        /*1c5e*/ 	.short	(.L_1261 - .L_1260)
	.align		4
.L_1260:
        /*1c60*/ 	.word	index@(_ZN2at6native27unrolled_elementwise_kernelINS0_13AUnaryFunctorIN3c108BFloat16ES4_S4_ZZZNS0_21heaviside_kernel_cudaERNS_18TensorIteratorBaseEENKUlvE_clEvENKUlvE8_clEvEUlS4_S4_E_EESt5arrayIPcLm2EELi4E23TrivialOffsetCalculatorILi1EjESF_NS0_6memory15LoadWithoutCastENSG_16StoreWithoutCastEEEviT_T0_T2_T3_T4_T5_)
        /*1c64*/ 	.word	0x00000000


	//----- nvinfo : EIATTR_MIN_STACK_SIZE
	.align		4
.L_1261:
        /*1c68*/ 	.byte	0x04, 0x12
        /*1c6a*/ 	.short	(.L_1263 - .L_1262)
	.align		4
.L_1262:
        /*1c6c*/ 	.word	index@(_ZN2at6native29vectorized_elementwise_kernelILi2ENS0_13AUnaryFunctorIN3c108BFloat16ES4_S4_ZZZNS0_21heaviside_kernel_cudaERNS_18TensorIteratorBaseEENKUlvE_clEvENKUlvE8_clEvEUlS4_S4_E_EESt5arrayIPcLm2EEEEviT0_T1_)
        /*1c70*/ 	.word	0x00000000


	//----- nvinfo : EIATTR_MIN_STACK_SIZE
	.align		4
.L_1263:
        /*1c74*/ 	.byte	0x04, 0x12
        /*1c76*/ 	.short	(.L_1265 - .L_1264)
	.align		4
.L_1264:
        /*1c78*/ 	.word	index@(_ZN2at6native29vectorized_elementwise_kernelILi4ENS0_13AUnaryFunctorIN3c108BFloat16ES4_S4_ZZZNS0_21heaviside_kernel_cudaERNS_18TensorIteratorBaseEENKUlvE_clEvENKUlvE8_clEvEUlS4_S4_E_EESt5arrayIPcLm2EEEEviT0_T1_)
        /*1c7c*/ 	.word	0x00000000


	//----- nvinfo : EIATTR_MIN_STACK_SIZE
	.align		4
.L_1265:
        /*1c80*/ 	.byte	0x04, 0x12
        /*1c82*/ 	.short	(.L_1267 - .L_1266)
	.align		4
.L_1266:
        /*1c84*/ 	.word	index@(_ZN2at6native29vectorized_elementwise_kernelILi8ENS0_13AUnaryFunctorIN3c108BFloat16ES4_S4_ZZZNS0_21heaviside_kernel_cudaERNS_18TensorIteratorBaseEENKUlvE_clEvENKUlvE8_clEvEUlS4_S4_E_EESt5arrayIPcLm2EEEEviT0_T1_)
        /*1c88*/ 	.word	0x00000000


	//----- nvinfo : EIATTR_MIN_STACK_SIZE
	.align		4
.L_1267:
        /*1c8c*/ 	.byte	0x04, 0x12
        /*1c8e*/ 	.short	(.L_1269 - .L_1268)
	.align		4
.L_1268:
        /*1c90*/ 	.word	index@(_ZN2at6native18elementwise_kernelILi128ELi4EZNS0_15gpu_kernel_implINS0_13BinaryFunctorIbbbZZZNS0_21heaviside_kernel_cudaERNS_18TensorIteratorBaseEENKUlvE_clEvENKUlvE7_clEvEUlbbE_EEEEvS5_RKT_EUliE_EEviT1_)
        /*1c94*/ 	.word	0x00000000


	//----- nvinfo : EIATTR_MIN_STACK_SIZE
	.align		4
.L_1269:
        /*1c98*/ 	.byte	0x04, 0x12
        /*1c9a*/ 	.short	(.L_1271 - .L_1270)
	.align		4
.L_1270:
        /*1c9c*/ 	.word	index@(_ZN2at6native27unrolled_elementwise_kernelINS0_13BinaryFunctorIbbbZZZNS0_21heaviside_kernel_cudaERNS_18TensorIteratorBaseEENKUlvE_clEvENKUlvE7_clEvEUlbbE_EESt5arrayIPcLm3EELi4E23TrivialOffsetCalculatorILi2EjESC_ILi1EjENS0_6memory12LoadWithCastILi2EEENSF_13StoreWithCastILi1EEEEEviT_T0_T2_T3_T4_T5_)
        /*1ca0*/ 	.word	0x00000000


	//----- nvinfo : EIATTR_MIN_STACK_SIZE
	.align		4
.L_1271:
        /*1ca4*/ 	.byte	0x04, 0x12
        /*1ca6*/ 	.short	(.L_1273 - .L_1272)
	.align		4
.L_1272:
        /*1ca8*/ 	.word	index@(_ZN2at6native18elementwise_kernelILi128ELi4EZNS0_22gpu_kernel_impl_nocastINS0_13BinaryFunctorIbbbZZZNS0_21heaviside_kernel_cudaERNS_18TensorIteratorBaseEENKUlvE_clEvENKUlvE7_clEvEUlbbE_EEEEvS5_RKT_EUliE_EEviT1_)
        /*1cac*/ 	.word	0x00000000


	//----- nvinfo : EIATTR_MIN_STACK_SIZE
	.align		4
.L_1273:
        /*1cb0*/ 	.byte	0x04, 0x12
        /*1cb2*/ 	.short	(.L_1275 - .L_1274)
	.align		4
.L_1274:
        /*1cb4*/ 	.word	index@(_ZN2at6native27unrolled_elementwise_kernelINS0_13BinaryFunctorIbbbZZZNS0_21heaviside_kernel_cudaERNS_18TensorIteratorBaseEENKUlvE_clEvENKUlvE7_clEvEUlbbE_EESt5arrayIPcLm3EELi4E23TrivialOffsetCalculatorILi2EjESC_ILi1EjENS0_6memory15LoadWithoutCastENSF_16StoreWithoutCastEEEviT_T0_T2_T3_T4_T5_)
        /*1cb8*/ 	.word	0x00000000


	//----- nvinfo : EIATTR_MIN_STACK_SIZE
	.align		4
.L_1275:
        /*1cbc*/ 	.byte	0x04, 0x12
        /*1cbe*/ 	.short	(.L_1277 - .L_1276)
	.align		4
.L_1276:
        /*1cc0*/ 	.word	index@(_ZN2at6native29vectorized_elementwise_kernelILi2ENS0_13BinaryFunctorIbbbZZZNS0_21heaviside_kernel_cudaERNS_18TensorIteratorBaseEENKUlvE_clEvENKUlvE7_clEvEUlbbE_EESt5arrayIPcLm3EEEEviT0_T1_)
        /*1cc4*/ 	.word	0x00000000


	//----- nvinfo : EIATTR_MIN_STACK_SIZE
	.align		4
.L_1277:
        /*1cc8*/ 	.byte	0x04, 0x12
        /*1cca*/ 	.short	(.L_1279 - .L_1278)
	.align		4
.L_1278:
        /*1ccc*/ 	.word	index@(_ZN2at6native29vectorized_elementwise_kernelILi4ENS0_13BinaryFunctorIbbbZZZNS0_21heaviside_kernel_cudaERNS_18TensorIteratorBaseEENKUlvE_clEvENKUlvE7_clEvEUlbbE_EESt5arrayIPcLm3EEEEviT0_T1_)
        /*1cd0*/ 	.word	0x00000000


	//----- nvinfo : EIATTR_MIN_STACK_SIZE
	.align		4
.L_1279:
        /*1cd4*/ 	.byte	0x04, 0x12
        /*1cd6*/ 	.short	(.L_1281 - .L_1280)
	.align		4
.L_1280:
        /*1cd8*/ 	.word	index@(_ZN2at6native29vectorized_elementwise_kernelILi8ENS0_13BinaryFunctorIbbbZZZNS0_21heaviside_kernel_cudaERNS_18TensorIteratorBaseEENKUlvE_clEvENKUlvE7_clEvEUlbbE_EESt5arrayIPcLm3EEEEviT0_T1_)
        /*1cdc*/ 	.word	0x00000000


	//----- nvinfo : EIATTR_MIN_STACK_SIZE
	.align		4
.L_1281:
        /*1ce0*/ 	.byte	0x04, 0x12
        /*1ce2*/ 	.short	(.L_1283 - .L_1282)
	.align		4
.L_1282:
        /*1ce4*/ 	.word	index@(_ZN2at6native18elementwise_kernelILi128ELi4EZNS0_15gpu_kernel_implINS0_13BUnaryFunctorIbbbZZZNS0_21heaviside_kernel_cudaERNS_18TensorIteratorBaseEENKUlvE_clEvENKUlvE7_clEvEUlbbE_EEEEvS5_RKT_EUliE_EEviT1_)
        /*1ce8*/ 	.word	0x00000000


	//----- nvinfo : EIATTR_MIN_STACK_SIZE
	.align		4
.L_1283:
        /*1cec*/ 	.byte	0x04, 0x12
        /*1cee*/ 	.short	(.L_1285 - .L_1284)
	.align		4
.L_1284:
        /*1cf0*/ 	.word	index@(_ZN2at6native27unrolled_elementwise_kernelINS0_13BUnaryFunctorIbbbZZZNS0_21heaviside_kernel_cudaERNS_18TensorIteratorBaseEENKUlvE_clEvENKUlvE7_clEvEUlbbE_EESt5arrayIPcLm2EELi4E23TrivialOffsetCalculatorILi1EjESD_NS0_6memory12LoadWithCastILi1EEENSE_13StoreWithCastILi1EEEEEviT_T0_T2_T3_T4_T5_)
        /*1cf4*/ 	.word	0x00000000


	//----- nvinfo : EIATTR_MIN_STACK_SIZE
	.align		4
.L_1285:
        /*1cf8*/ 	.byte	0x04, 0x12
        /*1cfa*/ 	.short	(.L_1287 - .L_1286)
	.align		4
.L_1286:
        /*1cfc*/ 	.word	index@(_ZN2at6native18elementwise_kernelILi128ELi4EZNS0_22gpu_kernel_impl_nocastINS0_13BUnaryFunctorIbbbZZZNS0_21heaviside_kernel_cudaERNS_18TensorIteratorBaseEENKUlvE_clEvENKUlvE7_clEvEUlbbE_EEEEvS5_RKT_EUliE_EEviT1_)
        /*1d00*/ 	.word	0x00000000


	//----- nvinfo : EIATTR_MIN_STACK_SIZE
	.align		4
.L_1287:
        /*1d04*/ 	.byte	0x04, 0x12
        /*1d06*/ 	.short	(.L_1289 - .L_1288)
	.align		4
.L_1288:
        /*1d08*/ 	.word	index@(_ZN2at6native27unrolled_elementwise_kernelINS0_13BUnaryFunctorIbbbZZZNS0_21heaviside_kernel_cudaERNS_18TensorIteratorBaseEENKUlvE_clEvENKUlvE7_clEvEUlbbE_EESt5arrayIPcLm2EELi4E23TrivialOffsetCalculatorILi1EjESD_NS0_6memory15LoadWithoutCastENSE_16StoreWithoutCastEEEviT_T0_T2_T3_T4_T5_)
        /*1d0c*/ 	.word	0x00000000


	//----- nvinfo : EIATTR_MIN_STACK_SIZE
	.align		4
.L_1289:
        /*1d10*/ 	.byte	0x04, 0x12
        /*1d12*/ 	.short	(.L_1291 - .L_1290)
	.align		4
.L_1290:
        /*1d14*/ 	.word	index@(_ZN2at6native29vectorized_elementwise_kernelILi2ENS0_13BUnaryFunctorIbbbZZZNS0_21heaviside_kernel_cudaERNS_18TensorIteratorBaseEENKUlvE_clEvENKUlvE7_clEvEUlbbE_EESt5arrayIPcLm2EEEEviT0_T1_)
        /*1d18*/ 	.word	0x00000000


	//----- nvinfo : EIATTR_MIN_STACK_SIZE
	.align		4
.L_1291:
        /*1d1c*/ 	.byte	0x04, 0x12
        /*1d1e*/ 	.short	(.L_1293 - .L_1292)
	.align		4
.L_1292:
        /*1d20*/ 	.word	index@(_ZN2at6native29vectorized_elementwise_kernelILi4ENS0_13BUnaryFunctorIbbbZZZNS0_21heaviside_kernel_cudaERNS_18TensorIteratorBaseEENKUlvE_clEvENKUlvE7_clEvEUlbbE_EESt5arrayIPcLm2EEEEviT0_T1_)
        /*1d24*/ 	.word	0x00000000


	//----- nvinfo : EIATTR_MIN_STACK_SIZE
	.align		4
.L_1293:
        /*1d28*/ 	.byte	0x04, 0x12
        /*1d2a*/ 	.short	(.L_1295 - .L_1294)
	.align		4
.L_1294:
        /*1d2c*/ 	.word	index@(_ZN2at6native29vectorized_elementwise_kernelILi8ENS0_13BUnaryFunctorIbbbZZZNS0_21heaviside_kernel_cudaERNS_18TensorIteratorBaseEENKUlvE_clEvENKUlvE7_clEvEUlbbE_EESt5arrayIPcLm2EEEEviT0_T1_)
        /*1d30*/ 	.word	0x00000000


	//----- nvinfo : EIATTR_MIN_STACK_SIZE
	.align		4
.L_1295:
        /*1d34*/ 	.byte	0x04, 0x12
        /*1d36*/ 	.short	(.L_1297 - .L_1296)
	.align		4
.L_1296:
        /*1d38*/ 	.word	index@(_ZN2at6native18elementwise_kernelILi128ELi4EZNS0_15gpu_kernel_implINS0_13AUnaryFunctorIbbbZZZNS0_21heaviside_kernel_cudaERNS_18TensorIteratorBaseEENKUlvE_clEvENKUlvE7_clEvEUlbbE_EEEEvS5_RKT_EUliE_EEviT1_)
        /*1d3c*/ 	.word	0x00000000


	//----- nvinfo : EIATTR_MIN_STACK_SIZE
	.align		4
.L_1297:
        /*1d40*/ 	.byte	0x04, 0x12
        /*1d42*/ 	.short	(.L_1299 - .L_1298)
	.align		4
.L_1298:
        /*1d44*/ 	.word	index@(_ZN2at6native27unrolled_elementwise_kernelINS0_13AUnaryFunctorIbbbZZZNS0_21heaviside_kernel_cudaERNS_18TensorIteratorBaseEENKUlvE_clEvENKUlvE7_clEvEUlbbE_EESt5arrayIPcLm2EELi4E23TrivialOffsetCalculatorILi1EjESD_NS0_6memory12LoadWithCastILi1EEENSE_13StoreWithCastILi1EEEEEviT_T0_T2_T3_T4_T5_)
        /*1d48*/ 	.word	0x00000000


	//----- nvinfo : EIATTR_MIN_STACK_SIZE
	.align		4
.L_1299:
        /*1d4c*/ 	.byte	0x04, 0x12
        /*1d4e*/ 	.short	(.L_1301 - .L_1300)
	.align		4
.L_1300:
        /*1d50*/ 	.word	index@(_ZN2at6native18elementwise_kernelILi128ELi4EZNS0_22gpu_kernel_impl_nocastINS0_13AUnaryFunctorIbbbZZZNS0_21heaviside_kernel_cudaERNS_18TensorIteratorBaseEENKUlvE_clEvENKUlvE7_clEvEUlbbE_EEEEvS5_RKT_EUliE_EEviT1_)
        /*1d54*/ 	.word	0x00000000


	//----- nvinfo : EIATTR_MIN_STACK_SIZE
	.align		4
.L_1301:
        /*1d58*/ 	.byte	0x04, 0x12
        /*1d5a*/ 	.short	(.L_1303 - .L_1302)
	.align		4
.L_1302:
        /*1d5c*/ 	.word	index@(_ZN2at6native27unrolled_elementwise_kernelINS0_13AUnaryFunctorIbbbZZZNS0_21heaviside_kernel_cudaERNS_18TensorIteratorBaseEENKUlvE_clEvENKUlvE7_clEvEUlbbE_EESt5arrayIPcLm2EELi4E23TrivialOffsetCalculatorILi1EjESD_NS0_6memory15LoadWithoutCastENSE_16StoreWithoutCastEEEviT_T0_T2_T3_T4_T5_)
        /*1d60*/ 	.word	0x00000000


	//----- nvinfo : EIATTR_MIN_STACK_SIZE
	.align		4
.L_1303:
        /*1d64*/ 	.byte	0x04, 0x12
        /*1d66*/ 	.short	(.L_1305 - .L_1304)
	.align		4
.L_1304:
        /*1d68*/ 	.word	index@(_ZN2at6native29vectorized_elementwise_kernelILi2ENS0_13AUnaryFunctorIbbbZZZNS0_21heaviside_kernel_cudaERNS_18TensorIteratorBaseEENKUlvE_clEvENKUlvE7_clEvEUlbbE_EESt5arrayIPcLm2EEEEviT0_T1_)
        /*1d6c*/ 	.word	0x00000000


	//----- nvinfo : EIATTR_MIN_STACK_SIZE
	.align		4
.L_1305:
        /*1d70*/ 	.byte	0x04, 0x12
        /*1d72*/ 	.short	(.L_1307 - .L_1306)
	.align		4
.L_1306:
        /*1d74*/ 	.word	index@(_ZN2at6native29vectorized_elementwise_kernelILi4ENS0_13AUnaryFunctorIbbbZZZNS0_21heaviside_kernel_cudaERNS_18TensorIteratorBaseEENKUlvE_clEvENKUlvE7_clEvEUlbbE_EESt5arrayIPcLm2EEEEviT0_T1_)
        /*1d78*/ 	.word	0x00000000


	//----- nvinfo : EIATTR_MIN_STACK_SIZE
	.align		4
.L_1307:
        /*1d7c*/ 	.byte	0x04, 0x12
        /*1d7e*/ 	.short	(.L_1309 - .L_1308)
	.align		4
.L_1308:
        /*1d80*/ 	.word	index@(_ZN2at6native29vectorized_elementwise_kernelILi8ENS0_13AUnaryFunctorIbbbZZZNS0_21heaviside_kernel_cudaERNS_18TensorIteratorBaseEENKUlvE_clEvENKUlvE7_clEvEUlbbE_EESt5arrayIPcLm2EEEEviT0_T1_)
        /*1d84*/ 	.word	0x00000000


	//----- nvinfo : EIATTR_MIN_STACK_SIZE
	.align		4
.L_1309:
        /*1d88*/ 	.byte	0x04, 0x12
        /*1d8a*/ 	.short	(.L_1311 - .L_1310)
	.align		4
.L_1310:
        /*1d8c*/ 	.word	index@(_ZN2at6native18elementwise_kernelILi128ELi4EZNS0_15gpu_kernel_implINS0_13BinaryFunctorIN3c104HalfES5_S5_ZZZNS0_21heaviside_kernel_cudaERNS_18TensorIteratorBaseEENKUlvE_clEvENKUlvE6_clEvEUlS5_S5_E_EEEEvS7_RKT_EUliE_EEviT1_)
        /*1d90*/ 	.word	0x00000000


	//----- nvinfo : EIATTR_MIN_STACK_SIZE
	.align		4
.L_1311:
        /*1d94*/ 	.byte	0x04, 0x12
        /*1d96*/ 	.short	(.L_1313 - .L_1312)
	.align		4
.L_1312:
        /*1d98*/ 	.word	index@(_ZN2at6native27unrolled_elementwise_kernelINS0_13BinaryFunctorIN3c104HalfES4_S4_ZZZNS0_21heaviside_kernel_cudaERNS_18TensorIteratorBaseEENKUlvE_clEvENKUlvE6_clEvEUlS4_S4_E_EESt5arrayIPcLm3EELi4E23TrivialOffsetCalculatorILi2EjESE_ILi1EjENS0_6memory12LoadWithCastILi2EEENSH_13StoreWithCastILi1EEEEEviT_T0_T2_T3_T4_T5_)
        /*1d9c*/ 	.word	0x00000000


	//----- nvinfo : EIATTR_MIN_STACK_SIZE
	.align		4
.L_1313:
        /*1da0*/ 	.byte	0x04, 0x12
        /*1da2*/ 	.short	(.L_1315 - .L_1314)
	.align		4
.L_1314:
        /*1da4*/ 	.word	index@(_ZN2at6native18elementwise_kernelILi128ELi4EZNS0_22gpu_kernel_impl_nocastINS0_13BinaryFunctorIN3c104HalfES5_S5_ZZZNS0_21heaviside_kernel_cudaERNS_18TensorIteratorBaseEENKUlvE_clEvENKUlvE6_clEvEUlS5_S5_E_EEEEvS7_RKT_EUliE_EEviT1_)
        /*1da8*/ 	.word	0x00000000


	//----- nvinfo : EIATTR_MIN_STACK_SIZE
	.align		4
.L_1315:
        /*1dac*/ 	.byte	0x04, 0x12
        /*1dae*/ 	.short	(.L_1317 - .L_1316)
	.align		4
.L_1316:
        /*1db0*/ 	.word	index@(_ZN2at6native27unrolled_elementwise_kernelINS0_13BinaryFunctorIN3c104HalfES4_S4_ZZZNS0_21heaviside_kernel_cudaERNS_18TensorIteratorBaseEENKUlvE_clEvENKUlvE6_clEvEUlS4_S4_E_EESt5arrayIPcLm3EELi4E23TrivialOffsetCalculatorILi2EjESE_ILi1EjENS0_6memory15LoadWithoutCastENSH_16StoreWithoutCastEEEviT_T0_T2_T3_T4_T5_)
        /*1db4*/ 	.word	0x00000000


	//----- nvinfo : EIATTR_MIN_STACK_SIZE
	.align		4
.L_1317:
        /*1db8*/ 	.byte	0x04, 0x12
        /*1dba*/ 	.short	(.L_1319 - .L_1318)
	.align		4
.L_1318:
        /*1dbc*/ 	.word	index@(_ZN2at6native29vectorized_elementwise_kernelILi2ENS0_13BinaryFunctorIN3c104HalfES4_S4_ZZZNS0_21heaviside_kernel_cudaERNS_18TensorIteratorBaseEENKUlvE_clEvENKUlvE6_clEvEUlS4_S4_E_EESt5arrayIPcLm3EEEEviT0_T1_)
        /*1dc0*/ 	.word	0x00000000


	//----- nvinfo : EIATTR_MIN_STACK_SIZE
	.align		4
.L_1319:
        /*1dc4*/ 	.byte	0x04, 0x12
        /*1dc6*/ 	.short	(.L_1321 - .L_1320)
	.align		4
.L_1320:
        /*1dc8*/ 	.word	index@(_ZN2at6native29vectorized_elementwise_kernelILi4ENS0_13BinaryFunctorIN3c104HalfES4_S4_ZZZNS0_21heaviside_kernel_cudaERNS_18TensorIteratorBaseEENKUlvE_clEvENKUlvE6_clEvEUlS4_S4_E_EESt5arrayIPcLm3EEEEviT0_T1_)
        /*1dcc*/ 	.word	0x00000000


	//----- nvinfo : EIATTR_MIN_STACK_SIZE
	.align		4
.L_1321:
        /*1dd0*/ 	.byte	0x04, 0x12
        /*1dd2*/ 	.short	(.L_1323 - .L_1322)
	.align		4
.L_1322:
        /*1dd4*/ 	.word	index@(_ZN2at6native29vectorized_elementwise_kernelILi8ENS0_13BinaryFunctorIN3c104HalfES4_S4_ZZZNS0_21heaviside_kernel_cudaERNS_18TensorIteratorBaseEENKUlvE_clEvENKUlvE6_clEvEUlS4_S4_E_EESt5arrayIPcLm3EEEEviT0_T1_)
        /*1dd8*/ 	.word	0x00000000


	//----- nvinfo : EIATTR_MIN_STACK_SIZE
	.align		4
.L_1323:
        /*1ddc*/ 	.byte	0x04, 0x12
        /*1dde*/ 	.short	(.L_1325 - .L_1324)
	.align		4
.L_1324:
        /*1de0*/ 	.word	index@(_ZN2at6native18elementwise_kernelILi128ELi4EZNS0_15gpu_kernel_implINS0_13BUnaryFunctorIN3c104HalfES5_S5_ZZZNS0_21heaviside_kernel_cudaERNS_18TensorIteratorBaseEENKUlvE_clEvENKUlvE6_clEvEUlS5_S5_E_EEEEvS7_RKT_EUliE_EEviT1_)
        /*1de4*/ 	.word	0x00000000


	//----- nvinfo : EIATTR_MIN_STACK_SIZE
	.align		4
.L_1325:
        /*1de8*/ 	.byte	0x04, 0x12
        /*1dea*/ 	.short	(.L_1327 - .L_1326)
	.align		4
.L_1326:
        /*1dec*/ 	.word	index@(_ZN2at6native27unrolled_elementwise_kernelINS0_13BUnaryFunctorIN3c104HalfES4_S4_ZZZNS0_21heaviside_kernel_cudaERNS_18TensorIteratorBaseEENKUlvE_clEvENKUlvE6_clEvEUlS4_S4_E_EESt5arrayIPcLm2EELi4E23TrivialOffsetCalculatorILi1EjESF_NS0_6memory12LoadWithCastILi1EEENSG_13StoreWithCastILi1EEEEEviT_T0_T2_T3_T4_T5_)
        /*1df0*/ 	.word	0x00000000


	//----- nvinfo : EIATTR_MIN_STACK_SIZE
	.align		4
.L_1327:
        /*1df4*/ 	.byte	0x04, 0x12
        /*1df6*/ 	.short	(.L_1329 - .L_1328)
	.align		4
.L_1328:
        /*1df8*/ 	.word	index@(_ZN2at6native18elementwise_kernelILi128ELi4EZNS0_22gpu_kernel_impl_nocastINS0_13BUnaryFunctorIN3c104HalfES5_S5_ZZZNS0_21heaviside_kernel_cudaERNS_18TensorIteratorBaseEENKUlvE_clEvENKUlvE6_clEvEUlS5_S5_E_EEEEvS7_RKT_EUliE_EEviT1_)
        /*1dfc*/ 	.word	0x00000000


	//----- nvinfo : EIATTR_MIN_STACK_SIZE
	.align		4
.L_1329:
        /*1e00*/ 	.byte	0x04, 0x12
        /*1e02*/ 	.short	(.L_1331 - .L_1330)
	.align		4
.L_1330:
        /*1e04*/ 	.word	index@(_ZN2at6native27unrolled_elementwise_kernelINS0_13BUnaryFunctorIN3c104HalfES4_S4_ZZZNS0_21heaviside_kernel_cudaERNS_18TensorIteratorBaseEENKUlvE_clEvENKUlvE6_clEvEUlS4_S4_E_EESt5arrayIPcLm2EELi4E23TrivialOffsetCalculatorILi1EjESF_NS0_6memory15LoadWithoutCastENSG_16StoreWithoutCastEEEviT_T0_T2_T3_T4_T5_)
        /*1e08*/ 	.word	0x00000000


	//----- nvinfo : EIATTR_MIN_STACK_SIZE
	.align		4
.L_1331:
        /*1e0c*/ 	.byte	0x04, 0x12
        /*1e0e*/ 	.short	(.L_1333 - .L_1332)
	.align		4
.L_1332:
        /*1e10*/ 	.word	index@(_ZN2at6native29vectorized_elementwise_kernelILi2ENS0_13BUnaryFunctorIN3c104HalfES4_S4_ZZZNS0_21heaviside_kernel_cudaERNS_18TensorIteratorBaseEENKUlvE_clEvENKUlvE6_clEvEUlS4_S4_E_EESt5arrayIPcLm2EEEEviT0_T1_)
        /*1e14*/ 	.word	0x00000000


	//----- nvinfo : EIATTR_MIN_STACK_SIZE
	.align		4
.L_1333:
        /*1e18*/ 	.byte	0x04, 0x12
        /*1e1a*/ 	.short	(.L_1335 - .L_1334)
	.align		4
.L_1334:
        /*1e1c*/ 	.word	index@(_ZN2at6native29vectorized_elementwise_kernelILi4ENS0_13BUnaryFunctorIN3c104HalfES4_S4_ZZZNS0_21heaviside_kernel_cudaERNS_18TensorIteratorBaseEENKUlvE_clEvENKUlvE6_clEvEUlS4_S4_E_EESt5arrayIPcLm2EEEEviT0_T1_)
        /*1e20*/ 	.word	0x00000000


	//----- nvinfo : EIATTR_MIN_STACK_SIZE
	.align		4
.L_1335:
        /*1e24*/ 	.byte	0x04, 0x12
        /*1e26*/ 	.short	(.L_1337 - .L_1336)
	.align		4
.L_1336:
        /*1e28*/ 	.word	index@(_ZN2at6native29vectorized_elementwise_kernelILi8ENS0_13BUnaryFunctorIN3c104HalfES4_S4_ZZZNS0_21heaviside_kernel_cudaERNS_18TensorIteratorBaseEENKUlvE_clEvENKUlvE6_clEvEUlS4_S4_E_EESt5arrayIPcLm2EEEEviT0_T1_)
        /*1e2c*/ 	.word	0x00000000


	//----- nvinfo : EIATTR_MIN_STACK_SIZE
	.align		4
.L_1337:
        /*1e30*/ 	.byte	0x04, 0x12
        /*1e32*/ 	.short	(.L_1339 - .L_1338)
	.align		4
.L_1338:
        /*1e34*/ 	.word	index@(_ZN2at6native18elementwise_kernelILi128ELi4EZNS0_15gpu_kernel_implINS0_13AUnaryFunctorIN3c104HalfES5_S5_ZZZNS0_21heaviside_kernel_cudaERNS_18TensorIteratorBaseEENKUlvE_clEvENKUlvE6_clEvEUlS5_S5_E_EEEEvS7_RKT_EUliE_EEviT1_)
        /*1e38*/ 	.word	0x00000000


	//----- nvinfo : EIATTR_MIN_STACK_SIZE
	.align		4
.L_1339:
        /*1e3c*/ 	.byte	0x04, 0x12
        /*1e3e*/ 	.short	(.L_1341 - .L_1340)
	.align		4
.L_1340:
        /*1e40*/ 	.word	index@(_ZN2at6native27unrolled_elementwise_kernelINS0_13AUnaryFunctorIN3c104HalfES4_S4_ZZZNS0_21heaviside_kernel_cudaERNS_18TensorIteratorBaseEENKUlvE_clEvENKUlvE6_clEvEUlS4_S4_E_EESt5arrayIPcLm2EELi4E23TrivialOffsetCalculatorILi1EjESF_NS0_6memory12LoadWithCastILi1EEENSG_13StoreWithCastILi1EEEEEviT_T0_T2_T3_T4_T5_)
        /*1e44*/ 	.word	0x00000000


	//----- nvinfo : EIATTR_MIN_STACK_SIZE
	.align		4
.L_1341:
        /*1e48*/ 	.byte	0x04, 0x12
        /*1e4a*/ 	.short	(.L_1343 - .L_1342)
	.align		4
.L_1342:
        /*1e4c*/ 	.word	index@(_ZN2at6native18elementwise_kernelILi128ELi4EZNS0_22gpu_kernel_impl_nocastINS0_13AUnaryFunctorIN3c104HalfES5_S5_ZZZNS0_21heaviside_kernel_cudaERNS_18TensorIteratorBaseEENKUlvE_clEvENKUlvE6_clEvEUlS5_S5_E_EEEEvS7_RKT_EUliE_EEviT1_)
        /*1e50*/ 	.word	0x00000000


	//----- nvinfo : EIATTR_MIN_STACK_SIZE
	.align		4
.L_1343:
        /*1e54*/ 	.byte	0x04, 0x12
        /*1e56*/ 	.short	(.L_1345 - .L_1344)
	.align		4
.L_1344:
        /*1e58*/ 	.word	index@(_ZN2at6native27unrolled_elementwise_kernelINS0_13AUnaryFunctorIN3c104HalfES4_S4_ZZZNS0_21heaviside_kernel_cudaERNS_18TensorIteratorBaseEENKUlvE_clEvENKUlvE6_clEvEUlS4_S4_E_EESt5arrayIPcLm2EELi4E23TrivialOffsetCalculatorILi1EjESF_NS0_6memory15LoadWithoutCastENSG_16StoreWithoutCastEEEviT_T0_T2_T3_T4_T5_)
        /*1e5c*/ 	.word	0x00000000


	//----- nvinfo : EIATTR_MIN_STACK_SIZE
	.align		4
.L_1345:
        /*1e60*/ 	.byte	0x04, 0x12
        /*1e62*/ 	.short	(.L_1347 - .L_1346)
	.align		4
.L_1346:
        /*1e64*/ 	.word	index@(_ZN2at6native29vectorized_elementwise_kernelILi2ENS0_13AUnaryFunctorIN3c104HalfES4_S4_ZZZNS0_21heaviside_kernel_cudaERNS_18TensorIteratorBaseEENKUlvE_clEvENKUlvE6_clEvEUlS4_S4_E_EESt5arrayIPcLm2EEEEviT0_T1_)
        /*1e68*/ 	.word	0x00000000


	//----- nvinfo : EIATTR_MIN_STACK_SIZE
	.align		4
.L_1347:
        /*1e6c*/ 	.byte	0x04, 0x12
        /*1e6e*/ 	.short	(.L_1349 - .L_1348)
	.align		4
.L_1348:
        /*1e70*/ 	.word	index@(_ZN2at6native29vectorized_elementwise_kernelILi4ENS0_13AUnaryFunctorIN3c104HalfES4_S4_ZZZNS0_21heaviside_kernel_cudaERNS_18TensorIteratorBaseEENKUlvE_clEvENKUlvE6_clEvEUlS4_S4_E_EESt5arrayIPcLm2EEEEviT0_T1_)
        /*1e74*/ 	.word	0x00000000


	//----- nvinfo : EIATTR_MIN_STACK_SIZE
	.align		4
.L_1349:
        /*1e78*/ 	.byte	0x04, 0x12
        /*1e7a*/ 	.short	(.L_1351 - .L_1350)
	.align		4
.L_1350:
        /*1e7c*/ 	.word	index@(_ZN2at6native29vectorized_elementwise_kernelILi8ENS0_13AUnaryFunctorIN3c104HalfES4_S4_ZZZNS0_21heaviside_kernel_cudaERNS_18TensorIteratorBaseEENKUlvE_clEvENKUlvE6_clEvEUlS4_S4_E_EESt5arrayIPcLm2EEEEviT0_T1_)
        /*1e80*/ 	.word	0x00000000


	//----- nvinfo : EIATTR_MIN_STACK_SIZE
	.align		4
.L_1351:
        /*1e84*/ 	.byte	0x04, 0x12
        /*1e86*/ 	.short	(.L_1353 - .L_1352)
	.align		4
.L_1352:
        /*1e88*/ 	.word	index@(_ZN2at6native18elementwise_kernelILi128ELi4EZNS0_15gpu_kernel_implINS0_13BinaryFunctorIfffZZZNS0_21heaviside_kernel_cudaERNS_18TensorIteratorBaseEENKUlvE_clEvENKUlvE5_clEvEUlffE_EEEEvS5_RKT_EUliE_EEviT1_)
        /*1e8c*/ 	.word	0x00000000


	//----- nvinfo : EIATTR_MIN_STACK_SIZE
	.align		4
.L_1353:
        /*1e90*/ 	.byte	0x04, 0x12
        /*1e92*/ 	.short	(.L_1355 - .L_1354)
	.align		4
.L_1354:
        /*1e94*/ 	.word	index@(_ZN2at6native27unrolled_elementwise_kernelINS0_13BinaryFunctorIfffZZZNS0_21heaviside_kernel_cudaERNS_18TensorIteratorBaseEENKUlvE_clEvENKUlvE5_clEvEUlffE_EESt5arrayIPcLm3EELi4E23TrivialOffsetCalculatorILi2EjESC_ILi1EjENS0_6memory12LoadWithCastILi2EEENSF_13StoreWithCastILi1EEEEEviT_T0_T2_T3_T4_T5_)
        /*1e98*/ 	.word	0x00000000


	//----- nvinfo : EIATTR_MIN_STACK_SIZE
	.align		4
.L_1355:
        /*1e9c*/ 	.byte	0x04, 0x12
        /*1e9e*/ 	.short	(.L_1357 - .L_1356)
	.align		4
.L_1356:
        /*1ea0*/ 	.word	index@(_ZN2at6native18elementwise_kernelILi128ELi2EZNS0_22gpu_kernel_impl_nocastINS0_13BinaryFunctorIfffZZZNS0_21heaviside_kernel_cudaERNS_18TensorIteratorBaseEENKUlvE_clEvENKUlvE5_clEvEUlffE_EEEEvS5_RKT_EUliE_EEviT1_)
        /*1ea4*/ 	.word	0x00000000


	//----- nvinfo : EIATTR_MIN_STACK_SIZE
	.align		4
.L_1357:
        /*1ea8*/ 	.byte	0x04, 0x12
        /*1eaa*/ 	.short	(.L_1359 - .L_1358)
	.align		4
.L_1358:
        /*1eac*/ 	.word	index@(_ZN2at6native27unrolled_elementwise_kernelINS0_13BinaryFunctorIfffZZZNS0_21heaviside_kernel_cudaERNS_18TensorIteratorBaseEENKUlvE_clEvENKUlvE5_clEvEUlffE_EESt5arrayIPcLm3EELi4E23TrivialOffsetCalculatorILi2EjESC_ILi1EjENS0_6memory15LoadWithoutCastENSF_16StoreWithoutCastEEEviT_T0_T2_T3_T4_T5_)
        /*1eb0*/ 	.word	0x00000000


	//----- nvinfo : EIATTR_MIN_STACK_SIZE
	.align		4
.L_1359:
        /*1eb4*/ 	.byte	0x04, 0x12
        /*1eb6*/ 	.short	(.L_1361 - .L_1360)
	.align		4
.L_1360:
        /*1eb8*/ 	.word	index@(_ZN2at6native29vectorized_elementwise_kernelILi2ENS0_13BinaryFunctorIfffZZZNS0_21heaviside_kernel_cudaERNS_18TensorIteratorBaseEENKUlvE_clEvENKUlvE5_clEvEUlffE_EESt5arrayIPcLm3EEEEviT0_T1_)
        /*1ebc*/ 	.word	0x00000000


	//----- nvinfo : EIATTR_MIN_STACK_SIZE
	.align		4
.L_1361:
        /*1ec0*/ 	.byte	0x04, 0x12
        /*1ec2*/ 	.short	(.L_1363 - .L_1362)
	.align		4
.L_1362:
        /*1ec4*/ 	.word	index@(_ZN2at6native29vectorized_elementwise_kernelILi4ENS0_13BinaryFunctorIfffZZZNS0_21heaviside_kernel_cudaERNS_18TensorIteratorBaseEENKUlvE_clEvENKUlvE5_clEvEUlffE_EESt5arrayIPcLm3EEEEviT0_T1_)
        /*1ec8*/ 	.word	0x00000000


	//----- nvinfo : EIATTR_MIN_STACK_SIZE
	.align		4
.L_1363:
        /*1ecc*/ 	.byte	0x04, 0x12
        /*1ece*/ 	.short	(.L_1365 - .L_1364)
	.align		4
.L_1364:
        /*1ed0*/ 	.word	index@(_ZN2at6native29vectorized_elementwise_kernelILi8ENS0_13BinaryFunctorIfffZZZNS0_21heaviside_kernel_cudaERNS_18TensorIteratorBaseEENKUlvE_clEvENKUlvE5_clEvEUlffE_EESt5arrayIPcLm3EEEEviT0_T1_)
        /*1ed4*/ 	.word	0x00000000


	//----- nvinfo : EIATTR_MIN_STACK_SIZE
	.align		4
.L_1365:
        /*1ed8*/ 	.byte	0x04, 0x12
        /*1eda*/ 	.short	(.L_1367 - .L_1366)
	.align		4
.L_1366:
        /*1edc*/ 	.word	index@(_ZN2at6native18elementwise_kernelILi128ELi4EZNS0_15gpu_kernel_implINS0_13BUnaryFunctorIfffZZZNS0_21heaviside_kernel_cudaERNS_18TensorIteratorBaseEENKUlvE_clEvENKUlvE5_clEvEUlffE_EEEEvS5_RKT_EUliE_EEviT1_)
        /*1ee0*/ 	.word	0x00000000


	//----- nvinfo : EIATTR_MIN_STACK_SIZE
	.align		4
.L_1367:
        /*1ee4*/ 	.byte	0x04, 0x12
        /*1ee6*/ 	.short	(.L_1369 - .L_1368)
	.align		4
.L_1368:
        /*1ee8*/ 	.word	index@(_ZN2at6native27unrolled_elementwise_kernelINS0_13BUnaryFunctorIfffZZZNS0_21heaviside_kernel_cudaERNS_18TensorIteratorBaseEENKUlvE_clEvENKUlvE5_clEvEUlffE_EESt5arrayIPcLm2EELi4E23TrivialOffsetCalculatorILi1EjESD_NS0_6memory12LoadWithCastILi1EEENSE_13StoreWithCastILi1EEEEEviT_T0_T2_T3_T4_T5_)
        /*1eec*/ 	.word	0x00000000


	//----- nvinfo : EIATTR_MIN_STACK_SIZE
	.align		4
.L_1369:
        /*1ef0*/ 	.byte	0x04, 0x12
        /*1ef2*/ 	.short	(.L_1371 - .L_1370)
	.align		4
.L_1370:
        /*1ef4*/ 	.word	index@(_ZN2at6native18elementwise_kernelILi128ELi2EZNS0_22gpu_kernel_impl_nocastINS0_13BUnaryFunctorIfffZZZNS0_21heaviside_kernel_cudaERNS_18TensorIteratorBaseEENKUlvE_clEvENKUlvE5_clEvEUlffE_EEEEvS5_RKT_EUliE_EEviT1_)
        /*1ef8*/ 	.word	0x00000000


	//----- nvinfo : EIATTR_MIN_STACK_SIZE
	.align		4
.L_1371:
        /*1efc*/ 	.byte	0x04, 0x12
        /*1efe*/ 	.short	(.L_1373 - .L_1372)
	.align		4
.L_1372:
        /*1f00*/ 	.word	index@(_ZN2at6native27unrolled_elementwise_kernelINS0_13BUnaryFunctorIfffZZZNS0_21heaviside_kernel_cudaERNS_18TensorIteratorBaseEENKUlvE_clEvENKUlvE5_clEvEUlffE_EESt5arrayIPcLm2EELi4E23TrivialOffsetCalculatorILi1EjESD_NS0_6memory15LoadWithoutCastENSE_16StoreWithoutCastEEEviT_T0_T2_T3_T4_T5_)
        /*1f04*/ 	.word	0x00000000


	//----- nvinfo : EIATTR_MIN_STACK_SIZE
	.align		4
.L_1373:
        /*1f08*/ 	.byte	0x04, 0x12
        /*1f0a*/ 	.short	(.L_1375 - .L_1374)
	.align		4
.L_1374:
        /*1f0c*/ 	.word	index@(_ZN2at6native29vectorized_elementwise_kernelILi2ENS0_13BUnaryFunctorIfffZZZNS0_21heaviside_kernel_cudaERNS_18TensorIteratorBaseEENKUlvE_clEvENKUlvE5_clEvEUlffE_EESt5arrayIPcLm2EEEEviT0_T1_)
        /*1f10*/ 	.word	0x00000000


	//----- nvinfo : EIATTR_MIN_STACK_SIZE
	.align		4
.L_1375:
        /*1f14*/ 	.byte	0x04, 0x12
        /*1f16*/ 	.short	(.L_1377 - .L_1376)
	.align		4
.L_1376:
        /*1f18*/ 	.word	index@(_ZN2at6native29vectorized_elementwise_kernelILi4ENS0_13BUnaryFunctorIfffZZZNS0_21heaviside_kernel_cudaERNS_18TensorIteratorBaseEENKUlvE_clEvENKUlvE5_clEvEUlffE_EESt5arrayIPcLm2EEEEviT0_T1_)
        /*1f1c*/ 	.word	0x00000000


	//----- nvinfo : EIATTR_MIN_STACK_SIZE
	.align		4
.L_1377:
        /*1f20*/ 	.byte	0x04, 0x12
        /*1f22*/ 	.short	(.L_1379 - .L_1378)
	.align		4
.L_1378:
        /*1f24*/ 	.word	index@(_ZN2at6native29vectorized_elementwise_kernelILi8ENS0_13BUnaryFunctorIfffZZZNS0_21heaviside_kernel_cudaERNS_18TensorIteratorBaseEENKUlvE_clEvENKUlvE5_clEvEUlffE_EESt5arrayIPcLm2EEEEviT0_T1_)
        /*1f28*/ 	.word	0x00000000


	//----- nvinfo : EIATTR_MIN_STACK_SIZE
	.align		4
.L_1379:
        /*1f2c*/ 	.byte	0x04, 0x12
        /*1f2e*/ 	.short	(.L_1381 - .L_1380)
	.align		4
.L_1380:
        /*1f30*/ 	.word	index@(_ZN2at6native18elementwise_kernelILi128ELi4EZNS0_15gpu_kernel_implINS0_13AUnaryFunctorIfffZZZNS0_21heaviside_kernel_cudaERNS_18TensorIteratorBaseEENKUlvE_clEvENKUlvE5_clEvEUlffE_EEEEvS5_RKT_EUliE_EEviT1_)
        /*1f34*/ 	.word	0x00000000


	//----- nvinfo : EIATTR_MIN_STACK_SIZE
	.align		4
.L_1381:
        /*1f38*/ 	.byte	0x04, 0x12
        /*1f3a*/ 	.short	(.L_1383 - .L_1382)
	.align		4
.L_1382:
        /*1f3c*/ 	.word	index@(_ZN2at6native27unrolled_elementwise_kernelINS0_13AUnaryFunctorIfffZZZNS0_21heaviside_kernel_cudaERNS_18TensorIteratorBaseEENKUlvE_clEvENKUlvE5_clEvEUlffE_EESt5arrayIPcLm2EELi4E23TrivialOffsetCalculatorILi1EjESD_NS0_6memory12LoadWithCastILi1EEENSE_13StoreWithCastILi1EEEEEviT_T0_T2_T3_T4_T5_)
        /*1f40*/ 	.word	0x00000000


	//----- nvinfo : EIATTR_MIN_STACK_SIZE
	.align		4
.L_1383:
        /*1f44*/ 	.byte	0x04, 0x12
        /*1f46*/ 	.short	(.L_1385 - .L_1384)
	.align		4
.L_1384:
        /*1f48*/ 	.word	index@(_ZN2at6native18elementwise_kernelILi128ELi2EZNS0_22gpu_kernel_impl_nocastINS0_13AUnaryFunctorIfffZZZNS0_21heaviside_kernel_cudaERNS_18TensorIteratorBaseEENKUlvE_clEvENKUlvE5_clEvEUlffE_EEEEvS5_RKT_EUliE_EEviT1_)
        /*1f4c*/ 	.word	0x00000000


	//----- nvinfo : EIATTR_MIN_STACK_SIZE
	.align		4
.L_1385:
        /*1f50*/ 	.byte	0x04, 0x12
        /*1f52*/ 	.short	(.L_1387 - .L_1386)
	.align		4
.L_1386:
        /*1f54*/ 	.word	index@(_ZN2at6native27unrolled_elementwise_kernelINS0_13AUnaryFunctorIfffZZZNS0_21heaviside_kernel_cudaERNS_18TensorIteratorBaseEENKUlvE_clEvENKUlvE5_clEvEUlffE_EESt5arrayIPcLm2EELi4E23TrivialOffsetCalculatorILi1EjESD_NS0_6memory15LoadWithoutCastENSE_16StoreWithoutCastEEEviT_T0_T2_T3_T4_T5_)
        /*1f58*/ 	.word	0x00000000


	//----- nvinfo : EIATTR_MIN_STACK_SIZE
	.align		4
.L_1387:
        /*1f5c*/ 	.byte	0x04, 0x12
        /*1f5e*/ 	.short	(.L_1389 - .L_1388)
	.align		4
.L_1388:
        /*1f60*/ 	.word	index@(_ZN2at6native29vectorized_elementwise_kernelILi2ENS0_13AUnaryFunctorIfffZZZNS0_21heaviside_kernel_cudaERNS_18TensorIteratorBaseEENKUlvE_clEvENKUlvE5_clEvEUlffE_EESt5arrayIPcLm2EEEEviT0_T1_)
        /*1f64*/ 	.word	0x00000000


	//----- nvinfo : EIATTR_MIN_STACK_SIZE
	.align		4
.L_1389:
        /*1f68*/ 	.byte	0x04, 0x12
        /*1f6a*/ 	.short	(.L_1391 - .L_1390)
	.align		4
.L_1390:
        /*1f6c*/ 	.word	index@(_ZN2at6native29vectorized_elementwise_kernelILi4ENS0_13AUnaryFunctorIfffZZZNS0_21heaviside_kernel_cudaERNS_18TensorIteratorBaseEENKUlvE_clEvENKUlvE5_clEvEUlffE_EESt5arrayIPcLm2EEEEviT0_T1_)
        /*1f70*/ 	.word	0x00000000


	//----- nvinfo : EIATTR_MIN_STACK_SIZE
	.align		4
.L_1391:
        /*1f74*/ 	.byte	0x04, 0x12
        /*1f76*/ 	.short	(.L_1393 - .L_1392)
	.align		4
.L_1392:
        /*1f78*/ 	.word	index@(_ZN2at6native29vectorized_elementwise_kernelILi8ENS0_13AUnaryFunctorIfffZZZNS0_21heaviside_kernel_cudaERNS_18TensorIteratorBaseEENKUlvE_clEvENKUlvE5_clEvEUlffE_EESt5arrayIPcLm2EEEEviT0_T1_)
        /*1f7c*/ 	.word	0x00000000


	//----- nvinfo : EIATTR_MIN_STACK_SIZE
	.align		4
.L_1393:
        /*1f80*/ 	.byte	0x04, 0x12
        /*1f82*/ 	.short	(.L_1395 - .L_1394)
	.align		4
.L_1394:
        /*1f84*/ 	.word	index@(_ZN2at6native18elementwise_kernelILi128ELi4EZNS0_15gpu_kernel_implINS0_13BinaryFunctorIdddZZZNS0_21heaviside_kernel_cudaERNS_18TensorIteratorBaseEENKUlvE_clEvENKUlvE4_clEvEUlddE_EEEEvS5_RKT_EUliE_EEviT1_)
        /*1f88*/ 	.word	0x00000000


	//----- nvinfo : EIATTR_MIN_STACK_SIZE
	.align		4
.L_1395:
        /*1f8c*/ 	.byte	0x04, 0x12
        /*1f8e*/ 	.short	(.L_1397 - .L_1396)
	.align		4
.L_1396:
        /*1f90*/ 	.word	index@(_ZN2at6native27unrolled_elementwise_kernelINS0_13BinaryFunctorIdddZZZNS0_21heaviside_kernel_cudaERNS_18TensorIteratorBaseEENKUlvE_clEvENKUlvE4_clEvEUlddE_EESt5arrayIPcLm3EELi4E23TrivialOffsetCalculatorILi2EjESC_ILi1EjENS0_6memory12LoadWithCastILi2EEENSF_13StoreWithCastILi1EEEEEviT_T0_T2_T3_T4_T5_)
        /*1f94*/ 	.word	0x00000000


	//----- nvinfo : EIATTR_MIN_STACK_SIZE
	.align		4
.L_1397:
        /*1f98*/ 	.byte	0x04, 0x12
        /*1f9a*/ 	.short	(.L_1399 - .L_1398)
	.align		4
.L_1398:
        /*1f9c*/ 	.word	index@(_ZN2at6native18elementwise_kernelILi128ELi2EZNS0_22gpu_kernel_impl_nocastINS0_13BinaryFunctorIdddZZZNS0_21heaviside_kernel_cudaERNS_18TensorIteratorBaseEENKUlvE_clEvENKUlvE4_clEvEUlddE_EEEEvS5_RKT_EUliE_EEviT1_)
        /*1fa0*/ 	.word	0x00000000


	//----- nvinfo : EIATTR_MIN_STACK_SIZE
	.align		4
.L_1399:
        /*1fa4*/ 	.byte	0x04, 0x12
        /*1fa6*/ 	.short	(.L_1401 - .L_1400)
	.align		4
.L_1400:
        /*1fa8*/ 	.word	index@(_ZN2at6native27unrolled_elementwise_kernelINS0_13BinaryFunctorIdddZZZNS0_21heaviside_kernel_cudaERNS_18TensorIteratorBaseEENKUlvE_clEvENKUlvE4_clEvEUlddE_EESt5arrayIPcLm3EELi4E23TrivialOffsetCalculatorILi2EjESC_ILi1EjENS0_6memory15LoadWithoutCastENSF_16StoreWithoutCastEEEviT_T0_T2_T3_T4_T5_)
        /*1fac*/ 	.word	0x00000000


	//----- nvinfo : EIATTR_MIN_STACK_SIZE
	.align		4
.L_1401:
        /*1fb0*/ 	.byte	0x04, 0x12
        /*1fb2*/ 	.short	(.L_1403 - .L_1402)
	.align		4
.L_1402:
        /*1fb4*/ 	.word	index@(_ZN2at6native29vectorized_elementwise_kernelILi2ENS0_13BinaryFunctorIdddZZZNS0_21heaviside_kernel_cudaERNS_18TensorIteratorBaseEENKUlvE_clEvENKUlvE4_clEvEUlddE_EESt5arrayIPcLm3EEEEviT0_T1_)
        /*1fb8*/ 	.word	0x00000000


	//----- nvinfo : EIATTR_MIN_STACK_SIZE
	.align		4
.L_1403:
        /*1fbc*/ 	.byte	0x04, 0x12
        /*1fbe*/ 	.short	(.L_1405 - .L_1404)
	.align		4
.L_1404:
        /*1fc0*/ 	.word	index@(_ZN2at6native29vectorized_elementwise_kernelILi4ENS0_13BinaryFunctorIdddZZZNS0_21heaviside_kernel_cudaERNS_18TensorIteratorBaseEENKUlvE_clEvENKUlvE4_clEvEUlddE_EESt5arrayIPcLm3EEEEviT0_T1_)
        /*1fc4*/ 	.word	0x00000000


	//----- nvinfo : EIATTR_MIN_STACK_SIZE
	.align		4
.L_1405:
        /*1fc8*/ 	.byte	0x04, 0x12
        /*1fca*/ 	.short	(.L_1407 - .L_1406)
	.align		4
.L_1406:
        /*1fcc*/ 	.word	index@(_ZN2at6native29vectorized_elementwise_kernelILi8ENS0_13BinaryFunctorIdddZZZNS0_21heaviside_kernel_cudaERNS_18TensorIteratorBaseEENKUlvE_clEvENKUlvE4_clEvEUlddE_EESt5arrayIPcLm3EEEEviT0_T1_)
        /*1fd0*/ 	.word	0x00000000


	//----- nvinfo : EIATTR_MIN_STACK_SIZE
	.align		4
.L_1407:
        /*1fd4*/ 	.byte	0x04, 0x12
        /*1fd6*/ 	.short	(.L_1409 - .L_1408)
	.align		4
.L_1408:
        /*1fd8*/ 	.word	index@(_ZN2at6native18elementwise_kernelILi128ELi4EZNS0_15gpu_kernel_implINS0_13BUnaryFunctorIdddZZZNS0_21heaviside_kernel_cudaERNS_18TensorIteratorBaseEENKUlvE_clEvENKUlvE4_clEvEUlddE_EEEEvS5_RKT_EUliE_EEviT1_)
        /*1fdc*/ 	.word	0x00000000


	//----- nvinfo : EIATTR_MIN_STACK_SIZE
	.align		4
.L_1409:
        /*1fe0*/ 	.byte	0x04, 0x12
        /*1fe2*/ 	.short	(.L_1411 - .L_1410)
	.align		4
.L_1410:
        /*1fe4*/ 	.word	index@(_ZN2at6native27unrolled_elementwise_kernelINS0_13BUnaryFunctorIdddZZZNS0_21heaviside_kernel_cudaERNS_18TensorIteratorBaseEENKUlvE_clEvENKUlvE4_clEvEUlddE_EESt5arrayIPcLm2EELi4E23TrivialOffsetCalculatorILi1EjESD_NS0_6memory12LoadWithCastILi1EEENSE_13StoreWithCastILi1EEEEEviT_T0_T2_T3_T4_T5_)
        /*1fe8*/ 	.word	0x00000000


	//----- nvinfo : EIATTR_MIN_STACK_SIZE
	.align		4
.L_1411:
        /*1fec*/ 	.byte	0x04, 0x12
        /*1fee*/ 	.short	(.L_1413 - .L_1412)
	.align		4
.L_1412:
        /*1ff0*/ 	.word	index@(_ZN2at6native18elementwise_kernelILi128ELi2EZNS0_22gpu_kernel_impl_nocastINS0_13BUnaryFunctorIdddZZZNS0_21heaviside_kernel_cudaERNS_18TensorIteratorBaseEENKUlvE_clEvENKUlvE4_clEvEUlddE_EEEEvS5_RKT_EUliE_EEviT1_)
        /*1ff4*/ 	.word	0x00000000


	//----- nvinfo : EIATTR_MIN_STACK_SIZE
	.align		4
.L_1413:
        /*1ff8*/ 	.byte	0x04, 0x12
        /*1ffa*/ 	.short	(.L_1415 - .L_1414)
	.align		4
.L_1414:
        /*1ffc*/ 	.word	index@(_ZN2at6native27unrolled_elementwise_kernelINS0_13BUnaryFunctorIdddZZZNS0_21heaviside_kernel_cudaERNS_18TensorIteratorBaseEENKUlvE_clEvENKUlvE4_clEvEUlddE_EESt5arrayIPcLm2EELi4E23TrivialOffsetCalculatorILi1EjESD_NS0_6memory15LoadWithoutCastENSE_16StoreWithoutCastEEEviT_T0_T2_T3_T4_T5_)
        /*2000*/ 	.word	0x00000000


	//----- nvinfo : EIATTR_MIN_STACK_SIZE
	.align		4
.L_1415:
        /*2004*/ 	.byte	0x04, 0x12
        /*2006*/ 	.short	(.L_1417 - .L_1416)
	.align		4
.L_1416:
        /*2008*/ 	.word	index@(_ZN2at6native29vectorized_elementwise_kernelILi2ENS0_13BUnaryFunctorIdddZZZNS0_21heaviside_kernel_cudaERNS_18TensorIteratorBaseEENKUlvE_clEvENKUlvE4_clEvEUlddE_EESt5arrayIPcLm2EEEEviT0_T1_)
        /*200c*/ 	.word	0x00000000


	//----- nvinfo : EIATTR_MIN_STACK_SIZE
	.align		4
.L_1417:
        /*2010*/ 	.byte	0x04, 0x12
        /*2012*/ 	.short	(.L_1419 - .L_1418)
	.align		4
.L_1418:
        /*2014*/ 	.word	index@(_ZN2at6native29vectorized_elementwise_kernelILi4ENS0_13BUnaryFunctorIdddZZZNS0_21heaviside_kernel_cudaERNS_18TensorIteratorBaseEENKUlvE_clEvENKUlvE4_clEvEUlddE_EESt5arrayIPcLm2EEEEviT0_T1_)
        /*2018*/ 	.word	0x00000000


	//----- nvinfo : EIATTR_MIN_STACK_SIZE
	.align		4
.L_1419:
        /*201c*/ 	.byte	0x04, 0x12
        /*201e*/ 	.short	(.L_1421 - .L_1420)
	.align		4
.L_1420:
        /*2020*/ 	.word	index@(_ZN2at6native29vectorized_elementwise_kernelILi8ENS0_13BUnaryFunctorIdddZZZNS0_21heaviside_kernel_cudaERNS_18TensorIteratorBaseEENKUlvE_clEvENKUlvE4_clEvEUlddE_EESt5arrayIPcLm2EEEEviT0_T1_)
        /*2024*/ 	.word	0x00000000


	//----- nvinfo : EIATTR_MIN_STACK_SIZE
	.align		4
.L_1421:
        /*2028*/ 	.byte	0x04, 0x12
        /*202a*/ 	.short	(.L_1423 - .L_1422)
	.align		4
.L_1422:
        /*202c*/ 	.word	index@(_ZN2at6native18elementwise_kernelILi128ELi4EZNS0_15gpu_kernel_implINS0_13AUnaryFunctorIdddZZZNS0_21heaviside_kernel_cudaERNS_18TensorIteratorBaseEENKUlvE_clEvENKUlvE4_clEvEUlddE_EEEEvS5_RKT_EUliE_EEviT1_)
        /*2030*/ 	.word	0x00000000


	//----- nvinfo : EIATTR_MIN_STACK_SIZE
	.align		4
.L_1423:
        /*2034*/ 	.byte	0x04, 0x12
        /*2036*/ 	.short	(.L_1425 - .L_1424)
	.align		4
.L_1424:
        /*2038*/ 	.word	index@(_ZN2at6native27unrolled_elementwise_kernelINS0_13AUnaryFunctorIdddZZZNS0_21heaviside_kernel_cudaERNS_18TensorIteratorBaseEENKUlvE_clEvENKUlvE4_clEvEUlddE_EESt5arrayIPcLm2EELi4E23TrivialOffsetCalculatorILi1EjESD_NS0_6memory12LoadWithCastILi1EEENSE_13StoreWithCastILi1EEEEEviT_T0_T2_T3_T4_T5_)
        /*203c*/ 	.word	0x00000000


	//----- nvinfo : EIATTR_MIN_STACK_SIZE
	.align		4
.L_1425:
        /*2040*/ 	.byte	0x04, 0x12
        /*2042*/ 	.short	(.L_1427 - .L_1426)
	.align		4
.L_1426:
        /*2044*/ 	.word	index@(_ZN2at6native18elementwise_kernelILi128ELi2EZNS0_22gpu_kernel_impl_nocastINS0_13AUnaryFunctorIdddZZZNS0_21heaviside_kernel_cudaERNS_18TensorIteratorBaseEENKUlvE_clEvENKUlvE4_clEvEUlddE_EEEEvS5_RKT_EUliE_EEviT1_)
        /*2048*/ 	.word	0x00000000


	//----- nvinfo : EIATTR_MIN_STACK_SIZE
	.align		4
.L_1427:
        /*204c*/ 	.byte	0x04, 0x12
        /*204e*/ 	.short	(.L_1429 - .L_1428)
	.align		4
.L_1428:
        /*2050*/ 	.word	index@(_ZN2at6native27unrolled_elementwise_kernelINS0_13AUnaryFunctorIdddZZZNS0_21heaviside_kernel_cudaERNS_18TensorIteratorBaseEENKUlvE_clEvENKUlvE4_clEvEUlddE_EESt5arrayIPcLm2EELi4E23TrivialOffsetCalculatorILi1EjESD_NS0_6memory15LoadWithoutCastENSE_16StoreWithoutCastEEEviT_T0_T2_T3_T4_T5_)
        /*2054*/ 	.word	0x00000000


	//----- nvinfo : EIATTR_MIN_STACK_SIZE
	.align		4
.L_1429:
        /*2058*/ 	.byte	0x04, 0x12
        /*205a*/ 	.short	(.L_1431 - .L_1430)
	.align		4
.L_1430:
        /*205c*/ 	.word	index@(_ZN2at6native29vectorized_elementwise_kernelILi2ENS0_13AUnaryFunctorIdddZZZNS0_21heaviside_kernel_cudaERNS_18TensorIteratorBaseEENKUlvE_clEvENKUlvE4_clEvEUlddE_EESt5arrayIPcLm2EEEEviT0_T1_)
        /*2060*/ 	.word	0x00000000


	//----- nvinfo : EIATTR_MIN_STACK_SIZE
	.align		4
.L_1431:
        /*2064*/ 	.byte	0x04, 0x12
        /*2066*/ 	.short	(.L_1433 - .L_1432)
	.align		4
.L_1432:
        /*2068*/ 	.word	index@(_ZN2at6native29vectorized_elementwise_kernelILi4ENS0_13AUnaryFunctorIdddZZZNS0_21heaviside_kernel_cudaERNS_18TensorIteratorBaseEENKUlvE_clEvENKUlvE4_clEvEUlddE_EESt5arrayIPcLm2EEEEviT0_T1_)
        /*206c*/ 	.word	0x00000000


	//----- nvinfo : EIATTR_MIN_STACK_SIZE
	.align		4
.L_1433:
        /*2070*/ 	.byte	0x04, 0x12
        /*2072*/ 	.short	(.L_1435 - .L_1434)
	.align		4
.L_1434:
        /*2074*/ 	.word	index@(_ZN2at6native29vectorized_elementwise_kernelILi8ENS0_13AUnaryFunctorIdddZZZNS0_21heaviside_kernel_cudaERNS_18TensorIteratorBaseEENKUlvE_clEvENKUlvE4_clEvEUlddE_EESt5arrayIPcLm2EEEEviT0_T1_)
        /*2078*/ 	.word	0x00000000


	//----- nvinfo : EIATTR_MIN_STACK_SIZE
	.align		4
.L_1435:
        /*207c*/ 	.byte	0x04, 0x12
        /*207e*/ 	.short	(.L_1437 - .L_1436)
	.align		4
.L_1436:
        /*2080*/ 	.word	index@(_ZN2at6native18elementwise_kernelILi128ELi4EZNS0_15gpu_kernel_implINS0_13BinaryFunctorIsssZZZNS0_21heaviside_kernel_cudaERNS_18TensorIteratorBaseEENKUlvE_clEvENKUlvE3_clEvEUlssE_EEEEvS5_RKT_EUliE_EEviT1_)
        /*2084*/ 	.word	0x00000000


	//----- nvinfo : EIATTR_MIN_STACK_SIZE
	.align		4
.L_1437:
        /*2088*/ 	.byte	0x04, 0x12
        /*208a*/ 	.short	(.L_1439 - .L_1438)
	.align		4
.L_1438:
        /*208c*/ 	.word	index@(_ZN2at6native27unrolled_elementwise_kernelINS0_13BinaryFunctorIsssZZZNS0_21heaviside_kernel_cudaERNS_18TensorIteratorBaseEENKUlvE_clEvENKUlvE3_clEvEUlssE_EESt5arrayIPcLm3EELi4E23TrivialOffsetCalculatorILi2EjESC_ILi1EjENS0_6memory12LoadWithCastILi2EEENSF_13StoreWithCastILi1EEEEEviT_T0_T2_T3_T4_T5_)
        /*2090*/ 	.word	0x00000000


	//----- nvinfo : EIATTR_MIN_STACK_SIZE
	.align		4
.L_1439:
        /*2094*/ 	.byte	0x04, 0x12
        /*2096*/ 	.short	(.L_1441 - .L_1440)
	.align		4
.L_1440:
        /*2098*/ 	.word	index@(_ZN2at6native18elementwise_kernelILi128ELi4EZNS0_22gpu_kernel_impl_nocastINS0_13BinaryFunctorIsssZZZNS0_21heaviside_kernel_cudaERNS_18TensorIteratorBaseEENKUlvE_clEvENKUlvE3_clEvEUlssE_EEEEvS5_RKT_EUliE_EEviT1_)
        /*209c*/ 	.word	0x00000000


	//----- nvinfo : EIATTR_MIN_STACK_SIZE
	.align		4
.L_1441:
        /*20a0*/ 	.byte	0x04, 0x12
        /*20a2*/ 	.short	(.L_1443 - .L_1442)
	.align		4
.L_1442:
        /*20a4*/ 	.word	index@(_ZN2at6native27unrolled_elementwise_kernelINS0_13BinaryFunctorIsssZZZNS0_21heaviside_kernel_cudaERNS_18TensorIteratorBaseEENKUlvE_clEvENKUlvE3_clEvEUlssE_EESt5arrayIPcLm3EELi4E23TrivialOffsetCalculatorILi2EjESC_ILi1EjENS0_6memory15LoadWithoutCastENSF_16StoreWithoutCastEEEviT_T0_T2_T3_T4_T5_)
        /*20a8*/ 	.word	0x00000000


	//----- nvinfo : EIATTR_MIN_STACK_SIZE
	.align		4
.L_1443:
        /*20ac*/ 	.byte	0x04, 0x12
        /*20ae*/ 	.short	(.L_1445 - .L_1444)
	.align		4
.L_1444:
        /*20b0*/ 	.word	index@(_ZN2at6native29vectorized_elementwise_kernelILi2ENS0_13BinaryFunctorIsssZZZNS0_21heaviside_kernel_cudaERNS_18TensorIteratorBaseEENKUlvE_clEvENKUlvE3_clEvEUlssE_EESt5arrayIPcLm3EEEEviT0_T1_)
        /*20b4*/ 	.word	0x00000000


	//----- nvinfo : EIATTR_MIN_STACK_SIZE
	.align		4
.L_1445:
        /*20b8*/ 	.byte	0x04, 0x12
        /*20ba*/ 	.short	(.L_1447 - .L_1446)
	.align		4
.L_1446:
        /*20bc*/ 	.word	index@(_ZN2at6native29vectorized_elementwise_kernelILi4ENS0_13BinaryFunctorIsssZZZNS0_21heaviside_kernel_cudaERNS_18TensorIteratorBaseEENKUlvE_clEvENKUlvE3_clEvEUlssE_EESt5arrayIPcLm3EEEEviT0_T1_)
        /*20c0*/ 	.word	0x00000000


	//----- nvinfo : EIATTR_MIN_STACK_SIZE
	.align		4
.L_1447:
        /*20c4*/ 	.byte	0x04, 0x12
        /*20c6*/ 	.short	(.L_1449 - .L_1448)
	.align		4
.L_1448:
        /*20c8*/ 	.word	index@(_ZN2at6native29vectorized_elementwise_kernelILi8ENS0_13BinaryFunctorIsssZZZNS0_21heaviside_kernel_cudaERNS_18TensorIteratorBaseEENKUlvE_clEvENKUlvE3_clEvEUlssE_EESt5arrayIPcLm3EEEEviT0_T1_)
        /*20cc*/ 	.word	0x00000000


	//----- nvinfo : EIATTR_MIN_STACK_SIZE
	.align		4
.L_1449:
        /*20d0*/ 	.byte	0x04, 0x12
        /*20d2*/ 	.short	(.L_1451 - .L_1450)
	.align		4
.L_1450:
        /*20d4*/ 	.word	index@(_ZN2at6native18elementwise_kernelILi128ELi4EZNS0_15gpu_kernel_implINS0_13BUnaryFunctorIsssZZZNS0_21heaviside_kernel_cudaERNS_18TensorIteratorBaseEENKUlvE_clEvENKUlvE3_clEvEUlssE_EEEEvS5_RKT_EUliE_EEviT1_)
        /*20d8*/ 	.word	0x00000000


	//----- nvinfo : EIATTR_MIN_STACK_SIZE
	.align		4
.L_1451:
        /*20dc*/ 	.byte	0x04, 0x12
        /*20de*/ 	.short	(.L_1453 - .L_1452)
	.align		4
.L_1452:
        /*20e0*/ 	.word	index@(_ZN2at6native27unrolled_elementwise_kernelINS0_13BUnaryFunctorIsssZZZNS0_21heaviside_kernel_cudaERNS_18TensorIteratorBaseEENKUlvE_clEvENKUlvE3_clEvEUlssE_EESt5arrayIPcLm2EELi4E23TrivialOffsetCalculatorILi1EjESD_NS0_6memory12LoadWithCastILi1EEENSE_13StoreWithCastILi1EEEEEviT_T0_T2_T3_T4_T5_)
        /*20e4*/ 	.word	0x00000000


	//----- nvinfo : EIATTR_MIN_STACK_SIZE
	.align		4
.L_1453:
        /*20e8*/ 	.byte	0x04, 0x12
        /*20ea*/ 	.short	(.L_1455 - .L_1454)
	.align		4
.L_1454:
        /*20ec*/ 	.word	index@(_ZN2at6native18elementwise_kernelILi128ELi4EZNS0_22gpu_kernel_impl_nocastINS0_13BUnaryFunctorIsssZZZNS0_21heaviside_kernel_cudaERNS_18TensorIteratorBaseEENKUlvE_clEvENKUlvE3_clEvEUlssE_EEEEvS5_RKT_EUliE_EEviT1_)
        /*20f0*/ 	.word	0x00000000


	//----- nvinfo : EIATTR_MIN_STACK_SIZE
	.align		4
.L_1455:
        /*20f4*/ 	.byte	0x04, 0x12
        /*20f6*/ 	.short	(.L_1457 - .L_1456)
	.align		4
.L_1456:
        /*20f8*/ 	.word	index@(_ZN2at6native27unrolled_elementwise_kernelINS0_13BUnaryFunctorIsssZZZNS0_21heaviside_kernel_cudaERNS_18TensorIteratorBaseEENKUlvE_clEvENKUlvE3_clEvEUlssE_EESt5arrayIPcLm2EELi4E23TrivialOffsetCalculatorILi1EjESD_NS0_6memory15LoadWithoutCastENSE_16StoreWithoutCastEEEviT_T0_T2_T3_T4_T5_)
        /*20fc*/ 	.word	0x00000000


	//----- nvinfo : EIATTR_MIN_STACK_SIZE
	.align		4
.L_1457:
        /*2100*/ 	.byte	0x04, 0x12
        /*2102*/ 	.short	(.L_1459 - .L_1458)
	.align		4
.L_1458:
        /*2104*/ 	.word	index@(_ZN2at6native29vectorized_elementwise_kernelILi2ENS0_13BUnaryFunctorIsssZZZNS0_21heaviside_kernel_cudaERNS_18TensorIteratorBaseEENKUlvE_clEvENKUlvE3_clEvEUlssE_EESt5arrayIPcLm2EEEEviT0_T1_)
        /*2108*/ 	.word	0x00000000


	//----- nvinfo : EIATTR_MIN_STACK_SIZE
	.align		4
.L_1459:
        /*210c*/ 	.byte	0x04, 0x12
        /*210e*/ 	.short	(.L_1461 - .L_1460)
	.align		4
.L_1460:
        /*2110*/ 	.word	index@(_ZN2at6native29vectorized_elementwise_kernelILi4ENS0_13BUnaryFunctorIsssZZZNS0_21heaviside_kernel_cudaERNS_18TensorIteratorBaseEENKUlvE_clEvENKUlvE3_clEvEUlssE_EESt5arrayIPcLm2EEEEviT0_T1_)
        /*2114*/ 	.word	0x00000000


	//----- nvinfo : EIATTR_MIN_STACK_SIZE
	.align		4
.L_1461:
        /*2118*/ 	.byte	0x04, 0x12
        /*211a*/ 	.short	(.L_1463 - .L_1462)
	.align		4
.L_1462:
        /*211c*/ 	.word	index@(_ZN2at6native29vectorized_elementwise_kernelILi8ENS0_13BUnaryFunctorIsssZZZNS0_21heaviside_kernel_cudaERNS_18TensorIteratorBaseEENKUlvE_clEvENKUlvE3_clEvEUlssE_EESt5arrayIPcLm2EEEEviT0_T1_)
        /*2120*/ 	.word	0x00000000


	//----- nvinfo : EIATTR_MIN_STACK_SIZE
	.align		4
.L_1463:
        /*2124*/ 	.byte	0x04, 0x12
        /*2126*/ 	.short	(.L_1465 - .L_1464)
	.align		4
.L_1464:
        /*2128*/ 	.word	index@(_ZN2at6native18elementwise_kernelILi128ELi4EZNS0_15gpu_kernel_implINS0_13AUnaryFunctorIsssZZZNS0_21heaviside_kernel_cudaERNS_18TensorIteratorBaseEENKUlvE_clEvENKUlvE3_clEvEUlssE_EEEEvS5_RKT_EUliE_EEviT1_)
        /*212c*/ 	.word	0x00000000


	//----- nvinfo : EIATTR_MIN_STACK_SIZE
	.align		4
.L_1465:
        /*2130*/ 	.byte	0x04, 0x12
        /*2132*/ 	.short	(.L_1467 - .L_1466)
	.align		4
.L_1466:
        /*2134*/ 	.word	index@(_ZN2at6native27unrolled_elementwise_kernelINS0_13AUnaryFunctorIsssZZZNS0_21heaviside_kernel_cudaERNS_18TensorIteratorBaseEENKUlvE_clEvENKUlvE3_clEvEUlssE_EESt5arrayIPcLm2EELi4E23TrivialOffsetCalculatorILi1EjESD_NS0_6memory12LoadWithCastILi1EEENSE_13StoreWithCastILi1EEEEEviT_T0_T2_T3_T4_T5_)
        /*2138*/ 	.word	0x00000000


	//----- nvinfo : EIATTR_MIN_STACK_SIZE
	.align		4
.L_1467:
        /*213c*/ 	.byte	0x04, 0x12
        /*213e*/ 	.short	(.L_1469 - .L_1468)
	.align		4
.L_1468:
        /*2140*/ 	.word	index@(_ZN2at6native18elementwise_kernelILi128ELi4EZNS0_22gpu_kernel_impl_nocastINS0_13AUnaryFunctorIsssZZZNS0_21heaviside_kernel_cudaERNS_18TensorIteratorBaseEENKUlvE_clEvENKUlvE3_clEvEUlssE_EEEEvS5_RKT_EUliE_EEviT1_)
        /*2144*/ 	.word	0x00000000


	//----- nvinfo : EIATTR_MIN_STACK_SIZE
	.align		4
.L_1469:
        /*2148*/ 	.byte	0x04, 0x12
        /*214a*/ 	.short	(.L_1471 - .L_1470)
	.align		4
.L_1470:
        /*214c*/ 	.word	index@(_ZN2at6native27unrolled_elementwise_kernelINS0_13AUnaryFunctorIsssZZZNS0_21heaviside_kernel_cudaERNS_18TensorIteratorBaseEENKUlvE_clEvENKUlvE3_clEvEUlssE_EESt5arrayIPcLm2EELi4E23TrivialOffsetCalculatorILi1EjESD_NS0_6memory15LoadWithoutCastENSE_16StoreWithoutCastEEEviT_T0_T2_T3_T4_T5_)
        /*2150*/ 	.word	0x00000000


	//----- nvinfo : EIATTR_MIN_STACK_SIZE
	.align		4
.L_1471:
        /*2154*/ 	.byte	0x04, 0x12
        /*2156*/ 	.short	(.L_1473 - .L_1472)
	.align		4
.L_1472:
        /*2158*/ 	.word	index@(_ZN2at6native29vectorized_elementwise_kernelILi2ENS0_13AUnaryFunctorIsssZZZNS0_21heaviside_kernel_cudaERNS_18TensorIteratorBaseEENKUlvE_clEvENKUlvE3_clEvEUlssE_EESt5arrayIPcLm2EEEEviT0_T1_)
        /*215c*/ 	.word	0x00000000


	//----- nvinfo : EIATTR_MIN_STACK_SIZE
	.align		4
.L_1473:
        /*2160*/ 	.byte	0x04, 0x12
        /*2162*/ 	.short	(.L_1475 - .L_1474)
	.align		4
.L_1474:
        /*2164*/ 	.word	index@(_ZN2at6native29vectorized_elementwise_kernelILi4ENS0_13AUnaryFunctorIsssZZZNS0_21heaviside_kernel_cudaERNS_18TensorIteratorBaseEENKUlvE_clEvENKUlvE3_clEvEUlssE_EESt5arrayIPcLm2EEEEviT0_T1_)
        /*2168*/ 	.word	0x00000000


	//----- nvinfo : EIATTR_MIN_STACK_SIZE
	.align		4
.L_1475:
        /*216c*/ 	.byte	0x04, 0x12
        /*216e*/ 	.short	(.L_1477 - .L_1476)
	.align		4
.L_1476:
        /*2170*/ 	.word	index@(_ZN2at6native29vectorized_elementwise_kernelILi8ENS0_13AUnaryFunctorIsssZZZNS0_21heaviside_kernel_cudaERNS_18TensorIteratorBaseEENKUlvE_clEvENKUlvE3_clEvEUlssE_EESt5arrayIPcLm2EEEEviT0_T1_)
        /*2174*/ 	.word	0x00000000


	//----- nvinfo : EIATTR_MIN_STACK_SIZE
	.align		4
.L_1477:
        /*2178*/ 	.byte	0x04, 0x12
        /*217a*/ 	.short	(.L_1479 - .L_1478)
	.align		4
.L_1478:
        /*217c*/ 	.word	index@(_ZN2at6native18elementwise_kernelILi128ELi4EZNS0_15gpu_kernel_implINS0_13BinaryFunctorIlllZZZNS0_21heaviside_kernel_cudaERNS_18TensorIteratorBaseEENKUlvE_clEvENKUlvE2_clEvEUlllE_EEEEvS5_RKT_EUliE_EEviT1_)
        /*2180*/ 	.word	0x00000000


	//----- nvinfo : EIATTR_MIN_STACK_SIZE
	.align		4
.L_1479:
        /*2184*/ 	.byte	0x04, 0x12
        /*2186*/ 	.short	(.L_1481 - .L_1480)
	.align		4
.L_1480:
        /*2188*/ 	.word	index@(_ZN2at6native27unrolled_elementwise_kernelINS0_13BinaryFunctorIlllZZZNS0_21heaviside_kernel_cudaERNS_18TensorIteratorBaseEENKUlvE_clEvENKUlvE2_clEvEUlllE_EESt5arrayIPcLm3EELi4E23TrivialOffsetCalculatorILi2EjESC_ILi1EjENS0_6memory12LoadWithCastILi2EEENSF_13StoreWithCastILi1EEEEEviT_T0_T2_T3_T4_T5_)
        /*218c*/ 	.word	0x00000000


	//----- nvinfo : EIATTR_MIN_STACK_SIZE
	.align		4
.L_1481:
        /*2190*/ 	.byte	0x04, 0x12
        /*2192*/ 	.short	(.L_1483 - .L_1482)
	.align		4
.L_1482:
        /*2194*/ 	.word	index@(_ZN2at6native18elementwise_kernelILi128ELi2EZNS0_22gpu_kernel_impl_nocastINS0_13BinaryFunctorIlllZZZNS0_21heaviside_kernel_cudaERNS_18TensorIteratorBaseEENKUlvE_clEvENKUlvE2_clEvEUlllE_EEEEvS5_RKT_EUliE_EEviT1_)
        /*2198*/ 	.word	0x00000000


	//----- nvinfo : EIATTR_MIN_STACK_SIZE
	.align		4
.L_1483:
        /*219c*/ 	.byte	0x04, 0x12
        /*219e*/ 	.short	(.L_1485 - .L_1484)
	.align		4
.L_1484:
        /*21a0*/ 	.word	index@(_ZN2at6native27unrolled_elementwise_kernelINS0_13BinaryFunctorIlllZZZNS0_21heaviside_kernel_cudaERNS_18TensorIteratorBaseEENKUlvE_clEvENKUlvE2_clEvEUlllE_EESt5arrayIPcLm3EELi4E23TrivialOffsetCalculatorILi2EjESC_ILi1EjENS0_6memory15LoadWithoutCastENSF_16StoreWithoutCastEEEviT_T0_T2_T3_T4_T5_)
        /*21a4*/ 	.word	0x00000000


	//----- nvinfo : EIATTR_MIN_STACK_SIZE
	.align		4
.L_1485:
        /*21a8*/ 	.byte	0x04, 0x12
        /*21aa*/ 	.short	(.L_1487 - .L_1486)
	.align		4
.L_1486:
        /*21ac*/ 	.word	index@(_ZN2at6native29vectorized_elementwise_kernelILi2ENS0_13BinaryFunctorIlllZZZNS0_21heaviside_kernel_cudaERNS_18TensorIteratorBaseEENKUlvE_clEvENKUlvE2_clEvEUlllE_EESt5arrayIPcLm3EEEEviT0_T1_)
        /*21b0*/ 	.word	0x00000000


	//----- nvinfo : EIATTR_MIN_STACK_SIZE
	.align		4
.L_1487:
        /*21b4*/ 	.byte	0x04, 0x12
        /*21b6*/ 	.short	(.L_1489 - .L_1488)
	.align		4
.L_1488:
        /*21b8*/ 	.word	index@(_ZN2at6native29vectorized_elementwise_kernelILi4ENS0_13BinaryFunctorIlllZZZNS0_21heaviside_kernel_cudaERNS_18TensorIteratorBaseEENKUlvE_clEvENKUlvE2_clEvEUlllE_EESt5arrayIPcLm3EEEEviT0_T1_)
        /*21bc*/ 	.word	0x00000000


	//----- nvinfo : EIATTR_MIN_STACK_SIZE
	.align		4
.L_1489:
        /*21c0*/ 	.byte	0x04, 0x12
        /*21c2*/ 	.short	(.L_1491 - .L_1490)
	.align		4
.L_1490:
        /*21c4*/ 	.word	index@(_ZN2at6native29vectorized_elementwise_kernelILi8ENS0_13BinaryFunctorIlllZZZNS0_21heaviside_kernel_cudaERNS_18TensorIteratorBaseEENKUlvE_clEvENKUlvE2_clEvEUlllE_EESt5arrayIPcLm3EEEEviT0_T1_)
        /*21c8*/ 	.word	0x00000000


	//----- nvinfo : EIATTR_MIN_STACK_SIZE
	.align		4
.L_1491:
        /*21cc*/ 	.byte	0x04, 0x12
        /*21ce*/ 	.short	(.L_1493 - .L_1492)
	.align		4
.L_1492:
        /*21d0*/ 	.word	index@(_ZN2at6native18elementwise_kernelILi128ELi4EZNS0_15gpu_kernel_implINS0_13BUnaryFunctorIlllZZZNS0_21heaviside_kernel_cudaERNS_18TensorIteratorBaseEENKUlvE_clEvENKUlvE2_clEvEUlllE_EEEEvS5_RKT_EUliE_EEviT1_)
        /*21d4*/ 	.word	0x00000000


	//----- nvinfo : EIATTR_MIN_STACK_SIZE
	.align		4
.L_1493:
        /*21d8*/ 	.byte	0x04, 0x12
        /*21da*/ 	.short	(.L_1495 - .L_1494)
	.align		4
.L_1494:
        /*21dc*/ 	.word	index@(_ZN2at6native27unrolled_elementwise_kernelINS0_13BUnaryFunctorIlllZZZNS0_21heaviside_kernel_cudaERNS_18TensorIteratorBaseEENKUlvE_clEvENKUlvE2_clEvEUlllE_EESt5arrayIPcLm2EELi4E23TrivialOffsetCalculatorILi1EjESD_NS0_6memory12LoadWithCastILi1EEENSE_13StoreWithCastILi1EEEEEviT_T0_T2_T3_T4_T5_)
        /*21e0*/ 	.word	0x00000000


	//----- nvinfo : EIATTR_MIN_STACK_SIZE
	.align		4
.L_1495:
        /*21e4*/ 	.byte	0x04, 0x12
        /*21e6*/ 	.short	(.L_1497 - .L_1496)
	.align		4
.L_1496:
        /*21e8*/ 	.word	index@(_ZN2at6native18elementwise_kernelILi128ELi2EZNS0_22gpu_kernel_impl_nocastINS0_13BUnaryFunctorIlllZZZNS0_21heaviside_kernel_cudaERNS_18TensorIteratorBaseEENKUlvE_clEvENKUlvE2_clEvEUlllE_EEEEvS5_RKT_EUliE_EEviT1_)
        /*21ec*/ 	.word	0x00000000


	//----- nvinfo : EIATTR_MIN_STACK_SIZE
	.align		4
.L_1497:
        /*21f0*/ 	.byte	0x04, 0x12
        /*21f2*/ 	.short	(.L_1499 - .L_1498)
	.align		4
.L_1498:
        /*21f4*/ 	.word	index@(_ZN2at6native27unrolled_elementwise_kernelINS0_13BUnaryFunctorIlllZZZNS0_21heaviside_kernel_cudaERNS_18TensorIteratorBaseEENKUlvE_clEvENKUlvE2_clEvEUlllE_EESt5arrayIPcLm2EELi4E23TrivialOffsetCalculatorILi1EjESD_NS0_6memory15LoadWithoutCastENSE_16StoreWithoutCastEEEviT_T0_T2_T3_T4_T5_)
        /*21f8*/ 	.word	0x00000000


	//----- nvinfo : EIATTR_MIN_STACK_SIZE
	.align		4
.L_1499:
        /*21fc*/ 	.byte	0x04, 0x12
        /*21fe*/ 	.short	(.L_1501 - .L_1500)
	.align		4
.L_1500:
        /*2200*/ 	.word	index@(_ZN2at6native29vectorized_elementwise_kernelILi2ENS0_13BUnaryFunctorIlllZZZNS0_21heaviside_kernel_cudaERNS_18TensorIteratorBaseEENKUlvE_clEvENKUlvE2_clEvEUlllE_EESt5arrayIPcLm2EEEEviT0_T1_)
        /*2204*/ 	.word	0x00000000


	//----- nvinfo : EIATTR_MIN_STACK_SIZE
	.align		4
.L_1501:
        /*2208*/ 	.byte	0x04, 0x12
        /*220a*/ 	.short	(.L_1503 - .L_1502)
	.align		4
.L_1502:
        /*220c*/ 	.word	index@(_ZN2at6native29vectorized_elementwise_kernelILi4ENS0_13BUnaryFunctorIlllZZZNS0_21heaviside_kernel_cudaERNS_18TensorIteratorBaseEENKUlvE_clEvENKUlvE2_clEvEUlllE_EESt5arrayIPcLm2EEEEviT0_T1_)
        /*2210*/ 	.word	0x00000000


	//----- nvinfo : EIATTR_MIN_STACK_SIZE
	.align		4
.L_1503:
        /*2214*/ 	.byte	0x04, 0x12
        /*2216*/ 	.short	(.L_1505 - .L_1504)
	.align		4
.L_1504:
        /*2218*/ 	.word	index@(_ZN2at6native29vectorized_elementwise_kernelILi8ENS0_13BUnaryFunctorIlllZZZNS0_21heaviside_kernel_cudaERNS_18TensorIteratorBaseEENKUlvE_clEvENKUlvE2_clEvEUlllE_EESt5arrayIPcLm2EEEEviT0_T1_)
        /*221c*/ 	.word	0x00000000


	//----- nvinfo : EIATTR_MIN_STACK_SIZE
	.align		4
.L_1505:
        /*2220*/ 	.byte	0x04, 0x12
        /*2222*/ 	.short	(.L_1507 - .L_1506)
	.align		4
.L_1506:
        /*2224*/ 	.word	index@(_ZN2at6native18elementwise_kernelILi128ELi4EZNS0_15gpu_kernel_implINS0_13AUnaryFunctorIlllZZZNS0_21heaviside_kernel_cudaERNS_18TensorIteratorBaseEENKUlvE_clEvENKUlvE2_clEvEUlllE_EEEEvS5_RKT_EUliE_EEviT1_)
        /*2228*/ 	.word	0x00000000


	//----- nvinfo : EIATTR_MIN_STACK_SIZE
	.align		4
.L_1507:
        /*222c*/ 	.byte	0x04, 0x12
        /*222e*/ 	.short	(.L_1509 - .L_1508)
	.align		4
.L_1508:
        /*2230*/ 	.word	index@(_ZN2at6native27unrolled_elementwise_kernelINS0_13AUnaryFunctorIlllZZZNS0_21heaviside_kernel_cudaERNS_18TensorIteratorBaseEENKUlvE_clEvENKUlvE2_clEvEUlllE_EESt5arrayIPcLm2EELi4E23TrivialOffsetCalculatorILi1EjESD_NS0_6memory12LoadWithCastILi1EEENSE_13StoreWithCastILi1EEEEEviT_T0_T2_T3_T4_T5_)
        /*2234*/ 	.word	0x00000000


	//----- nvinfo : EIATTR_MIN_STACK_SIZE
	.align		4
.L_1509:
        /*2238*/ 	.byte	0x04, 0x12
        /*223a*/ 	.short	(.L_1511 - .L_1510)
	.align		4
.L_1510:
        /*223c*/ 	.word	index@(_ZN2at6native18elementwise_kernelILi128ELi2EZNS0_22gpu_kernel_impl_nocastINS0_13AUnaryFunctorIlllZZZNS0_21heaviside_kernel_cudaERNS_18TensorIteratorBaseEENKUlvE_clEvENKUlvE2_clEvEUlllE_EEEEvS5_RKT_EUliE_EEviT1_)
        /*2240*/ 	.word	0x00000000


	//----- nvinfo : EIATTR_MIN_STACK_SIZE
	.align		4
.L_1511:
        /*2244*/ 	.byte	0x04, 0x12
        /*2246*/ 	.short	(.L_1513 - .L_1512)
	.align		4
.L_1512:
        /*2248*/ 	.word	index@(_ZN2at6native27unrolled_elementwise_kernelINS0_13AUnaryFunctorIlllZZZNS0_21heaviside_kernel_cudaERNS_18TensorIteratorBaseEENKUlvE_clEvENKUlvE2_clEvEUlllE_EESt5arrayIPcLm2EELi4E23TrivialOffsetCalculatorILi1EjESD_NS0_6memory15LoadWithoutCastENSE_16StoreWithoutCastEEEviT_T0_T2_T3_T4_T5_)
        /*224c*/ 	.word	0x00000000


	//----- nvinfo : EIATTR_MIN_STACK_SIZE
	.align		4
.L_1513:
        /*2250*/ 	.byte	0x04, 0x12
        /*2252*/ 	.short	(.L_1515 - .L_1514)
	.align		4
.L_1514:
        /*2254*/ 	.word	index@(_ZN2at6native29vectorized_elementwise_kernelILi2ENS0_13AUnaryFunctorIlllZZZNS0_21heaviside_kernel_cudaERNS_18TensorIteratorBaseEENKUlvE_clEvENKUlvE2_clEvEUlllE_EESt5arrayIPcLm2EEEEviT0_T1_)
        /*2258*/ 	.word	0x00000000


	//----- nvinfo : EIATTR_MIN_STACK_SIZE
	.align		4
.L_1515:
        /*225c*/ 	.byte	0x04, 0x12
        /*225e*/ 	.short	(.L_1517 - .L_1516)
	.align		4
.L_1516:
        /*2260*/ 	.word	index@(_ZN2at6native29vectorized_elementwise_kernelILi4ENS0_13AUnaryFunctorIlllZZZNS0_21heaviside_kernel_cudaERNS_18TensorIteratorBaseEENKUlvE_clEvENKUlvE2_clEvEUlllE_EESt5arrayIPcLm2EEEEviT0_T1_)
        /*2264*/ 	.word	0x00000000


	//----- nvinfo : EIATTR_MIN_STACK_SIZE
	.align		4
.L_1517:
        /*2268*/ 	.byte	0x04, 0x12
        /*226a*/ 	.short	(.L_1519 - .L_1518)
	.align		4
.L_1518:
        /*226c*/ 	.word	index@(_ZN2at6native29vectorized_elementwise_kernelILi8ENS0_13AUnaryFunctorIlllZZZNS0_21heaviside_kernel_cudaERNS_18TensorIteratorBaseEENKUlvE_clEvENKUlvE2_clEvEUlllE_EESt5arrayIPcLm2EEEEviT0_T1_)
        /*2270*/ 	.word	0x00000000


	//----- nvinfo : EIATTR_MIN_STACK_SIZE
	.align		4
.L_1519:
        /*2274*/ 	.byte	0x04, 0x12
        /*2276*/ 	.short	(.L_1521 - .L_1520)
	.align		4
.L_1520:
        /*2278*/ 	.word	index@(_ZN2at6native18elementwise_kernelILi128ELi4EZNS0_15gpu_kernel_implINS0_13BinaryFunctorIiiiZZZNS0_21heaviside_kernel_cudaERNS_18TensorIteratorBaseEENKUlvE_clEvENKUlvE1_clEvEUliiE_EEEEvS5_RKT_EUliE_EEviT1_)
        /*227c*/ 	.word	0x00000000


	//----- nvinfo : EIATTR_MIN_STACK_SIZE
	.align		4
.L_1521:
        /*2280*/ 	.byte	0x04, 0x12
        /*2282*/ 	.short	(.L_1523 - .L_1522)
	.align		4
.L_1522:
        /*2284*/ 	.word	index@(_ZN2at6native27unrolled_elementwise_kernelINS0_13BinaryFunctorIiiiZZZNS0_21heaviside_kernel_cudaERNS_18TensorIteratorBaseEENKUlvE_clEvENKUlvE1_clEvEUliiE_EESt5arrayIPcLm3EELi4E23TrivialOffsetCalculatorILi2EjESC_ILi1EjENS0_6memory12LoadWithCastILi2EEENSF_13StoreWithCastILi1EEEEEviT_T0_T2_T3_T4_T5_)
        /*2288*/ 	.word	0x00000000


	//----- nvinfo : EIATTR_MIN_STACK_SIZE
	.align		4
.L_1523:
        /*228c*/ 	.byte	0x04, 0x12
        /*228e*/ 	.short	(.L_1525 - .L_1524)
	.align		4
.L_1524:
        /*2290*/ 	.word	index@(_ZN2at6native18elementwise_kernelILi128ELi2EZNS0_22gpu_kernel_impl_nocastINS0_13BinaryFunctorIiiiZZZNS0_21heaviside_kernel_cudaERNS_18TensorIteratorBaseEENKUlvE_clEvENKUlvE1_clEvEUliiE_EEEEvS5_RKT_EUliE_EEviT1_)
        /*2294*/ 	.word	0x00000000


	//----- nvinfo : EIATTR_MIN_STACK_SIZE
	.align		4
.L_1525:
        /*2298*/ 	.byte	0x04, 0x12
        /*229a*/ 	.short	(.L_1527 - .L_1526)
	.align		4
.L_1526:
        /*229c*/ 	.word	index@(_ZN2at6native27unrolled_elementwise_kernelINS0_13BinaryFunctorIiiiZZZNS0_21heaviside_kernel_cudaERNS_18TensorIteratorBaseEENKUlvE_clEvENKUlvE1_clEvEUliiE_EESt5arrayIPcLm3EELi4E23TrivialOffsetCalculatorILi2EjESC_ILi1EjENS0_6memory15LoadWithoutCastENSF_16StoreWithoutCastEEEviT_T0_T2_T3_T4_T5_)
        /*22a0*/ 	.word	0x00000000


	//----- nvinfo : EIATTR_MIN_STACK_SIZE
	.align		4
.L_1527:
        /*22a4*/ 	.byte	0x04, 0x12
        /*22a6*/ 	.short	(.L_1529 - .L_1528)
	.align		4
.L_1528:
        /*22a8*/ 	.word	index@(_ZN2at6native29vectorized_elementwise_kernelILi2ENS0_13BinaryFunctorIiiiZZZNS0_21heaviside_kernel_cudaERNS_18TensorIteratorBaseEENKUlvE_clEvENKUlvE1_clEvEUliiE_EESt5arrayIPcLm3EEEEviT0_T1_)
        /*22ac*/ 	.word	0x00000000


	//----- nvinfo : EIATTR_MIN_STACK_SIZE
	.align		4
.L_1529:
        /*22b0*/ 	.byte	0x04, 0x12
        /*22b2*/ 	.short	(.L_1531 - .L_1530)
	.align		4
.L_1530:
        /*22b4*/ 	.word	index@(_ZN2at6native29vectorized_elementwise_kernelILi4ENS0_13BinaryFunctorIiiiZZZNS0_21heaviside_kernel_cudaERNS_18TensorIteratorBaseEENKUlvE_clEvENKUlvE1_clEvEUliiE_EESt5arrayIPcLm3EEEEviT0_T1_)
        /*22b8*/ 	.word	0x00000000


	//----- nvinfo : EIATTR_MIN_STACK_SIZE
	.align		4
.L_1531:
        /*22bc*/ 	.byte	0x04, 0x12
        /*22be*/ 	.short	(.L_1533 - .L_1532)
	.align		4
.L_1532:
        /*22c0*/ 	.word	index@(_ZN2at6native29vectorized_elementwise_kernelILi8ENS0_13BinaryFunctorIiiiZZZNS0_21heaviside_kernel_cudaERNS_18TensorIteratorBaseEENKUlvE_clEvENKUlvE1_clEvEUliiE_EESt5arrayIPcLm3EEEEviT0_T1_)
        /*22c4*/ 	.word	0x00000000


	//----- nvinfo : EIATTR_MIN_STACK_SIZE
	.align		4
.L_1533:
        /*22c8*/ 	.byte	0x04, 0x12
        /*22ca*/ 	.short	(.L_1535 - .L_1534)
	.align		4
.L_1534:
        /*22cc*/ 	.word	index@(_ZN2at6native18elementwise_kernelILi128ELi4EZNS0_15gpu_kernel_implINS0_13BUnaryFunctorIiiiZZZNS0_21heaviside_kernel_cudaERNS_18TensorIteratorBaseEENKUlvE_clEvENKUlvE1_clEvEUliiE_EEEEvS5_RKT_EUliE_EEviT1_)
        /*22d0*/ 	.word	0x00000000


	//----- nvinfo : EIATTR_MIN_STACK_SIZE
	.align		4
.L_1535:
        /*22d4*/ 	.byte	0x04, 0x12
        /*22d6*/ 	.short	(.L_1537 - .L_1536)
	.align		4
.L_1536:
        /*22d8*/ 	.word	index@(_ZN2at6native27unrolled_elementwise_kernelINS0_13BUnaryFunctorIiiiZZZNS0_21heaviside_kernel_cudaERNS_18TensorIteratorBaseEENKUlvE_clEvENKUlvE1_clEvEUliiE_EESt5arrayIPcLm2EELi4E23TrivialOffsetCalculatorILi1EjESD_NS0_6memory12LoadWithCastILi1EEENSE_13StoreWithCastILi1EEEEEviT_T0_T2_T3_T4_T5_)
        /*22dc*/ 	.word	0x00000000


	//----- nvinfo : EIATTR_MIN_STACK_SIZE
	.align		4
.L_1537:
        /*22e0*/ 	.byte	0x04, 0x12
        /*22e2*/ 	.short	(.L_1539 - .L_1538)
	.align		4
.L_1538:
        /*22e4*/ 	.word	index@(_ZN2at6native18elementwise_kernelILi128ELi2EZNS0_22gpu_kernel_impl_nocastINS0_13BUnaryFunctorIiiiZZZNS0_21heaviside_kernel_cudaERNS_18TensorIteratorBaseEENKUlvE_clEvENKUlvE1_clEvEUliiE_EEEEvS5_RKT_EUliE_EEviT1_)
        /*22e8*/ 	.word	0x00000000


	//----- nvinfo : EIATTR_MIN_STACK_SIZE
	.align		4
.L_1539:
        /*22ec*/ 	.byte	0x04, 0x12
        /*22ee*/ 	.short	(.L_1541 - .L_1540)
	.align		4
.L_1540:
        /*22f0*/ 	.word	index@(_ZN2at6native27unrolled_elementwise_kernelINS0_13BUnaryFunctorIiiiZZZNS0_21heaviside_kernel_cudaERNS_18TensorIteratorBaseEENKUlvE_clEvENKUlvE1_clEvEUliiE_EESt5arrayIPcLm2EELi4E23TrivialOffsetCalculatorILi1EjESD_NS0_6memory15LoadWithoutCastENSE_16StoreWithoutCastEEEviT_T0_T2_T3_T4_T5_)
        /*22f4*/ 	.word	0x00000000


	//----- nvinfo : EIATTR_MIN_STACK_SIZE
	.align		4
.L_1541:
        /*22f8*/ 	.byte	0x04, 0x12
        /*22fa*/ 	.short	(.L_1543 - .L_1542)
	.align		4
.L_1542:
        /*22fc*/ 	.word	index@(_ZN2at6native29vectorized_elementwise_kernelILi2ENS0_13BUnaryFunctorIiiiZZZNS0_21heaviside_kernel_cudaERNS_18TensorIteratorBaseEENKUlvE_clEvENKUlvE1_clEvEUliiE_EESt5arrayIPcLm2EEEEviT0_T1_)
        /*2300*/ 	.word	0x00000000


	//----- nvinfo : EIATTR_MIN_STACK_SIZE
	.align		4
.L_1543:
        /*2304*/ 	.byte	0x04, 0x12
        /*2306*/ 	.short	(.L_1545 - .L_1544)
	.align		4
.L_1544:
        /*2308*/ 	.word	index@(_ZN2at6native29vectorized_elementwise_kernelILi4ENS0_13BUnaryFunctorIiiiZZZNS0_21heaviside_kernel_cudaERNS_18TensorIteratorBaseEENKUlvE_clEvENKUlvE1_clEvEUliiE_EESt5arrayIPcLm2EEEEviT0_T1_)
        /*230c*/ 	.word	0x00000000


	//----- nvinfo : EIATTR_MIN_STACK_SIZE
	.align		4
.L_1545:
        /*2310*/ 	.byte	0x04, 0x12
        /*2312*/ 	.short	(.L_1547 - .L_1546)
	.align		4
.L_1546:
        /*2314*/ 	.word	index@(_ZN2at6native29vectorized_elementwise_kernelILi8ENS0_13BUnaryFunctorIiiiZZZNS0_21heaviside_kernel_cudaERNS_18TensorIteratorBaseEENKUlvE_clEvENKUlvE1_clEvEUliiE_EESt5arrayIPcLm2EEEEviT0_T1_)
        /*2318*/ 	.word	0x00000000


	//----- nvinfo : EIATTR_MIN_STACK_SIZE
	.align		4
.L_1547:
        /*231c*/ 	.byte	0x04, 0x12
        /*231e*/ 	.short	(.L_1549 - .L_1548)
	.align		4
.L_1548:
        /*2320*/ 	.word	index@(_ZN2at6native18elementwise_kernelILi128ELi4EZNS0_15gpu_kernel_implINS0_13AUnaryFunctorIiiiZZZNS0_21heaviside_kernel_cudaERNS_18TensorIteratorBaseEENKUlvE_clEvENKUlvE1_clEvEUliiE_EEEEvS5_RKT_EUliE_EEviT1_)
        /*2324*/ 	.word	0x00000000


	//----- nvinfo : EIATTR_MIN_STACK_SIZE
	.align		4
.L_1549:
        /*2328*/ 	.byte	0x04, 0x12
        /*232a*/ 	.short	(.L_1551 - .L_1550)
	.align		4
.L_1550:
        /*232c*/ 	.word	index@(_ZN2at6native27unrolled_elementwise_kernelINS0_13AUnaryFunctorIiiiZZZNS0_21heaviside_kernel_cudaERNS_18TensorIteratorBaseEENKUlvE_clEvENKUlvE1_clEvEUliiE_EESt5arrayIPcLm2EELi4E23TrivialOffsetCalculatorILi1EjESD_NS0_6memory12LoadWithCastILi1EEENSE_13StoreWithCastILi1EEEEEviT_T0_T2_T3_T4_T5_)
        /*2330*/ 	.word	0x00000000


	//----- nvinfo : EIATTR_MIN_STACK_SIZE
	.align		4
.L_1551:
        /*2334*/ 	.byte	0x04, 0x12
        /*2336*/ 	.short	(.L_1553 - .L_1552)
	.align		4
.L_1552:
        /*2338*/ 	.word	index@(_ZN2at6native18elementwise_kernelILi128ELi2EZNS0_22gpu_kernel_impl_nocastINS0_13AUnaryFunctorIiiiZZZNS0_21heaviside_kernel_cudaERNS_18TensorIteratorBaseEENKUlvE_clEvENKUlvE1_clEvEUliiE_EEEEvS5_RKT_EUliE_EEviT1_)
        /*233c*/ 	.word	0x00000000


	//----- nvinfo : EIATTR_MIN_STACK_SIZE
	.align		4
.L_1553:
        /*2340*/ 	.byte	0x04, 0x12
        /*2342*/ 	.short	(.L_1555 - .L_1554)
	.align		4
.L_1554:
        /*2344*/ 	.word	index@(_ZN2at6native27unrolled_elementwise_kernelINS0_13AUnaryFunctorIiiiZZZNS0_21heaviside_kernel_cudaERNS_18TensorIteratorBaseEENKUlvE_clEvENKUlvE1_clEvEUliiE_EESt5arrayIPcLm2EELi4E23TrivialOffsetCalculatorILi1EjESD_NS0_6memory15LoadWithoutCastENSE_16StoreWithoutCastEEEviT_T0_T2_T3_T4_T5_)
        /*2348*/ 	.word	0x00000000


	//----- nvinfo : EIATTR_MIN_STACK_SIZE
	.align		4
.L_1555:
        /*234c*/ 	.byte	0x04, 0x12
        /*234e*/ 	.short	(.L_1557 - .L_1556)
	.align		4
.L_1556:
        /*2350*/ 	.word	index@(_ZN2at6native29vectorized_elementwise_kernelILi2ENS0_13AUnaryFunctorIiiiZZZNS0_21heaviside_kernel_cudaERNS_18TensorIteratorBaseEENKUlvE_clEvENKUlvE1_clEvEUliiE_EESt5arrayIPcLm2EEEEviT0_T1_)
        /*2354*/ 	.word	0x00000000


	//----- nvinfo : EIATTR_MIN_STACK_SIZE
	.align		4
.L_1557:
        /*2358*/ 	.byte	0x04, 0x12
        /*235a*/ 	.short	(.L_1559 - .L_1558)
	.align		4
.L_1558:
        /*235c*/ 	.word	index@(_ZN2at6native29vectorized_elementwise_kernelILi4ENS0_13AUnaryFunctorIiiiZZZNS0_21heaviside_kernel_cudaERNS_18TensorIteratorBaseEENKUlvE_clEvENKUlvE1_clEvEUliiE_EESt5arrayIPcLm2EEEEviT0_T1_)
        /*2360*/ 	.word	0x00000000


	//----- nvinfo : EIATTR_MIN_STACK_SIZE
	.align		4
.L_1559:
        /*2364*/ 	.byte	0x04, 0x12
        /*2366*/ 	.short	(.L_1561 - .L_1560)
	.align		4
.L_1560:
        /*2368*/ 	.word	index@(_ZN2at6native29vectorized_elementwise_kernelILi8ENS0_13AUnaryFunctorIiiiZZZNS0_21heaviside_kernel_cudaERNS_18TensorIteratorBaseEENKUlvE_clEvENKUlvE1_clEvEUliiE_EESt5arrayIPcLm2EEEEviT0_T1_)
        /*236c*/ 	.word	0x00000000


	//----- nvinfo : EIATTR_MIN_STACK_SIZE
	.align		4
.L_1561:
        /*2370*/ 	.byte	0x04, 0x12
        /*2372*/ 	.short	(.L_1563 - .L_1562)
	.align		4
.L_1562:
        /*2374*/ 	.word	index@(_ZN2at6native18elementwise_kernelILi128ELi4EZNS0_15gpu_kernel_implINS0_13BinaryFunctorIaaaZZZNS0_21heaviside_kernel_cudaERNS_18TensorIteratorBaseEENKUlvE_clEvENKUlvE0_clEvEUlaaE_EEEEvS5_RKT_EUliE_EEviT1_)
        /*2378*/ 	.word	0x00000000


	//----- nvinfo : EIATTR_MIN_STACK_SIZE
	.align		4
.L_1563:
        /*237c*/ 	.byte	0x04, 0x12
        /*237e*/ 	.short	(.L_1565 - .L_1564)
	.align		4
.L_1564:
        /*2380*/ 	.word	index@(_ZN2at6native27unrolled_elementwise_kernelINS0_13BinaryFunctorIaaaZZZNS0_21heaviside_kernel_cudaERNS_18TensorIteratorBaseEENKUlvE_clEvENKUlvE0_clEvEUlaaE_EESt5arrayIPcLm3EELi4E23TrivialOffsetCalculatorILi2EjESC_ILi1EjENS0_6memory12LoadWithCastILi2EEENSF_13StoreWithCastILi1EEEEEviT_T0_T2_T3_T4_T5_)
        /*2384*/ 	.word	0x00000000


	//----- nvinfo : EIATTR_MIN_STACK_SIZE
	.align		4
.L_1565:
        /*2388*/ 	.byte	0x04, 0x12
        /*238a*/ 	.short	(.L_1567 - .L_1566)
	.align		4
.L_1566:
        /*238c*/ 	.word	index@(_ZN2at6native18elementwise_kernelILi128ELi4EZNS0_22gpu_kernel_impl_nocastINS0_13BinaryFunctorIaaaZZZNS0_21heaviside_kernel_cudaERNS_18TensorIteratorBaseEENKUlvE_clEvENKUlvE0_clEvEUlaaE_EEEEvS5_RKT_EUliE_EEviT1_)
        /*2390*/ 	.word	0x00000000


	//----- nvinfo : EIATTR_MIN_STACK_SIZE
	.align		4
.L_1567:
        /*2394*/ 	.byte	0x04, 0x12
        /*2396*/ 	.short	(.L_1569 - .L_1568)
	.align		4
.L_1568:
        /*2398*/ 	.word	index@(_ZN2at6native27unrolled_elementwise_kernelINS0_13BinaryFunctorIaaaZZZNS0_21heaviside_kernel_cudaERNS_18TensorIteratorBaseEENKUlvE_clEvENKUlvE0_clEvEUlaaE_EESt5arrayIPcLm3EELi4E23TrivialOffsetCalculatorILi2EjESC_ILi1EjENS0_6memory15LoadWithoutCastENSF_16StoreWithoutCastEEEviT_T0_T2_T3_T4_T5_)
        /*239c*/ 	.word	0x00000000


	//----- nvinfo : EIATTR_MIN_STACK_SIZE
	.align		4
.L_1569:
        /*23a0*/ 	.byte	0x04, 0x12
        /*23a2*/ 	.short	(.L_1571 - .L_1570)
	.align		4
.L_1570:
        /*23a4*/ 	.word	index@(_ZN2at6native29vectorized_elementwise_kernelILi2ENS0_13BinaryFunctorIaaaZZZNS0_21heaviside_kernel_cudaERNS_18TensorIteratorBaseEENKUlvE_clEvENKUlvE0_clEvEUlaaE_EESt5arrayIPcLm3EEEEviT0_T1_)
        /*23a8*/ 	.word	0x00000000


	//----- nvinfo : EIATTR_MIN_STACK_SIZE
	.align		4
.L_1571:
        /*23ac*/ 	.byte	0x04, 0x12
        /*23ae*/ 	.short	(.L_1573 - .L_1572)
	.align		4
.L_1572:
        /*23b0*/ 	.word	index@(_ZN2at6native29vectorized_elementwise_kernelILi4ENS0_13BinaryFunctorIaaaZZZNS0_21heaviside_kernel_cudaERNS_18TensorIteratorBaseEENKUlvE_clEvENKUlvE0_clEvEUlaaE_EESt5arrayIPcLm3EEEEviT0_T1_)
        /*23b4*/ 	.word	0x00000000


	//----- nvinfo : EIATTR_MIN_STACK_SIZE
	.align		4
.L_1573:
        /*23b8*/ 	.byte	0x04, 0x12
        /*23ba*/ 	.short	(.L_1575 - .L_1574)
	.align		4
.L_1574:
        /*23bc*/ 	.word	index@(_ZN2at6native29vectorized_elementwise_kernelILi8ENS0_13BinaryFunctorIaaaZZZNS0_21heaviside_kernel_cudaERNS_18TensorIteratorBaseEENKUlvE_clEvENKUlvE0_clEvEUlaaE_EESt5arrayIPcLm3EEEEviT0_T1_)
        /*23c0*/ 	.word	0x00000000


	//----- nvinfo : EIATTR_MIN_STACK_SIZE
	.align		4
.L_1575:
        /*23c4*/ 	.byte	0x04, 0x12
        /*23c6*/ 	.short	(.L_1577 - .L_1576)
	.align		4
.L_1576:
        /*23c8*/ 	.word	index@(_ZN2at6native18elementwise_kernelILi128ELi4EZNS0_15gpu_kernel_implINS0_13BUnaryFunctorIaaaZZZNS0_21heaviside_kernel_cudaERNS_18TensorIteratorBaseEENKUlvE_clEvENKUlvE0_clEvEUlaaE_EEEEvS5_RKT_EUliE_EEviT1_)
        /*23cc*/ 	.word	0x00000000


	//----- nvinfo : EIATTR_MIN_STACK_SIZE
	.align		4
.L_1577:
        /*23d0*/ 	.byte	0x04, 0x12
        /*23d2*/ 	.short	(.L_1579 - .L_1578)
	.align		4
.L_1578:
        /*23d4*/ 	.word	index@(_ZN2at6native27unrolled_elementwise_kernelINS0_13BUnaryFunctorIaaaZZZNS0_21heaviside_kernel_cudaERNS_18TensorIteratorBaseEENKUlvE_clEvENKUlvE0_clEvEUlaaE_EESt5arrayIPcLm2EELi4E23TrivialOffsetCalculatorILi1EjESD_NS0_6memory12LoadWithCastILi1EEENSE_13StoreWithCastILi1EEEEEviT_T0_T2_T3_T4_T5_)
        /*23d8*/ 	.word	0x00000000


	//----- nvinfo : EIATTR_MIN_STACK_SIZE
	.align		4
.L_1579:
        /*23dc*/ 	.byte	0x04, 0x12
        /*23de*/ 	.short	(.L_1581 - .L_1580)
	.align		4
.L_1580:
        /*23e0*/ 	.word	index@(_ZN2at6native18elementwise_kernelILi128ELi4EZNS0_22gpu_kernel_impl_nocastINS0_13BUnaryFunctorIaaaZZZNS0_21heaviside_kernel_cudaERNS_18TensorIteratorBaseEENKUlvE_clEvENKUlvE0_clEvEUlaaE_EEEEvS5_RKT_EUliE_EEviT1_)
        /*23e4*/ 	.word	0x00000000


	//----- nvinfo : EIATTR_MIN_STACK_SIZE
	.align		4
.L_1581:
        /*23e8*/ 	.byte	0x04, 0x12
        /*23ea*/ 	.short	(.L_1583 - .L_1582)
	.align		4
.L_1582:
        /*23ec*/ 	.word	index@(_ZN2at6native27unrolled_elementwise_kernelINS0_13BUnaryFunctorIaaaZZZNS0_21heaviside_kernel_cudaERNS_18TensorIteratorBaseEENKUlvE_clEvENKUlvE0_clEvEUlaaE_EESt5arrayIPcLm2EELi4E23TrivialOffsetCalculatorILi1EjESD_NS0_6memory15LoadWithoutCastENSE_16StoreWithoutCastEEEviT_T0_T2_T3_T4_T5_)
        /*23f0*/ 	.word	0x00000000


	//----- nvinfo : EIATTR_MIN_STACK_SIZE
	.align		4
.L_1583:
        /*23f4*/ 	.byte	0x04, 0x12
        /*23f6*/ 	.short	(.L_1585 - .L_1584)
	.align		4
.L_1584:
        /*23f8*/ 	.word	index@(_ZN2at6native29vectorized_elementwise_kernelILi2ENS0_13BUnaryFunctorIaaaZZZNS0_21heaviside_kernel_cudaERNS_18TensorIteratorBaseEENKUlvE_clEvENKUlvE0_clEvEUlaaE_EESt5arrayIPcLm2EEEEviT0_T1_)
        /*23fc*/ 	.word	0x00000000


	//----- nvinfo : EIATTR_MIN_STACK_SIZE
	.align		4
.L_1585:
        /*2400*/ 	.byte	0x04, 0x12
        /*2402*/ 	.short	(.L_1587 - .L_1586)
	.align		4
.L_1586:
        /*2404*/ 	.word	index@(_ZN2at6native29vectorized_elementwise_kernelILi4ENS0_13BUnaryFunctorIaaaZZZNS0_21heaviside_kernel_cudaERNS_18TensorIteratorBaseEENKUlvE_clEvENKUlvE0_clEvEUlaaE_EESt5arrayIPcLm2EEEEviT0_T1_)
        /*2408*/ 	.word	0x00000000


	//----- nvinfo : EIATTR_MIN_STACK_SIZE
	.align		4
.L_1587:
        /*240c*/ 	.byte	0x04, 0x12
        /*240e*/ 	.short	(.L_1589 - .L_1588)
	.align		4
.L_1588:
        /*2410*/ 	.word	index@(_ZN2at6native29vectorized_elementwise_kernelILi8ENS0_13BUnaryFunctorIaaaZZZNS0_21heaviside_kernel_cudaERNS_18TensorIteratorBaseEENKUlvE_clEvENKUlvE0_clEvEUlaaE_EESt5arrayIPcLm2EEEEviT0_T1_)
        /*2414*/ 	.word	0x00000000


	//----- nvinfo : EIATTR_MIN_STACK_SIZE
	.align		4
.L_1589:
        /*2418*/ 	.byte	0x04, 0x12
        /*241a*/ 	.short	(.L_1591 - .L_1590)
	.align		4
.L_1590:
        /*241c*/ 	.word	index@(_ZN2at6native18elementwise_kernelILi128ELi4EZNS0_15gpu_kernel_implINS0_13AUnaryFunctorIaaaZZZNS0_21heaviside_kernel_cudaERNS_18TensorIteratorBaseEENKUlvE_clEvENKUlvE0_clEvEUlaaE_EEEEvS5_RKT_EUliE_EEviT1_)
        /*2420*/ 	.word	0x00000000


	//----- nvinfo : EIATTR_MIN_STACK_SIZE
	.align		4
.L_1591:
        /*2424*/ 	.byte	0x04, 0x12
        /*2426*/ 	.short	(.L_1593 - .L_1592)
	.align		4
.L_1592:
        /*2428*/ 	.word	index@(_ZN2at6native27unrolled_elementwise_kernelINS0_13AUnaryFunctorIaaaZZZNS0_21heaviside_kernel_cudaERNS_18TensorIteratorBaseEENKUlvE_clEvENKUlvE0_clEvEUlaaE_EESt5arrayIPcLm2EELi4E23TrivialOffsetCalculatorILi1EjESD_NS0_6memory12LoadWithCastILi1EEENSE_13StoreWithCastILi1EEEEEviT_T0_T2_T3_T4_T5_)
        /*242c*/ 	.word	0x00000000


	//----- nvinfo : EIATTR_MIN_STACK_SIZE
	.align		4
.L_1593:
        /*2430*/ 	.byte	0x04, 0x12
        /*2432*/ 	.short	(.L_1595 - .L_1594)
	.align		4
.L_1594:
        /*2434*/ 	.word	index@(_ZN2at6native18elementwise_kernelILi128ELi4EZNS0_22gpu_kernel_impl_nocastINS0_13AUnaryFunctorIaaaZZZNS0_21heaviside_kernel_cudaERNS_18TensorIteratorBaseEENKUlvE_clEvENKUlvE0_clEvEUlaaE_EEEEvS5_RKT_EUliE_EEviT1_)
        /*2438*/ 	.word	0x00000000


	//----- nvinfo : EIATTR_MIN_STACK_SIZE
	.align		4
.L_1595:
        /*243c*/ 	.byte	0x04, 0x12
        /*243e*/ 	.short	(.L_1597 - .L_1596)
	.align		4
.L_1596:
        /*2440*/ 	.word	index@(_ZN2at6native27unrolled_elementwise_kernelINS0_13AUnaryFunctorIaaaZZZNS0_21heaviside_kernel_cudaERNS_18TensorIteratorBaseEENKUlvE_clEvENKUlvE0_clEvEUlaaE_EESt5arrayIPcLm2EELi4E23TrivialOffsetCalculatorILi1EjESD_NS0_6memory15LoadWithoutCastENSE_16StoreWithoutCastEEEviT_T0_T2_T3_T4_T5_)
        /*2444*/ 	.word	0x00000000


	//----- nvinfo : EIATTR_MIN_STACK_SIZE
	.align		4
.L_1597:
        /*2448*/ 	.byte	0x04, 0x12
        /*244a*/ 	.short	(.L_1599 - .L_1598)
	.align		4
.L_1598:
        /*244c*/ 	.word	index@(_ZN2at6native29vectorized_elementwise_kernelILi2ENS0_13AUnaryFunctorIaaaZZZNS0_21heaviside_kernel_cudaERNS_18TensorIteratorBaseEENKUlvE_clEvENKUlvE0_clEvEUlaaE_EESt5arrayIPcLm2EEEEviT0_T1_)
        /*2450*/ 	.word	0x00000000


	//----- nvinfo : EIATTR_MIN_STACK_SIZE
	.align		4
.L_1599:
        /*2454*/ 	.byte	0x04, 0x12
        /*2456*/ 	.short	(.L_1601 - .L_1600)
	.align		4
.L_1600:
        /*2458*/ 	.word	index@(_ZN2at6native29vectorized_elementwise_kernelILi4ENS0_13AUnaryFunctorIaaaZZZNS0_21heaviside_kernel_cudaERNS_18TensorIteratorBaseEENKUlvE_clEvENKUlvE0_clEvEUlaaE_EESt5arrayIPcLm2EEEEviT0_T1_)
        /*245c*/ 	.word	0x00000000


	//----- nvinfo : EIATTR_MIN_STACK_SIZE
	.align		4
.L_1601:
        /*2460*/ 	.byte	0x04, 0x12
        /*2462*/ 	.short	(.L_1603 - .L_1602)
	.align		4
.L_1602:
        /*2464*/ 	.word	index@(_ZN2at6native29vectorized_elementwise_kernelILi8ENS0_13AUnaryFunctorIaaaZZZNS0_21heaviside_kernel_cudaERNS_18TensorIteratorBaseEENKUlvE_clEvENKUlvE0_clEvEUlaaE_EESt5arrayIPcLm2EEEEviT0_T1_)
        /*2468*/ 	.word	0x00000000


	//----- nvinfo : EIATTR_MIN_STACK_SIZE
	.align		4
.L_1603:
        /*246c*/ 	.byte	0x04, 0x12
        /*246e*/ 	.short	(.L_1605 - .L_1604)
	.align		4
.L_1604:
        /*2470*/ 	.word	index@(_ZN2at6native18elementwise_kernelILi128ELi4EZNS0_15gpu_kernel_implINS0_13BinaryFunctorIhhhZZZNS0_21heaviside_kernel_cudaERNS_18TensorIteratorBaseEENKUlvE_clEvENKUlvE_clEvEUlhhE_EEEEvS5_RKT_EUliE_EEviT1_)
        /*2474*/ 	.word	0x00000000


	//----- nvinfo : EIATTR_MIN_STACK_SIZE
	.align		4
.L_1605:
        /*2478*/ 	.byte	0x04, 0x12
        /*247a*/ 	.short	(.L_1607 - .L_1606)
	.align		4
.L_1606:
        /*247c*/ 	.word	index@(_ZN2at6native27unrolled_elementwise_kernelINS0_13BinaryFunctorIhhhZZZNS0_21heaviside_kernel_cudaERNS_18TensorIteratorBaseEENKUlvE_clEvENKUlvE_clEvEUlhhE_EESt5arrayIPcLm3EELi4E23TrivialOffsetCalculatorILi2EjESC_ILi1EjENS0_6memory12LoadWithCastILi2EEENSF_13StoreWithCastILi1EEEEEviT_T0_T2_T3_T4_T5_)
        /*2480*/ 	.word	0x00000000


	//----- nvinfo : EIATTR_MIN_STACK_SIZE
	.align		4
.L_1607:
        /*2484*/ 	.byte	0x04, 0x12
        /*2486*/ 	.short	(.L_1609 - .L_1608)
	.align		4
.L_1608:
        /*2488*/ 	.word	index@(_ZN2at6native18elementwise_kernelILi128ELi4EZNS0_22gpu_kernel_impl_nocastINS0_13BinaryFunctorIhhhZZZNS0_21heaviside_kernel_cudaERNS_18TensorIteratorBaseEENKUlvE_clEvENKUlvE_clEvEUlhhE_EEEEvS5_RKT_EUliE_EEviT1_)
        /*248c*/ 	.word	0x00000000


	//----- nvinfo : EIATTR_MIN_STACK_SIZE
	.align		4
.L_1609:
        /*2490*/ 	.byte	0x04, 0x12
        /*2492*/ 	.short	(.L_1611 - .L_1610)
	.align		4
.L_1610:
        /*2494*/ 	.word	index@(_ZN2at6native27unrolled_elementwise_kernelINS0_13BinaryFunctorIhhhZZZNS0_21heaviside_kernel_cudaERNS_18TensorIteratorBaseEENKUlvE_clEvENKUlvE_clEvEUlhhE_EESt5arrayIPcLm3EELi4E23TrivialOffsetCalculatorILi2EjESC_ILi1EjENS0_6memory15LoadWithoutCastENSF_16StoreWithoutCastEEEviT_T0_T2_T3_T4_T5_)
        /*2498*/ 	.word	0x00000000


	//----- nvinfo : EIATTR_MIN_STACK_SIZE
	.align		4
.L_1611:
        /*249c*/ 	.byte	0x04, 0x12
        /*249e*/ 	.short	(.L_1613 - .L_1612)
	.align		4
.L_1612:
        /*24a0*/ 	.word	index@(_ZN2at6native29vectorized_elementwise_kernelILi2ENS0_13BinaryFunctorIhhhZZZNS0_21heaviside_kernel_cudaERNS_18TensorIteratorBaseEENKUlvE_clEvENKUlvE_clEvEUlhhE_EESt5arrayIPcLm3EEEEviT0_T1_)
        /*24a4*/ 	.word	0x00000000


	//----- nvinfo : EIATTR_MIN_STACK_SIZE
	.align		4
.L_1613:
        /*24a8*/ 	.byte	0x04, 0x12
        /*24aa*/ 	.short	(.L_1615 - .L_1614)
	.align		4
.L_1614:
        /*24ac*/ 	.word	index@(_ZN2at6native29vectorized_elementwise_kernelILi4ENS0_13BinaryFunctorIhhhZZZNS0_21heaviside_kernel_cudaERNS_18TensorIteratorBaseEENKUlvE_clEvENKUlvE_clEvEUlhhE_EESt5arrayIPcLm3EEEEviT0_T1_)
        /*24b0*/ 	.word	0x00000000


	//----- nvinfo : EIATTR_MIN_STACK_SIZE
	.align		4
.L_1615:
        /*24b4*/ 	.byte	0x04, 0x12
        /*24b6*/ 	.short	(.L_1617 - .L_1616)
	.align		4
.L_1616:
        /*24b8*/ 	.word	index@(_ZN2at6native29vectorized_elementwise_kernelILi8ENS0_13BinaryFunctorIhhhZZZNS0_21heaviside_kernel_cudaERNS_18TensorIteratorBaseEENKUlvE_clEvENKUlvE_clEvEUlhhE_EESt5arrayIPcLm3EEEEviT0_T1_)
        /*24bc*/ 	.word	0x00000000


	//----- nvinfo : EIATTR_MIN_STACK_SIZE
	.align		4
.L_1617:
        /*24c0*/ 	.byte	0x04, 0x12
        /*24c2*/ 	.short	(.L_1619 - .L_1618)
	.align		4
.L_1618:
        /*24c4*/ 	.word	index@(_ZN2at6native18elementwise_kernelILi128ELi4EZNS0_15gpu_kernel_implINS0_13BUnaryFunctorIhhhZZZNS0_21heaviside_kernel_cudaERNS_18TensorIteratorBaseEENKUlvE_clEvENKUlvE_clEvEUlhhE_EEEEvS5_RKT_EUliE_EEviT1_)
        /*24c8*/ 	.word	0x00000000


	//----- nvinfo : EIATTR_MIN_STACK_SIZE
	.align		4
.L_1619:
        /*24cc*/ 	.byte	0x04, 0x12
        /*24ce*/ 	.short	(.L_1621 - .L_1620)
	.align		4
.L_1620:
        /*24d0*/ 	.word	index@(_ZN2at6native27unrolled_elementwise_kernelINS0_13BUnaryFunctorIhhhZZZNS0_21heaviside_kernel_cudaERNS_18TensorIteratorBaseEENKUlvE_clEvENKUlvE_clEvEUlhhE_EESt5arrayIPcLm2EELi4E23TrivialOffsetCalculatorILi1EjESD_NS0_6memory12LoadWithCastILi1EEENSE_13StoreWithCastILi1EEEEEviT_T0_T2_T3_T4_T5_)
        /*24d4*/ 	.word	0x00000000


	//----- nvinfo : EIATTR_MIN_STACK_SIZE
	.align		4
.L_1621:
        /*24d8*/ 	.byte	0x04, 0x12
        /*24da*/ 	.short	(.L_1623 - .L_1622)
	.align		4
.L_1622:
        /*24dc*/ 	.word	index@(_ZN2at6native18elementwise_kernelILi128ELi4EZNS0_22gpu_kernel_impl_nocastINS0_13BUnaryFunctorIhhhZZZNS0_21heaviside_kernel_cudaERNS_18TensorIteratorBaseEENKUlvE_clEvENKUlvE_clEvEUlhhE_EEEEvS5_RKT_EUliE_EEviT1_)
        /*24e0*/ 	.word	0x00000000


	//----- nvinfo : EIATTR_MIN_STACK_SIZE
	.align		4
.L_1623:
        /*24e4*/ 	.byte	0x04, 0x12
        /*24e6*/ 	.short	(.L_1625 - .L_1624)
	.align		4
.L_1624:
        /*24e8*/ 	.word	index@(_ZN2at6native27unrolled_elementwise_kernelINS0_13BUnaryFunctorIhhhZZZNS0_21heaviside_kernel_cudaERNS_18TensorIteratorBaseEENKUlvE_clEvENKUlvE_clEvEUlhhE_EESt5arrayIPcLm2EELi4E23TrivialOffsetCalculatorILi1EjESD_NS0_6memory15LoadWithoutCastENSE_16StoreWithoutCastEEEviT_T0_T2_T3_T4_T5_)
        /*24ec*/ 	.word	0x00000000


	//----- nvinfo : EIATTR_MIN_STACK_SIZE
	.align		4
.L_1625:
        /*24f0*/ 	.byte	0x04, 0x12
        /*24f2*/ 	.short	(.L_1627 - .L_1626)
	.align		4
.L_1626:
        /*24f4*/ 	.word	index@(_ZN2at6native29vectorized_elementwise_kernelILi2ENS0_13BUnaryFunctorIhhhZZZNS0_21heaviside_kernel_cudaERNS_18TensorIteratorBaseEENKUlvE_clEvENKUlvE_clEvEUlhhE_EESt5arrayIPcLm2EEEEviT0_T1_)
        /*24f8*/ 	.word	0x00000000


	//----- nvinfo : EIATTR_MIN_STACK_SIZE
	.align		4
.L_1627:
        /*24fc*/ 	.byte	0x04, 0x12
        /*24fe*/ 	.short	(.L_1629 - .L_1628)
	.align		4
.L_1628:
        /*2500*/ 	.word	index@(_ZN2at6native29vectorized_elementwise_kernelILi4ENS0_13BUnaryFunctorIhhhZZZNS0_21heaviside_kernel_cudaERNS_18TensorIteratorBaseEENKUlvE_clEvENKUlvE_clEvEUlhhE_EESt5arrayIPcLm2EEEEviT0_T1_)
        /*2504*/ 	.word	0x00000000


	//----- nvinfo : EIATTR_MIN_STACK_SIZE
	.align		4
.L_1629:
        /*2508*/ 	.byte	0x04, 0x12
        /*250a*/ 	.short	(.L_1631 - .L_1630)
	.align		4
.L_1630:
        /*250c*/ 	.word	index@(_ZN2at6native29vectorized_elementwise_kernelILi8ENS0_13BUnaryFunctorIhhhZZZNS0_21heaviside_kernel_cudaERNS_18TensorIteratorBaseEENKUlvE_clEvENKUlvE_clEvEUlhhE_EESt5arrayIPcLm2EEEEviT0_T1_)
        /*2510*/ 	.word	0x00000000


	//----- nvinfo : EIATTR_MIN_STACK_SIZE
	.align		4
.L_1631:
        /*2514*/ 	.byte	0x04, 0x12
        /*2516*/ 	.short	(.L_1633 - .L_1632)
	.align		4
.L_1632:
        /*2518*/ 	.word	index@(_ZN2at6native18elementwise_kernelILi128ELi4EZNS0_15gpu_kernel_implINS0_13AUnaryFunctorIhhhZZZNS0_21heaviside_kernel_cudaERNS_18TensorIteratorBaseEENKUlvE_clEvENKUlvE_clEvEUlhhE_EEEEvS5_RKT_EUliE_EEviT1_)
        /*251c*/ 	.word	0x00000000


	//----- nvinfo : EIATTR_MIN_STACK_SIZE
	.align		4
.L_1633:
        /*2520*/ 	.byte	0x04, 0x12
        /*2522*/ 	.short	(.L_1635 - .L_1634)
	.align		4
.L_1634:
        /*2524*/ 	.word	index@(_ZN2at6native27unrolled_elementwise_kernelINS0_13AUnaryFunctorIhhhZZZNS0_21heaviside_kernel_cudaERNS_18TensorIteratorBaseEENKUlvE_clEvENKUlvE_clEvEUlhhE_EESt5arrayIPcLm2EELi4E23TrivialOffsetCalculatorILi1EjESD_NS0_6memory12LoadWithCastILi1EEENSE_13StoreWithCastILi1EEEEEviT_T0_T2_T3_T4_T5_)
        /*2528*/ 	.word	0x00000000


	//----- nvinfo : EIATTR_MIN_STACK_SIZE
	.align		4
.L_1635:
        /*252c*/ 	.byte	0x04, 0x12
        /*252e*/ 	.short	(.L_1637 - .L_1636)
	.align		4
.L_1636:
        /*2530*/ 	.word	index@(_ZN2at6native18elementwise_kernelILi128ELi4EZNS0_22gpu_kernel_impl_nocastINS0_13AUnaryFunctorIhhhZZZNS0_21heaviside_kernel_cudaERNS_18TensorIteratorBaseEENKUlvE_clEvENKUlvE_clEvEUlhhE_EEEEvS5_RKT_EUliE_EEviT1_)
        /*2534*/ 	.word	0x00000000


	//----- nvinfo : EIATTR_MIN_STACK_SIZE
	.align		4
.L_1637:
        /*2538*/ 	.byte	0x04, 0x12
        /*253a*/ 	.short	(.L_1639 - .L_1638)
	.align		4
.L_1638:
        /*253c*/ 	.word	index@(_ZN2at6native27unrolled_elementwise_kernelINS0_13AUnaryFunctorIhhhZZZNS0_21heaviside_kernel_cudaERNS_18TensorIteratorBaseEENKUlvE_clEvENKUlvE_clEvEUlhhE_EESt5arrayIPcLm2EELi4E23TrivialOffsetCalculatorILi1EjESD_NS0_6memory15LoadWithoutCastENSE_16StoreWithoutCastEEEviT_T0_T2_T3_T4_T5_)
        /*2540*/ 	.word	0x00000000


	//----- nvinfo : EIATTR_MIN_STACK_SIZE
	.align		4
.L_1639:
        /*2544*/ 	.byte	0x04, 0x12
        /*2546*/ 	.short	(.L_1641 - .L_1640)
	.align		4
.L_1640:
        /*2548*/ 	.word	index@(_ZN2at6native29vectorized_elementwise_kernelILi2ENS0_13AUnaryFunctorIhhhZZZNS0_21heaviside_kernel_cudaERNS_18TensorIteratorBaseEENKUlvE_clEvENKUlvE_clEvEUlhhE_EESt5arrayIPcLm2EEEEviT0_T1_)
        /*254c*/ 	.word	0x00000000


	//----- nvinfo : EIATTR_MIN_STACK_SIZE
	.align		4
.L_1641:
        /*2550*/ 	.byte	0x04, 0x12
        /*2552*/ 	.short	(.L_1643 - .L_1642)
	.align		4
.L_1642:
        /*2554*/ 	.word	index@(_ZN2at6native29vectorized_elementwise_kernelILi4ENS0_13AUnaryFunctorIhhhZZZNS0_21heaviside_kernel_cudaERNS_18TensorIteratorBaseEENKUlvE_clEvENKUlvE_clEvEUlhhE_EESt5arrayIPcLm2EEEEviT0_T1_)
        /*2558*/ 	.word	0x00000000


	//----- nvinfo : EIATTR_MIN_STACK_SIZE
	.align		4
.L_1643:
        /*255c*/ 	.byte	0x04, 0x12
        /*255e*/ 	.short	(.L_1645 - .L_1644)
	.align		4
.L_1644:
        /*2560*/ 	.word	index@(_ZN2at6native29vectorized_elementwise_kernelILi8ENS0_13AUnaryFunctorIhhhZZZNS0_21heaviside_kernel_cudaERNS_18TensorIteratorBaseEENKUlvE_clEvENKUlvE_clEvEUlhhE_EESt5arrayIPcLm2EEEEviT0_T1_)
        /*2564*/ 	.word	0x00000000


	//----- nvinfo : EIATTR_MIN_STACK_SIZE
	.align		4
.L_1645:
        /*2568*/ 	.byte	0x04, 0x12
        /*256a*/ 	.short	(.L_1647 - .L_1646)
	.align		4
.L_1646:
        /*256c*/ 	.word	index@(_ZN2at6native18elementwise_kernelILi128ELi4EZNS0_15gpu_kernel_implINS0_13BinaryFunctorIN3c104HalfES5_S5_ZZZNS0_21nextafter_kernel_cudaERNS_18TensorIteratorBaseEENKUlvE_clEvENKUlvE2_clEvEUlS5_S5_E_EEEEvS7_RKT_EUliE_EEviT1_)
        /*2570*/ 	.word	0x00000000


	//----- nvinfo : EIATTR_MIN_STACK_SIZE
	.align		4
.L_1647:
        /*2574*/ 	.byte	0x04, 0x12
        /*2576*/ 	.short	(.L_1649 - .L_1648)
	.align		4
.L_1648:
        /*2578*/ 	.word	index@(_ZN2at6native27unrolled_elementwise_kernelINS0_13BinaryFunctorIN3c104HalfES4_S4_ZZZNS0_21nextafter_kernel_cudaERNS_18TensorIteratorBaseEENKUlvE_clEvENKUlvE2_clEvEUlS4_S4_E_EESt5arrayIPcLm3EELi4E23TrivialOffsetCalculatorILi2EjESE_ILi1EjENS0_6memory12LoadWithCastILi2EEENSH_13StoreWithCastILi1EEEEEviT_T0_T2_T3_T4_T5_)
        /*257c*/ 	.word	0x00000000


	//----- nvinfo : EIATTR_MIN_STACK_SIZE
	.align		4
.L_1649:
        /*2580*/ 	.byte	0x04, 0x12
        /*2582*/ 	.short	(.L_1651 - .L_1650)
	.align		4
.L_1650:
        /*2584*/ 	.word	index@(_ZN2at6native18elementwise_kernelILi128ELi4EZNS0_22gpu_kernel_impl_nocastINS0_13BinaryFunctorIN3c104HalfES5_S5_ZZZNS0_21nextafter_kernel_cudaERNS_18TensorIteratorBaseEENKUlvE_clEvENKUlvE2_clEvEUlS5_S5_E_EEEEvS7_RKT_EUliE_EEviT1_)
        /*2588*/ 	.word	0x00000000


	//----- nvinfo : EIATTR_MIN_STACK_SIZE
	.align		4
.L_1651:
        /*258c*/ 	.byte	0x04, 0x12
        /*258e*/ 	.short	(.L_1653 - .L_1652)
	.align		4
.L_1652:
        /*2590*/ 	.word	index@(_ZN2at6native27unrolled_elementwise_kernelINS0_13BinaryFunctorIN3c104HalfES4_S4_ZZZNS0_21nextafter_kernel_cudaERNS_18TensorIteratorBaseEENKUlvE_clEvENKUlvE2_clEvEUlS4_S4_E_EESt5arrayIPcLm3EELi4E23TrivialOffsetCalculatorILi2EjESE_ILi1EjENS0_6memory15LoadWithoutCastENSH_16StoreWithoutCastEEEviT_T0_T2_T3_T4_T5_)
        /*2594*/ 	.word	0x00000000


	//----- nvinfo : EIATTR_MIN_STACK_SIZE
	.align		4
.L_1653:
        /*2598*/ 	.byte	0x04, 0x12
        /*259a*/ 	.short	(.L_1655 - .L_1654)
	.align		4
.L_1654:
        /*259c*/ 	.word	index@(_ZN2at6native29vectorized_elementwise_kernelILi2ENS0_13BinaryFunctorIN3c104HalfES4_S4_ZZZNS0_21nextafter_kernel_cudaERNS_18TensorIteratorBaseEENKUlvE_clEvENKUlvE2_clEvEUlS4_S4_E_EESt5arrayIPcLm3EEEEviT0_T1_)
        /*25a0*/ 	.word	0x00000000


	//----- nvinfo : EIATTR_MIN_STACK_SIZE
	.align		4
.L_1655:
        /*25a4*/ 	.byte	0x04, 0x12
        /*25a6*/ 	.short	(.L_1657 - .L_1656)
	.align		4
.L_1656:
        /*25a8*/ 	.word	index@(_ZN2at6native29vectorized_elementwise_kernelILi4ENS0_13BinaryFunctorIN3c104HalfES4_S4_ZZZNS0_21nextafter_kernel_cudaERNS_18TensorIteratorBaseEENKUlvE_clEvENKUlvE2_clEvEUlS4_S4_E_EESt5arrayIPcLm3EEEEviT0_T1_)
        /*25ac*/ 	.word	0x00000000


	//----- nvinfo : EIATTR_MIN_STACK_SIZE
	.align		4
.L_1657:
        /*25b0*/ 	.byte	0x04, 0x12
        /*25b2*/ 	.short	(.L_1659 - .L_1658)
	.align		4
.L_1658:
        /*25b4*/ 	.word	index@(_ZN2at6native29vectorized_elementwise_kernelILi8ENS0_13BinaryFunctorIN3c104HalfES4_S4_ZZZNS0_21nextafter_kernel_cudaERNS_18TensorIteratorBaseEENKUlvE_clEvENKUlvE2_clEvEUlS4_S4_E_EESt5arrayIPcLm3EEEEviT0_T1_)
        /*25b8*/ 	.word	0x00000000


	//----- nvinfo : EIATTR_MIN_STACK_SIZE
	.align		4
.L_1659:
        /*25bc*/ 	.byte	0x04, 0x12
        /*25be*/ 	.short	(.L_1661 - .L_1660)
	.align		4
.L_1660:
        /*25c0*/ 	.word	index@(_ZN2at6native18elementwise_kernelILi128ELi4EZNS0_15gpu_kernel_implINS0_13BUnaryFunctorIN3c104HalfES5_S5_ZZZNS0_21nextafter_kernel_cudaERNS_18TensorIteratorBaseEENKUlvE_clEvENKUlvE2_clEvEUlS5_S5_E_EEEEvS7_RKT_EUliE_EEviT1_)
        /*25c4*/ 	.word	0x00000000


	//----- nvinfo : EIATTR_MIN_STACK_SIZE
	.align		4
.L_1661:
        /*25c8*/ 	.byte	0x04, 0x12
        /*25ca*/ 	.short	(.L_1663 - .L_1662)
	.align		4
.L_1662:
        /*25cc*/ 	.word	index@(_ZN2at6native27unrolled_elementwise_kernelINS0_13BUnaryFunctorIN3c104HalfES4_S4_ZZZNS0_21nextafter_kernel_cudaERNS_18TensorIteratorBaseEENKUlvE_clEvENKUlvE2_clEvEUlS4_S4_E_EESt5arrayIPcLm2EELi4E23TrivialOffsetCalculatorILi1EjESF_NS0_6memory12LoadWithCastILi1EEENSG_13StoreWithCastILi1EEEEEviT_T0_T2_T3_T4_T5_)
        /*25d0*/ 	.word	0x00000000


	//----- nvinfo : EIATTR_MIN_STACK_SIZE
	.align		4
.L_1663:
        /*25d4*/ 	.byte	0x04, 0x12
        /*25d6*/ 	.short	(.L_1665 - .L_1664)
	.align		4
.L_1664:
        /*25d8*/ 	.word	index@(_ZN2at6native18elementwise_kernelILi128ELi4EZNS0_22gpu_kernel_impl_nocastINS0_13BUnaryFunctorIN3c104HalfES5_S5_ZZZNS0_21nextafter_kernel_cudaERNS_18TensorIteratorBaseEENKUlvE_clEvENKUlvE2_clEvEUlS5_S5_E_EEEEvS7_RKT_EUliE_EEviT1_)
        /*25dc*/ 	.word	0x00000000


	//----- nvinfo : EIATTR_MIN_STACK_SIZE
	.align		4
.L_1665:
        /*25e0*/ 	.byte	0x04, 0x12
        /*25e2*/ 	.short	(.L_1667 - .L_1666)
	.align		4
.L_1666:
        /*25e4*/ 	.word	index@(_ZN2at6native27unrolled_elementwise_kernelINS0_13BUnaryFunctorIN3c104HalfES4_S4_ZZZNS0_21nextafter_kernel_cudaERNS_18TensorIteratorBaseEENKUlvE_clEvENKUlvE2_clEvEUlS4_S4_E_EESt5arrayIPcLm2EELi4E23TrivialOffsetCalculatorILi1EjESF_NS0_6memory15LoadWithoutCastENSG_16StoreWithoutCastEEEviT_T0_T2_T3_T4_T5_)
        /*25e8*/ 	.word	0x00000000


	//----- nvinfo : EIATTR_MIN_STACK_SIZE
	.align		4
.L_1667:
        /*25ec*/ 	.byte	0x04, 0x12
        /*25ee*/ 	.short	(.L_1669 - .L_1668)
	.align		4
.L_1668:
        /*25f0*/ 	.word	index@(_ZN2at6native29vectorized_elementwise_kernelILi2ENS0_13BUnaryFunctorIN3c104HalfES4_S4_ZZZNS0_21nextafter_kernel_cudaERNS_18TensorIteratorBaseEENKUlvE_clEvENKUlvE2_clEvEUlS4_S4_E_EESt5arrayIPcLm2EEEEviT0_T1_)
        /*25f4*/ 	.word	0x00000000


	//----- nvinfo : EIATTR_MIN_STACK_SIZE
	.align		4
.L_1669:
        /*25f8*/ 	.byte	0x04, 0x12
        /*25fa*/ 	.short	(.L_1671 - .L_1670)
	.align		4
.L_1670:
        /*25fc*/ 	.word	index@(_ZN2at6native29vectorized_elementwise_kernelILi4ENS0_13BUnaryFunctorIN3c104HalfES4_S4_ZZZNS0_21nextafter_kernel_cudaERNS_18TensorIteratorBaseEENKUlvE_clEvENKUlvE2_clEvEUlS4_S4_E_EESt5arrayIPcLm2EEEEviT0_T1_)
        /*2600*/ 	.word	0x00000000


	//----- nvinfo : EIATTR_MIN_STACK_SIZE
	.align		4
.L_1671:
        /*2604*/ 	.byte	0x04, 0x12
        /*2606*/ 	.short	(.L_1673 - .L_1672)
	.align		4
.L_1672:
        /*2608*/ 	.word	index@(_ZN2at6native29vectorized_elementwise_kernelILi8ENS0_13BUnaryFunctorIN3c104HalfES4_S4_ZZZNS0_21nextafter_kernel_cudaERNS_18TensorIteratorBaseEENKUlvE_clEvENKUlvE2_clEvEUlS4_S4_E_EESt5arrayIPcLm2EEEEviT0_T1_)
        /*260c*/ 	.word	0x00000000


	//----- nvinfo : EIATTR_MIN_STACK_SIZE
	.align		4
.L_1673:
        /*2610*/ 	.byte	0x04, 0x12
        /*2612*/ 	.short	(.L_1675 - .L_1674)
	.align		4
.L_1674:
        /*2614*/ 	.word	index@(_ZN2at6native18elementwise_kernelILi128ELi4EZNS0_15gpu_kernel_implINS0_13AUnaryFunctorIN3c104HalfES5_S5_ZZZNS0_21nextafter_kernel_cudaERNS_18TensorIteratorBaseEENKUlvE_clEvENKUlvE2_clEvEUlS5_S5_E_EEEEvS7_RKT_EUliE_EEviT1_)
        /*2618*/ 	.word	0x00000000


	//----- nvinfo : EIATTR_MIN_STACK_SIZE
	.align		4
.L_1675:
        /*261c*/ 	.byte	0x04, 0x12
        /*261e*/ 	.short	(.L_1677 - .L_1676)
	.align		4
.L_1676:
        /*2620*/ 	.word	index@(_ZN2at6native27unrolled_elementwise_kernelINS0_13AUnaryFunctorIN3c104HalfES4_S4_ZZZNS0_21nextafter_kernel_cudaERNS_18TensorIteratorBaseEENKUlvE_clEvENKUlvE2_clEvEUlS4_S4_E_EESt5arrayIPcLm2EELi4E23TrivialOffsetCalculatorILi1EjESF_NS0_6memory12LoadWithCastILi1EEENSG_13StoreWithCastILi1EEEEEviT_T0_T2_T3_T4_T5_)
        /*2624*/ 	.word	0x00000000


	//----- nvinfo : EIATTR_MIN_STACK_SIZE
	.align		4
.L_1677:
        /*2628*/ 	.byte	0x04, 0x12
        /*262a*/ 	.short	(.L_1679 - .L_1678)
	.align		4
.L_1678:
        /*262c*/ 	.word	index@(_ZN2at6native18elementwise_kernelILi128ELi4EZNS0_22gpu_kernel_impl_nocastINS0_13AUnaryFunctorIN3c104HalfES5_S5_ZZZNS0_21nextafter_kernel_cudaERNS_18TensorIteratorBaseEENKUlvE_clEvENKUlvE2_clEvEUlS5_S5_E_EEEEvS7_RKT_EUliE_EEviT1_)
        /*2630*/ 	.word	0x00000000


	//----- nvinfo : EIATTR_MIN_STACK_SIZE
	.align		4
.L_1679:
        /*2634*/ 	.byte	0x04, 0x12
        /*2636*/ 	.short	(.L_1681 - .L_1680)
	.align		4
.L_1680:
        /*2638*/ 	.word	index@(_ZN2at6native27unrolled_elementwise_kernelINS0_13AUnaryFunctorIN3c104HalfES4_S4_ZZZNS0_21nextafter_kernel_cudaERNS_18TensorIteratorBaseEENKUlvE_clEvENKUlvE2_clEvEUlS4_S4_E_EESt5arrayIPcLm2EELi4E23TrivialOffsetCalculatorILi1EjESF_NS0_6memory15LoadWithoutCastENSG_16StoreWithoutCastEEEviT_T0_T2_T3_T4_T5_)
        /*263c*/ 	.word	0x00000000


	//----- nvinfo : EIATTR_MIN_STACK_SIZE
	.align		4
.L_1681:
        /*2640*/ 	.byte	0x04, 0x12
        /*2642*/ 	.short	(.L_1683 - .L_1682)
	.align		4
.L_1682:
        /*2644*/ 	.word	index@(_ZN2at6native29vectorized_elementwise_kernelILi2ENS0_13AUnaryFunctorIN3c104HalfES4_S4_ZZZNS0_21nextafter_kernel_cudaERNS_18TensorIteratorBaseEENKUlvE_clEvENKUlvE2_clEvEUlS4_S4_E_EESt5arrayIPcLm2EEEEviT0_T1_)
        /*2648*/ 	.word	0x00000000


	//----- nvinfo : EIATTR_MIN_STACK_SIZE
	.align		4
.L_1683:
        /*264c*/ 	.byte	0x04, 0x12
        /*264e*/ 	.short	(.L_1685 - .L_1684)
	.align		4
.L_1684:
        /*2650*/ 	.word	index@(_ZN2at6native29vectorized_elementwise_kernelILi4ENS0_13AUnaryFunctorIN3c104HalfES4_S4_ZZZNS0_21nextafter_kernel_cudaERNS_18TensorIteratorBaseEENKUlvE_clEvENKUlvE2_clEvEUlS4_S4_E_EESt5arrayIPcLm2EEEEviT0_T1_)
        /*2654*/ 	.word	0x00000000


	//----- nvinfo : EIATTR_MIN_STACK_SIZE
	.align		4
.L_1685:
        /*2658*/ 	.byte	0x04, 0x12
        /*265a*/ 	.short	(.L_1687 - .L_1686)
	.align		4
.L_1686:
        /*265c*/ 	.word	index@(_ZN2at6native29vectorized_elementwise_kernelILi8ENS0_13AUnaryFunctorIN3c104HalfES4_S4_ZZZNS0_21nextafter_kernel_cudaERNS_18TensorIteratorBaseEENKUlvE_clEvENKUlvE2_clEvEUlS4_S4_E_EESt5arrayIPcLm2EEEEviT0_T1_)
        /*2660*/ 	.word	0x00000000


	//----- nvinfo : EIATTR_MIN_STACK_SIZE
	.align		4
.L_1687:
        /*2664*/ 	.byte	0x04, 0x12
        /*2666*/ 	.short	(.L_1689 - .L_1688)
	.align		4
.L_1688:
        /*2668*/ 	.word	index@(_ZN2at6native18elementwise_kernelILi128ELi4EZNS0_15gpu_kernel_implINS0_13BinaryFunctorIN3c108BFloat16ES5_S5_ZZZNS0_21nextafter_kernel_cudaERNS_18TensorIteratorBaseEENKUlvE_clEvENKUlvE1_clEvEUlS5_S5_E_EEEEvS7_RKT_EUliE_EEviT1_)
        /*266c*/ 	.word	0x00000000


	//----- nvinfo : EIATTR_MIN_STACK_SIZE
	.align		4
.L_1689:
        /*2670*/ 	.byte	0x04, 0x12
        /*2672*/ 	.short	(.L_1691 - .L_1690)
	.align		4
.L_1690:
        /*2674*/ 	.word	index@(_ZN2at6native27unrolled_elementwise_kernelINS0_13BinaryFunctorIN3c108BFloat16ES4_S4_ZZZNS0_21nextafter_kernel_cudaERNS_18TensorIteratorBaseEENKUlvE_clEvENKUlvE1_clEvEUlS4_S4_E_EESt5arrayIPcLm3EELi4E23TrivialOffsetCalculatorILi2EjESE_ILi1EjENS0_6memory12LoadWithCastILi2EEENSH_13StoreWithCastILi1EEEEEviT_T0_T2_T3_T4_T5_)
        /*2678*/ 	.word	0x00000000


	//----- nvinfo : EIATTR_MIN_STACK_SIZE
	.align		4
.L_1691:
        /*267c*/ 	.byte	0x04, 0x12
        /*267e*/ 	.short	(.L_1693 - .L_1692)
	.align		4
.L_1692:
        /*2680*/ 	.word	index@(_ZN2at6native18elementwise_kernelILi128ELi4EZNS0_22gpu_kernel_impl_nocastINS0_13BinaryFunctorIN3c108BFloat16ES5_S5_ZZZNS0_21nextafter_kernel_cudaERNS_18TensorIteratorBaseEENKUlvE_clEvENKUlvE1_clEvEUlS5_S5_E_EEEEvS7_RKT_EUliE_EEviT1_)
        /*2684*/ 	.word	0x00000000


	//----- nvinfo : EIATTR_MIN_STACK_SIZE
	.align		4
.L_1693:
        /*2688*/ 	.byte	0x04, 0x12
        /*268a*/ 	.short	(.L_1695 - .L_1694)
	.align		4
.L_1694:
        /*268c*/ 	.word	index@(_ZN2at6native27unrolled_elementwise_kernelINS0_13BinaryFunctorIN3c108BFloat16ES4_S4_ZZZNS0_21nextafter_kernel_cudaERNS_18TensorIteratorBaseEENKUlvE_clEvENKUlvE1_clEvEUlS4_S4_E_EESt5arrayIPcLm3EELi4E23TrivialOffsetCalculatorILi2EjESE_ILi1EjENS0_6memory15LoadWithoutCastENSH_16StoreWithoutCastEEEviT_T0_T2_T3_T4_T5_)
        /*2690*/ 	.word	0x00000000


	//----- nvinfo : EIATTR_MIN_STACK_SIZE
	.align		4
.L_1695:
        /*2694*/ 	.byte	0x04, 0x12
        /*2696*/ 	.short	(.L_1697 - .L_1696)
	.align		4
.L_1696:
        /*2698*/ 	.word	index@(_ZN2at6native29vectorized_elementwise_kernelILi2ENS0_13BinaryFunctorIN3c108BFloat16ES4_S4_ZZZNS0_21nextafter_kernel_cudaERNS_18TensorIteratorBaseEENKUlvE_clEvENKUlvE1_clEvEUlS4_S4_E_EESt5arrayIPcLm3EEEEviT0_T1_)
        /*269c*/ 	.word	0x00000000


	//----- nvinfo : EIATTR_MIN_STACK_SIZE
	.align		4
.L_1697:
        /*26a0*/ 	.byte	0x04, 0x12
        /*26a2*/ 	.short	(.L_1699 - .L_1698)
	.align		4
.L_1698:
        /*26a4*/ 	.word	index@(_ZN2at6native29vectorized_elementwise_kernelILi4ENS0_13BinaryFunctorIN3c108BFloat16ES4_S4_ZZZNS0_21nextafter_kernel_cudaERNS_18TensorIteratorBaseEENKUlvE_clEvENKUlvE1_clEvEUlS4_S4_E_EESt5arrayIPcLm3EEEEviT0_T1_)
        /*26a8*/ 	.word	0x00000000


	//----- nvinfo : EIATTR_MIN_STACK_SIZE
	.align		4
.L_1699:
        /*26ac*/ 	.byte	0x04, 0x12
        /*26ae*/ 	.short	(.L_1701 - .L_1700)
	.align		4
.L_1700:
        /*26b0*/ 	.word	index@(_ZN2at6native29vectorized_elementwise_kernelILi8ENS0_13BinaryFunctorIN3c108BFloat16ES4_S4_ZZZNS0_21nextafter_kernel_cudaERNS_18TensorIteratorBaseEENKUlvE_clEvENKUlvE1_clEvEUlS4_S4_E_EESt5arrayIPcLm3EEEEviT0_T1_)
        /*26b4*/ 	.word	0x00000000


	//----- nvinfo : EIATTR_MIN_STACK_SIZE
	.align		4
.L_1701:
        /*26b8*/ 	.byte	0x04, 0x12
        /*26ba*/ 	.short	(.L_1703 - .L_1702)
	.align		4
.L_1702:
        /*26bc*/ 	.word	index@(_ZN2at6native18elementwise_kernelILi128ELi4EZNS0_15gpu_kernel_implINS0_13BUnaryFunctorIN3c108BFloat16ES5_S5_ZZZNS0_21nextafter_kernel_cudaERNS_18TensorIteratorBaseEENKUlvE_clEvENKUlvE1_clEvEUlS5_S5_E_EEEEvS7_RKT_EUliE_EEviT1_)
        /*26c0*/ 	.word	0x00000000


	//----- nvinfo : EIATTR_MIN_STACK_SIZE
	.align		4
.L_1703:
        /*26c4*/ 	.byte	0x04, 0x12
        /*26c6*/ 	.short	(.L_1705 - .L_1704)
	.align		4
.L_1704:
        /*26c8*/ 	.word	index@(_ZN2at6native27unrolled_elementwise_kernelINS0_13BUnaryFunctorIN3c108BFloat16ES4_S4_ZZZNS0_21nextafter_kernel_cudaERNS_18TensorIteratorBaseEENKUlvE_clEvENKUlvE1_clEvEUlS4_S4_E_EESt5arrayIPcLm2EELi4E23TrivialOffsetCalculatorILi1EjESF_NS0_6memory12LoadWithCastILi1EEENSG_13StoreWithCastILi1EEEEEviT_T0_T2_T3_T4_T5_)
        /*26cc*/ 	.word	0x00000000


	//----- nvinfo : EIATTR_MIN_STACK_SIZE
	.align		4
.L_1705:
        /*26d0*/ 	.byte	0x04, 0x12
        /*26d2*/ 	.short	(.L_1707 - .L_1706)
	.align		4
.L_1706:
        /*26d4*/ 	.word	index@(_ZN2at6native18elementwise_kernelILi128ELi4EZNS0_22gpu_kernel_impl_nocastINS0_13BUnaryFunctorIN3c108BFloat16ES5_S5_ZZZNS0_21nextafter_kernel_cudaERNS_18TensorIteratorBaseEENKUlvE_clEvENKUlvE1_clEvEUlS5_S5_E_EEEEvS7_RKT_EUliE_EEviT1_)
        /*26d8*/ 	.word	0x00000000


	//----- nvinfo : EIATTR_MIN_STACK_SIZE
	.align		4
.L_1707:
        /*26dc*/ 	.byte	0x04, 0x12
        /*26de*/ 	.short	(.L_1709 - .L_1708)
	.align		4
.L_1708:
        /*26e0*/ 	.word	index@(_ZN2at6native27unrolled_elementwise_kernelINS0_13BUnaryFunctorIN3c108BFloat16ES4_S4_ZZZNS0_21nextafter_kernel_cudaERNS_18TensorIteratorBaseEENKUlvE_clEvENKUlvE1_clEvEUlS4_S4_E_EESt5arrayIPcLm2EELi4E23TrivialOffsetCalculatorILi1EjESF_NS0_6memory15LoadWithoutCastENSG_16StoreWithoutCastEEEviT_T0_T2_T3_T4_T5_)
        /*26e4*/ 	.word	0x00000000


	//----- nvinfo : EIATTR_MIN_STACK_SIZE
	.align		4
.L_1709:
        /*26e8*/ 	.byte	0x04, 0x12
        /*26ea*/ 	.short	(.L_1711 - .L_1710)
	.align		4
.L_1710:
        /*26ec*/ 	.word	index@(_ZN2at6native29vectorized_elementwise_kernelILi2ENS0_13BUnaryFunctorIN3c108BFloat16ES4_S4_ZZZNS0_21nextafter_kernel_cudaERNS_18TensorIteratorBaseEENKUlvE_clEvENKUlvE1_clEvEUlS4_S4_E_EESt5arrayIPcLm2EEEEviT0_T1_)
        /*26f0*/ 	.word	0x00000000


	//----- nvinfo : EIATTR_MIN_STACK_SIZE
	.align		4
.L_1711:
        /*26f4*/ 	.byte	0x04, 0x12
        /*26f6*/ 	.short	(.L_1713 - .L_1712)
	.align		4
.L_1712:
        /*26f8*/ 	.word	index@(_ZN2at6native29vectorized_elementwise_kernelILi4ENS0_13BUnaryFunctorIN3c108BFloat16ES4_S4_ZZZNS0_21nextafter_kernel_cudaERNS_18TensorIteratorBaseEENKUlvE_clEvENKUlvE1_clEvEUlS4_S4_E_EESt5arrayIPcLm2EEEEviT0_T1_)
        /*26fc*/ 	.word	0x00000000


	//----- nvinfo : EIATTR_MIN_STACK_SIZE
	.align		4
.L_1713:
        /*2700*/ 	.byte	0x04, 0x12
        /*2702*/ 	.short	(.L_1715 - .L_1714)
	.align		4
.L_1714:
        /*2704*/ 	.word	index@(_ZN2at6native29vectorized_elementwise_kernelILi8ENS0_13BUnaryFunctorIN3c108BFloat16ES4_S4_ZZZNS0_21nextafter_kernel_cudaERNS_18TensorIteratorBaseEENKUlvE_clEvENKUlvE1_clEvEUlS4_S4_E_EESt5arrayIPcLm2EEEEviT0_T1_)
        /*2708*/ 	.word	0x00000000


	//----- nvinfo : EIATTR_MIN_STACK_SIZE
	.align		4
.L_1715:
        /*270c*/ 	.byte	0x04, 0x12
        /*270e*/ 	.short	(.L_1717 - .L_1716)
	.align		4
.L_1716:
        /*2710*/ 	.word	index@(_ZN2at6native18elementwise_kernelILi128ELi4EZNS0_15gpu_kernel_implINS0_13AUnaryFunctorIN3c108BFloat16ES5_S5_ZZZNS0_21nextafter_kernel_cudaERNS_18TensorIteratorBaseEENKUlvE_clEvENKUlvE1_clEvEUlS5_S5_E_EEEEvS7_RKT_EUliE_EEviT1_)
        /*2714*/ 	.word	0x00000000


	//----- nvinfo : EIATTR_MIN_STACK_SIZE
	.align		4
.L_1717:
        /*2718*/ 	.byte	0x04, 0x12
        /*271a*/ 	.short	(.L_1719 - .L_1718)
	.align		4
.L_1718:
        /*271c*/ 	.word	index@(_ZN2at6native27unrolled_elementwise_kernelINS0_13AUnaryFunctorIN3c108BFloat16ES4_S4_ZZZNS0_21nextafter_kernel_cudaERNS_18TensorIteratorBaseEENKUlvE_clEvENKUlvE1_clEvEUlS4_S4_E_EESt5arrayIPcLm2EELi4E23TrivialOffsetCalculatorILi1EjESF_NS0_6memory12LoadWithCastILi1EEENSG_13StoreWithCastILi1EEEEEviT_T0_T2_T3_T4_T5_)
        /*2720*/ 	.word	0x00000000


	//----- nvinfo : EIATTR_MIN_STACK_SIZE
	.align		4
.L_1719:
        /*2724*/ 	.byte	0x04, 0x12
        /*2726*/ 	.short	(.L_1721 - .L_1720)
	.align		4
.L_1720:
        /*2728*/ 	.word	index@(_ZN2at6native18elementwise_kernelILi128ELi4EZNS0_22gpu_kernel_impl_nocastINS0_13AUnaryFunctorIN3c108BFloat16ES5_S5_ZZZNS0_21nextafter_kernel_cudaERNS_18TensorIteratorBaseEENKUlvE_clEvENKUlvE1_clEvEUlS5_S5_E_EEEEvS7_RKT_EUliE_EEviT1_)
        /*272c*/ 	.word	0x00000000


	//----- nvinfo : EIATTR_MIN_STACK_SIZE
	.align		4
.L_1721:
        /*2730*/ 	.byte	0x04, 0x12
        /*2732*/ 	.short	(.L_1723 - .L_1722)
	.align		4
.L_1722:
        /*2734*/ 	.word	index@(_ZN2at6native27unrolled_elementwise_kernelINS0_13AUnaryFunctorIN3c108BFloat16ES4_S4_ZZZNS0_21nextafter_kernel_cudaERNS_18TensorIteratorBaseEENKUlvE_clEvENKUlvE1_clEvEUlS4_S4_E_EESt5arrayIPcLm2EELi4E23TrivialOffsetCalculatorILi1EjESF_NS0_6memory15LoadWithoutCastENSG_16StoreWithoutCastEEEviT_T0_T2_T3_T4_T5_)
        /*2738*/ 	.word	0x00000000


	//----- nvinfo : EIATTR_MIN_STACK_SIZE
	.align		4
.L_1723:
        /*273c*/ 	.byte	0x04, 0x12
        /*273e*/ 	.short	(.L_1725 - .L_1724)
	.align		4
.L_1724:
        /*2740*/ 	.word	index@(_ZN2at6native29vectorized_elementwise_kernelILi2ENS0_13AUnaryFunctorIN3c108BFloat16ES4_S4_ZZZNS0_21nextafter_kernel_cudaERNS_18TensorIteratorBaseEENKUlvE_clEvENKUlvE1_clEvEUlS4_S4_E_EESt5arrayIPcLm2EEEEviT0_T1_)
        /*2744*/ 	.word	0x00000000


	//----- nvinfo : EIATTR_MIN_STACK_SIZE
	.align		4
.L_1725:
        /*2748*/ 	.byte	0x04, 0x12
        /*274a*/ 	.short	(.L_1727 - .L_1726)
	.align		4
.L_1726:
        /*274c*/ 	.word	index@(_ZN2at6native29vectorized_elementwise_kernelILi4ENS0_13AUnaryFunctorIN3c108BFloat16ES4_S4_ZZZNS0_21nextafter_kernel_cudaERNS_18TensorIteratorBaseEENKUlvE_clEvENKUlvE1_clEvEUlS4_S4_E_EESt5arrayIPcLm2EEEEviT0_T1_)
        /*2750*/ 	.word	0x00000000


	//----- nvinfo : EIATTR_MIN_STACK_SIZE
	.align		4
.L_1727:
        /*2754*/ 	.byte	0x04, 0x12
        /*2756*/ 	.short	(.L_1729 - .L_1728)
	.align		4
.L_1728:
        /*2758*/ 	.word	index@(_ZN2at6native29vectorized_elementwise_kernelILi8ENS0_13AUnaryFunctorIN3c108BFloat16ES4_S4_ZZZNS0_21nextafter_kernel_cudaERNS_18TensorIteratorBaseEENKUlvE_clEvENKUlvE1_clEvEUlS4_S4_E_EESt5arrayIPcLm2EEEEviT0_T1_)
        /*275c*/ 	.word	0x00000000


	//----- nvinfo : EIATTR_MIN_STACK_SIZE
	.align		4
.L_1729:
        /*2760*/ 	.byte	0x04, 0x12
        /*2762*/ 	.short	(.L_1731 - .L_1730)
	.align		4
.L_1730:
        /*2764*/ 	.word	index@(_ZN2at6native18elementwise_kernelILi128ELi4EZNS0_15gpu_kernel_implINS0_13BinaryFunctorIfffZZZNS0_21nextafter_kernel_cudaERNS_18TensorIteratorBaseEENKUlvE_clEvENKUlvE0_clEvEUlffE_EEEEvS5_RKT_EUliE_EEviT1_)
        /*2768*/ 	.word	0x00000000


	//----- nvinfo : EIATTR_MIN_STACK_SIZE
	.align		4
.L_1731:
        /*276c*/ 	.byte	0x04, 0x12
        /*276e*/ 	.short	(.L_1733 - .L_1732)
	.align		4
.L_1732:
        /*2770*/ 	.word	index@(_ZN2at6native27unrolled_elementwise_kernelINS0_13BinaryFunctorIfffZZZNS0_21nextafter_kernel_cudaERNS_18TensorIteratorBaseEENKUlvE_clEvENKUlvE0_clEvEUlffE_EESt5arrayIPcLm3EELi4E23TrivialOffsetCalculatorILi2EjESC_ILi1EjENS0_6memory12LoadWithCastILi2EEENSF_13StoreWithCastILi1EEEEEviT_T0_T2_T3_T4_T5_)
        /*2774*/ 	.word	0x00000000


	//----- nvinfo : EIATTR_MIN_STACK_SIZE
	.align		4
.L_1733:
        /*2778*/ 	.byte	0x04, 0x12
        /*277a*/ 	.short	(.L_1735 - .L_1734)
	.align		4
.L_1734:
        /*277c*/ 	.word	index@(_ZN2at6native18elementwise_kernelILi128ELi2EZNS0_22gpu_kernel_impl_nocastINS0_13BinaryFunctorIfffZZZNS0_21nextafter_kernel_cudaERNS_18TensorIteratorBaseEENKUlvE_clEvENKUlvE0_clEvEUlffE_EEEEvS5_RKT_EUliE_EEviT1_)
        /*2780*/ 	.word	0x00000000


	//----- nvinfo : EIATTR_MIN_STACK_SIZE
	.align		4
.L_1735:
        /*2784*/ 	.byte	0x04, 0x12
        /*2786*/ 	.short	(.L_1737 - .L_1736)
	.align		4
.L_1736:
        /*2788*/ 	.word	index@(_ZN2at6native27unrolled_elementwise_kernelINS0_13BinaryFunctorIfffZZZNS0_21nextafter_kernel_cudaERNS_18TensorIteratorBaseEENKUlvE_clEvENKUlvE0_clEvEUlffE_EESt5arrayIPcLm3EELi4E23TrivialOffsetCalculatorILi2EjESC_ILi1EjENS0_6memory15LoadWithoutCastENSF_16StoreWithoutCastEEEviT_T0_T2_T3_T4_T5_)
        /*278c*/ 	.word	0x00000000


	//----- nvinfo : EIATTR_MIN_STACK_SIZE
	.align		4
.L_1737:
        /*2790*/ 	.byte	0x04, 0x12
        /*2792*/ 	.short	(.L_1739 - .L_1738)
	.align		4
.L_1738:
        /*2794*/ 	.word	index@(_ZN2at6native29vectorized_elementwise_kernelILi2ENS0_13BinaryFunctorIfffZZZNS0_21nextafter_kernel_cudaERNS_18TensorIteratorBaseEENKUlvE_clEvENKUlvE0_clEvEUlffE_EESt5arrayIPcLm3EEEEviT0_T1_)
        /*2798*/ 	.word	0x00000000


	//----- nvinfo : EIATTR_MIN_STACK_SIZE
	.align		4
.L_1739:
        /*279c*/ 	.byte	0x04, 0x12
        /*279e*/ 	.short	(.L_1741 - .L_1740)
	.align		4
.L_1740:
        /*27a0*/ 	.word	index@(_ZN2at6native29vectorized_elementwise_kernelILi4ENS0_13BinaryFunctorIfffZZZNS0_21nextafter_kernel_cudaERNS_18TensorIteratorBaseEENKUlvE_clEvENKUlvE0_clEvEUlffE_EESt5arrayIPcLm3EEEEviT0_T1_)
        /*27a4*/ 	.word	0x00000000


	//----- nvinfo : EIATTR_MIN_STACK_SIZE
	.align		4
.L_1741:
        /*27a8*/ 	.byte	0x04, 0x12
        /*27aa*/ 	.short	(.L_1743 - .L_1742)
	.align		4
.L_1742:
        /*27ac*/ 	.word	index@(_ZN2at6native29vectorized_elementwise_kernelILi8ENS0_13BinaryFunctorIfffZZZNS0_21nextafter_kernel_cudaERNS_18TensorIteratorBaseEENKUlvE_clEvENKUlvE0_clEvEUlffE_EESt5arrayIPcLm3EEEEviT0_T1_)
        /*27b0*/ 	.word	0x00000000


	//----- nvinfo : EIATTR_MIN_STACK_SIZE
	.align		4
.L_1743:
        /*27b4*/ 	.byte	0x04, 0x12
        /*27b6*/ 	.short	(.L_1745 - .L_1744)
	.align		4
.L_1744:
        /*27b8*/ 	.word	index@(_ZN2at6native18elementwise_kernelILi128ELi4EZNS0_15gpu_kernel_implINS0_13BUnaryFunctorIfffZZZNS0_21nextafter_kernel_cudaERNS_18TensorIteratorBaseEENKUlvE_clEvENKUlvE0_clEvEUlffE_EEEEvS5_RKT_EUliE_EEviT1_)
        /*27bc*/ 	.word	0x00000000


	//----- nvinfo : EIATTR_MIN_STACK_SIZE
	.align		4
.L_1745:
        /*27c0*/ 	.byte	0x04, 0x12
        /*27c2*/ 	.short	(.L_1747 - .L_1746)
	.align		4
.L_1746:
        /*27c4*/ 	.word	index@(_ZN2at6native27unrolled_elementwise_kernelINS0_13BUnaryFunctorIfffZZZNS0_21nextafter_kernel_cudaERNS_18TensorIteratorBaseEENKUlvE_clEvENKUlvE0_clEvEUlffE_EESt5arrayIPcLm2EELi4E23TrivialOffsetCalculatorILi1EjESD_NS0_6memory12LoadWithCastILi1EEENSE_13StoreWithCastILi1EEEEEviT_T0_T2_T3_T4_T5_)
        /*27c8*/ 	.word	0x00000000


	//----- nvinfo : EIATTR_MIN_STACK_SIZE
	.align		4
.L_1747:
        /*27cc*/ 	.byte	0x04, 0x12
        /*27ce*/ 	.short	(.L_1749 - .L_1748)
	.align		4
.L_1748:
        /*27d0*/ 	.word	index@(_ZN2at6native18elementwise_kernelILi128ELi2EZNS0_22gpu_kernel_impl_nocastINS0_13BUnaryFunctorIfffZZZNS0_21nextafter_kernel_cudaERNS_18TensorIteratorBaseEENKUlvE_clEvENKUlvE0_clEvEUlffE_EEEEvS5_RKT_EUliE_EEviT1_)
        /*27d4*/ 	.word	0x00000000


	//----- nvinfo : EIATTR_MIN_STACK_SIZE
	.align		4
.L_1749:
        /*27d8*/ 	.byte	0x04, 0x12
        /*27da*/ 	.short	(.L_1751 - .L_1750)
	.align		4
.L_1750:
        /*27dc*/ 	.word	index@(_ZN2at6native27unrolled_elementwise_kernelINS0_13BUnaryFunctorIfffZZZNS0_21nextafter_kernel_cudaERNS_18TensorIteratorBaseEENKUlvE_clEvENKUlvE0_clEvEUlffE_EESt5arrayIPcLm2EELi4E23TrivialOffsetCalculatorILi1EjESD_NS0_6memory15LoadWithoutCastENSE_16StoreWithoutCastEEEviT_T0_T2_T3_T4_T5_)
        /*27e0*/ 	.word	0x00000000


	//----- nvinfo : EIATTR_MIN_STACK_SIZE
	.align		4
.L_1751:
        /*27e4*/ 	.byte	0x04, 0x12
        /*27e6*/ 	.short	(.L_1753 - .L_1752)
	.align		4
.L_1752:
        /*27e8*/ 	.word	index@(_ZN2at6native29vectorized_elementwise_kernelILi2ENS0_13BUnaryFunctorIfffZZZNS0_21nextafter_kernel_cudaERNS_18TensorIteratorBaseEENKUlvE_clEvENKUlvE0_clEvEUlffE_EESt5arrayIPcLm2EEEEviT0_T1_)
        /*27ec*/ 	.word	0x00000000


	//----- nvinfo : EIATTR_MIN_STACK_SIZE
	.align		4
.L_1753:
        /*27f0*/ 	.byte	0x04, 0x12
        /*27f2*/ 	.short	(.L_1755 - .L_1754)
	.align		4
.L_1754:
        /*27f4*/ 	.word	index@(_ZN2at6native29vectorized_elementwise_kernelILi4ENS0_13BUnaryFunctorIfffZZZNS0_21nextafter_kernel_cudaERNS_18TensorIteratorBaseEENKUlvE_clEvENKUlvE0_clEvEUlffE_EESt5arrayIPcLm2EEEEviT0_T1_)
        /*27f8*/ 	.word	0x00000000


	//----- nvinfo : EIATTR_MIN_STACK_SIZE
	.align		4
.L_1755:
        /*27fc*/ 	.byte	0x04, 0x12
        /*27fe*/ 	.short	(.L_1757 - .L_1756)
	.align		4
.L_1756:
        /*2800*/ 	.word	index@(_ZN2at6native29vectorized_elementwise_kernelILi8ENS0_13BUnaryFunctorIfffZZZNS0_21nextafter_kernel_cudaERNS_18TensorIteratorBaseEENKUlvE_clEvENKUlvE0_clEvEUlffE_EESt5arrayIPcLm2EEEEviT0_T1_)
        /*2804*/ 	.word	0x00000000


	//----- nvinfo : EIATTR_MIN_STACK_SIZE
	.align		4
.L_1757:
        /*2808*/ 	.byte	0x04, 0x12
        /*280a*/ 	.short	(.L_1759 - .L_1758)
	.align		4
.L_1758:
        /*280c*/ 	.word	index@(_ZN2at6native18elementwise_kernelILi128ELi4EZNS0_15gpu_kernel_implINS0_13AUnaryFunctorIfffZZZNS0_21nextafter_kernel_cudaERNS_18TensorIteratorBaseEENKUlvE_clEvENKUlvE0_clEvEUlffE_EEEEvS5_RKT_EUliE_EEviT1_)
        /*2810*/ 	.word	0x00000000


	//----- nvinfo : EIATTR_MIN_STACK_SIZE
	.align		4
.L_1759:
        /*2814*/ 	.byte	0x04, 0x12
        /*2816*/ 	.short	(.L_1761 - .L_1760)
	.align		4
.L_1760:
        /*2818*/ 	.word	index@(_ZN2at6native27unrolled_elementwise_kernelINS0_13AUnaryFunctorIfffZZZNS0_21nextafter_kernel_cudaERNS_18TensorIteratorBaseEENKUlvE_clEvENKUlvE0_clEvEUlffE_EESt5arrayIPcLm2EELi4E23TrivialOffsetCalculatorILi1EjESD_NS0_6memory12LoadWithCastILi1EEENSE_13StoreWithCastILi1EEEEEviT_T0_T2_T3_T4_T5_)
        /*281c*/ 	.word	0x00000000


	//----- nvinfo : EIATTR_MIN_STACK_SIZE
	.align		4
.L_1761:
        /*2820*/ 	.byte	0x04, 0x12
        /*2822*/ 	.short	(.L_1763 - .L_1762)
	.align		4
.L_1762:
        /*2824*/ 	.word	index@(_ZN2at6native18elementwise_kernelILi128ELi2EZNS0_22gpu_kernel_impl_nocastINS0_13AUnaryFunctorIfffZZZNS0_21nextafter_kernel_cudaERNS_18TensorIteratorBaseEENKUlvE_clEvENKUlvE0_clEvEUlffE_EEEEvS5_RKT_EUliE_EEviT1_)
        /*2828*/ 	.word	0x00000000


	//----- nvinfo : EIATTR_MIN_STACK_SIZE
	.align		4
.L_1763:
        /*282c*/ 	.byte	0x04, 0x12
        /*282e*/ 	.short	(.L_1765 - .L_1764)
	.align		4
.L_1764:
        /*2830*/ 	.word	index@(_ZN2at6native27unrolled_elementwise_kernelINS0_13AUnaryFunctorIfffZZZNS0_21nextafter_kernel_cudaERNS_18TensorIteratorBaseEENKUlvE_clEvENKUlvE0_clEvEUlffE_EESt5arrayIPcLm2EELi4E23TrivialOffsetCalculatorILi1EjESD_NS0_6memory15LoadWithoutCastENSE_16StoreWithoutCastEEEviT_T0_T2_T3_T4_T5_)
        /*2834*/ 	.word	0x00000000


	//----- nvinfo : EIATTR_MIN_STACK_SIZE
	.align		4
.L_1765:
        /*2838*/ 	.byte	0x04, 0x12
        /*283a*/ 	.short	(.L_1767 - .L_1766)
	.align		4
.L_1766:
        /*283c*/ 	.word	index@(_ZN2at6native29vectorized_elementwise_kernelILi2ENS0_13AUnaryFunctorIfffZZZNS0_21nextafter_kernel_cudaERNS_18TensorIteratorBaseEENKUlvE_clEvENKUlvE0_clEvEUlffE_EESt5arrayIPcLm2EEEEviT0_T1_)
        /*2840*/ 	.word	0x00000000


	//----- nvinfo : EIATTR_MIN_STACK_SIZE
	.align		4
.L_1767:
        /*2844*/ 	.byte	0x04, 0x12
        /*2846*/ 	.short	(.L_1769 - .L_1768)
	.align		4
.L_1768:
        /*2848*/ 	.word	index@(_ZN2at6native29vectorized_elementwise_kernelILi4ENS0_13AUnaryFunctorIfffZZZNS0_21nextafter_kernel_cudaERNS_18TensorIteratorBaseEENKUlvE_clEvENKUlvE0_clEvEUlffE_EESt5arrayIPcLm2EEEEviT0_T1_)
        /*284c*/ 	.word	0x00000000


	//----- nvinfo : EIATTR_MIN_STACK_SIZE
	.align		4
.L_1769:
        /*2850*/ 	.byte	0x04, 0x12
        /*2852*/ 	.short	(.L_1771 - .L_1770)
	.align		4
.L_1770:
        /*2854*/ 	.word	index@(_ZN2at6native29vectorized_elementwise_kernelILi8ENS0_13AUnaryFunctorIfffZZZNS0_21nextafter_kernel_cudaERNS_18TensorIteratorBaseEENKUlvE_clEvENKUlvE0_clEvEUlffE_EESt5arrayIPcLm2EEEEviT0_T1_)
        /*2858*/ 	.word	0x00000000


	//----- nvinfo : EIATTR_MIN_STACK_SIZE
	.align		4
.L_1771:
        /*285c*/ 	.byte	0x04, 0x12
        /*285e*/ 	.short	(.L_1773 - .L_1772)
	.align		4
.L_1772:
        /*2860*/ 	.word	index@(_ZN2at6native18elementwise_kernelILi128ELi4EZNS0_15gpu_kernel_implINS0_13BinaryFunctorIdddZZZNS0_21nextafter_kernel_cudaERNS_18TensorIteratorBaseEENKUlvE_clEvENKUlvE_clEvEUlddE_EEEEvS5_RKT_EUliE_EEviT1_)
        /*2864*/ 	.word	0x00000000


	//----- nvinfo : EIATTR_MIN_STACK_SIZE
	.align		4
.L_1773:
        /*2868*/ 	.byte	0x04, 0x12
        /*286a*/ 	.short	(.L_1775 - .L_1774)
	.align		4
.L_1774:
        /*286c*/ 	.word	index@(_ZN2at6native27unrolled_elementwise_kernelINS0_13BinaryFunctorIdddZZZNS0_21nextafter_kernel_cudaERNS_18TensorIteratorBaseEENKUlvE_clEvENKUlvE_clEvEUlddE_EESt5arrayIPcLm3EELi4E23TrivialOffsetCalculatorILi2EjESC_ILi1EjENS0_6memory12LoadWithCastILi2EEENSF_13StoreWithCastILi1EEEEEviT_T0_T2_T3_T4_T5_)
        /*2870*/ 	.word	0x00000000


	//----- nvinfo : EIATTR_MIN_STACK_SIZE
	.align		4
.L_1775:
        /*2874*/ 	.byte	0x04, 0x12
        /*2876*/ 	.short	(.L_1777 - .L_1776)
	.align		4
.L_1776:
        /*2878*/ 	.word	index@(_ZN2at6native18elementwise_kernelILi128ELi2EZNS0_22gpu_kernel_impl_nocastINS0_13BinaryFunctorIdddZZZNS0_21nextafter_kernel_cudaERNS_18TensorIteratorBaseEENKUlvE_clEvENKUlvE_clEvEUlddE_EEEEvS5_RKT_EUliE_EEviT1_)
        /*287c*/ 	.word	0x00000000


	//----- nvinfo : EIATTR_MIN_STACK_SIZE
	.align		4
.L_1777:
        /*2880*/ 	.byte	0x04, 0x12
        /*2882*/ 	.short	(.L_1779 - .L_1778)
	.align		4
.L_1778:
        /*2884*/ 	.word	index@(_ZN2at6native27unrolled_elementwise_kernelINS0_13BinaryFunctorIdddZZZNS0_21nextafter_kernel_cudaERNS_18TensorIteratorBaseEENKUlvE_clEvENKUlvE_clEvEUlddE_EESt5arrayIPcLm3EELi4E23TrivialOffsetCalculatorILi2EjESC_ILi1EjENS0_6memory15LoadWithoutCastENSF_16StoreWithoutCastEEEviT_T0_T2_T3_T4_T5_)
        /*2888*/ 	.word	0x00000000


	//----- nvinfo : EIATTR_MIN_STACK_SIZE
	.align		4
.L_1779:
        /*288c*/ 	.byte	0x04, 0x12
        /*288e*/ 	.short	(.L_1781 - .L_1780)
	.align		4
.L_1780:
        /*2890*/ 	.word	index@(_ZN2at6native29vectorized_elementwise_kernelILi2ENS0_13BinaryFunctorIdddZZZNS0_21nextafter_kernel_cudaERNS_18TensorIteratorBaseEENKUlvE_clEvENKUlvE_clEvEUlddE_EESt5arrayIPcLm3EEEEviT0_T1_)
        /*2894*/ 	.word	0x00000000


	//----- nvinfo : EIATTR_MIN_STACK_SIZE
	.align		4
.L_1781:
        /*2898*/ 	.byte	0x04, 0x12
        /*289a*/ 	.short	(.L_1783 - .L_1782)
	.align		4
.L_1782:
        /*289c*/ 	.word	index@(_ZN2at6native29vectorized_elementwise_kernelILi4ENS0_13BinaryFunctorIdddZZZNS0_21nextafter_kernel_cudaERNS_18TensorIteratorBaseEENKUlvE_clEvENKUlvE_clEvEUlddE_EESt5arrayIPcLm3EEEEviT0_T1_)
        /*28a0*/ 	.word	0x00000000


	//----- nvinfo : EIATTR_MIN_STACK_SIZE
	.align		4
.L_1783:
        /*28a4*/ 	.byte	0x04, 0x12
        /*28a6*/ 	.short	(.L_1785 - .L_1784)
	.align		4
.L_1784:
        /*28a8*/ 	.word	index@(_ZN2at6native29vectorized_elementwise_kernelILi8ENS0_13BinaryFunctorIdddZZZNS0_21nextafter_kernel_cudaERNS_18TensorIteratorBaseEENKUlvE_clEvENKUlvE_clEvEUlddE_EESt5arrayIPcLm3EEEEviT0_T1_)
        /*28ac*/ 	.word	0x00000000


	//----- nvinfo : EIATTR_MIN_STACK_SIZE
	.align		4
.L_1785:
        /*28b0*/ 	.byte	0x04, 0x12
        /*28b2*/ 	.short	(.L_1787 - .L_1786)
	.align		4
.L_1786:
        /*28b4*/ 	.word	index@(_ZN2at6native18elementwise_kernelILi128ELi4EZNS0_15gpu_kernel_implINS0_13BUnaryFunctorIdddZZZNS0_21nextafter_kernel_cudaERNS_18TensorIteratorBaseEENKUlvE_clEvENKUlvE_clEvEUlddE_EEEEvS5_RKT_EUliE_EEviT1_)
        /*28b8*/ 	.word	0x00000000


	//----- nvinfo : EIATTR_MIN_STACK_SIZE
	.align		4
.L_1787:
        /*28bc*/ 	.byte	0x04, 0x12
        /*28be*/ 	.short	(.L_1789 - .L_1788)
	.align		4
.L_1788:
        /*28c0*/ 	.word	index@(_ZN2at6native27unrolled_elementwise_kernelINS0_13BUnaryFunctorIdddZZZNS0_21nextafter_kernel_cudaERNS_18TensorIteratorBaseEENKUlvE_clEvENKUlvE_clEvEUlddE_EESt5arrayIPcLm2EELi4E23TrivialOffsetCalculatorILi1EjESD_NS0_6memory12LoadWithCastILi1EEENSE_13StoreWithCastILi1EEEEEviT_T0_T2_T3_T4_T5_)
        /*28c4*/ 	.word	0x00000000


	//----- nvinfo : EIATTR_MIN_STACK_SIZE
	.align		4
.L_1789:
        /*28c8*/ 	.byte	0x04, 0x12
        /*28ca*/ 	.short	(.L_1791 - .L_1790)
	.align		4
.L_1790:
        /*28cc*/ 	.word	index@(_ZN2at6native18elementwise_kernelILi128ELi2EZNS0_22gpu_kernel_impl_nocastINS0_13BUnaryFunctorIdddZZZNS0_21nextafter_kernel_cudaERNS_18TensorIteratorBaseEENKUlvE_clEvENKUlvE_clEvEUlddE_EEEEvS5_RKT_EUliE_EEviT1_)
        /*28d0*/ 	.word	0x00000000


	//----- nvinfo : EIATTR_MIN_STACK_SIZE
	.align		4
.L_1791:
        /*28d4*/ 	.byte	0x04, 0x12
        /*28d6*/ 	.short	(.L_1793 - .L_1792)
	.align		4
.L_1792:
        /*28d8*/ 	.word	index@(_ZN2at6native27unrolled_elementwise_kernelINS0_13BUnaryFunctorIdddZZZNS0_21nextafter_kernel_cudaERNS_18TensorIteratorBaseEENKUlvE_clEvENKUlvE_clEvEUlddE_EESt5arrayIPcLm2EELi4E23TrivialOffsetCalculatorILi1EjESD_NS0_6memory15LoadWithoutCastENSE_16StoreWithoutCastEEEviT_T0_T2_T3_T4_T5_)
        /*28dc*/ 	.word	0x00000000


	//----- nvinfo : EIATTR_MIN_STACK_SIZE
	.align		4
.L_1793:
        /*28e0*/ 	.byte	0x04, 0x12
        /*28e2*/ 	.short	(.L_1795 - .L_1794)
	.align		4
.L_1794:
        /*28e4*/ 	.word	index@(_ZN2at6native29vectorized_elementwise_kernelILi2ENS0_13BUnaryFunctorIdddZZZNS0_21nextafter_kernel_cudaERNS_18TensorIteratorBaseEENKUlvE_clEvENKUlvE_clEvEUlddE_EESt5arrayIPcLm2EEEEviT0_T1_)
        /*28e8*/ 	.word	0x00000000


	//----- nvinfo : EIATTR_MIN_STACK_SIZE
	.align		4
.L_1795:
        /*28ec*/ 	.byte	0x04, 0x12
        /*28ee*/ 	.short	(.L_1797 - .L_1796)
	.align		4
.L_1796:
        /*28f0*/ 	.word	index@(_ZN2at6native29vectorized_elementwise_kernelILi4ENS0_13BUnaryFunctorIdddZZZNS0_21nextafter_kernel_cudaERNS_18TensorIteratorBaseEENKUlvE_clEvENKUlvE_clEvEUlddE_EESt5arrayIPcLm2EEEEviT0_T1_)
        /*28f4*/ 	.word	0x00000000


	//----- nvinfo : EIATTR_MIN_STACK_SIZE
	.align		4
.L_1797:
        /*28f8*/ 	.byte	0x04, 0x12
        /*28fa*/ 	.short	(.L_1799 - .L_1798)
	.align		4
.L_1798:
        /*28fc*/ 	.word	index@(_ZN2at6native29vectorized_elementwise_kernelILi8ENS0_13BUnaryFunctorIdddZZZNS0_21nextafter_kernel_cudaERNS_18TensorIteratorBaseEENKUlvE_clEvENKUlvE_clEvEUlddE_EESt5arrayIPcLm2EEEEviT0_T1_)
        /*2900*/ 	.word	0x00000000


	//----- nvinfo : EIATTR_MIN_STACK_SIZE
	.align		4
.L_1799:
        /*2904*/ 	.byte	0x04, 0x12
        /*2906*/ 	.short	(.L_1801 - .L_1800)
	.align		4
.L_1800:
        /*2908*/ 	.word	index@(_ZN2at6native18elementwise_kernelILi128ELi4EZNS0_15gpu_kernel_implINS0_13AUnaryFunctorIdddZZZNS0_21nextafter_kernel_cudaERNS_18TensorIteratorBaseEENKUlvE_clEvENKUlvE_clEvEUlddE_EEEEvS5_RKT_EUliE_EEviT1_)
        /*290c*/ 	.word	0x00000000


	//----- nvinfo : EIATTR_MIN_STACK_SIZE
	.align		4
.L_1801:
        /*2910*/ 	.byte	0x04, 0x12
        /*2912*/ 	.short	(.L_1803 - .L_1802)
	.align		4
.L_1802:
        /*2914*/ 	.word	index@(_ZN2at6native27unrolled_elementwise_kernelINS0_13AUnaryFunctorIdddZZZNS0_21nextafter_kernel_cudaERNS_18TensorIteratorBaseEENKUlvE_clEvENKUlvE_clEvEUlddE_EESt5arrayIPcLm2EELi4E23TrivialOffsetCalculatorILi1EjESD_NS0_6memory12LoadWithCastILi1EEENSE_13StoreWithCastILi1EEEEEviT_T0_T2_T3_T4_T5_)
        /*2918*/ 	.word	0x00000000


	//----- nvinfo : EIATTR_MIN_STACK_SIZE
	.align		4
.L_1803:
        /*291c*/ 	.byte	0x04, 0x12
        /*291e*/ 	.short	(.L_1805 - .L_1804)
	.align		4
.L_1804:
        /*2920*/ 	.word	index@(_ZN2at6native18elementwise_kernelILi128ELi2EZNS0_22gpu_kernel_impl_nocastINS0_13AUnaryFunctorIdddZZZNS0_21nextafter_kernel_cudaERNS_18TensorIteratorBaseEENKUlvE_clEvENKUlvE_clEvEUlddE_EEEEvS5_RKT_EUliE_EEviT1_)
        /*2924*/ 	.word	0x00000000


	//----- nvinfo : EIATTR_MIN_STACK_SIZE
	.align		4
.L_1805:
        /*2928*/ 	.byte	0x04, 0x12
        /*292a*/ 	.short	(.L_1807 - .L_1806)
	.align		4
.L_1806:
        /*292c*/ 	.word	index@(_ZN2at6native27unrolled_elementwise_kernelINS0_13AUnaryFunctorIdddZZZNS0_21nextafter_kernel_cudaERNS_18TensorIteratorBaseEENKUlvE_clEvENKUlvE_clEvEUlddE_EESt5arrayIPcLm2EELi4E23TrivialOffsetCalculatorILi1EjESD_NS0_6memory15LoadWithoutCastENSE_16StoreWithoutCastEEEviT_T0_T2_T3_T4_T5_)
        /*2930*/ 	.word	0x00000000


	//----- nvinfo : EIATTR_MIN_STACK_SIZE
	.align		4
.L_1807:
        /*2934*/ 	.byte	0x04, 0x12
        /*2936*/ 	.short	(.L_1809 - .L_1808)
	.align		4
.L_1808:
        /*2938*/ 	.word	index@(_ZN2at6native29vectorized_elementwise_kernelILi2ENS0_13AUnaryFunctorIdddZZZNS0_21nextafter_kernel_cudaERNS_18TensorIteratorBaseEENKUlvE_clEvENKUlvE_clEvEUlddE_EESt5arrayIPcLm2EEEEviT0_T1_)
        /*293c*/ 	.word	0x00000000


	//----- nvinfo : EIATTR_MIN_STACK_SIZE
	.align		4
.L_1809:
        /*2940*/ 	.byte	0x04, 0x12
        /*2942*/ 	.short	(.L_1811 - .L_1810)
	.align		4
.L_1810:
        /*2944*/ 	.word	index@(_ZN2at6native29vectorized_elementwise_kernelILi4ENS0_13AUnaryFunctorIdddZZZNS0_21nextafter_kernel_cudaERNS_18TensorIteratorBaseEENKUlvE_clEvENKUlvE_clEvEUlddE_EESt5arrayIPcLm2EEEEviT0_T1_)
        /*2948*/ 	.word	0x00000000


	//----- nvinfo : EIATTR_MIN_STACK_SIZE
	.align		4
.L_1811:
        /*294c*/ 	.byte	0x04, 0x12
        /*294e*/ 	.short	(.L_1813 - .L_1812)
	.align		4
.L_1812:
        /*2950*/ 	.word	index@(_ZN2at6native29vectorized_elementwise_kernelILi8ENS0_13AUnaryFunctorIdddZZZNS0_21nextafter_kernel_cudaERNS_18TensorIteratorBaseEENKUlvE_clEvENKUlvE_clEvEUlddE_EESt5arrayIPcLm2EEEEviT0_T1_)
        /*2954*/ 	.word	0x00000000
.L_1813:


//--------------------- .nv.compat                --------------------------
	.section	.nv.compat,"",@"SHT_CUDA_COMPAT_INFO"
	.align	4
        /*0000*/ 	.byte	0x02, 0x09, 0x01, 0x00, 0x02, 0x02, 0x01, 0x00, 0x02, 0x05, 0x05, 0x00, 0x03, 0x07, 0x01, 0x01
        /*0010*/ 	.byte	0x02, 0x03, 0x00, 0x00, 0x02, 0x06, 0x01, 0x00, 0x04, 0x0b, 0x08, 0x00, 0x00, 0x00, 0x00, 0x00
        /*0020*/ 	.byte	0x00, 0x00, 0x00, 0x00


//--------------------- .nv.info._ZN2at6native18elementwise_kernelILi128ELi4EZNS0_15gpu_kernel_implINS0_13BinaryFunctorIN3c108BFloat16ES5_S5_ZZZNS0_21heaviside_kernel_cudaERNS_18TensorIteratorBaseEENKUlvE_clEvENKUlvE8_clEvEUlS5_S5_E_EEEEvS7_RKT_EUliE_EEviT1_ --------------------------
	.section	.nv.info._ZN2at6native18elementwise_kernelILi128ELi4EZNS0_15gpu_kernel_implINS0_13BinaryFunctorIN3c108BFloat16ES5_S5_ZZZNS0_21heaviside_kernel_cudaERNS_18TensorIteratorBaseEENKUlvE_clEvENKUlvE8_clEvEUlS5_S5_E_EEEEvS7_RKT_EUliE_EEviT1_,"",@"SHT_CUDA_INFO"
	.sectionflags	@""
	.align	4


	//----- nvinfo : EIATTR_CUDA_API_VERSION
	.align		4
        /*0000*/ 	.byte	0x04, 0x37
        /*0002*/ 	.short	(.L_1815 - .L_1814)
.L_1814:
        /*0004*/ 	.word	0x00000082


	//----- nvinfo : EIATTR_KPARAM_INFO
	.align		4
.L_1815:
        /*0008*/ 	.byte	0x04, 0x17
        /*000a*/ 	.short	(.L_1817 - .L_1816)
.L_1816:
        /*000c*/ 	.word	0x00000000
        /*0010*/ 	.short	0x0001
        /*0012*/ 	.short	0x0008
        /*0014*/ 	.byte	0x00, 0xf0, 0x21, 0x0a


	//----- nvinfo : EIATTR_KPARAM_INFO
	.align		4
.L_1817:
        /*0018*/ 	.byte	0x04, 0x17
        /*001a*/ 	.short	(.L_1819 - .L_1818)
.L_1818:
        /*001c*/ 	.word	0x00000000
        /*0020*/ 	.short	0x0000
        /*0022*/ 	.short	0x0000
        /*0024*/ 	.byte	0x00, 0xf0, 0x11, 0x00


	//----- nvinfo : EIATTR_SPARSE_MMA_MASK
	.align		4
.L_1819:
        /*0028*/ 	.byte	0x03, 0x50
        /*002a*/ 	.short	0x0000


	//----- nvinfo : EIATTR_MAXREG_COUNT
	.align		4
        /*002c*/ 	.byte	0x03, 0x1b
        /*002e*/ 	.short	0x0080


	//----- nvinfo : EIATTR_EXTERNS
	.align		4
        /*0030*/ 	.byte	0x04, 0x0f
        /*0032*/ 	.short	(.L_1821 - .L_1820)


	//   ....[0]....
	.align		4
.L_1820:
        /*0034*/ 	.word	index@(__assertfail)


	//----- nvinfo : EIATTR_MERCURY_ISA_VERSION
	.align		4
.L_1821:
        /*0038*/ 	.byte	0x03, 0x5f
        /*003a*/ 	.short	0x0101


	//----- nvinfo : EIATTR_SYSCALL_OFFSETS
	.align		4
        /*003c*/ 	.byte	0x04, 0x46
        /*003e*/ 	.short	(.L_1823 - .L_1822)


	//   ....[0]....
.L_1822:
        /*0040*/ 	.word	0x000026f0


	//   ....[1]....
        /*0044*/ 	.word	0x00003790


	//   ....[2]....
        /*0048*/ 	.word	0x00004760


	//   ....[3]....
        /*004c*/ 	.word	0x00006ea0


	//   ....[4]....
        /*0050*/ 	.word	0x00007f40


	//   ....[5]....
        /*0054*/ 	.word	0x00008f10


	//   ....[6]....
        /*0058*/ 	.word	0x0000b640


	//   ....[7]....
        /*005c*/ 	.word	0x0000c6e0


	//   ....[8]....
        /*0060*/ 	.word	0x0000d6b0


	//   ....[9]....
        /*0064*/ 	.word	0x0000fdd0


	//   ....[10]....
        /*0068*/ 	.word	0x00010e70


	//   ....[11]....
        /*006c*/ 	.word	0x00011e40


	//----- nvinfo : EIATTR_EXIT_INSTR_OFFSETS
	.align		4
.L_1823:
        /*0070*/ 	.byte	0x04, 0x1c
        /*0072*/ 	.short	(.L_1825 - .L_1824)


	//   ....[0]....
.L_1824:
        /*0074*/ 	.word	0x0000d780


	//   ....[1]....
        /*0078*/ 	.word	0x00011070


	//   ....[2]....
        /*007c*/ 	.word	0x000110b0


	//   ....[3]....
        /*0080*/ 	.word	0x00011150


	//   ....[4]....
        /*0084*/ 	.word	0x00011190


	//   ....[5]....
        /*0088*/ 	.word	0x000111d0


	//   ....[6]....
        /*008c*/ 	.word	0x00011260


	//   ....[7]....
        /*0090*/ 	.word	0x000112a0


	//   ....[8]....
        /*0094*/ 	.word	0x00011340


	//   ....[9]....
        /*0098*/ 	.word	0x00011390


	//   ....[10]....
        /*009c*/ 	.word	0x000113e0


	//   ....[11]....
        /*00a0*/ 	.word	0x000114b0


	//   ....[12]....
        /*00a4*/ 	.word	0x00011510


	//   ....[13]....
        /*00a8*/ 	.word	0x000116a0


	//   ....[14]....
        /*00ac*/ 	.word	0x00011800


	//   ....[15]....
        /*00b0*/ 	.word	0x00011820


	//   ....[16]....
        /*00b4*/ 	.word	0x000118e0


	//   ....[17]....
        /*00b8*/ 	.word	0x00011a60


	//   ....[18]....
        /*00bc*/ 	.word	0x00011be0


	//   ....[19]....
        /*00c0*/ 	.word	0x00011d40


	//   ....[20]....
        /*00c4*/ 	.word	0x00011e50


	//   ....[21]....
        /*00c8*/ 	.word	0x00011e90


	//   ....[22]....
        /*00cc*/ 	.word	0x00011ed0


	//----- nvinfo : EIATTR_MAX_THREADS
	.align		4
.L_1825:
        /*00d0*/ 	.byte	0x04, 0x05
        /*00d2*/ 	.short	(.L_1827 - .L_1826)
.L_1826:
        /*00d4*/ 	.word	0x00000080
        /*00d8*/ 	.word	0x00000001
        /*00dc*/ 	.word	0x00000001


	//----- nvinfo : EIATTR_CRS_STACK_SIZE
	.align		4
.L_1827:
        /*00e0*/ 	.byte	0x04, 0x1e
        /*00e2*/ 	.short	(.L_1829 - .L_1828)
.L_1828:
        /*00e4*/ 	.word	0x00000000


	//----- nvinfo : EIATTR_CBANK_PARAM_SIZE
	.align		4
.L_1829:
        /*00e8*/ 	.byte	0x03, 0x19
        /*00ea*/ 	.short	0x0290


	//----- nvinfo : EIATTR_PARAM_CBANK
	.align		4
        /*00ec*/ 	.byte	0x04, 0x0a
        /*00ee*/ 	.short	(.L_1831 - .L_1830)
	.align		4
.L_1830:
        /*00f0*/ 	.word	index@(.nv.constant0._ZN2at6native18elementwise_kernelILi128ELi4EZNS0_15gpu_kernel_implINS0_13BinaryFunctorIN3c108BFloat16ES5_S5_ZZZNS0_21heaviside_kernel_cudaERNS_18TensorIteratorBaseEENKUlvE_clEvENKUlvE8_clEvEUlS5_S5_E_EEEEvS7_RKT_EUliE_EEviT1_)
        /*00f4*/ 	.short	0x0210
        /*00f6*/ 	.short	0x0290


	//----- nvinfo : EIATTR_SW_WAR
	.align		4
.L_1831:
        /*00f8*/ 	.byte	0x04, 0x36
        /*00fa*/ 	.short	(.L_1833 - .L_1832)
.L_1832:
        /*00fc*/ 	.word	0x00000008
.L_1833:


//--------------------- .nv.info._ZN2at6native27unrolled_elementwise_kernelINS0_13BinaryFunctorIN3c108BFloat16ES4_S4_ZZZNS0_21heaviside_kernel_cudaERNS_18TensorIteratorBaseEENKUlvE_clEvENKUlvE8_clEvEUlS4_S4_E_EESt5arrayIPcLm3EELi4E23TrivialOffsetCalculatorILi2EjESE_ILi1EjENS0_6memory12LoadWithCastILi2EEENSH_13StoreWithCastILi1EEEEEviT_T0_T2_T3_T4_T5_ --------------------------
	.section	.nv.info._ZN2at6native27unrolled_elementwise_kernelINS0_13BinaryFunctorIN3c108BFloat16ES4_S4_ZZZNS0_21heaviside_kernel_cudaERNS_18TensorIteratorBaseEENKUlvE_clEvENKUlvE8_clEvEUlS4_S4_E_EESt5arrayIPcLm3EELi4E23TrivialOffsetCalculatorILi2EjESE_ILi1EjENS0_6memory12LoadWithCastILi2EEENSH_13StoreWithCastILi1EEEEEviT_T0_T2_T3_T4_T5_,"",@"SHT_CUDA_INFO"
	.sectionflags	@""
	.align	4


	//----- nvinfo : EIATTR_CUDA_API_VERSION
	.align		4
        /*0000*/ 	.byte	0x04, 0x37
        /*0002*/ 	.short	(.L_1835 - .L_1834)
.L_1834:
        /*0004*/ 	.word	0x00000082


	//----- nvinfo : EIATTR_KPARAM_INFO
	.align		4
.L_1835:
        /*0008*/ 	.byte	0x04, 0x17
        /*000a*/ 	.short	(.L_1837 - .L_1836)
.L_1836:
        /*000c*/ 	.word	0x00000000
        /*0010*/ 	.short	0x0006
        /*0012*/ 	.short	0x0030
        /*0014*/ 	.byte	0x00, 0xf0, 0x21, 0x00


	//----- nvinfo : EIATTR_KPARAM_INFO
	.align		4
.L_1837:
        /*0018*/ 	.byte	0x04, 0x17
        /*001a*/ 	.short	(.L_1839 - .L_1838)
.L_1838:
        /*001c*/ 	.word	0x00000000
        /*0020*/ 	.short	0x0005
        /*0022*/ 	.short	0x0024
        /*0024*/ 	.byte	0x00, 0xf0, 0x31, 0x00


	//----- nvinfo : EIATTR_KPARAM_INFO
	.align		4
.L_1839:
        /*0028*/ 	.byte	0x04, 0x17
        /*002a*/ 	.short	(.L_1841 - .L_1840)
.L_1840:
        /*002c*/ 	.word	0x00000000
        /*0030*/ 	.short	0x0004
        /*0032*/ 	.short	0x0021
        /*0034*/ 	.byte	0x00, 0xf0, 0x05, 0x00


	//----- nvinfo : EIATTR_KPARAM_INFO
	.align		4
.L_1841:
        /*0038*/ 	.byte	0x04, 0x17
        /*003a*/ 	.short	(.L_1843 - .L_1842)
.L_1842:
        /*003c*/ 	.word	0x00000000
        /*0040*/ 	.short	0x0003
        /*0042*/ 	.short	0x0020
        /*0044*/ 	.byte	0x00, 0xf0, 0x05, 0x00


	//----- nvinfo : EIATTR_KPARAM_INFO
	.align		4
.L_1843:
        /*0048*/ 	.byte	0x04, 0x17
        /*004a*/ 	.short	(.L_1845 - .L_1844)
.L_1844:
        /*004c*/ 	.word	0x00000000
        /*0050*/ 	.short	0x0002
        /*0052*/ 	.short	0x0008
        /*0054*/ 	.byte	0x00, 0xf0, 0x61, 0x00


	//----- nvinfo : EIATTR_KPARAM_INFO
	.align		4
.L_1845:
        /*0058*/ 	.byte	0x04, 0x17
        /*005a*/ 	.short	(.L_1847 - .L_1846)
.L_1846:
        /*005c*/ 	.word	0x00000000
        /*0060*/ 	.short	0x0001
        /*0062*/ 	.short	0x0004
        /*0064*/ 	.byte	0x00, 0xf0, 0x05, 0x00


	//----- nvinfo : EIATTR_KPARAM_INFO
	.align		4
.L_1847:
        /*0068*/ 	.byte	0x04, 0x17
        /*006a*/ 	.short	(.L_1849 - .L_1848)
.L_1848:
        /*006c*/ 	.word	0x00000000
        /*0070*/ 	.short	0x0000
        /*0072*/ 	.short	0x0000
        /*0074*/ 	.byte	0x00, 0xf0, 0x11, 0x00


	//----- nvinfo : EIATTR_SPARSE_MMA_MASK
	.align		4
.L_1849:
        /*0078*/ 	.byte	0x03, 0x50
        /*007a*/ 	.short	0x0000


	//----- nvinfo : EIATTR_MAXREG_COUNT
	.align		4
        /*007c*/ 	.byte	0x03, 0x1b
        /*007e*/ 	.short	0x00ff


	//----- nvinfo : EIATTR_EXTERNS
	.align		4
        /*0080*/ 	.byte	0x04, 0x0f
        /*0082*/ 	.short	(.L_1851 - .L_1850)


	//   ....[0]....
	.align		4
.L_1850:
        /*0084*/ 	.word	index@(__assertfail)


	//----- nvinfo : EIATTR_MERCURY_ISA_VERSION
	.align		4
.L_1851:
        /*0088*/ 	.byte	0x03, 0x5f
        /*008a*/ 	.short	0x0101


	//----- nvinfo : EIATTR_SYSCALL_OFFSETS
	.align		4
        /*008c*/ 	.byte	0x04, 0x46
        /*008e*/ 	.short	(.L_1853 - .L_1852)


	//   ....[0]....
.L_1852:
        /*0090*/ 	.word	0x000010f0


	//   ....[1]....
        /*0094*/ 	.word	0x000021b0


	//   ....[2]....
        /*0098*/ 	.word	0x000032f0


	//   ....[3]....
        /*009c*/ 	.word	0x000043b0


	//   ....[4]....
        /*00a0*/ 	.word	0x00005500


	//   ....[5]....
        /*00a4*/ 	.word	0x000065d0


	//   ....[6]....
        /*00a8*/ 	.word	0x00007700


	//   ....[7]....
        /*00ac*/ 	.word	0x000087d0


	//   ....[8]....
        /*00b0*/ 	.word	0x00009b00


	//   ....[9]....
        /*00b4*/ 	.word	0x0000ab20


	//   ....[10]....
        /*00b8*/ 	.word	0x0000bb00


	//   ....[11]....
        /*00bc*/ 	.word	0x0000cae0


	//----- nvinfo : EIATTR_EXIT_INSTR_OFFSETS
	.align		4
.L_1853:
        /*00c0*/ 	.byte	0x04, 0x1c
        /*00c2*/ 	.short	(.L_1855 - .L_1854)


	//   ....[0]....
.L_1854:
        /*00c4*/ 	.word	0x0000bbc0


	//   ....[1]....
        /*00c8*/ 	.word	0x0000bd10


	//   ....[2]....
        /*00cc*/ 	.word	0x0000bd50


	//   ....[3]....
        /*00d0*/ 	.word	0x0000bdf0


	//   ....[4]....
        /*00d4*/ 	.word	0x0000be30


	//   ....[5]....
        /*00d8*/ 	.word	0x0000be70


	//   ....[6]....
        /*00dc*/ 	.word	0x0000bf00


	//   ....[7]....
        /*00e0*/ 	.word	0x0000bf40


	//   ....[8]....
        /*00e4*/ 	.word	0x0000bfe0


	//   ....[9]....
        /*00e8*/ 	.word	0x0000c030


	//   ....[10]....
        /*00ec*/ 	.word	0x0000c080


	//   ....[11]....
        /*00f0*/ 	.word	0x0000c150


	//   ....[12]....
        /*00f4*/ 	.word	0x0000c1b0


	//   ....[13]....
        /*00f8*/ 	.word	0x0000c340


	//   ....[14]....
        /*00fc*/ 	.word	0x0000c4a0


	//   ....[15]....
        /*0100*/ 	.word	0x0000c4c0


	//   ....[16]....
        /*0104*/ 	.word	0x0000c580


	//   ....[17]....
        /*0108*/ 	.word	0x0000c700


	//   ....[18]....
        /*010c*/ 	.word	0x0000c880


	//   ....[19]....
        /*0110*/ 	.word	0x0000c9e0


	//   ....[20]....
        /*0114*/ 	.word	0x0000caf0


	//   ....[21]....
        /*0118*/ 	.word	0x0000cb30


	//   ....[22]....
        /*011c*/ 	.word	0x0000cb70


	//----- nvinfo : EIATTR_MAX_THREADS
	.align		4
.L_1855:
        /*0120*/ 	.byte	0x04, 0x05
        /*0122*/ 	.short	(.L_1857 - .L_1856)
.L_1856:
        /*0124*/ 	.word	0x00000080
        /*0128*/ 	.word	0x00000001
        /*012c*/ 	.word	0x00000001


	//----- nvinfo : EIATTR_CRS_STACK_SIZE
	.align		4
.L_1857:
        /*0130*/ 	.byte	0x04, 0x1e
        /*0132*/ 	.short	(.L_1859 - .L_1858)
.L_1858:
        /*0134*/ 	.word	0x00000000


	//----- nvinfo : EIATTR_CBANK_PARAM_SIZE
	.align		4
.L_1859:
        /*0138*/ 	.byte	0x03, 0x19
        /*013a*/ 	.short	0x0038


	//----- nvinfo : EIATTR_PARAM_CBANK
	.align		4
        /*013c*/ 	.byte	0x04, 0x0a
        /*013e*/ 	.short	(.L_1861 - .L_1860)
	.align		4
.L_1860:
        /*0140*/ 	.word	index@(.nv.constant0._ZN2at6native27unrolled_elementwise_kernelINS0_13BinaryFunctorIN3c108BFloat16ES4_S4_ZZZNS0_21heaviside_kernel_cudaERNS_18TensorIteratorBaseEENKUlvE_clEvENKUlvE8_clEvEUlS4_S4_E_EESt5arrayIPcLm3EELi4E23TrivialOffsetCalculatorILi2EjESE_ILi1EjENS0_6memory12LoadWithCastILi2EEENSH_13StoreWithCastILi1EEEEEviT_T0_T2_T3_T4_T5_)
        /*0144*/ 	.short	0x0210
        /*0146*/ 	.short	0x0038


	//----- nvinfo : EIATTR_SW_WAR
	.align		4
.L_1861:
        /*0148*/ 	.byte	0x04, 0x36
        /*014a*/ 	.short	(.L_1863 - .L_1862)
.L_1862:
        /*014c*/ 	.word	0x00000008
.L_1863:


//--------------------- .nv.info._ZN2at6native18elementwise_kernelILi128ELi4EZNS0_22gpu_kernel_impl_nocastINS0_13BinaryFunctorIN3c108BFloat16ES5_S5_ZZZNS0_21heaviside_kernel_cudaERNS_18TensorIteratorBaseEENKUlvE_clEvENKUlvE8_clEvEUlS5_S5_E_EEEEvS7_RKT_EUliE_EEviT1_ --------------------------
	.section	.nv.info._ZN2at6native18elementwise_kernelILi128ELi4EZNS0_22gpu_kernel_impl_nocastINS0_13BinaryFunctorIN3c108BFloat16ES5_S5_ZZZNS0_21heaviside_kernel_cudaERNS_18TensorIteratorBaseEENKUlvE_clEvENKUlvE8_clEvEUlS5_S5_E_EEEEvS7_RKT_EUliE_EEviT1_,"",@"SHT_CUDA_INFO"
	.sectionflags	@""
	.align	4


	//----- nvinfo : EIATTR_CUDA_API_VERSION
	.align		4
        /*0000*/ 	.byte	0x04, 0x37
        /*0002*/ 	.short	(.L_1865 - .L_1864)
.L_1864:
        /*0004*/ 	.word	0x00000082


	//----- nvinfo : EIATTR_KPARAM_INFO
	.align		4
.L_1865:
        /*0008*/ 	.byte	0x04, 0x17
        /*000a*/ 	.short	(.L_1867 - .L_1866)
.L_1866:
        /*000c*/ 	.word	0x00000000
        /*0010*/ 	.short	0x0001
        /*0012*/ 	.short	0x0008
        /*0014*/ 	.byte	0x00, 0xf0, 0x21, 0x0a


	//----- nvinfo : EIATTR_KPARAM_INFO
	.align		4
.L_1867:
        /*0018*/ 	.byte	0x04, 0x17
        /*001a*/ 	.short	(.L_1869 - .L_1868)
.L_1868:
        /*001c*/ 	.word	0x00000000
        /*0020*/ 	.short	0x0000
        /*0022*/ 	.short	0x0000
        /*0024*/ 	.byte	0x00, 0xf0, 0x11, 0x00


	//----- nvinfo : EIATTR_SPARSE_MMA_MASK
	.align		4
.L_1869:
        /*0028*/ 	.byte	0x03, 0x50
        /*002a*/ 	.short	0x0000


	//----- nvinfo : EIATTR_MAXREG_COUNT
	.align		4
        /*002c*/ 	.byte	0x03, 0x1b
        /*002e*/ 	.short	0x0080


	//----- nvinfo : EIATTR_MERCURY_ISA_VERSION
	.align		4
        /*0030*/ 	.byte	0x03, 0x5f
        /*0032*/ 	.short	0x0101


	//----- nvinfo : EIATTR_EXIT_INSTR_OFFSETS
	.align		4
        /*0034*/ 	.byte	0x04, 0x1c
        /*0036*/ 	.short	(.L_1871 - .L_1870)


	//   ....[0]....
.L_1870:
        /*0038*/ 	.word	0x000046b0


	//   ....[1]....
        /*003c*/ 	.word	0x00005de0


	//----- nvinfo : EIATTR_MAX_THREADS
	.align		4
.L_1871:
        /*0040*/ 	.byte	0x04, 0x05
        /*0042*/ 	.short	(.L_1873 - .L_1872)
.L_1872:
        /*0044*/ 	.word	0x00000080
        /*0048*/ 	.word	0x00000001
        /*004c*/ 	.word	0x00000001


	//----- nvinfo : EIATTR_CRS_STACK_SIZE
	.align		4
.L_1873:
        /*0050*/ 	.byte	0x04, 0x1e
        /*0052*/ 	.short	(.L_1875 - .L_1874)
.L_1874:
        /*0054*/ 	.word	0x00000000


	//----- nvinfo : EIATTR_CBANK_PARAM_SIZE
	.align		4
.L_1875:
        /*0058*/ 	.byte	0x03, 0x19
        /*005a*/ 	.short	0x0290


	//----- nvinfo : EIATTR_PARAM_CBANK
	.align		4
        /*005c*/ 	.byte	0x04, 0x0a
        /*005e*/ 	.short	(.L_1877 - .L_1876)
	.align		4
.L_1876:
        /*0060*/ 	.word	index@(.nv.constant0._ZN2at6native18elementwise_kernelILi128ELi4EZNS0_22gpu_kernel_impl_nocastINS0_13BinaryFunctorIN3c108BFloat16ES5_S5_ZZZNS0_21heaviside_kernel_cudaERNS_18TensorIteratorBaseEENKUlvE_clEvENKUlvE8_clEvEUlS5_S5_E_EEEEvS7_RKT_EUliE_EEviT1_)
        /*0064*/ 	.short	0x0210
        /*0066*/ 	.short	0x0290


	//----- nvinfo : EIATTR_SW_WAR
	.align		4
.L_1877:
        /*0068*/ 	.byte	0x04, 0x36
        /*006a*/ 	.short	(.L_1879 - .L_1878)
.L_1878:
        /*006c*/ 	.word	0x00000008
.L_1879:


//--------------------- .nv.info._ZN2at6native27unrolled_elementwise_kernelINS0_13BinaryFunctorIN3c108BFloat16ES4_S4_ZZZNS0_21heaviside_kernel_cudaERNS_18TensorIteratorBaseEENKUlvE_clEvENKUlvE8_clEvEUlS4_S4_E_EESt5arrayIPcLm3EELi4E23TrivialOffsetCalculatorILi2EjESE_ILi1EjENS0_6memory15LoadWithoutCastENSH_16StoreWithoutCastEEEviT_T0_T2_T3_T4_T5_ --------------------------
	.section	.nv.info._ZN2at6native27unrolled_elementwise_kernelINS0_13BinaryFunctorIN3c108BFloat16ES4_S4_ZZZNS0_21heaviside_kernel_cudaERNS_18TensorIteratorBaseEENKUlvE_clEvENKUlvE8_clEvEUlS4_S4_E_EESt5arrayIPcLm3EELi4E23TrivialOffsetCalculatorILi2EjESE_ILi1EjENS0_6memory15LoadWithoutCastENSH_16StoreWithoutCastEEEviT_T0_T2_T3_T4_T5_,"",@"SHT_CUDA_INFO"
	.sectionflags	@""
	.align	4


	//----- nvinfo : EIATTR_CUDA_API_VERSION
	.align		4
        /*0000*/ 	.byte	0x04, 0x37
        /*0002*/ 	.short	(.L_1881 - .L_1880)
.L_1880:
        /*0004*/ 	.word	0x00000082


	//----- nvinfo : EIATTR_KPARAM_INFO
	.align		4
.L_1881:
        /*0008*/ 	.byte	0x04, 0x17
        /*000a*/ 	.short	(.L_1883 - .L_1882)
.L_1882:
        /*000c*/ 	.word	0x00000000
        /*0010*/ 	.short	0x0006
        /*0012*/ 	.short	0x0023
        /*0014*/ 	.byte	0x00, 0xf0, 0x05, 0x00


	//----- nvinfo : EIATTR_KPARAM_INFO
	.align		4
.L_1883:
        /*0018*/ 	.byte	0x04, 0x17
        /*001a*/ 	.short	(.L_1885 - .L_1884)
.L_1884:
        /*001c*/ 	.word	0x00000000
        /*0020*/ 	.short	0x0005
        /*0022*/ 	.short	0x0022
        /*0024*/ 	.byte	0x00, 0xf0, 0x05, 0x00


	//----- nvinfo : EIATTR_KPARAM_INFO
	.align		4
.L_1885:
        /*0028*/ 	.byte	0x04, 0x17
        /*002a*/ 	.short	(.L_1887 - .L_1886)
.L_1886:
        /*002c*/ 	.word	0x00000000
        /*0030*/ 	.short	0x0004
        /*0032*/ 	.short	0x0021
        /*0034*/ 	.byte	0x00, 0xf0, 0x05, 0x00


	//----- nvinfo : EIATTR_KPARAM_INFO
	.align		4
.L_1887:
        /*0038*/ 	.byte	0x04, 0x17
        /*003a*/ 	.short	(.L_1889 - .L_1888)
.L_1888:
        /*003c*/ 	.word	0x00000000
        /*0040*/ 	.short	0x0003
        /*0042*/ 	.short	0x0020
        /*0044*/ 	.byte	0x00, 0xf0, 0x05, 0x00


	//----- nvinfo : EIATTR_KPARAM_INFO
	.align		4
.L_1889:
        /*0048*/ 	.byte	0x04, 0x17
        /*004a*/ 	.short	(.L_1891 - .L_1890)
.L_1890:
        /*004c*/ 	.word	0x00000000
        /*0050*/ 	.short	0x0002
        /*0052*/ 	.short	0x0008
        /*0054*/ 	.byte	0x00, 0xf0, 0x61, 0x00


	//----- nvinfo : EIATTR_KPARAM_INFO
	.align		4
.L_1891:
        /*0058*/ 	.byte	0x04, 0x17
        /*005a*/ 	.short	(.L_1893 - .L_1892)
.L_1892:
        /*005c*/ 	.word	0x00000000
        /*0060*/ 	.short	0x0001
        /*0062*/ 	.short	0x0004
        /*0064*/ 	.byte	0x00, 0xf0, 0x05, 0x00


	//----- nvinfo : EIATTR_KPARAM_INFO
	.align		4
.L_1893:
        /*0068*/ 	.byte	0x04, 0x17
        /*006a*/ 	.short	(.L_1895 - .L_1894)
.L_1894:
        /*006c*/ 	.word	0x00000000
        /*0070*/ 	.short	0x0000
        /*0072*/ 	.short	0x0000
        /*0074*/ 	.byte	0x00, 0xf0, 0x11, 0x00


	//----- nvinfo : EIATTR_SPARSE_MMA_MASK
	.align		4
.L_1895:
        /*0078*/ 	.byte	0x03, 0x50
        /*007a*/ 	.short	0x0000


	//----- nvinfo : EIATTR_MAXREG_COUNT
	.align		4
        /*007c*/ 	.byte	0x03, 0x1b
        /*007e*/ 	.short	0x00ff


	//----- nvinfo : EIATTR_MERCURY_ISA_VERSION
	.align		4
        /*0080*/ 	.byte	0x03, 0x5f
        /*0082*/ 	.short	0x0101


	//----- nvinfo : EIATTR_EXIT_INSTR_OFFSETS
	.align		4
        /*0084*/ 	.byte	0x04, 0x1c
        /*0086*/ 	.short	(.L_1897 - .L_1896)


	//   ....[0]....
.L_1896:
        /*0088*/ 	.word	0x000005e0


	//   ....[1]....
        /*008c*/ 	.word	0x00000670


	//----- nvinfo : EIATTR_MAX_THREADS
	.align		4
.L_1897:
        /*0090*/ 	.byte	0x04, 0x05
        /*0092*/ 	.short	(.L_1899 - .L_1898)
.L_1898:
        /*0094*/ 	.word	0x00000080
        /*0098*/ 	.word	0x00000001
        /*009c*/ 	.word	0x00000001


	//----- nvinfo : EIATTR_CRS_STACK_SIZE
	.align		4
.L_1899:
        /*00a0*/ 	.byte	0x04, 0x1e
        /*00a2*/ 	.short	(.L_1901 - .L_1900)
.L_1900:
        /*00a4*/ 	.word	0x00000000


	//----- nvinfo : EIATTR_CBANK_PARAM_SIZE
	.align		4
.L_1901:
        /*00a8*/ 	.byte	0x03, 0x19
        /*00aa*/ 	.short	0x0024


	//----- nvinfo : EIATTR_PARAM_CBANK
	.align		4
        /*00ac*/ 	.byte	0x04, 0x0a
        /*00ae*/ 	.short	(.L_1903 - .L_1902)
	.align		4
.L_1902:
        /*00b0*/ 	.word	index@(.nv.constant0._ZN2at6native27unrolled_elementwise_kernelINS0_13BinaryFunctorIN3c108BFloat16ES4_S4_ZZZNS0_21heaviside_kernel_cudaERNS_18TensorIteratorBaseEENKUlvE_clEvENKUlvE8_clEvEUlS4_S4_E_EESt5arrayIPcLm3EELi4E23TrivialOffsetCalculatorILi2EjESE_ILi1EjENS0_6memory15LoadWithoutCastENSH_16StoreWithoutCastEEEviT_T0_T2_T3_T4_T5_)
        /*00b4*/ 	.short	0x0210
        /*00b6*/ 	.short	0x0024


	//----- nvinfo : EIATTR_SW_WAR
	.align		4
.L_1903:
        /*00b8*/ 	.byte	0x04, 0x36
        /*00ba*/ 	.short	(.L_1905 - .L_1904)
.L_1904:
        /*00bc*/ 	.word	0x00000008
.L_1905:


//--------------------- .nv.info._ZN2at6native29vectorized_elementwise_kernelILi2ENS0_13BinaryFunctorIN3c108BFloat16ES4_S4_ZZZNS0_21heaviside_kernel_cudaERNS_18TensorIteratorBaseEENKUlvE_clEvENKUlvE8_clEvEUlS4_S4_E_EESt5arrayIPcLm3EEEEviT0_T1_ --------------------------
	.section	.nv.info._ZN2at6native29vectorized_elementwise_kernelILi2ENS0_13BinaryFunctorIN3c108BFloat16ES4_S4_ZZZNS0_21heaviside_kernel_cudaERNS_18TensorIteratorBaseEENKUlvE_clEvENKUlvE8_clEvEUlS4_S4_E_EESt5arrayIPcLm3EEEEviT0_T1_,"",@"SHT_CUDA_INFO"
	.sectionflags	@""
	.align	4


	//----- nvinfo : EIATTR_CUDA_API_VERSION
	.align		4
        /*0000*/ 	.byte	0x04, 0x37
        /*0002*/ 	.short	(.L_1907 - .L_1906)
.L_1906:
        /*0004*/ 	.word	0x00000082


	//----- nvinfo : EIATTR_KPARAM_INFO
	.align		4
.L_1907:
        /*0008*/ 	.byte	0x04, 0x17
        /*000a*/ 	.short	(.L_1909 - .L_1908)
.L_1908:
        /*000c*/ 	.word	0x00000000
        /*0010*/ 	.short	0x0002
        /*0012*/ 	.short	0x0008
        /*0014*/ 	.byte	0x00, 0xf0, 0x61, 0x00


	//----- nvinfo : EIATTR_KPARAM_INFO
	.align		4
.L_1909:
        /*0018*/ 	.byte	0x04, 0x17
        /*001a*/ 	.short	(.L_1911 - .L_1910)
.L_1910:
        /*001c*/ 	.word	0x00000000
        /*0020*/ 	.short	0x0001
        /*0022*/ 	.short	0x0004
        /*0024*/ 	.byte	0x00, 0xf0, 0x05, 0x00


	//----- nvinfo : EIATTR_KPARAM_INFO
	.align		4
.L_1911:
        /*0028*/ 	.byte	0x04, 0x17
        /*002a*/ 	.short	(.L_1913 - .L_1912)
.L_1912:
        /*002c*/ 	.word	0x00000000
        /*0030*/ 	.short	0x0000
        /*0032*/ 	.short	0x0000
        /*0034*/ 	.byte	0x00, 0xf0, 0x11, 0x00


	//----- nvinfo : EIATTR_SPARSE_MMA_MASK
	.align		4
.L_1913:
        /*0038*/ 	.byte	0x03, 0x50
        /*003a*/ 	.short	0x0000


	//----- nvinfo : EIATTR_MAXREG_COUNT
	.align		4
        /*003c*/ 	.byte	0x03, 0x1b
        /*003e*/ 	.short	0x00ff


	//----- nvinfo : EIATTR_MERCURY_ISA_VERSION
	.align		4
        /*0040*/ 	.byte	0x03, 0x5f
        /*0042*/ 	.short	0x0101


	//----- nvinfo : EIATTR_EXIT_INSTR_OFFSETS
	.align		4
        /*0044*/ 	.byte	0x04, 0x1c
        /*0046*/ 	.short	(.L_1915 - .L_1914)


	//   ....[0]....
.L_1914:
        /*0048*/ 	.word	0x000004b0


	//   ....[1]....
        /*004c*/ 	.word	0x00001110


	//   ....[2]....
        /*0050*/ 	.word	0x00001160


	//----- nvinfo : EIATTR_MAX_THREADS
	.align		4
.L_1915:
        /*0054*/ 	.byte	0x04, 0x05
        /*0056*/ 	.short	(.L_1917 - .L_1916)
.L_1916:
        /*0058*/ 	.word	0x00000080
        /*005c*/ 	.word	0x00000001
        /*0060*/ 	.word	0x00000001


	//----- nvinfo : EIATTR_CRS_STACK_SIZE
	.align		4
.L_1917:
        /*0064*/ 	.byte	0x04, 0x1e
        /*0066*/ 	.short	(.L_1919 - .L_1918)
.L_1918:
        /*0068*/ 	.word	0x00000000


	//----- nvinfo : EIATTR_CBANK_PARAM_SIZE
	.align		4
.L_1919:
        /*006c*/ 	.byte	0x03, 0x19
        /*006e*/ 	.short	0x0020


	//----- nvinfo : EIATTR_PARAM_CBANK
	.align		4
        /*0070*/ 	.byte	0x04, 0x0a
        /*0072*/ 	.short	(.L_1921 - .L_1920)
	.align		4
.L_1920:
        /*0074*/ 	.word	index@(.nv.constant0._ZN2at6native29vectorized_elementwise_kernelILi2ENS0_13BinaryFunctorIN3c108BFloat16ES4_S4_ZZZNS0_21heaviside_kernel_cudaERNS_18TensorIteratorBaseEENKUlvE_clEvENKUlvE8_clEvEUlS4_S4_E_EESt5arrayIPcLm3EEEEviT0_T1_)
        /*0078*/ 	.short	0x0210
        /*007a*/ 	.short	0x0020


	//----- nvinfo : EIATTR_SW_WAR
	.align		4
.L_1921:
        /*007c*/ 	.byte	0x04, 0x36
        /*007e*/ 	.short	(.L_1923 - .L_1922)
.L_1922:
        /*0080*/ 	.word	0x00000008
.L_1923:


//--------------------- .nv.info._ZN2at6native29vectorized_elementwise_kernelILi4ENS0_13BinaryFunctorIN3c108BFloat16ES4_S4_ZZZNS0_21heaviside_kernel_cudaERNS_18TensorIteratorBaseEENKUlvE_clEvENKUlvE8_clEvEUlS4_S4_E_EESt5arrayIPcLm3EEEEviT0_T1_ --------------------------
	.section	.nv.info._ZN2at6native29vectorized_elementwise_kernelILi4ENS0_13BinaryFunctorIN3c108BFloat16ES4_S4_ZZZNS0_21heaviside_kernel_cudaERNS_18TensorIteratorBaseEENKUlvE_clEvENKUlvE8_clEvEUlS4_S4_E_EESt5arrayIPcLm3EEEEviT0_T1_,"",@"SHT_CUDA_INFO"
	.sectionflags	@""
	.align	4


	//----- nvinfo : EIATTR_CUDA_API_VERSION
	.align		4
        /*0000*/ 	.byte	0x04, 0x37
        /*0002*/ 	.short	(.L_1925 - .L_1924)
.L_1924:
        /*0004*/ 	.word	0x00000082


	//----- nvinfo : EIATTR_KPARAM_INFO
	.align		4
.L_1925:
        /*0008*/ 	.byte	0x04, 0x17
        /*000a*/ 	.short	(.L_1927 - .L_1926)
.L_1926:
        /*000c*/ 	.word	0x00000000
        /*0010*/ 	.short	0x0002
        /*0012*/ 	.short	0x0008
        /*0014*/ 	.byte	0x00, 0xf0, 0x61, 0x00


	//----- nvinfo : EIATTR_KPARAM_INFO
	.align		4
.L_1927:
        /*0018*/ 	.byte	0x04, 0x17
        /*001a*/ 	.short	(.L_1929 - .L_1928)
.L_1928:
        /*001c*/ 	.word	0x00000000
        /*0020*/ 	.short	0x0001
        /*0022*/ 	.short	0x0004
        /*0024*/ 	.byte	0x00, 0xf0, 0x05, 0x00


	//----- nvinfo : EIATTR_KPARAM_INFO
	.align		4
.L_1929:
        /*0028*/ 	.byte	0x04, 0x17
        /*002a*/ 	.short	(.L_1931 - .L_1930)
.L_1930:
        /*002c*/ 	.word	0x00000000
        /*0030*/ 	.short	0x0000
        /*0032*/ 	.short	0x0000
        /*0034*/ 	.byte	0x00, 0xf0, 0x11, 0x00


	//----- nvinfo : EIATTR_SPARSE_MMA_MASK
	.align		4
.L_1931:
        /*0038*/ 	.byte	0x03, 0x50
        /*003a*/ 	.short	0x0000


	//----- nvinfo : EIATTR_MAXREG_COUNT
	.align		4
        /*003c*/ 	.byte	0x03, 0x1b
        /*003e*/ 	.short	0x00ff


	//----- nvinfo : EIATTR_MERCURY_ISA_VERSION
	.align		4
        /*0040*/ 	.byte	0x03, 0x5f
        /*0042*/ 	.short	0x0101


	//----- nvinfo : EIATTR_EXIT_INSTR_OFFSETS
	.align		4
        /*0044*/ 	.byte	0x04, 0x1c
        /*0046*/ 	.short	(.L_1933 - .L_1932)


	//   ....[0]....
.L_1932:
        /*0048*/ 	.word	0x00000460


	//   ....[1]....
        /*004c*/ 	.word	0x000010c0


	//   ....[2]....
        /*0050*/ 	.word	0x00001110


	//----- nvinfo : EIATTR_MAX_THREADS
	.align		4
.L_1933:
        /*0054*/ 	.byte	0x04, 0x05
        /*0056*/ 	.short	(.L_1935 - .L_1934)
.L_1934:
        /*0058*/ 	.word	0x00000080
        /*005c*/ 	.word	0x00000001
        /*0060*/ 	.word	0x00000001


	//----- nvinfo : EIATTR_CRS_STACK_SIZE
	.align		4
.L_1935:
        /*0064*/ 	.byte	0x04, 0x1e
        /*0066*/ 	.short	(.L_1937 - .L_1936)
.L_1936:
        /*0068*/ 	.word	0x00000000


	//----- nvinfo : EIATTR_CBANK_PARAM_SIZE
	.align		4
.L_1937:
        /*006c*/ 	.byte	0x03, 0x19
        /*006e*/ 	.short	0x0020


	//----- nvinfo : EIATTR_PARAM_CBANK
	.align		4
        /*0070*/ 	.byte	0x04, 0x0a
        /*0072*/ 	.short	(.L_1939 - .L_1938)
	.align		4
.L_1938:
        /*0074*/ 	.word	index@(.nv.constant0._ZN2at6native29vectorized_elementwise_kernelILi4ENS0_13BinaryFunctorIN3c108BFloat16ES4_S4_ZZZNS0_21heaviside_kernel_cudaERNS_18TensorIteratorBaseEENKUlvE_clEvENKUlvE8_clEvEUlS4_S4_E_EESt5arrayIPcLm3EEEEviT0_T1_)
        /*0078*/ 	.short	0x0210
        /*007a*/ 	.short	0x0020


	//----- nvinfo : EIATTR_SW_WAR
	.align		4
.L_1939:
        /*007c*/ 	.byte	0x04, 0x36
        /*007e*/ 	.short	(.L_1941 - .L_1940)
.L_1940:
        /*0080*/ 	.word	0x00000008
.L_1941:


//--------------------- .nv.info._ZN2at6native29vectorized_elementwise_kernelILi8ENS0_13BinaryFunctorIN3c108BFloat16ES4_S4_ZZZNS0_21heaviside_kernel_cudaERNS_18TensorIteratorBaseEENKUlvE_clEvENKUlvE8_clEvEUlS4_S4_E_EESt5arrayIPcLm3EEEEviT0_T1_ --------------------------
	.section	.nv.info._ZN2at6native29vectorized_elementwise_kernelILi8ENS0_13BinaryFunctorIN3c108BFloat16ES4_S4_ZZZNS0_21heaviside_kernel_cudaERNS_18TensorIteratorBaseEENKUlvE_clEvENKUlvE8_clEvEUlS4_S4_E_EESt5arrayIPcLm3EEEEviT0_T1_,"",@"SHT_CUDA_INFO"
	.sectionflags	@""
	.align	4


	//----- nvinfo : EIATTR_CUDA_API_VERSION
	.align		4
        /*0000*/ 	.byte	0x04, 0x37
        /*0002*/ 	.short	(.L_1943 - .L_1942)
.L_1942:
        /*0004*/ 	.word	0x00000082


	//----- nvinfo : EIATTR_KPARAM_INFO
	.align		4
.L_1943:
        /*0008*/ 	.byte	0x04, 0x17
        /*000a*/ 	.short	(.L_1945 - .L_1944)
.L_1944:
        /*000c*/ 	.word	0x00000000
        /*0010*/ 	.short	0x0002
        /*0012*/ 	.short	0x0008
        /*0014*/ 	.byte	0x00, 0xf0, 0x61, 0x00


	//----- nvinfo : EIATTR_KPARAM_INFO
	.align		4
.L_1945:
        /*0018*/ 	.byte	0x04, 0x17
        /*001a*/ 	.short	(.L_1947 - .L_1946)
.L_1946:
        /*001c*/ 	.word	0x00000000
        /*0020*/ 	.short	0x0001
        /*0022*/ 	.short	0x0004
        /*0024*/ 	.byte	0x00, 0xf0, 0x05, 0x00


	//----- nvinfo : EIATTR_KPARAM_INFO
	.align		4
.L_1947:
        /*0028*/ 	.byte	0x04, 0x17
        /*002a*/ 	.short	(.L_1949 - .L_1948)
.L_1948:
        /*002c*/ 	.word	0x00000000
        /*0030*/ 	.short	0x0000
        /*0032*/ 	.short	0x0000
        /*0034*/ 	.byte	0x00, 0xf0, 0x11, 0x00


	//----- nvinfo : EIATTR_SPARSE_MMA_MASK
	.align		4
.L_1949:
        /*0038*/ 	.byte	0x03, 0x50
        /*003a*/ 	.short	0x0000


	//----- nvinfo : EIATTR_MAXREG_COUNT
	.align		4
        /*003c*/ 	.byte	0x03, 0x1b
        /*003e*/ 	.short	0x00ff


	//----- nvinfo : EIATTR_MERCURY_ISA_VERSION
	.align		4
        /*0040*/ 	.byte	0x03, 0x5f
        /*0042*/ 	.short	0x0101


	//----- nvinfo : EIATTR_EXIT_INSTR_OFFSETS
	.align		4
        /*0044*/ 	.byte	0x04, 0x1c
        /*0046*/ 	.short	(.L_1951 - .L_1950)


	//   ....[0]....
.L_1950:
        /*0048*/ 	.word	0x00000420


	//   ....[1]....
        /*004c*/ 	.word	0x00001080


	//   ....[2]....
        /*0050*/ 	.word	0x000010d0


	//----- nvinfo : EIATTR_MAX_THREADS
	.align		4
.L_1951:
        /*0054*/ 	.byte	0x04, 0x05
        /*0056*/ 	.short	(.L_1953 - .L_1952)
.L_1952:
        /*0058*/ 	.word	0x00000080
        /*005c*/ 	.word	0x00000001
        /*0060*/ 	.word	0x00000001


	//----- nvinfo : EIATTR_CRS_STACK_SIZE
	.align		4
.L_1953:
        /*0064*/ 	.byte	0x04, 0x1e
        /*0066*/ 	.short	(.L_1955 - .L_1954)
.L_1954:
        /*0068*/ 	.word	0x00000000


	//----- nvinfo : EIATTR_CBANK_PARAM_SIZE
	.align		4
.L_1955:
        /*006c*/ 	.byte	0x03, 0x19
        /*006e*/ 	.short	0x0020


	//----- nvinfo : EIATTR_PARAM_CBANK
	.align		4
        /*0070*/ 	.byte	0x04, 0x0a
        /*0072*/ 	.short	(.L_1957 - .L_1956)
	.align		4
.L_1956:
        /*0074*/ 	.word	index@(.nv.constant0._ZN2at6native29vectorized_elementwise_kernelILi8ENS0_13BinaryFunctorIN3c108BFloat16ES4_S4_ZZZNS0_21heaviside_kernel_cudaERNS_18TensorIteratorBaseEENKUlvE_clEvENKUlvE8_clEvEUlS4_S4_E_EESt5arrayIPcLm3EEEEviT0_T1_)
        /*0078*/ 	.short	0x0210
        /*007a*/ 	.short	0x0020


	//----- nvinfo : EIATTR_SW_WAR
	.align		4
.L_1957:
        /*007c*/ 	.byte	0x04, 0x36
        /*007e*/ 	.short	(.L_1959 - .L_1958)
.L_1958:
        /*0080*/ 	.word	0x00000008
.L_1959:


//--------------------- .nv.info._ZN2at6native18elementwise_kernelILi128ELi4EZNS0_15gpu_kernel_implINS0_13BUnaryFunctorIN3c108BFloat16ES5_S5_ZZZNS0_21heaviside_kernel_cudaERNS_18TensorIteratorBaseEENKUlvE_clEvENKUlvE8_clEvEUlS5_S5_E_EEEEvS7_RKT_EUliE_EEviT1_ --------------------------
	.section	.nv.info._ZN2at6native18elementwise_kernelILi128ELi4EZNS0_15gpu_kernel_implINS0_13BUnaryFunctorIN3c108BFloat16ES5_S5_ZZZNS0_21heaviside_kernel_cudaERNS_18TensorIteratorBaseEENKUlvE_clEvENKUlvE8_clEvEUlS5_S5_E_EEEEvS7_RKT_EUliE_EEviT1_,"",@"SHT_CUDA_INFO"
	.sectionflags	@""
	.align	4


	//----- nvinfo : EIATTR_CUDA_API_VERSION
	.align		4
        /*0000*/ 	.byte	0x04, 0x37
        /*0002*/ 	.short	(.L_1961 - .L_1960)
.L_1960:
        /*0004*/ 	.word	0x00000082


	//----- nvinfo : EIATTR_KPARAM_INFO
	.align		4
.L_1961:
        /*0008*/ 	.byte	0x04, 0x17
        /*000a*/ 	.short	(.L_1963 - .L_1962)
.L_1962:
        /*000c*/ 	.word	0x00000000
        /*0010*/ 	.short	0x0001
        /*0012*/ 	.short	0x0008
        /*0014*/ 	.byte	0x00, 0xf0, 0x61, 0x08


	//----- nvinfo : EIATTR_KPARAM_INFO
	.align		4
.L_1963:
        /*0018*/ 	.byte	0x04, 0x17
        /*001a*/ 	.short	(.L_1965 - .L_1964)
.L_1964:
        /*001c*/ 	.word	0x00000000
        /*0020*/ 	.short	0x0000
        /*0022*/ 	.short	0x0000
        /*0024*/ 	.byte	0x00, 0xf0, 0x11, 0x00


	//----- nvinfo : EIATTR_SPARSE_MMA_MASK
	.align		4
.L_1965:
        /*0028*/ 	.byte	0x03, 0x50
        /*002a*/ 	.short	0x0000


	//----- nvinfo : EIATTR_MAXREG_COUNT
	.align		4
        /*002c*/ 	.byte	0x03, 0x1b
        /*002e*/ 	.short	0x0080


	//----- nvinfo : EIATTR_EXTERNS
	.align		4
        /*0030*/ 	.byte	0x04, 0x0f
        /*0032*/ 	.short	(.L_1967 - .L_1966)


	//   ....[0]....
	.align		4
.L_1966:
        /*0034*/ 	.word	index@(__assertfail)


	//----- nvinfo : EIATTR_MERCURY_ISA_VERSION
	.align		4
.L_1967:
        /*0038*/ 	.byte	0x03, 0x5f
        /*003a*/ 	.short	0x0101


	//----- nvinfo : EIATTR_SYSCALL_OFFSETS
	.align		4
        /*003c*/ 	.byte	0x04, 0x46
        /*003e*/ 	.short	(.L_1969 - .L_1968)


	//   ....[0]....
.L_1968:
        /*0040*/ 	.word	0x000022d0


	//   ....[1]....
        /*0044*/ 	.word	0x000032a0


	//   ....[2]....
        /*0048*/ 	.word	0x000055d0


	//   ....[3]....
        /*004c*/ 	.word	0x000065a0


	//   ....[4]....
        /*0050*/ 	.word	0x000088c0


	//   ....[5]....
        /*0054*/ 	.word	0x00009890


	//   ....[6]....
        /*0058*/ 	.word	0x0000bba0


	//   ....[7]....
        /*005c*/ 	.word	0x0000cb70


	//----- nvinfo : EIATTR_EXIT_INSTR_OFFSETS
	.align		4
.L_1969:
        /*0060*/ 	.byte	0x04, 0x1c
        /*0062*/ 	.short	(.L_1971 - .L_1970)


	//   ....[0]....
.L_1970:
        /*0064*/ 	.word	0x00009960


	//   ....[1]....
        /*0068*/ 	.word	0x0000bda0


	//   ....[2]....
        /*006c*/ 	.word	0x0000bde0


	//   ....[3]....
        /*0070*/ 	.word	0x0000be80


	//   ....[4]....
        /*0074*/ 	.word	0x0000bec0


	//   ....[5]....
        /*0078*/ 	.word	0x0000bf00


	//   ....[6]....
        /*007c*/ 	.word	0x0000bf90


	//   ....[7]....
        /*0080*/ 	.word	0x0000bfd0


	//   ....[8]....
        /*0084*/ 	.word	0x0000c070


	//   ....[9]....
        /*0088*/ 	.word	0x0000c0c0


	//   ....[10]....
        /*008c*/ 	.word	0x0000c110


	//   ....[11]....
        /*0090*/ 	.word	0x0000c1e0


	//   ....[12]....
        /*0094*/ 	.word	0x0000c240


	//   ....[13]....
        /*0098*/ 	.word	0x0000c3d0


	//   ....[14]....
        /*009c*/ 	.word	0x0000c530


	//   ....[15]....
        /*00a0*/ 	.word	0x0000c550


	//   ....[16]....
        /*00a4*/ 	.word	0x0000c610


	//   ....[17]....
        /*00a8*/ 	.word	0x0000c790


	//   ....[18]....
        /*00ac*/ 	.word	0x0000c910


	//   ....[19]....
        /*00b0*/ 	.word	0x0000ca70


	//   ....[20]....
        /*00b4*/ 	.word	0x0000cb80


	//   ....[21]....
        /*00b8*/ 	.word	0x0000cbc0


	//   ....[22]....
        /*00bc*/ 	.word	0x0000cc00


	//----- nvinfo : EIATTR_MAX_THREADS
	.align		4
.L_1971:
        /*00c0*/ 	.byte	0x04, 0x05
        /*00c2*/ 	.short	(.L_1973 - .L_1972)
.L_1972:
        /*00c4*/ 	.word	0x00000080
        /*00c8*/ 	.word	0x00000001
        /*00cc*/ 	.word	0x00000001


	//----- nvinfo : EIATTR_CRS_STACK_SIZE
	.align		4
.L_1973:
        /*00d0*/ 	.byte	0x04, 0x1e
        /*00d2*/ 	.short	(.L_1975 - .L_1974)
.L_1974:
        /*00d4*/ 	.word	0x00000000


	//----- nvinfo : EIATTR_CBANK_PARAM_SIZE
	.align		4
.L_1975:
        /*00d8*/ 	.byte	0x03, 0x19
        /*00da*/ 	.short	0x0220


	//----- nvinfo : EIATTR_PARAM_CBANK
	.align		4
        /*00dc*/ 	.byte	0x04, 0x0a
        /*00de*/ 	.short	(.L_1977 - .L_1976)
	.align		4
.L_1976:
        /*00e0*/ 	.word	index@(.nv.constant0._ZN2at6native18elementwise_kernelILi128ELi4EZNS0_15gpu_kernel_implINS0_13BUnaryFunctorIN3c108BFloat16ES5_S5_ZZZNS0_21heaviside_kernel_cudaERNS_18TensorIteratorBaseEENKUlvE_clEvENKUlvE8_clEvEUlS5_S5_E_EEEEvS7_RKT_EUliE_EEviT1_)
        /*00e4*/ 	.short	0x0210
        /*00e6*/ 	.short	0x0220


	//----- nvinfo : EIATTR_SW_WAR
	.align		4
.L_1977:
        /*00e8*/ 	.byte	0x04, 0x36
        /*00ea*/ 	.short	(.L_1979 - .L_1978)
.L_1978:
        /*00ec*/ 	.word	0x00000008
.L_1979:


//--------------------- .nv.info._ZN2at6native27unrolled_elementwise_kernelINS0_13BUnaryFunctorIN3c108BFloat16ES4_S4_ZZZNS0_21heaviside_kernel_cudaERNS_18TensorIteratorBaseEENKUlvE_clEvENKUlvE8_clEvEUlS4_S4_E_EESt5arrayIPcLm2EELi4E23TrivialOffsetCalculatorILi1EjESF_NS0_6memory12LoadWithCastILi1EEENSG_13StoreWithCastILi1EEEEEviT_T0_T2_T3_T4_T5_ --------------------------
	.section	.nv.info._ZN2at6native27unrolled_elementwise_kernelINS0_13BUnaryFunctorIN3c108BFloat16ES4_S4_ZZZNS0_21heaviside_kernel_cudaERNS_18TensorIteratorBaseEENKUlvE_clEvENKUlvE8_clEvEUlS4_S4_E_EESt5arrayIPcLm2EELi4E23TrivialOffsetCalculatorILi1EjESF_NS0_6memory12LoadWithCastILi1EEENSG_13StoreWithCastILi1EEEEEviT_T0_T2_T3_T4_T5_,"",@"SHT_CUDA_INFO"
	.sectionflags	@""
	.align	4


	//----- nvinfo : EIATTR_CUDA_API_VERSION
	.align		4
        /*0000*/ 	.byte	0x04, 0x37
        /*0002*/ 	.short	(.L_1981 - .L_1980)
.L_1980:
        /*0004*/ 	.word	0x00000082


	//----- nvinfo : EIATTR_KPARAM_INFO
	.align		4
.L_1981:
        /*0008*/ 	.byte	0x04, 0x17
        /*000a*/ 	.short	(.L_1983 - .L_1982)
.L_1982:
        /*000c*/ 	.word	0x00000000
        /*0010*/ 	.short	0x0006
        /*0012*/ 	.short	0x0024
        /*0014*/ 	.byte	0x00, 0xf0, 0x21, 0x00


	//----- nvinfo : EIATTR_KPARAM_INFO
	.align		4
.L_1983:
        /*0018*/ 	.byte	0x04, 0x17
        /*001a*/ 	.short	(.L_1985 - .L_1984)
.L_1984:
        /*001c*/ 	.word	0x00000000
        /*0020*/ 	.short	0x0005
        /*0022*/ 	.short	0x001c
        /*0024*/ 	.byte	0x00, 0xf0, 0x21, 0x00


	//----- nvinfo : EIATTR_KPARAM_INFO
	.align		4
.L_1985:
        /*0028*/ 	.byte	0x04, 0x17
        /*002a*/ 	.short	(.L_1987 - .L_1986)
.L_1986:
        /*002c*/ 	.word	0x00000000
        /*0030*/ 	.short	0x0004
        /*0032*/ 	.short	0x0019
        /*0034*/ 	.byte	0x00, 0xf0, 0x05, 0x00


	//----- nvinfo : EIATTR_KPARAM_INFO
	.align		4
.L_1987:
        /*0038*/ 	.byte	0x04, 0x17
        /*003a*/ 	.short	(.L_1989 - .L_1988)
.L_1988:
        /*003c*/ 	.word	0x00000000
        /*0040*/ 	.short	0x0003
        /*0042*/ 	.short	0x0018
        /*0044*/ 	.byte	0x00, 0xf0, 0x05, 0x00


	//----- nvinfo : EIATTR_KPARAM_INFO
	.align		4
.L_1989:
        /*0048*/ 	.byte	0x04, 0x17
        /*004a*/ 	.short	(.L_1991 - .L_1990)
.L_1990:
        /*004c*/ 	.word	0x00000000
        /*0050*/ 	.short	0x0002
        /*0052*/ 	.short	0x0008
        /*0054*/ 	.byte	0x00, 0xf0, 0x41, 0x00


	//----- nvinfo : EIATTR_KPARAM_INFO
	.align		4
.L_1991:
        /*0058*/ 	.byte	0x04, 0x17
        /*005a*/ 	.short	(.L_1993 - .L_1992)
.L_1992:
        /*005c*/ 	.word	0x00000000
        /*0060*/ 	.short	0x0001
        /*0062*/ 	.short	0x0004
        /*0064*/ 	.byte	0x00, 0xf0, 0x11, 0x00


	//----- nvinfo : EIATTR_KPARAM_INFO
	.align		4
.L_1993:
        /*0068*/ 	.byte	0x04, 0x17
        /*006a*/ 	.short	(.L_1995 - .L_1994)
.L_1994:
        /*006c*/ 	.word	0x00000000
        /*0070*/ 	.short	0x0000
        /*0072*/ 	.short	0x0000
        /*0074*/ 	.byte	0x00, 0xf0, 0x11, 0x00


	//----- nvinfo : EIATTR_SPARSE_MMA_MASK
	.align		4
.L_1995:
        /*0078*/ 	.byte	0x03, 0x50
        /*007a*/ 	.short	0x0000


	//----- nvinfo : EIATTR_MAXREG_COUNT
	.align		4
        /*007c*/ 	.byte	0x03, 0x1b
        /*007e*/ 	.short	0x00ff


	//----- nvinfo : EIATTR_EXTERNS
	.align		4
        /*0080*/ 	.byte	0x04, 0x0f
        /*0082*/ 	.short	(.L_1997 - .L_1996)


	//   ....[0]....
	.align		4
.L_1996:
        /*0084*/ 	.word	index@(__assertfail)


	//----- nvinfo : EIATTR_MERCURY_ISA_VERSION
	.align		4
.L_1997:
        /*0088*/ 	.byte	0x03, 0x5f
        /*008a*/ 	.short	0x0101


	//----- nvinfo : EIATTR_SYSCALL_OFFSETS
	.align		4
        /*008c*/ 	.byte	0x04, 0x46
        /*008e*/ 	.short	(.L_1999 - .L_1998)


	//   ....[0]....
.L_1998:
        /*0090*/ 	.word	0x00001100


	//   ....[1]....
        /*0094*/ 	.word	0x00002240


	//   ....[2]....
        /*0098*/ 	.word	0x00003390


	//   ....[3]....
        /*009c*/ 	.word	0x000044b0


	//   ....[4]....
        /*00a0*/ 	.word	0x000058c0


	//   ....[5]....
        /*00a4*/ 	.word	0x000068e0


	//   ....[6]....
        /*00a8*/ 	.word	0x000078c0


	//   ....[7]....
        /*00ac*/ 	.word	0x000088a0


	//----- nvinfo : EIATTR_EXIT_INSTR_OFFSETS
	.align		4
.L_1999:
        /*00b0*/ 	.byte	0x04, 0x1c
        /*00b2*/ 	.short	(.L_2001 - .L_2000)


	//   ....[0]....
.L_2000:
        /*00b4*/ 	.word	0x00007980


	//   ....[1]....
        /*00b8*/ 	.word	0x00007ad0


	//   ....[2]....
        /*00bc*/ 	.word	0x00007b10


	//   ....[3]....
        /*00c0*/ 	.word	0x00007bb0


	//   ....[4]....
        /*00c4*/ 	.word	0x00007bf0


	//   ....[5]....
        /*00c8*/ 	.word	0x00007c30


	//   ....[6]....
        /*00cc*/ 	.word	0x00007cc0


	//   ....[7]....
        /*00d0*/ 	.word	0x00007d00


	//   ....[8]....
        /*00d4*/ 	.word	0x00007da0


	//   ....[9]....
        /*00d8*/ 	.word	0x00007df0


	//   ....[10]....
        /*00dc*/ 	.word	0x00007e40


	//   ....[11]....
        /*00e0*/ 	.word	0x00007f10


	//   ....[12]....
        /*00e4*/ 	.word	0x00007f70


	//   ....[13]....
        /*00e8*/ 	.word	0x00008100


	//   ....[14]....
        /*00ec*/ 	.word	0x00008260


	//   ....[15]....
        /*00f0*/ 	.word	0x00008280


	//   ....[16]....
        /*00f4*/ 	.word	0x00008340


	//   ....[17]....
        /*00f8*/ 	.word	0x000084c0


	//   ....[18]....
        /*00fc*/ 	.word	0x00008640


	//   ....[19]....
        /*0100*/ 	.word	0x000087a0


	//   ....[20]....
        /*0104*/ 	.word	0x000088b0


	//   ....[21]....
        /*0108*/ 	.word	0x000088f0


	//   ....[22]....
        /*010c*/ 	.word	0x00008930


	//----- nvinfo : EIATTR_MAX_THREADS
	.align		4
.L_2001:
        /*0110*/ 	.byte	0x04, 0x05
        /*0112*/ 	.short	(.L_2003 - .L_2002)
.L_2002:
        /*0114*/ 	.word	0x00000080
        /*0118*/ 	.word	0x00000001
        /*011c*/ 	.word	0x00000001


	//----- nvinfo : EIATTR_CRS_STACK_SIZE
	.align		4
.L_2003:
        /*0120*/ 	.byte	0x04, 0x1e
        /*0122*/ 	.short	(.L_2005 - .L_2004)
.L_2004:
        /*0124*/ 	.word	0x00000000


	//----- nvinfo : EIATTR_CBANK_PARAM_SIZE
	.align		4
.L_2005:
        /*0128*/ 	.byte	0x03, 0x19
        /*012a*/ 	.short	0x002c


	//----- nvinfo : EIATTR_PARAM_CBANK
	.align		4
        /*012c*/ 	.byte	0x04, 0x0a
        /*012e*/ 	.short	(.L_2007 - .L_2006)
	.align		4
.L_2006:
        /*0130*/ 	.word	index@(.nv.constant0._ZN2at6native27unrolled_elementwise_kernelINS0_13BUnaryFunctorIN3c108BFloat16ES4_S4_ZZZNS0_21heaviside_kernel_cudaERNS_18TensorIteratorBaseEENKUlvE_clEvENKUlvE8_clEvEUlS4_S4_E_EESt5arrayIPcLm2EELi4E23TrivialOffsetCalculatorILi1EjESF_NS0_6memory12LoadWithCastILi1EEENSG_13StoreWithCastILi1EEEEEviT_T0_T2_T3_T4_T5_)
        /*0134*/ 	.short	0x0210
        /*0136*/ 	.short	0x002c


	//----- nvinfo : EIATTR_SW_WAR
	.align		4
.L_2007:
        /*0138*/ 	.byte	0x04, 0x36
        /*013a*/ 	.short	(.L_2009 - .L_2008)
.L_2008:
        /*013c*/ 	.word	0x00000008
.L_2009:


//--------------------- .nv.info._ZN2at6native18elementwise_kernelILi128ELi4EZNS0_22gpu_kernel_impl_nocastINS0_13BUnaryFunctorIN3c108BFloat16ES5_S5_ZZZNS0_21heaviside_kernel_cudaERNS_18TensorIteratorBaseEENKUlvE_clEvENKUlvE8_clEvEUlS5_S5_E_EEEEvS7_RKT_EUliE_EEviT1_ --------------------------
	.section	.nv.info._ZN2at6native18elementwise_kernelILi128ELi4EZNS0_22gpu_kernel_impl_nocastINS0_13BUnaryFunctorIN3c108BFloat16ES5_S5_ZZZNS0_21heaviside_kernel_cudaERNS_18TensorIteratorBaseEENKUlvE_clEvENKUlvE8_clEvEUlS5_S5_E_EEEEvS7_RKT_EUliE_EEviT1_,"",@"SHT_CUDA_INFO"
	.sectionflags	@""
	.align	4


	//----- nvinfo : EIATTR_CUDA_API_VERSION
	.align		4
        /*0000*/ 	.byte	0x04, 0x37
        /*0002*/ 	.short	(.L_2011 - .L_2010)
.L_2010:
        /*0004*/ 	.word	0x00000082


	//----- nvinfo : EIATTR_KPARAM_INFO
	.align		4
.L_2011:
        /*0008*/ 	.byte	0x04, 0x17
        /*000a*/ 	.short	(.L_2013 - .L_2012)
.L_2012:
        /*000c*/ 	.word	0x00000000
        /*0010*/ 	.short	0x0001
        /*0012*/ 	.short	0x0008
        /*0014*/ 	.byte	0x00, 0xf0, 0x61, 0x08


	//----- nvinfo : EIATTR_KPARAM_INFO
	.align		4
.L_2013:
        /*0018*/ 	.byte	0x04, 0x17
        /*001a*/ 	.short	(.L_2015 - .L_2014)
.L_2014:
        /*001c*/ 	.word	0x00000000
        /*0020*/ 	.short	0x0000
        /*0022*/ 	.short	0x0000
        /*0024*/ 	.byte	0x00, 0xf0, 0x11, 0x00


	//----- nvinfo : EIATTR_SPARSE_MMA_MASK
	.align		4
.L_2015:
        /*0028*/ 	.byte	0x03, 0x50
        /*002a*/ 	.short	0x0000


	//----- nvinfo : EIATTR_MAXREG_COUNT
	.align		4
        /*002c*/ 	.byte	0x03, 0x1b
        /*002e*/ 	.short	0x0080


	//----- nvinfo : EIATTR_MERCURY_ISA_VERSION
	.align		4
        /*0030*/ 	.byte	0x03, 0x5f
        /*0032*/ 	.short	0x0101


	//----- nvinfo : EIATTR_EXIT_INSTR_OFFSETS
	.align		4
        /*0034*/ 	.byte	0x04, 0x1c
        /*0036*/ 	.short	(.L_2017 - .L_2016)


	//   ....[0]....
.L_2016:
        /*0038*/ 	.word	0x00003cb0


	//   ....[1]....
        /*003c*/ 	.word	0x00005070


	//----- nvinfo : EIATTR_MAX_THREADS
	.align		4
.L_2017:
        /*0040*/ 	.byte	0x04, 0x05
        /*0042*/ 	.short	(.L_2019 - .L_2018)
.L_2018:
        /*0044*/ 	.word	0x00000080
        /*0048*/ 	.word	0x00000001
        /*004c*/ 	.word	0x00000001


	//----- nvinfo : EIATTR_CRS_STACK_SIZE
	.align		4
.L_2019:
        /*0050*/ 	.byte	0x04, 0x1e
        /*0052*/ 	.short	(.L_2021 - .L_2020)
.L_2020:
        /*0054*/ 	.word	0x00000000


	//----- nvinfo : EIATTR_CBANK_PARAM_SIZE
	.align		4
.L_2021:
        /*0058*/ 	.byte	0x03, 0x19
        /*005a*/ 	.short	0x0220


	//----- nvinfo : EIATTR_PARAM_CBANK
	.align		4
        /*005c*/ 	.byte	0x04, 0x0a
        /*005e*/ 	.short	(.L_2023 - .L_2022)
	.align		4
.L_2022:
        /*0060*/ 	.word	index@(.nv.constant0._ZN2at6native18elementwise_kernelILi128ELi4EZNS0_22gpu_kernel_impl_nocastINS0_13BUnaryFunctorIN3c108BFloat16ES5_S5_ZZZNS0_21heaviside_kernel_cudaERNS_18TensorIteratorBaseEENKUlvE_clEvENKUlvE8_clEvEUlS5_S5_E_EEEEvS7_RKT_EUliE_EEviT1_)
        /*0064*/ 	.short	0x0210
        /*0066*/ 	.short	0x0220


	//----- nvinfo : EIATTR_SW_WAR
	.align		4
.L_2023:
        /*0068*/ 	.byte	0x04, 0x36
        /*006a*/ 	.short	(.L_2025 - .L_2024)
.L_2024:
        /*006c*/ 	.word	0x00000008
.L_2025:


//--------------------- .nv.info._ZN2at6native27unrolled_elementwise_kernelINS0_13BUnaryFunctorIN3c108BFloat16ES4_S4_ZZZNS0_21heaviside_kernel_cudaERNS_18TensorIteratorBaseEENKUlvE_clEvENKUlvE8_clEvEUlS4_S4_E_EESt5arrayIPcLm2EELi4E23TrivialOffsetCalculatorILi1EjESF_NS0_6memory15LoadWithoutCastENSG_16StoreWithoutCastEEEviT_T0_T2_T3_T4_T5_ --------------------------
	.section	.nv.info._ZN2at6native27unrolled_elementwise_kernelINS0_13BUnaryFunctorIN3c108BFloat16ES4_S4_ZZZNS0_21heaviside_kernel_cudaERNS_18TensorIteratorBaseEENKUlvE_clEvENKUlvE8_clEvEUlS4_S4_E_EESt5arrayIPcLm2EELi4E23TrivialOffsetCalculatorILi1EjESF_NS0_6memory15LoadWithoutCastENSG_16StoreWithoutCastEEEviT_T0_T2_T3_T4_T5_,"",@"SHT_CUDA_INFO"
	.sectionflags	@""
	.align	4


	//----- nvinfo : EIATTR_CUDA_API_VERSION
	.align		4
        /*0000*/ 	.byte	0x04, 0x37
        /*0002*/ 	.short	(.L_2027 - .L_2026)
.L_2026:
        /*0004*/ 	.word	0x00000082


	//----- nvinfo : EIATTR_KPARAM_INFO
	.align		4
.L_2027:
        /*0008*/ 	.byte	0x04, 0x17
        /*000a*/ 	.short	(.L_2029 - .L_2028)
.L_2028:
        /*000c*/ 	.word	0x00000000
        /*0010*/ 	.short	0x0006
        /*0012*/ 	.short	0x001b
        /*0014*/ 	.byte	0x00, 0xf0, 0x05, 0x00


	//----- nvinfo : EIATTR_KPARAM_INFO
	.align		4
.L_2029:
        /*0018*/ 	.byte	0x04, 0x17
        /*001a*/ 	.short	(.L_2031 - .L_2030)
.L_2030:
        /*001c*/ 	.word	0x00000000
        /*0020*/ 	.short	0x0005
        /*0022*/ 	.short	0x001a
        /*0024*/ 	.byte	0x00, 0xf0, 0x05, 0x00


	//----- nvinfo : EIATTR_KPARAM_INFO
	.align		4
.L_2031:
        /*0028*/ 	.byte	0x04, 0x17
        /*002a*/ 	.short	(.L_2033 - .L_2032)
.L_2032:
        /*002c*/ 	.word	0x00000000
        /*0030*/ 	.short	0x0004
        /*0032*/ 	.short	0x0019
        /*0034*/ 	.byte	0x00, 0xf0, 0x05, 0x00


	//----- nvinfo : EIATTR_KPARAM_INFO
	.align		4
.L_2033:
        /*0038*/ 	.byte	0x04, 0x17
        /*003a*/ 	.short	(.L_2035 - .L_2034)
.L_2034:
        /*003c*/ 	.word	0x00000000
        /*0040*/ 	.short	0x0003
        /*0042*/ 	.short	0x0018
        /*0044*/ 	.byte	0x00, 0xf0, 0x05, 0x00


	//----- nvinfo : EIATTR_KPARAM_INFO
	.align		4
.L_2035:
        /*0048*/ 	.byte	0x04, 0x17
        /*004a*/ 	.short	(.L_2037 - .L_2036)
.L_2036:
        /*004c*/ 	.word	0x00000000
        /*0050*/ 	.short	0x0002
        /*0052*/ 	.short	0x0008
        /*0054*/ 	.byte	0x00, 0xf0, 0x41, 0x00


	//----- nvinfo : EIATTR_KPARAM_INFO
	.align		4
.L_2037:
        /*0058*/ 	.byte	0x04, 0x17
        /*005a*/ 	.short	(.L_2039 - .L_2038)
.L_2038:
        /*005c*/ 	.word	0x00000000
        /*0060*/ 	.short	0x0001
        /*0062*/ 	.short	0x0004
        /*0064*/ 	.byte	0x00, 0xf0, 0x11, 0x00


	//----- nvinfo : EIATTR_KPARAM_INFO
	.align		4
.L_2039:
        /*0068*/ 	.byte	0x04, 0x17
        /*006a*/ 	.short	(.L_2041 - .L_2040)
.L_2040:
        /*006c*/ 	.word	0x00000000
        /*0070*/ 	.short	0x0000
        /*0072*/ 	.short	0x0000
        /*0074*/ 	.byte	0x00, 0xf0, 0x11, 0x00


	//----- nvinfo : EIATTR_SPARSE_MMA_MASK
	.align		4
.L_2041:
        /*0078*/ 	.byte	0x03, 0x50
        /*007a*/ 	.short	0x0000


	//----- nvinfo : EIATTR_MAXREG_COUNT
	.align		4
        /*007c*/ 	.byte	0x03, 0x1b
        /*007e*/ 	.short	0x00ff


	//----- nvinfo : EIATTR_MERCURY_ISA_VERSION
	.align		4
        /*0080*/ 	.byte	0x03, 0x5f
        /*0082*/ 	.short	0x0101


	//----- nvinfo : EIATTR_EXIT_INSTR_OFFSETS
	.align		4
        /*0084*/ 	.byte	0x04, 0x1c
        /*0086*/ 	.short	(.L_2043 - .L_2042)


	//   ....[0]....
.L_2042:
        /*0088*/ 	.word	0x000005b0


	//   ....[1]....
        /*008c*/ 	.word	0x00000640


	//----- nvinfo : EIATTR_MAX_THREADS
	.align		4
.L_2043:
        /*0090*/ 	.byte	0x04, 0x05
        /*0092*/ 	.short	(.L_2045 - .L_2044)
.L_2044:
        /*0094*/ 	.word	0x00000080
        /*0098*/ 	.word	0x00000001
        /*009c*/ 	.word	0x00000001


	//----- nvinfo : EIATTR_CRS_STACK_SIZE
	.align		4
.L_2045:
        /*00a0*/ 	.byte	0x04, 0x1e
        /*00a2*/ 	.short	(.L_2047 - .L_2046)
.L_2046:
        /*00a4*/ 	.word	0x00000000


	//----- nvinfo : EIATTR_CBANK_PARAM_SIZE
	.align		4
.L_2047:
        /*00a8*/ 	.byte	0x03, 0x19
        /*00aa*/ 	.short	0x001c


	//----- nvinfo : EIATTR_PARAM_CBANK
	.align		4
        /*00ac*/ 	.byte	0x04, 0x0a
        /*00ae*/ 	.short	(.L_2049 - .L_2048)
	.align		4
.L_2048:
        /*00b0*/ 	.word	index@(.nv.constant0._ZN2at6native27unrolled_elementwise_kernelINS0_13BUnaryFunctorIN3c108BFloat16ES4_S4_ZZZNS0_21heaviside_kernel_cudaERNS_18TensorIteratorBaseEENKUlvE_clEvENKUlvE8_clEvEUlS4_S4_E_EESt5arrayIPcLm2EELi4E23TrivialOffsetCalculatorILi1EjESF_NS0_6memory15LoadWithoutCastENSG_16StoreWithoutCastEEEviT_T0_T2_T3_T4_T5_)
        /*00b4*/ 	.short	0x0210
        /*00b6*/ 	.short	0x001c


	//----- nvinfo : EIATTR_SW_WAR
	.align		4
.L_2049:
        /*00b8*/ 	.byte	0x04, 0x36
        /*00ba*/ 	.short	(.L_2051 - .L_2050)
.L_2050:
        /*00bc*/ 	.word	0x00000008
.L_2051:


//--------------------- .nv.info._ZN2at6native29vectorized_elementwise_kernelILi2ENS0_13BUnaryFunctorIN3c108BFloat16ES4_S4_ZZZNS0_21heaviside_kernel_cudaERNS_18TensorIteratorBaseEENKUlvE_clEvENKUlvE8_clEvEUlS4_S4_E_EESt5arrayIPcLm2EEEEviT0_T1_ --------------------------
	.section	.nv.info._ZN2at6native29vectorized_elementwise_kernelILi2ENS0_13BUnaryFunctorIN3c108BFloat16ES4_S4_ZZZNS0_21heaviside_kernel_cudaERNS_18TensorIteratorBaseEENKUlvE_clEvENKUlvE8_clEvEUlS4_S4_E_EESt5arrayIPcLm2EEEEviT0_T1_,"",@"SHT_CUDA_INFO"
	.sectionflags	@""
	.align	4


	//----- nvinfo : EIATTR_CUDA_API_VERSION
	.align		4
        /*0000*/ 	.byte	0x04, 0x37
        /*0002*/ 	.short	(.L_2053 - .L_2052)
.L_2052:
        /*0004*/ 	.word	0x00000082


	//----- nvinfo : EIATTR_KPARAM_INFO
	.align		4
.L_2053:
        /*0008*/ 	.byte	0x04, 0x17
        /*000a*/ 	.short	(.L_2055 - .L_2054)
.L_2054:
        /*000c*/ 	.word	0x00000000
        /*0010*/ 	.short	0x0002
        /*0012*/ 	.short	0x0008
        /*0014*/ 	.byte	0x00, 0xf0, 0x41, 0x00


	//----- nvinfo : EIATTR_KPARAM_INFO
	.align		4
.L_2055:
        /*0018*/ 	.byte	0x04, 0x17
        /*001a*/ 	.short	(.L_2057 - .L_2056)
.L_2056:
        /*001c*/ 	.word	0x00000000
        /*0020*/ 	.short	0x0001
        /*0022*/ 	.short	0x0004
        /*0024*/ 	.byte	0x00, 0xf0, 0x11, 0x00


	//----- nvinfo : EIATTR_KPARAM_INFO
	.align		4
.L_2057:
        /*0028*/ 	.byte	0x04, 0x17
        /*002a*/ 	.short	(.L_2059 - .L_2058)
.L_2058:
        /*002c*/ 	.word	0x00000000
        /*0030*/ 	.short	0x0000
        /*0032*/ 	.short	0x0000
        /*0034*/ 	.byte	0x00, 0xf0, 0x11, 0x00


	//----- nvinfo : EIATTR_SPARSE_MMA_MASK
	.align		4
.L_2059:
        /*0038*/ 	.byte	0x03, 0x50
        /*003a*/ 	.short	0x0000


	//----- nvinfo : EIATTR_MAXREG_COUNT
	.align		4
        /*003c*/ 	.byte	0x03, 0x1b
        /*003e*/ 	.short	0x00ff


	//----- nvinfo : EIATTR_MERCURY_ISA_VERSION
	.align		4
        /*0040*/ 	.byte	0x03, 0x5f
        /*0042*/ 	.short	0x0101


	//----- nvinfo : EIATTR_EXIT_INSTR_OFFSETS
	.align		4
        /*0044*/ 	.byte	0x04, 0x1c
        /*0046*/ 	.short	(.L_2061 - .L_2060)


	//   ....[0]....
.L_2060:
        /*0048*/ 	.word	0x00000500


	//   ....[1]....
        /*004c*/ 	.word	0x00001110


	//   ....[2]....
        /*0050*/ 	.word	0x00001160


	//----- nvinfo : EIATTR_MAX_THREADS
	.align		4
.L_2061:
        /*0054*/ 	.byte	0x04, 0x05
        /*0056*/ 	.short	(.L_2063 - .L_2062)
.L_2062:
        /*0058*/ 	.word	0x00000080
        /*005c*/ 	.word	0x00000001
        /*0060*/ 	.word	0x00000001


	//----- nvinfo : EIATTR_CRS_STACK_SIZE
	.align		4
.L_2063:
        /*0064*/ 	.byte	0x04, 0x1e
        /*0066*/ 	.short	(.L_2065 - .L_2064)
.L_2064:
        /*0068*/ 	.word	0x00000000


	//----- nvinfo : EIATTR_CBANK_PARAM_SIZE
	.align		4
.L_2065:
        /*006c*/ 	.byte	0x03, 0x19
        /*006e*/ 	.short	0x0018


	//----- nvinfo : EIATTR_PARAM_CBANK
	.align		4
        /*0070*/ 	.byte	0x04, 0x0a
        /*0072*/ 	.short	(.L_2067 - .L_2066)
	.align		4
.L_2066:
        /*0074*/ 	.word	index@(.nv.constant0._ZN2at6native29vectorized_elementwise_kernelILi2ENS0_13BUnaryFunctorIN3c108BFloat16ES4_S4_ZZZNS0_21heaviside_kernel_cudaERNS_18TensorIteratorBaseEENKUlvE_clEvENKUlvE8_clEvEUlS4_S4_E_EESt5arrayIPcLm2EEEEviT0_T1_)
        /*0078*/ 	.short	0x0210
        /*007a*/ 	.short	0x0018


	//----- nvinfo : EIATTR_SW_WAR
	.align		4
.L_2067:
        /*007c*/ 	.byte	0x04, 0x36
        /*007e*/ 	.short	(.L_2069 - .L_2068)
.L_2068:
        /*0080*/ 	.word	0x00000008
.L_2069:


//--------------------- .nv.info._ZN2at6native29vectorized_elementwise_kernelILi4ENS0_13BUnaryFunctorIN3c108BFloat16ES4_S4_ZZZNS0_21heaviside_kernel_cudaERNS_18TensorIteratorBaseEENKUlvE_clEvENKUlvE8_clEvEUlS4_S4_E_EESt5arrayIPcLm2EEEEviT0_T1_ --------------------------
	.section	.nv.info._ZN2at6native29vectorized_elementwise_kernelILi4ENS0_13BUnaryFunctorIN3c108BFloat16ES4_S4_ZZZNS0_21heaviside_kernel_cudaERNS_18TensorIteratorBaseEENKUlvE_clEvENKUlvE8_clEvEUlS4_S4_E_EESt5arrayIPcLm2EEEEviT0_T1_,"",@"SHT_CUDA_INFO"
	.sectionflags	@""
	.align	4


	//----- nvinfo : EIATTR_CUDA_API_VERSION
	.align		4
        /*0000*/ 	.byte	0x04, 0x37
        /*0002*/ 	.short	(.L_2071 - .L_2070)
.L_2070:
        /*0004*/ 	.word	0x00000082


	//----- nvinfo : EIATTR_KPARAM_INFO
	.align		4
.L_2071:
        /*0008*/ 	.byte	0x04, 0x17
        /*000a*/ 	.short	(.L_2073 - .L_2072)
.L_2072:
        /*000c*/ 	.word	0x00000000
        /*0010*/ 	.short	0x0002
        /*0012*/ 	.short	0x0008
        /*0014*/ 	.byte	0x00, 0xf0, 0x41, 0x00


	//----- nvinfo : EIATTR_KPARAM_INFO
	.align		4
.L_2073:
        /*0018*/ 	.byte	0x04, 0x17
        /*001a*/ 	.short	(.L_2075 - .L_2074)
.L_2074:
        /*001c*/ 	.word	0x00000000
        /*0020*/ 	.short	0x0001
        /*0022*/ 	.short	0x0004
        /*0024*/ 	.byte	0x00, 0xf0, 0x11, 0x00


	//----- nvinfo : EIATTR_KPARAM_INFO
	.align		4
.L_2075:
        /*0028*/ 	.byte	0x04, 0x17
        /*002a*/ 	.short	(.L_2077 - .L_2076)
.L_2076:
        /*002c*/ 	.word	0x00000000
        /*0030*/ 	.short	0x0000
        /*0032*/ 	.short	0x0000
        /*0034*/ 	.byte	0x00, 0xf0, 0x11, 0x00


	//----- nvinfo : EIATTR_SPARSE_MMA_MASK
	.align		4
.L_2077:
        /*0038*/ 	.byte	0x03, 0x50
        /*003a*/ 	.short	0x0000


	//----- nvinfo : EIATTR_MAXREG_COUNT
	.align		4
        /*003c*/ 	.byte	0x03, 0x1b
        /*003e*/ 	.short	0x00ff


	//----- nvinfo : EIATTR_MERCURY_ISA_VERSION
	.align		4
        /*0040*/ 	.byte	0x03, 0x5f
        /*0042*/ 	.short	0x0101


	//----- nvinfo : EIATTR_EXIT_INSTR_OFFSETS
	.align		4
        /*0044*/ 	.byte	0x04, 0x1c
        /*0046*/ 	.short	(.L_2079 - .L_2078)


	//   ....[0]....
.L_2078:
        /*0048*/ 	.word	0x000004c0


	//   ....[1]....
        /*004c*/ 	.word	0x000010d0


	//   ....[2]....
        /*0050*/ 	.word	0x00001120


	//----- nvinfo : EIATTR_MAX_THREADS
	.align		4
.L_2079:
        /*0054*/ 	.byte	0x04, 0x05
        /*0056*/ 	.short	(.L_2081 - .L_2080)
.L_2080:
        /*0058*/ 	.word	0x00000080
        /*005c*/ 	.word	0x00000001
        /*0060*/ 	.word	0x00000001


	//----- nvinfo : EIATTR_CRS_STACK_SIZE
	.align		4
.L_2081:
        /*0064*/ 	.byte	0x04, 0x1e
        /*0066*/ 	.short	(.L_2083 - .L_2082)
.L_2082:
        /*0068*/ 	.word	0x00000000


	//----- nvinfo : EIATTR_CBANK_PARAM_SIZE
	.align		4
.L_2083:
        /*006c*/ 	.byte	0x03, 0x19
        /*006e*/ 	.short	0x0018


	//----- nvinfo : EIATTR_PARAM_CBANK
	.align		4
        /*0070*/ 	.byte	0x04, 0x0a
        /*0072*/ 	.short	(.L_2085 - .L_2084)
	.align		4
.L_2084:
        /*0074*/ 	.word	index@(.nv.constant0._ZN2at6native29vectorized_elementwise_kernelILi4ENS0_13BUnaryFunctorIN3c108BFloat16ES4_S4_ZZZNS0_21heaviside_kernel_cudaERNS_18TensorIteratorBaseEENKUlvE_clEvENKUlvE8_clEvEUlS4_S4_E_EESt5arrayIPcLm2EEEEviT0_T1_)
        /*0078*/ 	.short	0x0210
        /*007a*/ 	.short	0x0018


	//----- nvinfo : EIATTR_SW_WAR
	.align		4
.L_2085:
        /*007c*/ 	.byte	0x04, 0x36
        /*007e*/ 	.short	(.L_2087 - .L_2086)
.L_2086:
        /*0080*/ 	.word	0x00000008
.L_2087:


//--------------------- .nv.info._ZN2at6native29vectorized_elementwise_kernelILi8ENS0_13BUnaryFunctorIN3c108BFloat16ES4_S4_ZZZNS0_21heaviside_kernel_cudaERNS_18TensorIteratorBaseEENKUlvE_clEvENKUlvE8_clEvEUlS4_S4_E_EESt5arrayIPcLm2EEEEviT0_T1_ --------------------------
	.section	.nv.info._ZN2at6native29vectorized_elementwise_kernelILi8ENS0_13BUnaryFunctorIN3c108BFloat16ES4_S4_ZZZNS0_21heaviside_kernel_cudaERNS_18TensorIteratorBaseEENKUlvE_clEvENKUlvE8_clEvEUlS4_S4_E_EESt5arrayIPcLm2EEEEviT0_T1_,"",@"SHT_CUDA_INFO"
	.sectionflags	@""
	.align	4


	//----- nvinfo : EIATTR_CUDA_API_VERSION
	.align		4
        /*0000*/ 	.byte	0x04, 0x37
        /*0002*/ 	.short	(.L_2089 - .L_2088)
.L_2088:
        /*0004*/ 	.word	0x00000082


	//----- nvinfo : EIATTR_KPARAM_INFO
	.align		4
.L_2089:
        /*0008*/ 	.byte	0x04, 0x17
        /*000a*/ 	.short	(.L_2091 - .L_2090)
.L_2090:
        /*000c*/ 	.word	0x00000000
        /*0010*/ 	.short	0x0002
        /*0012*/ 	.short	0x0008
        /*0014*/ 	.byte	0x00, 0xf0, 0x41, 0x00


	//----- nvinfo : EIATTR_KPARAM_INFO
	.align		4
.L_2091:
        /*0018*/ 	.byte	0x04, 0x17
        /*001a*/ 	.short	(.L_2093 - .L_2092)
.L_2092:
        /*001c*/ 	.word	0x00000000
        /*0020*/ 	.short	0x0001
        /*0022*/ 	.short	0x0004
        /*0024*/ 	.byte	0x00, 0xf0, 0x11, 0x00


	//----- nvinfo : EIATTR_KPARAM_INFO
	.align		4
.L_2093:
        /*0028*/ 	.byte	0x04, 0x17
        /*002a*/ 	.short	(.L_2095 - .L_2094)
.L_2094:
        /*002c*/ 	.word	0x00000000
        /*0030*/ 	.short	0x0000
        /*0032*/ 	.short	0x0000
        /*0034*/ 	.byte	0x00, 0xf0, 0x11, 0x00


	//----- nvinfo : EIATTR_SPARSE_MMA_MASK
	.align		4
.L_2095:
        /*0038*/ 	.byte	0x03, 0x50
        /*003a*/ 	.short	0x0000


	//----- nvinfo : EIATTR_MAXREG_COUNT
	.align		4
        /*003c*/ 	.byte	0x03, 0x1b
        /*003e*/ 	.short	0x00ff


	//----- nvinfo : EIATTR_MERCURY_ISA_VERSION
	.align		4
        /*0040*/ 	.byte	0x03, 0x5f
        /*0042*/ 	.short	0x0101


	//----- nvinfo : EIATTR_EXIT_INSTR_OFFSETS
	.align		4
        /*0044*/ 	.byte	0x04, 0x1c
        /*0046*/ 	.short	(.L_2097 - .L_2096)


	//   ....[0]....
.L_2096:
        /*0048*/ 	.word	0x000004a0


	//   ....[1]....
        /*004c*/ 	.word	0x000010b0


	//   ....[2]....
        /*0050*/ 	.word	0x00001100


	//----- nvinfo : EIATTR_MAX_THREADS
	.align		4
.L_2097:
        /*0054*/ 	.byte	0x04, 0x05
        /*0056*/ 	.short	(.L_2099 - .L_2098)
.L_2098:
        /*0058*/ 	.word	0x00000080
        /*005c*/ 	.word	0x00000001
        /*0060*/ 	.word	0x00000001


	//----- nvinfo : EIATTR_CRS_STACK_SIZE
	.align		4
.L_2099:
        /*0064*/ 	.byte	0x04, 0x1e
        /*0066*/ 	.short	(.L_2101 - .L_2100)
.L_2100:
        /*0068*/ 	.word	0x00000000


	//----- nvinfo : EIATTR_CBANK_PARAM_SIZE
	.align		4
.L_2101:
        /*006c*/ 	.byte	0x03, 0x19
        /*006e*/ 	.short	0x0018


	//----- nvinfo : EIATTR_PARAM_CBANK
	.align		4
        /*0070*/ 	.byte	0x04, 0x0a
        /*0072*/ 	.short	(.L_2103 - .L_2102)
	.align		4
.L_2102:
        /*0074*/ 	.word	index@(.nv.constant0._ZN2at6native29vectorized_elementwise_kernelILi8ENS0_13BUnaryFunctorIN3c108BFloat16ES4_S4_ZZZNS0_21heaviside_kernel_cudaERNS_18TensorIteratorBaseEENKUlvE_clEvENKUlvE8_clEvEUlS4_S4_E_EESt5arrayIPcLm2EEEEviT0_T1_)
        /*0078*/ 	.short	0x0210
        /*007a*/ 	.short	0x0018


	//----- nvinfo : EIATTR_SW_WAR
	.align		4
.L_2103:
        /*007c*/ 	.byte	0x04, 0x36
        /*007e*/ 	.short	(.L_2105 - .L_2104)
.L_2104:
        /*0080*/ 	.word	0x00000008
.L_2105:


//--------------------- .nv.info._ZN2at6native18elementwise_kernelILi128ELi4EZNS0_15gpu_kernel_implINS0_13AUnaryFunctorIN3c108BFloat16ES5_S5_ZZZNS0_21heaviside_kernel_cudaERNS_18TensorIteratorBaseEENKUlvE_clEvENKUlvE8_clEvEUlS5_S5_E_EEEEvS7_RKT_EUliE_EEviT1_ --------------------------
	.section	.nv.info._ZN2at6native18elementwise_kernelILi128ELi4EZNS0_15gpu_kernel_implINS0_13AUnaryFunctorIN3c108BFloat16ES5_S5_ZZZNS0_21heaviside_kernel_cudaERNS_18TensorIteratorBaseEENKUlvE_clEvENKUlvE8_clEvEUlS5_S5_E_EEEEvS7_RKT_EUliE_EEviT1_,"",@"SHT_CUDA_INFO"
	.sectionflags	@""
	.align	4


	//----- nvinfo : EIATTR_CUDA_API_VERSION
	.align		4
        /*0000*/ 	.byte	0x04, 0x37
        /*0002*/ 	.short	(.L_2107 - .L_2106)
.L_2106:
        /*0004*/ 	.word	0x00000082


	//----- nvinfo : EIATTR_KPARAM_INFO
	.align		4
.L_2107:
        /*0008*/ 	.byte	0x04, 0x17
        /*000a*/ 	.short	(.L_2109 - .L_2108)
.L_2108:
        /*000c*/ 	.word	0x00000000
        /*0010*/ 	.short	0x0001
        /*0012*/ 	.short	0x0008
        /*0014*/ 	.byte	0x00, 0xf0, 0x61, 0x08


	//----- nvinfo : EIATTR_KPARAM_INFO
	.align		4
.L_2109:
        /*0018*/ 	.byte	0x04, 0x17
        /*001a*/ 	.short	(.L_2111 - .L_2110)
.L_2110:
        /*001c*/ 	.word	0x00000000
        /*0020*/ 	.short	0x0000
        /*0022*/ 	.short	0x0000
        /*0024*/ 	.byte	0x00, 0xf0, 0x11, 0x00


	//----- nvinfo : EIATTR_SPARSE_MMA_MASK
	.align		4
.L_2111:
        /*0028*/ 	.byte	0x03, 0x50
        /*002a*/ 	.short	0x0000


	//----- nvinfo : EIATTR_MAXREG_COUNT
	.align		4
        /*002c*/ 	.byte	0x03, 0x1b
        /*002e*/ 	.short	0x0080


	//----- nvinfo : EIATTR_EXTERNS
	.align		4
        /*0030*/ 	.byte	0x04, 0x0f
        /*0032*/ 	.short	(.L_2113 - .L_2112)


	//   ....[0]....
	.align		4
.L_2112:
        /*0034*/ 	.word	index@(__assertfail)


	//----- nvinfo : EIATTR_MERCURY_ISA_VERSION
	.align		4
.L_2113:
        /*0038*/ 	.byte	0x03, 0x5f
        /*003a*/ 	.short	0x0101


	//----- nvinfo : EIATTR_SYSCALL_OFFSETS
	.align		4
        /*003c*/ 	.byte	0x04, 0x46
        /*003e*/ 	.short	(.L_2115 - .L_2114)


	//   ....[0]....
.L_2114:
        /*0040*/ 	.word	0x000023a0


	//   ....[1]....
        /*0044*/ 	.word	0x00003380


	//   ....[2]....
        /*0048*/ 	.word	0x00005780


	//   ....[3]....
        /*004c*/ 	.word	0x00006760


	//   ....[4]....
        /*0050*/ 	.word	0x00008b50


	//   ....[5]....
        /*0054*/ 	.word	0x00009b30


	//   ....[6]....
        /*0058*/ 	.word	0x0000bf10


	//   ....[7]....
        /*005c*/ 	.word	0x0000cef0


	//----- nvinfo : EIATTR_EXIT_INSTR_OFFSETS
	.align		4
.L_2115:
        /*0060*/ 	.byte	0x04, 0x1c
        /*0062*/ 	.short	(.L_2117 - .L_2116)


	//   ....[0]....
.L_2116:
        /*0064*/ 	.word	0x00009c00


	//   ....[1]....
        /*0068*/ 	.word	0x0000c120


	//   ....[2]....
        /*006c*/ 	.word	0x0000c160


	//   ....[3]....
        /*0070*/ 	.word	0x0000c200


	//   ....[4]....
        /*0074*/ 	.word	0x0000c240


	//   ....[5]....
        /*0078*/ 	.word	0x0000c280


	//   ....[6]....
        /*007c*/ 	.word	0x0000c310


	//   ....[7]....
        /*0080*/ 	.word	0x0000c350


	//   ....[8]....
        /*0084*/ 	.word	0x0000c3f0


	//   ....[9]....
        /*0088*/ 	.word	0x0000c440


	//   ....[10]....
        /*008c*/ 	.word	0x0000c490


	//   ....[11]....
        /*0090*/ 	.word	0x0000c560


	//   ....[12]....
        /*0094*/ 	.word	0x0000c5c0


	//   ....[13]....
        /*0098*/ 	.word	0x0000c750


	//   ....[14]....
        /*009c*/ 	.word	0x0000c8b0


	//   ....[15]....
        /*00a0*/ 	.word	0x0000c8d0


	//   ....[16]....
        /*00a4*/ 	.word	0x0000c990


	//   ....[17]....
        /*00a8*/ 	.word	0x0000cb10


	//   ....[18]....
        /*00ac*/ 	.word	0x0000cc90


	//   ....[19]....
        /*00b0*/ 	.word	0x0000cdf0


	//   ....[20]....
        /*00b4*/ 	.word	0x0000cf00


	//   ....[21]....
        /*00b8*/ 	.word	0x0000cf40


	//   ....[22]....
        /*00bc*/ 	.word	0x0000cf80


	//----- nvinfo : EIATTR_MAX_THREADS
	.align		4
.L_2117:
        /*00c0*/ 	.byte	0x04, 0x05
        /*00c2*/ 	.short	(.L_2119 - .L_2118)
.L_2118:
        /*00c4*/ 	.word	0x00000080
        /*00c8*/ 	.word	0x00000001
        /*00cc*/ 	.word	0x00000001


	//----- nvinfo : EIATTR_CRS_STACK_SIZE
	.align		4
.L_2119:
        /*00d0*/ 	.byte	0x04, 0x1e
        /*00d2*/ 	.short	(.L_2121 - .L_2120)
.L_2120:
        /*00d4*/ 	.word	0x00000000


	//----- nvinfo : EIATTR_CBANK_PARAM_SIZE
	.align		4
.L_2121:
        /*00d8*/ 	.byte	0x03, 0x19
        /*00da*/ 	.short	0x0220


	//----- nvinfo : EIATTR_PARAM_CBANK
	.align		4
        /*00dc*/ 	.byte	0x04, 0x0a
        /*00de*/ 	.short	(.L_2123 - .L_2122)
	.align		4
.L_2122:
        /*00e0*/ 	.word	index@(.nv.constant0._ZN2at6native18elementwise_kernelILi128ELi4EZNS0_15gpu_kernel_implINS0_13AUnaryFunctorIN3c108BFloat16ES5_S5_ZZZNS0_21heaviside_kernel_cudaERNS_18TensorIteratorBaseEENKUlvE_clEvENKUlvE8_clEvEUlS5_S5_E_EEEEvS7_RKT_EUliE_EEviT1_)
        /*00e4*/ 	.short	0x0210
        /*00e6*/ 	.short	0x0220


	//----- nvinfo : EIATTR_SW_WAR
	.align		4
.L_2123:
        /*00e8*/ 	.byte	0x04, 0x36
        /*00ea*/ 	.short	(.L_2125 - .L_2124)
.L_2124:
        /*00ec*/ 	.word	0x00000008
.L_2125:


//--------------------- .nv.info._ZN2at6native27unrolled_elementwise_kernelINS0_13AUnaryFunctorIN3c108BFloat16ES4_S4_ZZZNS0_21heaviside_kernel_cudaERNS_18TensorIteratorBaseEENKUlvE_clEvENKUlvE8_clEvEUlS4_S4_E_EESt5arrayIPcLm2EELi4E23TrivialOffsetCalculatorILi1EjESF_NS0_6memory12LoadWithCastILi1EEENSG_13StoreWithCastILi1EEEEEviT_T0_T2_T3_T4_T5_ --------------------------
	.section	.nv.info._ZN2at6native27unrolled_elementwise_kernelINS0_13AUnaryFunctorIN3c108BFloat16ES4_S4_ZZZNS0_21heaviside_kernel_cudaERNS_18TensorIteratorBaseEENKUlvE_clEvENKUlvE8_clEvEUlS4_S4_E_EESt5arrayIPcLm2EELi4E23TrivialOffsetCalculatorILi1EjESF_NS0_6memory12LoadWithCastILi1EEENSG_13StoreWithCastILi1EEEEEviT_T0_T2_T3_T4_T5_,"",@"SHT_CUDA_INFO"
	.sectionflags	@""
	.align	4


	//----- nvinfo : EIATTR_CUDA_API_VERSION
	.align		4
        /*0000*/ 	.byte	0x04, 0x37
        /*0002*/ 	.short	(.L_2127 - .L_2126)
.L_2126:
        /*0004*/ 	.word	0x00000082


	//----- nvinfo : EIATTR_KPARAM_INFO
	.align		4
.L_2127:
        /*0008*/ 	.byte	0x04, 0x17
        /*000a*/ 	.short	(.L_2129 - .L_2128)
.L_2128:
        /*000c*/ 	.word	0x00000000
        /*0010*/ 	.short	0x0006
        /*0012*/ 	.short	0x0024
        /*0014*/ 	.byte	0x00, 0xf0, 0x21, 0x00


	//----- nvinfo : EIATTR_KPARAM_INFO
	.align		4
.L_2129:
        /*0018*/ 	.byte	0x04, 0x17
        /*001a*/ 	.short	(.L_2131 - .L_2130)
.L_2130:
        /*001c*/ 	.word	0x00000000
        /*0020*/ 	.short	0x0005
        /*0022*/ 	.short	0x001c
        /*0024*/ 	.byte	0x00, 0xf0, 0x21, 0x00


	//----- nvinfo : EIATTR_KPARAM_INFO
	.align		4
.L_2131:
        /*0028*/ 	.byte	0x04, 0x17
        /*002a*/ 	.short	(.L_2133 - .L_2132)
.L_2132:
        /*002c*/ 	.word	0x00000000
        /*0030*/ 	.short	0x0004
        /*0032*/ 	.short	0x0019
        /*0034*/ 	.byte	0x00, 0xf0, 0x05, 0x00


	//----- nvinfo : EIATTR_KPARAM_INFO
	.align		4
.L_2133:
        /*0038*/ 	.byte	0x04, 0x17
        /*003a*/ 	.short	(.L_2135 - .L_2134)
.L_2134:
        /*003c*/ 	.word	0x00000000
        /*0040*/ 	.short	0x0003
        /*0042*/ 	.short	0x0018
        /*0044*/ 	.byte	0x00, 0xf0, 0x05, 0x00


	//----- nvinfo : EIATTR_KPARAM_INFO
	.align		4
.L_2135:
        /*0048*/ 	.byte	0x04, 0x17
        /*004a*/ 	.short	(.L_2137 - .L_2136)
.L_2136:
        /*004c*/ 	.word	0x00000000
        /*0050*/ 	.short	0x0002
        /*0052*/ 	.short	0x0008
        /*0054*/ 	.byte	0x00, 0xf0, 0x41, 0x00


	//----- nvinfo : EIATTR_KPARAM_INFO
	.align		4
.L_2137:
        /*0058*/ 	.byte	0x04, 0x17
        /*005a*/ 	.short	(.L_2139 - .L_2138)
.L_2138:
        /*005c*/ 	.word	0x00000000
        /*0060*/ 	.short	0x0001
        /*0062*/ 	.short	0x0004
        /*0064*/ 	.byte	0x00, 0xf0, 0x11, 0x00


	//----- nvinfo : EIATTR_KPARAM_INFO
	.align		4
.L_2139:
        /*0068*/ 	.byte	0x04, 0x17
        /*006a*/ 	.short	(.L_2141 - .L_2140)
.L_2140:
        /*006c*/ 	.word	0x00000000
        /*0070*/ 	.short	0x0000
        /*0072*/ 	.short	0x0000
        /*0074*/ 	.byte	0x00, 0xf0, 0x11, 0x00


	//----- nvinfo : EIATTR_SPARSE_MMA_MASK
	.align		4
.L_2141:
        /*0078*/ 	.byte	0x03, 0x50
        /*007a*/ 	.short	0x0000


	//----- nvinfo : EIATTR_MAXREG_COUNT
	.align		4
        /*007c*/ 	.byte	0x03, 0x1b
        /*007e*/ 	.short	0x00ff


	//----- nvinfo : EIATTR_EXTERNS
	.align		4
        /*0080*/ 	.byte	0x04, 0x0f
        /*0082*/ 	.short	(.L_2143 - .L_2142)


	//   ....[0]....
	.align		4
.L_2142:
        /*0084*/ 	.word	index@(__assertfail)


	//----- nvinfo : EIATTR_MERCURY_ISA_VERSION
	.align		4
.L_2143:
        /*0088*/ 	.byte	0x03, 0x5f
        /*008a*/ 	.short	0x0101


	//----- nvinfo : EIATTR_SYSCALL_OFFSETS
	.align		4
        /*008c*/ 	.byte	0x04, 0x46
        /*008e*/ 	.short	(.L_2145 - .L_2144)


	//   ....[0]....
.L_2144:
        /*0090*/ 	.word	0x000010e0


	//   ....[1]....
        /*0094*/ 	.word	0x00002220


	//   ....[2]....
        /*0098*/ 	.word	0x00003370


	//   ....[3]....
        /*009c*/ 	.word	0x00004490


	//   ....[4]....
        /*00a0*/ 	.word	0x00005760


	//   ....[5]....
        /*00a4*/ 	.word	0x00006780


	//   ....[6]....
        /*00a8*/ 	.word	0x00007760


	//   ....[7]....
        /*00ac*/ 	.word	0x00008740


	//----- nvinfo : EIATTR_EXIT_INSTR_OFFSETS
	.align		4
.L_2145:
        /*00b0*/ 	.byte	0x04, 0x1c
        /*00b2*/ 	.short	(.L_2147 - .L_2146)


	//   ....[0]....
.L_2146:
        /*00b4*/ 	.word	0x00007820


	//   ....[1]....
        /*00b8*/ 	.word	0x00007970


	//   ....[2]....
        /*00bc*/ 	.word	0x000079b0


	//   ....[3]....
        /*00c0*/ 	.word	0x00007a50


	//   ....[4]....
        /*00c4*/ 	.word	0x00007a90


	//   ....[5]....
        /*00c8*/ 	.word	0x00007ad0


	//   ....[6]....
        /*00cc*/ 	.word	0x00007b60


	//   ....[7]....
        /*00d0*/ 	.word	0x00007ba0


	//   ....[8]....
        /*00d4*/ 	.word	0x00007c40


	//   ....[9]....
        /*00d8*/ 	.word	0x00007c90


	//   ....[10]....
        /*00dc*/ 	.word	0x00007ce0


	//   ....[11]....
        /*00e0*/ 	.word	0x00007db0


	//   ....[12]....
        /*00e4*/ 	.word	0x00007e10


	//   ....[13]....
        /*00e8*/ 	.word	0x00007fa0


	//   ....[14]....
        /*00ec*/ 	.word	0x00008100


	//   ....[15]....
        /*00f0*/ 	.word	0x00008120


	//   ....[16]....
        /*00f4*/ 	.word	0x000081e0


	//   ....[17]....
        /*00f8*/ 	.word	0x00008360


	//   ....[18]....
        /*00fc*/ 	.word	0x000084e0


	//   ....[19]....
        /*0100*/ 	.word	0x00008640


	//   ....[20]....
        /*0104*/ 	.word	0x00008750


	//   ....[21]....
        /*0108*/ 	.word	0x00008790


	//   ....[22]....
        /*010c*/ 	.word	0x000087d0


	//----- nvinfo : EIATTR_MAX_THREADS
	.align		4
.L_2147:
        /*0110*/ 	.byte	0x04, 0x05
        /*0112*/ 	.short	(.L_2149 - .L_2148)
.L_2148:
        /*0114*/ 	.word	0x00000080
        /*0118*/ 	.word	0x00000001
        /*011c*/ 	.word	0x00000001


	//----- nvinfo : EIATTR_CRS_STACK_SIZE
	.align		4
.L_2149:
        /*0120*/ 	.byte	0x04, 0x1e
        /*0122*/ 	.short	(.L_2151 - .L_2150)
.L_2150:
        /*0124*/ 	.word	0x00000000


	//----- nvinfo : EIATTR_CBANK_PARAM_SIZE
	.align		4
.L_2151:
        /*0128*/ 	.byte	0x03, 0x19
        /*012a*/ 	.short	0x002c


	//----- nvinfo : EIATTR_PARAM_CBANK
	.align		4
        /*012c*/ 	.byte	0x04, 0x0a
        /*012e*/ 	.short	(.L_2153 - .L_2152)
	.align		4
.L_2152:
        /*0130*/ 	.word	index@(.nv.constant0._ZN2at6native27unrolled_elementwise_kernelINS0_13AUnaryFunctorIN3c108BFloat16ES4_S4_ZZZNS0_21heaviside_kernel_cudaERNS_18TensorIteratorBaseEENKUlvE_clEvENKUlvE8_clEvEUlS4_S4_E_EESt5arrayIPcLm2EELi4E23TrivialOffsetCalculatorILi1EjESF_NS0_6memory12LoadWithCastILi1EEENSG_13StoreWithCastILi1EEEEEviT_T0_T2_T3_T4_T5_)
        /*0134*/ 	.short	0x0210
        /*0136*/ 	.short	0x002c


	//----- nvinfo : EIATTR_SW_WAR
	.align		4
.L_2153:
        /*0138*/ 	.byte	0x04, 0x36
        /*013a*/ 	.short	(.L_2155 - .L_2154)
.L_2154:
        /*013c*/ 	.word	0x00000008
.L_2155:


//--------------------- .nv.info._ZN2at6native18elementwise_kernelILi128ELi4EZNS0_22gpu_kernel_impl_nocastINS0_13AUnaryFunctorIN3c108BFloat16ES5_S5_ZZZNS0_21heaviside_kernel_cudaERNS_18TensorIteratorBaseEENKUlvE_clEvENKUlvE8_clEvEUlS5_S5_E_EEEEvS7_RKT_EUliE_EEviT1_ --------------------------
	.section	.nv.info._ZN2at6native18elementwise_kernelILi128ELi4EZNS0_22gpu_kernel_impl_nocastINS0_13AUnaryFunctorIN3c108BFloat16ES5_S5_ZZZNS0_21heaviside_kernel_cudaERNS_18TensorIteratorBaseEENKUlvE_clEvENKUlvE8_clEvEUlS5_S5_E_EEEEvS7_RKT_EUliE_EEviT1_,"",@"SHT_CUDA_INFO"
	.sectionflags	@""
	.align	4


	//----- nvinfo : EIATTR_CUDA_API_VERSION
	.align		4
        /*0000*/ 	.byte	0x04, 0x37
        /*0002*/ 	.short	(.L_2157 - .L_2156)
.L_2156:
        /*0004*/ 	.word	0x00000082


	//----- nvinfo : EIATTR_KPARAM_INFO
	.align		4
.L_2157:
        /*0008*/ 	.byte	0x04, 0x17
        /*000a*/ 	.short	(.L_2159 - .L_2158)
.L_2158:
        /*000c*/ 	.word	0x00000000
        /*0010*/ 	.short	0x0001
        /*0012*/ 	.short	0x0008
        /*0014*/ 	.byte	0x00, 0xf0, 0x61, 0x08


	//----- nvinfo : EIATTR_KPARAM_INFO
	.align		4
.L_2159:
        /*0018*/ 	.byte	0x04, 0x17
        /*001a*/ 	.short	(.L_2161 - .L_2160)
.L_2160:
        /*001c*/ 	.word	0x00000000
        /*0020*/ 	.short	0x0000
        /*0022*/ 	.short	0x0000
        /*0024*/ 	.byte	0x00, 0xf0, 0x11, 0x00


	//----- nvinfo : EIATTR_SPARSE_MMA_MASK
	.align		4
.L_2161:
        /*0028*/ 	.byte	0x03, 0x50
        /*002a*/ 	.short	0x0000


	//----- nvinfo : EIATTR_MAXREG_COUNT
	.align		4
        /*002c*/ 	.byte	0x03, 0x1b
        /*002e*/ 	.short	0x0080


	//----- nvinfo : EIATTR_MERCURY_ISA_VERSION
	.align		4
        /*0030*/ 	.byte	0x03, 0x5f
        /*0032*/ 	.short	0x0101


	//----- nvinfo : EIATTR_EXIT_INSTR_OFFSETS
	.align		4
        /*0034*/ 	.byte	0x04, 0x1c
        /*0036*/ 	.short	(.L_2163 - .L_2162)


	//   ....[0]....
.L_2162:
        /*0038*/ 	.word	0x00003c60


	//   ....[1]....
        /*003c*/ 	.word	0x00005020


	//----- nvinfo : EIATTR_MAX_THREADS
	.align		4
.L_2163:
        /*0040*/ 	.byte	0x04, 0x05
        /*0042*/ 	.short	(.L_2165 - .L_2164)
.L_2164:
        /*0044*/ 	.word	0x00000080
        /*0048*/ 	.word	0x00000001
        /*004c*/ 	.word	0x00000001


	//----- nvinfo : EIATTR_CRS_STACK_SIZE
	.align		4
.L_2165:
        /*0050*/ 	.byte	0x04, 0x1e
        /*0052*/ 	.short	(.L_2167 - .L_2166)
.L_2166:
        /*0054*/ 	.word	0x00000000


	//----- nvinfo : EIATTR_CBANK_PARAM_SIZE
	.align		4
.L_2167:
        /*0058*/ 	.byte	0x03, 0x19
        /*005a*/ 	.short	0x0220


	//----- nvinfo : EIATTR_PARAM_CBANK
	.align		4
        /*005c*/ 	.byte	0x04, 0x0a
        /*005e*/ 	.short	(.L_2169 - .L_2168)
	.align		4
.L_2168:
        /*0060*/ 	.word	index@(.nv.constant0._ZN2at6native18elementwise_kernelILi128ELi4EZNS0_22gpu_kernel_impl_nocastINS0_13AUnaryFunctorIN3c108BFloat16ES5_S5_ZZZNS0_21heaviside_kernel_cudaERNS_18TensorIteratorBaseEENKUlvE_clEvENKUlvE8_clEvEUlS5_S5_E_EEEEvS7_RKT_EUliE_EEviT1_)
        /*0064*/ 	.short	0x0210
        /*0066*/ 	.short	0x0220


	//----- nvinfo : EIATTR_SW_WAR
	.align		4
.L_2169:
        /*0068*/ 	.byte	0x04, 0x36
        /*006a*/ 	.short	(.L_2171 - .L_2170)
.L_2170:
        /*006c*/ 	.word	0x00000008
.L_2171:


//--------------------- .nv.info._ZN2at6native27unrolled_elementwise_kernelINS0_13AUnaryFunctorIN3c108BFloat16ES4_S4_ZZZNS0_21heaviside_kernel_cudaERNS_18TensorIteratorBaseEENKUlvE_clEvENKUlvE8_clEvEUlS4_S4_E_EESt5arrayIPcLm2EELi4E23TrivialOffsetCalculatorILi1EjESF_NS0_6memory15LoadWithoutCastENSG_16StoreWithoutCastEEEviT_T0_T2_T3_T4_T5_ --------------------------
	.section	.nv.info._ZN2at6native27unrolled_elementwise_kernelINS0_13AUnaryFunctorIN3c108BFloat16ES4_S4_ZZZNS0_21heaviside_kernel_cudaERNS_18TensorIteratorBaseEENKUlvE_clEvENKUlvE8_clEvEUlS4_S4_E_EESt5arrayIPcLm2EELi4E23TrivialOffsetCalculatorILi1EjESF_NS0_6memory15LoadWithoutCastENSG_16StoreWithoutCastEEEviT_T0_T2_T3_T4_T5_,"",@"SHT_CUDA_INFO"
	.sectionflags	@""
	.align	4


	//----- nvinfo : EIATTR_CUDA_API_VERSION
	.align		4
        /*0000*/ 	.byte	0x04, 0x37
        /*0002*/ 	.short	(.L_2173 - .L_2172)
.L_2172:
        /*0004*/ 	.word	0x00000082


	//----- nvinfo : EIATTR_KPARAM_INFO
	.align		4
.L_2173:
        /*0008*/ 	.byte	0x04, 0x17
        /*000a*/ 	.short	(.L_2175 - .L_2174)
.L_2174:
        /*000c*/ 	.word	0x00000000
        /*0010*/ 	.short	0x0006
        /*0012*/ 	.short	0x001b
        /*0014*/ 	.byte	0x00, 0xf0, 0x05, 0x00


	//----- nvinfo : EIATTR_KPARAM_INFO
	.align		4
.L_2175:
        /*0018*/ 	.byte	0x04, 0x17
        /*001a*/ 	.short	(.L_2177 - .L_2176)
.L_2176:
        /*001c*/ 	.word	0x00000000
        /*0020*/ 	.short	0x0005
        /*0022*/ 	.short	0x001a
        /*0024*/ 	.byte	0x00, 0xf0, 0x05, 0x00


	//----- nvinfo : EIATTR_KPARAM_INFO
	.align		4
.L_2177:
        /*0028*/ 	.byte	0x04, 0x17
        /*002a*/ 	.short	(.L_2179 - .L_2178)
.L_2178:
        /*002c*/ 	.word	0x00000000
        /*0030*/ 	.short	0x0004
        /*0032*/ 	.short	0x0019
        /*0034*/ 	.byte	0x00, 0xf0, 0x05, 0x00


	//----- nvinfo : EIATTR_KPARAM_INFO
	.align		4
.L_2179:
        /*0038*/ 	.byte	0x04, 0x17
        /*003a*/ 	.short	(.L_2181 - .L_2180)
.L_2180:
        /*003c*/ 	.word	0x00000000
        /*0040*/ 	.short	0x0003
        /*0042*/ 	.short	0x0018
        /*0044*/ 	.byte	0x00, 0xf0, 0x05, 0x00


	//----- nvinfo : EIATTR_KPARAM_INFO
	.align		4
.L_2181:
        /*0048*/ 	.byte	0x04, 0x17
        /*004a*/ 	.short	(.L_2183 - .L_2182)
.L_2182:
        /*004c*/ 	.word	0x00000000
        /*0050*/ 	.short	0x0002
        /*0052*/ 	.short	0x0008
        /*0054*/ 	.byte	0x00, 0xf0, 0x41, 0x00


	//----- nvinfo : EIATTR_KPARAM_INFO
	.align		4
.L_2183:
        /*0058*/ 	.byte	0x04, 0x17
        /*005a*/ 	.short	(.L_2185 - .L_2184)
.L_2184:
        /*005c*/ 	.word	0x00000000
        /*0060*/ 	.short	0x0001
        /*0062*/ 	.short	0x0004
        /*0064*/ 	.byte	0x00, 0xf0, 0x11, 0x00


	//----- nvinfo : EIATTR_KPARAM_INFO
	.align		4
.L_2185:
        /*0068*/ 	.byte	0x04, 0x17
        /*006a*/ 	.short	(.L_2187 - .L_2186)
.L_2186:
        /*006c*/ 	.word	0x00000000
        /*0070*/ 	.short	0x0000
        /*0072*/ 	.short	0x0000
        /*0074*/ 	.byte	0x00, 0xf0, 0x11, 0x00


	//----- nvinfo : EIATTR_SPARSE_MMA_MASK
	.align		4
.L_2187:
        /*0078*/ 	.byte	0x03, 0x50
        /*007a*/ 	.short	0x0000


	//----- nvinfo : EIATTR_MAXREG_COUNT
	.align		4
        /*007c*/ 	.byte	0x03, 0x1b
        /*007e*/ 	.short	0x00ff


	//----- nvinfo : EIATTR_MERCURY_ISA_VERSION
	.align		4
        /*0080*/ 	.byte	0x03, 0x5f
        /*0082*/ 	.short	0x0101


	//----- nvinfo : EIATTR_EXIT_INSTR_OFFSETS
	.align		4
        /*0084*/ 	.byte	0x04, 0x1c
        /*0086*/ 	.short	(.L_2189 - .L_2188)


	//   ....[0]....
.L_2188:
        /*0088*/ 	.word	0x000004a0


	//   ....[1]....
        /*008c*/ 	.word	0x00000510


	//----- nvinfo : EIATTR_MAX_THREADS
	.align		4
.L_2189:
        /*0090*/ 	.byte	0x04, 0x05
        /*0092*/ 	.short	(.L_2191 - .L_2190)
.L_2190:
        /*0094*/ 	.word	0x00000080
        /*0098*/ 	.word	0x00000001
        /*009c*/ 	.word	0x00000001


	//----- nvinfo : EIATTR_CRS_STACK_SIZE
	.align		4
.L_2191:
        /*00a0*/ 	.byte	0x04, 0x1e
        /*00a2*/ 	.short	(.L_2193 - .L_2192)
.L_2192:
        /*00a4*/ 	.word	0x00000000


	//----- nvinfo : EIATTR_CBANK_PARAM_SIZE
	.align		4
.L_2193:
        /*00a8*/ 	.byte	0x03, 0x19
        /*00aa*/ 	.short	0x001c


	//----- nvinfo : EIATTR_PARAM_CBANK
	.align		4
        /*00ac*/ 	.byte	0x04, 0x0a
        /*00ae*/ 	.short	(.L_2195 - .L_2194)
	.align		4
.L_2194:
        /*00b0*/ 	.word	index@(.nv.constant0._ZN2at6native27unrolled_elementwise_kernelINS0_13AUnaryFunctorIN3c108BFloat16ES4_S4_ZZZNS0_21heaviside_kernel_cudaERNS_18TensorIteratorBaseEENKUlvE_clEvENKUlvE8_clEvEUlS4_S4_E_EESt5arrayIPcLm2EELi4E23TrivialOffsetCalculatorILi1EjESF_NS0_6memory15LoadWithoutCastENSG_16StoreWithoutCastEEEviT_T0_T2_T3_T4_T5_)
        /*00b4*/ 	.short	0x0210
        /*00b6*/ 	.short	0x001c


	//----- nvinfo : EIATTR_SW_WAR
	.align		4
.L_2195:
        /*00b8*/ 	.byte	0x04, 0x36
        /*00ba*/ 	.short	(.L_2197 - .L_2196)
.L_2196:
        /*00bc*/ 	.word	0x00000008
.L_2197:


//--------------------- .nv.info._ZN2at6native29vectorized_elementwise_kernelILi2ENS0_13AUnaryFunctorIN3c108BFloat16ES4_S4_ZZZNS0_21heaviside_kernel_cudaERNS_18TensorIteratorBaseEENKUlvE_clEvENKUlvE8_clEvEUlS4_S4_E_EESt5arrayIPcLm2EEEEviT0_T1_ --------------------------
	.section	.nv.info._ZN2at6native29vectorized_elementwise_kernelILi2ENS0_13AUnaryFunctorIN3c108BFloat16ES4_S4_ZZZNS0_21heaviside_kernel_cudaERNS_18TensorIteratorBaseEENKUlvE_clEvENKUlvE8_clEvEUlS4_S4_E_EESt5arrayIPcLm2EEEEviT0_T1_,"",@"SHT_CUDA_INFO"
	.sectionflags	@""
	.align	4


	//----- nvinfo : EIATTR_CUDA_API_VERSION
	.align		4
        /*0000*/ 	.byte	0x04, 0x37
        /*0002*/ 	.short	(.L_2199 - .L_2198)
.L_2198:
        /*0004*/ 	.word	0x00000082


	//----- nvinfo : EIATTR_KPARAM_INFO
	.align		4
.L_2199:
        /*0008*/ 	.byte	0x04, 0x17
        /*000a*/ 	.short	(.L_2201 - .L_2200)
.L_2200:
        /*000c*/ 	.word	0x00000000
        /*0010*/ 	.short	0x0002
        /*0012*/ 	.short	0x0008
        /*0014*/ 	.byte	0x00, 0xf0, 0x41, 0x00


	//----- nvinfo : EIATTR_KPARAM_INFO
	.align		4
.L_2201:
        /*0018*/ 	.byte	0x04, 0x17
        /*001a*/ 	.short	(.L_2203 - .L_2202)
.L_2202:
        /*001c*/ 	.word	0x00000000
        /*0020*/ 	.short	0x0001
        /*0022*/ 	.short	0x0004
        /*0024*/ 	.byte	0x00, 0xf0, 0x11, 0x00


	//----- nvinfo : EIATTR_KPARAM_INFO
	.align		4
.L_2203:
        /*0028*/ 	.byte	0x04, 0x17
        /*002a*/ 	.short	(.L_2205 - .L_2204)
.L_2204:
        /*002c*/ 	.word	0x00000000
        /*0030*/ 	.short	0x0000
        /*0032*/ 	.short	0x0000
        /*0034*/ 	.byte	0x00, 0xf0, 0x11, 0x00


	//----- nvinfo : EIATTR_SPARSE_MMA_MASK
	.align		4
.L_2205:
        /*0038*/ 	.byte	0x03, 0x50
        /*003a*/ 	.short	0x0000


	//----- nvinfo : EIATTR_MAXREG_COUNT
	.align		4
        /*003c*/ 	.byte	0x03, 0x1b
        /*003e*/ 	.short	0x00ff


	//----- nvinfo : EIATTR_MERCURY_ISA_VERSION
	.align		4
        /*0040*/ 	.byte	0x03, 0x5f
        /*0042*/ 	.short	0x0101


	//----- nvinfo : EIATTR_EXIT_INSTR_OFFSETS
	.align		4
        /*0044*/ 	.byte	0x04, 0x1c
        /*0046*/ 	.short	(.L_2207 - .L_2206)


	//   ....[0]....
.L_2206:
        /*0048*/ 	.word	0x00000340


	//   ....[1]....
        /*004c*/ 	.word	0x00000d00


	//   ....[2]....
        /*0050*/ 	.word	0x00000d50


	//----- nvinfo : EIATTR_MAX_THREADS
	.align		4
.L_2207:
        /*0054*/ 	.byte	0x04, 0x05
        /*0056*/ 	.short	(.L_2209 - .L_2208)
.L_2208:
        /*0058*/ 	.word	0x00000080
        /*005c*/ 	.word	0x00000001
        /*0060*/ 	.word	0x00000001


	//----- nvinfo : EIATTR_CRS_STACK_SIZE
	.align		4
.L_2209:
        /*0064*/ 	.byte	0x04, 0x1e
        /*0066*/ 	.short	(.L_2211 - .L_2210)
.L_2210:
        /*0068*/ 	.word	0x00000000


	//----- nvinfo : EIATTR_CBANK_PARAM_SIZE
	.align		4
.L_2211:
        /*006c*/ 	.byte	0x03, 0x19
        /*006e*/ 	.short	0x0018


	//----- nvinfo : EIATTR_PARAM_CBANK
	.align		4
        /*0070*/ 	.byte	0x04, 0x0a
        /*0072*/ 	.short	(.L_2213 - .L_2212)
	.align		4
.L_2212:
        /*0074*/ 	.word	index@(.nv.constant0._ZN2at6native29vectorized_elementwise_kernelILi2ENS0_13AUnaryFunctorIN3c108BFloat16ES4_S4_ZZZNS0_21heaviside_kernel_cudaERNS_18TensorIteratorBaseEENKUlvE_clEvENKUlvE8_clEvEUlS4_S4_E_EESt5arrayIPcLm2EEEEviT0_T1_)
        /*0078*/ 	.short	0x0210
        /*007a*/ 	.short	0x0018


	//----- nvinfo : EIATTR_SW_WAR
	.align		4
.L_2213:
        /*007c*/ 	.byte	0x04, 0x36
        /*007e*/ 	.short	(.L_2215 - .L_2214)
.L_2214:
        /*0080*/ 	.word	0x00000008
.L_2215:


//--------------------- .nv.info._ZN2at6native29vectorized_elementwise_kernelILi4ENS0_13AUnaryFunctorIN3c108BFloat16ES4_S4_ZZZNS0_21heaviside_kernel_cudaERNS_18TensorIteratorBaseEENKUlvE_clEvENKUlvE8_clEvEUlS4_S4_E_EESt5arrayIPcLm2EEEEviT0_T1_ --------------------------
	.section	.nv.info._ZN2at6native29vectorized_elementwise_kernelILi4ENS0_13AUnaryFunctorIN3c108BFloat16ES4_S4_ZZZNS0_21heaviside_kernel_cudaERNS_18TensorIteratorBaseEENKUlvE_clEvENKUlvE8_clEvEUlS4_S4_E_EESt5arrayIPcLm2EEEEviT0_T1_,"",@"SHT_CUDA_INFO"
	.sectionflags	@""
	.align	4


	//----- nvinfo : EIATTR_CUDA_API_VERSION
	.align		4
        /*0000*/ 	.byte	0x04, 0x37
        /*0002*/ 	.short	(.L_2217 - .L_2216)
.L_2216:
        /*0004*/ 	.word	0x00000082


	//----- nvinfo : EIATTR_KPARAM_INFO
	.align		4
.L_2217:
        /*0008*/ 	.byte	0x04, 0x17
        /*000a*/ 	.short	(.L_2219 - .L_2218)
.L_2218:
        /*000c*/ 	.word	0x00000000
        /*0010*/ 	.short	0x0002
        /*0012*/ 	.short	0x0008
        /*0014*/ 	.byte	0x00, 0xf0, 0x41, 0x00


	//----- nvinfo : EIATTR_KPARAM_INFO
	.align		4
.L_2219:
        /*0018*/ 	.byte	0x04, 0x17
        /*001a*/ 	.short	(.L_2221 - .L_2220)
.L_2220:
        /*001c*/ 	.word	0x00000000
        /*0020*/ 	.short	0x0001
        /*0022*/ 	.short	0x0004
        /*0024*/ 	.byte	0x00, 0xf0, 0x11, 0x00


	//----- nvinfo : EIATTR_KPARAM_INFO
	.align		4
.L_2221:
        /*0028*/ 	.byte	0x04, 0x17
        /*002a*/ 	.short	(.L_2223 - .L_2222)
.L_2222:
        /*002c*/ 	.word	0x00000000
        /*0030*/ 	.short	0x0000
        /*0032*/ 	.short	0x0000
        /*0034*/ 	.byte	0x00, 0xf0, 0x11, 0x00


	//----- nvinfo : EIATTR_SPARSE_MMA_MASK
	.align		4
.L_2223:
        /*0038*/ 	.byte	0x03, 0x50
        /*003a*/ 	.short	0x0000


	//----- nvinfo : EIATTR_MAXREG_COUNT
	.align		4
        /*003c*/ 	.byte	0x03, 0x1b
        /*003e*/ 	.short	0x00ff


	//----- nvinfo : EIATTR_MERCURY_ISA_VERSION
	.align		4
        /*0040*/ 	.byte	0x03, 0x5f
        /*0042*/ 	.short	0x0101


	//----- nvinfo : EIATTR_EXIT_INSTR_OFFSETS
	.align		4
        /*0044*/ 	.byte	0x04, 0x1c
        /*0046*/ 	.short	(.L_2225 - .L_2224)


	//   ....[0]....
.L_2224:
        /*0048*/ 	.word	0x000002e0


	//   ....[1]....
        /*004c*/ 	.word	0x00000ca0


	//   ....[2]....
        /*0050*/ 	.word	0x00000cf0


	//----- nvinfo : EIATTR_MAX_THREADS
	.align		4
.L_2225:
        /*0054*/ 	.byte	0x04, 0x05
        /*0056*/ 	.short	(.L_2227 - .L_2226)
.L_2226:
        /*0058*/ 	.word	0x00000080
        /*005c*/ 	.word	0x00000001
        /*0060*/ 	.word	0x00000001


	//----- nvinfo : EIATTR_CRS_STACK_SIZE
	.align		4
.L_2227:
        /*0064*/ 	.byte	0x04, 0x1e
        /*0066*/ 	.short	(.L_2229 - .L_2228)
.L_2228:
        /*0068*/ 	.word	0x00000000


	//----- nvinfo : EIATTR_CBANK_PARAM_SIZE
	.align		4
.L_2229:
        /*006c*/ 	.byte	0x03, 0x19
        /*006e*/ 	.short	0x0018


	//----- nvinfo : EIATTR_PARAM_CBANK
	.align		4
        /*0070*/ 	.byte	0x04, 0x0a
        /*0072*/ 	.short	(.L_2231 - .L_2230)
	.align		4
.L_2230:
        /*0074*/ 	.word	index@(.nv.constant0._ZN2at6native29vectorized_elementwise_kernelILi4ENS0_13AUnaryFunctorIN3c108BFloat16ES4_S4_ZZZNS0_21heaviside_kernel_cudaERNS_18TensorIteratorBaseEENKUlvE_clEvENKUlvE8_clEvEUlS4_S4_E_EESt5arrayIPcLm2EEEEviT0_T1_)
        /*0078*/ 	.short	0x0210
        /*007a*/ 	.short	0x0018


	//----- nvinfo : EIATTR_SW_WAR
	.align		4
.L_2231:
        /*007c*/ 	.byte	0x04, 0x36
        /*007e*/ 	.short	(.L_2233 - .L_2232)
.L_2232:
        /*0080*/ 	.word	0x00000008
.L_2233:


//--------------------- .nv.info._ZN2at6native29vectorized_elementwise_kernelILi8ENS0_13AUnaryFunctorIN3c108BFloat16ES4_S4_ZZZNS0_21heaviside_kernel_cudaERNS_18TensorIteratorBaseEENKUlvE_clEvENKUlvE8_clEvEUlS4_S4_E_EESt5arrayIPcLm2EEEEviT0_T1_ --------------------------
	.section	.nv.info._ZN2at6native29vectorized_elementwise_kernelILi8ENS0_13AUnaryFunctorIN3c108BFloat16ES4_S4_ZZZNS0_21heaviside_kernel_cudaERNS_18TensorIteratorBaseEENKUlvE_clEvENKUlvE8_clEvEUlS4_S4_E_EESt5arrayIPcLm2EEEEviT0_T1_,"",@"SHT_CUDA_INFO"
	.sectionflags	@""
	.align	4


	//----- nvinfo : EIATTR_CUDA_API_VERSION
	.align		4
        /*0000*/ 	.byte	0x04, 0x37
        /*0002*/ 	.short	(.L_2235 - .L_2234)
.L_2234:
        /*0004*/ 	.word	0x00000082


	//----- nvinfo : EIATTR_KPARAM_INFO
	.align		4
.L_2235:
        /*0008*/ 	.byte	0x04, 0x17
        /*000a*/ 	.short	(.L_2237 - .L_2236)
.L_2236:
        /*000c*/ 	.word	0x00000000
        /*0010*/ 	.short	0x0002
        /*0012*/ 	.short	0x0008
        /*0014*/ 	.byte	0x00, 0xf0, 0x41, 0x00


	//----- nvinfo : EIATTR_KPARAM_INFO
	.align		4
.L_2237:
        /*0018*/ 	.byte	0x04, 0x17
        /*001a*/ 	.short	(.L_2239 - .L_2238)
.L_2238:
        /*001c*/ 	.word	0x00000000
        /*0020*/ 	.short	0x0001
        /*0022*/ 	.short	0x0004
        /*0024*/ 	.byte	0x00, 0xf0, 0x11, 0x00


	//----- nvinfo : EIATTR_KPARAM_INFO
	.align		4
.L_2239:
        /*0028*/ 	.byte	0x04, 0x17
        /*002a*/ 	.short	(.L_2241 - .L_2240)
.L_2240:
        /*002c*/ 	.word	0x00000000
        /*0030*/ 	.short	0x0000
        /*0032*/ 	.short	0x0000
        /*0034*/ 	.byte	0x00, 0xf0, 0x11, 0x00


	//----- nvinfo : EIATTR_SPARSE_MMA_MASK
	.align		4
.L_2241:
        /*0038*/ 	.byte	0x03, 0x50
        /*003a*/ 	.short	0x0000


	//----- nvinfo : EIATTR_MAXREG_COUNT
	.align		4
        /*003c*/ 	.byte	0x03, 0x1b
        /*003e*/ 	.short	0x00ff


	//----- nvinfo : EIATTR_MERCURY_ISA_VERSION
	.align		4
        /*0040*/ 	.byte	0x03, 0x5f
        /*0042*/ 	.short	0x0101


	//----- nvinfo : EIATTR_EXIT_INSTR_OFFSETS
	.align		4
        /*0044*/ 	.byte	0x04, 0x1c
        /*0046*/ 	.short	(.L_2243 - .L_2242)


	//   ....[0]....
.L_2242:
        /*0048*/ 	.word	0x00000290


	//   ....[1]....
        /*004c*/ 	.word	0x00000c50


	//   ....[2]....
        /*0050*/ 	.word	0x00000ca0


	//----- nvinfo : EIATTR_MAX_THREADS
	.align		4
.L_2243:
        /*0054*/ 	.byte	0x04, 0x05
        /*0056*/ 	.short	(.L_2245 - .L_2244)
.L_2244:
        /*0058*/ 	.word	0x00000080
        /*005c*/ 	.word	0x00000001
        /*0060*/ 	.word	0x00000001


	//----- nvinfo : EIATTR_CRS_STACK_SIZE
	.align		4
.L_2245:
        /*0064*/ 	.byte	0x04, 0x1e
        /*0066*/ 	.short	(.L_2247 - .L_2246)
.L_2246:
        /*0068*/ 	.word	0x00000000


	//----- nvinfo : EIATTR_CBANK_PARAM_SIZE
	.align		4
.L_2247:
        /*006c*/ 	.byte	0x03, 0x19
        /*006e*/ 	.short	0x0018


	//----- nvinfo : EIATTR_PARAM_CBANK
	.align		4
        /*0070*/ 	.byte	0x04, 0x0a
        /*0072*/ 	.short	(.L_2249 - .L_2248)
	.align		4
.L_2248:
        /*0074*/ 	.word	index@(.nv.constant0._ZN2at6native29vectorized_elementwise_kernelILi8ENS0_13AUnaryFunctorIN3c108BFloat16ES4_S4_ZZZNS0_21heaviside_kernel_cudaERNS_18TensorIteratorBaseEENKUlvE_clEvENKUlvE8_clEvEUlS4_S4_E_EESt5arrayIPcLm2EEEEviT0_T1_)
        /*0078*/ 	.short	0x0210
        /*007a*/ 	.short	0x0018


	//----- nvinfo : EIATTR_SW_WAR
	.align		4
.L_2249:
        /*007c*/ 	.byte	0x04, 0x36
        /*007e*/ 	.short	(.L_2251 - .L_2250)
.L_2250:
        /*0080*/ 	.word	0x00000008
.L_2251:


//--------------------- .nv.info._ZN2at6native18elementwise_kernelILi128ELi4EZNS0_15gpu_kernel_implINS0_13BinaryFunctorIbbbZZZNS0_21heaviside_kernel_cudaERNS_18TensorIteratorBaseEENKUlvE_clEvENKUlvE7_clEvEUlbbE_EEEEvS5_RKT_EUliE_EEviT1_ --------------------------
	.section	.nv.info._ZN2at6native18elementwise_kernelILi128ELi4EZNS0_15gpu_kernel_implINS0_13BinaryFunctorIbbbZZZNS0_21heaviside_kernel_cudaERNS_18TensorIteratorBaseEENKUlvE_clEvENKUlvE7_clEvEUlbbE_EEEEvS5_RKT_EUliE_EEviT1_,"",@"SHT_CUDA_INFO"
	.sectionflags	@""
	.align	4


	//----- nvinfo : EIATTR_CUDA_API_VERSION
	.align		4
        /*0000*/ 	.byte	0x04, 0x37
        /*0002*/ 	.short	(.L_2253 - .L_2252)
.L_2252:
        /*0004*/ 	.word	0x00000082


	//----- nvinfo : EIATTR_KPARAM_INFO
	.align		4
.L_2253:
        /*0008*/ 	.byte	0x04, 0x17
        /*000a*/ 	.short	(.L_2255 - .L_2254)
.L_2254:
        /*000c*/ 	.word	0x00000000
        /*0010*/ 	.short	0x0001
        /*0012*/ 	.short	0x0008
        /*0014*/ 	.byte	0x00, 0xf0, 0x21, 0x0a


	//----- nvinfo : EIATTR_KPARAM_INFO
	.align		4
.L_2255:
        /*0018*/ 	.byte	0x04, 0x17
        /*001a*/ 	.short	(.L_2257 - .L_2256)
.L_2256:
        /*001c*/ 	.word	0x00000000
        /*0020*/ 	.short	0x0000
        /*0022*/ 	.short	0x0000
        /*0024*/ 	.byte	0x00, 0xf0, 0x11, 0x00


	//----- nvinfo : EIATTR_SPARSE_MMA_MASK
	.align		4
.L_2257:
        /*0028*/ 	.byte	0x03, 0x50
        /*002a*/ 	.short	0x0000


	//----- nvinfo : EIATTR_MAXREG_COUNT
	.align		4
        /*002c*/ 	.byte	0x03, 0x1b
        /*002e*/ 	.short	0x0080


	//----- nvinfo : EIATTR_EXTERNS
	.align		4
        /*0030*/ 	.byte	0x04, 0x0f
        /*0032*/ 	.short	(.L_2259 - .L_2258)


	//   ....[0]....
	.align		4
.L_2258:
        /*0034*/ 	.word	index@(__assertfail)


	//----- nvinfo : EIATTR_MERCURY_ISA_VERSION
	.align		4
.L_2259:
        /*0038*/ 	.byte	0x03, 0x5f
        /*003a*/ 	.short	0x0101


	//----- nvinfo : EIATTR_SYSCALL_OFFSETS
	.align		4
        /*003c*/ 	.byte	0x04, 0x46
        /*003e*/ 	.short	(.L_2261 - .L_2260)


	//   ....[0]....
.L_2260:
        /*0040*/ 	.word	0x000026c0


	//   ....[1]....
        /*0044*/ 	.word	0x00003610


	//   ....[2]....
        /*0048*/ 	.word	0x00004490


	//   ....[3]....
        /*004c*/ 	.word	0x00006b70


	//   ....[4]....
        /*0050*/ 	.word	0x00007ac0


	//   ....[5]....
        /*0054*/ 	.word	0x00008940


	//   ....[6]....
        /*0058*/ 	.word	0x0000b010


	//   ....[7]....
        /*005c*/ 	.word	0x0000bf60


	//   ....[8]....
        /*0060*/ 	.word	0x0000cde0


	//   ....[9]....
        /*0064*/ 	.word	0x0000f4a0


	//   ....[10]....
        /*0068*/ 	.word	0x000103f0


	//   ....[11]....
        /*006c*/ 	.word	0x00011270


	//----- nvinfo : EIATTR_EXIT_INSTR_OFFSETS
	.align		4
.L_2261:
        /*0070*/ 	.byte	0x04, 0x1c
        /*0072*/ 	.short	(.L_2263 - .L_2262)


	//   ....[0]....
.L_2262:
        /*0074*/ 	.word	0x0000ce80


	//   ....[1]....
        /*0078*/ 	.word	0x00010580


	//   ....[2]....
        /*007c*/ 	.word	0x000105a0


	//   ....[3]....
        /*0080*/ 	.word	0x00010630


	//   ....[4]....
        /*0084*/ 	.word	0x00010650


	//   ....[5]....
        /*0088*/ 	.word	0x00010670


	//   ....[6]....
        /*008c*/ 	.word	0x00010700


	//   ....[7]....
        /*0090*/ 	.word	0x00010740


	//   ....[8]....
        /*0094*/ 	.word	0x000107e0


	//   ....[9]....
        /*0098*/ 	.word	0x00010830


	//   ....[10]....
        /*009c*/ 	.word	0x00010860


	//   ....[11]....
        /*00a0*/ 	.word	0x00010900


	//   ....[12]....
        /*00a4*/ 	.word	0x00010940


	//   ....[13]....
        /*00a8*/ 	.word	0x00010ad0


	//   ....[14]....
        /*00ac*/ 	.word	0x00010c30


	//   ....[15]....
        /*00b0*/ 	.word	0x00010c70


	//   ....[16]....
        /*00b4*/ 	.word	0x00010d10


	//   ....[17]....
        /*00b8*/ 	.word	0x00010e90


	//   ....[18]....
        /*00bc*/ 	.word	0x00011010


	//   ....[19]....
        /*00c0*/ 	.word	0x00011170


	//   ....[20]....
        /*00c4*/ 	.word	0x00011280


	//   ....[21]....
        /*00c8*/ 	.word	0x000112b0


	//   ....[22]....
        /*00cc*/ 	.word	0x000112d0


	//----- nvinfo : EIATTR_MAX_THREADS
	.align		4
.L_2263:
        /*00d0*/ 	.byte	0x04, 0x05
        /*00d2*/ 	.short	(.L_2265 - .L_2264)
.L_2264:
        /*00d4*/ 	.word	0x00000080
        /*00d8*/ 	.word	0x00000001
        /*00dc*/ 	.word	0x00000001


	//----- nvinfo : EIATTR_CRS_STACK_SIZE
	.align		4
.L_2265:
        /*00e0*/ 	.byte	0x04, 0x1e
        /*00e2*/ 	.short	(.L_2267 - .L_2266)
.L_2266:
        /*00e4*/ 	.word	0x00000000


	//----- nvinfo : EIATTR_CBANK_PARAM_SIZE
	.align		4
.L_2267:
        /*00e8*/ 	.byte	0x03, 0x19
        /*00ea*/ 	.short	0x0290


	//----- nvinfo : EIATTR_PARAM_CBANK
	.align		4
        /*00ec*/ 	.byte	0x04, 0x0a
        /*00ee*/ 	.short	(.L_2269 - .L_2268)
	.align		4
.L_2268:
        /*00f0*/ 	.word	index@(.nv.constant0._ZN2at6native18elementwise_kernelILi128ELi4EZNS0_15gpu_kernel_implINS0_13BinaryFunctorIbbbZZZNS0_21heaviside_kernel_cudaERNS_18TensorIteratorBaseEENKUlvE_clEvENKUlvE7_clEvEUlbbE_EEEEvS5_RKT_EUliE_EEviT1_)
        /*00f4*/ 	.short	0x0210
        /*00f6*/ 	.short	0x0290


	//----- nvinfo : EIATTR_SW_WAR
	.align		4
.L_2269:
        /*00f8*/ 	.byte	0x04, 0x36
        /*00fa*/ 	.short	(.L_2271 - .L_2270)
.L_2270:
        /*00fc*/ 	.word	0x00000008
.L_2271:


//--------------------- .nv.info._ZN2at6native27unrolled_elementwise_kernelINS0_13BinaryFunctorIbbbZZZNS0_21heaviside_kernel_cudaERNS_18TensorIteratorBaseEENKUlvE_clEvENKUlvE7_clEvEUlbbE_EESt5arrayIPcLm3EELi4E23TrivialOffsetCalculatorILi2EjESC_ILi1EjENS0_6memory12LoadWithCastILi2EEENSF_13StoreWithCastILi1EEEEEviT_T0_T2_T3_T4_T5_ --------------------------
	.section	.nv.info._ZN2at6native27unrolled_elementwise_kernelINS0_13BinaryFunctorIbbbZZZNS0_21heaviside_kernel_cudaERNS_18TensorIteratorBaseEENKUlvE_clEvENKUlvE7_clEvEUlbbE_EESt5arrayIPcLm3EELi4E23TrivialOffsetCalculatorILi2EjESC_ILi1EjENS0_6memory12LoadWithCastILi2EEENSF_13StoreWithCastILi1EEEEEviT_T0_T2_T3_T4_T5_,"",@"SHT_CUDA_INFO"
	.sectionflags	@""
	.align	4


	//----- nvinfo : EIATTR_CUDA_API_VERSION
	.align		4
        /*0000*/ 	.byte	0x04, 0x37
        /*0002*/ 	.short	(.L_2273 - .L_2272)
.L_2272:
        /*0004*/ 	.word	0x00000082


	//----- nvinfo : EIATTR_KPARAM_INFO
	.align		4
.L_2273:
        /*0008*/ 	.byte	0x04, 0x17
        /*000a*/ 	.short	(.L_2275 - .L_2274)
.L_2274:
        /*000c*/ 	.word	0x00000000
        /*0010*/ 	.short	0x0006
        /*0012*/ 	.short	0x0030
        /*0014*/ 	.byte	0x00, 0xf0, 0x21, 0x00


	//----- nvinfo : EIATTR_KPARAM_INFO
	.align		4
.L_2275:
        /*0018*/ 	.byte	0x04, 0x17
        /*001a*/ 	.short	(.L_2277 - .L_2276)
.L_2276:
        /*001c*/ 	.word	0x00000000
        /*0020*/ 	.short	0x0005
        /*0022*/ 	.short	0x0024
        /*0024*/ 	.byte	0x00, 0xf0, 0x31, 0x00


	//----- nvinfo : EIATTR_KPARAM_INFO
	.align		4
.L_2277:
        /*0028*/ 	.byte	0x04, 0x17
        /*002a*/ 	.short	(.L_2279 - .L_2278)
.L_2278:
        /*002c*/ 	.word	0x00000000
        /*0030*/ 	.short	0x0004
        /*0032*/ 	.short	0x0021
        /*0034*/ 	.byte	0x00, 0xf0, 0x05, 0x00


	//----- nvinfo : EIATTR_KPARAM_INFO
	.align		4
.L_2279:
        /*0038*/ 	.byte	0x04, 0x17
        /*003a*/ 	.short	(.L_2281 - .L_2280)
.L_2280:
        /*003c*/ 	.word	0x00000000
        /*0040*/ 	.short	0x0003
        /*0042*/ 	.short	0x0020
        /*0044*/ 	.byte	0x00, 0xf0, 0x05, 0x00


	//----- nvinfo : EIATTR_KPARAM_INFO
	.align		4
.L_2281:
        /*0048*/ 	.byte	0x04, 0x17
        /*004a*/ 	.short	(.L_2283 - .L_2282)
.L_2282:
        /*004c*/ 	.word	0x00000000
        /*0050*/ 	.short	0x0002
        /*0052*/ 	.short	0x0008
        /*0054*/ 	.byte	0x00, 0xf0, 0x61, 0x00


	//----- nvinfo : EIATTR_KPARAM_INFO
	.align		4
.L_2283:
        /*0058*/ 	.byte	0x04, 0x17
        /*005a*/ 	.short	(.L_2285 - .L_2284)
.L_2284:
        /*005c*/ 	.word	0x00000000
        /*0060*/ 	.short	0x0001
        /*0062*/ 	.short	0x0004
        /*0064*/ 	.byte	0x00, 0xf0, 0x05, 0x00


	//----- nvinfo : EIATTR_KPARAM_INFO
	.align		4
.L_2285:
        /*0068*/ 	.byte	0x04, 0x17
        /*006a*/ 	.short	(.L_2287 - .L_2286)
.L_2286:
        /*006c*/ 	.word	0x00000000
        /*0070*/ 	.short	0x0000
        /*0072*/ 	.short	0x0000
        /*0074*/ 	.byte	0x00, 0xf0, 0x11, 0x00


	//----- nvinfo : EIATTR_SPARSE_MMA_MASK
	.align		4
.L_2287:
        /*0078*/ 	.byte	0x03, 0x50
        /*007a*/ 	.short	0x0000


	//----- nvinfo : EIATTR_MAXREG_COUNT
	.align		4
        /*007c*/ 	.byte	0x03, 0x1b
        /*007e*/ 	.short	0x00ff


	//----- nvinfo : EIATTR_EXTERNS
	.align		4
        /*0080*/ 	.byte	0x04, 0x0f
        /*0082*/ 	.short	(.L_2289 - .L_2288)


	//   ....[0]....
	.align		4
.L_2288:
        /*0084*/ 	.word	index@(__assertfail)


	//----- nvinfo : EIATTR_MERCURY_ISA_VERSION
	.align		4
.L_2289:
        /*0088*/ 	.byte	0x03, 0x5f
        /*008a*/ 	.short	0x0101


	//----- nvinfo : EIATTR_SYSCALL_OFFSETS
	.align		4
        /*008c*/ 	.byte	0x04, 0x46
        /*008e*/ 	.short	(.L_2291 - .L_2290)


	//   ....[0]....
.L_2290:
        /*0090*/ 	.word	0x000010c0


	//   ....[1]....
        /*0094*/ 	.word	0x00002020


	//   ....[2]....
        /*0098*/ 	.word	0x00003130


	//   ....[3]....
        /*009c*/ 	.word	0x00004090


	//   ....[4]....
        /*00a0*/ 	.word	0x000051b0


	//   ....[5]....
        /*00a4*/ 	.word	0x00006120


	//   ....[6]....
        /*00a8*/ 	.word	0x00007220


	//   ....[7]....
        /*00ac*/ 	.word	0x00008190


	//   ....[8]....
        /*00b0*/ 	.word	0x000091d0


	//   ....[9]....
        /*00b4*/ 	.word	0x0000a0d0


	//   ....[10]....
        /*00b8*/ 	.word	0x0000afc0


	//   ....[11]....
        /*00bc*/ 	.word	0x0000beb0


	//----- nvinfo : EIATTR_EXIT_INSTR_OFFSETS
	.align		4
.L_2291:
        /*00c0*/ 	.byte	0x04, 0x1c
        /*00c2*/ 	.short	(.L_2293 - .L_2292)


	//   ....[0]....
.L_2292:
        /*00c4*/ 	.word	0x0000b070


	//   ....[1]....
        /*00c8*/ 	.word	0x0000b1a0


	//   ....[2]....
        /*00cc*/ 	.word	0x0000b1c0


	//   ....[3]....
        /*00d0*/ 	.word	0x0000b260


	//   ....[4]....
        /*00d4*/ 	.word	0x0000b290


	//   ....[5]....
        /*00d8*/ 	.word	0x0000b2b0


	//   ....[6]....
        /*00dc*/ 	.word	0x0000b340


	//   ....[7]....
        /*00e0*/ 	.word	0x0000b380


	//   ....[8]....
        /*00e4*/ 	.word	0x0000b420


	//   ....[9]....
        /*00e8*/ 	.word	0x0000b470


	//   ....[10]....
        /*00ec*/ 	.word	0x0000b4a0


	//   ....[11]....
        /*00f0*/ 	.word	0x0000b540


	//   ....[12]....
        /*00f4*/ 	.word	0x0000b580


	//   ....[13]....
        /*00f8*/ 	.word	0x0000b710


	//   ....[14]....
        /*00fc*/ 	.word	0x0000b870


	//   ....[15]....
        /*0100*/ 	.word	0x0000b8b0


	//   ....[16]....
        /*0104*/ 	.word	0x0000b950


	//   ....[17]....
        /*0108*/ 	.word	0x0000bad0


	//   ....[18]....
        /*010c*/ 	.word	0x0000bc50


	//   ....[19]....
        /*0110*/ 	.word	0x0000bdb0


	//   ....[20]....
        /*0114*/ 	.word	0x0000bec0


	//   ....[21]....
        /*0118*/ 	.word	0x0000bf00


	//   ....[22]....
        /*011c*/ 	.word	0x0000bf30


	//----- nvinfo : EIATTR_MAX_THREADS
	.align		4
.L_2293:
        /*0120*/ 	.byte	0x04, 0x05
        /*0122*/ 	.short	(.L_2295 - .L_2294)
.L_2294:
        /*0124*/ 	.word	0x00000080
        /*0128*/ 	.word	0x00000001
        /*012c*/ 	.word	0x00000001


	//----- nvinfo : EIATTR_CRS_STACK_SIZE
	.align		4
.L_2295:
        /*0130*/ 	.byte	0x04, 0x1e
        /*0132*/ 	.short	(.L_2297 - .L_2296)
.L_2296:
        /*0134*/ 	.word	0x00000000


	//----- nvinfo : EIATTR_CBANK_PARAM_SIZE
	.align		4
.L_2297:
        /*0138*/ 	.byte	0x03, 0x19
        /*013a*/ 	.short	0x0038


	//----- nvinfo : EIATTR_PARAM_CBANK
	.align		4
        /*013c*/ 	.byte	0x04, 0x0a
        /*013e*/ 	.short	(.L_2299 - .L_2298)
	.align		4
.L_2298:
        /*0140*/ 	.word	index@(.nv.constant0._ZN2at6native27unrolled_elementwise_kernelINS0_13BinaryFunctorIbbbZZZNS0_21heaviside_kernel_cudaERNS_18TensorIteratorBaseEENKUlvE_clEvENKUlvE7_clEvEUlbbE_EESt5arrayIPcLm3EELi4E23TrivialOffsetCalculatorILi2EjESC_ILi1EjENS0_6memory12LoadWithCastILi2EEENSF_13StoreWithCastILi1EEEEEviT_T0_T2_T3_T4_T5_)
        /*0144*/ 	.short	0x0210
        /*0146*/ 	.short	0x0038


	//----- nvinfo : EIATTR_SW_WAR
	.align		4
.L_2299:
        /*0148*/ 	.byte	0x04, 0x36
        /*014a*/ 	.short	(.L_2301 - .L_2300)
.L_2300:
        /*014c*/ 	.word	0x00000008
.L_2301:


//--------------------- .nv.info._ZN2at6native18elementwise_kernelILi128ELi4EZNS0_22gpu_kernel_impl_nocastINS0_13BinaryFunctorIbbbZZZNS0_21heaviside_kernel_cudaERNS_18TensorIteratorBaseEENKUlvE_clEvENKUlvE7_clEvEUlbbE_EEEEvS5_RKT_EUliE_EEviT1_ --------------------------
	.section	.nv.info._ZN2at6native18elementwise_kernelILi128ELi4EZNS0_22gpu_kernel_impl_nocastINS0_13BinaryFunctorIbbbZZZNS0_21heaviside_kernel_cudaERNS_18TensorIteratorBaseEENKUlvE_clEvENKUlvE7_clEvEUlbbE_EEEEvS5_RKT_EUliE_EEviT1_,"",@"SHT_CUDA_INFO"
	.sectionflags	@""
	.align	4


	//----- nvinfo : EIATTR_CUDA_API_VERSION
	.align		4
        /*0000*/ 	.byte	0x04, 0x37
        /*0002*/ 	.short	(.L_2303 - .L_2302)
.L_2302:
        /*0004*/ 	.word	0x00000082


	//----- nvinfo : EIATTR_KPARAM_INFO
	.align		4
.L_2303:
        /*0008*/ 	.byte	0x04, 0x17
        /*000a*/ 	.short	(.L_2305 - .L_2304)
.L_2304:
        /*000c*/ 	.word	0x00000000
        /*0010*/ 	.short	0x0001
        /*0012*/ 	.short	0x0008
        /*0014*/ 	.byte	0x00, 0xf0, 0x21, 0x0a


	//----- nvinfo : EIATTR_KPARAM_INFO
	.align		4
.L_2305:
        /*0018*/ 	.byte	0x04, 0x17
        /*001a*/ 	.short	(.L_2307 - .L_2306)
.L_2306:
        /*001c*/ 	.word	0x00000000
        /*0020*/ 	.short	0x0000
        /*0022*/ 	.short	0x0000
        /*0024*/ 	.byte	0x00, 0xf0, 0x11, 0x00


	//----- nvinfo : EIATTR_SPARSE_MMA_MASK
	.align		4
.L_2307:
        /*0028*/ 	.byte	0x03, 0x50
        /*002a*/ 	.short	0x0000


	//----- nvinfo : EIATTR_MAXREG_COUNT
	.align		4
        /*002c*/ 	.byte	0x03, 0x1b
        /*002e*/ 	.short	0x0080


	//----- nvinfo : EIATTR_MERCURY_ISA_VERSION
	.align		4
        /*0030*/ 	.byte	0x03, 0x5f
        /*0032*/ 	.short	0x0101


	//----- nvinfo : EIATTR_EXIT_INSTR_OFFSETS
	.align		4
        /*0034*/ 	.byte	0x04, 0x1c
        /*0036*/ 	.short	(.L_2309 - .L_2308)


	//   ....[0]....
.L_2308:
        /*0038*/ 	.word	0x00004620


	//   ....[1]....
        /*003c*/ 	.word	0x00005d20


	//----- nvinfo : EIATTR_MAX_THREADS
	.align		4
.L_2309:
        /*0040*/ 	.byte	0x04, 0x05
        /*0042*/ 	.short	(.L_2311 - .L_2310)
.L_2310:
        /*0044*/ 	.word	0x00000080
        /*0048*/ 	.word	0x00000001
        /*004c*/ 	.word	0x00000001


	//----- nvinfo : EIATTR_CRS_STACK_SIZE
	.align		4
.L_2311:
        /*0050*/ 	.byte	0x04, 0x1e
        /*0052*/ 	.short	(.L_2313 - .L_2312)
.L_2312:
        /*0054*/ 	.word	0x00000000


	//----- nvinfo : EIATTR_CBANK_PARAM_SIZE
	.align		4
.L_2313:
        /*0058*/ 	.byte	0x03, 0x19
        /*005a*/ 	.short	0x0290


	//----- nvinfo : EIATTR_PARAM_CBANK
	.align		4
        /*005c*/ 	.byte	0x04, 0x0a
        /*005e*/ 	.short	(.L_2315 - .L_2314)
	.align		4
.L_2314:
        /*0060*/ 	.word	index@(.nv.constant0._ZN2at6native18elementwise_kernelILi128ELi4EZNS0_22gpu_kernel_impl_nocastINS0_13BinaryFunctorIbbbZZZNS0_21heaviside_kernel_cudaERNS_18TensorIteratorBaseEENKUlvE_clEvENKUlvE7_clEvEUlbbE_EEEEvS5_RKT_EUliE_EEviT1_)
        /*0064*/ 	.short	0x0210
        /*0066*/ 	.short	0x0290


	//----- nvinfo : EIATTR_SW_WAR
	.align		4
.L_2315:
        /*0068*/ 	.byte	0x04, 0x36
        /*006a*/ 	.short	(.L_2317 - .L_2316)
.L_2316:
        /*006c*/ 	.word	0x00000008
.L_2317:


//--------------------- .nv.info._ZN2at6native27unrolled_elementwise_kernelINS0_13BinaryFunctorIbbbZZZNS0_21heaviside_kernel_cudaERNS_18TensorIteratorBaseEENKUlvE_clEvENKUlvE7_clEvEUlbbE_EESt5arrayIPcLm3EELi4E23TrivialOffsetCalculatorILi2EjESC_ILi1EjENS0_6memory15LoadWithoutCastENSF_16StoreWithoutCastEEEviT_T0_T2_T3_T4_T5_ --------------------------
	.section	.nv.info._ZN2at6native27unrolled_elementwise_kernelINS0_13BinaryFunctorIbbbZZZNS0_21heaviside_kernel_cudaERNS_18TensorIteratorBaseEENKUlvE_clEvENKUlvE7_clEvEUlbbE_EESt5arrayIPcLm3EELi4E23TrivialOffsetCalculatorILi2EjESC_ILi1EjENS0_6memory15LoadWithoutCastENSF_16StoreWithoutCastEEEviT_T0_T2_T3_T4_T5_,"",@"SHT_CUDA_INFO"
	.sectionflags	@""
	.align	4


	//----- nvinfo : EIATTR_CUDA_API_VERSION
	.align		4
        /*0000*/ 	.byte	0x04, 0x37
        /*0002*/ 	.short	(.L_2319 - .L_2318)
.L_2318:
        /*0004*/ 	.word	0x00000082


	//----- nvinfo : EIATTR_KPARAM_INFO
	.align		4
.L_2319:
        /*0008*/ 	.byte	0x04, 0x17
        /*000a*/ 	.short	(.L_2321 - .L_2320)
.L_2320:
        /*000c*/ 	.word	0x00000000
        /*0010*/ 	.short	0x0006
        /*0012*/ 	.short	0x0023
        /*0014*/ 	.byte	0x00, 0xf0, 0x05, 0x00


	//----- nvinfo : EIATTR_KPARAM_INFO
	.align		4
.L_2321:
        /*0018*/ 	.byte	0x04, 0x17
        /*001a*/ 	.short	(.L_2323 - .L_2322)
.L_2322:
        /*001c*/ 	.word	0x00000000
        /*0020*/ 	.short	0x0005
        /*0022*/ 	.short	0x0022
        /*0024*/ 	.byte	0x00, 0xf0, 0x05, 0x00


	//----- nvinfo : EIATTR_KPARAM_INFO
	.align		4
.L_2323:
        /*0028*/ 	.byte	0x04, 0x17
        /*002a*/ 	.short	(.L_2325 - .L_2324)
.L_2324:
        /*002c*/ 	.word	0x00000000
        /*0030*/ 	.short	0x0004
        /*0032*/ 	.short	0x0021
        /*0034*/ 	.byte	0x00, 0xf0, 0x05, 0x00


	//----- nvinfo : EIATTR_KPARAM_INFO
	.align		4
.L_2325:
        /*0038*/ 	.byte	0x04, 0x17
        /*003a*/ 	.short	(.L_2327 - .L_2326)
.L_2326:
        /*003c*/ 	.word	0x00000000
        /*0040*/ 	.short	0x0003
        /*0042*/ 	.short	0x0020
        /*0044*/ 	.byte	0x00, 0xf0, 0x05, 0x00


	//----- nvinfo : EIATTR_KPARAM_INFO
	.align		4
.L_2327:
        /*0048*/ 	.byte	0x04, 0x17
        /*004a*/ 	.short	(.L_2329 - .L_2328)
.L_2328:
        /*004c*/ 	.word	0x00000000
        /*0050*/ 	.short	0x0002
        /*0052*/ 	.short	0x0008
        /*0054*/ 	.byte	0x00, 0xf0, 0x61, 0x00


	//----- nvinfo : EIATTR_KPARAM_INFO
	.align		4
.L_2329:
        /*0058*/ 	.byte	0x04, 0x17
        /*005a*/ 	.short	(.L_2331 - .L_2330)
.L_2330:
        /*005c*/ 	.word	0x00000000
        /*0060*/ 	.short	0x0001
        /*0062*/ 	.short	0x0004
        /*0064*/ 	.byte	0x00, 0xf0, 0x05, 0x00


	//----- nvinfo : EIATTR_KPARAM_INFO
	.align		4
.L_2331:
        /*0068*/ 	.byte	0x04, 0x17
        /*006a*/ 	.short	(.L_2333 - .L_2332)
.L_2332:
        /*006c*/ 	.word	0x00000000
        /*0070*/ 	.short	0x0000
        /*0072*/ 	.short	0x0000
        /*0074*/ 	.byte	0x00, 0xf0, 0x11, 0x00


	//----- nvinfo : EIATTR_SPARSE_MMA_MASK
	.align		4
.L_2333:
        /*0078*/ 	.byte	0x03, 0x50
        /*007a*/ 	.short	0x0000


	//----- nvinfo : EIATTR_MAXREG_COUNT
	.align		4
        /*007c*/ 	.byte	0x03, 0x1b
        /*007e*/ 	.short	0x00ff


	//----- nvinfo : EIATTR_MERCURY_ISA_VERSION
	.align		4
        /*0080*/ 	.byte	0x03, 0x5f
        /*0082*/ 	.short	0x0101


	//----- nvinfo : EIATTR_EXIT_INSTR_OFFSETS
	.align		4
        /*0084*/ 	.byte	0x04, 0x1c
        /*0086*/ 	.short	(.L_2335 - .L_2334)


	//   ....[0]....
.L_2334:
        /*0088*/ 	.word	0x000006c0


	//   ....[1]....
        /*008c*/ 	.word	0x00000750


	//----- nvinfo : EIATTR_MAX_THREADS
	.align		4
.L_2335:
        /*0090*/ 	.byte	0x04, 0x05
        /*0092*/ 	.short	(.L_2337 - .L_2336)
.L_2336:
        /*0094*/ 	.word	0x00000080
        /*0098*/ 	.word	0x00000001
        /*009c*/ 	.word	0x00000001


	//----- nvinfo : EIATTR_CRS_STACK_SIZE
	.align		4
.L_2337:
        /*00a0*/ 	.byte	0x04, 0x1e
        /*00a2*/ 	.short	(.L_2339 - .L_2338)
.L_2338:
        /*00a4*/ 	.word	0x00000000


	//----- nvinfo : EIATTR_CBANK_PARAM_SIZE
	.align		4
.L_2339:
        /*00a8*/ 	.byte	0x03, 0x19
        /*00aa*/ 	.short	0x0024


	//----- nvinfo : EIATTR_PARAM_CBANK
	.align		4
        /*00ac*/ 	.byte	0x04, 0x0a
        /*00ae*/ 	.short	(.L_2341 - .L_2340)
	.align		4
.L_2340:
        /*00b0*/ 	.word	index@(.nv.constant0._ZN2at6native27unrolled_elementwise_kernelINS0_13BinaryFunctorIbbbZZZNS0_21heaviside_kernel_cudaERNS_18TensorIteratorBaseEENKUlvE_clEvENKUlvE7_clEvEUlbbE_EESt5arrayIPcLm3EELi4E23TrivialOffsetCalculatorILi2EjESC_ILi1EjENS0_6memory15LoadWithoutCastENSF_16StoreWithoutCastEEEviT_T0_T2_T3_T4_T5_)
        /*00b4*/ 	.short	0x0210
        /*00b6*/ 	.short	0x0024


	//----- nvinfo : EIATTR_SW_WAR
	.align		4
.L_2341:
        /*00b8*/ 	.byte	0x04, 0x36
        /*00ba*/ 	.short	(.L_2343 - .L_2342)
.L_2342:
        /*00bc*/ 	.word	0x00000008
.L_2343:


//--------------------- .nv.info._ZN2at6native29vectorized_elementwise_kernelILi2ENS0_13BinaryFunctorIbbbZZZNS0_21heaviside_kernel_cudaERNS_18TensorIteratorBaseEENKUlvE_clEvENKUlvE7_clEvEUlbbE_EESt5arrayIPcLm3EEEEviT0_T1_ --------------------------
	.section	.nv.info._ZN2at6native29vectorized_elementwise_kernelILi2ENS0_13BinaryFunctorIbbbZZZNS0_21heaviside_kernel_cudaERNS_18TensorIteratorBaseEENKUlvE_clEvENKUlvE7_clEvEUlbbE_EESt5arrayIPcLm3EEEEviT0_T1_,"",@"SHT_CUDA_INFO"
	.sectionflags	@""
	.align	4


	//----- nvinfo : EIATTR_CUDA_API_VERSION
	.align		4
        /*0000*/ 	.byte	0x04, 0x37
        /*0002*/ 	.short	(.L_2345 - .L_2344)
.L_2344:
        /*0004*/ 	.word	0x00000082


	//----- nvinfo : EIATTR_KPARAM_INFO
	.align		4
.L_2345:
        /*0008*/ 	.byte	0x04, 0x17
        /*000a*/ 	.short	(.L_2347 - .L_2346)
.L_2346:
        /*000c*/ 	.word	0x00000000
        /*0010*/ 	.short	0x0002
        /*0012*/ 	.short	0x0008
        /*0014*/ 	.byte	0x00, 0xf0, 0x61, 0x00


	//----- nvinfo : EIATTR_KPARAM_INFO
	.align		4
.L_2347:
        /*0018*/ 	.byte	0x04, 0x17
        /*001a*/ 	.short	(.L_2349 - .L_2348)
.L_2348:
        /*001c*/ 	.word	0x00000000
        /*0020*/ 	.short	0x0001
        /*0022*/ 	.short	0x0004
        /*0024*/ 	.byte	0x00, 0xf0, 0x05, 0x00


	//----- nvinfo : EIATTR_KPARAM_INFO
	.align		4
.L_2349:
        /*0028*/ 	.byte	0x04, 0x17
        /*002a*/ 	.short	(.L_2351 - .L_2350)
.L_2350:
        /*002c*/ 	.word	0x00000000
        /*0030*/ 	.short	0x0000
        /*0032*/ 	.short	0x0000
        /*0034*/ 	.byte	0x00, 0xf0, 0x11, 0x00


	//----- nvinfo : EIATTR_SPARSE_MMA_MASK
	.align		4
.L_2351:
        /*0038*/ 	.byte	0x03, 0x50
        /*003a*/ 	.short	0x0000


	//----- nvinfo : EIATTR_MAXREG_COUNT
	.align		4
        /*003c*/ 	.byte	0x03, 0x1b
        /*003e*/ 	.short	0x00ff


	//----- nvinfo : EIATTR_MERCURY_ISA_VERSION
	.align		4
        /*0040*/ 	.byte	0x03, 0x5f
        /*0042*/ 	.short	0x0101


	//----- nvinfo : EIATTR_EXIT_INSTR_OFFSETS
	.align		4
        /*0044*/ 	.byte	0x04, 0x1c
        /*0046*/ 	.short	(.L_2353 - .L_2352)


	//   ....[0]....
.L_2352:
        /*0048*/ 	.word	0x000004c0


	//   ....[1]....
        /*004c*/ 	.word	0x000012e0


	//   ....[2]....
        /*0050*/ 	.word	0x00001340


	//----- nvinfo : EIATTR_MAX_THREADS
	.align		4
.L_2353:
        /*0054*/ 	.byte	0x04, 0x05
        /*0056*/ 	.short	(.L_2355 - .L_2354)
.L_2354:
        /*0058*/ 	.word	0x00000080
        /*005c*/ 	.word	0x00000001
        /*0060*/ 	.word	0x00000001


	//----- nvinfo : EIATTR_CRS_STACK_SIZE
	.align		4
.L_2355:
        /*0064*/ 	.byte	0x04, 0x1e
        /*0066*/ 	.short	(.L_2357 - .L_2356)
.L_2356:
        /*0068*/ 	.word	0x00000000


	//----- nvinfo : EIATTR_CBANK_PARAM_SIZE
	.align		4
.L_2357:
        /*006c*/ 	.byte	0x03, 0x19
        /*006e*/ 	.short	0x0020


	//----- nvinfo : EIATTR_PARAM_CBANK
	.align		4
        /*0070*/ 	.byte	0x04, 0x0a
        /*0072*/ 	.short	(.L_2359 - .L_2358)
	.align		4
.L_2358:
        /*0074*/ 	.word	index@(.nv.constant0._ZN2at6native29vectorized_elementwise_kernelILi2ENS0_13BinaryFunctorIbbbZZZNS0_21heaviside_kernel_cudaERNS_18TensorIteratorBaseEENKUlvE_clEvENKUlvE7_clEvEUlbbE_EESt5arrayIPcLm3EEEEviT0_T1_)
        /*0078*/ 	.short	0x0210
        /*007a*/ 	.short	0x0020


	//----- nvinfo : EIATTR_SW_WAR
	.align		4
.L_2359:
        /*007c*/ 	.byte	0x04, 0x36
        /*007e*/ 	.short	(.L_2361 - .L_2360)
.L_2360:
        /*0080*/ 	.word	0x00000008
.L_2361:


//--------------------- .nv.info._ZN2at6native29vectorized_elementwise_kernelILi4ENS0_13BinaryFunctorIbbbZZZNS0_21heaviside_kernel_cudaERNS_18TensorIteratorBaseEENKUlvE_clEvENKUlvE7_clEvEUlbbE_EESt5arrayIPcLm3EEEEviT0_T1_ --------------------------
	.section	.nv.info._ZN2at6native29vectorized_elementwise_kernelILi4ENS0_13BinaryFunctorIbbbZZZNS0_21heaviside_kernel_cudaERNS_18TensorIteratorBaseEENKUlvE_clEvENKUlvE7_clEvEUlbbE_EESt5arrayIPcLm3EEEEviT0_T1_,"",@"SHT_CUDA_INFO"
	.sectionflags	@""
	.align	4


	//----- nvinfo : EIATTR_CUDA_API_VERSION
	.align		4
        /*0000*/ 	.byte	0x04, 0x37
        /*0002*/ 	.short	(.L_2363 - .L_2362)
.L_2362:
        /*0004*/ 	.word	0x00000082


	//----- nvinfo : EIATTR_KPARAM_INFO
	.align		4
.L_2363:
        /*0008*/ 	.byte	0x04, 0x17
        /*000a*/ 	.short	(.L_2365 - .L_2364)
.L_2364:
        /*000c*/ 	.word	0x00000000
        /*0010*/ 	.short	0x0002
        /*0012*/ 	.short	0x0008
        /*0014*/ 	.byte	0x00, 0xf0, 0x61, 0x00


	//----- nvinfo : EIATTR_KPARAM_INFO
	.align		4
.L_2365:
        /*0018*/ 	.byte	0x04, 0x17
        /*001a*/ 	.short	(.L_2367 - .L_2366)
.L_2366:
        /*001c*/ 	.word	0x00000000
        /*0020*/ 	.short	0x0001
        /*0022*/ 	.short	0x0004
        /*0024*/ 	.byte	0x00, 0xf0, 0x05, 0x00


	//----- nvinfo : EIATTR_KPARAM_INFO
	.align		4
.L_2367:
        /*0028*/ 	.byte	0x04, 0x17
        /*002a*/ 	.short	(.L_2369 - .L_2368)
.L_2368:
        /*002c*/ 	.word	0x00000000
        /*0030*/ 	.short	0x0000
        /*0032*/ 	.short	0x0000
        /*0034*/ 	.byte	0x00, 0xf0, 0x11, 0x00


	//----- nvinfo : EIATTR_SPARSE_MMA_MASK
	.align		4
.L_2369:
        /*0038*/ 	.byte	0x03, 0x50
        /*003a*/ 	.short	0x0000


	//----- nvinfo : EIATTR_MAXREG_COUNT
	.align		4
        /*003c*/ 	.byte	0x03, 0x1b
        /*003e*/ 	.short	0x00ff


	//----- nvinfo : EIATTR_MERCURY_ISA_VERSION
	.align		4
        /*0040*/ 	.byte	0x03, 0x5f
        /*0042*/ 	.short	0x0101


	//----- nvinfo : EIATTR_EXIT_INSTR_OFFSETS
	.align		4
        /*0044*/ 	.byte	0x04, 0x1c
        /*0046*/ 	.short	(.L_2371 - .L_2370)


	//   ....[0]....
.L_2370:
        /*0048*/ 	.word	0x00000480


	//   ....[1]....
        /*004c*/ 	.word	0x000012a0


	//   ....[2]....
        /*0050*/ 	.word	0x00001300


	//----- nvinfo : EIATTR_MAX_THREADS
	.align		4
.L_2371:
        /*0054*/ 	.byte	0x04, 0x05
        /*0056*/ 	.short	(.L_2373 - .L_2372)
.L_2372:
        /*0058*/ 	.word	0x00000080
        /*005c*/ 	.word	0x00000001
        /*0060*/ 	.word	0x00000001


	//----- nvinfo : EIATTR_CRS_STACK_SIZE
	.align		4
.L_2373:
        /*0064*/ 	.byte	0x04, 0x1e
        /*0066*/ 	.short	(.L_2375 - .L_2374)
.L_2374:
        /*0068*/ 	.word	0x00000000


	//----- nvinfo : EIATTR_CBANK_PARAM_SIZE
	.align		4
.L_2375:
        /*006c*/ 	.byte	0x03, 0x19
        /*006e*/ 	.short	0x0020


	//----- nvinfo : EIATTR_PARAM_CBANK
	.align		4
        /*0070*/ 	.byte	0x04, 0x0a
        /*0072*/ 	.short	(.L_2377 - .L_2376)
	.align		4
.L_2376:
        /*0074*/ 	.word	index@(.nv.constant0._ZN2at6native29vectorized_elementwise_kernelILi4ENS0_13BinaryFunctorIbbbZZZNS0_21heaviside_kernel_cudaERNS_18TensorIteratorBaseEENKUlvE_clEvENKUlvE7_clEvEUlbbE_EESt5arrayIPcLm3EEEEviT0_T1_)
        /*0078*/ 	.short	0x0210
        /*007a*/ 	.short	0x0020


	//----- nvinfo : EIATTR_SW_WAR
	.align		4
.L_2377:
        /*007c*/ 	.byte	0x04, 0x36
        /*007e*/ 	.short	(.L_2379 - .L_2378)
.L_2378:
        /*0080*/ 	.word	0x00000008
.L_2379:


//--------------------- .nv.info._ZN2at6native29vectorized_elementwise_kernelILi8ENS0_13BinaryFunctorIbbbZZZNS0_21heaviside_kernel_cudaERNS_18TensorIteratorBaseEENKUlvE_clEvENKUlvE7_clEvEUlbbE_EESt5arrayIPcLm3EEEEviT0_T1_ --------------------------
	.section	.nv.info._ZN2at6native29vectorized_elementwise_kernelILi8ENS0_13BinaryFunctorIbbbZZZNS0_21heaviside_kernel_cudaERNS_18TensorIteratorBaseEENKUlvE_clEvENKUlvE7_clEvEUlbbE_EESt5arrayIPcLm3EEEEviT0_T1_,"",@"SHT_CUDA_INFO"
	.sectionflags	@""
	.align	4


	//----- nvinfo : EIATTR_CUDA_API_VERSION
	.align		4
        /*0000*/ 	.byte	0x04, 0x37
        /*0002*/ 	.short	(.L_2381 - .L_2380)
.L_2380:
        /*0004*/ 	.word	0x00000082


	//----- nvinfo : EIATTR_KPARAM_INFO
	.align		4
.L_2381:
        /*0008*/ 	.byte	0x04, 0x17
        /*000a*/ 	.short	(.L_2383 - .L_2382)
.L_2382:
        /*000c*/ 	.word	0x00000000
        /*0010*/ 	.short	0x0002
        /*0012*/ 	.short	0x0008
        /*0014*/ 	.byte	0x00, 0xf0, 0x61, 0x00


	//----- nvinfo : EIATTR_KPARAM_INFO
	.align		4
.L_2383:
        /*0018*/ 	.byte	0x04, 0x17
        /*001a*/ 	.short	(.L_2385 - .L_2384)
.L_2384:
        /*001c*/ 	.word	0x00000000
        /*0020*/ 	.short	0x0001
        /*0022*/ 	.short	0x0004
        /*0024*/ 	.byte	0x00, 0xf0, 0x05, 0x00


	//----- nvinfo : EIATTR_KPARAM_INFO
	.align		4
.L_2385:
        /*0028*/ 	.byte	0x04, 0x17
        /*002a*/ 	.short	(.L_2387 - .L_2386)
.L_2386:
        /*002c*/ 	.word	0x00000000
        /*0030*/ 	.short	0x0000
        /*0032*/ 	.short	0x0000
        /*0034*/ 	.byte	0x00, 0xf0, 0x11, 0x00


	//----- nvinfo : EIATTR_SPARSE_MMA_MASK
	.align		4
.L_2387:
        /*0038*/ 	.byte	0x03, 0x50
        /*003a*/ 	.short	0x0000


	//----- nvinfo : EIATTR_MAXREG_COUNT
	.align		4
        /*003c*/ 	.byte	0x03, 0x1b
        /*003e*/ 	.short	0x00ff


	//----- nvinfo : EIATTR_MERCURY_ISA_VERSION
	.align		4
        /*0040*/ 	.byte	0x03, 0x5f
        /*0042*/ 	.short	0x0101


	//----- nvinfo : EIATTR_EXIT_INSTR_OFFSETS
	.align		4
        /*0044*/ 	.byte	0x04, 0x1c
        /*0046*/ 	.short	(.L_2389 - .L_2388)


	//   ....[0]....
.L_2388:
        /*0048*/ 	.word	0x000004b0


	//   ....[1]....
        /*004c*/ 	.word	0x000012d0


	//   ....[2]....
        /*0050*/ 	.word	0x00001330


	//----- nvinfo : EIATTR_MAX_THREADS
	.align		4
.L_2389:
        /*0054*/ 	.byte	0x04, 0x05
        /*0056*/ 	.short	(.L_2391 - .L_2390)
.L_2390:
        /*0058*/ 	.word	0x00000080
        /*005c*/ 	.word	0x00000001
        /*0060*/ 	.word	0x00000001


	//----- nvinfo : EIATTR_CRS_STACK_SIZE
	.align		4
.L_2391:
        /*0064*/ 	.byte	0x04, 0x1e
        /*0066*/ 	.short	(.L_2393 - .L_2392)
.L_2392:
        /*0068*/ 	.word	0x00000000


	//----- nvinfo : EIATTR_CBANK_PARAM_SIZE
	.align		4
.L_2393:
        /*006c*/ 	.byte	0x03, 0x19
        /*006e*/ 	.short	0x0020


	//----- nvinfo : EIATTR_PARAM_CBANK
	.align		4
        /*0070*/ 	.byte	0x04, 0x0a
        /*0072*/ 	.short	(.L_2395 - .L_2394)
	.align		4
.L_2394:
        /*0074*/ 	.word	index@(.nv.constant0._ZN2at6native29vectorized_elementwise_kernelILi8ENS0_13BinaryFunctorIbbbZZZNS0_21heaviside_kernel_cudaERNS_18TensorIteratorBaseEENKUlvE_clEvENKUlvE7_clEvEUlbbE_EESt5arrayIPcLm3EEEEviT0_T1_)
        /*0078*/ 	.short	0x0210
        /*007a*/ 	.short	0x0020


	//----- nvinfo : EIATTR_SW_WAR
	.align		4
.L_2395:
        /*007c*/ 	.byte	0x04, 0x36
        /*007e*/ 	.short	(.L_2397 - .L_2396)
.L_2396:
        /*0080*/ 	.word	0x00000008
.L_2397:


//--------------------- .nv.info._ZN2at6native18elementwise_kernelILi128ELi4EZNS0_15gpu_kernel_implINS0_13BUnaryFunctorIbbbZZZNS0_21heaviside_kernel_cudaERNS_18TensorIteratorBaseEENKUlvE_clEvENKUlvE7_clEvEUlbbE_EEEEvS5_RKT_EUliE_EEviT1_ --------------------------
	.section	.nv.info._ZN2at6native18elementwise_kernelILi128ELi4EZNS0_15gpu_kernel_implINS0_13BUnaryFunctorIbbbZZZNS0_21heaviside_kernel_cudaERNS_18TensorIteratorBaseEENKUlvE_clEvENKUlvE7_clEvEUlbbE_EEEEvS5_RKT_EUliE_EEviT1_,"",@"SHT_CUDA_INFO"
	.sectionflags	@""
	.align	4


	//----- nvinfo : EIATTR_CUDA_API_VERSION
	.align		4
        /*0000*/ 	.byte	0x04, 0x37
        /*0002*/ 	.short	(.L_2399 - .L_2398)
.L_2398:
        /*0004*/ 	.word	0x00000082


	//----- nvinfo : EIATTR_KPARAM_INFO
	.align		4
.L_2399:
        /*0008*/ 	.byte	0x04, 0x17
        /*000a*/ 	.short	(.L_2401 - .L_2400)
.L_2400:
        /*000c*/ 	.word	0x00000000
        /*0010*/ 	.short	0x0001
        /*0012*/ 	.short	0x0008
        /*0014*/ 	.byte	0x00, 0xf0, 0x61, 0x08


	//----- nvinfo : EIATTR_KPARAM_INFO
	.align		4
.L_2401:
        /*0018*/ 	.byte	0x04, 0x17
        /*001a*/ 	.short	(.L_2403 - .L_2402)
.L_2402:
        /*001c*/ 	.word	0x00000000
        /*0020*/ 	.short	0x0000
        /*0022*/ 	.short	0x0000
        /*0024*/ 	.byte	0x00, 0xf0, 0x11, 0x00


	//----- nvinfo : EIATTR_SPARSE_MMA_MASK
	.align		4
.L_2403:
        /*0028*/ 	.byte	0x03, 0x50
        /*002a*/ 	.short	0x0000


	//----- nvinfo : EIATTR_MAXREG_COUNT
	.align		4
        /*002c*/ 	.byte	0x03, 0x1b
        /*002e*/ 	.short	0x0080


	//----- nvinfo : EIATTR_EXTERNS
	.align		4
        /*0030*/ 	.byte	0x04, 0x0f
        /*0032*/ 	.short	(.L_2405 - .L_2404)


	//   ....[0]....
	.align		4
.L_2404:
        /*0034*/ 	.word	index@(__assertfail)


	//----- nvinfo : EIATTR_MERCURY_ISA_VERSION
	.align		4
.L_2405:
        /*0038*/ 	.byte	0x03, 0x5f
        /*003a*/ 	.short	0x0101


	//----- nvinfo : EIATTR_SYSCALL_OFFSETS
	.align		4
        /*003c*/ 	.byte	0x04, 0x46
        /*003e*/ 	.short	(.L_2407 - .L_2406)


	//   ....[0]....
.L_2406:
        /*0040*/ 	.word	0x00002260


	//   ....[1]....
        /*0044*/ 	.word	0x000031c0


	//   ....[2]....
        /*0048*/ 	.word	0x00005480


	//   ....[3]....
        /*004c*/ 	.word	0x000063e0


	//   ....[4]....
        /*0050*/ 	.word	0x00008690


	//   ....[5]....
        /*0054*/ 	.word	0x000095f0


	//   ....[6]....
        /*0058*/ 	.word	0x0000b890


	//   ....[7]....
        /*005c*/ 	.word	0x0000c7f0


	//----- nvinfo : EIATTR_EXIT_INSTR_OFFSETS
	.align		4
.L_2407:
        /*0060*/ 	.byte	0x04, 0x1c
        /*0062*/ 	.short	(.L_2409 - .L_2408)


	//   ....[0]....
.L_2408:
        /*0064*/ 	.word	0x000096d0


	//   ....[1]....
        /*0068*/ 	.word	0x0000ba20


	//   ....[2]....
        /*006c*/ 	.word	0x0000ba40


	//   ....[3]....
        /*0070*/ 	.word	0x0000bb00


	//   ....[4]....
        /*0074*/ 	.word	0x0000bb30


	//   ....[5]....
        /*0078*/ 	.word	0x0000bb70


	//   ....[6]....
        /*007c*/ 	.word	0x0000bc00


	//   ....[7]....
        /*0080*/ 	.word	0x0000bc40


	//   ....[8]....
        /*0084*/ 	.word	0x0000bce0


	//   ....[9]....
        /*0088*/ 	.word	0x0000bd30


	//   ....[10]....
        /*008c*/ 	.word	0x0000bd80


	//   ....[11]....
        /*0090*/ 	.word	0x0000be40


	//   ....[12]....
        /*0094*/ 	.word	0x0000bea0


	//   ....[13]....
        /*0098*/ 	.word	0x0000c030


	//   ....[14]....
        /*009c*/ 	.word	0x0000c190


	//   ....[15]....
        /*00a0*/ 	.word	0x0000c1d0


	//   ....[16]....
        /*00a4*/ 	.word	0x0000c290


	//   ....[17]....
        /*00a8*/ 	.word	0x0000c410


	//   ....[18]....
        /*00ac*/ 	.word	0x0000c590


	//   ....[19]....
        /*00b0*/ 	.word	0x0000c6f0


	//   ....[20]....
        /*00b4*/ 	.word	0x0000c800


	//   ....[21]....
        /*00b8*/ 	.word	0x0000c860


	//   ....[22]....
        /*00bc*/ 	.word	0x0000c890


	//----- nvinfo : EIATTR_MAX_THREADS
	.align		4
.L_2409:
        /*00c0*/ 	.byte	0x04, 0x05
        /*00c2*/ 	.short	(.L_2411 - .L_2410)
.L_2410:
        /*00c4*/ 	.word	0x00000080
        /*00c8*/ 	.word	0x00000001
        /*00cc*/ 	.word	0x00000001


	//----- nvinfo : EIATTR_CRS_STACK_SIZE
	.align		4
.L_2411:
        /*00d0*/ 	.byte	0x04, 0x1e
        /*00d2*/ 	.short	(.L_2413 - .L_2412)
.L_2412:
        /*00d4*/ 	.word	0x00000000


	//----- nvinfo : EIATTR_CBANK_PARAM_SIZE
	.align		4
.L_2413:
        /*00d8*/ 	.byte	0x03, 0x19
        /*00da*/ 	.short	0x0220


	//----- nvinfo : EIATTR_PARAM_CBANK
	.align		4
        /*00dc*/ 	.byte	0x04, 0x0a
        /*00de*/ 	.short	(.L_2415 - .L_2414)
	.align		4
.L_2414:
        /*00e0*/ 	.word	index@(.nv.constant0._ZN2at6native18elementwise_kernelILi128ELi4EZNS0_15gpu_kernel_implINS0_13BUnaryFunctorIbbbZZZNS0_21heaviside_kernel_cudaERNS_18TensorIteratorBaseEENKUlvE_clEvENKUlvE7_clEvEUlbbE_EEEEvS5_RKT_EUliE_EEviT1_)
        /*00e4*/ 	.short	0x0210
        /*00e6*/ 	.short	0x0220


	//----- nvinfo : EIATTR_SW_WAR
	.align		4
.L_2415:
        /*00e8*/ 	.byte	0x04, 0x36
        /*00ea*/ 	.short	(.L_2417 - .L_2416)
.L_2416:
        /*00ec*/ 	.word	0x00000008
.L_2417:


//--------------------- .nv.info._ZN2at6native27unrolled_elementwise_kernelINS0_13BUnaryFunctorIbbbZZZNS0_21heaviside_kernel_cudaERNS_18TensorIteratorBaseEENKUlvE_clEvENKUlvE7_clEvEUlbbE_EESt5arrayIPcLm2EELi4E23TrivialOffsetCalculatorILi1EjESD_NS0_6memory12LoadWithCastILi1EEENSE_13StoreWithCastILi1EEEEEviT_T0_T2_T3_T4_T5_ --------------------------
	.section	.nv.info._ZN2at6native27unrolled_elementwise_kernelINS0_13BUnaryFunctorIbbbZZZNS0_21heaviside_kernel_cudaERNS_18TensorIteratorBaseEENKUlvE_clEvENKUlvE7_clEvEUlbbE_EESt5arrayIPcLm2EELi4E23TrivialOffsetCalculatorILi1EjESD_NS0_6memory12LoadWithCastILi1EEENSE_13StoreWithCastILi1EEEEEviT_T0_T2_T3_T4_T5_,"",@"SHT_CUDA_INFO"
	.sectionflags	@""
	.align	4


	//----- nvinfo : EIATTR_CUDA_API_VERSION
	.align		4
        /*0000*/ 	.byte	0x04, 0x37
        /*0002*/ 	.short	(.L_2419 - .L_2418)
.L_2418:
        /*0004*/ 	.word	0x00000082


	//----- nvinfo : EIATTR_KPARAM_INFO
	.align		4
.L_2419:
        /*0008*/ 	.byte	0x04, 0x17
        /*000a*/ 	.short	(.L_2421 - .L_2420)
.L_2420:
        /*000c*/ 	.word	0x00000000
        /*0010*/ 	.short	0x0006
        /*0012*/ 	.short	0x0024
        /*0014*/ 	.byte	0x00, 0xf0, 0x21, 0x00


	//----- nvinfo : EIATTR_KPARAM_INFO
	.align		4
.L_2421:
        /*0018*/ 	.byte	0x04, 0x17
        /*001a*/ 	.short	(.L_2423 - .L_2422)
.L_2422:
        /*001c*/ 	.word	0x00000000
        /*0020*/ 	.short	0x0005
        /*0022*/ 	.short	0x001c
        /*0024*/ 	.byte	0x00, 0xf0, 0x21, 0x00


	//----- nvinfo : EIATTR_KPARAM_INFO
	.align		4
.L_2423:
        /*0028*/ 	.byte	0x04, 0x17
        /*002a*/ 	.short	(.L_2425 - .L_2424)
.L_2424:
        /*002c*/ 	.word	0x00000000
        /*0030*/ 	.short	0x0004
        /*0032*/ 	.short	0x0019
        /*0034*/ 	.byte	0x00, 0xf0, 0x05, 0x00


	//----- nvinfo : EIATTR_KPARAM_INFO
	.align		4
.L_2425:
        /*0038*/ 	.byte	0x04, 0x17
        /*003a*/ 	.short	(.L_2427 - .L_2426)
.L_2426:
        /*003c*/ 	.word	0x00000000
        /*0040*/ 	.short	0x0003
        /*0042*/ 	.short	0x0018
        /*0044*/ 	.byte	0x00, 0xf0, 0x05, 0x00


	//----- nvinfo : EIATTR_KPARAM_INFO
	.align		4
.L_2427:
        /*0048*/ 	.byte	0x04, 0x17
        /*004a*/ 	.short	(.L_2429 - .L_2428)
.L_2428:
        /*004c*/ 	.word	0x00000000
        /*0050*/ 	.short	0x0002
        /*0052*/ 	.short	0x0008
        /*0054*/ 	.byte	0x00, 0xf0, 0x41, 0x00


	//----- nvinfo : EIATTR_KPARAM_INFO
	.align		4
.L_2429:
        /*0058*/ 	.byte	0x04, 0x17
        /*005a*/ 	.short	(.L_2431 - .L_2430)
.L_2430:
        /*005c*/ 	.word	0x00000000
        /*0060*/ 	.short	0x0001
        /*0062*/ 	.short	0x0004
        /*0064*/ 	.byte	0x00, 0xf0, 0x09, 0x00


	//----- nvinfo : EIATTR_KPARAM_INFO
	.align		4
.L_2431:
        /*0068*/ 	.byte	0x04, 0x17
        /*006a*/ 	.short	(.L_2433 - .L_2432)
.L_2432:
        /*006c*/ 	.word	0x00000000
        /*0070*/ 	.short	0x0000
        /*0072*/ 	.short	0x0000
        /*0074*/ 	.byte	0x00, 0xf0, 0x11, 0x00


	//----- nvinfo : EIATTR_SPARSE_MMA_MASK
	.align		4
.L_2433:
        /*0078*/ 	.byte	0x03, 0x50
        /*007a*/ 	.short	0x0000


	//----- nvinfo : EIATTR_MAXREG_COUNT
	.align		4
        /*007c*/ 	.byte	0x03, 0x1b
        /*007e*/ 	.short	0x00ff


	//----- nvinfo : EIATTR_EXTERNS
	.align		4
        /*0080*/ 	.byte	0x04, 0x0f
        /*0082*/ 	.short	(.L_2435 - .L_2434)


	//   ....[0]....
	.align		4
.L_2434:
        /*0084*/ 	.word	index@(__assertfail)


	//----- nvinfo : EIATTR_MERCURY_ISA_VERSION
	.align		4
.L_2435:
        /*0088*/ 	.byte	0x03, 0x5f
        /*008a*/ 	.short	0x0101


	//----- nvinfo : EIATTR_SYSCALL_OFFSETS
	.align		4
        /*008c*/ 	.byte	0x04, 0x46
        /*008e*/ 	.short	(.L_2437 - .L_2436)


	//   ....[0]....
.L_2436:
        /*0090*/ 	.word	0x00000f80


	//   ....[1]....
        /*0094*/ 	.word	0x00001f40


	//   ....[2]....
        /*0098*/ 	.word	0x00002f10


	//   ....[3]....
        /*009c*/ 	.word	0x00003ec0


	//   ....[4]....
        /*00a0*/ 	.word	0x00004fc0


	//   ....[5]....
        /*00a4*/ 	.word	0x00005fc0


	//   ....[6]....
        /*00a8*/ 	.word	0x00006fb0


	//   ....[7]....
        /*00ac*/ 	.word	0x00007fa0


	//----- nvinfo : EIATTR_EXIT_INSTR_OFFSETS
	.align		4
.L_2437:
        /*00b0*/ 	.byte	0x04, 0x1c
        /*00b2*/ 	.short	(.L_2439 - .L_2438)


	//   ....[0]....
.L_2438:
        /*00b4*/ 	.word	0x00007090


	//   ....[1]....
        /*00b8*/ 	.word	0x000071c0


	//   ....[2]....
        /*00bc*/ 	.word	0x000071e0


	//   ....[3]....
        /*00c0*/ 	.word	0x000072a0


	//   ....[4]....
        /*00c4*/ 	.word	0x000072e0


	//   ....[5]....
        /*00c8*/ 	.word	0x00007320


	//   ....[6]....
        /*00cc*/ 	.word	0x000073b0


	//   ....[7]....
        /*00d0*/ 	.word	0x000073f0


	//   ....[8]....
        /*00d4*/ 	.word	0x00007490


	//   ....[9]....
        /*00d8*/ 	.word	0x000074e0


	//   ....[10]....
        /*00dc*/ 	.word	0x00007530


	//   ....[11]....
        /*00e0*/ 	.word	0x000075f0


	//   ....[12]....
        /*00e4*/ 	.word	0x00007650


	//   ....[13]....
        /*00e8*/ 	.word	0x000077e0


	//   ....[14]....
        /*00ec*/ 	.word	0x00007940


	//   ....[15]....
        /*00f0*/ 	.word	0x00007980


	//   ....[16]....
        /*00f4*/ 	.word	0x00007a40


	//   ....[17]....
        /*00f8*/ 	.word	0x00007bc0


	//   ....[18]....
        /*00fc*/ 	.word	0x00007d40


	//   ....[19]....
        /*0100*/ 	.word	0x00007ea0


	//   ....[20]....
        /*0104*/ 	.word	0x00007fb0


	//   ....[21]....
        /*0108*/ 	.word	0x00008010


	//   ....[22]....
        /*010c*/ 	.word	0x00008050


	//----- nvinfo : EIATTR_MAX_THREADS
	.align		4
.L_2439:
        /*0110*/ 	.byte	0x04, 0x05
        /*0112*/ 	.short	(.L_2441 - .L_2440)
.L_2440:
        /*0114*/ 	.word	0x00000080
        /*0118*/ 	.word	0x00000001
        /*011c*/ 	.word	0x00000001


	//----- nvinfo : EIATTR_CRS_STACK_SIZE
	.align		4
.L_2441:
        /*0120*/ 	.byte	0x04, 0x1e
        /*0122*/ 	.short	(.L_2443 - .L_2442)
.L_2442:
        /*0124*/ 	.word	0x00000000


	//----- nvinfo : EIATTR_CBANK_PARAM_SIZE
	.align		4
.L_2443:
        /*0128*/ 	.byte	0x03, 0x19
        /*012a*/ 	.short	0x002c


	//----- nvinfo : EIATTR_PARAM_CBANK
	.align		4
        /*012c*/ 	.byte	0x04, 0x0a
        /*012e*/ 	.short	(.L_2445 - .L_2444)
	.align		4
.L_2444:
        /*0130*/ 	.word	index@(.nv.constant0._ZN2at6native27unrolled_elementwise_kernelINS0_13BUnaryFunctorIbbbZZZNS0_21heaviside_kernel_cudaERNS_18TensorIteratorBaseEENKUlvE_clEvENKUlvE7_clEvEUlbbE_EESt5arrayIPcLm2EELi4E23TrivialOffsetCalculatorILi1EjESD_NS0_6memory12LoadWithCastILi1EEENSE_13StoreWithCastILi1EEEEEviT_T0_T2_T3_T4_T5_)
        /*0134*/ 	.short	0x0210
        /*0136*/ 	.short	0x002c


	//----- nvinfo : EIATTR_SW_WAR
	.align		4
.L_2445:
        /*0138*/ 	.byte	0x04, 0x36
        /*013a*/ 	.short	(.L_2447 - .L_2446)
.L_2446:
        /*013c*/ 	.word	0x00000008
.L_2447:


//--------------------- .nv.info._ZN2at6native18elementwise_kernelILi128ELi4EZNS0_22gpu_kernel_impl_nocastINS0_13BUnaryFunctorIbbbZZZNS0_21heaviside_kernel_cudaERNS_18TensorIteratorBaseEENKUlvE_clEvENKUlvE7_clEvEUlbbE_EEEEvS5_RKT_EUliE_EEviT1_ --------------------------
	.section	.nv.info._ZN2at6native18elementwise_kernelILi128ELi4EZNS0_22gpu_kernel_impl_nocastINS0_13BUnaryFunctorIbbbZZZNS0_21heaviside_kernel_cudaERNS_18TensorIteratorBaseEENKUlvE_clEvENKUlvE7_clEvEUlbbE_EEEEvS5_RKT_EUliE_EEviT1_,"",@"SHT_CUDA_INFO"
	.sectionflags	@""
	.align	4


	//----- nvinfo : EIATTR_CUDA_API_VERSION
	.align		4
        /*0000*/ 	.byte	0x04, 0x37
        /*0002*/ 	.short	(.L_2449 - .L_2448)
.L_2448:
        /*0004*/ 	.word	0x00000082


	//----- nvinfo : EIATTR_KPARAM_INFO
	.align		4
.L_2449:
        /*0008*/ 	.byte	0x04, 0x17
        /*000a*/ 	.short	(.L_2451 - .L_2450)
.L_2450:
        /*000c*/ 	.word	0x00000000
        /*0010*/ 	.short	0x0001
        /*0012*/ 	.short	0x0008
        /*0014*/ 	.byte	0x00, 0xf0, 0x61, 0x08


	//----- nvinfo : EIATTR_KPARAM_INFO
	.align		4
.L_2451:
        /*0018*/ 	.byte	0x04, 0x17
        /*001a*/ 	.short	(.L_2453 - .L_2452)
.L_2452:
        /*001c*/ 	.word	0x00000000
        /*0020*/ 	.short	0x0000
        /*0022*/ 	.short	0x0000
        /*0024*/ 	.byte	0x00, 0xf0, 0x11, 0x00


	//----- nvinfo : EIATTR_SPARSE_MMA_MASK
	.align		4
.L_2453:
        /*0028*/ 	.byte	0x03, 0x50
        /*002a*/ 	.short	0x0000


	//----- nvinfo : EIATTR_MAXREG_COUNT
	.align		4
        /*002c*/ 	.byte	0x03, 0x1b
        /*002e*/ 	.short	0x0080


	//----- nvinfo : EIATTR_MERCURY_ISA_VERSION
	.align		4
        /*0030*/ 	.byte	0x03, 0x5f
        /*0032*/ 	.short	0x0101


	//----- nvinfo : EIATTR_EXIT_INSTR_OFFSETS
	.align		4
        /*0034*/ 	.byte	0x04, 0x1c
        /*0036*/ 	.short	(.L_2455 - .L_2454)


	//   ....[0]....
.L_2454:
        /*0038*/ 	.word	0x00003c20


	//   ....[1]....
        /*003c*/ 	.word	0x00004fb0


	//----- nvinfo : EIATTR_MAX_THREADS
	.align		4
.L_2455:
        /*0040*/ 	.byte	0x04, 0x05
        /*0042*/ 	.short	(.L_2457 - .L_2456)
.L_2456:
        /*0044*/ 	.word	0x00000080
        /*0048*/ 	.word	0x00000001
        /*004c*/ 	.word	0x00000001


	//----- nvinfo : EIATTR_CRS_STACK_SIZE
	.align		4
.L_2457:
        /*0050*/ 	.byte	0x04, 0x1e
        /*0052*/ 	.short	(.L_2459 - .L_2458)
.L_2458:
        /*0054*/ 	.word	0x00000000


	//----- nvinfo : EIATTR_CBANK_PARAM_SIZE
	.align		4
.L_2459:
        /*0058*/ 	.byte	0x03, 0x19
        /*005a*/ 	.short	0x0220


	//----- nvinfo : EIATTR_PARAM_CBANK
	.align		4
        /*005c*/ 	.byte	0x04, 0x0a
        /*005e*/ 	.short	(.L_2461 - .L_2460)
	.align		4
.L_2460:
        /*0060*/ 	.word	index@(.nv.constant0._ZN2at6native18elementwise_kernelILi128ELi4EZNS0_22gpu_kernel_impl_nocastINS0_13BUnaryFunctorIbbbZZZNS0_21heaviside_kernel_cudaERNS_18TensorIteratorBaseEENKUlvE_clEvENKUlvE7_clEvEUlbbE_EEEEvS5_RKT_EUliE_EEviT1_)
        /*0064*/ 	.short	0x0210
        /*0066*/ 	.short	0x0220


	//----- nvinfo : EIATTR_SW_WAR
	.align		4
.L_2461:
        /*0068*/ 	.byte	0x04, 0x36
        /*006a*/ 	.short	(.L_2463 - .L_2462)
.L_2462:
        /*006c*/ 	.word	0x00000008
.L_2463:


//--------------------- .nv.info._ZN2at6native27unrolled_elementwise_kernelINS0_13BUnaryFunctorIbbbZZZNS0_21heaviside_kernel_cudaERNS_18TensorIteratorBaseEENKUlvE_clEvENKUlvE7_clEvEUlbbE_EESt5arrayIPcLm2EELi4E23TrivialOffsetCalculatorILi1EjESD_NS0_6memory15LoadWithoutCastENSE_16StoreWithoutCastEEEviT_T0_T2_T3_T4_T5_ --------------------------
	.section	.nv.info._ZN2at6native27unrolled_elementwise_kernelINS0_13BUnaryFunctorIbbbZZZNS0_21heaviside_kernel_cudaERNS_18TensorIteratorBaseEENKUlvE_clEvENKUlvE7_clEvEUlbbE_EESt5arrayIPcLm2EELi4E23TrivialOffsetCalculatorILi1EjESD_NS0_6memory15LoadWithoutCastENSE_16StoreWithoutCastEEEviT_T0_T2_T3_T4_T5_,"",@"SHT_CUDA_INFO"
	.sectionflags	@""
	.align	4


	//----- nvinfo : EIATTR_CUDA_API_VERSION
	.align		4
        /*0000*/ 	.byte	0x04, 0x37
        /*0002*/ 	.short	(.L_2465 - .L_2464)
.L_2464:
        /*0004*/ 	.word	0x00000082


	//----- nvinfo : EIATTR_KPARAM_INFO
	.align		4
.L_2465:
        /*0008*/ 	.byte	0x04, 0x17
        /*000a*/ 	.short	(.L_2467 - .L_2466)
.L_2466:
        /*000c*/ 	.word	0x00000000
        /*0010*/ 	.short	0x0006
        /*0012*/ 	.short	0x001b
        /*0014*/ 	.byte	0x00, 0xf0, 0x05, 0x00


	//----- nvinfo : EIATTR_KPARAM_INFO
	.align		4
.L_2467:
        /*0018*/ 	.byte	0x04, 0x17
        /*001a*/ 	.short	(.L_2469 - .L_2468)
.L_2468:
        /*001c*/ 	.word	0x00000000
        /*0020*/ 	.short	0x0005
        /*0022*/ 	.short	0x001a
        /*0024*/ 	.byte	0x00, 0xf0, 0x05, 0x00


	//----- nvinfo : EIATTR_KPARAM_INFO
	.align		4
.L_2469:
        /*0028*/ 	.byte	0x04, 0x17
        /*002a*/ 	.short	(.L_2471 - .L_2470)
.L_2470:
        /*002c*/ 	.word	0x00000000
        /*0030*/ 	.short	0x0004
        /*0032*/ 	.short	0x0019
        /*0034*/ 	.byte	0x00, 0xf0, 0x05, 0x00


	//----- nvinfo : EIATTR_KPARAM_INFO
	.align		4
.L_2471:
        /*0038*/ 	.byte	0x04, 0x17
        /*003a*/ 	.short	(.L_2473 - .L_2472)
.L_2472:
        /*003c*/ 	.word	0x00000000
        /*0040*/ 	.short	0x0003
        /*0042*/ 	.short	0x0018
        /*0044*/ 	.byte	0x00, 0xf0, 0x05, 0x00


	//----- nvinfo : EIATTR_KPARAM_INFO
	.align		4
.L_2473:
        /*0048*/ 	.byte	0x04, 0x17
        /*004a*/ 	.short	(.L_2475 - .L_2474)
.L_2474:
        /*004c*/ 	.word	0x00000000
        /*0050*/ 	.short	0x0002
        /*0052*/ 	.short	0x0008
        /*0054*/ 	.byte	0x00, 0xf0, 0x41, 0x00


	//----- nvinfo : EIATTR_KPARAM_INFO
	.align		4
.L_2475:
        /*0058*/ 	.byte	0x04, 0x17
        /*005a*/ 	.short	(.L_2477 - .L_2476)
.L_2476:
        /*005c*/ 	.word	0x00000000
        /*0060*/ 	.short	0x0001
        /*0062*/ 	.short	0x0004
        /*0064*/ 	.byte	0x00, 0xf0, 0x09, 0x00


	//----- nvinfo : EIATTR_KPARAM_INFO
	.align		4
.L_2477:
        /*0068*/ 	.byte	0x04, 0x17
        /*006a*/ 	.short	(.L_2479 - .L_2478)
.L_2478:
        /*006c*/ 	.word	0x00000000
        /*0070*/ 	.short	0x0000
        /*0072*/ 	.short	0x0000
        /*0074*/ 	.byte	0x00, 0xf0, 0x11, 0x00


	//----- nvinfo : EIATTR_SPARSE_MMA_MASK
	.align		4
.L_2479:
        /*0078*/ 	.byte	0x03, 0x50
        /*007a*/ 	.short	0x0000


	//----- nvinfo : EIATTR_MAXREG_COUNT
	.align		4
        /*007c*/ 	.byte	0x03, 0x1b
        /*007e*/ 	.short	0x00ff


	//----- nvinfo : EIATTR_MERCURY_ISA_VERSION
	.align		4
        /*0080*/ 	.byte	0x03, 0x5f
        /*0082*/ 	.short	0x0101


	//----- nvinfo : EIATTR_EXIT_INSTR_OFFSETS
	.align		4
        /*0084*/ 	.byte	0x04, 0x1c
        /*0086*/ 	.short	(.L_2481 - .L_2480)


	//   ....[0]....
.L_2480:
        /*0088*/ 	.word	0x00000520


	//   ....[1]....
        /*008c*/ 	.word	0x000005a0


	//----- nvinfo : EIATTR_MAX_THREADS
	.align		4
.L_2481:
        /*0090*/ 	.byte	0x04, 0x05
        /*0092*/ 	.short	(.L_2483 - .L_2482)
.L_2482:
        /*0094*/ 	.word	0x00000080
        /*0098*/ 	.word	0x00000001
        /*009c*/ 	.word	0x00000001


	//----- nvinfo : EIATTR_CRS_STACK_SIZE
	.align		4
.L_2483:
        /*00a0*/ 	.byte	0x04, 0x1e
        /*00a2*/ 	.short	(.L_2485 - .L_2484)
.L_2484:
        /*00a4*/ 	.word	0x00000000


	//----- nvinfo : EIATTR_CBANK_PARAM_SIZE
	.align		4
.L_2485:
        /*00a8*/ 	.byte	0x03, 0x19
        /*00aa*/ 	.short	0x001c


	//----- nvinfo : EIATTR_PARAM_CBANK
	.align		4
        /*00ac*/ 	.byte	0x04, 0x0a
        /*00ae*/ 	.short	(.L_2487 - .L_2486)
	.align		4
.L_2486:
        /*00b0*/ 	.word	index@(.nv.constant0._ZN2at6native27unrolled_elementwise_kernelINS0_13BUnaryFunctorIbbbZZZNS0_21heaviside_kernel_cudaERNS_18TensorIteratorBaseEENKUlvE_clEvENKUlvE7_clEvEUlbbE_EESt5arrayIPcLm2EELi4E23TrivialOffsetCalculatorILi1EjESD_NS0_6memory15LoadWithoutCastENSE_16StoreWithoutCastEEEviT_T0_T2_T3_T4_T5_)
        /*00b4*/ 	.short	0x0210
        /*00b6*/ 	.short	0x001c


	//----- nvinfo : EIATTR_SW_WAR
	.align		4
.L_2487:
        /*00b8*/ 	.byte	0x04, 0x36
        /*00ba*/ 	.short	(.L_2489 - .L_2488)
.L_2488:
        /*00bc*/ 	.word	0x00000008
.L_2489:


//--------------------- .nv.info._ZN2at6native29vectorized_elementwise_kernelILi2ENS0_13BUnaryFunctorIbbbZZZNS0_21heaviside_kernel_cudaERNS_18TensorIteratorBaseEENKUlvE_clEvENKUlvE7_clEvEUlbbE_EESt5arrayIPcLm2EEEEviT0_T1_ --------------------------
	.section	.nv.info._ZN2at6native29vectorized_elementwise_kernelILi2ENS0_13BUnaryFunctorIbbbZZZNS0_21heaviside_kernel_cudaERNS_18TensorIteratorBaseEENKUlvE_clEvENKUlvE7_clEvEUlbbE_EESt5arrayIPcLm2EEEEviT0_T1_,"",@"SHT_CUDA_INFO"
	.sectionflags	@""
	.align	4


	//----- nvinfo : EIATTR_CUDA_API_VERSION
	.align		4
        /*0000*/ 	.byte	0x04, 0x37
        /*0002*/ 	.short	(.L_2491 - .L_2490)
.L_2490:
        /*0004*/ 	.word	0x00000082


	//----- nvinfo : EIATTR_KPARAM_INFO
	.align		4
.L_2491:
        /*0008*/ 	.byte	0x04, 0x17
        /*000a*/ 	.short	(.L_2493 - .L_2492)
.L_2492:
        /*000c*/ 	.word	0x00000000
        /*0010*/ 	.short	0x0002
        /*0012*/ 	.short	0x0008
        /*0014*/ 	.byte	0x00, 0xf0, 0x41, 0x00


	//----- nvinfo : EIATTR_KPARAM_INFO
	.align		4
.L_2493:
        /*0018*/ 	.byte	0x04, 0x17
        /*001a*/ 	.short	(.L_2495 - .L_2494)
.L_2494:
        /*001c*/ 	.word	0x00000000
        /*0020*/ 	.short	0x0001
        /*0022*/ 	.short	0x0004
        /*0024*/ 	.byte	0x00, 0xf0, 0x09, 0x00


	//----- nvinfo : EIATTR_KPARAM_INFO
	.align		4
.L_2495:
        /*0028*/ 	.byte	0x04, 0x17
        /*002a*/ 	.short	(.L_2497 - .L_2496)
.L_2496:
        /*002c*/ 	.word	0x00000000
        /*0030*/ 	.short	0x0000
        /*0032*/ 	.short	0x0000
        /*0034*/ 	.byte	0x00, 0xf0, 0x11, 0x00


	//----- nvinfo : EIATTR_SPARSE_MMA_MASK
	.align		4
.L_2497:
        /*0038*/ 	.byte	0x03, 0x50
        /*003a*/ 	.short	0x0000


	//----- nvinfo : EIATTR_MAXREG_COUNT
	.align		4
        /*003c*/ 	.byte	0x03, 0x1b
        /*003e*/ 	.short	0x00ff


	//----- nvinfo : EIATTR_MERCURY_ISA_VERSION
	.align		4
        /*0040*/ 	.byte	0x03, 0x5f
        /*0042*/ 	.short	0x0101


	//----- nvinfo : EIATTR_EXIT_INSTR_OFFSETS
	.align		4
        /*0044*/ 	.byte	0x04, 0x1c
        /*0046*/ 	.short	(.L_2499 - .L_2498)


	//   ....[0]....
.L_2498:
        /*0048*/ 	.word	0x00000420


	//   ....[1]....
        /*004c*/ 	.word	0x00000eb0


	//   ....[2]....
        /*0050*/ 	.word	0x00000f10


	//----- nvinfo : EIATTR_MAX_THREADS
	.align		4
.L_2499:
        /*0054*/ 	.byte	0x04, 0x05
        /*0056*/ 	.short	(.L_2501 - .L_2500)
.L_2500:
        /*0058*/ 	.word	0x00000080
        /*005c*/ 	.word	0x00000001
        /*0060*/ 	.word	0x00000001


	//----- nvinfo : EIATTR_CRS_STACK_SIZE
	.align		4
.L_2501:
        /*0064*/ 	.byte	0x04, 0x1e
        /*0066*/ 	.short	(.L_2503 - .L_2502)
.L_2502:
        /*0068*/ 	.word	0x00000000


	//----- nvinfo : EIATTR_CBANK_PARAM_SIZE
	.align		4
.L_2503:
        /*006c*/ 	.byte	0x03, 0x19
        /*006e*/ 	.short	0x0018


	//----- nvinfo : EIATTR_PARAM_CBANK
	.align		4
        /*0070*/ 	.byte	0x04, 0x0a
        /*0072*/ 	.short	(.L_2505 - .L_2504)
	.align		4
.L_2504:
        /*0074*/ 	.word	index@(.nv.constant0._ZN2at6native29vectorized_elementwise_kernelILi2ENS0_13BUnaryFunctorIbbbZZZNS0_21heaviside_kernel_cudaERNS_18TensorIteratorBaseEENKUlvE_clEvENKUlvE7_clEvEUlbbE_EESt5arrayIPcLm2EEEEviT0_T1_)
        /*0078*/ 	.short	0x0210
        /*007a*/ 	.short	0x0018


	//----- nvinfo : EIATTR_SW_WAR
	.align		4
.L_2505:
        /*007c*/ 	.byte	0x04, 0x36
        /*007e*/ 	.short	(.L_2507 - .L_2506)
.L_2506:
        /*0080*/ 	.word	0x00000008
.L_2507:


//--------------------- .nv.info._ZN2at6native29vectorized_elementwise_kernelILi4ENS0_13BUnaryFunctorIbbbZZZNS0_21heaviside_kernel_cudaERNS_18TensorIteratorBaseEENKUlvE_clEvENKUlvE7_clEvEUlbbE_EESt5arrayIPcLm2EEEEviT0_T1_ --------------------------
	.section	.nv.info._ZN2at6native29vectorized_elementwise_kernelILi4ENS0_13BUnaryFunctorIbbbZZZNS0_21heaviside_kernel_cudaERNS_18TensorIteratorBaseEENKUlvE_clEvENKUlvE7_clEvEUlbbE_EESt5arrayIPcLm2EEEEviT0_T1_,"",@"SHT_CUDA_INFO"
	.sectionflags	@""
	.align	4


	//----- nvinfo : EIATTR_CUDA_API_VERSION
	.align		4
        /*0000*/ 	.byte	0x04, 0x37
        /*0002*/ 	.short	(.L_2509 - .L_2508)
.L_2508:
        /*0004*/ 	.word	0x00000082


	//----- nvinfo : EIATTR_KPARAM_INFO
	.align		4
.L_2509:
        /*0008*/ 	.byte	0x04, 0x17
        /*000a*/ 	.short	(.L_2511 - .L_2510)
.L_2510:
        /*000c*/ 	.word	0x00000000
        /*0010*/ 	.short	0x0002
        /*0012*/ 	.short	0x0008
        /*0014*/ 	.byte	0x00, 0xf0, 0x41, 0x00


	//----- nvinfo : EIATTR_KPARAM_INFO
	.align		4
.L_2511:
        /*0018*/ 	.byte	0x04, 0x17
        /*001a*/ 	.short	(.L_2513 - .L_2512)
.L_2512:
        /*001c*/ 	.word	0x00000000
        /*0020*/ 	.short	0x0001
        /*0022*/ 	.short	0x0004
        /*0024*/ 	.byte	0x00, 0xf0, 0x09, 0x00


	//----- nvinfo : EIATTR_KPARAM_INFO
	.align		4
.L_2513:
        /*0028*/ 	.byte	0x04, 0x17
        /*002a*/ 	.short	(.L_2515 - .L_2514)
.L_2514:
        /*002c*/ 	.word	0x00000000
        /*0030*/ 	.short	0x0000
        /*0032*/ 	.short	0x0000
        /*0034*/ 	.byte	0x00, 0xf0, 0x11, 0x00


	//----- nvinfo : EIATTR_SPARSE_MMA_MASK
	.align		4
.L_2515:
        /*0038*/ 	.byte	0x03, 0x50
        /*003a*/ 	.short	0x0000


	//----- nvinfo : EIATTR_MAXREG_COUNT
	.align		4
        /*003c*/ 	.byte	0x03, 0x1b
        /*003e*/ 	.short	0x00ff


	//----- nvinfo : EIATTR_MERCURY_ISA_VERSION
	.align		4
        /*0040*/ 	.byte	0x03, 0x5f
        /*0042*/ 	.short	0x0101


	//----- nvinfo : EIATTR_EXIT_INSTR_OFFSETS
	.align		4
        /*0044*/ 	.byte	0x04, 0x1c
        /*0046*/ 	.short	(.L_2517 - .L_2516)


	//   ....[0]....
.L_2516:
        /*0048*/ 	.word	0x00000400


	//   ....[1]....
        /*004c*/ 	.word	0x00000e90


	//   ....[2]....
        /*0050*/ 	.word	0x00000ef0


	//----- nvinfo : EIATTR_MAX_THREADS
	.align		4
.L_2517:
        /*0054*/ 	.byte	0x04, 0x05
        /*0056*/ 	.short	(.L_2519 - .L_2518)
.L_2518:
        /*0058*/ 	.word	0x00000080
        /*005c*/ 	.word	0x00000001
        /*0060*/ 	.word	0x00000001


	//----- nvinfo : EIATTR_CRS_STACK_SIZE
	.align		4
.L_2519:
        /*0064*/ 	.byte	0x04, 0x1e
        /*0066*/ 	.short	(.L_2521 - .L_2520)
.L_2520:
        /*0068*/ 	.word	0x00000000


	//----- nvinfo : EIATTR_CBANK_PARAM_SIZE
	.align		4
.L_2521:
        /*006c*/ 	.byte	0x03, 0x19
        /*006e*/ 	.short	0x0018


	//----- nvinfo : EIATTR_PARAM_CBANK
	.align		4
        /*0070*/ 	.byte	0x04, 0x0a
        /*0072*/ 	.short	(.L_2523 - .L_2522)
	.align		4
.L_2522:
        /*0074*/ 	.word	index@(.nv.constant0._ZN2at6native29vectorized_elementwise_kernelILi4ENS0_13BUnaryFunctorIbbbZZZNS0_21heaviside_kernel_cudaERNS_18TensorIteratorBaseEENKUlvE_clEvENKUlvE7_clEvEUlbbE_EESt5arrayIPcLm2EEEEviT0_T1_)
        /*0078*/ 	.short	0x0210
        /*007a*/ 	.short	0x0018


	//----- nvinfo : EIATTR_SW_WAR
	.align		4
.L_2523:
        /*007c*/ 	.byte	0x04, 0x36
        /*007e*/ 	.short	(.L_2525 - .L_2524)
.L_2524:
        /*0080*/ 	.word	0x00000008
.L_2525:


//--------------------- .nv.info._ZN2at6native29vectorized_elementwise_kernelILi8ENS0_13BUnaryFunctorIbbbZZZNS0_21heaviside_kernel_cudaERNS_18TensorIteratorBaseEENKUlvE_clEvENKUlvE7_clEvEUlbbE_EESt5arrayIPcLm2EEEEviT0_T1_ --------------------------
	.section	.nv.info._ZN2at6native29vectorized_elementwise_kernelILi8ENS0_13BUnaryFunctorIbbbZZZNS0_21heaviside_kernel_cudaERNS_18TensorIteratorBaseEENKUlvE_clEvENKUlvE7_clEvEUlbbE_EESt5arrayIPcLm2EEEEviT0_T1_,"",@"SHT_CUDA_INFO"
	.sectionflags	@""
	.align	4


	//----- nvinfo : EIATTR_CUDA_API_VERSION
	.align		4
        /*0000*/ 	.byte	0x04, 0x37
        /*0002*/ 	.short	(.L_2527 - .L_2526)
.L_2526:
        /*0004*/ 	.word	0x00000082


	//----- nvinfo : EIATTR_KPARAM_INFO
	.align		4
.L_2527:
        /*0008*/ 	.byte	0x04, 0x17
        /*000a*/ 	.short	(.L_2529 - .L_2528)
.L_2528:
        /*000c*/ 	.word	0x00000000
        /*0010*/ 	.short	0x0002
        /*0012*/ 	.short	0x0008
        /*0014*/ 	.byte	0x00, 0xf0, 0x41, 0x00


	//----- nvinfo : EIATTR_KPARAM_INFO
	.align		4
.L_2529:
        /*0018*/ 	.byte	0x04, 0x17
        /*001a*/ 	.short	(.L_2531 - .L_2530)
.L_2530:
        /*001c*/ 	.word	0x00000000
        /*0020*/ 	.short	0x0001
        /*0022*/ 	.short	0x0004
        /*0024*/ 	.byte	0x00, 0xf0, 0x09, 0x00


	//----- nvinfo : EIATTR_KPARAM_INFO
	.align		4
.L_2531:
        /*0028*/ 	.byte	0x04, 0x17
        /*002a*/ 	.short	(.L_2533 - .L_2532)
.L_2532:
        /*002c*/ 	.word	0x00000000
        /*0030*/ 	.short	0x0000
        /*0032*/ 	.short	0x0000
        /*0034*/ 	.byte	0x00, 0xf0, 0x11, 0x00


	//----- nvinfo : EIATTR_SPARSE_MMA_MASK
	.align		4
.L_2533:
        /*0038*/ 	.byte	0x03, 0x50
        /*003a*/ 	.short	0x0000


	//----- nvinfo : EIATTR_MAXREG_COUNT
	.align		4
        /*003c*/ 	.byte	0x03, 0x1b
        /*003e*/ 	.short	0x00ff


	//----- nvinfo : EIATTR_MERCURY_ISA_VERSION
	.align		4
        /*0040*/ 	.byte	0x03, 0x5f
        /*0042*/ 	.short	0x0101


	//----- nvinfo : EIATTR_EXIT_INSTR_OFFSETS
	.align		4
        /*0044*/ 	.byte	0x04, 0x1c
        /*0046*/ 	.short	(.L_2535 - .L_2534)


	//   ....[0]....
.L_2534:
        /*0048*/ 	.word	0x000004a0


	//   ....[1]....
        /*004c*/ 	.word	0x00000f30


	//   ....[2]....
        /*0050*/ 	.word	0x00000f90


	//----- nvinfo : EIATTR_MAX_THREADS
	.align		4
.L_2535:
        /*0054*/ 	.byte	0x04, 0x05
        /*0056*/ 	.short	(.L_2537 - .L_2536)
.L_2536:
        /*0058*/ 	.word	0x00000080
        /*005c*/ 	.word	0x00000001
        /*0060*/ 	.word	0x00000001


	//----- nvinfo : EIATTR_CRS_STACK_SIZE
	.align		4
.L_2537:
        /*0064*/ 	.byte	0x04, 0x1e
        /*0066*/ 	.short	(.L_2539 - .L_2538)
.L_2538:
        /*0068*/ 	.word	0x00000000


	//----- nvinfo : EIATTR_CBANK_PARAM_SIZE
	.align		4
.L_2539:
        /*006c*/ 	.byte	0x03, 0x19
        /*006e*/ 	.short	0x0018


	//----- nvinfo : EIATTR_PARAM_CBANK
	.align		4
        /*0070*/ 	.byte	0x04, 0x0a
        /*0072*/ 	.short	(.L_2541 - .L_2540)
	.align		4
.L_2540:
        /*0074*/ 	.word	index@(.nv.constant0._ZN2at6native29vectorized_elementwise_kernelILi8ENS0_13BUnaryFunctorIbbbZZZNS0_21heaviside_kernel_cudaERNS_18TensorIteratorBaseEENKUlvE_clEvENKUlvE7_clEvEUlbbE_EESt5arrayIPcLm2EEEEviT0_T1_)
        /*0078*/ 	.short	0x0210
        /*007a*/ 	.short	0x0018


	//----- nvinfo : EIATTR_SW_WAR
	.align		4
.L_2541:
        /*007c*/ 	.byte	0x04, 0x36
        /*007e*/ 	.short	(.L_2543 - .L_2542)
.L_2542:
        /*0080*/ 	.word	0x00000008
.L_2543:


//--------------------- .nv.info._ZN2at6native18elementwise_kernelILi128ELi4EZNS0_15gpu_kernel_implINS0_13AUnaryFunctorIbbbZZZNS0_21heaviside_kernel_cudaERNS_18TensorIteratorBaseEENKUlvE_clEvENKUlvE7_clEvEUlbbE_EEEEvS5_RKT_EUliE_EEviT1_ --------------------------
	.section	.nv.info._ZN2at6native18elementwise_kernelILi128ELi4EZNS0_15gpu_kernel_implINS0_13AUnaryFunctorIbbbZZZNS0_21heaviside_kernel_cudaERNS_18TensorIteratorBaseEENKUlvE_clEvENKUlvE7_clEvEUlbbE_EEEEvS5_RKT_EUliE_EEviT1_,"",@"SHT_CUDA_INFO"
	.sectionflags	@""
	.align	4


	//----- nvinfo : EIATTR_CUDA_API_VERSION
	.align		4
        /*0000*/ 	.byte	0x04, 0x37
        /*0002*/ 	.short	(.L_2545 - .L_2544)
.L_2544:
        /*0004*/ 	.word	0x00000082


	//----- nvinfo : EIATTR_KPARAM_INFO
	.align		4
.L_2545:
        /*0008*/ 	.byte	0x04, 0x17
        /*000a*/ 	.short	(.L_2547 - .L_2546)
.L_2546:
        /*000c*/ 	.word	0x00000000
        /*0010*/ 	.short	0x0001
        /*0012*/ 	.short	0x0008
        /*0014*/ 	.byte	0x00, 0xf0, 0x61, 0x08


	//----- nvinfo : EIATTR_KPARAM_INFO
	.align		4
.L_2547:
        /*0018*/ 	.byte	0x04, 0x17
        /*001a*/ 	.short	(.L_2549 - .L_2548)
.L_2548:
        /*001c*/ 	.word	0x00000000
        /*0020*/ 	.short	0x0000
        /*0022*/ 	.short	0x0000
        /*0024*/ 	.byte	0x00, 0xf0, 0x11, 0x00


	//----- nvinfo : EIATTR_SPARSE_MMA_MASK
	.align		4
.L_2549:
        /*0028*/ 	.byte	0x03, 0x50
        /*002a*/ 	.short	0x0000


	//----- nvinfo : EIATTR_MAXREG_COUNT
	.align		4
        /*002c*/ 	.byte	0x03, 0x1b
        /*002e*/ 	.short	0x0080


	//----- nvinfo : EIATTR_EXTERNS
	.align		4
        /*0030*/ 	.byte	0x04, 0x0f
        /*0032*/ 	.short	(.L_2551 - .L_2550)


	//   ....[0]....
	.align		4
.L_2550:
        /*0034*/ 	.word	index@(__assertfail)


	//----- nvinfo : EIATTR_MERCURY_ISA_VERSION
	.align		4
.L_2551:
        /*0038*/ 	.byte	0x03, 0x5f
        /*003a*/ 	.short	0x0101


	//----- nvinfo : EIATTR_SYSCALL_OFFSETS
	.align		4
        /*003c*/ 	.byte	0x04, 0x46
        /*003e*/ 	.short	(.L_2553 - .L_2552)


	//   ....[0]....
.L_2552:
        /*0040*/ 	.word	0x00002260


	//   ....[1]....
        /*0044*/ 	.word	0x00003260


	//   ....[2]....
        /*0048*/ 	.word	0x00005500


	//   ....[3]....
        /*004c*/ 	.word	0x000064f0


	//   ....[4]....
        /*0050*/ 	.word	0x00008780


	//   ....[5]....
        /*0054*/ 	.word	0x00009770


	//   ....[6]....
        /*0058*/ 	.word	0x0000b9f0


	//   ....[7]....
        /*005c*/ 	.word	0x0000c9e0


	//----- nvinfo : EIATTR_EXIT_INSTR_OFFSETS
	.align		4
.L_2553:
        /*0060*/ 	.byte	0x04, 0x1c
        /*0062*/ 	.short	(.L_2555 - .L_2554)


	//   ....[0]....
.L_2554:
        /*0064*/ 	.word	0x00009830


	//   ....[1]....
        /*0068*/ 	.word	0x0000bbf0


	//   ....[2]....
        /*006c*/ 	.word	0x0000bc10


	//   ....[3]....
        /*0070*/ 	.word	0x0000bcb0


	//   ....[4]....
        /*0074*/ 	.word	0x0000bce0


	//   ....[5]....
        /*0078*/ 	.word	0x0000bd10


	//   ....[6]....
        /*007c*/ 	.word	0x0000bdb0


	//   ....[7]....
        /*0080*/ 	.word	0x0000be00


	//   ....[8]....
        /*0084*/ 	.word	0x0000beb0


	//   ....[9]....
        /*0088*/ 	.word	0x0000bf10


	//   ....[10]....
        /*008c*/ 	.word	0x0000bf50


	//   ....[11]....
        /*0090*/ 	.word	0x0000bff0


	//   ....[12]....
        /*0094*/ 	.word	0x0000c040


	//   ....[13]....
        /*0098*/ 	.word	0x0000c1e0


	//   ....[14]....
        /*009c*/ 	.word	0x0000c350


	//   ....[15]....
        /*00a0*/ 	.word	0x0000c3a0


	//   ....[16]....
        /*00a4*/ 	.word	0x0000c450


	//   ....[17]....
        /*00a8*/ 	.word	0x0000c5e0


	//   ....[18]....
        /*00ac*/ 	.word	0x0000c770


	//   ....[19]....
        /*00b0*/ 	.word	0x0000c8e0


	//   ....[20]....
        /*00b4*/ 	.word	0x0000c9f0


	//   ....[21]....
        /*00b8*/ 	.word	0x0000ca30


	//   ....[22]....
        /*00bc*/ 	.word	0x0000ca60


	//----- nvinfo : EIATTR_MAX_THREADS
	.align		4
.L_2555:
        /*00c0*/ 	.byte	0x04, 0x05
        /*00c2*/ 	.short	(.L_2557 - .L_2556)
.L_2556:
        /*00c4*/ 	.word	0x00000080
        /*00c8*/ 	.word	0x00000001
        /*00cc*/ 	.word	0x00000001


	//----- nvinfo : EIATTR_CRS_STACK_SIZE
	.align		4
.L_2557:
        /*00d0*/ 	.byte	0x04, 0x1e
        /*00d2*/ 	.short	(.L_2559 - .L_2558)
.L_2558:
        /*00d4*/ 	.word	0x00000000


	//----- nvinfo : EIATTR_CBANK_PARAM_SIZE
	.align		4
.L_2559:
        /*00d8*/ 	.byte	0x03, 0x19
        /*00da*/ 	.short	0x0220


	//----- nvinfo : EIATTR_PARAM_CBANK
	.align		4
        /*00dc*/ 	.byte	0x04, 0x0a
        /*00de*/ 	.short	(.L_2561 - .L_2560)
	.align		4
.L_2560:
        /*00e0*/ 	.word	index@(.nv.constant0._ZN2at6native18elementwise_kernelILi128ELi4EZNS0_15gpu_kernel_implINS0_13AUnaryFunctorIbbbZZZNS0_21heaviside_kernel_cudaERNS_18TensorIteratorBaseEENKUlvE_clEvENKUlvE7_clEvEUlbbE_EEEEvS5_RKT_EUliE_EEviT1_)
        /*00e4*/ 	.short	0x0210
        /*00e6*/ 	.short	0x0220


	//----- nvinfo : EIATTR_SW_WAR
	.align		4
.L_2561:
        /*00e8*/ 	.byte	0x04, 0x36
        /*00ea*/ 	.short	(.L_2563 - .L_2562)
.L_2562:
        /*00ec*/ 	.word	0x00000008
.L_2563:


//--------------------- .nv.info._ZN2at6native27unrolled_elementwise_kernelINS0_13AUnaryFunctorIbbbZZZNS0_21heaviside_kernel_cudaERNS_18TensorIteratorBaseEENKUlvE_clEvENKUlvE7_clEvEUlbbE_EESt5arrayIPcLm2EELi4E23TrivialOffsetCalculatorILi1EjESD_NS0_6memory12LoadWithCastILi1EEENSE_13StoreWithCastILi1EEEEEviT_T0_T2_T3_T4_T5_ --------------------------
	.section	.nv.info._ZN2at6native27unrolled_elementwise_kernelINS0_13AUnaryFunctorIbbbZZZNS0_21heaviside_kernel_cudaERNS_18TensorIteratorBaseEENKUlvE_clEvENKUlvE7_clEvEUlbbE_EESt5arrayIPcLm2EELi4E23TrivialOffsetCalculatorILi1EjESD_NS0_6memory12LoadWithCastILi1EEENSE_13StoreWithCastILi1EEEEEviT_T0_T2_T3_T4_T5_,"",@"SHT_CUDA_INFO"
	.sectionflags	@""
	.align	4


	//----- nvinfo : EIATTR_CUDA_API_VERSION
	.align		4
        /*0000*/ 	.byte	0x04, 0x37
        /*0002*/ 	.short	(.L_2565 - .L_2564)
.L_2564:
        /*0004*/ 	.word	0x00000082


	//----- nvinfo : EIATTR_KPARAM_INFO
	.align		4
.L_2565:
        /*0008*/ 	.byte	0x04, 0x17
        /*000a*/ 	.short	(.L_2567 - .L_2566)
.L_2566:
        /*000c*/ 	.word	0x00000000
        /*0010*/ 	.short	0x0006
        /*0012*/ 	.short	0x0024
        /*0014*/ 	.byte	0x00, 0xf0, 0x21, 0x00


	//----- nvinfo : EIATTR_KPARAM_INFO
	.align		4
.L_2567:
        /*0018*/ 	.byte	0x04, 0x17
        /*001a*/ 	.short	(.L_2569 - .L_2568)
.L_2568:
        /*001c*/ 	.word	0x00000000
        /*0020*/ 	.short	0x0005
        /*0022*/ 	.short	0x001c
        /*0024*/ 	.byte	0x00, 0xf0, 0x21, 0x00


	//----- nvinfo : EIATTR_KPARAM_INFO
	.align		4
.L_2569:
        /*0028*/ 	.byte	0x04, 0x17
        /*002a*/ 	.short	(.L_2571 - .L_2570)
.L_2570:
        /*002c*/ 	.word	0x00000000
        /*0030*/ 	.short	0x0004
        /*0032*/ 	.short	0x0019
        /*0034*/ 	.byte	0x00, 0xf0, 0x05, 0x00


	//----- nvinfo : EIATTR_KPARAM_INFO
	.align		4
.L_2571:
        /*0038*/ 	.byte	0x04, 0x17
        /*003a*/ 	.short	(.L_2573 - .L_2572)
.L_2572:
        /*003c*/ 	.word	0x00000000
        /*0040*/ 	.short	0x0003
        /*0042*/ 	.short	0x0018
        /*0044*/ 	.byte	0x00, 0xf0, 0x05, 0x00


	//----- nvinfo : EIATTR_KPARAM_INFO
	.align		4
.L_2573:
        /*0048*/ 	.byte	0x04, 0x17
        /*004a*/ 	.short	(.L_2575 - .L_2574)
.L_2574:
        /*004c*/ 	.word	0x00000000
        /*0050*/ 	.short	0x0002
        /*0052*/ 	.short	0x0008
        /*0054*/ 	.byte	0x00, 0xf0, 0x41, 0x00


	//----- nvinfo : EIATTR_KPARAM_INFO
	.align		4
.L_2575:
        /*0058*/ 	.byte	0x04, 0x17
        /*005a*/ 	.short	(.L_2577 - .L_2576)
.L_2576:
        /*005c*/ 	.word	0x00000000
        /*0060*/ 	.short	0x0001
        /*0062*/ 	.short	0x0004
        /*0064*/ 	.byte	0x00, 0xf0, 0x09, 0x00


	//----- nvinfo : EIATTR_KPARAM_INFO
	.align		4
.L_2577:
        /*0068*/ 	.byte	0x04, 0x17
        /*006a*/ 	.short	(.L_2579 - .L_2578)
.L_2578:
        /*006c*/ 	.word	0x00000000
        /*0070*/ 	.short	0x0000
        /*0072*/ 	.short	0x0000
        /*0074*/ 	.byte	0x00, 0xf0, 0x11, 0x00


	//----- nvinfo : EIATTR_SPARSE_MMA_MASK
	.align		4
.L_2579:
        /*0078*/ 	.byte	0x03, 0x50
        /*007a*/ 	.short	0x0000


	//----- nvinfo : EIATTR_MAXREG_COUNT
	.align		4
        /*007c*/ 	.byte	0x03, 0x1b
        /*007e*/ 	.short	0x00ff


	//----- nvinfo : EIATTR_EXTERNS
	.align		4
        /*0080*/ 	.byte	0x04, 0x0f
        /*0082*/ 	.short	(.L_2581 - .L_2580)


	//   ....[0]....
	.align		4
.L_2580:
        /*0084*/ 	.word	index@(__assertfail)


	//----- nvinfo : EIATTR_MERCURY_ISA_VERSION
	.align		4
.L_2581:
        /*0088*/ 	.byte	0x03, 0x5f
        /*008a*/ 	.short	0x0101


	//----- nvinfo : EIATTR_SYSCALL_OFFSETS
	.align		4
        /*008c*/ 	.byte	0x04, 0x46
        /*008e*/ 	.short	(.L_2583 - .L_2582)


	//   ....[0]....
.L_2582:
        /*0090*/ 	.word	0x00000f70


	//   ....[1]....
        /*0094*/ 	.word	0x00001f40


	//   ....[2]....
        /*0098*/ 	.word	0x00002f10


	//   ....[3]....
        /*009c*/ 	.word	0x00003ed0


	//   ....[4]....
        /*00a0*/ 	.word	0x00004ee0


	//   ....[5]....
        /*00a4*/ 	.word	0x00005df0


	//   ....[6]....
        /*00a8*/ 	.word	0x00006ce0


	//   ....[7]....
        /*00ac*/ 	.word	0x00007bd0


	//----- nvinfo : EIATTR_EXIT_INSTR_OFFSETS
	.align		4
.L_2583:
        /*00b0*/ 	.byte	0x04, 0x1c
        /*00b2*/ 	.short	(.L_2585 - .L_2584)


	//   ....[0]....
.L_2584:
        /*00b4*/ 	.word	0x00006d90


	//   ....[1]....
        /*00b8*/ 	.word	0x00006ec0


	//   ....[2]....
        /*00bc*/ 	.word	0x00006ee0


	//   ....[3]....
        /*00c0*/ 	.word	0x00006f80


	//   ....[4]....
        /*00c4*/ 	.word	0x00006fb0


	//   ....[5]....
        /*00c8*/ 	.word	0x00006fd0


	//   ....[6]....
        /*00cc*/ 	.word	0x00007060


	//   ....[7]....
        /*00d0*/ 	.word	0x000070a0


	//   ....[8]....
        /*00d4*/ 	.word	0x00007140


	//   ....[9]....
        /*00d8*/ 	.word	0x00007190


	//   ....[10]....
        /*00dc*/ 	.word	0x000071c0


	//   ....[11]....
        /*00e0*/ 	.word	0x00007260


	//   ....[12]....
        /*00e4*/ 	.word	0x000072a0


	//   ....[13]....
        /*00e8*/ 	.word	0x00007430


	//   ....[14]....
        /*00ec*/ 	.word	0x00007590


	//   ....[15]....
        /*00f0*/ 	.word	0x000075d0


	//   ....[16]....
        /*00f4*/ 	.word	0x00007670


	//   ....[17]....
        /*00f8*/ 	.word	0x000077f0


	//   ....[18]....
        /*00fc*/ 	.word	0x00007970


	//   ....[19]....
        /*0100*/ 	.word	0x00007ad0


	//   ....[20]....
        /*0104*/ 	.word	0x00007be0


	//   ....[21]....
        /*0108*/ 	.word	0x00007c20


	//   ....[22]....
        /*010c*/ 	.word	0x00007c50


	//----- nvinfo : EIATTR_MAX_THREADS
	.align		4
.L_2585:
        /*0110*/ 	.byte	0x04, 0x05
        /*0112*/ 	.short	(.L_2587 - .L_2586)
.L_2586:
        /*0114*/ 	.word	0x00000080
        /*0118*/ 	.word	0x00000001
        /*011c*/ 	.word	0x00000001


	//----- nvinfo : EIATTR_CRS_STACK_SIZE
	.align		4
.L_2587:
        /*0120*/ 	.byte	0x04, 0x1e
        /*0122*/ 	.short	(.L_2589 - .L_2588)
.L_2588:
        /*0124*/ 	.word	0x00000000


	//----- nvinfo : EIATTR_CBANK_PARAM_SIZE
	.align		4
.L_2589:
        /*0128*/ 	.byte	0x03, 0x19
        /*012a*/ 	.short	0x002c


	//----- nvinfo : EIATTR_PARAM_CBANK
	.align		4
        /*012c*/ 	.byte	0x04, 0x0a
        /*012e*/ 	.short	(.L_2591 - .L_2590)
	.align		4
.L_2590:
        /*0130*/ 	.word	index@(.nv.constant0._ZN2at6native27unrolled_elementwise_kernelINS0_13AUnaryFunctorIbbbZZZNS0_21heaviside_kernel_cudaERNS_18TensorIteratorBaseEENKUlvE_clEvENKUlvE7_clEvEUlbbE_EESt5arrayIPcLm2EELi4E23TrivialOffsetCalculatorILi1EjESD_NS0_6memory12LoadWithCastILi1EEENSE_13StoreWithCastILi1EEEEEviT_T0_T2_T3_T4_T5_)
        /*0134*/ 	.short	0x0210
        /*0136*/ 	.short	0x002c


	//----- nvinfo : EIATTR_SW_WAR
	.align		4
.L_2591:
        /*0138*/ 	.byte	0x04, 0x36
        /*013a*/ 	.short	(.L_2593 - .L_2592)
.L_2592:
        /*013c*/ 	.word	0x00000008
.L_2593:


//--------------------- .nv.info._ZN2at6native18elementwise_kernelILi128ELi4EZNS0_22gpu_kernel_impl_nocastINS0_13AUnaryFunctorIbbbZZZNS0_21heaviside_kernel_cudaERNS_18TensorIteratorBaseEENKUlvE_clEvENKUlvE7_clEvEUlbbE_EEEEvS5_RKT_EUliE_EEviT1_ --------------------------
	.section	.nv.info._ZN2at6native18elementwise_kernelILi128ELi4EZNS0_22gpu_kernel_impl_nocastINS0_13AUnaryFunctorIbbbZZZNS0_21heaviside_kernel_cudaERNS_18TensorIteratorBaseEENKUlvE_clEvENKUlvE7_clEvEUlbbE_EEEEvS5_RKT_EUliE_EEviT1_,"",@"SHT_CUDA_INFO"
	.sectionflags	@""
	.align	4


	//----- nvinfo : EIATTR_CUDA_API_VERSION
	.align		4
        /*0000*/ 	.byte	0x04, 0x37
        /*0002*/ 	.short	(.L_2595 - .L_2594)
.L_2594:
        /*0004*/ 	.word	0x00000082


	//----- nvinfo : EIATTR_KPARAM_INFO
	.align		4
.L_2595:
        /*0008*/ 	.byte	0x04, 0x17
        /*000a*/ 	.short	(.L_2597 - .L_2596)
.L_2596:
        /*000c*/ 	.word	0x00000000
        /*0010*/ 	.short	0x0001
        /*0012*/ 	.short	0x0008
        /*0014*/ 	.byte	0x00, 0xf0, 0x61, 0x08


	//----- nvinfo : EIATTR_KPARAM_INFO
	.align		4
.L_2597:
        /*0018*/ 	.byte	0x04, 0x17
        /*001a*/ 	.short	(.L_2599 - .L_2598)
.L_2598:
        /*001c*/ 	.word	0x00000000
        /*0020*/ 	.short	0x0000
        /*0022*/ 	.short	0x0000
        /*0024*/ 	.byte	0x00, 0xf0, 0x11, 0x00


	//----- nvinfo : EIATTR_SPARSE_MMA_MASK
	.align		4
.L_2599:
        /*0028*/ 	.byte	0x03, 0x50
        /*002a*/ 	.short	0x0000


	//----- nvinfo : EIATTR_MAXREG_COUNT
	.align		4
        /*002c*/ 	.byte	0x03, 0x1b
        /*002e*/ 	.short	0x0080


	//----- nvinfo : EIATTR_MERCURY_ISA_VERSION
	.align		4
        /*0030*/ 	.byte	0x03, 0x5f
        /*0032*/ 	.short	0x0101


	//----- nvinfo : EIATTR_EXIT_INSTR_OFFSETS
	.align		4
        /*0034*/ 	.byte	0x04, 0x1c
        /*0036*/ 	.short	(.L_2601 - .L_2600)


	//   ....[0]....
.L_2600:
        /*0038*/ 	.word	0x00003cb0


	//   ....[1]....
        /*003c*/ 	.word	0x00005090


	//----- nvinfo : EIATTR_MAX_THREADS
	.align		4
.L_2601:
        /*0040*/ 	.byte	0x04, 0x05
        /*0042*/ 	.short	(.L_2603 - .L_2602)
.L_2602:
        /*0044*/ 	.word	0x00000080
        /*0048*/ 	.word	0x00000001
        /*004c*/ 	.word	0x00000001


	//----- nvinfo : EIATTR_CRS_STACK_SIZE
	.align		4
.L_2603:
        /*0050*/ 	.byte	0x04, 0x1e
        /*0052*/ 	.short	(.L_2605 - .L_2604)
.L_2604:
        /*0054*/ 	.word	0x00000000


	//----- nvinfo : EIATTR_CBANK_PARAM_SIZE
	.align		4
.L_2605:
        /*0058*/ 	.byte	0x03, 0x19
        /*005a*/ 	.short	0x0220


	//----- nvinfo : EIATTR_PARAM_CBANK
	.align		4
        /*005c*/ 	.byte	0x04, 0x0a
        /*005e*/ 	.short	(.L_2607 - .L_2606)
	.align		4
.L_2606:
        /*0060*/ 	.word	index@(.nv.constant0._ZN2at6native18elementwise_kernelILi128ELi4EZNS0_22gpu_kernel_impl_nocastINS0_13AUnaryFunctorIbbbZZZNS0_21heaviside_kernel_cudaERNS_18TensorIteratorBaseEENKUlvE_clEvENKUlvE7_clEvEUlbbE_EEEEvS5_RKT_EUliE_EEviT1_)
        /*0064*/ 	.short	0x0210
        /*0066*/ 	.short	0x0220


	//----- nvinfo : EIATTR_SW_WAR
	.align		4
.L_2607:
        /*0068*/ 	.byte	0x04, 0x36
        /*006a*/ 	.short	(.L_2609 - .L_2608)
.L_2608:
        /*006c*/ 	.word	0x00000008
.L_2609:


//--------------------- .nv.info._ZN2at6native27unrolled_elementwise_kernelINS0_13AUnaryFunctorIbbbZZZNS0_21heaviside_kernel_cudaERNS_18TensorIteratorBaseEENKUlvE_clEvENKUlvE7_clEvEUlbbE_EESt5arrayIPcLm2EELi4E23TrivialOffsetCalculatorILi1EjESD_NS0_6memory15LoadWithoutCastENSE_16StoreWithoutCastEEEviT_T0_T2_T3_T4_T5_ --------------------------
	.section	.nv.info._ZN2at6native27unrolled_elementwise_kernelINS0_13AUnaryFunctorIbbbZZZNS0_21heaviside_kernel_cudaERNS_18TensorIteratorBaseEENKUlvE_clEvENKUlvE7_clEvEUlbbE_EESt5arrayIPcLm2EELi4E23TrivialOffsetCalculatorILi1EjESD_NS0_6memory15LoadWithoutCastENSE_16StoreWithoutCastEEEviT_T0_T2_T3_T4_T5_,"",@"SHT_CUDA_INFO"
	.sectionflags	@""
	.align	4


	//----- nvinfo : EIATTR_CUDA_API_VERSION
	.align		4
        /*0000*/ 	.byte	0x04, 0x37
        /*0002*/ 	.short	(.L_2611 - .L_2610)
.L_2610:
        /*0004*/ 	.word	0x00000082


	//----- nvinfo : EIATTR_KPARAM_INFO
	.align		4
.L_2611:
        /*0008*/ 	.byte	0x04, 0x17
        /*000a*/ 	.short	(.L_2613 - .L_2612)
.L_2612:
        /*000c*/ 	.word	0x00000000
        /*0010*/ 	.short	0x0006
        /*0012*/ 	.short	0x001b
        /*0014*/ 	.byte	0x00, 0xf0, 0x05, 0x00


	//----- nvinfo : EIATTR_KPARAM_INFO
	.align		4
.L_2613:
        /*0018*/ 	.byte	0x04, 0x17
        /*001a*/ 	.short	(.L_2615 - .L_2614)
.L_2614:
        /*001c*/ 	.word	0x00000000
        /*0020*/ 	.short	0x0005
        /*0022*/ 	.short	0x001a
        /*0024*/ 	.byte	0x00, 0xf0, 0x05, 0x00


	//----- nvinfo : EIATTR_KPARAM_INFO
	.align		4
.L_2615:
        /*0028*/ 	.byte	0x04, 0x17
        /*002a*/ 	.short	(.L_2617 - .L_2616)
.L_2616:
        /*002c*/ 	.word	0x00000000
        /*0030*/ 	.short	0x0004
        /*0032*/ 	.short	0x0019
        /*0034*/ 	.byte	0x00, 0xf0, 0x05, 0x00


	//----- nvinfo : EIATTR_KPARAM_INFO
	.align		4
.L_2617:
        /*0038*/ 	.byte	0x04, 0x17
        /*003a*/ 	.short	(.L_2619 - .L_2618)
.L_2618:
        /*003c*/ 	.word	0x00000000
        /*0040*/ 	.short	0x0003
        /*0042*/ 	.short	0x0018
        /*0044*/ 	.byte	0x00, 0xf0, 0x05, 0x00


	//----- nvinfo : EIATTR_KPARAM_INFO
	.align		4
.L_2619:
        /*0048*/ 	.byte	0x04, 0x17
        /*004a*/ 	.short	(.L_2621 - .L_2620)
.L_2620:
        /*004c*/ 	.word	0x00000000
        /*0050*/ 	.short	0x0002
        /*0052*/ 	.short	0x0008
        /*0054*/ 	.byte	0x00, 0xf0, 0x41, 0x00


	//----- nvinfo : EIATTR_KPARAM_INFO
	.align		4
.L_2621:
        /*0058*/ 	.byte	0x04, 0x17
        /*005a*/ 	.short	(.L_2623 - .L_2622)
.L_2622:
        /*005c*/ 	.word	0x00000000
        /*0060*/ 	.short	0x0001
        /*0062*/ 	.short	0x0004
        /*0064*/ 	.byte	0x00, 0xf0, 0x09, 0x00


	//----- nvinfo : EIATTR_KPARAM_INFO
	.align		4
.L_2623:
        /*0068*/ 	.byte	0x04, 0x17
        /*006a*/ 	.short	(.L_2625 - .L_2624)
.L_2624:
        /*006c*/ 	.word	0x00000000
        /*0070*/ 	.short	0x0000
        /*0072*/ 	.short	0x0000
        /*0074*/ 	.byte	0x00, 0xf0, 0x11, 0x00


	//----- nvinfo : EIATTR_SPARSE_MMA_MASK
	.align		4
.L_2625:
        /*0078*/ 	.byte	0x03, 0x50
        /*007a*/ 	.short	0x0000


	//----- nvinfo : EIATTR_MAXREG_COUNT
	.align		4
        /*007c*/ 	.byte	0x03, 0x1b
        /*007e*/ 	.short	0x00ff


	//----- nvinfo : EIATTR_MERCURY_ISA_VERSION
	.align		4
        /*0080*/ 	.byte	0x03, 0x5f
        /*0082*/ 	.short	0x0101


	//----- nvinfo : EIATTR_EXIT_INSTR_OFFSETS
	.align		4
        /*0084*/ 	.byte	0x04, 0x1c
        /*0086*/ 	.short	(.L_2627 - .L_2626)


	//   ....[0]....
.L_2626:
        /*0088*/ 	.word	0x00000500


	//   ....[1]....
        /*008c*/ 	.word	0x000005a0


	//----- nvinfo : EIATTR_MAX_THREADS
	.align		4
.L_2627:
        /*0090*/ 	.byte	0x04, 0x05
        /*0092*/ 	.short	(.L_2629 - .L_2628)
.L_2628:
        /*0094*/ 	.word	0x00000080
        /*0098*/ 	.word	0x00000001
        /*009c*/ 	.word	0x00000001


	//----- nvinfo : EIATTR_CRS_STACK_SIZE
	.align		4
.L_2629:
        /*00a0*/ 	.byte	0x04, 0x1e
        /*00a2*/ 	.short	(.L_2631 - .L_2630)
.L_2630:
        /*00a4*/ 	.word	0x00000000


	//----- nvinfo : EIATTR_CBANK_PARAM_SIZE
	.align		4
.L_2631:
        /*00a8*/ 	.byte	0x03, 0x19
        /*00aa*/ 	.short	0x001c


	//----- nvinfo : EIATTR_PARAM_CBANK
	.align		4
        /*00ac*/ 	.byte	0x04, 0x0a
        /*00ae*/ 	.short	(.L_2633 - .L_2632)
	.align		4
.L_2632:
        /*00b0*/ 	.word	index@(.nv.constant0._ZN2at6native27unrolled_elementwise_kernelINS0_13AUnaryFunctorIbbbZZZNS0_21heaviside_kernel_cudaERNS_18TensorIteratorBaseEENKUlvE_clEvENKUlvE7_clEvEUlbbE_EESt5arrayIPcLm2EELi4E23TrivialOffsetCalculatorILi1EjESD_NS0_6memory15LoadWithoutCastENSE_16StoreWithoutCastEEEviT_T0_T2_T3_T4_T5_)
        /*00b4*/ 	.short	0x0210
        /*00b6*/ 	.short	0x001c


	//----- nvinfo : EIATTR_SW_WAR
	.align		4
.L_2633:
        /*00b8*/ 	.byte	0x04, 0x36
        /*00ba*/ 	.short	(.L_2635 - .L_2634)
.L_2634:
        /*00bc*/ 	.word	0x00000008
.L_2635:


//--------------------- .nv.info._ZN2at6native29vectorized_elementwise_kernelILi2ENS0_13AUnaryFunctorIbbbZZZNS0_21heaviside_kernel_cudaERNS_18TensorIteratorBaseEENKUlvE_clEvENKUlvE7_clEvEUlbbE_EESt5arrayIPcLm2EEEEviT0_T1_ --------------------------
	.section	.nv.info._ZN2at6native29vectorized_elementwise_kernelILi2ENS0_13AUnaryFunctorIbbbZZZNS0_21heaviside_kernel_cudaERNS_18TensorIteratorBaseEENKUlvE_clEvENKUlvE7_clEvEUlbbE_EESt5arrayIPcLm2EEEEviT0_T1_,"",@"SHT_CUDA_INFO"
	.sectionflags	@""
	.align	4


	//----- nvinfo : EIATTR_CUDA_API_VERSION
	.align		4
        /*0000*/ 	.byte	0x04, 0x37
        /*0002*/ 	.short	(.L_2637 - .L_2636)
.L_2636:
        /*0004*/ 	.word	0x00000082


	//----- nvinfo : EIATTR_KPARAM_INFO
	.align		4
.L_2637:
        /*0008*/ 	.byte	0x04, 0x17
        /*000a*/ 	.short	(.L_2639 - .L_2638)
.L_2638:
        /*000c*/ 	.word	0x00000000
        /*0010*/ 	.short	0x0002
        /*0012*/ 	.short	0x0008
        /*0014*/ 	.byte	0x00, 0xf0, 0x41, 0x00


	//----- nvinfo : EIATTR_KPARAM_INFO
	.align		4
.L_2639:
        /*0018*/ 	.byte	0x04, 0x17
        /*001a*/ 	.short	(.L_2641 - .L_2640)
.L_2640:
        /*001c*/ 	.word	0x00000000
        /*0020*/ 	.short	0x0001
        /*0022*/ 	.short	0x0004
        /*0024*/ 	.byte	0x00, 0xf0, 0x09, 0x00


	//----- nvinfo : EIATTR_KPARAM_INFO
	.align		4
.L_2641:
        /*0028*/ 	.byte	0x04, 0x17
        /*002a*/ 	.short	(.L_2643 - .L_2642)
.L_2642:
        /*002c*/ 	.word	0x00000000
        /*0030*/ 	.short	0x0000
        /*0032*/ 	.short	0x0000
        /*0034*/ 	.byte	0x00, 0xf0, 0x11, 0x00


	//----- nvinfo : EIATTR_SPARSE_MMA_MASK
	.align		4
.L_2643:
        /*0038*/ 	.byte	0x03, 0x50
        /*003a*/ 	.short	0x0000


	//----- nvinfo : EIATTR_MAXREG_COUNT
	.align		4
        /*003c*/ 	.byte	0x03, 0x1b
        /*003e*/ 	.short	0x00ff


	//----- nvinfo : EIATTR_MERCURY_ISA_VERSION
	.align		4
        /*0040*/ 	.byte	0x03, 0x5f
        /*0042*/ 	.short	0x0101


	//----- nvinfo : EIATTR_EXIT_INSTR_OFFSETS
	.align		4
        /*0044*/ 	.byte	0x04, 0x1c
        /*0046*/ 	.short	(.L_2645 - .L_2644)


	//   ....[0]....
.L_2644:
        /*0048*/ 	.word	0x00000470


	//   ....[1]....
        /*004c*/ 	.word	0x00000e90


	//   ....[2]....
        /*0050*/ 	.word	0x00000ef0


	//----- nvinfo : EIATTR_MAX_THREADS
	.align		4
.L_2645:
        /*0054*/ 	.byte	0x04, 0x05
        /*0056*/ 	.short	(.L_2647 - .L_2646)
.L_2646:
        /*0058*/ 	.word	0x00000080
        /*005c*/ 	.word	0x00000001
        /*0060*/ 	.word	0x00000001


	//----- nvinfo : EIATTR_CRS_STACK_SIZE
	.align		4
.L_2647:
        /*0064*/ 	.byte	0x04, 0x1e
        /*0066*/ 	.short	(.L_2649 - .L_2648)
.L_2648:
        /*0068*/ 	.word	0x00000000


	//----- nvinfo : EIATTR_CBANK_PARAM_SIZE
	.align		4
.L_2649:
        /*006c*/ 	.byte	0x03, 0x19
        /*006e*/ 	.short	0x0018


	//----- nvinfo : EIATTR_PARAM_CBANK
	.align		4
        /*0070*/ 	.byte	0x04, 0x0a
        /*0072*/ 	.short	(.L_2651 - .L_2650)
	.align		4
.L_2650:
        /*0074*/ 	.word	index@(.nv.constant0._ZN2at6native29vectorized_elementwise_kernelILi2ENS0_13AUnaryFunctorIbbbZZZNS0_21heaviside_kernel_cudaERNS_18TensorIteratorBaseEENKUlvE_clEvENKUlvE7_clEvEUlbbE_EESt5arrayIPcLm2EEEEviT0_T1_)
        /*0078*/ 	.short	0x0210
        /*007a*/ 	.short	0x0018


	//----- nvinfo : EIATTR_SW_WAR
	.align		4
.L_2651:
        /*007c*/ 	.byte	0x04, 0x36
        /*007e*/ 	.short	(.L_2653 - .L_2652)
.L_2652:
        /*0080*/ 	.word	0x00000008
.L_2653:


//--------------------- .nv.info._ZN2at6native29vectorized_elementwise_kernelILi4ENS0_13AUnaryFunctorIbbbZZZNS0_21heaviside_kernel_cudaERNS_18TensorIteratorBaseEENKUlvE_clEvENKUlvE7_clEvEUlbbE_EESt5arrayIPcLm2EEEEviT0_T1_ --------------------------
	.section	.nv.info._ZN2at6native29vectorized_elementwise_kernelILi4ENS0_13AUnaryFunctorIbbbZZZNS0_21heaviside_kernel_cudaERNS_18TensorIteratorBaseEENKUlvE_clEvENKUlvE7_clEvEUlbbE_EESt5arrayIPcLm2EEEEviT0_T1_,"",@"SHT_CUDA_INFO"
	.sectionflags	@""
	.align	4


	//----- nvinfo : EIATTR_CUDA_API_VERSION
	.align		4
        /*0000*/ 	.byte	0x04, 0x37
        /*0002*/ 	.short	(.L_2655 - .L_2654)
.L_2654:
        /*0004*/ 	.word	0x00000082


	//----- nvinfo : EIATTR_KPARAM_INFO
	.align		4
.L_2655:
        /*0008*/ 	.byte	0x04, 0x17
        /*000a*/ 	.short	(.L_2657 - .L_2656)
.L_2656:
        /*000c*/ 	.word	0x00000000
        /*0010*/ 	.short	0x0002
        /*0012*/ 	.short	0x0008
        /*0014*/ 	.byte	0x00, 0xf0, 0x41, 0x00


	//----- nvinfo : EIATTR_KPARAM_INFO
	.align		4
.L_2657:
        /*0018*/ 	.byte	0x04, 0x17
        /*001a*/ 	.short	(.L_2659 - .L_2658)
.L_2658:
        /*001c*/ 	.word	0x00000000
        /*0020*/ 	.short	0x0001
        /*0022*/ 	.short	0x0004
        /*0024*/ 	.byte	0x00, 0xf0, 0x09, 0x00


	//----- nvinfo : EIATTR_KPARAM_INFO
	.align		4
.L_2659:
        /*0028*/ 	.byte	0x04, 0x17
        /*002a*/ 	.short	(.L_2661 - .L_2660)
.L_2660:
        /*002c*/ 	.word	0x00000000
        /*0030*/ 	.short	0x0000
        /*0032*/ 	.short	0x0000
        /*0034*/ 	.byte	0x00, 0xf0, 0x11, 0x00


	//----- nvinfo : EIATTR_SPARSE_MMA_MASK
	.align		4
.L_2661:
        /*0038*/ 	.byte	0x03, 0x50
        /*003a*/ 	.short	0x0000


	//----- nvinfo : EIATTR_MAXREG_COUNT
	.align		4
        /*003c*/ 	.byte	0x03, 0x1b
        /*003e*/ 	.short	0x00ff


	//----- nvinfo : EIATTR_MERCURY_ISA_VERSION
	.align		4
        /*0040*/ 	.byte	0x03, 0x5f
        /*0042*/ 	.short	0x0101


	//----- nvinfo : EIATTR_EXIT_INSTR_OFFSETS
	.align		4
        /*0044*/ 	.byte	0x04, 0x1c
        /*0046*/ 	.short	(.L_2663 - .L_2662)


	//   ....[0]....
.L_2662:
        /*0048*/ 	.word	0x00000450


	//   ....[1]....
        /*004c*/ 	.word	0x00000e70


	//   ....[2]....
        /*0050*/ 	.word	0x00000ed0


	//----- nvinfo : EIATTR_MAX_THREADS
	.align		4
.L_2663:
        /*0054*/ 	.byte	0x04, 0x05
        /*0056*/ 	.short	(.L_2665 - .L_2664)
.L_2664:
        /*0058*/ 	.word	0x00000080
        /*005c*/ 	.word	0x00000001
        /*0060*/ 	.word	0x00000001


	//----- nvinfo : EIATTR_CRS_STACK_SIZE
	.align		4
.L_2665:
        /*0064*/ 	.byte	0x04, 0x1e
        /*0066*/ 	.short	(.L_2667 - .L_2666)
.L_2666:
        /*0068*/ 	.word	0x00000000


	//----- nvinfo : EIATTR_CBANK_PARAM_SIZE
	.align		4
.L_2667:
        /*006c*/ 	.byte	0x03, 0x19
        /*006e*/ 	.short	0x0018


	//----- nvinfo : EIATTR_PARAM_CBANK
	.align		4
        /*0070*/ 	.byte	0x04, 0x0a
        /*0072*/ 	.short	(.L_2669 - .L_2668)
	.align		4
.L_2668:
        /*0074*/ 	.word	index@(.nv.constant0._ZN2at6native29vectorized_elementwise_kernelILi4ENS0_13AUnaryFunctorIbbbZZZNS0_21heaviside_kernel_cudaERNS_18TensorIteratorBaseEENKUlvE_clEvENKUlvE7_clEvEUlbbE_EESt5arrayIPcLm2EEEEviT0_T1_)
        /*0078*/ 	.short	0x0210
        /*007a*/ 	.short	0x0018


	//----- nvinfo : EIATTR_SW_WAR
	.align		4
.L_2669:
        /*007c*/ 	.byte	0x04, 0x36
        /*007e*/ 	.short	(.L_2671 - .L_2670)
.L_2670:
        /*0080*/ 	.word	0x00000008
.L_2671:


//--------------------- .nv.info._ZN2at6native29vectorized_elementwise_kernelILi8ENS0_13AUnaryFunctorIbbbZZZNS0_21heaviside_kernel_cudaERNS_18TensorIteratorBaseEENKUlvE_clEvENKUlvE7_clEvEUlbbE_EESt5arrayIPcLm2EEEEviT0_T1_ --------------------------
	.section	.nv.info._ZN2at6native29vectorized_elementwise_kernelILi8ENS0_13AUnaryFunctorIbbbZZZNS0_21heaviside_kernel_cudaERNS_18TensorIteratorBaseEENKUlvE_clEvENKUlvE7_clEvEUlbbE_EESt5arrayIPcLm2EEEEviT0_T1_,"",@"SHT_CUDA_INFO"
	.sectionflags	@""
	.align	4


	//----- nvinfo : EIATTR_CUDA_API_VERSION
	.align		4
        /*0000*/ 	.byte	0x04, 0x37
        /*0002*/ 	.short	(.L_2673 - .L_2672)
.L_2672:
        /*0004*/ 	.word	0x00000082


	//----- nvinfo : EIATTR_KPARAM_INFO
	.align		4
.L_2673:
        /*0008*/ 	.byte	0x04, 0x17
        /*000a*/ 	.short	(.L_2675 - .L_2674)
.L_2674:
        /*000c*/ 	.word	0x00000000
        /*0010*/ 	.short	0x0002
        /*0012*/ 	.short	0x0008
        /*0014*/ 	.byte	0x00, 0xf0, 0x41, 0x00


	//----- nvinfo : EIATTR_KPARAM_INFO
	.align		4
.L_2675:
        /*0018*/ 	.byte	0x04, 0x17
        /*001a*/ 	.short	(.L_2677 - .L_2676)
.L_2676:
        /*001c*/ 	.word	0x00000000
        /*0020*/ 	.short	0x0001
        /*0022*/ 	.short	0x0004
        /*0024*/ 	.byte	0x00, 0xf0, 0x09, 0x00


	//----- nvinfo : EIATTR_KPARAM_INFO
	.align		4
.L_2677:
        /*0028*/ 	.byte	0x04, 0x17
        /*002a*/ 	.short	(.L_2679 - .L_2678)
.L_2678:
        /*002c*/ 	.word	0x00000000
        /*0030*/ 	.short	0x0000
        /*0032*/ 	.short	0x0000
        /*0034*/ 	.byte	0x00, 0xf0, 0x11, 0x00


	//----- nvinfo : EIATTR_SPARSE_MMA_MASK
	.align		4
.L_2679:
        /*0038*/ 	.byte	0x03, 0x50
        /*003a*/ 	.short	0x0000


	//----- nvinfo : EIATTR_MAXREG_COUNT
	.align		4
        /*003c*/ 	.byte	0x03, 0x1b
        /*003e*/ 	.short	0x00ff


	//----- nvinfo : EIATTR_MERCURY_ISA_VERSION
	.align		4
        /*0040*/ 	.byte	0x03, 0x5f
        /*0042*/ 	.short	0x0101


	//----- nvinfo : EIATTR_EXIT_INSTR_OFFSETS
	.align		4
        /*0044*/ 	.byte	0x04, 0x1c
        /*0046*/ 	.short	(.L_2681 - .L_2680)


	//   ....[0]....
.L_2680:
        /*0048*/ 	.word	0x00000520


	//   ....[1]....
        /*004c*/ 	.word	0x00000f40


	//   ....[2]....
        /*0050*/ 	.word	0x00000fa0


	//----- nvinfo : EIATTR_MAX_THREADS
	.align		4
.L_2681:
        /*0054*/ 	.byte	0x04, 0x05
        /*0056*/ 	.short	(.L_2683 - .L_2682)
.L_2682:
        /*0058*/ 	.word	0x00000080
        /*005c*/ 	.word	0x00000001
        /*0060*/ 	.word	0x00000001


	//----- nvinfo : EIATTR_CRS_STACK_SIZE
	.align		4
.L_2683:
        /*0064*/ 	.byte	0x04, 0x1e
        /*0066*/ 	.short	(.L_2685 - .L_2684)
.L_2684:
        /*0068*/ 	.word	0x00000000


	//----- nvinfo : EIATTR_CBANK_PARAM_SIZE
	.align		4
.L_2685:
        /*006c*/ 	.byte	0x03, 0x19
        /*006e*/ 	.short	0x0018


	//----- nvinfo : EIATTR_PARAM_CBANK
	.align		4
        /*0070*/ 	.byte	0x04, 0x0a
        /*0072*/ 	.short	(.L_2687 - .L_2686)
	.align		4
.L_2686:
        /*0074*/ 	.word	index@(.nv.constant0._ZN2at6native29vectorized_elementwise_kernelILi8ENS0_13AUnaryFunctorIbbbZZZNS0_21heaviside_kernel_cudaERNS_18TensorIteratorBaseEENKUlvE_clEvENKUlvE7_clEvEUlbbE_EESt5arrayIPcLm2EEEEviT0_T1_)
        /*0078*/ 	.short	0x0210
        /*007a*/ 	.short	0x0018


	//----- nvinfo : EIATTR_SW_WAR
	.align		4
.L_2687:
        /*007c*/ 	.byte	0x04, 0x36
        /*007e*/ 	.short	(.L_2689 - .L_2688)
.L_2688:
        /*0080*/ 	.word	0x00000008
.L_2689:


//--------------------- .nv.info._ZN2at6native18elementwise_kernelILi128ELi4EZNS0_15gpu_kernel_implINS0_13BinaryFunctorIN3c104HalfES5_S5_ZZZNS0_21heaviside_kernel_cudaERNS_18TensorIteratorBaseEENKUlvE_clEvENKUlvE6_clEvEUlS5_S5_E_EEEEvS7_RKT_EUliE_EEviT1_ --------------------------
	.section	.nv.info._ZN2at6native18elementwise_kernelILi128ELi4EZNS0_15gpu_kernel_implINS0_13BinaryFunctorIN3c104HalfES5_S5_ZZZNS0_21heaviside_kernel_cudaERNS_18TensorIteratorBaseEENKUlvE_clEvENKUlvE6_clEvEUlS5_S5_E_EEEEvS7_RKT_EUliE_EEviT1_,"",@"SHT_CUDA_INFO"
	.sectionflags	@""
	.align	4


	//----- nvinfo : EIATTR_CUDA_API_VERSION
	.align		4
        /*0000*/ 	.byte	0x04, 0x37
        /*0002*/ 	.short	(.L_2691 - .L_2690)
.L_2690:
        /*0004*/ 	.word	0x00000082


	//----- nvinfo : EIATTR_KPARAM_INFO
	.align		4
.L_2691:
        /*0008*/ 	.byte	0x04, 0x17
        /*000a*/ 	.short	(.L_2693 - .L_2692)
.L_2692:
        /*000c*/ 	.word	0x00000000
        /*0010*/ 	.short	0x0001
        /*0012*/ 	.short	0x0008
        /*0014*/ 	.byte	0x00, 0xf0, 0x21, 0x0a


	//----- nvinfo : EIATTR_KPARAM_INFO
	.align		4
.L_2693:
        /*0018*/ 	.byte	0x04, 0x17
        /*001a*/ 	.short	(.L_2695 - .L_2694)
.L_2694:
        /*001c*/ 	.word	0x00000000
        /*0020*/ 	.short	0x0000
        /*0022*/ 	.short	0x0000
        /*0024*/ 	.byte	0x00, 0xf0, 0x11, 0x00


	//----- nvinfo : EIATTR_SPARSE_MMA_MASK
	.align		4
.L_2695:
        /*0028*/ 	.byte	0x03, 0x50
        /*002a*/ 	.short	0x0000


	//----- nvinfo : EIATTR_MAXREG_COUNT
	.align		4
        /*002c*/ 	.byte	0x03, 0x1b
        /*002e*/ 	.short	0x0080


	//----- nvinfo : EIATTR_EXTERNS
	.align		4
        /*0030*/ 	.byte	0x04, 0x0f
        /*0032*/ 	.short	(.L_2697 - .L_2696)


	//   ....[0]....
	.align		4
.L_2696:
        /*0034*/ 	.word	index@(__assertfail)


	//----- nvinfo : EIATTR_MERCURY_ISA_VERSION
	.align		4
.L_2697:
        /*0038*/ 	.byte	0x03, 0x5f
        /*003a*/ 	.short	0x0101


	//----- nvinfo : EIATTR_SYSCALL_OFFSETS
	.align		4
        /*003c*/ 	.byte	0x04, 0x46
        /*003e*/ 	.short	(.L_2699 - .L_2698)


	//   ....[0]....
.L_2698:
        /*0040*/ 	.word	0x000026c0


	//   ....[1]....
        /*0044*/ 	.word	0x00003730


	//   ....[2]....
        /*0048*/ 	.word	0x00004700


	//   ....[3]....
        /*004c*/ 	.word	0x00006e10


	//   ....[4]....
        /*0050*/ 	.word	0x00007e80


	//   ....[5]....
        /*0054*/ 	.word	0x00008e50


	//   ....[6]....
        /*0058*/ 	.word	0x0000b550


	//   ....[7]....
        /*005c*/ 	.word	0x0000c5c0


	//   ....[8]....
        /*0060*/ 	.word	0x0000d590


	//   ....[9]....
        /*0064*/ 	.word	0x0000fc80


	//   ....[10]....
        /*0068*/ 	.word	0x00010cf0


	//   ....[11]....
        /*006c*/ 	.word	0x00011cc0


	//----- nvinfo : EIATTR_EXIT_INSTR_OFFSETS
	.align		4
.L_2699:
        /*0070*/ 	.byte	0x04, 0x1c
        /*0072*/ 	.short	(.L_2701 - .L_2700)


	//   ....[0]....
.L_2700:
        /*0074*/ 	.word	0x0000d660


	//   ....[1]....
        /*0078*/ 	.word	0x00010ef0


	//   ....[2]....
        /*007c*/ 	.word	0x00010f30


	//   ....[3]....
        /*0080*/ 	.word	0x00010fd0


	//   ....[4]....
        /*0084*/ 	.word	0x00011010


	//   ....[5]....
        /*0088*/ 	.word	0x00011050


	//   ....[6]....
        /*008c*/ 	.word	0x000110e0


	//   ....[7]....
        /*0090*/ 	.word	0x00011100


	//   ....[8]....
        /*0094*/ 	.word	0x000111a0


	//   ....[9]....
        /*0098*/ 	.word	0x000111f0


	//   ....[10]....
        /*009c*/ 	.word	0x00011240


	//   ....[11]....
        /*00a0*/ 	.word	0x00011310


	//   ....[12]....
        /*00a4*/ 	.word	0x00011370


	//   ....[13]....
        /*00a8*/ 	.word	0x00011500


	//   ....[14]....
        /*00ac*/ 	.word	0x00011660


	//   ....[15]....
        /*00b0*/ 	.word	0x000116a0


	//   ....[16]....
        /*00b4*/ 	.word	0x00011760


	//   ....[17]....
        /*00b8*/ 	.word	0x000118e0


	//   ....[18]....
        /*00bc*/ 	.word	0x00011a60


	//   ....[19]....
        /*00c0*/ 	.word	0x00011bc0


	//   ....[20]....
        /*00c4*/ 	.word	0x00011cd0


	//   ....[21]....
        /*00c8*/ 	.word	0x00011d10


	//   ....[22]....
        /*00cc*/ 	.word	0x00011d50


	//----- nvinfo : EIATTR_MAX_THREADS
	.align		4
.L_2701:
        /*00d0*/ 	.byte	0x04, 0x05
        /*00d2*/ 	.short	(.L_2703 - .L_2702)
.L_2702:
        /*00d4*/ 	.word	0x00000080
        /*00d8*/ 	.word	0x00000001
        /*00dc*/ 	.word	0x00000001


	//----- nvinfo : EIATTR_CRS_STACK_SIZE
	.align		4
.L_2703:
        /*00e0*/ 	.byte	0x04, 0x1e
        /*00e2*/ 	.short	(.L_2705 - .L_2704)
.L_2704:
        /*00e4*/ 	.word	0x00000000


	//----- nvinfo : EIATTR_CBANK_PARAM_SIZE
	.align		4
.L_2705:
        /*00e8*/ 	.byte	0x03, 0x19
        /*00ea*/ 	.short	0x0290


	//----- nvinfo : EIATTR_PARAM_CBANK
	.align		4
        /*00ec*/ 	.byte	0x04, 0x0a
        /*00ee*/ 	.short	(.L_2707 - .L_2706)
	.align		4
.L_2706:
        /*00f0*/ 	.word	index@(.nv.constant0._ZN2at6native18elementwise_kernelILi128ELi4EZNS0_15gpu_kernel_implINS0_13BinaryFunctorIN3c104HalfES5_S5_ZZZNS0_21heaviside_kernel_cudaERNS_18TensorIteratorBaseEENKUlvE_clEvENKUlvE6_clEvEUlS5_S5_E_EEEEvS7_RKT_EUliE_EEviT1_)
        /*00f4*/ 	.short	0x0210
        /*00f6*/ 	.short	0x0290


	//----- nvinfo : EIATTR_SW_WAR
	.align		4
.L_2707:
        /*00f8*/ 	.byte	0x04, 0x36
        /*00fa*/ 	.short	(.L_2709 - .L_2708)
.L_2708:
        /*00fc*/ 	.word	0x00000008
.L_2709:


//--------------------- .nv.info._ZN2at6native27unrolled_elementwise_kernelINS0_13BinaryFunctorIN3c104HalfES4_S4_ZZZNS0_21heaviside_kernel_cudaERNS_18TensorIteratorBaseEENKUlvE_clEvENKUlvE6_clEvEUlS4_S4_E_EESt5arrayIPcLm3EELi4E23TrivialOffsetCalculatorILi2EjESE_ILi1EjENS0_6memory12LoadWithCastILi2EEENSH_13StoreWithCastILi1EEEEEviT_T0_T2_T3_T4_T5_ --------------------------
	.section	.nv.info._ZN2at6native27unrolled_elementwise_kernelINS0_13BinaryFunctorIN3c104HalfES4_S4_ZZZNS0_21heaviside_kernel_cudaERNS_18TensorIteratorBaseEENKUlvE_clEvENKUlvE6_clEvEUlS4_S4_E_EESt5arrayIPcLm3EELi4E23TrivialOffsetCalculatorILi2EjESE_ILi1EjENS0_6memory12LoadWithCastILi2EEENSH_13StoreWithCastILi1EEEEEviT_T0_T2_T3_T4_T5_,"",@"SHT_CUDA_INFO"
	.sectionflags	@""
	.align	4


	//----- nvinfo : EIATTR_CUDA_API_VERSION
	.align		4
        /*0000*/ 	.byte	0x04, 0x37
        /*0002*/ 	.short	(.L_2711 - .L_2710)
.L_2710:
        /*0004*/ 	.word	0x00000082


	//----- nvinfo : EIATTR_KPARAM_INFO
	.align		4
.L_2711:
        /*0008*/ 	.byte	0x04, 0x17
        /*000a*/ 	.short	(.L_2713 - .L_2712)
.L_2712:
        /*000c*/ 	.word	0x00000000
        /*0010*/ 	.short	0x0006
        /*0012*/ 	.short	0x0030
        /*0014*/ 	.byte	0x00, 0xf0, 0x21, 0x00


	//----- nvinfo : EIATTR_KPARAM_INFO
	.align		4
.L_2713:
        /*0018*/ 	.byte	0x04, 0x17
        /*001a*/ 	.short	(.L_2715 - .L_2714)
.L_2714:
        /*001c*/ 	.word	0x00000000
        /*0020*/ 	.short	0x0005
        /*0022*/ 	.short	0x0024
        /*0024*/ 	.byte	0x00, 0xf0, 0x31, 0x00


	//----- nvinfo : EIATTR_KPARAM_INFO
	.align		4
.L_2715:
        /*0028*/ 	.byte	0x04, 0x17
        /*002a*/ 	.short	(.L_2717 - .L_2716)
.L_2716:
        /*002c*/ 	.word	0x00000000
        /*0030*/ 	.short	0x0004
        /*0032*/ 	.short	0x0021
        /*0034*/ 	.byte	0x00, 0xf0, 0x05, 0x00


	//----- nvinfo : EIATTR_KPARAM_INFO
	.align		4
.L_2717:
        /*0038*/ 	.byte	0x04, 0x17
        /*003a*/ 	.short	(.L_2719 - .L_2718)
.L_2718:
        /*003c*/ 	.word	0x00000000
        /*0040*/ 	.short	0x0003
        /*0042*/ 	.short	0x0020
        /*0044*/ 	.byte	0x00, 0xf0, 0x05, 0x00


	//----- nvinfo : EIATTR_KPARAM_INFO
	.align		4
.L_2719:
        /*0048*/ 	.byte	0x04, 0x17
        /*004a*/ 	.short	(.L_2721 - .L_2720)
.L_2720:
        /*004c*/ 	.word	0x00000000
        /*0050*/ 	.short	0x0002
        /*0052*/ 	.short	0x0008
        /*0054*/ 	.byte	0x00, 0xf0, 0x61, 0x00


	//----- nvinfo : EIATTR_KPARAM_INFO
	.align		4
.L_2721:
        /*0058*/ 	.byte	0x04, 0x17
        /*005a*/ 	.short	(.L_2723 - .L_2722)
.L_2722:
        /*005c*/ 	.word	0x00000000
        /*0060*/ 	.short	0x0001
        /*0062*/ 	.short	0x0004
        /*0064*/ 	.byte	0x00, 0xf0, 0x05, 0x00


	//----- nvinfo : EIATTR_KPARAM_INFO
	.align		4
.L_2723:
        /*0068*/ 	.byte	0x04, 0x17
        /*006a*/ 	.short	(.L_2725 - .L_2724)
.L_2724:
        /*006c*/ 	.word	0x00000000
        /*0070*/ 	.short	0x0000
        /*0072*/ 	.short	0x0000
        /*0074*/ 	.byte	0x00, 0xf0, 0x11, 0x00


	//----- nvinfo : EIATTR_SPARSE_MMA_MASK
	.align		4
.L_2725:
        /*0078*/ 	.byte	0x03, 0x50
        /*007a*/ 	.short	0x0000


	//----- nvinfo : EIATTR_MAXREG_COUNT
	.align		4
        /*007c*/ 	.byte	0x03, 0x1b
        /*007e*/ 	.short	0x00ff


	//----- nvinfo : EIATTR_EXTERNS
	.align		4
        /*0080*/ 	.byte	0x04, 0x0f
        /*0082*/ 	.short	(.L_2727 - .L_2726)


	//   ....[0]....
	.align		4
.L_2726:
        /*0084*/ 	.word	index@(__assertfail)


	//----- nvinfo : EIATTR_MERCURY_ISA_VERSION
	.align		4
.L_2727:
        /*0088*/ 	.byte	0x03, 0x5f
        /*008a*/ 	.short	0x0101


	//----- nvinfo : EIATTR_SYSCALL_OFFSETS
	.align		4
        /*008c*/ 	.byte	0x04, 0x46
        /*008e*/ 	.short	(.L_2729 - .L_2728)


	//   ....[0]....
.L_2728:
        /*0090*/ 	.word	0x000010c0


	//   ....[1]....
        /*0094*/ 	.word	0x00002150


	//   ....[2]....
        /*0098*/ 	.word	0x00003260


	//   ....[3]....
        /*009c*/ 	.word	0x000042f0


	//   ....[4]....
        /*00a0*/ 	.word	0x00005410


	//   ....[5]....
        /*00a4*/ 	.word	0x000064b0


	//   ....[6]....
        /*00a8*/ 	.word	0x000075b0


	//   ....[7]....
        /*00ac*/ 	.word	0x00008650


	//   ....[8]....
        /*00b0*/ 	.word	0x00009980


	//   ....[9]....
        /*00b4*/ 	.word	0x0000a9a0


	//   ....[10]....
        /*00b8*/ 	.word	0x0000b980


	//   ....[11]....
        /*00bc*/ 	.word	0x0000c960


	//----- nvinfo : EIATTR_EXIT_INSTR_OFFSETS
	.align		4
.L_2729:
        /*00c0*/ 	.byte	0x04, 0x1c
        /*00c2*/ 	.short	(.L_2731 - .L_2730)


	//   ....[0]....
.L_2730:
        /*00c4*/ 	.word	0x0000ba40


	//   ....[1]....
        /*00c8*/ 	.word	0x0000bb90


	//   ....[2]....
        /*00cc*/ 	.word	0x0000bbd0


	//   ....[3]....
        /*00d0*/ 	.word	0x0000bc70


	//   ....[4]....
        /*00d4*/ 	.word	0x0000bcb0


	//   ....[5]....
        /*00d8*/ 	.word	0x0000bcf0


	//   ....[6]....
        /*00dc*/ 	.word	0x0000bd80


	//   ....[7]....
        /*00e0*/ 	.word	0x0000bda0


	//   ....[8]....
        /*00e4*/ 	.word	0x0000be40


	//   ....[9]....
        /*00e8*/ 	.word	0x0000be90


	//   ....[10]....
        /*00ec*/ 	.word	0x0000bee0


	//   ....[11]....
        /*00f0*/ 	.word	0x0000bfb0


	//   ....[12]....
        /*00f4*/ 	.word	0x0000c010


	//   ....[13]....
        /*00f8*/ 	.word	0x0000c1a0


	//   ....[14]....
        /*00fc*/ 	.word	0x0000c300


	//   ....[15]....
        /*0100*/ 	.word	0x0000c340


	//   ....[16]....
        /*0104*/ 	.word	0x0000c400


	//   ....[17]....
        /*0108*/ 	.word	0x0000c580


	//   ....[18]....
        /*010c*/ 	.word	0x0000c700


	//   ....[19]....
        /*0110*/ 	.word	0x0000c860


	//   ....[20]....
        /*0114*/ 	.word	0x0000c970


	//   ....[21]....
        /*0118*/ 	.word	0x0000c9b0


	//   ....[22]....
        /*011c*/ 	.word	0x0000c9f0


	//----- nvinfo : EIATTR_MAX_THREADS
	.align		4
.L_2731:
        /*0120*/ 	.byte	0x04, 0x05
        /*0122*/ 	.short	(.L_2733 - .L_2732)
.L_2732:
        /*0124*/ 	.word	0x00000080
        /*0128*/ 	.word	0x00000001
        /*012c*/ 	.word	0x00000001


	//----- nvinfo : EIATTR_CRS_STACK_SIZE
	.align		4
.L_2733:
        /*0130*/ 	.byte	0x04, 0x1e
        /*0132*/ 	.short	(.L_2735 - .L_2734)
.L_2734:
        /*0134*/ 	.word	0x00000000


	//----- nvinfo : EIATTR_CBANK_PARAM_SIZE
	.align		4
.L_2735:
        /*0138*/ 	.byte	0x03, 0x19
        /*013a*/ 	.short	0x0038


	//----- nvinfo : EIATTR_PARAM_CBANK
	.align		4
        /*013c*/ 	.byte	0x04, 0x0a
        /*013e*/ 	.short	(.L_2737 - .L_2736)
	.align		4
.L_2736:
        /*0140*/ 	.word	index@(.nv.constant0._ZN2at6native27unrolled_elementwise_kernelINS0_13BinaryFunctorIN3c104HalfES4_S4_ZZZNS0_21heaviside_kernel_cudaERNS_18TensorIteratorBaseEENKUlvE_clEvENKUlvE6_clEvEUlS4_S4_E_EESt5arrayIPcLm3EELi4E23TrivialOffsetCalculatorILi2EjESE_ILi1EjENS0_6memory12LoadWithCastILi2EEENSH_13StoreWithCastILi1EEEEEviT_T0_T2_T3_T4_T5_)
        /*0144*/ 	.short	0x0210
        /*0146*/ 	.short	0x0038


	//----- nvinfo : EIATTR_SW_WAR
	.align		4
.L_2737:
        /*0148*/ 	.byte	0x04, 0x36
        /*014a*/ 	.short	(.L_2739 - .L_2738)
.L_2738:
        /*014c*/ 	.word	0x00000008
.L_2739:


//--------------------- .nv.info._ZN2at6native18elementwise_kernelILi128ELi4EZNS0_22gpu_kernel_impl_nocastINS0_13BinaryFunctorIN3c104HalfES5_S5_ZZZNS0_21heaviside_kernel_cudaERNS_18TensorIteratorBaseEENKUlvE_clEvENKUlvE6_clEvEUlS5_S5_E_EEEEvS7_RKT_EUliE_EEviT1_ --------------------------
	.section	.nv.info._ZN2at6native18elementwise_kernelILi128ELi4EZNS0_22gpu_kernel_impl_nocastINS0_13BinaryFunctorIN3c104HalfES5_S5_ZZZNS0_21heaviside_kernel_cudaERNS_18TensorIteratorBaseEENKUlvE_clEvENKUlvE6_clEvEUlS5_S5_E_EEEEvS7_RKT_EUliE_EEviT1_,"",@"SHT_CUDA_INFO"
	.sectionflags	@""
	.align	4


	//----- nvinfo : EIATTR_CUDA_API_VERSION
	.align		4
        /*0000*/ 	.byte	0x04, 0x37
        /*0002*/ 	.short	(.L_2741 - .L_2740)
.L_2740:
        /*0004*/ 	.word	0x00000082


	//----- nvinfo : EIATTR_KPARAM_INFO
	.align		4
.L_2741:
        /*0008*/ 	.byte	0x04, 0x17
        /*000a*/ 	.short	(.L_2743 - .L_2742)
.L_2742:
        /*000c*/ 	.word	0x00000000
        /*0010*/ 	.short	0x0001
        /*0012*/ 	.short	0x0008
        /*0014*/ 	.byte	0x00, 0xf0, 0x21, 0x0a


	//----- nvinfo : EIATTR_KPARAM_INFO
	.align		4
.L_2743:
        /*0018*/ 	.byte	0x04, 0x17
        /*001a*/ 	.short	(.L_2745 - .L_2744)
.L_2744:
        /*001c*/ 	.word	0x00000000
        /*0020*/ 	.short	0x0000
        /*0022*/ 	.short	0x0000
        /*0024*/ 	.byte	0x00, 0xf0, 0x11, 0x00


	//----- nvinfo : EIATTR_SPARSE_MMA_MASK
	.align		4
.L_2745:
        /*0028*/ 	.byte	0x03, 0x50
        /*002a*/ 	.short	0x0000


	//----- nvinfo : EIATTR_MAXREG_COUNT
	.align		4
        /*002c*/ 	.byte	0x03, 0x1b
        /*002e*/ 	.short	0x0080


	//----- nvinfo : EIATTR_MERCURY_ISA_VERSION
	.align		4
        /*0030*/ 	.byte	0x03, 0x5f
        /*0032*/ 	.short	0x0101


	//----- nvinfo : EIATTR_EXIT_INSTR_OFFSETS
	.align		4
        /*0034*/ 	.byte	0x04, 0x1c
        /*0036*/ 	.short	(.L_2747 - .L_2746)


	//   ....[0]....
.L_2746:
        /*0038*/ 	.word	0x000046b0


	//   ....[1]....
        /*003c*/ 	.word	0x00005de0


	//----- nvinfo : EIATTR_MAX_THREADS
	.align		4
.L_2747:
        /*0040*/ 	.byte	0x04, 0x05
        /*0042*/ 	.short	(.L_2749 - .L_2748)
.L_2748:
        /*0044*/ 	.word	0x00000080
        /*0048*/ 	.word	0x00000001
        /*004c*/ 	.word	0x00000001


	//----- nvinfo : EIATTR_CRS_STACK_SIZE
	.align		4
.L_2749:
        /*0050*/ 	.byte	0x04, 0x1e
        /*0052*/ 	.short	(.L_2751 - .L_2750)
.L_2750:
        /*0054*/ 	.word	0x00000000


	//----- nvinfo : EIATTR_CBANK_PARAM_SIZE
	.align		4
.L_2751:
        /*0058*/ 	.byte	0x03, 0x19
        /*005a*/ 	.short	0x0290


	//----- nvinfo : EIATTR_PARAM_CBANK
	.align		4
        /*005c*/ 	.byte	0x04, 0x0a
        /*005e*/ 	.short	(.L_2753 - .L_2752)
	.align		4
.L_2752:
        /*0060*/ 	.word	index@(.nv.constant0._ZN2at6native18elementwise_kernelILi128ELi4EZNS0_22gpu_kernel_impl_nocastINS0_13BinaryFunctorIN3c104HalfES5_S5_ZZZNS0_21heaviside_kernel_cudaERNS_18TensorIteratorBaseEENKUlvE_clEvENKUlvE6_clEvEUlS5_S5_E_EEEEvS7_RKT_EUliE_EEviT1_)
        /*0064*/ 	.short	0x0210
        /*0066*/ 	.short	0x0290


	//----- nvinfo : EIATTR_SW_WAR
	.align		4
.L_2753:
        /*0068*/ 	.byte	0x04, 0x36
        /*006a*/ 	.short	(.L_2755 - .L_2754)
.L_2754:
        /*006c*/ 	.word	0x00000008
.L_2755:


//--------------------- .nv.info._ZN2at6native27unrolled_elementwise_kernelINS0_13BinaryFunctorIN3c104HalfES4_S4_ZZZNS0_21heaviside_kernel_cudaERNS_18TensorIteratorBaseEENKUlvE_clEvENKUlvE6_clEvEUlS4_S4_E_EESt5arrayIPcLm3EELi4E23TrivialOffsetCalculatorILi2EjESE_ILi1EjENS0_6memory15LoadWithoutCastENSH_16StoreWithoutCastEEEviT_T0_T2_T3_T4_T5_ --------------------------
	.section	.nv.info._ZN2at6native27unrolled_elementwise_kernelINS0_13BinaryFunctorIN3c104HalfES4_S4_ZZZNS0_21heaviside_kernel_cudaERNS_18TensorIteratorBaseEENKUlvE_clEvENKUlvE6_clEvEUlS4_S4_E_EESt5arrayIPcLm3EELi4E23TrivialOffsetCalculatorILi2EjESE_ILi1EjENS0_6memory15LoadWithoutCastENSH_16StoreWithoutCastEEEviT_T0_T2_T3_T4_T5_,"",@"SHT_CUDA_INFO"
	.sectionflags	@""
	.align	4


	//----- nvinfo : EIATTR_CUDA_API_VERSION
	.align		4
        /*0000*/ 	.byte	0x04, 0x37
        /*0002*/ 	.short	(.L_2757 - .L_2756)
.L_2756:
        /*0004*/ 	.word	0x00000082


	//----- nvinfo : EIATTR_KPARAM_INFO
	.align		4
.L_2757:
        /*0008*/ 	.byte	0x04, 0x17
        /*000a*/ 	.short	(.L_2759 - .L_2758)
.L_2758:
        /*000c*/ 	.word	0x00000000
        /*0010*/ 	.short	0x0006
        /*0012*/ 	.short	0x0023
        /*0014*/ 	.byte	0x00, 0xf0, 0x05, 0x00


	//----- nvinfo : EIATTR_KPARAM_INFO
	.align		4
.L_2759:
        /*0018*/ 	.byte	0x04, 0x17
        /*001a*/ 	.short	(.L_2761 - .L_2760)
.L_2760:
        /*001c*/ 	.word	0x00000000
        /*0020*/ 	.short	0x0005
        /*0022*/ 	.short	0x0022
        /*0024*/ 	.byte	0x00, 0xf0, 0x05, 0x00


	//----- nvinfo : EIATTR_KPARAM_INFO
	.align		4
.L_2761:
        /*0028*/ 	.byte	0x04, 0x17
        /*002a*/ 	.short	(.L_2763 - .L_2762)
.L_2762:
        /*002c*/ 	.word	0x00000000
        /*0030*/ 	.short	0x0004
        /*0032*/ 	.short	0x0021
        /*0034*/ 	.byte	0x00, 0xf0, 0x05, 0x00


	//----- nvinfo : EIATTR_KPARAM_INFO
	.align		4
.L_2763:
        /*0038*/ 	.byte	0x04, 0x17
        /*003a*/ 	.short	(.L_2765 - .L_2764)
.L_2764:
        /*003c*/ 	.word	0x00000000
        /*0040*/ 	.short	0x0003
        /*0042*/ 	.short	0x0020
        /*0044*/ 	.byte	0x00, 0xf0, 0x05, 0x00


	//----- nvinfo : EIATTR_KPARAM_INFO
	.align		4
.L_2765:
        /*0048*/ 	.byte	0x04, 0x17
        /*004a*/ 	.short	(.L_2767 - .L_2766)
.L_2766:
        /*004c*/ 	.word	0x00000000
        /*0050*/ 	.short	0x0002
        /*0052*/ 	.short	0x0008
        /*0054*/ 	.byte	0x00, 0xf0, 0x61, 0x00


	//----- nvinfo : EIATTR_KPARAM_INFO
	.align		4
.L_2767:
        /*0058*/ 	.byte	0x04, 0x17
        /*005a*/ 	.short	(.L_2769 - .L_2768)
.L_2768:
        /*005c*/ 	.word	0x00000000
        /*0060*/ 	.short	0x0001
        /*0062*/ 	.short	0x0004
        /*0064*/ 	.byte	0x00, 0xf0, 0x05, 0x00


	//----- nvinfo : EIATTR_KPARAM_INFO
	.align		4
.L_2769:
        /*0068*/ 	.byte	0x04, 0x17
        /*006a*/ 	.short	(.L_2771 - .L_2770)
.L_2770:
        /*006c*/ 	.word	0x00000000
        /*0070*/ 	.short	0x0000
        /*0072*/ 	.short	0x0000
        /*0074*/ 	.byte	0x00, 0xf0, 0x11, 0x00


	//----- nvinfo : EIATTR_SPARSE_MMA_MASK
	.align		4
.L_2771:
        /*0078*/ 	.byte	0x03, 0x50
        /*007a*/ 	.short	0x0000


	//----- nvinfo : EIATTR_MAXREG_COUNT
	.align		4
        /*007c*/ 	.byte	0x03, 0x1b
        /*007e*/ 	.short	0x00ff


	//----- nvinfo : EIATTR_MERCURY_ISA_VERSION
	.align		4
        /*0080*/ 	.byte	0x03, 0x5f
        /*0082*/ 	.short	0x0101


	//----- nvinfo : EIATTR_EXIT_INSTR_OFFSETS
	.align		4
        /*0084*/ 	.byte	0x04, 0x1c
        /*0086*/ 	.short	(.L_2773 - .L_2772)


	//   ....[0]....
.L_2772:
        /*0088*/ 	.word	0x000005e0


	//   ....[1]....
        /*008c*/ 	.word	0x00000670


	//----- nvinfo : EIATTR_MAX_THREADS
	.align		4
.L_2773:
        /*0090*/ 	.byte	0x04, 0x05
        /*0092*/ 	.short	(.L_2775 - .L_2774)
.L_2774:
        /*0094*/ 	.word	0x00000080
        /*0098*/ 	.word	0x00000001
        /*009c*/ 	.word	0x00000001


	//----- nvinfo : EIATTR_CRS_STACK_SIZE
	.align		4
.L_2775:
        /*00a0*/ 	.byte	0x04, 0x1e
        /*00a2*/ 	.short	(.L_2777 - .L_2776)
.L_2776:
        /*00a4*/ 	.word	0x00000000


	//----- nvinfo : EIATTR_CBANK_PARAM_SIZE
	.align		4
.L_2777:
        /*00a8*/ 	.byte	0x03, 0x19
        /*00aa*/ 	.short	0x0024


	//----- nvinfo : EIATTR_PARAM_CBANK
	.align		4
        /*00ac*/ 	.byte	0x04, 0x0a
        /*00ae*/ 	.short	(.L_2779 - .L_2778)
	.align		4
.L_2778:
        /*00b0*/ 	.word	index@(.nv.constant0._ZN2at6native27unrolled_elementwise_kernelINS0_13BinaryFunctorIN3c104HalfES4_S4_ZZZNS0_21heaviside_kernel_cudaERNS_18TensorIteratorBaseEENKUlvE_clEvENKUlvE6_clEvEUlS4_S4_E_EESt5arrayIPcLm3EELi4E23TrivialOffsetCalculatorILi2EjESE_ILi1EjENS0_6memory15LoadWithoutCastENSH_16StoreWithoutCastEEEviT_T0_T2_T3_T4_T5_)
        /*00b4*/ 	.short	0x0210
        /*00b6*/ 	.short	0x0024


	//----- nvinfo : EIATTR_SW_WAR
	.align		4
.L_2779:
        /*00b8*/ 	.byte	0x04, 0x36
        /*00ba*/ 	.short	(.L_2781 - .L_2780)
.L_2780:
        /*00bc*/ 	.word	0x00000008
.L_2781:


//--------------------- .nv.info._ZN2at6native29vectorized_elementwise_kernelILi2ENS0_13BinaryFunctorIN3c104HalfES4_S4_ZZZNS0_21heaviside_kernel_cudaERNS_18TensorIteratorBaseEENKUlvE_clEvENKUlvE6_clEvEUlS4_S4_E_EESt5arrayIPcLm3EEEEviT0_T1_ --------------------------
	.section	.nv.info._ZN2at6native29vectorized_elementwise_kernelILi2ENS0_13BinaryFunctorIN3c104HalfES4_S4_ZZZNS0_21heaviside_kernel_cudaERNS_18TensorIteratorBaseEENKUlvE_clEvENKUlvE6_clEvEUlS4_S4_E_EESt5arrayIPcLm3EEEEviT0_T1_,"",@"SHT_CUDA_INFO"
	.sectionflags	@""
	.align	4


	//----- nvinfo : EIATTR_CUDA_API_VERSION
	.align		4
        /*0000*/ 	.byte	0x04, 0x37
        /*0002*/ 	.short	(.L_2783 - .L_2782)
.L_2782:
        /*0004*/ 	.word	0x00000082


	//----- nvinfo : EIATTR_KPARAM_INFO
	.align		4
.L_2783:
        /*0008*/ 	.byte	0x04, 0x17
        /*000a*/ 	.short	(.L_2785 - .L_2784)
.L_2784:
        /*000c*/ 	.word	0x00000000
        /*0010*/ 	.short	0x0002
        /*0012*/ 	.short	0x0008
        /*0014*/ 	.byte	0x00, 0xf0, 0x61, 0x00


	//----- nvinfo : EIATTR_KPARAM_INFO
	.align		4
.L_2785:
        /*0018*/ 	.byte	0x04, 0x17
        /*001a*/ 	.short	(.L_2787 - .L_2786)
.L_2786:
        /*001c*/ 	.word	0x00000000
        /*0020*/ 	.short	0x0001
        /*0022*/ 	.short	0x0004
        /*0024*/ 	.byte	0x00, 0xf0, 0x05, 0x00


	//----- nvinfo : EIATTR_KPARAM_INFO
	.align		4
.L_2787:
        /*0028*/ 	.byte	0x04, 0x17
        /*002a*/ 	.short	(.L_2789 - .L_2788)
.L_2788:
        /*002c*/ 	.word	0x00000000
        /*0030*/ 	.short	0x0000
        /*0032*/ 	.short	0x0000
        /*0034*/ 	.byte	0x00, 0xf0, 0x11, 0x00


	//----- nvinfo : EIATTR_SPARSE_MMA_MASK
	.align		4
.L_2789:
        /*0038*/ 	.byte	0x03, 0x50
        /*003a*/ 	.short	0x0000


	//----- nvinfo : EIATTR_MAXREG_COUNT
	.align		4
        /*003c*/ 	.byte	0x03, 0x1b
        /*003e*/ 	.short	0x00ff


	//----- nvinfo : EIATTR_MERCURY_ISA_VERSION
	.align		4
        /*0040*/ 	.byte	0x03, 0x5f
        /*0042*/ 	.short	0x0101


	//----- nvinfo : EIATTR_EXIT_INSTR_OFFSETS
	.align		4
        /*0044*/ 	.byte	0x04, 0x1c
        /*0046*/ 	.short	(.L_2791 - .L_2790)


	//   ....[0]....
.L_2790:
        /*0048*/ 	.word	0x00000470


	//   ....[1]....
        /*004c*/ 	.word	0x000010d0


	//   ....[2]....
        /*0050*/ 	.word	0x00001120


	//----- nvinfo : EIATTR_MAX_THREADS
	.align		4
.L_2791:
        /*0054*/ 	.byte	0x04, 0x05
        /*0056*/ 	.short	(.L_2793 - .L_2792)
.L_2792:
        /*0058*/ 	.word	0x00000080
        /*005c*/ 	.word	0x00000001
        /*0060*/ 	.word	0x00000001


	//----- nvinfo : EIATTR_CRS_STACK_SIZE
	.align		4
.L_2793:
        /*0064*/ 	.byte	0x04, 0x1e
        /*0066*/ 	.short	(.L_2795 - .L_2794)
.L_2794:
        /*0068*/ 	.word	0x00000000


	//----- nvinfo : EIATTR_CBANK_PARAM_SIZE
	.align		4
.L_2795:
        /*006c*/ 	.byte	0x03, 0x19
        /*006e*/ 	.short	0x0020


	//----- nvinfo : EIATTR_PARAM_CBANK
	.align		4
        /*0070*/ 	.byte	0x04, 0x0a
        /*0072*/ 	.short	(.L_2797 - .L_2796)
	.align		4
.L_2796:
        /*0074*/ 	.word	index@(.nv.constant0._ZN2at6native29vectorized_elementwise_kernelILi2ENS0_13BinaryFunctorIN3c104HalfES4_S4_ZZZNS0_21heaviside_kernel_cudaERNS_18TensorIteratorBaseEENKUlvE_clEvENKUlvE6_clEvEUlS4_S4_E_EESt5arrayIPcLm3EEEEviT0_T1_)
        /*0078*/ 	.short	0x0210
        /*007a*/ 	.short	0x0020


	//----- nvinfo : EIATTR_SW_WAR
	.align		4
.L_2797:
        /*007c*/ 	.byte	0x04, 0x36
        /*007e*/ 	.short	(.L_2799 - .L_2798)
.L_2798:
        /*0080*/ 	.word	0x00000008
.L_2799:


//--------------------- .nv.info._ZN2at6native29vectorized_elementwise_kernelILi4ENS0_13BinaryFunctorIN3c104HalfES4_S4_ZZZNS0_21heaviside_kernel_cudaERNS_18TensorIteratorBaseEENKUlvE_clEvENKUlvE6_clEvEUlS4_S4_E_EESt5arrayIPcLm3EEEEviT0_T1_ --------------------------
	.section	.nv.info._ZN2at6native29vectorized_elementwise_kernelILi4ENS0_13BinaryFunctorIN3c104HalfES4_S4_ZZZNS0_21heaviside_kernel_cudaERNS_18TensorIteratorBaseEENKUlvE_clEvENKUlvE6_clEvEUlS4_S4_E_EESt5arrayIPcLm3EEEEviT0_T1_,"",@"SHT_CUDA_INFO"
	.sectionflags	@""
	.align	4


	//----- nvinfo : EIATTR_CUDA_API_VERSION
	.align		4
        /*0000*/ 	.byte	0x04, 0x37
        /*0002*/ 	.short	(.L_2801 - .L_2800)
.L_2800:
        /*0004*/ 	.word	0x00000082


	//----- nvinfo : EIATTR_KPARAM_INFO
	.align		4
.L_2801:
        /*0008*/ 	.byte	0x04, 0x17
        /*000a*/ 	.short	(.L_2803 - .L_2802)
.L_2802:
        /*000c*/ 	.word	0x00000000
        /*0010*/ 	.short	0x0002
        /*0012*/ 	.short	0x0008
        /*0014*/ 	.byte	0x00, 0xf0, 0x61, 0x00


	//----- nvinfo : EIATTR_KPARAM_INFO
	.align		4
.L_2803:
        /*0018*/ 	.byte	0x04, 0x17
        /*001a*/ 	.short	(.L_2805 - .L_2804)
.L_2804:
        /*001c*/ 	.word	0x00000000
        /*0020*/ 	.short	0x0001
        /*0022*/ 	.short	0x0004
        /*0024*/ 	.byte	0x00, 0xf0, 0x05, 0x00


	//----- nvinfo : EIATTR_KPARAM_INFO
	.align		4
.L_2805:
        /*0028*/ 	.byte	0x04, 0x17
        /*002a*/ 	.short	(.L_2807 - .L_2806)
.L_2806:
        /*002c*/ 	.word	0x00000000
        /*0030*/ 	.short	0x0000
        /*0032*/ 	.short	0x0000
        /*0034*/ 	.byte	0x00, 0xf0, 0x11, 0x00


	//----- nvinfo : EIATTR_SPARSE_MMA_MASK
	.align		4
.L_2807:
        /*0038*/ 	.byte	0x03, 0x50
        /*003a*/ 	.short	0x0000


	//----- nvinfo : EIATTR_MAXREG_COUNT
	.align		4
        /*003c*/ 	.byte	0x03, 0x1b
        /*003e*/ 	.short	0x00ff


	//----- nvinfo : EIATTR_MERCURY_ISA_VERSION
	.align		4
        /*0040*/ 	.byte	0x03, 0x5f
        /*0042*/ 	.short	0x0101


	//----- nvinfo : EIATTR_EXIT_INSTR_OFFSETS
	.align		4
        /*0044*/ 	.byte	0x04, 0x1c
        /*0046*/ 	.short	(.L_2809 - .L_2808)


	//   ....[0]....
.L_2808:
        /*0048*/ 	.word	0x00000430


	//   ....[1]....
        /*004c*/ 	.word	0x00001090


	//   ....[2]....
        /*0050*/ 	.word	0x000010e0


	//----- nvinfo : EIATTR_MAX_THREADS
	.align		4
.L_2809:
        /*0054*/ 	.byte	0x04, 0x05
        /*0056*/ 	.short	(.L_2811 - .L_2810)
.L_2810:
        /*0058*/ 	.word	0x00000080
        /*005c*/ 	.word	0x00000001
        /*0060*/ 	.word	0x00000001


	//----- nvinfo : EIATTR_CRS_STACK_SIZE
	.align		4
.L_2811:
        /*0064*/ 	.byte	0x04, 0x1e
        /*0066*/ 	.short	(.L_2813 - .L_2812)
.L_2812:
        /*0068*/ 	.word	0x00000000


	//----- nvinfo : EIATTR_CBANK_PARAM_SIZE
	.align		4
.L_2813:
        /*006c*/ 	.byte	0x03, 0x19
        /*006e*/ 	.short	0x0020


	//----- nvinfo : EIATTR_PARAM_CBANK
	.align		4
        /*0070*/ 	.byte	0x04, 0x0a
        /*0072*/ 	.short	(.L_2815 - .L_2814)
	.align		4
.L_2814:
        /*0074*/ 	.word	index@(.nv.constant0._ZN2at6native29vectorized_elementwise_kernelILi4ENS0_13BinaryFunctorIN3c104HalfES4_S4_ZZZNS0_21heaviside_kernel_cudaERNS_18TensorIteratorBaseEENKUlvE_clEvENKUlvE6_clEvEUlS4_S4_E_EESt5arrayIPcLm3EEEEviT0_T1_)
        /*0078*/ 	.short	0x0210
        /*007a*/ 	.short	0x0020


	//----- nvinfo : EIATTR_SW_WAR
	.align		4
.L_2815:
        /*007c*/ 	.byte	0x04, 0x36
        /*007e*/ 	.short	(.L_2817 - .L_2816)
.L_2816:
        /*0080*/ 	.word	0x00000008
.L_2817:


//--------------------- .nv.info._ZN2at6native29vectorized_elementwise_kernelILi8ENS0_13BinaryFunctorIN3c104HalfES4_S4_ZZZNS0_21heaviside_kernel_cudaERNS_18TensorIteratorBaseEENKUlvE_clEvENKUlvE6_clEvEUlS4_S4_E_EESt5arrayIPcLm3EEEEviT0_T1_ --------------------------
	.section	.nv.info._ZN2at6native29vectorized_elementwise_kernelILi8ENS0_13BinaryFunctorIN3c104HalfES4_S4_ZZZNS0_21heaviside_kernel_cudaERNS_18TensorIteratorBaseEENKUlvE_clEvENKUlvE6_clEvEUlS4_S4_E_EESt5arrayIPcLm3EEEEviT0_T1_,"",@"SHT_CUDA_INFO"
	.sectionflags	@""
	.align	4


	//----- nvinfo : EIATTR_CUDA_API_VERSION
	.align		4
        /*0000*/ 	.byte	0x04, 0x37
        /*0002*/ 	.short	(.L_2819 - .L_2818)
.L_2818:
        /*0004*/ 	.word	0x00000082


	//----- nvinfo : EIATTR_KPARAM_INFO
	.align		4
.L_2819:
        /*0008*/ 	.byte	0x04, 0x17
        /*000a*/ 	.short	(.L_2821 - .L_2820)
.L_2820:
        /*000c*/ 	.word	0x00000000
        /*0010*/ 	.short	0x0002
        /*0012*/ 	.short	0x0008
        /*0014*/ 	.byte	0x00, 0xf0, 0x61, 0x00


	//----- nvinfo : EIATTR_KPARAM_INFO
	.align		4
.L_2821:
        /*0018*/ 	.byte	0x04, 0x17
        /*001a*/ 	.short	(.L_2823 - .L_2822)
.L_2822:
        /*001c*/ 	.word	0x00000000
        /*0020*/ 	.short	0x0001
        /*0022*/ 	.short	0x0004
        /*0024*/ 	.byte	0x00, 0xf0, 0x05, 0x00


	//----- nvinfo : EIATTR_KPARAM_INFO
	.align		4
.L_2823:
        /*0028*/ 	.byte	0x04, 0x17
        /*002a*/ 	.short	(.L_2825 - .L_2824)
.L_2824:
        /*002c*/ 	.word	0x00000000
        /*0030*/ 	.short	0x0000
        /*0032*/ 	.short	0x0000
        /*0034*/ 	.byte	0x00, 0xf0, 0x11, 0x00


	//----- nvinfo : EIATTR_SPARSE_MMA_MASK
	.align		4
.L_2825:
        /*0038*/ 	.byte	0x03, 0x50
        /*003a*/ 	.short	0x0000


	//----- nvinfo : EIATTR_MAXREG_COUNT
	.align		4
        /*003c*/ 	.byte	0x03, 0x1b
        /*003e*/ 	.short	0x00ff


	//----- nvinfo : EIATTR_MERCURY_ISA_VERSION
	.align		4
        /*0040*/ 	.byte	0x03, 0x5f
        /*0042*/ 	.short	0x0101


	//----- nvinfo : EIATTR_EXIT_INSTR_OFFSETS
	.align		4
        /*0044*/ 	.byte	0x04, 0x1c
        /*0046*/ 	.short	(.L_2827 - .L_2826)


	//   ....[0]....
.L_2826:
        /*0048*/ 	.word	0x000003f0


	//   ....[1]....
        /*004c*/ 	.word	0x00001050


	//   ....[2]....
        /*0050*/ 	.word	0x000010a0


	//----- nvinfo : EIATTR_MAX_THREADS
	.align		4
.L_2827:
        /*0054*/ 	.byte	0x04, 0x05
        /*0056*/ 	.short	(.L_2829 - .L_2828)
.L_2828:
        /*0058*/ 	.word	0x00000080
        /*005c*/ 	.word	0x00000001
        /*0060*/ 	.word	0x00000001


	//----- nvinfo : EIATTR_CRS_STACK_SIZE
	.align		4
.L_2829:
        /*0064*/ 	.byte	0x04, 0x1e
        /*0066*/ 	.short	(.L_2831 - .L_2830)
.L_2830:
        /*0068*/ 	.word	0x00000000


	//----- nvinfo : EIATTR_CBANK_PARAM_SIZE
	.align		4
.L_2831:
        /*006c*/ 	.byte	0x03, 0x19
        /*006e*/ 	.short	0x0020


	//----- nvinfo : EIATTR_PARAM_CBANK
	.align		4
        /*0070*/ 	.byte	0x04, 0x0a
        /*0072*/ 	.short	(.L_2833 - .L_2832)
	.align		4
.L_2832:
        /*0074*/ 	.word	index@(.nv.constant0._ZN2at6native29vectorized_elementwise_kernelILi8ENS0_13BinaryFunctorIN3c104HalfES4_S4_ZZZNS0_21heaviside_kernel_cudaERNS_18TensorIteratorBaseEENKUlvE_clEvENKUlvE6_clEvEUlS4_S4_E_EESt5arrayIPcLm3EEEEviT0_T1_)
        /*0078*/ 	.short	0x0210
        /*007a*/ 	.short	0x0020


	//----- nvinfo : EIATTR_SW_WAR
	.align		4
.L_2833:
        /*007c*/ 	.byte	0x04, 0x36
        /*007e*/ 	.short	(.L_2835 - .L_2834)
.L_2834:
        /*0080*/ 	.word	0x00000008
.L_2835:


//--------------------- .nv.info._ZN2at6native18elementwise_kernelILi128ELi4EZNS0_15gpu_kernel_implINS0_13BUnaryFunctorIN3c104HalfES5_S5_ZZZNS0_21heaviside_kernel_cudaERNS_18TensorIteratorBaseEENKUlvE_clEvENKUlvE6_clEvEUlS5_S5_E_EEEEvS7_RKT_EUliE_EEviT1_ --------------------------
	.section	.nv.info._ZN2at6native18elementwise_kernelILi128ELi4EZNS0_15gpu_kernel_implINS0_13BUnaryFunctorIN3c104HalfES5_S5_ZZZNS0_21heaviside_kernel_cudaERNS_18TensorIteratorBaseEENKUlvE_clEvENKUlvE6_clEvEUlS5_S5_E_EEEEvS7_RKT_EUliE_EEviT1_,"",@"SHT_CUDA_INFO"
	.sectionflags	@""
	.align	4


	//----- nvinfo : EIATTR_CUDA_API_VERSION
	.align		4
        /*0000*/ 	.byte	0x04, 0x37
        /*0002*/ 	.short	(.L_2837 - .L_2836)
.L_2836:
        /*0004*/ 	.word	0x00000082


	//----- nvinfo : EIATTR_KPARAM_INFO
	.align		4
.L_2837:
        /*0008*/ 	.byte	0x04, 0x17
        /*000a*/ 	.short	(.L_2839 - .L_2838)
.L_2838:
        /*000c*/ 	.word	0x00000000
        /*0010*/ 	.short	0x0001
        /*0012*/ 	.short	0x0008
        /*0014*/ 	.byte	0x00, 0xf0, 0x61, 0x08


	//----- nvinfo : EIATTR_KPARAM_INFO
	.align		4
.L_2839:
        /*0018*/ 	.byte	0x04, 0x17
        /*001a*/ 	.short	(.L_2841 - .L_2840)
.L_2840:
        /*001c*/ 	.word	0x00000000
        /*0020*/ 	.short	0x0000
        /*0022*/ 	.short	0x0000
        /*0024*/ 	.byte	0x00, 0xf0, 0x11, 0x00


	//----- nvinfo : EIATTR_SPARSE_MMA_MASK
	.align		4
.L_2841:
        /*0028*/ 	.byte	0x03, 0x50
        /*002a*/ 	.short	0x0000


	//----- nvinfo : EIATTR_MAXREG_COUNT
	.align		4
        /*002c*/ 	.byte	0x03, 0x1b
        /*002e*/ 	.short	0x0080


	//----- nvinfo : EIATTR_EXTERNS
	.align		4
        /*0030*/ 	.byte	0x04, 0x0f
        /*0032*/ 	.short	(.L_2843 - .L_2842)


	//   ....[0]....
	.align		4
.L_2842:
        /*0034*/ 	.word	index@(__assertfail)


	//----- nvinfo : EIATTR_MERCURY_ISA_VERSION
	.align		4
.L_2843:
        /*0038*/ 	.byte	0x03, 0x5f
        /*003a*/ 	.short	0x0101


	//----- nvinfo : EIATTR_SYSCALL_OFFSETS
	.align		4
        /*003c*/ 	.byte	0x04, 0x46
        /*003e*/ 	.short	(.L_2845 - .L_2844)


	//   ....[0]....
.L_2844:
        /*0040*/ 	.word	0x000022b0


	//   ....[1]....
        /*0044*/ 	.word	0x00003280


	//   ....[2]....
        /*0048*/ 	.word	0x00005590


	//   ....[3]....
        /*004c*/ 	.word	0x00006560


	//   ....[4]....
        /*0050*/ 	.word	0x00008860


	//   ....[5]....
        /*0054*/ 	.word	0x00009830


	//   ....[6]....
        /*0058*/ 	.word	0x0000bb20


	//   ....[7]....
        /*005c*/ 	.word	0x0000caf0


	//----- nvinfo : EIATTR_EXIT_INSTR_OFFSETS
	.align		4
.L_2845:
        /*0060*/ 	.byte	0x04, 0x1c
        /*0062*/ 	.short	(.L_2847 - .L_2846)


	//   ....[0]....
.L_2846:
        /*0064*/ 	.word	0x00009900


	//   ....[1]....
        /*0068*/ 	.word	0x0000bd20


	//   ....[2]....
        /*006c*/ 	.word	0x0000bd60


	//   ....[3]....
        /*0070*/ 	.word	0x0000be00


	//   ....[4]....
        /*0074*/ 	.word	0x0000be40


	//   ....[5]....
        /*0078*/ 	.word	0x0000be80


	//   ....[6]....
        /*007c*/ 	.word	0x0000bf10


	//   ....[7]....
        /*0080*/ 	.word	0x0000bf30


	//   ....[8]....
        /*0084*/ 	.word	0x0000bfd0


	//   ....[9]....
        /*0088*/ 	.word	0x0000c020


	//   ....[10]....
        /*008c*/ 	.word	0x0000c070


	//   ....[11]....
        /*0090*/ 	.word	0x0000c140


	//   ....[12]....
        /*0094*/ 	.word	0x0000c1a0


	//   ....[13]....
        /*0098*/ 	.word	0x0000c330


	//   ....[14]....
        /*009c*/ 	.word	0x0000c490


	//   ....[15]....
        /*00a0*/ 	.word	0x0000c4d0


	//   ....[16]....
        /*00a4*/ 	.word	0x0000c590


	//   ....[17]....
        /*00a8*/ 	.word	0x0000c710


	//   ....[18]....
        /*00ac*/ 	.word	0x0000c890


	//   ....[19]....
        /*00b0*/ 	.word	0x0000c9f0


	//   ....[20]....
        /*00b4*/ 	.word	0x0000cb00


	//   ....[21]....
        /*00b8*/ 	.word	0x0000cb40


	//   ....[22]....
        /*00bc*/ 	.word	0x0000cb80


	//----- nvinfo : EIATTR_MAX_THREADS
	.align		4
.L_2847:
        /*00c0*/ 	.byte	0x04, 0x05
        /*00c2*/ 	.short	(.L_2849 - .L_2848)
.L_2848:
        /*00c4*/ 	.word	0x00000080
        /*00c8*/ 	.word	0x00000001
        /*00cc*/ 	.word	0x00000001


	//----- nvinfo : EIATTR_CRS_STACK_SIZE
	.align		4
.L_2849:
        /*00d0*/ 	.byte	0x04, 0x1e
        /*00d2*/ 	.short	(.L_2851 - .L_2850)
.L_2850:
        /*00d4*/ 	.word	0x00000000


	//----- nvinfo : EIATTR_CBANK_PARAM_SIZE
	.align		4
.L_2851:
        /*00d8*/ 	.byte	0x03, 0x19
        /*00da*/ 	.short	0x0220


	//----- nvinfo : EIATTR_PARAM_CBANK
	.align		4
        /*00dc*/ 	.byte	0x04, 0x0a
        /*00de*/ 	.short	(.L_2853 - .L_2852)
	.align		4
.L_2852:
        /*00e0*/ 	.word	index@(.nv.constant0._ZN2at6native18elementwise_kernelILi128ELi4EZNS0_15gpu_kernel_implINS0_13BUnaryFunctorIN3c104HalfES5_S5_ZZZNS0_21heaviside_kernel_cudaERNS_18TensorIteratorBaseEENKUlvE_clEvENKUlvE6_clEvEUlS5_S5_E_EEEEvS7_RKT_EUliE_EEviT1_)
        /*00e4*/ 	.short	0x0210
        /*00e6*/ 	.short	0x0220


	//----- nvinfo : EIATTR_SW_WAR
	.align		4
.L_2853:
        /*00e8*/ 	.byte	0x04, 0x36
        /*00ea*/ 	.short	(.L_2855 - .L_2854)
.L_2854:
        /*00ec*/ 	.word	0x00000008
.L_2855:


//--------------------- .nv.info._ZN2at6native27unrolled_elementwise_kernelINS0_13BUnaryFunctorIN3c104HalfES4_S4_ZZZNS0_21heaviside_kernel_cudaERNS_18TensorIteratorBaseEENKUlvE_clEvENKUlvE6_clEvEUlS4_S4_E_EESt5arrayIPcLm2EELi4E23TrivialOffsetCalculatorILi1EjESF_NS0_6memory12LoadWithCastILi1EEENSG_13StoreWithCastILi1EEEEEviT_T0_T2_T3_T4_T5_ --------------------------
	.section	.nv.info._ZN2at6native27unrolled_elementwise_kernelINS0_13BUnaryFunctorIN3c104HalfES4_S4_ZZZNS0_21heaviside_kernel_cudaERNS_18TensorIteratorBaseEENKUlvE_clEvENKUlvE6_clEvEUlS4_S4_E_EESt5arrayIPcLm2EELi4E23TrivialOffsetCalculatorILi1EjESF_NS0_6memory12LoadWithCastILi1EEENSG_13StoreWithCastILi1EEEEEviT_T0_T2_T3_T4_T5_,"",@"SHT_CUDA_INFO"
	.sectionflags	@""
	.align	4


	//----- nvinfo : EIATTR_CUDA_API_VERSION
	.align		4
        /*0000*/ 	.byte	0x04, 0x37
        /*0002*/ 	.short	(.L_2857 - .L_2856)
.L_2856:
        /*0004*/ 	.word	0x00000082


	//----- nvinfo : EIATTR_KPARAM_INFO
	.align		4
.L_2857:
        /*0008*/ 	.byte	0x04, 0x17
        /*000a*/ 	.short	(.L_2859 - .L_2858)
.L_2858:
        /*000c*/ 	.word	0x00000000
        /*0010*/ 	.short	0x0006
        /*0012*/ 	.short	0x0024
        /*0014*/ 	.byte	0x00, 0xf0, 0x21, 0x00


	//----- nvinfo : EIATTR_KPARAM_INFO
	.align		4
.L_2859:
        /*0018*/ 	.byte	0x04, 0x17
        /*001a*/ 	.short	(.L_2861 - .L_2860)
.L_2860:
        /*001c*/ 	.word	0x00000000
        /*0020*/ 	.short	0x0005
        /*0022*/ 	.short	0x001c
        /*0024*/ 	.byte	0x00, 0xf0, 0x21, 0x00


	//----- nvinfo : EIATTR_KPARAM_INFO
	.align		4
.L_2861:
        /*0028*/ 	.byte	0x04, 0x17
        /*002a*/ 	.short	(.L_2863 - .L_2862)
.L_2862:
        /*002c*/ 	.word	0x00000000
        /*0030*/ 	.short	0x0004
        /*0032*/ 	.short	0x0019
        /*0034*/ 	.byte	0x00, 0xf0, 0x05, 0x00


	//----- nvinfo : EIATTR_KPARAM_INFO
	.align		4
.L_2863:
        /*0038*/ 	.byte	0x04, 0x17
        /*003a*/ 	.short	(.L_2865 - .L_2864)
.L_2864:
        /*003c*/ 	.word	0x00000000
        /*0040*/ 	.short	0x0003
        /*0042*/ 	.short	0x0018
        /*0044*/ 	.byte	0x00, 0xf0, 0x05, 0x00


	//----- nvinfo : EIATTR_KPARAM_INFO
	.align		4
.L_2865:
        /*0048*/ 	.byte	0x04, 0x17
        /*004a*/ 	.short	(.L_2867 - .L_2866)
.L_2866:
        /*004c*/ 	.word	0x00000000
        /*0050*/ 	.short	0x0002
        /*0052*/ 	.short	0x0008
        /*0054*/ 	.byte	0x00, 0xf0, 0x41, 0x00


	//----- nvinfo : EIATTR_KPARAM_INFO
	.align		4
.L_2867:
        /*0058*/ 	.byte	0x04, 0x17
        /*005a*/ 	.short	(.L_2869 - .L_2868)
.L_2868:
        /*005c*/ 	.word	0x00000000
        /*0060*/ 	.short	0x0001
        /*0062*/ 	.short	0x0004
        /*0064*/ 	.byte	0x00, 0xf0, 0x11, 0x00


	//----- nvinfo : EIATTR_KPARAM_INFO
	.align		4
.L_2869:
        /*0068*/ 	.byte	0x04, 0x17
        /*006a*/ 	.short	(.L_2871 - .L_2870)
.L_2870:
        /*006c*/ 	.word	0x00000000
        /*0070*/ 	.short	0x0000
        /*0072*/ 	.short	0x0000
        /*0074*/ 	.byte	0x00, 0xf0, 0x11, 0x00


	//----- nvinfo : EIATTR_SPARSE_MMA_MASK
	.align		4
.L_2871:
        /*0078*/ 	.byte	0x03, 0x50
        /*007a*/ 	.short	0x0000


	//----- nvinfo : EIATTR_MAXREG_COUNT
	.align		4
        /*007c*/ 	.byte	0x03, 0x1b
        /*007e*/ 	.short	0x00ff


	//----- nvinfo : EIATTR_EXTERNS
	.align		4
        /*0080*/ 	.byte	0x04, 0x0f
        /*0082*/ 	.short	(.L_2873 - .L_2872)


	//   ....[0]....
	.align		4
.L_2872:
        /*0084*/ 	.word	index@(__assertfail)


	//----- nvinfo : EIATTR_MERCURY_ISA_VERSION
	.align		4
.L_2873:
        /*0088*/ 	.byte	0x03, 0x5f
        /*008a*/ 	.short	0x0101


	//----- nvinfo : EIATTR_SYSCALL_OFFSETS
	.align		4
        /*008c*/ 	.byte	0x04, 0x46
        /*008e*/ 	.short	(.L_2875 - .L_2874)


	//   ....[0]....
.L_2874:
        /*0090*/ 	.word	0x000010d0


	//   ....[1]....
        /*0094*/ 	.word	0x000021e0


	//   ....[2]....
        /*0098*/ 	.word	0x00003300


	//   ....[3]....
        /*009c*/ 	.word	0x000043f0


	//   ....[4]....
        /*00a0*/ 	.word	0x00005800


	//   ....[5]....
        /*00a4*/ 	.word	0x00006820


	//   ....[6]....
        /*00a8*/ 	.word	0x00007800


	//   ....[7]....
        /*00ac*/ 	.word	0x000087e0


	//----- nvinfo : EIATTR_EXIT_INSTR_OFFSETS
	.align		4
.L_2875:
        /*00b0*/ 	.byte	0x04, 0x1c
        /*00b2*/ 	.short	(.L_2877 - .L_2876)


	//   ....[0]....
.L_2876:
        /*00b4*/ 	.word	0x000078c0


	//   ....[1]....
        /*00b8*/ 	.word	0x00007a10


	//   ....[2]....
        /*00bc*/ 	.word	0x00007a50


	//   ....[3]....
        /*00c0*/ 	.word	0x00007af0


	//   ....[4]....
        /*00c4*/ 	.word	0x00007b30


	//   ....[5]....
        /*00c8*/ 	.word	0x00007b70


	//   ....[6]....
        /*00cc*/ 	.word	0x00007c00


	//   ....[7]....
        /*00d0*/ 	.word	0x00007c20


	//   ....[8]....
        /*00d4*/ 	.word	0x00007cc0


	//   ....[9]....
        /*00d8*/ 	.word	0x00007d10


	//   ....[10]....
        /*00dc*/ 	.word	0x00007d60


	//   ....[11]....
        /*00e0*/ 	.word	0x00007e30


	//   ....[12]....
        /*00e4*/ 	.word	0x00007e90


	//   ....[13]....
        /*00e8*/ 	.word	0x00008020


	//   ....[14]....
        /*00ec*/ 	.word	0x00008180


	//   ....[15]....
        /*00f0*/ 	.word	0x000081c0


	//   ....[16]....
        /*00f4*/ 	.word	0x00008280


	//   ....[17]....
        /*00f8*/ 	.word	0x00008400


	//   ....[18]....
        /*00fc*/ 	.word	0x00008580


	//   ....[19]....
        /*0100*/ 	.word	0x000086e0


	//   ....[20]....
        /*0104*/ 	.word	0x000087f0


	//   ....[21]....
        /*0108*/ 	.word	0x00008830


	//   ....[22]....
        /*010c*/ 	.word	0x00008870


	//----- nvinfo : EIATTR_MAX_THREADS
	.align		4
.L_2877:
        /*0110*/ 	.byte	0x04, 0x05
        /*0112*/ 	.short	(.L_2879 - .L_2878)
.L_2878:
        /*0114*/ 	.word	0x00000080
        /*0118*/ 	.word	0x00000001
        /*011c*/ 	.word	0x00000001


	//----- nvinfo : EIATTR_CRS_STACK_SIZE
	.align		4
.L_2879:
        /*0120*/ 	.byte	0x04, 0x1e
        /*0122*/ 	.short	(.L_2881 - .L_2880)
.L_2880:
        /*0124*/ 	.word	0x00000000


	//----- nvinfo : EIATTR_CBANK_PARAM_SIZE
	.align		4
.L_2881:
        /*0128*/ 	.byte	0x03, 0x19
        /*012a*/ 	.short	0x002c


	//----- nvinfo : EIATTR_PARAM_CBANK
	.align		4
        /*012c*/ 	.byte	0x04, 0x0a
        /*012e*/ 	.short	(.L_2883 - .L_2882)
	.align		4
.L_2882:
        /*0130*/ 	.word	index@(.nv.constant0._ZN2at6native27unrolled_elementwise_kernelINS0_13BUnaryFunctorIN3c104HalfES4_S4_ZZZNS0_21heaviside_kernel_cudaERNS_18TensorIteratorBaseEENKUlvE_clEvENKUlvE6_clEvEUlS4_S4_E_EESt5arrayIPcLm2EELi4E23TrivialOffsetCalculatorILi1EjESF_NS0_6memory12LoadWithCastILi1EEENSG_13StoreWithCastILi1EEEEEviT_T0_T2_T3_T4_T5_)
        /*0134*/ 	.short	0x0210
        /*0136*/ 	.short	0x002c


	//----- nvinfo : EIATTR_SW_WAR
	.align		4
.L_2883:
        /*0138*/ 	.byte	0x04, 0x36
        /*013a*/ 	.short	(.L_2885 - .L_2884)
.L_2884:
        /*013c*/ 	.word	0x00000008
.L_2885:


//--------------------- .nv.info._ZN2at6native18elementwise_kernelILi128ELi4EZNS0_22gpu_kernel_impl_nocastINS0_13BUnaryFunctorIN3c104HalfES5_S5_ZZZNS0_21heaviside_kernel_cudaERNS_18TensorIteratorBaseEENKUlvE_clEvENKUlvE6_clEvEUlS5_S5_E_EEEEvS7_RKT_EUliE_EEviT1_ --------------------------
	.section	.nv.info._ZN2at6native18elementwise_kernelILi128ELi4EZNS0_22gpu_kernel_impl_nocastINS0_13BUnaryFunctorIN3c104HalfES5_S5_ZZZNS0_21heaviside_kernel_cudaERNS_18TensorIteratorBaseEENKUlvE_clEvENKUlvE6_clEvEUlS5_S5_E_EEEEvS7_RKT_EUliE_EEviT1_,"",@"SHT_CUDA_INFO"
	.sectionflags	@""
	.align	4


	//----- nvinfo : EIATTR_CUDA_API_VERSION
	.align		4
        /*0000*/ 	.byte	0x04, 0x37
        /*0002*/ 	.short	(.L_2887 - .L_2886)
.L_2886:
        /*0004*/ 	.word	0x00000082


	//----- nvinfo : EIATTR_KPARAM_INFO
	.align		4
.L_2887:
        /*0008*/ 	.byte	0x04, 0x17
        /*000a*/ 	.short	(.L_2889 - .L_2888)
.L_2888:
        /*000c*/ 	.word	0x00000000
        /*0010*/ 	.short	0x0001
        /*0012*/ 	.short	0x0008
        /*0014*/ 	.byte	0x00, 0xf0, 0x61, 0x08


	//----- nvinfo : EIATTR_KPARAM_INFO
	.align		4
.L_2889:
        /*0018*/ 	.byte	0x04, 0x17
        /*001a*/ 	.short	(.L_2891 - .L_2890)
.L_2890:
        /*001c*/ 	.word	0x00000000
        /*0020*/ 	.short	0x0000
        /*0022*/ 	.short	0x0000
        /*0024*/ 	.byte	0x00, 0xf0, 0x11, 0x00


	//----- nvinfo : EIATTR_SPARSE_MMA_MASK
	.align		4
.L_2891:
        /*0028*/ 	.byte	0x03, 0x50
        /*002a*/ 	.short	0x0000


	//----- nvinfo : EIATTR_MAXREG_COUNT
	.align		4
        /*002c*/ 	.byte	0x03, 0x1b
        /*002e*/ 	.short	0x0080


	//----- nvinfo : EIATTR_MERCURY_ISA_VERSION
	.align		4
        /*0030*/ 	.byte	0x03, 0x5f
        /*0032*/ 	.short	0x0101


	//----- nvinfo : EIATTR_EXIT_INSTR_OFFSETS
	.align		4
        /*0034*/ 	.byte	0x04, 0x1c
        /*0036*/ 	.short	(.L_2893 - .L_2892)


	//   ....[0]....
.L_2892:
        /*0038*/ 	.word	0x00003cb0


	//   ....[1]....
        /*003c*/ 	.word	0x00005070


	//----- nvinfo : EIATTR_MAX_THREADS
	.align		4
.L_2893:
        /*0040*/ 	.byte	0x04, 0x05
        /*0042*/ 	.short	(.L_2895 - .L_2894)
.L_2894:
        /*0044*/ 	.word	0x00000080
        /*0048*/ 	.word	0x00000001
        /*004c*/ 	.word	0x00000001


	//----- nvinfo : EIATTR_CRS_STACK_SIZE
	.align		4
.L_2895:
        /*0050*/ 	.byte	0x04, 0x1e
        /*0052*/ 	.short	(.L_2897 - .L_2896)
.L_2896:
        /*0054*/ 	.word	0x00000000


	//----- nvinfo : EIATTR_CBANK_PARAM_SIZE
	.align		4
.L_2897:
        /*0058*/ 	.byte	0x03, 0x19
        /*005a*/ 	.short	0x0220


	//----- nvinfo : EIATTR_PARAM_CBANK
	.align		4
        /*005c*/ 	.byte	0x04, 0x0a
        /*005e*/ 	.short	(.L_2899 - .L_2898)
	.align		4
.L_2898:
        /*0060*/ 	.word	index@(.nv.constant0._ZN2at6native18elementwise_kernelILi128ELi4EZNS0_22gpu_kernel_impl_nocastINS0_13BUnaryFunctorIN3c104HalfES5_S5_ZZZNS0_21heaviside_kernel_cudaERNS_18TensorIteratorBaseEENKUlvE_clEvENKUlvE6_clEvEUlS5_S5_E_EEEEvS7_RKT_EUliE_EEviT1_)
        /*0064*/ 	.short	0x0210
        /*0066*/ 	.short	0x0220


	//----- nvinfo : EIATTR_SW_WAR
	.align		4
.L_2899:
        /*0068*/ 	.byte	0x04, 0x36
        /*006a*/ 	.short	(.L_2901 - .L_2900)
.L_2900:
        /*006c*/ 	.word	0x00000008
.L_2901:


//--------------------- .nv.info._ZN2at6native27unrolled_elementwise_kernelINS0_13BUnaryFunctorIN3c104HalfES4_S4_ZZZNS0_21heaviside_kernel_cudaERNS_18TensorIteratorBaseEENKUlvE_clEvENKUlvE6_clEvEUlS4_S4_E_EESt5arrayIPcLm2EELi4E23TrivialOffsetCalculatorILi1EjESF_NS0_6memory15LoadWithoutCastENSG_16StoreWithoutCastEEEviT_T0_T2_T3_T4_T5_ --------------------------
	.section	.nv.info._ZN2at6native27unrolled_elementwise_kernelINS0_13BUnaryFunctorIN3c104HalfES4_S4_ZZZNS0_21heaviside_kernel_cudaERNS_18TensorIteratorBaseEENKUlvE_clEvENKUlvE6_clEvEUlS4_S4_E_EESt5arrayIPcLm2EELi4E23TrivialOffsetCalculatorILi1EjESF_NS0_6memory15LoadWithoutCastENSG_16StoreWithoutCastEEEviT_T0_T2_T3_T4_T5_,"",@"SHT_CUDA_INFO"
	.sectionflags	@""
	.align	4


	//----- nvinfo : EIATTR_CUDA_API_VERSION
	.align		4
        /*0000*/ 	.byte	0x04, 0x37
        /*0002*/ 	.short	(.L_2903 - .L_2902)
.L_2902:
        /*0004*/ 	.word	0x00000082


	//----- nvinfo : EIATTR_KPARAM_INFO
	.align		4
.L_2903:
        /*0008*/ 	.byte	0x04, 0x17
        /*000a*/ 	.short	(.L_2905 - .L_2904)
.L_2904:
        /*000c*/ 	.word	0x00000000
        /*0010*/ 	.short	0x0006
        /*0012*/ 	.short	0x001b
        /*0014*/ 	.byte	0x00, 0xf0, 0x05, 0x00


	//----- nvinfo : EIATTR_KPARAM_INFO
	.align		4
.L_2905:
        /*0018*/ 	.byte	0x04, 0x17
        /*001a*/ 	.short	(.L_2907 - .L_2906)
.L_2906:
        /*001c*/ 	.word	0x00000000
        /*0020*/ 	.short	0x0005
        /*0022*/ 	.short	0x001a
        /*0024*/ 	.byte	0x00, 0xf0, 0x05, 0x00


	//----- nvinfo : EIATTR_KPARAM_INFO
	.align		4
.L_2907:
        /*0028*/ 	.byte	0x04, 0x17
        /*002a*/ 	.short	(.L_2909 - .L_2908)
.L_2908:
        /*002c*/ 	.word	0x00000000
        /*0030*/ 	.short	0x0004
        /*0032*/ 	.short	0x0019
        /*0034*/ 	.byte	0x00, 0xf0, 0x05, 0x00


	//----- nvinfo : EIATTR_KPARAM_INFO
	.align		4
.L_2909:
        /*0038*/ 	.byte	0x04, 0x17
        /*003a*/ 	.short	(.L_2911 - .L_2910)
.L_2910:
        /*003c*/ 	.word	0x00000000
        /*0040*/ 	.short	0x0003
        /*0042*/ 	.short	0x0018
        /*0044*/ 	.byte	0x00, 0xf0, 0x05, 0x00


	//----- nvinfo : EIATTR_KPARAM_INFO
	.align		4
.L_2911:
        /*0048*/ 	.byte	0x04, 0x17
        /*004a*/ 	.short	(.L_2913 - .L_2912)
.L_2912:
        /*004c*/ 	.word	0x00000000
        /*0050*/ 	.short	0x0002
        /*0052*/ 	.short	0x0008
        /*0054*/ 	.byte	0x00, 0xf0, 0x41, 0x00


	//----- nvinfo : EIATTR_KPARAM_INFO
	.align		4
.L_2913:
        /*0058*/ 	.byte	0x04, 0x17
        /*005a*/ 	.short	(.L_2915 - .L_2914)
.L_2914:
        /*005c*/ 	.word	0x00000000
        /*0060*/ 	.short	0x0001
        /*0062*/ 	.short	0x0004
        /*0064*/ 	.byte	0x00, 0xf0, 0x11, 0x00


	//----- nvinfo : EIATTR_KPARAM_INFO
	.align		4
.L_2915:
        /*0068*/ 	.byte	0x04, 0x17
        /*006a*/ 	.short	(.L_2917 - .L_2916)
.L_2916:
        /*006c*/ 	.word	0x00000000
        /*0070*/ 	.short	0x0000
        /*0072*/ 	.short	0x0000
        /*0074*/ 	.byte	0x00, 0xf0, 0x11, 0x00


	//----- nvinfo : EIATTR_SPARSE_MMA_MASK
	.align		4
.L_2917:
        /*0078*/ 	.byte	0x03, 0x50
        /*007a*/ 	.short	0x0000


	//----- nvinfo : EIATTR_MAXREG_COUNT
	.align		4
        /*007c*/ 	.byte	0x03, 0x1b
        /*007e*/ 	.short	0x00ff


	//----- nvinfo : EIATTR_MERCURY_ISA_VERSION
	.align		4
        /*0080*/ 	.byte	0x03, 0x5f
        /*0082*/ 	.short	0x0101


	//----- nvinfo : EIATTR_EXIT_INSTR_OFFSETS
	.align		4
        /*0084*/ 	.byte	0x04, 0x1c
        /*0086*/ 	.short	(.L_2919 - .L_2918)


	//   ....[0]....
.L_2918:
        /*0088*/ 	.word	0x000005b0


	//   ....[1]....
        /*008c*/ 	.word	0x00000640


	//----- nvinfo : EIATTR_MAX_THREADS
	.align		4
.L_2919:
        /*0090*/ 	.byte	0x04, 0x05
        /*0092*/ 	.short	(.L_2921 - .L_2920)
.L_2920:
        /*0094*/ 	.word	0x00000080
        /*0098*/ 	.word	0x00000001
        /*009c*/ 	.word	0x00000001


	//----- nvinfo : EIATTR_CRS_STACK_SIZE
	.align		4
.L_2921:
        /*00a0*/ 	.byte	0x04, 0x1e
        /*00a2*/ 	.short	(.L_2923 - .L_2922)
.L_2922:
        /*00a4*/ 	.word	0x00000000


	//----- nvinfo : EIATTR_CBANK_PARAM_SIZE
	.align		4
.L_2923:
        /*00a8*/ 	.byte	0x03, 0x19
        /*00aa*/ 	.short	0x001c


	//----- nvinfo : EIATTR_PARAM_CBANK
	.align		4
        /*00ac*/ 	.byte	0x04, 0x0a
        /*00ae*/ 	.short	(.L_2925 - .L_2924)
	.align		4
.L_2924:
        /*00b0*/ 	.word	index@(.nv.constant0._ZN2at6native27unrolled_elementwise_kernelINS0_13BUnaryFunctorIN3c104HalfES4_S4_ZZZNS0_21heaviside_kernel_cudaERNS_18TensorIteratorBaseEENKUlvE_clEvENKUlvE6_clEvEUlS4_S4_E_EESt5arrayIPcLm2EELi4E23TrivialOffsetCalculatorILi1EjESF_NS0_6memory15LoadWithoutCastENSG_16StoreWithoutCastEEEviT_T0_T2_T3_T4_T5_)
        /*00b4*/ 	.short	0x0210
        /*00b6*/ 	.short	0x001c


	//----- nvinfo : EIATTR_SW_WAR
	.align		4
.L_2925:
        /*00b8*/ 	.byte	0x04, 0x36
        /*00ba*/ 	.short	(.L_2927 - .L_2926)
.L_2926:
        /*00bc*/ 	.word	0x00000008
.L_2927:


//--------------------- .nv.info._ZN2at6native29vectorized_elementwise_kernelILi2ENS0_13BUnaryFunctorIN3c104HalfES4_S4_ZZZNS0_21heaviside_kernel_cudaERNS_18TensorIteratorBaseEENKUlvE_clEvENKUlvE6_clEvEUlS4_S4_E_EESt5arrayIPcLm2EEEEviT0_T1_ --------------------------
	.section	.nv.info._ZN2at6native29vectorized_elementwise_kernelILi2ENS0_13BUnaryFunctorIN3c104HalfES4_S4_ZZZNS0_21heaviside_kernel_cudaERNS_18TensorIteratorBaseEENKUlvE_clEvENKUlvE6_clEvEUlS4_S4_E_EESt5arrayIPcLm2EEEEviT0_T1_,"",@"SHT_CUDA_INFO"
	.sectionflags	@""
	.align	4


	//----- nvinfo : EIATTR_CUDA_API_VERSION
	.align		4
        /*0000*/ 	.byte	0x04, 0x37
        /*0002*/ 	.short	(.L_2929 - .L_2928)
.L_2928:
        /*0004*/ 	.word	0x00000082


	//----- nvinfo : EIATTR_KPARAM_INFO
	.align		4
.L_2929:
        /*0008*/ 	.byte	0x04, 0x17
        /*000a*/ 	.short	(.L_2931 - .L_2930)
.L_2930:
        /*000c*/ 	.word	0x00000000
        /*0010*/ 	.short	0x0002
        /*0012*/ 	.short	0x0008
        /*0014*/ 	.byte	0x00, 0xf0, 0x41, 0x00


	//----- nvinfo : EIATTR_KPARAM_INFO
	.align		4
.L_2931:
        /*0018*/ 	.byte	0x04, 0x17
        /*001a*/ 	.short	(.L_2933 - .L_2932)
.L_2932:
        /*001c*/ 	.word	0x00000000
        /*0020*/ 	.short	0x0001
        /*0022*/ 	.short	0x0004
        /*0024*/ 	.byte	0x00, 0xf0, 0x11, 0x00


	//----- nvinfo : EIATTR_KPARAM_INFO
	.align		4
.L_2933:
        /*0028*/ 	.byte	0x04, 0x17
        /*002a*/ 	.short	(.L_2935 - .L_2934)
.L_2934:
        /*002c*/ 	.word	0x00000000
        /*0030*/ 	.short	0x0000
        /*0032*/ 	.short	0x0000
        /*0034*/ 	.byte	0x00, 0xf0, 0x11, 0x00


	//----- nvinfo : EIATTR_SPARSE_MMA_MASK
	.align		4
.L_2935:
        /*0038*/ 	.byte	0x03, 0x50
        /*003a*/ 	.short	0x0000


	//----- nvinfo : EIATTR_MAXREG_COUNT
	.align		4
        /*003c*/ 	.byte	0x03, 0x1b
        /*003e*/ 	.short	0x00ff


	//----- nvinfo : EIATTR_MERCURY_ISA_VERSION
	.align		4
        /*0040*/ 	.byte	0x03, 0x5f
        /*0042*/ 	.short	0x0101


	//----- nvinfo : EIATTR_EXIT_INSTR_OFFSETS
	.align		4
        /*0044*/ 	.byte	0x04, 0x1c
        /*0046*/ 	.short	(.L_2937 - .L_2936)


	//   ....[0]....
.L_2936:
        /*0048*/ 	.word	0x000004c0


	//   ....[1]....
        /*004c*/ 	.word	0x000010d0


	//   ....[2]....
        /*0050*/ 	.word	0x00001120


	//----- nvinfo : EIATTR_MAX_THREADS
	.align		4
.L_2937:
        /*0054*/ 	.byte	0x04, 0x05
        /*0056*/ 	.short	(.L_2939 - .L_2938)
.L_2938:
        /*0058*/ 	.word	0x00000080
        /*005c*/ 	.word	0x00000001
        /*0060*/ 	.word	0x00000001


	//----- nvinfo : EIATTR_CRS_STACK_SIZE
	.align		4
.L_2939:
        /*0064*/ 	.byte	0x04, 0x1e
        /*0066*/ 	.short	(.L_2941 - .L_2940)
.L_2940:
        /*0068*/ 	.word	0x00000000


	//----- nvinfo : EIATTR_CBANK_PARAM_SIZE
	.align		4
.L_2941:
        /*006c*/ 	.byte	0x03, 0x19
        /*006e*/ 	.short	0x0018


	//----- nvinfo : EIATTR_PARAM_CBANK
	.align		4
        /*0070*/ 	.byte	0x04, 0x0a
        /*0072*/ 	.short	(.L_2943 - .L_2942)
	.align		4
.L_2942:
        /*0074*/ 	.word	index@(.nv.constant0._ZN2at6native29vectorized_elementwise_kernelILi2ENS0_13BUnaryFunctorIN3c104HalfES4_S4_ZZZNS0_21heaviside_kernel_cudaERNS_18TensorIteratorBaseEENKUlvE_clEvENKUlvE6_clEvEUlS4_S4_E_EESt5arrayIPcLm2EEEEviT0_T1_)
        /*0078*/ 	.short	0x0210
        /*007a*/ 	.short	0x0018


	//----- nvinfo : EIATTR_SW_WAR
	.align		4
.L_2943:
        /*007c*/ 	.byte	0x04, 0x36
        /*007e*/ 	.short	(.L_2945 - .L_2944)
.L_2944:
        /*0080*/ 	.word	0x00000008
.L_2945:


//--------------------- .nv.info._ZN2at6native29vectorized_elementwise_kernelILi4ENS0_13BUnaryFunctorIN3c104HalfES4_S4_ZZZNS0_21heaviside_kernel_cudaERNS_18TensorIteratorBaseEENKUlvE_clEvENKUlvE6_clEvEUlS4_S4_E_EESt5arrayIPcLm2EEEEviT0_T1_ --------------------------
	.section	.nv.info._ZN2at6native29vectorized_elementwise_kernelILi4ENS0_13BUnaryFunctorIN3c104HalfES4_S4_ZZZNS0_21heaviside_kernel_cudaERNS_18TensorIteratorBaseEENKUlvE_clEvENKUlvE6_clEvEUlS4_S4_E_EESt5arrayIPcLm2EEEEviT0_T1_,"",@"SHT_CUDA_INFO"
	.sectionflags	@""
	.align	4


	//----- nvinfo : EIATTR_CUDA_API_VERSION
	.align		4
        /*0000*/ 	.byte	0x04, 0x37
        /*0002*/ 	.short	(.L_2947 - .L_2946)
.L_2946:
        /*0004*/ 	.word	0x00000082


	//----- nvinfo : EIATTR_KPARAM_INFO
	.align		4
.L_2947:
        /*0008*/ 	.byte	0x04, 0x17
        /*000a*/ 	.short	(.L_2949 - .L_2948)
.L_2948:
        /*000c*/ 	.word	0x00000000
        /*0010*/ 	.short	0x0002
        /*0012*/ 	.short	0x0008
        /*0014*/ 	.byte	0x00, 0xf0, 0x41, 0x00


	//----- nvinfo : EIATTR_KPARAM_INFO
	.align		4
.L_2949:
        /*0018*/ 	.byte	0x04, 0x17
        /*001a*/ 	.short	(.L_2951 - .L_2950)
.L_2950:
        /*001c*/ 	.word	0x00000000
        /*0020*/ 	.short	0x0001
        /*0022*/ 	.short	0x0004
        /*0024*/ 	.byte	0x00, 0xf0, 0x11, 0x00


	//----- nvinfo : EIATTR_KPARAM_INFO
	.align		4
.L_2951:
        /*0028*/ 	.byte	0x04, 0x17
        /*002a*/ 	.short	(.L_2953 - .L_2952)
.L_2952:
        /*002c*/ 	.word	0x00000000
        /*0030*/ 	.short	0x0000
        /*0032*/ 	.short	0x0000
        /*0034*/ 	.byte	0x00, 0xf0, 0x11, 0x00


	//----- nvinfo : EIATTR_SPARSE_MMA_MASK
	.align		4
.L_2953:
        /*0038*/ 	.byte	0x03, 0x50
        /*003a*/ 	.short	0x0000


	//----- nvinfo : EIATTR_MAXREG_COUNT
	.align		4
        /*003c*/ 	.byte	0x03, 0x1b
        /*003e*/ 	.short	0x00ff


	//----- nvinfo : EIATTR_MERCURY_ISA_VERSION
	.align		4
        /*0040*/ 	.byte	0x03, 0x5f
        /*0042*/ 	.short	0x0101


	//----- nvinfo : EIATTR_EXIT_INSTR_OFFSETS
	.align		4
        /*0044*/ 	.byte	0x04, 0x1c
        /*0046*/ 	.short	(.L_2955 - .L_2954)


	//   ....[0]....
.L_2954:
        /*0048*/ 	.word	0x00000480


	//   ....[1]....
        /*004c*/ 	.word	0x00001090


	//   ....[2]....
        /*0050*/ 	.word	0x000010e0


	//----- nvinfo : EIATTR_MAX_THREADS
	.align		4
.L_2955:
        /*0054*/ 	.byte	0x04, 0x05
        /*0056*/ 	.short	(.L_2957 - .L_2956)
.L_2956:
        /*0058*/ 	.word	0x00000080
        /*005c*/ 	.word	0x00000001
        /*0060*/ 	.word	0x00000001


	//----- nvinfo : EIATTR_CRS_STACK_SIZE
	.align		4
.L_2957:
        /*0064*/ 	.byte	0x04, 0x1e
        /*0066*/ 	.short	(.L_2959 - .L_2958)
.L_2958:
        /*0068*/ 	.word	0x00000000


	//----- nvinfo : EIATTR_CBANK_PARAM_SIZE
	.align		4
.L_2959:
        /*006c*/ 	.byte	0x03, 0x19
        /*006e*/ 	.short	0x0018


	//----- nvinfo : EIATTR_PARAM_CBANK
	.align		4
        /*0070*/ 	.byte	0x04, 0x0a
        /*0072*/ 	.short	(.L_2961 - .L_2960)
	.align		4
.L_2960:
        /*0074*/ 	.word	index@(.nv.constant0._ZN2at6native29vectorized_elementwise_kernelILi4ENS0_13BUnaryFunctorIN3c104HalfES4_S4_ZZZNS0_21heaviside_kernel_cudaERNS_18TensorIteratorBaseEENKUlvE_clEvENKUlvE6_clEvEUlS4_S4_E_EESt5arrayIPcLm2EEEEviT0_T1_)
        /*0078*/ 	.short	0x0210
        /*007a*/ 	.short	0x0018


	//----- nvinfo : EIATTR_SW_WAR
	.align		4
.L_2961:
        /*007c*/ 	.byte	0x04, 0x36
        /*007e*/ 	.short	(.L_2963 - .L_2962)
.L_2962:
        /*0080*/ 	.word	0x00000008
.L_2963:


//--------------------- .nv.info._ZN2at6native29vectorized_elementwise_kernelILi8ENS0_13BUnaryFunctorIN3c104HalfES4_S4_ZZZNS0_21heaviside_kernel_cudaERNS_18TensorIteratorBaseEENKUlvE_clEvENKUlvE6_clEvEUlS4_S4_E_EESt5arrayIPcLm2EEEEviT0_T1_ --------------------------
	.section	.nv.info._ZN2at6native29vectorized_elementwise_kernelILi8ENS0_13BUnaryFunctorIN3c104HalfES4_S4_ZZZNS0_21heaviside_kernel_cudaERNS_18TensorIteratorBaseEENKUlvE_clEvENKUlvE6_clEvEUlS4_S4_E_EESt5arrayIPcLm2EEEEviT0_T1_,"",@"SHT_CUDA_INFO"
	.sectionflags	@""
	.align	4


	//----- nvinfo : EIATTR_CUDA_API_VERSION
	.align		4
        /*0000*/ 	.byte	0x04, 0x37
        /*0002*/ 	.short	(.L_2965 - .L_2964)
.L_2964:
        /*0004*/ 	.word	0x00000082


	//----- nvinfo : EIATTR_KPARAM_INFO
	.align		4
.L_2965:
        /*0008*/ 	.byte	0x04, 0x17
        /*000a*/ 	.short	(.L_2967 - .L_2966)
.L_2966:
        /*000c*/ 	.word	0x00000000
        /*0010*/ 	.short	0x0002
        /*0012*/ 	.short	0x0008
        /*0014*/ 	.byte	0x00, 0xf0, 0x41, 0x00


	//----- nvinfo : EIATTR_KPARAM_INFO
	.align		4
.L_2967:
        /*0018*/ 	.byte	0x04, 0x17
        /*001a*/ 	.short	(.L_2969 - .L_2968)
.L_2968:
        /*001c*/ 	.word	0x00000000
        /*0020*/ 	.short	0x0001
        /*0022*/ 	.short	0x0004
        /*0024*/ 	.byte	0x00, 0xf0, 0x11, 0x00


	//----- nvinfo : EIATTR_KPARAM_INFO
	.align		4
.L_2969:
        /*0028*/ 	.byte	0x04, 0x17
        /*002a*/ 	.short	(.L_2971 - .L_2970)
.L_2970:
        /*002c*/ 	.word	0x00000000
        /*0030*/ 	.short	0x0000
        /*0032*/ 	.short	0x0000
        /*0034*/ 	.byte	0x00, 0xf0, 0x11, 0x00


	//----- nvinfo : EIATTR_SPARSE_MMA_MASK
	.align		4
.L_2971:
        /*0038*/ 	.byte	0x03, 0x50
        /*003a*/ 	.short	0x0000


	//----- nvinfo : EIATTR_MAXREG_COUNT
	.align		4
        /*003c*/ 	.byte	0x03, 0x1b
        /*003e*/ 	.short	0x00ff


	//----- nvinfo : EIATTR_MERCURY_ISA_VERSION
	.align		4
        /*0040*/ 	.byte	0x03, 0x5f
        /*0042*/ 	.short	0x0101


	//----- nvinfo : EIATTR_EXIT_INSTR_OFFSETS
	.align		4
        /*0044*/ 	.byte	0x04, 0x1c
        /*0046*/ 	.short	(.L_2973 - .L_2972)


	//   ....[0]....
.L_2972:
        /*0048*/ 	.word	0x00000460


	//   ....[1]....
        /*004c*/ 	.word	0x00001070


	//   ....[2]....
        /*0050*/ 	.word	0x000010c0


	//----- nvinfo : EIATTR_MAX_THREADS
	.align		4
.L_2973:
        /*0054*/ 	.byte	0x04, 0x05
        /*0056*/ 	.short	(.L_2975 - .L_2974)
.L_2974:
        /*0058*/ 	.word	0x00000080
        /*005c*/ 	.word	0x00000001
        /*0060*/ 	.word	0x00000001


	//----- nvinfo : EIATTR_CRS_STACK_SIZE
	.align		4
.L_2975:
        /*0064*/ 	.byte	0x04, 0x1e
        /*0066*/ 	.short	(.L_2977 - .L_2976)
.L_2976:
        /*0068*/ 	.word	0x00000000


	//----- nvinfo : EIATTR_CBANK_PARAM_SIZE
	.align		4
.L_2977:
        /*006c*/ 	.byte	0x03, 0x19
        /*006e*/ 	.short	0x0018


	//----- nvinfo : EIATTR_PARAM_CBANK
	.align		4
        /*0070*/ 	.byte	0x04, 0x0a
        /*0072*/ 	.short	(.L_2979 - .L_2978)
	.align		4
.L_2978:
        /*0074*/ 	.word	index@(.nv.constant0._ZN2at6native29vectorized_elementwise_kernelILi8ENS0_13BUnaryFunctorIN3c104HalfES4_S4_ZZZNS0_21heaviside_kernel_cudaERNS_18TensorIteratorBaseEENKUlvE_clEvENKUlvE6_clEvEUlS4_S4_E_EESt5arrayIPcLm2EEEEviT0_T1_)
        /*0078*/ 	.short	0x0210
        /*007a*/ 	.short	0x0018


	//----- nvinfo : EIATTR_SW_WAR
	.align		4
.L_2979:
        /*007c*/ 	.byte	0x04, 0x36
        /*007e*/ 	.short	(.L_2981 - .L_2980)
.L_2980:
        /*0080*/ 	.word	0x00000008
.L_2981:


//--------------------- .nv.info._ZN2at6native18elementwise_kernelILi128ELi4EZNS0_15gpu_kernel_implINS0_13AUnaryFunctorIN3c104HalfES5_S5_ZZZNS0_21heaviside_kernel_cudaERNS_18TensorIteratorBaseEENKUlvE_clEvENKUlvE6_clEvEUlS5_S5_E_EEEEvS7_RKT_EUliE_EEviT1_ --------------------------
	.section	.nv.info._ZN2at6native18elementwise_kernelILi128ELi4EZNS0_15gpu_kernel_implINS0_13AUnaryFunctorIN3c104HalfES5_S5_ZZZNS0_21heaviside_kernel_cudaERNS_18TensorIteratorBaseEENKUlvE_clEvENKUlvE6_clEvEUlS5_S5_E_EEEEvS7_RKT_EUliE_EEviT1_,"",@"SHT_CUDA_INFO"
	.sectionflags	@""
	.align	4


	//----- nvinfo : EIATTR_CUDA_API_VERSION
	.align		4
        /*0000*/ 	.byte	0x04, 0x37
        /*0002*/ 	.short	(.L_2983 - .L_2982)
.L_2982:
        /*0004*/ 	.word	0x00000082


	//----- nvinfo : EIATTR_KPARAM_INFO
	.align		4
.L_2983:
        /*0008*/ 	.byte	0x04, 0x17
        /*000a*/ 	.short	(.L_2985 - .L_2984)
.L_2984:
        /*000c*/ 	.word	0x00000000
        /*0010*/ 	.short	0x0001
        /*0012*/ 	.short	0x0008
        /*0014*/ 	.byte	0x00, 0xf0, 0x61, 0x08


	//----- nvinfo : EIATTR_KPARAM_INFO
	.align		4
.L_2985:
        /*0018*/ 	.byte	0x04, 0x17
        /*001a*/ 	.short	(.L_2987 - .L_2986)
.L_2986:
        /*001c*/ 	.word	0x00000000
        /*0020*/ 	.short	0x0000
        /*0022*/ 	.short	0x0000
        /*0024*/ 	.byte	0x00, 0xf0, 0x11, 0x00


	//----- nvinfo : EIATTR_SPARSE_MMA_MASK
	.align		4
.L_2987:
        /*0028*/ 	.byte	0x03, 0x50
        /*002a*/ 	.short	0x0000


	//----- nvinfo : EIATTR_MAXREG_COUNT
	.align		4
        /*002c*/ 	.byte	0x03, 0x1b
        /*002e*/ 	.short	0x0080


	//----- nvinfo : EIATTR_EXTERNS
	.align		4
        /*0030*/ 	.byte	0x04, 0x0f
        /*0032*/ 	.short	(.L_2989 - .L_2988)


	//   ....[0]....
	.align		4
.L_2988:
        /*0034*/ 	.word	index@(__assertfail)


	//----- nvinfo : EIATTR_MERCURY_ISA_VERSION
	.align		4
.L_2989:
        /*0038*/ 	.byte	0x03, 0x5f
        /*003a*/ 	.short	0x0101


	//----- nvinfo : EIATTR_SYSCALL_OFFSETS
	.align		4
        /*003c*/ 	.byte	0x04, 0x46
        /*003e*/ 	.short	(.L_2991 - .L_2990)


	//   ....[0]....
.L_2990:
        /*0040*/ 	.word	0x00002370


	//   ....[1]....
        /*0044*/ 	.word	0x00003350


	//   ....[2]....
        /*0048*/ 	.word	0x00005720


	//   ....[3]....
        /*004c*/ 	.word	0x00006700


	//   ....[4]....
        /*0050*/ 	.word	0x00008ac0


	//   ....[5]....
        /*0054*/ 	.word	0x00009aa0


	//   ....[6]....
        /*0058*/ 	.word	0x0000be50


	//   ....[7]....
        /*005c*/ 	.word	0x0000ce30


	//----- nvinfo : EIATTR_EXIT_INSTR_OFFSETS
	.align		4
.L_2991:
        /*0060*/ 	.byte	0x04, 0x1c
        /*0062*/ 	.short	(.L_2993 - .L_2992)


	//   ....[0]....
.L_2992:
        /*0064*/ 	.word	0x00009b70


	//   ....[1]....
        /*0068*/ 	.word	0x0000c060


	//   ....[2]....
        /*006c*/ 	.word	0x0000c0a0


	//   ....[3]....
        /*0070*/ 	.word	0x0000c140


	//   ....[4]....
        /*0074*/ 	.word	0x0000c180


	//   ....[5]....
        /*0078*/ 	.word	0x0000c1c0


	//   ....[6]....
        /*007c*/ 	.word	0x0000c250


	//   ....[7]....
        /*0080*/ 	.word	0x0000c270


	//   ....[8]....
        /*0084*/ 	.word	0x0000c310


	//   ....[9]....
        /*0088*/ 	.word	0x0000c360


	//   ....[10]....
        /*008c*/ 	.word	0x0000c3b0


	//   ....[11]....
        /*0090*/ 	.word	0x0000c480


	//   ....[12]....
        /*0094*/ 	.word	0x0000c4e0


	//   ....[13]....
        /*0098*/ 	.word	0x0000c670


	//   ....[14]....
        /*009c*/ 	.word	0x0000c7d0


	//   ....[15]....
        /*00a0*/ 	.word	0x0000c810


	//   ....[16]....
        /*00a4*/ 	.word	0x0000c8d0


	//   ....[17]....
        /*00a8*/ 	.word	0x0000ca50


	//   ....[18]....
        /*00ac*/ 	.word	0x0000cbd0


	//   ....[19]....
        /*00b0*/ 	.word	0x0000cd30


	//   ....[20]....
        /*00b4*/ 	.word	0x0000ce40


	//   ....[21]....
        /*00b8*/ 	.word	0x0000ce80


	//   ....[22]....
        /*00bc*/ 	.word	0x0000cec0


	//----- nvinfo : EIATTR_MAX_THREADS
	.align		4
.L_2993:
        /*00c0*/ 	.byte	0x04, 0x05
        /*00c2*/ 	.short	(.L_2995 - .L_2994)
.L_2994:
        /*00c4*/ 	.word	0x00000080
        /*00c8*/ 	.word	0x00000001
        /*00cc*/ 	.word	0x00000001


	//----- nvinfo : EIATTR_CRS_STACK_SIZE
	.align		4
.L_2995:
        /*00d0*/ 	.byte	0x04, 0x1e
        /*00d2*/ 	.short	(.L_2997 - .L_2996)
.L_2996:
        /*00d4*/ 	.word	0x00000000


	//----- nvinfo : EIATTR_CBANK_PARAM_SIZE
	.align		4
.L_2997:
        /*00d8*/ 	.byte	0x03, 0x19
        /*00da*/ 	.short	0x0220


	//----- nvinfo : EIATTR_PARAM_CBANK
	.align		4
        /*00dc*/ 	.byte	0x04, 0x0a
        /*00de*/ 	.short	(.L_2999 - .L_2998)
	.align		4
.L_2998:
        /*00e0*/ 	.word	index@(.nv.constant0._ZN2at6native18elementwise_kernelILi128ELi4EZNS0_15gpu_kernel_implINS0_13AUnaryFunctorIN3c104HalfES5_S5_ZZZNS0_21heaviside_kernel_cudaERNS_18TensorIteratorBaseEENKUlvE_clEvENKUlvE6_clEvEUlS5_S5_E_EEEEvS7_RKT_EUliE_EEviT1_)
        /*00e4*/ 	.short	0x0210
        /*00e6*/ 	.short	0x0220


	//----- nvinfo : EIATTR_SW_WAR
	.align		4
.L_2999:
        /*00e8*/ 	.byte	0x04, 0x36
        /*00ea*/ 	.short	(.L_3001 - .L_3000)
.L_3000:
        /*00ec*/ 	.word	0x00000008
.L_3001:


//--------------------- .nv.info._ZN2at6native27unrolled_elementwise_kernelINS0_13AUnaryFunctorIN3c104HalfES4_S4_ZZZNS0_21heaviside_kernel_cudaERNS_18TensorIteratorBaseEENKUlvE_clEvENKUlvE6_clEvEUlS4_S4_E_EESt5arrayIPcLm2EELi4E23TrivialOffsetCalculatorILi1EjESF_NS0_6memory12LoadWithCastILi1EEENSG_13StoreWithCastILi1EEEEEviT_T0_T2_T3_T4_T5_ --------------------------
	.section	.nv.info._ZN2at6native27unrolled_elementwise_kernelINS0_13AUnaryFunctorIN3c104HalfES4_S4_ZZZNS0_21heaviside_kernel_cudaERNS_18TensorIteratorBaseEENKUlvE_clEvENKUlvE6_clEvEUlS4_S4_E_EESt5arrayIPcLm2EELi4E23TrivialOffsetCalculatorILi1EjESF_NS0_6memory12LoadWithCastILi1EEENSG_13StoreWithCastILi1EEEEEviT_T0_T2_T3_T4_T5_,"",@"SHT_CUDA_INFO"
	.sectionflags	@""
	.align	4


	//----- nvinfo : EIATTR_CUDA_API_VERSION
	.align		4
        /*0000*/ 	.byte	0x04, 0x37
        /*0002*/ 	.short	(.L_3003 - .L_3002)
.L_3002:
        /*0004*/ 	.word	0x00000082


	//----- nvinfo : EIATTR_KPARAM_INFO
	.align		4
.L_3003:
        /*0008*/ 	.byte	0x04, 0x17
        /*000a*/ 	.short	(.L_3005 - .L_3004)
.L_3004:
        /*000c*/ 	.word	0x00000000
        /*0010*/ 	.short	0x0006
        /*0012*/ 	.short	0x0024
        /*0014*/ 	.byte	0x00, 0xf0, 0x21, 0x00


	//----- nvinfo : EIATTR_KPARAM_INFO
	.align		4
.L_3005:
        /*0018*/ 	.byte	0x04, 0x17
        /*001a*/ 	.short	(.L_3007 - .L_3006)
.L_3006:
        /*001c*/ 	.word	0x00000000
        /*0020*/ 	.short	0x0005
        /*0022*/ 	.short	0x001c
        /*0024*/ 	.byte	0x00, 0xf0, 0x21, 0x00


	//----- nvinfo : EIATTR_KPARAM_INFO
	.align		4
.L_3007:
        /*0028*/ 	.byte	0x04, 0x17
        /*002a*/ 	.short	(.L_3009 - .L_3008)
.L_3008:
        /*002c*/ 	.word	0x00000000
        /*0030*/ 	.short	0x0004
        /*0032*/ 	.short	0x0019
        /*0034*/ 	.byte	0x00, 0xf0, 0x05, 0x00


	//----- nvinfo : EIATTR_KPARAM_INFO
	.align		4
.L_3009:
        /*0038*/ 	.byte	0x04, 0x17
        /*003a*/ 	.short	(.L_3011 - .L_3010)
.L_3010:
        /*003c*/ 	.word	0x00000000
        /*0040*/ 	.short	0x0003
        /*0042*/ 	.short	0x0018
        /*0044*/ 	.byte	0x00, 0xf0, 0x05, 0x00


	//----- nvinfo : EIATTR_KPARAM_INFO
	.align		4
.L_3011:
        /*0048*/ 	.byte	0x04, 0x17
        /*004a*/ 	.short	(.L_3013 - .L_3012)
.L_3012:
        /*004c*/ 	.word	0x00000000
        /*0050*/ 	.short	0x0002
        /*0052*/ 	.short	0x0008
        /*0054*/ 	.byte	0x00, 0xf0, 0x41, 0x00


	//----- nvinfo : EIATTR_KPARAM_INFO
	.align		4
.L_3013:
        /*0058*/ 	.byte	0x04, 0x17
        /*005a*/ 	.short	(.L_3015 - .L_3014)
.L_3014:
        /*005c*/ 	.word	0x00000000
        /*0060*/ 	.short	0x0001
        /*0062*/ 	.short	0x0004
        /*0064*/ 	.byte	0x00, 0xf0, 0x11, 0x00


	//----- nvinfo : EIATTR_KPARAM_INFO
	.align		4
.L_3015:
        /*0068*/ 	.byte	0x04, 0x17
        /*006a*/ 	.short	(.L_3017 - .L_3016)
.L_3016:
        /*006c*/ 	.word	0x00000000
        /*0070*/ 	.short	0x0000
        /*0072*/ 	.short	0x0000
        /*0074*/ 	.byte	0x00, 0xf0, 0x11, 0x00


	//----- nvinfo : EIATTR_SPARSE_MMA_MASK
	.align		4
.L_3017:
        /*0078*/ 	.byte	0x03, 0x50
        /*007a*/ 	.short	0x0000


	//----- nvinfo : EIATTR_MAXREG_COUNT
	.align		4
        /*007c*/ 	.byte	0x03, 0x1b
        /*007e*/ 	.short	0x00ff


	//----- nvinfo : EIATTR_EXTERNS
	.align		4
        /*0080*/ 	.byte	0x04, 0x0f
        /*0082*/ 	.short	(.L_3019 - .L_3018)


	//   ....[0]....
	.align		4
.L_3018:
        /*0084*/ 	.word	index@(__assertfail)


	//----- nvinfo : EIATTR_MERCURY_ISA_VERSION
	.align		4
.L_3019:
        /*0088*/ 	.byte	0x03, 0x5f
        /*008a*/ 	.short	0x0101


	//----- nvinfo : EIATTR_SYSCALL_OFFSETS
	.align		4
        /*008c*/ 	.byte	0x04, 0x46
        /*008e*/ 	.short	(.L_3021 - .L_3020)


	//   ....[0]....
.L_3020:
        /*0090*/ 	.word	0x000010b0


	//   ....[1]....
        /*0094*/ 	.word	0x000021c0


	//   ....[2]....
        /*0098*/ 	.word	0x000032e0


	//   ....[3]....
        /*009c*/ 	.word	0x000043d0


	//   ....[4]....
        /*00a0*/ 	.word	0x000056a0


	//   ....[5]....
        /*00a4*/ 	.word	0x000066c0


	//   ....[6]....
        /*00a8*/ 	.word	0x000076a0


	//   ....[7]....
        /*00ac*/ 	.word	0x00008680


	//----- nvinfo : EIATTR_EXIT_INSTR_OFFSETS
	.align		4
.L_3021:
        /*00b0*/ 	.byte	0x04, 0x1c
        /*00b2*/ 	.short	(.L_3023 - .L_3022)


	//   ....[0]....
.L_3022:
        /*00b4*/ 	.word	0x00007760


	//   ....[1]....
        /*00b8*/ 	.word	0x000078b0


	//   ....[2]....
        /*00bc*/ 	.word	0x000078f0


	//   ....[3]....
        /*00c0*/ 	.word	0x00007990


	//   ....[4]....
        /*00c4*/ 	.word	0x000079d0


	//   ....[5]....
        /*00c8*/ 	.word	0x00007a10


	//   ....[6]....
        /*00cc*/ 	.word	0x00007aa0


	//   ....[7]....
        /*00d0*/ 	.word	0x00007ac0


	//   ....[8]....
        /*00d4*/ 	.word	0x00007b60


	//   ....[9]....
        /*00d8*/ 	.word	0x00007bb0


	//   ....[10]....
        /*00dc*/ 	.word	0x00007c00


	//   ....[11]....
        /*00e0*/ 	.word	0x00007cd0


	//   ....[12]....
        /*00e4*/ 	.word	0x00007d30


	//   ....[13]....
        /*00e8*/ 	.word	0x00007ec0


	//   ....[14]....
        /*00ec*/ 	.word	0x00008020


	//   ....[15]....
        /*00f0*/ 	.word	0x00008060


	//   ....[16]....
        /*00f4*/ 	.word	0x00008120


	//   ....[17]....
        /*00f8*/ 	.word	0x000082a0


	//   ....[18]....
        /*00fc*/ 	.word	0x00008420


	//   ....[19]....
        /*0100*/ 	.word	0x00008580


	//   ....[20]....
        /*0104*/ 	.word	0x00008690


	//   ....[21]....
        /*0108*/ 	.word	0x000086d0


	//   ....[22]....
        /*010c*/ 	.word	0x00008710


	//----- nvinfo : EIATTR_MAX_THREADS
	.align		4
.L_3023:
        /*0110*/ 	.byte	0x04, 0x05
        /*0112*/ 	.short	(.L_3025 - .L_3024)
.L_3024:
        /*0114*/ 	.word	0x00000080
        /*0118*/ 	.word	0x00000001
        /*011c*/ 	.word	0x00000001


	//----- nvinfo : EIATTR_CRS_STACK_SIZE
	.align		4
.L_3025:
        /*0120*/ 	.byte	0x04, 0x1e
        /*0122*/ 	.short	(.L_3027 - .L_3026)
.L_3026:
        /*0124*/ 	.word	0x00000000


	//----- nvinfo : EIATTR_CBANK_PARAM_SIZE
	.align		4
.L_3027:
        /*0128*/ 	.byte	0x03, 0x19
        /*012a*/ 	.short	0x002c


	//----- nvinfo : EIATTR_PARAM_CBANK
	.align		4
        /*012c*/ 	.byte	0x04, 0x0a
        /*012e*/ 	.short	(.L_3029 - .L_3028)
	.align		4
.L_3028:
        /*0130*/ 	.word	index@(.nv.constant0._ZN2at6native27unrolled_elementwise_kernelINS0_13AUnaryFunctorIN3c104HalfES4_S4_ZZZNS0_21heaviside_kernel_cudaERNS_18TensorIteratorBaseEENKUlvE_clEvENKUlvE6_clEvEUlS4_S4_E_EESt5arrayIPcLm2EELi4E23TrivialOffsetCalculatorILi1EjESF_NS0_6memory12LoadWithCastILi1EEENSG_13StoreWithCastILi1EEEEEviT_T0_T2_T3_T4_T5_)
        /*0134*/ 	.short	0x0210
        /*0136*/ 	.short	0x002c


	//----- nvinfo : EIATTR_SW_WAR
	.align		4
.L_3029:
        /*0138*/ 	.byte	0x04, 0x36
        /*013a*/ 	.short	(.L_3031 - .L_3030)
.L_3030:
        /*013c*/ 	.word	0x00000008
.L_3031:


//--------------------- .nv.info._ZN2at6native18elementwise_kernelILi128ELi4EZNS0_22gpu_kernel_impl_nocastINS0_13AUnaryFunctorIN3c104HalfES5_S5_ZZZNS0_21heaviside_kernel_cudaERNS_18TensorIteratorBaseEENKUlvE_clEvENKUlvE6_clEvEUlS5_S5_E_EEEEvS7_RKT_EUliE_EEviT1_ --------------------------
	.section	.nv.info._ZN2at6native18elementwise_kernelILi128ELi4EZNS0_22gpu_kernel_impl_nocastINS0_13AUnaryFunctorIN3c104HalfES5_S5_ZZZNS0_21heaviside_kernel_cudaERNS_18TensorIteratorBaseEENKUlvE_clEvENKUlvE6_clEvEUlS5_S5_E_EEEEvS7_RKT_EUliE_EEviT1_,"",@"SHT_CUDA_INFO"
	.sectionflags	@""
	.align	4


	//----- nvinfo : EIATTR_CUDA_API_VERSION
	.align		4
        /*0000*/ 	.byte	0x04, 0x37
        /*0002*/ 	.short	(.L_3033 - .L_3032)
.L_3032:
        /*0004*/ 	.word	0x00000082


	//----- nvinfo : EIATTR_KPARAM_INFO
	.align		4
.L_3033:
        /*0008*/ 	.byte	0x04, 0x17
        /*000a*/ 	.short	(.L_3035 - .L_3034)
.L_3034:
        /*000c*/ 	.word	0x00000000
        /*0010*/ 	.short	0x0001
        /*0012*/ 	.short	0x0008
        /*0014*/ 	.byte	0x00, 0xf0, 0x61, 0x08


	//----- nvinfo : EIATTR_KPARAM_INFO
	.align		4
.L_3035:
        /*0018*/ 	.byte	0x04, 0x17
        /*001a*/ 	.short	(.L_3037 - .L_3036)
.L_3036:
        /*001c*/ 	.word	0x00000000
        /*0020*/ 	.short	0x0000
        /*0022*/ 	.short	0x0000
        /*0024*/ 	.byte	0x00, 0xf0, 0x11, 0x00


	//----- nvinfo : EIATTR_SPARSE_MMA_MASK
	.align		4
.L_3037:
        /*0028*/ 	.byte	0x03, 0x50
        /*002a*/ 	.short	0x0000


	//----- nvinfo : EIATTR_MAXREG_COUNT
	.align		4
        /*002c*/ 	.byte	0x03, 0x1b
        /*002e*/ 	.short	0x0080


	//----- nvinfo : EIATTR_MERCURY_ISA_VERSION
	.align		4
        /*0030*/ 	.byte	0x03, 0x5f
        /*0032*/ 	.short	0x0101


	//----- nvinfo : EIATTR_EXIT_INSTR_OFFSETS
	.align		4
        /*0034*/ 	.byte	0x04, 0x1c
        /*0036*/ 	.short	(.L_3039 - .L_3038)


	//   ....[0]....
.L_3038:
        /*0038*/ 	.word	0x00003c80


	//   ....[1]....
        /*003c*/ 	.word	0x00005050


	//----- nvinfo : EIATTR_MAX_THREADS
	.align		4
.L_3039:
        /*0040*/ 	.byte	0x04, 0x05
        /*0042*/ 	.short	(.L_3041 - .L_3040)
.L_3040:
        /*0044*/ 	.word	0x00000080
        /*0048*/ 	.word	0x00000001
        /*004c*/ 	.word	0x00000001


	//----- nvinfo : EIATTR_CRS_STACK_SIZE
	.align		4
.L_3041:
        /*0050*/ 	.byte	0x04, 0x1e
        /*0052*/ 	.short	(.L_3043 - .L_3042)
.L_3042:
        /*0054*/ 	.word	0x00000000


	//----- nvinfo : EIATTR_CBANK_PARAM_SIZE
	.align		4
.L_3043:
        /*0058*/ 	.byte	0x03, 0x19
        /*005a*/ 	.short	0x0220


	//----- nvinfo : EIATTR_PARAM_CBANK
	.align		4
        /*005c*/ 	.byte	0x04, 0x0a
        /*005e*/ 	.short	(.L_3045 - .L_3044)
	.align		4
.L_3044:
        /*0060*/ 	.word	index@(.nv.constant0._ZN2at6native18elementwise_kernelILi128ELi4EZNS0_22gpu_kernel_impl_nocastINS0_13AUnaryFunctorIN3c104HalfES5_S5_ZZZNS0_21heaviside_kernel_cudaERNS_18TensorIteratorBaseEENKUlvE_clEvENKUlvE6_clEvEUlS5_S5_E_EEEEvS7_RKT_EUliE_EEviT1_)
        /*0064*/ 	.short	0x0210
        /*0066*/ 	.short	0x0220


	//----- nvinfo : EIATTR_SW_WAR
	.align		4
.L_3045:
        /*0068*/ 	.byte	0x04, 0x36
        /*006a*/ 	.short	(.L_3047 - .L_3046)
.L_3046:
        /*006c*/ 	.word	0x00000008
.L_3047:


//--------------------- .nv.info._ZN2at6native27unrolled_elementwise_kernelINS0_13AUnaryFunctorIN3c104HalfES4_S4_ZZZNS0_21heaviside_kernel_cudaERNS_18TensorIteratorBaseEENKUlvE_clEvENKUlvE6_clEvEUlS4_S4_E_EESt5arrayIPcLm2EELi4E23TrivialOffsetCalculatorILi1EjESF_NS0_6memory15LoadWithoutCastENSG_16StoreWithoutCastEEEviT_T0_T2_T3_T4_T5_ --------------------------
	.section	.nv.info._ZN2at6native27unrolled_elementwise_kernelINS0_13AUnaryFunctorIN3c104HalfES4_S4_ZZZNS0_21heaviside_kernel_cudaERNS_18TensorIteratorBaseEENKUlvE_clEvENKUlvE6_clEvEUlS4_S4_E_EESt5arrayIPcLm2EELi4E23TrivialOffsetCalculatorILi1EjESF_NS0_6memory15LoadWithoutCastENSG_16StoreWithoutCastEEEviT_T0_T2_T3_T4_T5_,"",@"SHT_CUDA_INFO"
	.sectionflags	@""
	.align	4


	//----- nvinfo : EIATTR_CUDA_API_VERSION
	.align		4
        /*0000*/ 	.byte	0x04, 0x37
        /*0002*/ 	.short	(.L_3049 - .L_3048)
.L_3048:
        /*0004*/ 	.word	0x00000082


	//----- nvinfo : EIATTR_KPARAM_INFO
	.align		4
.L_3049:
        /*0008*/ 	.byte	0x04, 0x17
        /*000a*/ 	.short	(.L_3051 - .L_3050)
.L_3050:
        /*000c*/ 	.word	0x00000000
        /*0010*/ 	.short	0x0006
        /*0012*/ 	.short	0x001b
        /*0014*/ 	.byte	0x00, 0xf0, 0x05, 0x00


	//----- nvinfo : EIATTR_KPARAM_INFO
	.align		4
.L_3051:
        /*0018*/ 	.byte	0x04, 0x17
        /*001a*/ 	.short	(.L_3053 - .L_3052)
.L_3052:
        /*001c*/ 	.word	0x00000000
        /*0020*/ 	.short	0x0005
        /*0022*/ 	.short	0x001a
        /*0024*/ 	.byte	0x00, 0xf0, 0x05, 0x00


	//----- nvinfo : EIATTR_KPARAM_INFO
	.align		4
.L_3053:
        /*0028*/ 	.byte	0x04, 0x17
        /*002a*/ 	.short	(.L_3055 - .L_3054)
.L_3054:
        /*002c*/ 	.word	0x00000000
        /*0030*/ 	.short	0x0004
        /*0032*/ 	.short	0x0019
        /*0034*/ 	.byte	0x00, 0xf0, 0x05, 0x00


	//----- nvinfo : EIATTR_KPARAM_INFO
	.align		4
.L_3055:
        /*0038*/ 	.byte	0x04, 0x17
        /*003a*/ 	.short	(.L_3057 - .L_3056)
.L_3056:
        /*003c*/ 	.word	0x00000000
        /*0040*/ 	.short	0x0003
        /*0042*/ 	.short	0x0018
        /*0044*/ 	.byte	0x00, 0xf0, 0x05, 0x00


	//----- nvinfo : EIATTR_KPARAM_INFO
	.align		4
.L_3057:
        /*0048*/ 	.byte	0x04, 0x17
        /*004a*/ 	.short	(.L_3059 - .L_3058)
.L_3058:
        /*004c*/ 	.word	0x00000000
        /*0050*/ 	.short	0x0002
        /*0052*/ 	.short	0x0008
        /*0054*/ 	.byte	0x00, 0xf0, 0x41, 0x00


	//----- nvinfo : EIATTR_KPARAM_INFO
	.align		4
.L_3059:
        /*0058*/ 	.byte	0x04, 0x17
        /*005a*/ 	.short	(.L_3061 - .L_3060)
.L_3060:
        /*005c*/ 	.word	0x00000000
        /*0060*/ 	.short	0x0001
        /*0062*/ 	.short	0x0004
        /*0064*/ 	.byte	0x00, 0xf0, 0x11, 0x00


	//----- nvinfo : EIATTR_KPARAM_INFO
	.align		4
.L_3061:
        /*0068*/ 	.byte	0x04, 0x17
        /*006a*/ 	.short	(.L_3063 - .L_3062)
.L_3062:
        /*006c*/ 	.word	0x00000000
        /*0070*/ 	.short	0x0000
        /*0072*/ 	.short	0x0000
        /*0074*/ 	.byte	0x00, 0xf0, 0x11, 0x00


	//----- nvinfo : EIATTR_SPARSE_MMA_MASK
	.align		4
.L_3063:
        /*0078*/ 	.byte	0x03, 0x50
        /*007a*/ 	.short	0x0000


	//----- nvinfo : EIATTR_MAXREG_COUNT
	.align		4
        /*007c*/ 	.byte	0x03, 0x1b
        /*007e*/ 	.short	0x00ff


	//----- nvinfo : EIATTR_MERCURY_ISA_VERSION
	.align		4
        /*0080*/ 	.byte	0x03, 0x5f
        /*0082*/ 	.short	0x0101


	//----- nvinfo : EIATTR_EXIT_INSTR_OFFSETS
	.align		4
        /*0084*/ 	.byte	0x04, 0x1c
        /*0086*/ 	.short	(.L_3065 - .L_3064)


	//   ....[0]....
.L_3064:
        /*0088*/ 	.word	0x00000490


	//   ....[1]....
        /*008c*/ 	.word	0x00000520


	//----- nvinfo : EIATTR_MAX_THREADS
	.align		4
.L_3065:
        /*0090*/ 	.byte	0x04, 0x05
        /*0092*/ 	.short	(.L_3067 - .L_3066)
.L_3066:
        /*0094*/ 	.word	0x00000080
        /*0098*/ 	.word	0x00000001
        /*009c*/ 	.word	0x00000001


	//----- nvinfo : EIATTR_CRS_STACK_SIZE
	.align		4
.L_3067:
        /*00a0*/ 	.byte	0x04, 0x1e
        /*00a2*/ 	.short	(.L_3069 - .L_3068)
.L_3068:
        /*00a4*/ 	.word	0x00000000


	//----- nvinfo : EIATTR_CBANK_PARAM_SIZE
	.align		4
.L_3069:
        /*00a8*/ 	.byte	0x03, 0x19
        /*00aa*/ 	.short	0x001c


	//----- nvinfo : EIATTR_PARAM_CBANK
	.align		4
        /*00ac*/ 	.byte	0x04, 0x0a
        /*00ae*/ 	.short	(.L_3071 - .L_3070)
	.align		4
.L_3070:
        /*00b0*/ 	.word	index@(.nv.constant0._ZN2at6native27unrolled_elementwise_kernelINS0_13AUnaryFunctorIN3c104HalfES4_S4_ZZZNS0_21heaviside_kernel_cudaERNS_18TensorIteratorBaseEENKUlvE_clEvENKUlvE6_clEvEUlS4_S4_E_EESt5arrayIPcLm2EELi4E23TrivialOffsetCalculatorILi1EjESF_NS0_6memory15LoadWithoutCastENSG_16StoreWithoutCastEEEviT_T0_T2_T3_T4_T5_)
        /*00b4*/ 	.short	0x0210
        /*00b6*/ 	.short	0x001c


	//----- nvinfo : EIATTR_SW_WAR
	.align		4
.L_3071:
        /*00b8*/ 	.byte	0x04, 0x36
        /*00ba*/ 	.short	(.L_3073 - .L_3072)
.L_3072:
        /*00bc*/ 	.word	0x00000008
.L_3073:


//--------------------- .nv.info._ZN2at6native29vectorized_elementwise_kernelILi2ENS0_13AUnaryFunctorIN3c104HalfES4_S4_ZZZNS0_21heaviside_kernel_cudaERNS_18TensorIteratorBaseEENKUlvE_clEvENKUlvE6_clEvEUlS4_S4_E_EESt5arrayIPcLm2EEEEviT0_T1_ --------------------------
	.section	.nv.info._ZN2at6native29vectorized_elementwise_kernelILi2ENS0_13AUnaryFunctorIN3c104HalfES4_S4_ZZZNS0_21heaviside_kernel_cudaERNS_18TensorIteratorBaseEENKUlvE_clEvENKUlvE6_clEvEUlS4_S4_E_EESt5arrayIPcLm2EEEEviT0_T1_,"",@"SHT_CUDA_INFO"
	.sectionflags	@""
	.align	4


	//----- nvinfo : EIATTR_CUDA_API_VERSION
	.align		4
        /*0000*/ 	.byte	0x04, 0x37
        /*0002*/ 	.short	(.L_3075 - .L_3074)
.L_3074:
        /*0004*/ 	.word	0x00000082


	//----- nvinfo : EIATTR_KPARAM_INFO
	.align		4
.L_3075:
        /*0008*/ 	.byte	0x04, 0x17
        /*000a*/ 	.short	(.L_3077 - .L_3076)
.L_3076:
        /*000c*/ 	.word	0x00000000
        /*0010*/ 	.short	0x0002
        /*0012*/ 	.short	0x0008
        /*0014*/ 	.byte	0x00, 0xf0, 0x41, 0x00


	//----- nvinfo : EIATTR_KPARAM_INFO
	.align		4
.L_3077:
        /*0018*/ 	.byte	0x04, 0x17
        /*001a*/ 	.short	(.L_3079 - .L_3078)
.L_3078:
        /*001c*/ 	.word	0x00000000
        /*0020*/ 	.short	0x0001
        /*0022*/ 	.short	0x0004
        /*0024*/ 	.byte	0x00, 0xf0, 0x11, 0x00


	//----- nvinfo : EIATTR_KPARAM_INFO
	.align		4
.L_3079:
        /*0028*/ 	.byte	0x04, 0x17
        /*002a*/ 	.short	(.L_3081 - .L_3080)
.L_3080:
        /*002c*/ 	.word	0x00000000
        /*0030*/ 	.short	0x0000
        /*0032*/ 	.short	0x0000
        /*0034*/ 	.byte	0x00, 0xf0, 0x11, 0x00


	//----- nvinfo : EIATTR_SPARSE_MMA_MASK
	.align		4
.L_3081:
        /*0038*/ 	.byte	0x03, 0x50
        /*003a*/ 	.short	0x0000


	//----- nvinfo : EIATTR_MAXREG_COUNT
	.align		4
        /*003c*/ 	.byte	0x03, 0x1b
        /*003e*/ 	.short	0x00ff


	//----- nvinfo : EIATTR_MERCURY_ISA_VERSION
	.align		4
        /*0040*/ 	.byte	0x03, 0x5f
        /*0042*/ 	.short	0x0101


	//----- nvinfo : EIATTR_EXIT_INSTR_OFFSETS
	.align		4
        /*0044*/ 	.byte	0x04, 0x1c
        /*0046*/ 	.short	(.L_3083 - .L_3082)


	//   ....[0]....
.L_3082:
        /*0048*/ 	.word	0x00000330


	//   ....[1]....
        /*004c*/ 	.word	0x00000d00


	//   ....[2]....
        /*0050*/ 	.word	0x00000d50


	//----- nvinfo : EIATTR_MAX_THREADS
	.align		4
.L_3083:
        /*0054*/ 	.byte	0x04, 0x05
        /*0056*/ 	.short	(.L_3085 - .L_3084)
.L_3084:
        /*0058*/ 	.word	0x00000080
        /*005c*/ 	.word	0x00000001
        /*0060*/ 	.word	0x00000001


	//----- nvinfo : EIATTR_CRS_STACK_SIZE
	.align		4
.L_3085:
        /*0064*/ 	.byte	0x04, 0x1e
        /*0066*/ 	.short	(.L_3087 - .L_3086)
.L_3086:
        /*0068*/ 	.word	0x00000000


	//----- nvinfo : EIATTR_CBANK_PARAM_SIZE
	.align		4
.L_3087:
        /*006c*/ 	.byte	0x03, 0x19
        /*006e*/ 	.short	0x0018


	//----- nvinfo : EIATTR_PARAM_CBANK
	.align		4
        /*0070*/ 	.byte	0x04, 0x0a
        /*0072*/ 	.short	(.L_3089 - .L_3088)
	.align		4
.L_3088:
        /*0074*/ 	.word	index@(.nv.constant0._ZN2at6native29vectorized_elementwise_kernelILi2ENS0_13AUnaryFunctorIN3c104HalfES4_S4_ZZZNS0_21heaviside_kernel_cudaERNS_18TensorIteratorBaseEENKUlvE_clEvENKUlvE6_clEvEUlS4_S4_E_EESt5arrayIPcLm2EEEEviT0_T1_)
        /*0078*/ 	.short	0x0210
        /*007a*/ 	.short	0x0018


	//----- nvinfo : EIATTR_SW_WAR
	.align		4
.L_3089:
        /*007c*/ 	.byte	0x04, 0x36
        /*007e*/ 	.short	(.L_3091 - .L_3090)
.L_3090:
        /*0080*/ 	.word	0x00000008
.L_3091:


//--------------------- .nv.info._ZN2at6native29vectorized_elementwise_kernelILi4ENS0_13AUnaryFunctorIN3c104HalfES4_S4_ZZZNS0_21heaviside_kernel_cudaERNS_18TensorIteratorBaseEENKUlvE_clEvENKUlvE6_clEvEUlS4_S4_E_EESt5arrayIPcLm2EEEEviT0_T1_ --------------------------
	.section	.nv.info._ZN2at6native29vectorized_elementwise_kernelILi4ENS0_13AUnaryFunctorIN3c104HalfES4_S4_ZZZNS0_21heaviside_kernel_cudaERNS_18TensorIteratorBaseEENKUlvE_clEvENKUlvE6_clEvEUlS4_S4_E_EESt5arrayIPcLm2EEEEviT0_T1_,"",@"SHT_CUDA_INFO"
	.sectionflags	@""
	.align	4


	//----- nvinfo : EIATTR_CUDA_API_VERSION
	.align		4
        /*0000*/ 	.byte	0x04, 0x37
        /*0002*/ 	.short	(.L_3093 - .L_3092)
.L_3092:
        /*0004*/ 	.word	0x00000082


	//----- nvinfo : EIATTR_KPARAM_INFO
	.align		4
.L_3093:
        /*0008*/ 	.byte	0x04, 0x17
        /*000a*/ 	.short	(.L_3095 - .L_3094)
.L_3094:
        /*000c*/ 	.word	0x00000000
        /*0010*/ 	.short	0x0002
        /*0012*/ 	.short	0x0008
        /*0014*/ 	.byte	0x00, 0xf0, 0x41, 0x00


	//----- nvinfo : EIATTR_KPARAM_INFO
	.align		4
.L_3095:
        /*0018*/ 	.byte	0x04, 0x17
        /*001a*/ 	.short	(.L_3097 - .L_3096)
.L_3096:
        /*001c*/ 	.word	0x00000000
        /*0020*/ 	.short	0x0001
        /*0022*/ 	.short	0x0004
        /*0024*/ 	.byte	0x00, 0xf0, 0x11, 0x00


	//----- nvinfo : EIATTR_KPARAM_INFO
	.align		4
.L_3097:
        /*0028*/ 	.byte	0x04, 0x17
        /*002a*/ 	.short	(.L_3099 - .L_3098)
.L_3098:
        /*002c*/ 	.word	0x00000000
        /*0030*/ 	.short	0x0000
        /*0032*/ 	.short	0x0000
        /*0034*/ 	.byte	0x00, 0xf0, 0x11, 0x00


	//----- nvinfo : EIATTR_SPARSE_MMA_MASK
	.align		4
.L_3099:
        /*0038*/ 	.byte	0x03, 0x50
        /*003a*/ 	.short	0x0000


	//----- nvinfo : EIATTR_MAXREG_COUNT
	.align		4
        /*003c*/ 	.byte	0x03, 0x1b
        /*003e*/ 	.short	0x00ff


	//----- nvinfo : EIATTR_MERCURY_ISA_VERSION
	.align		4
        /*0040*/ 	.byte	0x03, 0x5f
        /*0042*/ 	.short	0x0101


	//----- nvinfo : EIATTR_EXIT_INSTR_OFFSETS
	.align		4
        /*0044*/ 	.byte	0x04, 0x1c
        /*0046*/ 	.short	(.L_3101 - .L_3100)


	//   ....[0]....
.L_3100:
        /*0048*/ 	.word	0x000002d0


	//   ....[1]....
        /*004c*/ 	.word	0x00000ca0


	//   ....[2]....
        /*0050*/ 	.word	0x00000cf0


	//----- nvinfo : EIATTR_MAX_THREADS
	.align		4
.L_3101:
        /*0054*/ 	.byte	0x04, 0x05
        /*0056*/ 	.short	(.L_3103 - .L_3102)
.L_3102:
        /*0058*/ 	.word	0x00000080
        /*005c*/ 	.word	0x00000001
        /*0060*/ 	.word	0x00000001


	//----- nvinfo : EIATTR_CRS_STACK_SIZE
	.align		4
.L_3103:
        /*0064*/ 	.byte	0x04, 0x1e
        /*0066*/ 	.short	(.L_3105 - .L_3104)
.L_3104:
        /*0068*/ 	.word	0x00000000


	//----- nvinfo : EIATTR_CBANK_PARAM_SIZE
	.align		4
.L_3105:
        /*006c*/ 	.byte	0x03, 0x19
        /*006e*/ 	.short	0x0018


	//----- nvinfo : EIATTR_PARAM_CBANK
	.align		4
        /*0070*/ 	.byte	0x04, 0x0a
        /*0072*/ 	.short	(.L_3107 - .L_3106)
	.align		4
.L_3106:
        /*0074*/ 	.word	index@(.nv.constant0._ZN2at6native29vectorized_elementwise_kernelILi4ENS0_13AUnaryFunctorIN3c104HalfES4_S4_ZZZNS0_21heaviside_kernel_cudaERNS_18TensorIteratorBaseEENKUlvE_clEvENKUlvE6_clEvEUlS4_S4_E_EESt5arrayIPcLm2EEEEviT0_T1_)
        /*0078*/ 	.short	0x0210
        /*007a*/ 	.short	0x0018


	//----- nvinfo : EIATTR_SW_WAR
	.align		4
.L_3107:
        /*007c*/ 	.byte	0x04, 0x36
        /*007e*/ 	.short	(.L_3109 - .L_3108)
.L_3108:
        /*0080*/ 	.word	0x00000008
.L_3109:


//--------------------- .nv.info._ZN2at6native29vectorized_elementwise_kernelILi8ENS0_13AUnaryFunctorIN3c104HalfES4_S4_ZZZNS0_21heaviside_kernel_cudaERNS_18TensorIteratorBaseEENKUlvE_clEvENKUlvE6_clEvEUlS4_S4_E_EESt5arrayIPcLm2EEEEviT0_T1_ --------------------------
	.section	.nv.info._ZN2at6native29vectorized_elementwise_kernelILi8ENS0_13AUnaryFunctorIN3c104HalfES4_S4_ZZZNS0_21heaviside_kernel_cudaERNS_18TensorIteratorBaseEENKUlvE_clEvENKUlvE6_clEvEUlS4_S4_E_EESt5arrayIPcLm2EEEEviT0_T1_,"",@"SHT_CUDA_INFO"
	.sectionflags	@""
	.align	4


	//----- nvinfo : EIATTR_CUDA_API_VERSION
	.align		4
        /*0000*/ 	.byte	0x04, 0x37
        /*0002*/ 	.short	(.L_3111 - .L_3110)
.L_3110:
        /*0004*/ 	.word	0x00000082


	//----- nvinfo : EIATTR_KPARAM_INFO
	.align		4
.L_3111:
        /*0008*/ 	.byte	0x04, 0x17
        /*000a*/ 	.short	(.L_3113 - .L_3112)
.L_3112:
        /*000c*/ 	.word	0x00000000
        /*0010*/ 	.short	0x0002
        /*0012*/ 	.short	0x0008
        /*0014*/ 	.byte	0x00, 0xf0, 0x41, 0x00


	//----- nvinfo : EIATTR_KPARAM_INFO
	.align		4
.L_3113:
        /*0018*/ 	.byte	0x04, 0x17
        /*001a*/ 	.short	(.L_3115 - .L_3114)
.L_3114:
        /*001c*/ 	.word	0x00000000
        /*0020*/ 	.short	0x0001
        /*0022*/ 	.short	0x0004
        /*0024*/ 	.byte	0x00, 0xf0, 0x11, 0x00


	//----- nvinfo : EIATTR_KPARAM_INFO
	.align		4
.L_3115:
        /*0028*/ 	.byte	0x04, 0x17
        /*002a*/ 	.short	(.L_3117 - .L_3116)
.L_3116:
        /*002c*/ 	.word	0x00000000
        /*0030*/ 	.short	0x0000
        /*0032*/ 	.short	0x0000
        /*0034*/ 	.byte	0x00, 0xf0, 0x11, 0x00


	//----- nvinfo : EIATTR_SPARSE_MMA_MASK
	.align		4
.L_3117:
        /*0038*/ 	.byte	0x03, 0x50
        /*003a*/ 	.short	0x0000


	//----- nvinfo : EIATTR_MAXREG_COUNT
	.align		4
        /*003c*/ 	.byte	0x03, 0x1b
        /*003e*/ 	.short	0x00ff


	//----- nvinfo : EIATTR_MERCURY_ISA_VERSION
	.align		4
        /*0040*/ 	.byte	0x03, 0x5f
        /*0042*/ 	.short	0x0101


	//----- nvinfo : EIATTR_EXIT_INSTR_OFFSETS
	.align		4
        /*0044*/ 	.byte	0x04, 0x1c
        /*0046*/ 	.short	(.L_3119 - .L_3118)


	//   ....[0]....
.L_3118:
        /*0048*/ 	.word	0x00000290


	//   ....[1]....
        /*004c*/ 	.word	0x00000c60


	//   ....[2]....
        /*0050*/ 	.word	0x00000cb0


	//----- nvinfo : EIATTR_MAX_THREADS
	.align		4
.L_3119:
        /*0054*/ 	.byte	0x04, 0x05
        /*0056*/ 	.short	(.L_3121 - .L_3120)
.L_3120:
        /*0058*/ 	.word	0x00000080
        /*005c*/ 	.word	0x00000001
        /*0060*/ 	.word	0x00000001


	//----- nvinfo : EIATTR_CRS_STACK_SIZE
	.align		4
.L_3121:
        /*0064*/ 	.byte	0x04, 0x1e
        /*0066*/ 	.short	(.L_3123 - .L_3122)
.L_3122:
        /*0068*/ 	.word	0x00000000


	//----- nvinfo : EIATTR_CBANK_PARAM_SIZE
	.align		4
.L_3123:
        /*006c*/ 	.byte	0x03, 0x19
        /*006e*/ 	.short	0x0018


	//----- nvinfo : EIATTR_PARAM_CBANK
	.align		4
        /*0070*/ 	.byte	0x04, 0x0a
        /*0072*/ 	.short	(.L_3125 - .L_3124)
	.align		4
.L_3124:
        /*0074*/ 	.word	index@(.nv.constant0._ZN2at6native29vectorized_elementwise_kernelILi8ENS0_13AUnaryFunctorIN3c104HalfES4_S4_ZZZNS0_21heaviside_kernel_cudaERNS_18TensorIteratorBaseEENKUlvE_clEvENKUlvE6_clEvEUlS4_S4_E_EESt5arrayIPcLm2EEEEviT0_T1_)
        /*0078*/ 	.short	0x0210
        /*007a*/ 	.short	0x0018


	//----- nvinfo : EIATTR_SW_WAR
	.align		4
.L_3125:
        /*007c*/ 	.byte	0x04, 0x36
        /*007e*/ 	.short	(.L_3127 - .L_3126)
.L_3126:
        /*0080*/ 	.word	0x00000008
.L_3127:


//--------------------- .nv.info._ZN2at6native18elementwise_kernelILi128ELi4EZNS0_15gpu_kernel_implINS0_13BinaryFunctorIfffZZZNS0_21heaviside_kernel_cudaERNS_18TensorIteratorBaseEENKUlvE_clEvENKUlvE5_clEvEUlffE_EEEEvS5_RKT_EUliE_EEviT1_ --------------------------
	.section	.nv.info._ZN2at6native18elementwise_kernelILi128ELi4EZNS0_15gpu_kernel_implINS0_13BinaryFunctorIfffZZZNS0_21heaviside_kernel_cudaERNS_18TensorIteratorBaseEENKUlvE_clEvENKUlvE5_clEvEUlffE_EEEEvS5_RKT_EUliE_EEviT1_,"",@"SHT_CUDA_INFO"
	.sectionflags	@""
	.align	4


	//----- nvinfo : EIATTR_CUDA_API_VERSION
	.align		4
        /*0000*/ 	.byte	0x04, 0x37
        /*0002*/ 	.short	(.L_3129 - .L_3128)
.L_3128:
        /*0004*/ 	.word	0x00000082


	//----- nvinfo : EIATTR_KPARAM_INFO
	.align		4
.L_3129:
        /*0008*/ 	.byte	0x04, 0x17
        /*000a*/ 	.short	(.L_3131 - .L_3130)
.L_3130:
        /*000c*/ 	.word	0x00000000
        /*0010*/ 	.short	0x0001
        /*0012*/ 	.short	0x0008
        /*0014*/ 	.byte	0x00, 0xf0, 0x21, 0x0a


	//----- nvinfo : EIATTR_KPARAM_INFO
	.align		4
.L_3131:
        /*0018*/ 	.byte	0x04, 0x17
        /*001a*/ 	.short	(.L_3133 - .L_3132)
.L_3132:
        /*001c*/ 	.word	0x00000000
        /*0020*/ 	.short	0x0000
        /*0022*/ 	.short	0x0000
        /*0024*/ 	.byte	0x00, 0xf0, 0x11, 0x00


	//----- nvinfo : EIATTR_SPARSE_MMA_MASK
	.align		4
.L_3133:
        /*0028*/ 	.byte	0x03, 0x50
        /*002a*/ 	.short	0x0000


	//----- nvinfo : EIATTR_MAXREG_COUNT
	.align		4
        /*002c*/ 	.byte	0x03, 0x1b
        /*002e*/ 	.short	0x0080


	//----- nvinfo : EIATTR_EXTERNS
	.align		4
        /*0030*/ 	.byte	0x04, 0x0f
        /*0032*/ 	.short	(.L_3135 - .L_3134)


	//   ....[0]....
	.align		4
.L_3134:
        /*0034*/ 	.word	index@(__assertfail)


	//----- nvinfo : EIATTR_MERCURY_ISA_VERSION
	.align		4
.L_3135:
        /*0038*/ 	.byte	0x03, 0x5f
        /*003a*/ 	.short	0x0101


	//----- nvinfo : EIATTR_SYSCALL_OFFSETS
	.align		4
        /*003c*/ 	.byte	0x04, 0x46
        /*003e*/ 	.short	(.L_3137 - .L_3136)


	//   ....[0]....
.L_3136:
        /*0040*/ 	.word	0x00002490


	//   ....[1]....
        /*0044*/ 	.word	0x000032b0


	//   ....[2]....
        /*0048*/ 	.word	0x00004130


	//   ....[3]....
        /*004c*/ 	.word	0x000065f0


	//   ....[4]....
        /*0050*/ 	.word	0x00007410


	//   ....[5]....
        /*0054*/ 	.word	0x00008290


	//   ....[6]....
        /*0058*/ 	.word	0x0000a740


	//   ....[7]....
        /*005c*/ 	.word	0x0000b560


	//   ....[8]....
        /*0060*/ 	.word	0x0000c3e0


	//   ....[9]....
        /*0064*/ 	.word	0x0000e880


	//   ....[10]....
        /*0068*/ 	.word	0x0000f6a0


	//   ....[11]....
        /*006c*/ 	.word	0x00010520


	//----- nvinfo : EIATTR_EXIT_INSTR_OFFSETS
	.align		4
.L_3137:
        /*0070*/ 	.byte	0x04, 0x1c
        /*0072*/ 	.short	(.L_3139 - .L_3138)


	//   ....[0]....
.L_3138:
        /*0074*/ 	.word	0x0000c490


	//   ....[1]....
        /*0078*/ 	.word	0x0000f840


	//   ....[2]....
        /*007c*/ 	.word	0x0000f880


	//   ....[3]....
        /*0080*/ 	.word	0x0000f910


	//   ....[4]....
        /*0084*/ 	.word	0x0000f940


	//   ....[5]....
        /*0088*/ 	.word	0x0000f970


	//   ....[6]....
        /*008c*/ 	.word	0x0000f9f0


	//   ....[7]....
        /*0090*/ 	.word	0x0000fa20


	//   ....[8]....
        /*0094*/ 	.word	0x0000fab0


	//   ....[9]....
        /*0098*/ 	.word	0x0000faf0


	//   ....[10]....
        /*009c*/ 	.word	0x0000fb30


	//   ....[11]....
        /*00a0*/ 	.word	0x0000fbf0


	//   ....[12]....
        /*00a4*/ 	.word	0x0000fc40


	//   ....[13]....
        /*00a8*/ 	.word	0x0000fdc0


	//   ....[14]....
        /*00ac*/ 	.word	0x0000ff10


	//   ....[15]....
        /*00b0*/ 	.word	0x0000ff40


	//   ....[16]....
        /*00b4*/ 	.word	0x0000fff0


	//   ....[17]....
        /*00b8*/ 	.word	0x00010160


	//   ....[18]....
        /*00bc*/ 	.word	0x000102d0


	//   ....[19]....
        /*00c0*/ 	.word	0x00010420


	//   ....[20]....
        /*00c4*/ 	.word	0x00010530


	//   ....[21]....
        /*00c8*/ 	.word	0x00010560


	//   ....[22]....
        /*00cc*/ 	.word	0x00010590


	//----- nvinfo : EIATTR_MAX_THREADS
	.align		4
.L_3139:
        /*00d0*/ 	.byte	0x04, 0x05
        /*00d2*/ 	.short	(.L_3141 - .L_3140)
.L_3140:
        /*00d4*/ 	.word	0x00000080
        /*00d8*/ 	.word	0x00000001
        /*00dc*/ 	.word	0x00000001


	//----- nvinfo : EIATTR_CRS_STACK_SIZE
	.align		4
.L_3141:
        /*00e0*/ 	.byte	0x04, 0x1e
        /*00e2*/ 	.short	(.L_3143 - .L_3142)
.L_3142:
        /*00e4*/ 	.word	0x00000000


	//----- nvinfo : EIATTR_CBANK_PARAM_SIZE
	.align		4
.L_3143:
        /*00e8*/ 	.byte	0x03, 0x19
        /*00ea*/ 	.short	0x0290


	//----- nvinfo : EIATTR_PARAM_CBANK
	.align		4
        /*00ec*/ 	.byte	0x04, 0x0a
        /*00ee*/ 	.short	(.L_3145 - .L_3144)
	.align		4
.L_3144:
        /*00f0*/ 	.word	index@(.nv.constant0._ZN2at6native18elementwise_kernelILi128ELi4EZNS0_15gpu_kernel_implINS0_13BinaryFunctorIfffZZZNS0_21heaviside_kernel_cudaERNS_18TensorIteratorBaseEENKUlvE_clEvENKUlvE5_clEvEUlffE_EEEEvS5_RKT_EUliE_EEviT1_)
        /*00f4*/ 	.short	0x0210
        /*00f6*/ 	.short	0x0290


	//----- nvinfo : EIATTR_SW_WAR
	.align		4
.L_3145:
        /*00f8*/ 	.byte	0x04, 0x36
        /*00fa*/ 	.short	(.L_3147 - .L_3146)
.L_3146:
        /*00fc*/ 	.word	0x00000008
.L_3147:


//--------------------- .nv.info._ZN2at6native27unrolled_elementwise_kernelINS0_13BinaryFunctorIfffZZZNS0_21heaviside_kernel_cudaERNS_18TensorIteratorBaseEENKUlvE_clEvENKUlvE5_clEvEUlffE_EESt5arrayIPcLm3EELi4E23TrivialOffsetCalculatorILi2EjESC_ILi1EjENS0_6memory12LoadWithCastILi2EEENSF_13StoreWithCastILi1EEEEEviT_T0_T2_T3_T4_T5_ --------------------------
	.section	.nv.info._ZN2at6native27unrolled_elementwise_kernelINS0_13BinaryFunctorIfffZZZNS0_21heaviside_kernel_cudaERNS_18TensorIteratorBaseEENKUlvE_clEvENKUlvE5_clEvEUlffE_EESt5arrayIPcLm3EELi4E23TrivialOffsetCalculatorILi2EjESC_ILi1EjENS0_6memory12LoadWithCastILi2EEENSF_13StoreWithCastILi1EEEEEviT_T0_T2_T3_T4_T5_,"",@"SHT_CUDA_INFO"
	.sectionflags	@""
	.align	4


	//----- nvinfo : EIATTR_CUDA_API_VERSION
	.align		4
        /*0000*/ 	.byte	0x04, 0x37
        /*0002*/ 	.short	(.L_3149 - .L_3148)
.L_3148:
        /*0004*/ 	.word	0x00000082


	//----- nvinfo : EIATTR_KPARAM_INFO
	.align		4
.L_3149:
        /*0008*/ 	.byte	0x04, 0x17
        /*000a*/ 	.short	(.L_3151 - .L_3150)
.L_3150:
        /*000c*/ 	.word	0x00000000
        /*0010*/ 	.short	0x0006
        /*0012*/ 	.short	0x0030
        /*0014*/ 	.byte	0x00, 0xf0, 0x21, 0x00


	//----- nvinfo : EIATTR_KPARAM_INFO
	.align		4
.L_3151:
        /*0018*/ 	.byte	0x04, 0x17
        /*001a*/ 	.short	(.L_3153 - .L_3152)
.L_3152:
        /*001c*/ 	.word	0x00000000
        /*0020*/ 	.short	0x0005
        /*0022*/ 	.short	0x0024
        /*0024*/ 	.byte	0x00, 0xf0, 0x31, 0x00


	//----- nvinfo : EIATTR_KPARAM_INFO
	.align		4
.L_3153:
        /*0028*/ 	.byte	0x04, 0x17
        /*002a*/ 	.short	(.L_3155 - .L_3154)
.L_3154:
        /*002c*/ 	.word	0x00000000
        /*0030*/ 	.short	0x0004
        /*0032*/ 	.short	0x0021
        /*0034*/ 	.byte	0x00, 0xf0, 0x05, 0x00


	//----- nvinfo : EIATTR_KPARAM_INFO
	.align		4
.L_3155:
        /*0038*/ 	.byte	0x04, 0x17
        /*003a*/ 	.short	(.L_3157 - .L_3156)
.L_3156:
        /*003c*/ 	.word	0x00000000
        /*0040*/ 	.short	0x0003
        /*0042*/ 	.short	0x0020
        /*0044*/ 	.byte	0x00, 0xf0, 0x05, 0x00


	//----- nvinfo : EIATTR_KPARAM_INFO
	.align		4
.L_3157:
        /*0048*/ 	.byte	0x04, 0x17
        /*004a*/ 	.short	(.L_3159 - .L_3158)
.L_3158:
        /*004c*/ 	.word	0x00000000
        /*0050*/ 	.short	0x0002
        /*0052*/ 	.short	0x0008
        /*0054*/ 	.byte	0x00, 0xf0, 0x61, 0x00


	//----- nvinfo : EIATTR_KPARAM_INFO
	.align		4
.L_3159:
        /*0058*/ 	.byte	0x04, 0x17
        /*005a*/ 	.short	(.L_3161 - .L_3160)
.L_3160:
        /*005c*/ 	.word	0x00000000
        /*0060*/ 	.short	0x0001
        /*0062*/ 	.short	0x0004
        /*0064*/ 	.byte	0x00, 0xf0, 0x05, 0x00


	//----- nvinfo : EIATTR_KPARAM_INFO
	.align		4
.L_3161:
        /*0068*/ 	.byte	0x04, 0x17
        /*006a*/ 	.short	(.L_3163 - .L_3162)
.L_3162:
        /*006c*/ 	.word	0x00000000
        /*0070*/ 	.short	0x0000
        /*0072*/ 	.short	0x0000
        /*0074*/ 	.byte	0x00, 0xf0, 0x11, 0x00


	//----- nvinfo : EIATTR_SPARSE_MMA_MASK
	.align		4
.L_3163:
        /*0078*/ 	.byte	0x03, 0x50
        /*007a*/ 	.short	0x0000


	//----- nvinfo : EIATTR_MAXREG_COUNT
	.align		4
        /*007c*/ 	.byte	0x03, 0x1b
        /*007e*/ 	.short	0x00ff


	//----- nvinfo : EIATTR_EXTERNS
	.align		4
        /*0080*/ 	.byte	0x04, 0x0f
        /*0082*/ 	.short	(.L_3165 - .L_3164)


	//   ....[0]....
	.align		4
.L_3164:
        /*0084*/ 	.word	index@(__assertfail)


	//----- nvinfo : EIATTR_MERCURY_ISA_VERSION
	.align		4
.L_3165:
        /*0088*/ 	.byte	0x03, 0x5f
        /*008a*/ 	.short	0x0101


	//----- nvinfo : EIATTR_SYSCALL_OFFSETS
	.align		4
        /*008c*/ 	.byte	0x04, 0x46
        /*008e*/ 	.short	(.L_3167 - .L_3166)


	//   ....[0]....
.L_3166:
        /*0090*/ 	.word	0x00000e90


	//   ....[1]....
        /*0094*/ 	.word	0x00001cc0


	//   ....[2]....
        /*0098*/ 	.word	0x00002b70


	//   ....[3]....
        /*009c*/ 	.word	0x000039a0


	//   ....[4]....
        /*00a0*/ 	.word	0x00004860


	//   ....[5]....
        /*00a4*/ 	.word	0x000056a0


	//   ....[6]....
        /*00a8*/ 	.word	0x00006540


	//   ....[7]....
        /*00ac*/ 	.word	0x00007350


	//   ....[8]....
        /*00b0*/ 	.word	0x000082d0


	//   ....[9]....
        /*00b4*/ 	.word	0x000091a0


	//   ....[10]....
        /*00b8*/ 	.word	0x0000a060


	//   ....[11]....
        /*00bc*/ 	.word	0x0000af20


	//----- nvinfo : EIATTR_EXIT_INSTR_OFFSETS
	.align		4
.L_3167:
        /*00c0*/ 	.byte	0x04, 0x1c
        /*00c2*/ 	.short	(.L_3169 - .L_3168)


	//   ....[0]....
.L_3168:
        /*00c4*/ 	.word	0x0000a100


	//   ....[1]....
        /*00c8*/ 	.word	0x0000a240


	//   ....[2]....
        /*00cc*/ 	.word	0x0000a280


	//   ....[3]....
        /*00d0*/ 	.word	0x0000a310


	//   ....[4]....
        /*00d4*/ 	.word	0x0000a340


	//   ....[5]....
        /*00d8*/ 	.word	0x0000a370


	//   ....[6]....
        /*00dc*/ 	.word	0x0000a3f0


	//   ....[7]....
        /*00e0*/ 	.word	0x0000a420


	//   ....[8]....
        /*00e4*/ 	.word	0x0000a4b0


	//   ....[9]....
        /*00e8*/ 	.word	0x0000a4f0


	//   ....[10]....
        /*00ec*/ 	.word	0x0000a530


	//   ....[11]....
        /*00f0*/ 	.word	0x0000a5f0


	//   ....[12]....
        /*00f4*/ 	.word	0x0000a640


	//   ....[13]....
        /*00f8*/ 	.word	0x0000a7c0


	//   ....[14]....
        /*00fc*/ 	.word	0x0000a910


	//   ....[15]....
        /*0100*/ 	.word	0x0000a940


	//   ....[16]....
        /*0104*/ 	.word	0x0000a9f0


	//   ....[17]....
        /*0108*/ 	.word	0x0000ab60


	//   ....[18]....
        /*010c*/ 	.word	0x0000acd0


	//   ....[19]....
        /*0110*/ 	.word	0x0000ae20


	//   ....[20]....
        /*0114*/ 	.word	0x0000af30


	//   ....[21]....
        /*0118*/ 	.word	0x0000af60


	//   ....[22]....
        /*011c*/ 	.word	0x0000af90


	//----- nvinfo : EIATTR_MAX_THREADS
	.align		4
.L_3169:
        /*0120*/ 	.byte	0x04, 0x05
        /*0122*/ 	.short	(.L_3171 - .L_3170)
.L_3170:
        /*0124*/ 	.word	0x00000080
        /*0128*/ 	.word	0x00000001
        /*012c*/ 	.word	0x00000001


	//----- nvinfo : EIATTR_CRS_STACK_SIZE
	.align		4
.L_3171:
        /*0130*/ 	.byte	0x04, 0x1e
        /*0132*/ 	.short	(.L_3173 - .L_3172)
.L_3172:
        /*0134*/ 	.word	0x00000000


	//----- nvinfo : EIATTR_CBANK_PARAM_SIZE
	.align		4
.L_3173:
        /*0138*/ 	.byte	0x03, 0x19
        /*013a*/ 	.short	0x0038


	//----- nvinfo : EIATTR_PARAM_CBANK
	.align		4
        /*013c*/ 	.byte	0x04, 0x0a
        /*013e*/ 	.short	(.L_3175 - .L_3174)
	.align		4
.L_3174:
        /*0140*/ 	.word	index@(.nv.constant0._ZN2at6native27unrolled_elementwise_kernelINS0_13BinaryFunctorIfffZZZNS0_21heaviside_kernel_cudaERNS_18TensorIteratorBaseEENKUlvE_clEvENKUlvE5_clEvEUlffE_EESt5arrayIPcLm3EELi4E23TrivialOffsetCalculatorILi2EjESC_ILi1EjENS0_6memory12LoadWithCastILi2EEENSF_13StoreWithCastILi1EEEEEviT_T0_T2_T3_T4_T5_)
        /*0144*/ 	.short	0x0210
        /*0146*/ 	.short	0x0038


	//----- nvinfo : EIATTR_SW_WAR
	.align		4
.L_3175:
        /*0148*/ 	.byte	0x04, 0x36
        /*014a*/ 	.short	(.L_3177 - .L_3176)
.L_3176:
        /*014c*/ 	.word	0x00000008
.L_3177:


//--------------------- .nv.info._ZN2at6native18elementwise_kernelILi128ELi2EZNS0_22gpu_kernel_impl_nocastINS0_13BinaryFunctorIfffZZZNS0_21heaviside_kernel_cudaERNS_18TensorIteratorBaseEENKUlvE_clEvENKUlvE5_clEvEUlffE_EEEEvS5_RKT_EUliE_EEviT1_ --------------------------
	.section	.nv.info._ZN2at6native18elementwise_kernelILi128ELi2EZNS0_22gpu_kernel_impl_nocastINS0_13BinaryFunctorIfffZZZNS0_21heaviside_kernel_cudaERNS_18TensorIteratorBaseEENKUlvE_clEvENKUlvE5_clEvEUlffE_EEEEvS5_RKT_EUliE_EEviT1_,"",@"SHT_CUDA_INFO"
	.sectionflags	@""
	.align	4


	//----- nvinfo : EIATTR_CUDA_API_VERSION
	.align		4
        /*0000*/ 	.byte	0x04, 0x37
        /*0002*/ 	.short	(.L_3179 - .L_3178)
.L_3178:
        /*0004*/ 	.word	0x00000082


	//----- nvinfo : EIATTR_KPARAM_INFO
	.align		4
.L_3179:
        /*0008*/ 	.byte	0x04, 0x17
        /*000a*/ 	.short	(.L_3181 - .L_3180)
.L_3180:
        /*000c*/ 	.word	0x00000000
        /*0010*/ 	.short	0x0001
        /*0012*/ 	.short	0x0008
        /*0014*/ 	.byte	0x00, 0xf0, 0x21, 0x0a


	//----- nvinfo : EIATTR_KPARAM_INFO
	.align		4
.L_3181:
        /*0018*/ 	.byte	0x04, 0x17
        /*001a*/ 	.short	(.L_3183 - .L_3182)
.L_3182:
        /*001c*/ 	.word	0x00000000
        /*0020*/ 	.short	0x0000
        /*0022*/ 	.short	0x0000
        /*0024*/ 	.byte	0x00, 0xf0, 0x11, 0x00


	//----- nvinfo : EIATTR_SPARSE_MMA_MASK
	.align		4
.L_3183:
        /*0028*/ 	.byte	0x03, 0x50
        /*002a*/ 	.short	0x0000


	//----- nvinfo : EIATTR_MAXREG_COUNT
	.align		4
        /*002c*/ 	.byte	0x03, 0x1b
        /*002e*/ 	.short	0x0080


	//----- nvinfo : EIATTR_MERCURY_ISA_VERSION
	.align		4
        /*0030*/ 	.byte	0x03, 0x5f
        /*0032*/ 	.short	0x0101


	//----- nvinfo : EIATTR_EXIT_INSTR_OFFSETS
	.align		4
        /*0034*/ 	.byte	0x04, 0x1c
        /*0036*/ 	.short	(.L_3185 - .L_3184)


	//   ....[0]....
.L_3184:
        /*0038*/ 	.word	0x000017c0


	//   ....[1]....
        /*003c*/ 	.word	0x00002ec0


	//----- nvinfo : EIATTR_MAX_THREADS
	.align		4
.L_3185:
        /*0040*/ 	.byte	0x04, 0x05
        /*0042*/ 	.short	(.L_3187 - .L_3186)
.L_3186:
        /*0044*/ 	.word	0x00000080
        /*0048*/ 	.word	0x00000001
        /*004c*/ 	.word	0x00000001


	//----- nvinfo : EIATTR_CRS_STACK_SIZE
	.align		4
.L_3187:
        /*0050*/ 	.byte	0x04, 0x1e
        /*0052*/ 	.short	(.L_3189 - .L_3188)
.L_3188:
        /*0054*/ 	.word	0x00000000


	//----- nvinfo : EIATTR_CBANK_PARAM_SIZE
	.align		4
.L_3189:
        /*0058*/ 	.byte	0x03, 0x19
        /*005a*/ 	.short	0x0290


	//----- nvinfo : EIATTR_PARAM_CBANK
	.align		4
        /*005c*/ 	.byte	0x04, 0x0a
        /*005e*/ 	.short	(.L_3191 - .L_3190)
	.align		4
.L_3190:
        /*0060*/ 	.word	index@(.nv.constant0._ZN2at6native18elementwise_kernelILi128ELi2EZNS0_22gpu_kernel_impl_nocastINS0_13BinaryFunctorIfffZZZNS0_21heaviside_kernel_cudaERNS_18TensorIteratorBaseEENKUlvE_clEvENKUlvE5_clEvEUlffE_EEEEvS5_RKT_EUliE_EEviT1_)
        /*0064*/ 	.short	0x0210
        /*0066*/ 	.short	0x0290


	//----- nvinfo : EIATTR_SW_WAR
	.align		4
.L_3191:
        /*0068*/ 	.byte	0x04, 0x36
        /*006a*/ 	.short	(.L_3193 - .L_3192)
.L_3192:
        /*006c*/ 	.word	0x00000008
.L_3193:


//--------------------- .nv.info._ZN2at6native27unrolled_elementwise_kernelINS0_13BinaryFunctorIfffZZZNS0_21heaviside_kernel_cudaERNS_18TensorIteratorBaseEENKUlvE_clEvENKUlvE5_clEvEUlffE_EESt5arrayIPcLm3EELi4E23TrivialOffsetCalculatorILi2EjESC_ILi1EjENS0_6memory15LoadWithoutCastENSF_16StoreWithoutCastEEEviT_T0_T2_T3_T4_T5_ --------------------------
	.section	.nv.info._ZN2at6native27unrolled_elementwise_kernelINS0_13BinaryFunctorIfffZZZNS0_21heaviside_kernel_cudaERNS_18TensorIteratorBaseEENKUlvE_clEvENKUlvE5_clEvEUlffE_EESt5arrayIPcLm3EELi4E23TrivialOffsetCalculatorILi2EjESC_ILi1EjENS0_6memory15LoadWithoutCastENSF_16StoreWithoutCastEEEviT_T0_T2_T3_T4_T5_,"",@"SHT_CUDA_INFO"
	.sectionflags	@""
	.align	4


	//----- nvinfo : EIATTR_CUDA_API_VERSION
	.align		4
        /*0000*/ 	.byte	0x04, 0x37
        /*0002*/ 	.short	(.L_3195 - .L_3194)
.L_3194:
        /*0004*/ 	.word	0x00000082


	//----- nvinfo : EIATTR_KPARAM_INFO
	.align		4
.L_3195:
        /*0008*/ 	.byte	0x04, 0x17
        /*000a*/ 	.short	(.L_3197 - .L_3196)
.L_3196:
        /*000c*/ 	.word	0x00000000
        /*0010*/ 	.short	0x0006
        /*0012*/ 	.short	0x0023
        /*0014*/ 	.byte	0x00, 0xf0, 0x05, 0x00


	//----- nvinfo : EIATTR_KPARAM_INFO
	.align		4
.L_3197:
        /*0018*/ 	.byte	0x04, 0x17
        /*001a*/ 	.short	(.L_3199 - .L_3198)
.L_3198:
        /*001c*/ 	.word	0x00000000
        /*0020*/ 	.short	0x0005
        /*0022*/ 	.short	0x0022
        /*0024*/ 	.byte	0x00, 0xf0, 0x05, 0x00


	//----- nvinfo : EIATTR_KPARAM_INFO
	.align		4
.L_3199:
        /*0028*/ 	.byte	0x04, 0x17
        /*002a*/ 	.short	(.L_3201 - .L_3200)
.L_3200:
        /*002c*/ 	.word	0x00000000
        /*0030*/ 	.short	0x0004
        /*0032*/ 	.short	0x0021
        /*0034*/ 	.byte	0x00, 0xf0, 0x05, 0x00


	//----- nvinfo : EIATTR_KPARAM_INFO
	.align		4
.L_3201:
        /*0038*/ 	.byte	0x04, 0x17
        /*003a*/ 	.short	(.L_3203 - .L_3202)
.L_3202:
        /*003c*/ 	.word	0x00000000
        /*0040*/ 	.short	0x0003
        /*0042*/ 	.short	0x0020
        /*0044*/ 	.byte	0x00, 0xf0, 0x05, 0x00


	//----- nvinfo : EIATTR_KPARAM_INFO
	.align		4
.L_3203:
        /*0048*/ 	.byte	0x04, 0x17
        /*004a*/ 	.short	(.L_3205 - .L_3204)
.L_3204:
        /*004c*/ 	.word	0x00000000
        /*0050*/ 	.short	0x0002
        /*0052*/ 	.short	0x0008
        /*0054*/ 	.byte	0x00, 0xf0, 0x61, 0x00


	//----- nvinfo : EIATTR_KPARAM_INFO
	.align		4
.L_3205:
        /*0058*/ 	.byte	0x04, 0x17
        /*005a*/ 	.short	(.L_3207 - .L_3206)
.L_3206:
        /*005c*/ 	.word	0x00000000
        /*0060*/ 	.short	0x0001
        /*0062*/ 	.short	0x0004
        /*0064*/ 	.byte	0x00, 0xf0, 0x05, 0x00


	//----- nvinfo : EIATTR_KPARAM_INFO
	.align		4
.L_3207:
        /*0068*/ 	.byte	0x04, 0x17
        /*006a*/ 	.short	(.L_3209 - .L_3208)
.L_3208:
        /*006c*/ 	.word	0x00000000
        /*0070*/ 	.short	0x0000
        /*0072*/ 	.short	0x0000
        /*0074*/ 	.byte	0x00, 0xf0, 0x11, 0x00


	//----- nvinfo : EIATTR_SPARSE_MMA_MASK
	.align		4
.L_3209:
        /*0078*/ 	.byte	0x03, 0x50
        /*007a*/ 	.short	0x0000


	//----- nvinfo : EIATTR_MAXREG_COUNT
	.align		4
        /*007c*/ 	.byte	0x03, 0x1b
        /*007e*/ 	.short	0x00ff


	//----- nvinfo : EIATTR_MERCURY_ISA_VERSION
	.align		4
        /*0080*/ 	.byte	0x03, 0x5f
        /*0082*/ 	.short	0x0101


	//----- nvinfo : EIATTR_EXIT_INSTR_OFFSETS
	.align		4
        /*0084*/ 	.byte	0x04, 0x1c
        /*0086*/ 	.short	(.L_3211 - .L_3210)


	//   ....[0]....
.L_3210:
        /*0088*/ 	.word	0x000004c0


	//   ....[1]....
        /*008c*/ 	.word	0x00000530


	//----- nvinfo : EIATTR_MAX_THREADS
	.align		4
.L_3211:
        /*0090*/ 	.byte	0x04, 0x05
        /*0092*/ 	.short	(.L_3213 - .L_3212)
.L_3212:
        /*0094*/ 	.word	0x00000080
        /*0098*/ 	.word	0x00000001
        /*009c*/ 	.word	0x00000001


	//----- nvinfo : EIATTR_CRS_STACK_SIZE
	.align		4
.L_3213:
        /*00a0*/ 	.byte	0x04, 0x1e
        /*00a2*/ 	.short	(.L_3215 - .L_3214)
.L_3214:
        /*00a4*/ 	.word	0x00000000


	//----- nvinfo : EIATTR_CBANK_PARAM_SIZE
	.align		4
.L_3215:
        /*00a8*/ 	.byte	0x03, 0x19
        /*00aa*/ 	.short	0x0024


	//----- nvinfo : EIATTR_PARAM_CBANK
	.align		4
        /*00ac*/ 	.byte	0x04, 0x0a
        /*00ae*/ 	.short	(.L_3217 - .L_3216)
	.align		4
.L_3216:
        /*00b0*/ 	.word	index@(.nv.constant0._ZN2at6native27unrolled_elementwise_kernelINS0_13BinaryFunctorIfffZZZNS0_21heaviside_kernel_cudaERNS_18TensorIteratorBaseEENKUlvE_clEvENKUlvE5_clEvEUlffE_EESt5arrayIPcLm3EELi4E23TrivialOffsetCalculatorILi2EjESC_ILi1EjENS0_6memory15LoadWithoutCastENSF_16StoreWithoutCastEEEviT_T0_T2_T3_T4_T5_)
        /*00b4*/ 	.short	0x0210
        /*00b6*/ 	.short	0x0024


	//----- nvinfo : EIATTR_SW_WAR
	.align		4
.L_3217:
        /*00b8*/ 	.byte	0x04, 0x36
        /*00ba*/ 	.short	(.L_3219 - .L_3218)
.L_3218:
        /*00bc*/ 	.word	0x00000008
.L_3219:


//--------------------- .nv.info._ZN2at6native29vectorized_elementwise_kernelILi2ENS0_13BinaryFunctorIfffZZZNS0_21heaviside_kernel_cudaERNS_18TensorIteratorBaseEENKUlvE_clEvENKUlvE5_clEvEUlffE_EESt5arrayIPcLm3EEEEviT0_T1_ --------------------------
	.section	.nv.info._ZN2at6native29vectorized_elementwise_kernelILi2ENS0_13BinaryFunctorIfffZZZNS0_21heaviside_kernel_cudaERNS_18TensorIteratorBaseEENKUlvE_clEvENKUlvE5_clEvEUlffE_EESt5arrayIPcLm3EEEEviT0_T1_,"",@"SHT_CUDA_INFO"
	.sectionflags	@""
	.align	4


	//----- nvinfo : EIATTR_CUDA_API_VERSION
	.align		4
        /*0000*/ 	.byte	0x04, 0x37
        /*0002*/ 	.short	(.L_3221 - .L_3220)
.L_3220:
        /*0004*/ 	.word	0x00000082


	//----- nvinfo : EIATTR_KPARAM_INFO
	.align		4
.L_3221:
        /*0008*/ 	.byte	0x04, 0x17
        /*000a*/ 	.short	(.L_3223 - .L_3222)
.L_3222:
        /*000c*/ 	.word	0x00000000
        /*0010*/ 	.short	0x0002
        /*0012*/ 	.short	0x0008
        /*0014*/ 	.byte	0x00, 0xf0, 0x61, 0x00


	//----- nvinfo : EIATTR_KPARAM_INFO
	.align		4
.L_3223:
        /*0018*/ 	.byte	0x04, 0x17
        /*001a*/ 	.short	(.L_3225 - .L_3224)
.L_3224:
        /*001c*/ 	.word	0x00000000
        /*0020*/ 	.short	0x0001
        /*0022*/ 	.short	0x0004
        /*0024*/ 	.byte	0x00, 0xf0, 0x05, 0x00


	//----- nvinfo : EIATTR_KPARAM_INFO
	.align		4
.L_3225:
        /*0028*/ 	.byte	0x04, 0x17
        /*002a*/ 	.short	(.L_3227 - .L_3226)
.L_3226:
        /*002c*/ 	.word	0x00000000
        /*0030*/ 	.short	0x0000
        /*0032*/ 	.short	0x0000
        /*0034*/ 	.byte	0x00, 0xf0, 0x11, 0x00


	//----- nvinfo : EIATTR_SPARSE_MMA_MASK
	.align		4
.L_3227:
        /*0038*/ 	.byte	0x03, 0x50
        /*003a*/ 	.short	0x0000


	//----- nvinfo : EIATTR_MAXREG_COUNT
	.align		4
        /*003c*/ 	.byte	0x03, 0x1b
        /*003e*/ 	.short	0x00ff


	//----- nvinfo : EIATTR_MERCURY_ISA_VERSION
	.align		4
        /*0040*/ 	.byte	0x03, 0x5f
        /*0042*/ 	.short	0x0101


	//----- nvinfo : EIATTR_EXIT_INSTR_OFFSETS
	.align		4
        /*0044*/ 	.byte	0x04, 0x1c
        /*0046*/ 	.short	(.L_3229 - .L_3228)


	//   ....[0]....
.L_3228:
        /*0048*/ 	.word	0x000002e0


	//   ....[1]....
        /*004c*/ 	.word	0x00000c90


	//   ....[2]....
        /*0050*/ 	.word	0x00000ce0


	//----- nvinfo : EIATTR_MAX_THREADS
	.align		4
.L_3229:
        /*0054*/ 	.byte	0x04, 0x05
        /*0056*/ 	.short	(.L_3231 - .L_3230)
.L_3230:
        /*0058*/ 	.word	0x00000080
        /*005c*/ 	.word	0x00000001
        /*0060*/ 	.word	0x00000001


	//----- nvinfo : EIATTR_CRS_STACK_SIZE
	.align		4
.L_3231:
        /*0064*/ 	.byte	0x04, 0x1e
        /*0066*/ 	.short	(.L_3233 - .L_3232)
.L_3232:
        /*0068*/ 	.word	0x00000000


	//----- nvinfo : EIATTR_CBANK_PARAM_SIZE
	.align		4
.L_3233:
        /*006c*/ 	.byte	0x03, 0x19
        /*006e*/ 	.short	0x0020


	//----- nvinfo : EIATTR_PARAM_CBANK
	.align		4
        /*0070*/ 	.byte	0x04, 0x0a
        /*0072*/ 	.short	(.L_3235 - .L_3234)
	.align		4
.L_3234:
        /*0074*/ 	.word	index@(.nv.constant0._ZN2at6native29vectorized_elementwise_kernelILi2ENS0_13BinaryFunctorIfffZZZNS0_21heaviside_kernel_cudaERNS_18TensorIteratorBaseEENKUlvE_clEvENKUlvE5_clEvEUlffE_EESt5arrayIPcLm3EEEEviT0_T1_)
        /*0078*/ 	.short	0x0210
        /*007a*/ 	.short	0x0020


	//----- nvinfo : EIATTR_SW_WAR
	.align		4
.L_3235:
        /*007c*/ 	.byte	0x04, 0x36
        /*007e*/ 	.short	(.L_3237 - .L_3236)
.L_3236:
        /*0080*/ 	.word	0x00000008
.L_3237:


//--------------------- .nv.info._ZN2at6native29vectorized_elementwise_kernelILi4ENS0_13BinaryFunctorIfffZZZNS0_21heaviside_kernel_cudaERNS_18TensorIteratorBaseEENKUlvE_clEvENKUlvE5_clEvEUlffE_EESt5arrayIPcLm3EEEEviT0_T1_ --------------------------
	.section	.nv.info._ZN2at6native29vectorized_elementwise_kernelILi4ENS0_13BinaryFunctorIfffZZZNS0_21heaviside_kernel_cudaERNS_18TensorIteratorBaseEENKUlvE_clEvENKUlvE5_clEvEUlffE_EESt5arrayIPcLm3EEEEviT0_T1_,"",@"SHT_CUDA_INFO"
	.sectionflags	@""
	.align	4


	//----- nvinfo : EIATTR_CUDA_API_VERSION
	.align		4
        /*0000*/ 	.byte	0x04, 0x37
        /*0002*/ 	.short	(.L_3239 - .L_3238)
.L_3238:
        /*0004*/ 	.word	0x00000082


	//----- nvinfo : EIATTR_KPARAM_INFO
	.align		4
.L_3239:
        /*0008*/ 	.byte	0x04, 0x17
        /*000a*/ 	.short	(.L_3241 - .L_3240)
.L_3240:
        /*000c*/ 	.word	0x00000000
        /*0010*/ 	.short	0x0002
        /*0012*/ 	.short	0x0008
        /*0014*/ 	.byte	0x00, 0xf0, 0x61, 0x00


	//----- nvinfo : EIATTR_KPARAM_INFO
	.align		4
.L_3241:
        /*0018*/ 	.byte	0x04, 0x17
        /*001a*/ 	.short	(.L_3243 - .L_3242)
.L_3242:
        /*001c*/ 	.word	0x00000000
        /*0020*/ 	.short	0x0001
        /*0022*/ 	.short	0x0004
        /*0024*/ 	.byte	0x00, 0xf0, 0x05, 0x00


	//----- nvinfo : EIATTR_KPARAM_INFO
	.align		4
.L_3243:
        /*0028*/ 	.byte	0x04, 0x17
        /*002a*/ 	.short	(.L_3245 - .L_3244)
.L_3244:
        /*002c*/ 	.word	0x00000000
        /*0030*/ 	.short	0x0000
        /*0032*/ 	.short	0x0000
        /*0034*/ 	.byte	0x00, 0xf0, 0x11, 0x00


	//----- nvinfo : EIATTR_SPARSE_MMA_MASK
	.align		4
.L_3245:
        /*0038*/ 	.byte	0x03, 0x50
        /*003a*/ 	.short	0x0000


	//----- nvinfo : EIATTR_MAXREG_COUNT
	.align		4
        /*003c*/ 	.byte	0x03, 0x1b
        /*003e*/ 	.short	0x00ff


	//----- nvinfo : EIATTR_MERCURY_ISA_VERSION
	.align		4
        /*0040*/ 	.byte	0x03, 0x5f
        /*0042*/ 	.short	0x0101


	//----- nvinfo : EIATTR_EXIT_INSTR_OFFSETS
	.align		4
        /*0044*/ 	.byte	0x04, 0x1c
        /*0046*/ 	.short	(.L_3247 - .L_3246)


	//   ....[0]....
.L_3246:
        /*0048*/ 	.word	0x00000280


	//   ....[1]....
        /*004c*/ 	.word	0x00000c30


	//   ....[2]....
        /*0050*/ 	.word	0x00000c80


	//----- nvinfo : EIATTR_MAX_THREADS
	.align		4
.L_3247:
        /*0054*/ 	.byte	0x04, 0x05
        /*0056*/ 	.short	(.L_3249 - .L_3248)
.L_3248:
        /*0058*/ 	.word	0x00000080
        /*005c*/ 	.word	0x00000001
        /*0060*/ 	.word	0x00000001


	//----- nvinfo : EIATTR_CRS_STACK_SIZE
	.align		4
.L_3249:
        /*0064*/ 	.byte	0x04, 0x1e
        /*0066*/ 	.short	(.L_3251 - .L_3250)
.L_3250:
        /*0068*/ 	.word	0x00000000


	//----- nvinfo : EIATTR_CBANK_PARAM_SIZE
	.align		4
.L_3251:
        /*006c*/ 	.byte	0x03, 0x19
        /*006e*/ 	.short	0x0020


	//----- nvinfo : EIATTR_PARAM_CBANK
	.align		4
        /*0070*/ 	.byte	0x04, 0x0a
        /*0072*/ 	.short	(.L_3253 - .L_3252)
	.align		4
.L_3252:
        /*0074*/ 	.word	index@(.nv.constant0._ZN2at6native29vectorized_elementwise_kernelILi4ENS0_13BinaryFunctorIfffZZZNS0_21heaviside_kernel_cudaERNS_18TensorIteratorBaseEENKUlvE_clEvENKUlvE5_clEvEUlffE_EESt5arrayIPcLm3EEEEviT0_T1_)
        /*0078*/ 	.short	0x0210
        /*007a*/ 	.short	0x0020


	//----- nvinfo : EIATTR_SW_WAR
	.align		4
.L_3253:
        /*007c*/ 	.byte	0x04, 0x36
        /*007e*/ 	.short	(.L_3255 - .L_3254)
.L_3254:
        /*0080*/ 	.word	0x00000008
.L_3255:


//--------------------- .nv.info._ZN2at6native29vectorized_elementwise_kernelILi8ENS0_13BinaryFunctorIfffZZZNS0_21heaviside_kernel_cudaERNS_18TensorIteratorBaseEENKUlvE_clEvENKUlvE5_clEvEUlffE_EESt5arrayIPcLm3EEEEviT0_T1_ --------------------------
	.section	.nv.info._ZN2at6native29vectorized_elementwise_kernelILi8ENS0_13BinaryFunctorIfffZZZNS0_21heaviside_kernel_cudaERNS_18TensorIteratorBaseEENKUlvE_clEvENKUlvE5_clEvEUlffE_EESt5arrayIPcLm3EEEEviT0_T1_,"",@"SHT_CUDA_INFO"
	.sectionflags	@""
	.align	4


	//----- nvinfo : EIATTR_CUDA_API_VERSION
	.align		4
        /*0000*/ 	.byte	0x04, 0x37
        /*0002*/ 	.short	(.L_3257 - .L_3256)
.L_3256:
        /*0004*/ 	.word	0x00000082


	//----- nvinfo : EIATTR_KPARAM_INFO
	.align		4
.L_3257:
        /*0008*/ 	.byte	0x04, 0x17
        /*000a*/ 	.short	(.L_3259 - .L_3258)
.L_3258:
        /*000c*/ 	.word	0x00000000
        /*0010*/ 	.short	0x0002
        /*0012*/ 	.short	0x0008
        /*0014*/ 	.byte	0x00, 0xf0, 0x61, 0x00


	//----- nvinfo : EIATTR_KPARAM_INFO
	.align		4
.L_3259:
        /*0018*/ 	.byte	0x04, 0x17
        /*001a*/ 	.short	(.L_3261 - .L_3260)
.L_3260:
        /*001c*/ 	.word	0x00000000
        /*0020*/ 	.short	0x0001
        /*0022*/ 	.short	0x0004
        /*0024*/ 	.byte	0x00, 0xf0, 0x05, 0x00


	//----- nvinfo : EIATTR_KPARAM_INFO
	.align		4
.L_3261:
        /*0028*/ 	.byte	0x04, 0x17
        /*002a*/ 	.short	(.L_3263 - .L_3262)
.L_3262:
        /*002c*/ 	.word	0x00000000
        /*0030*/ 	.short	0x0000
        /*0032*/ 	.short	0x0000
        /*0034*/ 	.byte	0x00, 0xf0, 0x11, 0x00


	//----- nvinfo : EIATTR_SPARSE_MMA_MASK
	.align		4
.L_3263:
        /*0038*/ 	.byte	0x03, 0x50
        /*003a*/ 	.short	0x0000


	//----- nvinfo : EIATTR_MAXREG_COUNT
	.align		4
        /*003c*/ 	.byte	0x03, 0x1b
        /*003e*/ 	.short	0x00ff


	//----- nvinfo : EIATTR_MERCURY_ISA_VERSION
	.align		4
        /*0040*/ 	.byte	0x03, 0x5f
        /*0042*/ 	.short	0x0101


	//----- nvinfo : EIATTR_EXIT_INSTR_OFFSETS
	.align		4
        /*0044*/ 	.byte	0x04, 0x1c
        /*0046*/ 	.short	(.L_3265 - .L_3264)


	//   ....[0]....
.L_3264:
        /*0048*/ 	.word	0x00000280


	//   ....[1]....
        /*004c*/ 	.word	0x00000c30


	//   ....[2]....
        /*0050*/ 	.word	0x00000c80


	//----- nvinfo : EIATTR_MAX_THREADS
	.align		4
.L_3265:
        /*0054*/ 	.byte	0x04, 0x05
        /*0056*/ 	.short	(.L_3267 - .L_3266)
.L_3266:
        /*0058*/ 	.word	0x00000080
        /*005c*/ 	.word	0x00000001
        /*0060*/ 	.word	0x00000001


	//----- nvinfo : EIATTR_CRS_STACK_SIZE
	.align		4
.L_3267:
        /*0064*/ 	.byte	0x04, 0x1e
        /*0066*/ 	.short	(.L_3269 - .L_3268)
.L_3268:
        /*0068*/ 	.word	0x00000000


	//----- nvinfo : EIATTR_CBANK_PARAM_SIZE
	.align		4
.L_3269:
        /*006c*/ 	.byte	0x03, 0x19
        /*006e*/ 	.short	0x0020


	//----- nvinfo : EIATTR_PARAM_CBANK
	.align		4
        /*0070*/ 	.byte	0x04, 0x0a
        /*0072*/ 	.short	(.L_3271 - .L_3270)
	.align		4
.L_3270:
        /*0074*/ 	.word	index@(.nv.constant0._ZN2at6native29vectorized_elementwise_kernelILi8ENS0_13BinaryFunctorIfffZZZNS0_21heaviside_kernel_cudaERNS_18TensorIteratorBaseEENKUlvE_clEvENKUlvE5_clEvEUlffE_EESt5arrayIPcLm3EEEEviT0_T1_)
        /*0078*/ 	.short	0x0210
        /*007a*/ 	.short	0x0020


	//----- nvinfo : EIATTR_SW_WAR
	.align		4
.L_3271:
        /*007c*/ 	.byte	0x04, 0x36
        /*007e*/ 	.short	(.L_3273 - .L_3272)
.L_3272:
        /*0080*/ 	.word	0x00000008
.L_3273:


//--------------------- .nv.info._ZN2at6native18elementwise_kernelILi128ELi4EZNS0_15gpu_kernel_implINS0_13BUnaryFunctorIfffZZZNS0_21heaviside_kernel_cudaERNS_18TensorIteratorBaseEENKUlvE_clEvENKUlvE5_clEvEUlffE_EEEEvS5_RKT_EUliE_EEviT1_ --------------------------
	.section	.nv.info._ZN2at6native18elementwise_kernelILi128ELi4EZNS0_15gpu_kernel_implINS0_13BUnaryFunctorIfffZZZNS0_21heaviside_kernel_cudaERNS_18TensorIteratorBaseEENKUlvE_clEvENKUlvE5_clEvEUlffE_EEEEvS5_RKT_EUliE_EEviT1_,"",@"SHT_CUDA_INFO"
	.sectionflags	@""
	.align	4


	//----- nvinfo : EIATTR_CUDA_API_VERSION
	.align		4
        /*0000*/ 	.byte	0x04, 0x37
        /*0002*/ 	.short	(.L_3275 - .L_3274)
.L_3274:
        /*0004*/ 	.word	0x00000082


	//----- nvinfo : EIATTR_KPARAM_INFO
	.align		4
.L_3275:
        /*0008*/ 	.byte	0x04, 0x17
        /*000a*/ 	.short	(.L_3277 - .L_3276)
.L_3276:
        /*000c*/ 	.word	0x00000000
        /*0010*/ 	.short	0x0001
        /*0012*/ 	.short	0x0008
        /*0014*/ 	.byte	0x00, 0xf0, 0x81, 0x08


	//----- nvinfo : EIATTR_KPARAM_INFO
	.align		4
.L_3277:
        /*0018*/ 	.byte	0x04, 0x17
        /*001a*/ 	.short	(.L_3279 - .L_3278)
.L_3278:
        /*001c*/ 	.word	0x00000000
        /*0020*/ 	.short	0x0000
        /*0022*/ 	.short	0x0000
        /*0024*/ 	.byte	0x00, 0xf0, 0x11, 0x00


	//----- nvinfo : EIATTR_SPARSE_MMA_MASK
	.align		4
.L_3279:
        /*0028*/ 	.byte	0x03, 0x50
        /*002a*/ 	.short	0x0000


	//----- nvinfo : EIATTR_MAXREG_COUNT
	.align		4
        /*002c*/ 	.byte	0x03, 0x1b
        /*002e*/ 	.short	0x0080


	//----- nvinfo : EIATTR_EXTERNS
	.align		4
        /*0030*/ 	.byte	0x04, 0x0f
        /*0032*/ 	.short	(.L_3281 - .L_3280)


	//   ....[0]....
	.align		4
.L_3280:
        /*0034*/ 	.word	index@(__assertfail)


	//----- nvinfo : EIATTR_MERCURY_ISA_VERSION
	.align		4
.L_3281:
        /*0038*/ 	.byte	0x03, 0x5f
        /*003a*/ 	.short	0x0101


	//----- nvinfo : EIATTR_SYSCALL_OFFSETS
	.align		4
        /*003c*/ 	.byte	0x04, 0x46
        /*003e*/ 	.short	(.L_3283 - .L_3282)


	//   ....[0]....
.L_3282:
        /*0040*/ 	.word	0x00002160


	//   ....[1]....
        /*0044*/ 	.word	0x00002fe0


	//   ....[2]....
        /*0048*/ 	.word	0x00005170


	//   ....[3]....
        /*004c*/ 	.word	0x00005ff0


	//   ....[4]....
        /*0050*/ 	.word	0x00008170


	//   ....[5]....
        /*0054*/ 	.word	0x00008ff0


	//   ....[6]....
        /*0058*/ 	.word	0x0000b160


	//   ....[7]....
        /*005c*/ 	.word	0x0000bfe0


	//----- nvinfo : EIATTR_EXIT_INSTR_OFFSETS
	.align		4
.L_3283:
        /*0060*/ 	.byte	0x04, 0x1c
        /*0062*/ 	.short	(.L_3285 - .L_3284)


	//   ....[0]....
.L_3284:
        /*0064*/ 	.word	0x000090a0


	//   ....[1]....
        /*0068*/ 	.word	0x0000b300


	//   ....[2]....
        /*006c*/ 	.word	0x0000b340


	//   ....[3]....
        /*0070*/ 	.word	0x0000b3d0


	//   ....[4]....
        /*0074*/ 	.word	0x0000b400


	//   ....[5]....
        /*0078*/ 	.word	0x0000b430


	//   ....[6]....
        /*007c*/ 	.word	0x0000b4b0


	//   ....[7]....
        /*0080*/ 	.word	0x0000b4e0


	//   ....[8]....
        /*0084*/ 	.word	0x0000b570


	//   ....[9]....
        /*0088*/ 	.word	0x0000b5b0


	//   ....[10]....
        /*008c*/ 	.word	0x0000b5f0


	//   ....[11]....
        /*0090*/ 	.word	0x0000b6b0


	//   ....[12]....
        /*0094*/ 	.word	0x0000b700


	//   ....[13]....
        /*0098*/ 	.word	0x0000b880


	//   ....[14]....
        /*009c*/ 	.word	0x0000b9d0


	//   ....[15]....
        /*00a0*/ 	.word	0x0000ba00


	//   ....[16]....
        /*00a4*/ 	.word	0x0000bab0


	//   ....[17]....
        /*00a8*/ 	.word	0x0000bc20


	//   ....[18]....
        /*00ac*/ 	.word	0x0000bd90


	//   ....[19]....
        /*00b0*/ 	.word	0x0000bee0


	//   ....[20]....
        /*00b4*/ 	.word	0x0000bff0


	//   ....[21]....
        /*00b8*/ 	.word	0x0000c020


	//   ....[22]....
        /*00bc*/ 	.word	0x0000c050


	//----- nvinfo : EIATTR_MAX_THREADS
	.align		4
.L_3285:
        /*00c0*/ 	.byte	0x04, 0x05
        /*00c2*/ 	.short	(.L_3287 - .L_3286)
.L_3286:
        /*00c4*/ 	.word	0x00000080
        /*00c8*/ 	.word	0x00000001
        /*00cc*/ 	.word	0x00000001


	//----- nvinfo : EIATTR_CRS_STACK_SIZE
	.align		4
.L_3287:
        /*00d0*/ 	.byte	0x04, 0x1e
        /*00d2*/ 	.short	(.L_3289 - .L_3288)
.L_3288:
        /*00d4*/ 	.word	0x00000000


	//----- nvinfo : EIATTR_CBANK_PARAM_SIZE
	.align		4
.L_3289:
        /*00d8*/ 	.byte	0x03, 0x19
        /*00da*/ 	.short	0x0228


	//----- nvinfo : EIATTR_PARAM_CBANK
	.align		4
        /*00dc*/ 	.byte	0x04, 0x0a
        /*00de*/ 	.short	(.L_3291 - .L_3290)
	.align		4
.L_3290:
        /*00e0*/ 	.word	index@(.nv.constant0._ZN2at6native18elementwise_kernelILi128ELi4EZNS0_15gpu_kernel_implINS0_13BUnaryFunctorIfffZZZNS0_21heaviside_kernel_cudaERNS_18TensorIteratorBaseEENKUlvE_clEvENKUlvE5_clEvEUlffE_EEEEvS5_RKT_EUliE_EEviT1_)
        /*00e4*/ 	.short	0x0210
        /*00e6*/ 	.short	0x0228


	//----- nvinfo : EIATTR_SW_WAR
	.align		4
.L_3291:
        /*00e8*/ 	.byte	0x04, 0x36
        /*00ea*/ 	.short	(.L_3293 - .L_3292)
.L_3292:
        /*00ec*/ 	.word	0x00000008
.L_3293:


//--------------------- .nv.info._ZN2at6native27unrolled_elementwise_kernelINS0_13BUnaryFunctorIfffZZZNS0_21heaviside_kernel_cudaERNS_18TensorIteratorBaseEENKUlvE_clEvENKUlvE5_clEvEUlffE_EESt5arrayIPcLm2EELi4E23TrivialOffsetCalculatorILi1EjESD_NS0_6memory12LoadWithCastILi1EEENSE_13StoreWithCastILi1EEEEEviT_T0_T2_T3_T4_T5_ --------------------------
	.section	.nv.info._ZN2at6native27unrolled_elementwise_kernelINS0_13BUnaryFunctorIfffZZZNS0_21heaviside_kernel_cudaERNS_18TensorIteratorBaseEENKUlvE_clEvENKUlvE5_clEvEUlffE_EESt5arrayIPcLm2EELi4E23TrivialOffsetCalculatorILi1EjESD_NS0_6memory12LoadWithCastILi1EEENSE_13StoreWithCastILi1EEEEEviT_T0_T2_T3_T4_T5_,"",@"SHT_CUDA_INFO"
	.sectionflags	@""
	.align	4


	//----- nvinfo : EIATTR_CUDA_API_VERSION
	.align		4
        /*0000*/ 	.byte	0x04, 0x37
        /*0002*/ 	.short	(.L_3295 - .L_3294)
.L_3294:
        /*0004*/ 	.word	0x00000082


	//----- nvinfo : EIATTR_KPARAM_INFO
	.align		4
.L_3295:
        /*0008*/ 	.byte	0x04, 0x17
        /*000a*/ 	.short	(.L_3297 - .L_3296)
.L_3296:
        /*000c*/ 	.word	0x00000000
        /*0010*/ 	.short	0x0006
        /*0012*/ 	.short	0x002c
        /*0014*/ 	.byte	0x00, 0xf0, 0x21, 0x00


	//----- nvinfo : EIATTR_KPARAM_INFO
	.align		4
.L_3297:
        /*0018*/ 	.byte	0x04, 0x17
        /*001a*/ 	.short	(.L_3299 - .L_3298)
.L_3298:
        /*001c*/ 	.word	0x00000000
        /*0020*/ 	.short	0x0005
        /*0022*/ 	.short	0x0024
        /*0024*/ 	.byte	0x00, 0xf0, 0x21, 0x00


	//----- nvinfo : EIATTR_KPARAM_INFO
	.align		4
.L_3299:
        /*0028*/ 	.byte	0x04, 0x17
        /*002a*/ 	.short	(.L_3301 - .L_3300)
.L_3300:
        /*002c*/ 	.word	0x00000000
        /*0030*/ 	.short	0x0004
        /*0032*/ 	.short	0x0021
        /*0034*/ 	.byte	0x00, 0xf0, 0x05, 0x00


	//----- nvinfo : EIATTR_KPARAM_INFO
	.align		4
.L_3301:
        /*0038*/ 	.byte	0x04, 0x17
        /*003a*/ 	.short	(.L_3303 - .L_3302)
.L_3302:
        /*003c*/ 	.word	0x00000000
        /*0040*/ 	.short	0x0003
        /*0042*/ 	.short	0x0020
        /*0044*/ 	.byte	0x00, 0xf0, 0x05, 0x00


	//----- nvinfo : EIATTR_KPARAM_INFO
	.align		4
.L_3303:
        /*0048*/ 	.byte	0x04, 0x17
        /*004a*/ 	.short	(.L_3305 - .L_3304)
.L_3304:
        /*004c*/ 	.word	0x00000000
        /*0050*/ 	.short	0x0002
        /*0052*/ 	.short	0x0010
        /*0054*/ 	.byte	0x00, 0xf0, 0x41, 0x00


	//----- nvinfo : EIATTR_KPARAM_INFO
	.align		4
.L_3305:
        /*0058*/ 	.byte	0x04, 0x17
        /*005a*/ 	.short	(.L_3307 - .L_3306)
.L_3306:
        /*005c*/ 	.word	0x00000000
        /*0060*/ 	.short	0x0001
        /*0062*/ 	.short	0x0004
        /*0064*/ 	.byte	0x00, 0xf0, 0x21, 0x00


	//----- nvinfo : EIATTR_KPARAM_INFO
	.align		4
.L_3307:
        /*0068*/ 	.byte	0x04, 0x17
        /*006a*/ 	.short	(.L_3309 - .L_3308)
.L_3308:
        /*006c*/ 	.word	0x00000000
        /*0070*/ 	.short	0x0000
        /*0072*/ 	.short	0x0000
        /*0074*/ 	.byte	0x00, 0xf0, 0x11, 0x00


	//----- nvinfo : EIATTR_SPARSE_MMA_MASK
	.align		4
.L_3309:
        /*0078*/ 	.byte	0x03, 0x50
        /*007a*/ 	.short	0x0000


	//----- nvinfo : EIATTR_MAXREG_COUNT
	.align		4
        /*007c*/ 	.byte	0x03, 0x1b
        /*007e*/ 	.short	0x00ff


	//----- nvinfo : EIATTR_EXTERNS
	.align		4
        /*0080*/ 	.byte	0x04, 0x0f
        /*0082*/ 	.short	(.L_3311 - .L_3310)


	//   ....[0]....
	.align		4
.L_3310:
        /*0084*/ 	.word	index@(__assertfail)


	//----- nvinfo : EIATTR_MERCURY_ISA_VERSION
	.align		4
.L_3311:
        /*0088*/ 	.byte	0x03, 0x5f
        /*008a*/ 	.short	0x0101


	//----- nvinfo : EIATTR_SYSCALL_OFFSETS
	.align		4
        /*008c*/ 	.byte	0x04, 0x46
        /*008e*/ 	.short	(.L_3313 - .L_3312)


	//   ....[0]....
.L_3312:
        /*0090*/ 	.word	0x00000e80


	//   ....[1]....
        /*0094*/ 	.word	0x00001d30


	//   ....[2]....
        /*0098*/ 	.word	0x00002bf0


	//   ....[3]....
        /*009c*/ 	.word	0x00003a50


	//   ....[4]....
        /*00a0*/ 	.word	0x00004a10


	//   ....[5]....
        /*00a4*/ 	.word	0x000058e0


	//   ....[6]....
        /*00a8*/ 	.word	0x000067a0


	//   ....[7]....
        /*00ac*/ 	.word	0x00007660


	//----- nvinfo : EIATTR_EXIT_INSTR_OFFSETS
	.align		4
.L_3313:
        /*00b0*/ 	.byte	0x04, 0x1c
        /*00b2*/ 	.short	(.L_3315 - .L_3314)


	//   ....[0]....
.L_3314:
        /*00b4*/ 	.word	0x00006840


	//   ....[1]....
        /*00b8*/ 	.word	0x00006980


	//   ....[2]....
        /*00bc*/ 	.word	0x000069c0


	//   ....[3]....
        /*00c0*/ 	.word	0x00006a50


	//   ....[4]....
        /*00c4*/ 	.word	0x00006a80


	//   ....[5]....
        /*00c8*/ 	.word	0x00006ab0


	//   ....[6]....
        /*00cc*/ 	.word	0x00006b30


	//   ....[7]....
        /*00d0*/ 	.word	0x00006b60


	//   ....[8]....
        /*00d4*/ 	.word	0x00006bf0


	//   ....[9]....
        /*00d8*/ 	.word	0x00006c30


	//   ....[10]....
        /*00dc*/ 	.word	0x00006c70


	//   ....[11]....
        /*00e0*/ 	.word	0x00006d30


	//   ....[12]....
        /*00e4*/ 	.word	0x00006d80


	//   ....[13]....
        /*00e8*/ 	.word	0x00006f00


	//   ....[14]....
        /*00ec*/ 	.word	0x00007050


	//   ....[15]....
        /*00f0*/ 	.word	0x00007080


	//   ....[16]....
        /*00f4*/ 	.word	0x00007130


	//   ....[17]....
        /*00f8*/ 	.word	0x000072a0


	//   ....[18]....
        /*00fc*/ 	.word	0x00007410


	//   ....[19]....
        /*0100*/ 	.word	0x00007560


	//   ....[20]....
        /*0104*/ 	.word	0x00007670


	//   ....[21]....
        /*0108*/ 	.word	0x000076a0


	//   ....[22]....
        /*010c*/ 	.word	0x000076d0


	//----- nvinfo : EIATTR_MAX_THREADS
	.align		4
.L_3315:
        /*0110*/ 	.byte	0x04, 0x05
        /*0112*/ 	.short	(.L_3317 - .L_3316)
.L_3316:
        /*0114*/ 	.word	0x00000080
        /*0118*/ 	.word	0x00000001
        /*011c*/ 	.word	0x00000001


	//----- nvinfo : EIATTR_CRS_STACK_SIZE
	.align		4
.L_3317:
        /*0120*/ 	.byte	0x04, 0x1e
        /*0122*/ 	.short	(.L_3319 - .L_3318)
.L_3318:
        /*0124*/ 	.word	0x00000000


	//----- nvinfo : EIATTR_CBANK_PARAM_SIZE
	.align		4
.L_3319:
        /*0128*/ 	.byte	0x03, 0x19
        /*012a*/ 	.short	0x0034


	//----- nvinfo : EIATTR_PARAM_CBANK
	.align		4
        /*012c*/ 	.byte	0x04, 0x0a
        /*012e*/ 	.short	(.L_3321 - .L_3320)
	.align		4
.L_3320:
        /*0130*/ 	.word	index@(.nv.constant0._ZN2at6native27unrolled_elementwise_kernelINS0_13BUnaryFunctorIfffZZZNS0_21heaviside_kernel_cudaERNS_18TensorIteratorBaseEENKUlvE_clEvENKUlvE5_clEvEUlffE_EESt5arrayIPcLm2EELi4E23TrivialOffsetCalculatorILi1EjESD_NS0_6memory12LoadWithCastILi1EEENSE_13StoreWithCastILi1EEEEEviT_T0_T2_T3_T4_T5_)
        /*0134*/ 	.short	0x0210
        /*0136*/ 	.short	0x0034


	//----- nvinfo : EIATTR_SW_WAR
	.align		4
.L_3321:
        /*0138*/ 	.byte	0x04, 0x36
        /*013a*/ 	.short	(.L_3323 - .L_3322)
.L_3322:
        /*013c*/ 	.word	0x00000008
.L_3323:


//--------------------- .nv.info._ZN2at6native18elementwise_kernelILi128ELi2EZNS0_22gpu_kernel_impl_nocastINS0_13BUnaryFunctorIfffZZZNS0_21heaviside_kernel_cudaERNS_18TensorIteratorBaseEENKUlvE_clEvENKUlvE5_clEvEUlffE_EEEEvS5_RKT_EUliE_EEviT1_ --------------------------
	.section	.nv.info._ZN2at6native18elementwise_kernelILi128ELi2EZNS0_22gpu_kernel_impl_nocastINS0_13BUnaryFunctorIfffZZZNS0_21heaviside_kernel_cudaERNS_18TensorIteratorBaseEENKUlvE_clEvENKUlvE5_clEvEUlffE_EEEEvS5_RKT_EUliE_EEviT1_,"",@"SHT_CUDA_INFO"
	.sectionflags	@""
	.align	4


	//----- nvinfo : EIATTR_CUDA_API_VERSION
	.align		4
        /*0000*/ 	.byte	0x04, 0x37
        /*0002*/ 	.short	(.L_3325 - .L_3324)
.L_3324:
        /*0004*/ 	.word	0x00000082


	//----- nvinfo : EIATTR_KPARAM_INFO
	.align		4
.L_3325:
        /*0008*/ 	.byte	0x04, 0x17
        /*000a*/ 	.short	(.L_3327 - .L_3326)
.L_3326:
        /*000c*/ 	.word	0x00000000
        /*0010*/ 	.short	0x0001
        /*0012*/ 	.short	0x0008
        /*0014*/ 	.byte	0x00, 0xf0, 0x61, 0x08


	//----- nvinfo : EIATTR_KPARAM_INFO
	.align		4
.L_3327:
        /*0018*/ 	.byte	0x04, 0x17
        /*001a*/ 	.short	(.L_3329 - .L_3328)
.L_3328:
        /*001c*/ 	.word	0x00000000
        /*0020*/ 	.short	0x0000
        /*0022*/ 	.short	0x0000
        /*0024*/ 	.byte	0x00, 0xf0, 0x11, 0x00


	//----- nvinfo : EIATTR_SPARSE_MMA_MASK
	.align		4
.L_3329:
        /*0028*/ 	.byte	0x03, 0x50
        /*002a*/ 	.short	0x0000


	//----- nvinfo : EIATTR_MAXREG_COUNT
	.align		4
        /*002c*/ 	.byte	0x03, 0x1b
        /*002e*/ 	.short	0x0080


	//----- nvinfo : EIATTR_MERCURY_ISA_VERSION
	.align		4
        /*0030*/ 	.byte	0x03, 0x5f
        /*0032*/ 	.short	0x0101


	//----- nvinfo : EIATTR_EXIT_INSTR_OFFSETS
	.align		4
        /*0034*/ 	.byte	0x04, 0x1c
        /*0036*/ 	.short	(.L_3331 - .L_3330)


	//   ....[0]....
.L_3330:
        /*0038*/ 	.word	0x00001460


	//   ....[1]....
        /*003c*/ 	.word	0x00002810


	//----- nvinfo : EIATTR_MAX_THREADS
	.align		4
.L_3331:
        /*0040*/ 	.byte	0x04, 0x05
        /*0042*/ 	.short	(.L_3333 - .L_3332)
.L_3332:
        /*0044*/ 	.word	0x00000080
        /*0048*/ 	.word	0x00000001
        /*004c*/ 	.word	0x00000001


	//----- nvinfo : EIATTR_CRS_STACK_SIZE
	.align		4
.L_3333:
        /*0050*/ 	.byte	0x04, 0x1e
        /*0052*/ 	.short	(.L_3335 - .L_3334)
.L_3334:
        /*0054*/ 	.word	0x00000000


	//----- nvinfo : EIATTR_CBANK_PARAM_SIZE
	.align		4
.L_3335:
        /*0058*/ 	.byte	0x03, 0x19
        /*005a*/ 	.short	0x0220


	//----- nvinfo : EIATTR_PARAM_CBANK
	.align		4
        /*005c*/ 	.byte	0x04, 0x0a
        /*005e*/ 	.short	(.L_3337 - .L_3336)
	.align		4
.L_3336:
        /*0060*/ 	.word	index@(.nv.constant0._ZN2at6native18elementwise_kernelILi128ELi2EZNS0_22gpu_kernel_impl_nocastINS0_13BUnaryFunctorIfffZZZNS0_21heaviside_kernel_cudaERNS_18TensorIteratorBaseEENKUlvE_clEvENKUlvE5_clEvEUlffE_EEEEvS5_RKT_EUliE_EEviT1_)
        /*0064*/ 	.short	0x0210
        /*0066*/ 	.short	0x0220


	//----- nvinfo : EIATTR_SW_WAR
	.align		4
.L_3337:
        /*0068*/ 	.byte	0x04, 0x36
        /*006a*/ 	.short	(.L_3339 - .L_3338)
.L_3338:
        /*006c*/ 	.word	0x00000008
.L_3339:


//--------------------- .nv.info._ZN2at6native27unrolled_elementwise_kernelINS0_13BUnaryFunctorIfffZZZNS0_21heaviside_kernel_cudaERNS_18TensorIteratorBaseEENKUlvE_clEvENKUlvE5_clEvEUlffE_EESt5arrayIPcLm2EELi4E23TrivialOffsetCalculatorILi1EjESD_NS0_6memory15LoadWithoutCastENSE_16StoreWithoutCastEEEviT_T0_T2_T3_T4_T5_ --------------------------
	.section	.nv.info._ZN2at6native27unrolled_elementwise_kernelINS0_13BUnaryFunctorIfffZZZNS0_21heaviside_kernel_cudaERNS_18TensorIteratorBaseEENKUlvE_clEvENKUlvE5_clEvEUlffE_EESt5arrayIPcLm2EELi4E23TrivialOffsetCalculatorILi1EjESD_NS0_6memory15LoadWithoutCastENSE_16StoreWithoutCastEEEviT_T0_T2_T3_T4_T5_,"",@"SHT_CUDA_INFO"
	.sectionflags	@""
	.align	4


	//----- nvinfo : EIATTR_CUDA_API_VERSION
	.align		4
        /*0000*/ 	.byte	0x04, 0x37
        /*0002*/ 	.short	(.L_3341 - .L_3340)
.L_3340:
        /*0004*/ 	.word	0x00000082


	//----- nvinfo : EIATTR_KPARAM_INFO
	.align		4
.L_3341:
        /*0008*/ 	.byte	0x04, 0x17
        /*000a*/ 	.short	(.L_3343 - .L_3342)
.L_3342:
        /*000c*/ 	.word	0x00000000
        /*0010*/ 	.short	0x0006
        /*0012*/ 	.short	0x0023
        /*0014*/ 	.byte	0x00, 0xf0, 0x05, 0x00


	//----- nvinfo : EIATTR_KPARAM_INFO
	.align		4
.L_3343:
        /*0018*/ 	.byte	0x04, 0x17
        /*001a*/ 	.short	(.L_3345 - .L_3344)
.L_3344:
        /*001c*/ 	.word	0x00000000
        /*0020*/ 	.short	0x0005
        /*0022*/ 	.short	0x0022
        /*0024*/ 	.byte	0x00, 0xf0, 0x05, 0x00


	//----- nvinfo : EIATTR_KPARAM_INFO
	.align		4
.L_3345:
        /*0028*/ 	.byte	0x04, 0x17
        /*002a*/ 	.short	(.L_3347 - .L_3346)
.L_3346:
        /*002c*/ 	.word	0x00000000
        /*0030*/ 	.short	0x0004
        /*0032*/ 	.short	0x0021
        /*0034*/ 	.byte	0x00, 0xf0, 0x05, 0x00


	//----- nvinfo : EIATTR_KPARAM_INFO
	.align		4
.L_3347:
        /*0038*/ 	.byte	0x04, 0x17
        /*003a*/ 	.short	(.L_3349 - .L_3348)
.L_3348:
        /*003c*/ 	.word	0x00000000
        /*0040*/ 	.short	0x0003
        /*0042*/ 	.short	0x0020
        /*0044*/ 	.byte	0x00, 0xf0, 0x05, 0x00


	//----- nvinfo : EIATTR_KPARAM_INFO
	.align		4
.L_3349:
        /*0048*/ 	.byte	0x04, 0x17
        /*004a*/ 	.short	(.L_3351 - .L_3350)
.L_3350:
        /*004c*/ 	.word	0x00000000
        /*0050*/ 	.short	0x0002
        /*0052*/ 	.short	0x0010
        /*0054*/ 	.byte	0x00, 0xf0, 0x41, 0x00


	//----- nvinfo : EIATTR_KPARAM_INFO
	.align		4
.L_3351:
        /*0058*/ 	.byte	0x04, 0x17
        /*005a*/ 	.short	(.L_3353 - .L_3352)
.L_3352:
        /*005c*/ 	.word	0x00000000
        /*0060*/ 	.short	0x0001
        /*0062*/ 	.short	0x0004
        /*0064*/ 	.byte	0x00, 0xf0, 0x21, 0x00


	//----- nvinfo : EIATTR_KPARAM_INFO
	.align		4
.L_3353:
        /*0068*/ 	.byte	0x04, 0x17
        /*006a*/ 	.short	(.L_3355 - .L_3354)
.L_3354:
        /*006c*/ 	.word	0x00000000
        /*0070*/ 	.short	0x0000
        /*0072*/ 	.short	0x0000
        /*0074*/ 	.byte	0x00, 0xf0, 0x11, 0x00


	//----- nvinfo : EIATTR_SPARSE_MMA_MASK
	.align		4
.L_3355:
        /*0078*/ 	.byte	0x03, 0x50
        /*007a*/ 	.short	0x0000


	//----- nvinfo : EIATTR_MAXREG_COUNT
	.align		4
        /*007c*/ 	.byte	0x03, 0x1b
        /*007e*/ 	.short	0x00ff


	//----- nvinfo : EIATTR_MERCURY_ISA_VERSION
	.align		4
        /*0080*/ 	.byte	0x03, 0x5f
        /*0082*/ 	.short	0x0101


	//----- nvinfo : EIATTR_EXIT_INSTR_OFFSETS
	.align		4
        /*0084*/ 	.byte	0x04, 0x1c
        /*0086*/ 	.short	(.L_3357 - .L_3356)


	//   ....[0]....
.L_3356:
        /*0088*/ 	.word	0x00000400


	//   ....[1]....
        /*008c*/ 	.word	0x00000470


	//----- nvinfo : EIATTR_MAX_THREADS
	.align		4
.L_3357:
        /*0090*/ 	.byte	0x04, 0x05
        /*0092*/ 	.short	(.L_3359 - .L_3358)
.L_3358:
        /*0094*/ 	.word	0x00000080
        /*0098*/ 	.word	0x00000001
        /*009c*/ 	.word	0x00000001


	//----- nvinfo : EIATTR_CRS_STACK_SIZE
	.align		4
.L_3359:
        /*00a0*/ 	.byte	0x04, 0x1e
        /*00a2*/ 	.short	(.L_3361 - .L_3360)
.L_3360:
        /*00a4*/ 	.word	0x00000000


	//----- nvinfo : EIATTR_CBANK_PARAM_SIZE
	.align		4
.L_3361:
        /*00a8*/ 	.byte	0x03, 0x19
        /*00aa*/ 	.short	0x0024


	//----- nvinfo : EIATTR_PARAM_CBANK
	.align		4
        /*00ac*/ 	.byte	0x04, 0x0a
        /*00ae*/ 	.short	(.L_3363 - .L_3362)
	.align		4
.L_3362:
        /*00b0*/ 	.word	index@(.nv.constant0._ZN2at6native27unrolled_elementwise_kernelINS0_13BUnaryFunctorIfffZZZNS0_21heaviside_kernel_cudaERNS_18TensorIteratorBaseEENKUlvE_clEvENKUlvE5_clEvEUlffE_EESt5arrayIPcLm2EELi4E23TrivialOffsetCalculatorILi1EjESD_NS0_6memory15LoadWithoutCastENSE_16StoreWithoutCastEEEviT_T0_T2_T3_T4_T5_)
        /*00b4*/ 	.short	0x0210
        /*00b6*/ 	.short	0x0024


	//----- nvinfo : EIATTR_SW_WAR
	.align		4
.L_3363:
        /*00b8*/ 	.byte	0x04, 0x36
        /*00ba*/ 	.short	(.L_3365 - .L_3364)
.L_3364:
        /*00bc*/ 	.word	0x00000008
.L_3365:


//--------------------- .nv.info._ZN2at6native29vectorized_elementwise_kernelILi2ENS0_13BUnaryFunctorIfffZZZNS0_21heaviside_kernel_cudaERNS_18TensorIteratorBaseEENKUlvE_clEvENKUlvE5_clEvEUlffE_EESt5arrayIPcLm2EEEEviT0_T1_ --------------------------
	.section	.nv.info._ZN2at6native29vectorized_elementwise_kernelILi2ENS0_13BUnaryFunctorIfffZZZNS0_21heaviside_kernel_cudaERNS_18TensorIteratorBaseEENKUlvE_clEvENKUlvE5_clEvEUlffE_EESt5arrayIPcLm2EEEEviT0_T1_,"",@"SHT_CUDA_INFO"
	.sectionflags	@""
	.align	4


	//----- nvinfo : EIATTR_CUDA_API_VERSION
	.align		4
        /*0000*/ 	.byte	0x04, 0x37
        /*0002*/ 	.short	(.L_3367 - .L_3366)
.L_3366:
        /*0004*/ 	.word	0x00000082


	//----- nvinfo : EIATTR_KPARAM_INFO
	.align		4
.L_3367:
        /*0008*/ 	.byte	0x04, 0x17
        /*000a*/ 	.short	(.L_3369 - .L_3368)
.L_3368:
        /*000c*/ 	.word	0x00000000
        /*0010*/ 	.short	0x0002
        /*0012*/ 	.short	0x0010
        /*0014*/ 	.byte	0x00, 0xf0, 0x41, 0x00


	//----- nvinfo : EIATTR_KPARAM_INFO
	.align		4
.L_3369:
        /*0018*/ 	.byte	0x04, 0x17
        /*001a*/ 	.short	(.L_3371 - .L_3370)
.L_3370:
        /*001c*/ 	.word	0x00000000
        /*0020*/ 	.short	0x0001
        /*0022*/ 	.short	0x0004
        /*0024*/ 	.byte	0x00, 0xf0, 0x21, 0x00


	//----- nvinfo : EIATTR_KPARAM_INFO
	.align		4
.L_3371:
        /*0028*/ 	.byte	0x04, 0x17
        /*002a*/ 	.short	(.L_3373 - .L_3372)
.L_3372:
        /*002c*/ 	.word	0x00000000
        /*0030*/ 	.short	0x0000
        /*0032*/ 	.short	0x0000
        /*0034*/ 	.byte	0x00, 0xf0, 0x11, 0x00


	//----- nvinfo : EIATTR_SPARSE_MMA_MASK
	.align		4
.L_3373:
        /*0038*/ 	.byte	0x03, 0x50
        /*003a*/ 	.short	0x0000


	//----- nvinfo : EIATTR_MAXREG_COUNT
	.align		4
        /*003c*/ 	.byte	0x03, 0x1b
        /*003e*/ 	.short	0x00ff


	//----- nvinfo : EIATTR_MERCURY_ISA_VERSION
	.align		4
        /*0040*/ 	.byte	0x03, 0x5f
        /*0042*/ 	.short	0x0101


	//----- nvinfo : EIATTR_EXIT_INSTR_OFFSETS
	.align		4
        /*0044*/ 	.byte	0x04, 0x1c
        /*0046*/ 	.short	(.L_3375 - .L_3374)


	//   ....[0]....
.L_3374:
        /*0048*/ 	.word	0x000002f0


	//   ....[1]....
        /*004c*/ 	.word	0x00000b50


	//   ....[2]....
        /*0050*/ 	.word	0x00000ba0


	//----- nvinfo : EIATTR_MAX_THREADS
	.align		4
.L_3375:
        /*0054*/ 	.byte	0x04, 0x05
        /*0056*/ 	.short	(.L_3377 - .L_3376)
.L_3376:
        /*0058*/ 	.word	0x00000080
        /*005c*/ 	.word	0x00000001
        /*0060*/ 	.word	0x00000001


	//----- nvinfo : EIATTR_CRS_STACK_SIZE
	.align		4
.L_3377:
        /*0064*/ 	.byte	0x04, 0x1e
        /*0066*/ 	.short	(.L_3379 - .L_3378)
.L_3378:
        /*0068*/ 	.word	0x00000000


	//----- nvinfo : EIATTR_CBANK_PARAM_SIZE
	.align		4
.L_3379:
        /*006c*/ 	.byte	0x03, 0x19
        /*006e*/ 	.short	0x0020


	//----- nvinfo : EIATTR_PARAM_CBANK
	.align		4
        /*0070*/ 	.byte	0x04, 0x0a
        /*0072*/ 	.short	(.L_3381 - .L_3380)
	.align		4
.L_3380:
        /*0074*/ 	.word	index@(.nv.constant0._ZN2at6native29vectorized_elementwise_kernelILi2ENS0_13BUnaryFunctorIfffZZZNS0_21heaviside_kernel_cudaERNS_18TensorIteratorBaseEENKUlvE_clEvENKUlvE5_clEvEUlffE_EESt5arrayIPcLm2EEEEviT0_T1_)
        /*0078*/ 	.short	0x0210
        /*007a*/ 	.short	0x0020


	//----- nvinfo : EIATTR_SW_WAR
	.align		4
.L_3381:
        /*007c*/ 	.byte	0x04, 0x36
        /*007e*/ 	.short	(.L_3383 - .L_3382)
.L_3382:
        /*0080*/ 	.word	0x00000008
.L_3383:


//--------------------- .nv.info._ZN2at6native29vectorized_elementwise_kernelILi4ENS0_13BUnaryFunctorIfffZZZNS0_21heaviside_kernel_cudaERNS_18TensorIteratorBaseEENKUlvE_clEvENKUlvE5_clEvEUlffE_EESt5arrayIPcLm2EEEEviT0_T1_ --------------------------
	.section	.nv.info._ZN2at6native29vectorized_elementwise_kernelILi4ENS0_13BUnaryFunctorIfffZZZNS0_21heaviside_kernel_cudaERNS_18TensorIteratorBaseEENKUlvE_clEvENKUlvE5_clEvEUlffE_EESt5arrayIPcLm2EEEEviT0_T1_,"",@"SHT_CUDA_INFO"
	.sectionflags	@""
	.align	4


	//----- nvinfo : EIATTR_CUDA_API_VERSION
	.align		4
        /*0000*/ 	.byte	0x04, 0x37
        /*0002*/ 	.short	(.L_3385 - .L_3384)
.L_3384:
        /*0004*/ 	.word	0x00000082


	//----- nvinfo : EIATTR_KPARAM_INFO
	.align		4
.L_3385:
        /*0008*/ 	.byte	0x04, 0x17
        /*000a*/ 	.short	(.L_3387 - .L_3386)
.L_3386:
        /*000c*/ 	.word	0x00000000
        /*0010*/ 	.short	0x0002
        /*0012*/ 	.short	0x0010
        /*0014*/ 	.byte	0x00, 0xf0, 0x41, 0x00


	//----- nvinfo : EIATTR_KPARAM_INFO
	.align		4
.L_3387:
        /*0018*/ 	.byte	0x04, 0x17
        /*001a*/ 	.short	(.L_3389 - .L_3388)
.L_3388:
        /*001c*/ 	.word	0x00000000
        /*0020*/ 	.short	0x0001
        /*0022*/ 	.short	0x0004
        /*0024*/ 	.byte	0x00, 0xf0, 0x21, 0x00


	//----- nvinfo : EIATTR_KPARAM_INFO
	.align		4
.L_3389:
        /*0028*/ 	.byte	0x04, 0x17
        /*002a*/ 	.short	(.L_3391 - .L_3390)
.L_3390:
        /*002c*/ 	.word	0x00000000
        /*0030*/ 	.short	0x0000
        /*0032*/ 	.short	0x0000
        /*0034*/ 	.byte	0x00, 0xf0, 0x11, 0x00


	//----- nvinfo : EIATTR_SPARSE_MMA_MASK
	.align		4
.L_3391:
        /*0038*/ 	.byte	0x03, 0x50
        /*003a*/ 	.short	0x0000


	//----- nvinfo : EIATTR_MAXREG_COUNT
	.align		4
        /*003c*/ 	.byte	0x03, 0x1b
        /*003e*/ 	.short	0x00ff


	//----- nvinfo : EIATTR_MERCURY_ISA_VERSION
	.align		4
        /*0040*/ 	.byte	0x03, 0x5f
        /*0042*/ 	.short	0x0101


	//----- nvinfo : EIATTR_EXIT_INSTR_OFFSETS
	.align		4
        /*0044*/ 	.byte	0x04, 0x1c
        /*0046*/ 	.short	(.L_3393 - .L_3392)


	//   ....[0]....
.L_3392:
        /*0048*/ 	.word	0x000002b0


	//   ....[1]....
        /*004c*/ 	.word	0x00000b10


	//   ....[2]....
        /*0050*/ 	.word	0x00000b60


	//----- nvinfo : EIATTR_MAX_THREADS
	.align		4
.L_3393:
        /*0054*/ 	.byte	0x04, 0x05
        /*0056*/ 	.short	(.L_3395 - .L_3394)
.L_3394:
        /*0058*/ 	.word	0x00000080
        /*005c*/ 	.word	0x00000001
        /*0060*/ 	.word	0x00000001


	//----- nvinfo : EIATTR_CRS_STACK_SIZE
	.align		4
.L_3395:
        /*0064*/ 	.byte	0x04, 0x1e
        /*0066*/ 	.short	(.L_3397 - .L_3396)
.L_3396:
        /*0068*/ 	.word	0x00000000


	//----- nvinfo : EIATTR_CBANK_PARAM_SIZE
	.align		4
.L_3397:
        /*006c*/ 	.byte	0x03, 0x19
        /*006e*/ 	.short	0x0020


	//----- nvinfo : EIATTR_PARAM_CBANK
	.align		4
        /*0070*/ 	.byte	0x04, 0x0a
        /*0072*/ 	.short	(.L_3399 - .L_3398)
	.align		4
.L_3398:
        /*0074*/ 	.word	index@(.nv.constant0._ZN2at6native29vectorized_elementwise_kernelILi4ENS0_13BUnaryFunctorIfffZZZNS0_21heaviside_kernel_cudaERNS_18TensorIteratorBaseEENKUlvE_clEvENKUlvE5_clEvEUlffE_EESt5arrayIPcLm2EEEEviT0_T1_)
        /*0078*/ 	.short	0x0210
        /*007a*/ 	.short	0x0020


	//----- nvinfo : EIATTR_SW_WAR
	.align		4
.L_3399:
        /*007c*/ 	.byte	0x04, 0x36
        /*007e*/ 	.short	(.L_3401 - .L_3400)
.L_3400:
        /*0080*/ 	.word	0x00000008
.L_3401:


//--------------------- .nv.info._ZN2at6native29vectorized_elementwise_kernelILi8ENS0_13BUnaryFunctorIfffZZZNS0_21heaviside_kernel_cudaERNS_18TensorIteratorBaseEENKUlvE_clEvENKUlvE5_clEvEUlffE_EESt5arrayIPcLm2EEEEviT0_T1_ --------------------------
	.section	.nv.info._ZN2at6native29vectorized_elementwise_kernelILi8ENS0_13BUnaryFunctorIfffZZZNS0_21heaviside_kernel_cudaERNS_18TensorIteratorBaseEENKUlvE_clEvENKUlvE5_clEvEUlffE_EESt5arrayIPcLm2EEEEviT0_T1_,"",@"SHT_CUDA_INFO"
	.sectionflags	@""
	.align	4


	//----- nvinfo : EIATTR_CUDA_API_VERSION
	.align		4
        /*0000*/ 	.byte	0x04, 0x37
        /*0002*/ 	.short	(.L_3403 - .L_3402)
.L_3402:
        /*0004*/ 	.word	0x00000082


	//----- nvinfo : EIATTR_KPARAM_INFO
	.align		4
.L_3403:
        /*0008*/ 	.byte	0x04, 0x17
        /*000a*/ 	.short	(.L_3405 - .L_3404)
.L_3404:
        /*000c*/ 	.word	0x00000000
        /*0010*/ 	.short	0x0002
        /*0012*/ 	.short	0x0010
        /*0014*/ 	.byte	0x00, 0xf0, 0x41, 0x00


	//----- nvinfo : EIATTR_KPARAM_INFO
	.align		4
.L_3405:
        /*0018*/ 	.byte	0x04, 0x17
        /*001a*/ 	.short	(.L_3407 - .L_3406)
.L_3406:
        /*001c*/ 	.word	0x00000000
        /*0020*/ 	.short	0x0001
        /*0022*/ 	.short	0x0004
        /*0024*/ 	.byte	0x00, 0xf0, 0x21, 0x00


	//----- nvinfo : EIATTR_KPARAM_INFO
	.align		4
.L_3407:
        /*0028*/ 	.byte	0x04, 0x17
        /*002a*/ 	.short	(.L_3409 - .L_3408)
.L_3408:
        /*002c*/ 	.word	0x00000000
        /*0030*/ 	.short	0x0000
        /*0032*/ 	.short	0x0000
        /*0034*/ 	.byte	0x00, 0xf0, 0x11, 0x00


	//----- nvinfo : EIATTR_SPARSE_MMA_MASK
	.align		4
.L_3409:
        /*0038*/ 	.byte	0x03, 0x50
        /*003a*/ 	.short	0x0000


	//----- nvinfo : EIATTR_MAXREG_COUNT
	.align		4
        /*003c*/ 	.byte	0x03, 0x1b
        /*003e*/ 	.short	0x00ff


	//----- nvinfo : EIATTR_MERCURY_ISA_VERSION
	.align		4
        /*0040*/ 	.byte	0x03, 0x5f
        /*0042*/ 	.short	0x0101


	//----- nvinfo : EIATTR_EXIT_INSTR_OFFSETS
	.align		4
        /*0044*/ 	.byte	0x04, 0x1c
        /*0046*/ 	.short	(.L_3411 - .L_3410)


	//   ....[0]....
.L_3410:
        /*0048*/ 	.word	0x000002b0


	//   ....[1]....
        /*004c*/ 	.word	0x00000b10


	//   ....[2]....
        /*0050*/ 	.word	0x00000b60


	//----- nvinfo : EIATTR_MAX_THREADS
	.align		4
.L_3411:
        /*0054*/ 	.byte	0x04, 0x05
        /*0056*/ 	.short	(.L_3413 - .L_3412)
.L_3412:
        /*0058*/ 	.word	0x00000080
        /*005c*/ 	.word	0x00000001
        /*0060*/ 	.word	0x00000001


	//----- nvinfo : EIATTR_CRS_STACK_SIZE
	.align		4
.L_3413:
        /*0064*/ 	.byte	0x04, 0x1e
        /*0066*/ 	.short	(.L_3415 - .L_3414)
.L_3414:
        /*0068*/ 	.word	0x00000000


	//----- nvinfo : EIATTR_CBANK_PARAM_SIZE
	.align		4
.L_3415:
        /*006c*/ 	.byte	0x03, 0x19
        /*006e*/ 	.short	0x0020


	//----- nvinfo : EIATTR_PARAM_CBANK
	.align		4
        /*0070*/ 	.byte	0x04, 0x0a
        /*0072*/ 	.short	(.L_3417 - .L_3416)
	.align		4
.L_3416:
        /*0074*/ 	.word	index@(.nv.constant0._ZN2at6native29vectorized_elementwise_kernelILi8ENS0_13BUnaryFunctorIfffZZZNS0_21heaviside_kernel_cudaERNS_18TensorIteratorBaseEENKUlvE_clEvENKUlvE5_clEvEUlffE_EESt5arrayIPcLm2EEEEviT0_T1_)
        /*0078*/ 	.short	0x0210
        /*007a*/ 	.short	0x0020


	//----- nvinfo : EIATTR_SW_WAR
	.align		4
.L_3417:
        /*007c*/ 	.byte	0x04, 0x36
        /*007e*/ 	.short	(.L_3419 - .L_3418)
.L_3418:
        /*0080*/ 	.word	0x00000008
.L_3419:


//--------------------- .nv.info._ZN2at6native18elementwise_kernelILi128ELi4EZNS0_15gpu_kernel_implINS0_13AUnaryFunctorIfffZZZNS0_21heaviside_kernel_cudaERNS_18TensorIteratorBaseEENKUlvE_clEvENKUlvE5_clEvEUlffE_EEEEvS5_RKT_EUliE_EEviT1_ --------------------------
	.section	.nv.info._ZN2at6native18elementwise_kernelILi128ELi4EZNS0_15gpu_kernel_implINS0_13AUnaryFunctorIfffZZZNS0_21heaviside_kernel_cudaERNS_18TensorIteratorBaseEENKUlvE_clEvENKUlvE5_clEvEUlffE_EEEEvS5_RKT_EUliE_EEviT1_,"",@"SHT_CUDA_INFO"
	.sectionflags	@""
	.align	4


	//----- nvinfo : EIATTR_CUDA_API_VERSION
	.align		4
        /*0000*/ 	.byte	0x04, 0x37
        /*0002*/ 	.short	(.L_3421 - .L_3420)
.L_3420:
        /*0004*/ 	.word	0x00000082


	//----- nvinfo : EIATTR_KPARAM_INFO
	.align		4
.L_3421:
        /*0008*/ 	.byte	0x04, 0x17
        /*000a*/ 	.short	(.L_3423 - .L_3422)
.L_3422:
        /*000c*/ 	.word	0x00000000
        /*0010*/ 	.short	0x0001
        /*0012*/ 	.short	0x0008
        /*0014*/ 	.byte	0x00, 0xf0, 0x81, 0x08


	//----- nvinfo : EIATTR_KPARAM_INFO
	.align		4
.L_3423:
        /*0018*/ 	.byte	0x04, 0x17
        /*001a*/ 	.short	(.L_3425 - .L_3424)
.L_3424:
        /*001c*/ 	.word	0x00000000
        /*0020*/ 	.short	0x0000
        /*0022*/ 	.short	0x0000
        /*0024*/ 	.byte	0x00, 0xf0, 0x11, 0x00


	//----- nvinfo : EIATTR_SPARSE_MMA_MASK
	.align		4
.L_3425:
        /*0028*/ 	.byte	0x03, 0x50
        /*002a*/ 	.short	0x0000


	//----- nvinfo : EIATTR_MAXREG_COUNT
	.align		4
        /*002c*/ 	.byte	0x03, 0x1b
        /*002e*/ 	.short	0x0080


	//----- nvinfo : EIATTR_EXTERNS
	.align		4
        /*0030*/ 	.byte	0x04, 0x0f
        /*0032*/ 	.short	(.L_3427 - .L_3426)


	//   ....[0]....
	.align		4
.L_3426:
        /*0034*/ 	.word	index@(__assertfail)


	//----- nvinfo : EIATTR_MERCURY_ISA_VERSION
	.align		4
.L_3427:
        /*0038*/ 	.byte	0x03, 0x5f
        /*003a*/ 	.short	0x0101


	//----- nvinfo : EIATTR_SYSCALL_OFFSETS
	.align		4
        /*003c*/ 	.byte	0x04, 0x46
        /*003e*/ 	.short	(.L_3429 - .L_3428)


	//   ....[0]....
.L_3428:
        /*0040*/ 	.word	0x00002160


	//   ....[1]....
        /*0044*/ 	.word	0x00002ff0


	//   ....[2]....
        /*0048*/ 	.word	0x00005180


	//   ....[3]....
        /*004c*/ 	.word	0x00006010


	//   ....[4]....
        /*0050*/ 	.word	0x00008190


	//   ....[5]....
        /*0054*/ 	.word	0x00009020


	//   ....[6]....
        /*0058*/ 	.word	0x0000b190


	//   ....[7]....
        /*005c*/ 	.word	0x0000c020


	//----- nvinfo : EIATTR_EXIT_INSTR_OFFSETS
	.align		4
.L_3429:
        /*0060*/ 	.byte	0x04, 0x1c
        /*0062*/ 	.short	(.L_3431 - .L_3430)


	//   ....[0]....
.L_3430:
        /*0064*/ 	.word	0x000090d0


	//   ....[1]....
        /*0068*/ 	.word	0x0000b340


	//   ....[2]....
        /*006c*/ 	.word	0x0000b380


	//   ....[3]....
        /*0070*/ 	.word	0x0000b410


	//   ....[4]....
        /*0074*/ 	.word	0x0000b440


	//   ....[5]....
        /*0078*/ 	.word	0x0000b470


	//   ....[6]....
        /*007c*/ 	.word	0x0000b4f0


	//   ....[7]....
        /*0080*/ 	.word	0x0000b520


	//   ....[8]....
        /*0084*/ 	.word	0x0000b5b0


	//   ....[9]....
        /*0088*/ 	.word	0x0000b5f0


	//   ....[10]....
        /*008c*/ 	.word	0x0000b630


	//   ....[11]....
        /*0090*/ 	.word	0x0000b6f0


	//   ....[12]....
        /*0094*/ 	.word	0x0000b740


	//   ....[13]....
        /*0098*/ 	.word	0x0000b8c0


	//   ....[14]....
        /*009c*/ 	.word	0x0000ba10


	//   ....[15]....
        /*00a0*/ 	.word	0x0000ba40


	//   ....[16]....
        /*00a4*/ 	.word	0x0000baf0


	//   ....[17]....
        /*00a8*/ 	.word	0x0000bc60


	//   ....[18]....
        /*00ac*/ 	.word	0x0000bdd0


	//   ....[19]....
        /*00b0*/ 	.word	0x0000bf20


	//   ....[20]....
        /*00b4*/ 	.word	0x0000c030


	//   ....[21]....
        /*00b8*/ 	.word	0x0000c060


	//   ....[22]....
        /*00bc*/ 	.word	0x0000c090


	//----- nvinfo : EIATTR_MAX_THREADS
	.align		4
.L_3431:
        /*00c0*/ 	.byte	0x04, 0x05
        /*00c2*/ 	.short	(.L_3433 - .L_3432)
.L_3432:
        /*00c4*/ 	.word	0x00000080
        /*00c8*/ 	.word	0x00000001
        /*00cc*/ 	.word	0x00000001


	//----- nvinfo : EIATTR_CRS_STACK_SIZE
	.align		4
.L_3433:
        /*00d0*/ 	.byte	0x04, 0x1e
        /*00d2*/ 	.short	(.L_3435 - .L_3434)
.L_3434:
        /*00d4*/ 	.word	0x00000000


	//----- nvinfo : EIATTR_CBANK_PARAM_SIZE
	.align		4
.L_3435:
        /*00d8*/ 	.byte	0x03, 0x19
        /*00da*/ 	.short	0x0228


	//----- nvinfo : EIATTR_PARAM_CBANK
	.align		4
        /*00dc*/ 	.byte	0x04, 0x0a
        /*00de*/ 	.short	(.L_3437 - .L_3436)
	.align		4
.L_3436:
        /*00e0*/ 	.word	index@(.nv.constant0._ZN2at6native18elementwise_kernelILi128ELi4EZNS0_15gpu_kernel_implINS0_13AUnaryFunctorIfffZZZNS0_21heaviside_kernel_cudaERNS_18TensorIteratorBaseEENKUlvE_clEvENKUlvE5_clEvEUlffE_EEEEvS5_RKT_EUliE_EEviT1_)
        /*00e4*/ 	.short	0x0210
        /*00e6*/ 	.short	0x0228


	//----- nvinfo : EIATTR_SW_WAR
	.align		4
.L_3437:
        /*00e8*/ 	.byte	0x04, 0x36
        /*00ea*/ 	.short	(.L_3439 - .L_3438)
.L_3438:
        /*00ec*/ 	.word	0x00000008
.L_3439:


//--------------------- .nv.info._ZN2at6native27unrolled_elementwise_kernelINS0_13AUnaryFunctorIfffZZZNS0_21heaviside_kernel_cudaERNS_18TensorIteratorBaseEENKUlvE_clEvENKUlvE5_clEvEUlffE_EESt5arrayIPcLm2EELi4E23TrivialOffsetCalculatorILi1EjESD_NS0_6memory12LoadWithCastILi1EEENSE_13StoreWithCastILi1EEEEEviT_T0_T2_T3_T4_T5_ --------------------------
	.section	.nv.info._ZN2at6native27unrolled_elementwise_kernelINS0_13AUnaryFunctorIfffZZZNS0_21heaviside_kernel_cudaERNS_18TensorIteratorBaseEENKUlvE_clEvENKUlvE5_clEvEUlffE_EESt5arrayIPcLm2EELi4E23TrivialOffsetCalculatorILi1EjESD_NS0_6memory12LoadWithCastILi1EEENSE_13StoreWithCastILi1EEEEEviT_T0_T2_T3_T4_T5_,"",@"SHT_CUDA_INFO"
	.sectionflags	@""
	.align	4


	//----- nvinfo : EIATTR_CUDA_API_VERSION
	.align		4
        /*0000*/ 	.byte	0x04, 0x37
        /*0002*/ 	.short	(.L_3441 - .L_3440)
.L_3440:
        /*0004*/ 	.word	0x00000082


	//----- nvinfo : EIATTR_KPARAM_INFO
	.align		4
.L_3441:
        /*0008*/ 	.byte	0x04, 0x17
        /*000a*/ 	.short	(.L_3443 - .L_3442)
.L_3442:
        /*000c*/ 	.word	0x00000000
        /*0010*/ 	.short	0x0006
        /*0012*/ 	.short	0x002c
        /*0014*/ 	.byte	0x00, 0xf0, 0x21, 0x00


	//----- nvinfo : EIATTR_KPARAM_INFO
	.align		4
.L_3443:
        /*0018*/ 	.byte	0x04, 0x17
        /*001a*/ 	.short	(.L_3445 - .L_3444)
.L_3444:
        /*001c*/ 	.word	0x00000000
        /*0020*/ 	.short	0x0005
        /*0022*/ 	.short	0x0024
        /*0024*/ 	.byte	0x00, 0xf0, 0x21, 0x00


	//----- nvinfo : EIATTR_KPARAM_INFO
	.align		4
.L_3445:
        /*0028*/ 	.byte	0x04, 0x17
        /*002a*/ 	.short	(.L_3447 - .L_3446)
.L_3446:
        /*002c*/ 	.word	0x00000000
        /*0030*/ 	.short	0x0004
        /*0032*/ 	.short	0x0021
        /*0034*/ 	.byte	0x00, 0xf0, 0x05, 0x00


	//----- nvinfo : EIATTR_KPARAM_INFO
	.align		4
.L_3447:
        /*0038*/ 	.byte	0x04, 0x17
        /*003a*/ 	.short	(.L_3449 - .L_3448)
.L_3448:
        /*003c*/ 	.word	0x00000000
        /*0040*/ 	.short	0x0003
        /*0042*/ 	.short	0x0020
        /*0044*/ 	.byte	0x00, 0xf0, 0x05, 0x00


	//----- nvinfo : EIATTR_KPARAM_INFO
	.align		4
.L_3449:
        /*0048*/ 	.byte	0x04, 0x17
        /*004a*/ 	.short	(.L_3451 - .L_3450)
.L_3450:
        /*004c*/ 	.word	0x00000000
        /*0050*/ 	.short	0x0002
        /*0052*/ 	.short	0x0010
        /*0054*/ 	.byte	0x00, 0xf0, 0x41, 0x00


	//----- nvinfo : EIATTR_KPARAM_INFO
	.align		4
.L_3451:
        /*0058*/ 	.byte	0x04, 0x17
        /*005a*/ 	.short	(.L_3453 - .L_3452)
.L_3452:
        /*005c*/ 	.word	0x00000000
        /*0060*/ 	.short	0x0001
        /*0062*/ 	.short	0x0004
        /*0064*/ 	.byte	0x00, 0xf0, 0x21, 0x00


	//----- nvinfo : EIATTR_KPARAM_INFO
	.align		4
.L_3453:
        /*0068*/ 	.byte	0x04, 0x17
        /*006a*/ 	.short	(.L_3455 - .L_3454)
.L_3454:
        /*006c*/ 	.word	0x00000000
        /*0070*/ 	.short	0x0000
        /*0072*/ 	.short	0x0000
        /*0074*/ 	.byte	0x00, 0xf0, 0x11, 0x00


	//----- nvinfo : EIATTR_SPARSE_MMA_MASK
	.align		4
.L_3455:
        /*0078*/ 	.byte	0x03, 0x50
        /*007a*/ 	.short	0x0000


	//----- nvinfo : EIATTR_MAXREG_COUNT
	.align		4
        /*007c*/ 	.byte	0x03, 0x1b
        /*007e*/ 	.short	0x00ff


	//----- nvinfo : EIATTR_EXTERNS
	.align		4
        /*0080*/ 	.byte	0x04, 0x0f
        /*0082*/ 	.short	(.L_3457 - .L_3456)


	//   ....[0]....
	.align		4
.L_3456:
        /*0084*/ 	.word	index@(__assertfail)


	//----- nvinfo : EIATTR_MERCURY_ISA_VERSION
	.align		4
.L_3457:
        /*0088*/ 	.byte	0x03, 0x5f
        /*008a*/ 	.short	0x0101


	//----- nvinfo : EIATTR_SYSCALL_OFFSETS
	.align		4
        /*008c*/ 	.byte	0x04, 0x46
        /*008e*/ 	.short	(.L_3459 - .L_3458)


	//   ....[0]....
.L_3458:
        /*0090*/ 	.word	0x00000e70


	//   ....[1]....
        /*0094*/ 	.word	0x00001d20


	//   ....[2]....
        /*0098*/ 	.word	0x00002be0


	//   ....[3]....
        /*009c*/ 	.word	0x00003a40


	//   ....[4]....
        /*00a0*/ 	.word	0x000049d0


	//   ....[5]....
        /*00a4*/ 	.word	0x000058b0


	//   ....[6]....
        /*00a8*/ 	.word	0x00006770


	//   ....[7]....
        /*00ac*/ 	.word	0x00007630


	//----- nvinfo : EIATTR_EXIT_INSTR_OFFSETS
	.align		4
.L_3459:
        /*00b0*/ 	.byte	0x04, 0x1c
        /*00b2*/ 	.short	(.L_3461 - .L_3460)


	//   ....[0]....
.L_3460:
        /*00b4*/ 	.word	0x00006810


	//   ....[1]....
        /*00b8*/ 	.word	0x00006950


	//   ....[2]....
        /*00bc*/ 	.word	0x00006990


	//   ....[3]....
        /*00c0*/ 	.word	0x00006a20


	//   ....[4]....
        /*00c4*/ 	.word	0x00006a50


	//   ....[5]....
        /*00c8*/ 	.word	0x00006a80


	//   ....[6]....
        /*00cc*/ 	.word	0x00006b00


	//   ....[7]....
        /*00d0*/ 	.word	0x00006b30


	//   ....[8]....
        /*00d4*/ 	.word	0x00006bc0


	//   ....[9]....
        /*00d8*/ 	.word	0x00006c00


	//   ....[10]....
        /*00dc*/ 	.word	0x00006c40


	//   ....[11]....
        /*00e0*/ 	.word	0x00006d00


	//   ....[12]....
        /*00e4*/ 	.word	0x00006d50


	//   ....[13]....
        /*00e8*/ 	.word	0x00006ed0


	//   ....[14]....
        /*00ec*/ 	.word	0x00007020


	//   ....[15]....
        /*00f0*/ 	.word	0x00007050


	//   ....[16]....
        /*00f4*/ 	.word	0x00007100


	//   ....[17]....
        /*00f8*/ 	.word	0x00007270


	//   ....[18]....
        /*00fc*/ 	.word	0x000073e0


	//   ....[19]....
        /*0100*/ 	.word	0x00007530


	//   ....[20]....
        /*0104*/ 	.word	0x00007640


	//   ....[21]....
        /*0108*/ 	.word	0x00007670


	//   ....[22]....
        /*010c*/ 	.word	0x000076a0


	//----- nvinfo : EIATTR_MAX_THREADS
	.align		4
.L_3461:
        /*0110*/ 	.byte	0x04, 0x05
        /*0112*/ 	.short	(.L_3463 - .L_3462)
.L_3462:
        /*0114*/ 	.word	0x00000080
        /*0118*/ 	.word	0x00000001
        /*011c*/ 	.word	0x00000001


	//----- nvinfo : EIATTR_CRS_STACK_SIZE
	.align		4
.L_3463:
        /*0120*/ 	.byte	0x04, 0x1e
        /*0122*/ 	.short	(.L_3465 - .L_3464)
.L_3464:
        /*0124*/ 	.word	0x00000000


	//----- nvinfo : EIATTR_CBANK_PARAM_SIZE
	.align		4
.L_3465:
        /*0128*/ 	.byte	0x03, 0x19
        /*012a*/ 	.short	0x0034


	//----- nvinfo : EIATTR_PARAM_CBANK
	.align		4
        /*012c*/ 	.byte	0x04, 0x0a
        /*012e*/ 	.short	(.L_3467 - .L_3466)
	.align		4
.L_3466:
        /*0130*/ 	.word	index@(.nv.constant0._ZN2at6native27unrolled_elementwise_kernelINS0_13AUnaryFunctorIfffZZZNS0_21heaviside_kernel_cudaERNS_18TensorIteratorBaseEENKUlvE_clEvENKUlvE5_clEvEUlffE_EESt5arrayIPcLm2EELi4E23TrivialOffsetCalculatorILi1EjESD_NS0_6memory12LoadWithCastILi1EEENSE_13StoreWithCastILi1EEEEEviT_T0_T2_T3_T4_T5_)
        /*0134*/ 	.short	0x0210
        /*0136*/ 	.short	0x0034


	//----- nvinfo : EIATTR_SW_WAR
	.align		4
.L_3467:
        /*0138*/ 	.byte	0x04, 0x36
        /*013a*/ 	.short	(.L_3469 - .L_3468)
.L_3468:
        /*013c*/ 	.word	0x00000008
.L_3469:


//--------------------- .nv.info._ZN2at6native18elementwise_kernelILi128ELi2EZNS0_22gpu_kernel_impl_nocastINS0_13AUnaryFunctorIfffZZZNS0_21heaviside_kernel_cudaERNS_18TensorIteratorBaseEENKUlvE_clEvENKUlvE5_clEvEUlffE_EEEEvS5_RKT_EUliE_EEviT1_ --------------------------
	.section	.nv.info._ZN2at6native18elementwise_kernelILi128ELi2EZNS0_22gpu_kernel_impl_nocastINS0_13AUnaryFunctorIfffZZZNS0_21heaviside_kernel_cudaERNS_18TensorIteratorBaseEENKUlvE_clEvENKUlvE5_clEvEUlffE_EEEEvS5_RKT_EUliE_EEviT1_,"",@"SHT_CUDA_INFO"
	.sectionflags	@""
	.align	4


	//----- nvinfo : EIATTR_CUDA_API_VERSION
	.align		4
        /*0000*/ 	.byte	0x04, 0x37
        /*0002*/ 	.short	(.L_3471 - .L_3470)
.L_3470:
        /*0004*/ 	.word	0x00000082


	//----- nvinfo : EIATTR_KPARAM_INFO
	.align		4
.L_3471:
        /*0008*/ 	.byte	0x04, 0x17
        /*000a*/ 	.short	(.L_3473 - .L_3472)
.L_3472:
        /*000c*/ 	.word	0x00000000
        /*0010*/ 	.short	0x0001
        /*0012*/ 	.short	0x0008
        /*0014*/ 	.byte	0x00, 0xf0, 0x61, 0x08


	//----- nvinfo : EIATTR_KPARAM_INFO
	.align		4
.L_3473:
        /*0018*/ 	.byte	0x04, 0x17
        /*001a*/ 	.short	(.L_3475 - .L_3474)
.L_3474:
        /*001c*/ 	.word	0x00000000
        /*0020*/ 	.short	0x0000
        /*0022*/ 	.short	0x0000
        /*0024*/ 	.byte	0x00, 0xf0, 0x11, 0x00


	//----- nvinfo : EIATTR_SPARSE_MMA_MASK
	.align		4
.L_3475:
        /*0028*/ 	.byte	0x03, 0x50
        /*002a*/ 	.short	0x0000


	//----- nvinfo : EIATTR_MAXREG_COUNT
	.align		4
        /*002c*/ 	.byte	0x03, 0x1b
        /*002e*/ 	.short	0x0080


	//----- nvinfo : EIATTR_MERCURY_ISA_VERSION
	.align		4
        /*0030*/ 	.byte	0x03, 0x5f
        /*0032*/ 	.short	0x0101


	//----- nvinfo : EIATTR_EXIT_INSTR_OFFSETS
	.align		4
        /*0034*/ 	.byte	0x04, 0x1c
        /*0036*/ 	.short	(.L_3477 - .L_3476)


	//   ....[0]....
.L_3476:
        /*0038*/ 	.word	0x00001480


	//   ....[1]....
        /*003c*/ 	.word	0x00002800


	//----- nvinfo : EIATTR_MAX_THREADS
	.align		4
.L_3477:
        /*0040*/ 	.byte	0x04, 0x05
        /*0042*/ 	.short	(.L_3479 - .L_3478)
.L_3478:
        /*0044*/ 	.word	0x00000080
        /*0048*/ 	.word	0x00000001
        /*004c*/ 	.word	0x00000001


	//----- nvinfo : EIATTR_CRS_STACK_SIZE
	.align		4
.L_3479:
        /*0050*/ 	.byte	0x04, 0x1e
        /*0052*/ 	.short	(.L_3481 - .L_3480)
.L_3480:
        /*0054*/ 	.word	0x00000000


	//----- nvinfo : EIATTR_CBANK_PARAM_SIZE
	.align		4
.L_3481:
        /*0058*/ 	.byte	0x03, 0x19
        /*005a*/ 	.short	0x0220


	//----- nvinfo : EIATTR_PARAM_CBANK
	.align		4
        /*005c*/ 	.byte	0x04, 0x0a
        /*005e*/ 	.short	(.L_3483 - .L_3482)
	.align		4
.L_3482:
        /*0060*/ 	.word	index@(.nv.constant0._ZN2at6native18elementwise_kernelILi128ELi2EZNS0_22gpu_kernel_impl_nocastINS0_13AUnaryFunctorIfffZZZNS0_21heaviside_kernel_cudaERNS_18TensorIteratorBaseEENKUlvE_clEvENKUlvE5_clEvEUlffE_EEEEvS5_RKT_EUliE_EEviT1_)
        /*0064*/ 	.short	0x0210
        /*0066*/ 	.short	0x0220


	//----- nvinfo : EIATTR_SW_WAR
	.align		4
.L_3483:
        /*0068*/ 	.byte	0x04, 0x36
        /*006a*/ 	.short	(.L_3485 - .L_3484)
.L_3484:
        /*006c*/ 	.word	0x00000008
.L_3485:


//--------------------- .nv.info._ZN2at6native27unrolled_elementwise_kernelINS0_13AUnaryFunctorIfffZZZNS0_21heaviside_kernel_cudaERNS_18TensorIteratorBaseEENKUlvE_clEvENKUlvE5_clEvEUlffE_EESt5arrayIPcLm2EELi4E23TrivialOffsetCalculatorILi1EjESD_NS0_6memory15LoadWithoutCastENSE_16StoreWithoutCastEEEviT_T0_T2_T3_T4_T5_ --------------------------
	.section	.nv.info._ZN2at6native27unrolled_elementwise_kernelINS0_13AUnaryFunctorIfffZZZNS0_21heaviside_kernel_cudaERNS_18TensorIteratorBaseEENKUlvE_clEvENKUlvE5_clEvEUlffE_EESt5arrayIPcLm2EELi4E23TrivialOffsetCalculatorILi1EjESD_NS0_6memory15LoadWithoutCastENSE_16StoreWithoutCastEEEviT_T0_T2_T3_T4_T5_,"",@"SHT_CUDA_INFO"
	.sectionflags	@""
	.align	4


	//----- nvinfo : EIATTR_CUDA_API_VERSION
	.align		4
        /*0000*/ 	.byte	0x04, 0x37
        /*0002*/ 	.short	(.L_3487 - .L_3486)
.L_3486:
        /*0004*/ 	.word	0x00000082


	//----- nvinfo : EIATTR_KPARAM_INFO
	.align		4
.L_3487:
        /*0008*/ 	.byte	0x04, 0x17
        /*000a*/ 	.short	(.L_3489 - .L_3488)
.L_3488:
        /*000c*/ 	.word	0x00000000
        /*0010*/ 	.short	0x0006
        /*0012*/ 	.short	0x0023
        /*0014*/ 	.byte	0x00, 0xf0, 0x05, 0x00


	//----- nvinfo : EIATTR_KPARAM_INFO
	.align		4
.L_3489:
        /*0018*/ 	.byte	0x04, 0x17
        /*001a*/ 	.short	(.L_3491 - .L_3490)
.L_3490:
        /*001c*/ 	.word	0x00000000
        /*0020*/ 	.short	0x0005
        /*0022*/ 	.short	0x0022
        /*0024*/ 	.byte	0x00, 0xf0, 0x05, 0x00


	//----- nvinfo : EIATTR_KPARAM_INFO
	.align		4
.L_3491:
        /*0028*/ 	.byte	0x04, 0x17
        /*002a*/ 	.short	(.L_3493 - .L_3492)
.L_3492:
        /*002c*/ 	.word	0x00000000
        /*0030*/ 	.short	0x0004
        /*0032*/ 	.short	0x0021
        /*0034*/ 	.byte	0x00, 0xf0, 0x05, 0x00


	//----- nvinfo : EIATTR_KPARAM_INFO
	.align		4
.L_3493:
        /*0038*/ 	.byte	0x04, 0x17
        /*003a*/ 	.short	(.L_3495 - .L_3494)
.L_3494:
        /*003c*/ 	.word	0x00000000
        /*0040*/ 	.short	0x0003
        /*0042*/ 	.short	0x0020
        /*0044*/ 	.byte	0x00, 0xf0, 0x05, 0x00


	//----- nvinfo : EIATTR_KPARAM_INFO
	.align		4
.L_3495:
        /*0048*/ 	.byte	0x04, 0x17
        /*004a*/ 	.short	(.L_3497 - .L_3496)
.L_3496:
        /*004c*/ 	.word	0x00000000
        /*0050*/ 	.short	0x0002
        /*0052*/ 	.short	0x0010
        /*0054*/ 	.byte	0x00, 0xf0, 0x41, 0x00


	//----- nvinfo : EIATTR_KPARAM_INFO
	.align		4
.L_3497:
        /*0058*/ 	.byte	0x04, 0x17
        /*005a*/ 	.short	(.L_3499 - .L_3498)
.L_3498:
        /*005c*/ 	.word	0x00000000
        /*0060*/ 	.short	0x0001
        /*0062*/ 	.short	0x0004
        /*0064*/ 	.byte	0x00, 0xf0, 0x21, 0x00


	//----- nvinfo : EIATTR_KPARAM_INFO
	.align		4
.L_3499:
        /*0068*/ 	.byte	0x04, 0x17
        /*006a*/ 	.short	(.L_3501 - .L_3500)
.L_3500:
        /*006c*/ 	.word	0x00000000
        /*0070*/ 	.short	0x0000
        /*0072*/ 	.short	0x0000
        /*0074*/ 	.byte	0x00, 0xf0, 0x11, 0x00


	//----- nvinfo : EIATTR_SPARSE_MMA_MASK
	.align		4
.L_3501:
        /*0078*/ 	.byte	0x03, 0x50
        /*007a*/ 	.short	0x0000


	//----- nvinfo : EIATTR_MAXREG_COUNT
	.align		4
        /*007c*/ 	.byte	0x03, 0x1b
        /*007e*/ 	.short	0x00ff


	//----- nvinfo : EIATTR_MERCURY_ISA_VERSION
	.align		4
        /*0080*/ 	.byte	0x03, 0x5f
        /*0082*/ 	.short	0x0101


	//----- nvinfo : EIATTR_EXIT_INSTR_OFFSETS
	.align		4
        /*0084*/ 	.byte	0x04, 0x1c
        /*0086*/ 	.short	(.L_3503 - .L_3502)


	//   ....[0]....
.L_3502:
        /*0088*/ 	.word	0x000003f0


	//   ....[1]....
        /*008c*/ 	.word	0x00000450


	//----- nvinfo : EIATTR_MAX_THREADS
	.align		4
.L_3503:
        /*0090*/ 	.byte	0x04, 0x05
        /*0092*/ 	.short	(.L_3505 - .L_3504)
.L_3504:
        /*0094*/ 	.word	0x00000080
        /*0098*/ 	.word	0x00000001
        /*009c*/ 	.word	0x00000001


	//----- nvinfo : EIATTR_CRS_STACK_SIZE
	.align		4
.L_3505:
        /*00a0*/ 	.byte	0x04, 0x1e
        /*00a2*/ 	.short	(.L_3507 - .L_3506)
.L_3506:
        /*00a4*/ 	.word	0x00000000


	//----- nvinfo : EIATTR_CBANK_PARAM_SIZE
	.align		4
.L_3507:
        /*00a8*/ 	.byte	0x03, 0x19
        /*00aa*/ 	.short	0x0024


	//----- nvinfo : EIATTR_PARAM_CBANK
	.align		4
        /*00ac*/ 	.byte	0x04, 0x0a
        /*00ae*/ 	.short	(.L_3509 - .L_3508)
	.align		4
.L_3508:
        /*00b0*/ 	.word	index@(.nv.constant0._ZN2at6native27unrolled_elementwise_kernelINS0_13AUnaryFunctorIfffZZZNS0_21heaviside_kernel_cudaERNS_18TensorIteratorBaseEENKUlvE_clEvENKUlvE5_clEvEUlffE_EESt5arrayIPcLm2EELi4E23TrivialOffsetCalculatorILi1EjESD_NS0_6memory15LoadWithoutCastENSE_16StoreWithoutCastEEEviT_T0_T2_T3_T4_T5_)
        /*00b4*/ 	.short	0x0210
        /*00b6*/ 	.short	0x0024


	//----- nvinfo : EIATTR_SW_WAR
	.align		4
.L_3509:
        /*00b8*/ 	.byte	0x04, 0x36
        /*00ba*/ 	.short	(.L_3511 - .L_3510)
.L_3510:
        /*00bc*/ 	.word	0x00000008
.L_3511:


//--------------------- .nv.info._ZN2at6native29vectorized_elementwise_kernelILi2ENS0_13AUnaryFunctorIfffZZZNS0_21heaviside_kernel_cudaERNS_18TensorIteratorBaseEENKUlvE_clEvENKUlvE5_clEvEUlffE_EESt5arrayIPcLm2EEEEviT0_T1_ --------------------------
	.section	.nv.info._ZN2at6native29vectorized_elementwise_kernelILi2ENS0_13AUnaryFunctorIfffZZZNS0_21heaviside_kernel_cudaERNS_18TensorIteratorBaseEENKUlvE_clEvENKUlvE5_clEvEUlffE_EESt5arrayIPcLm2EEEEviT0_T1_,"",@"SHT_CUDA_INFO"
	.sectionflags	@""
	.align	4


	//----- nvinfo : EIATTR_CUDA_API_VERSION
	.align		4
        /*0000*/ 	.byte	0x04, 0x37
        /*0002*/ 	.short	(.L_3513 - .L_3512)
.L_3512:
        /*0004*/ 	.word	0x00000082


	//----- nvinfo : EIATTR_KPARAM_INFO
	.align		4
.L_3513:
        /*0008*/ 	.byte	0x04, 0x17
        /*000a*/ 	.short	(.L_3515 - .L_3514)
.L_3514:
        /*000c*/ 	.word	0x00000000
        /*0010*/ 	.short	0x0002
        /*0012*/ 	.short	0x0010
        /*0014*/ 	.byte	0x00, 0xf0, 0x41, 0x00


	//----- nvinfo : EIATTR_KPARAM_INFO
	.align		4
.L_3515:
        /*0018*/ 	.byte	0x04, 0x17
        /*001a*/ 	.short	(.L_3517 - .L_3516)
.L_3516:
        /*001c*/ 	.word	0x00000000
        /*0020*/ 	.short	0x0001
        /*0022*/ 	.short	0x0004
        /*0024*/ 	.byte	0x00, 0xf0, 0x21, 0x00


	//----- nvinfo : EIATTR_KPARAM_INFO
	.align		4
.L_3517:
        /*0028*/ 	.byte	0x04, 0x17
        /*002a*/ 	.short	(.L_3519 - .L_3518)
.L_3518:
        /*002c*/ 	.word	0x00000000
        /*0030*/ 	.short	0x0000
        /*0032*/ 	.short	0x0000
        /*0034*/ 	.byte	0x00, 0xf0, 0x11, 0x00


	//----- nvinfo : EIATTR_SPARSE_MMA_MASK
	.align		4
.L_3519:
        /*0038*/ 	.byte	0x03, 0x50
        /*003a*/ 	.short	0x0000


	//----- nvinfo : EIATTR_MAXREG_COUNT
	.align		4
        /*003c*/ 	.byte	0x03, 0x1b
        /*003e*/ 	.short	0x00ff


	//----- nvinfo : EIATTR_MERCURY_ISA_VERSION
	.align		4
        /*0040*/ 	.byte	0x03, 0x5f
        /*0042*/ 	.short	0x0101


	//----- nvinfo : EIATTR_EXIT_INSTR_OFFSETS
	.align		4
        /*0044*/ 	.byte	0x04, 0x1c
        /*0046*/ 	.short	(.L_3521 - .L_3520)


	//   ....[0]....
.L_3520:
        /*0048*/ 	.word	0x00000220


	//   ....[1]....
        /*004c*/ 	.word	0x00000a20


	//   ....[2]....
        /*0050*/ 	.word	0x00000a70


	//----- nvinfo : EIATTR_MAX_THREADS
	.align		4
.L_3521:
        /*0054*/ 	.byte	0x04, 0x05
        /*0056*/ 	.short	(.L_3523 - .L_3522)
.L_3522:
        /*0058*/ 	.word	0x00000080
        /*005c*/ 	.word	0x00000001
        /*0060*/ 	.word	0x00000001


	//----- nvinfo : EIATTR_CRS_STACK_SIZE
	.align		4
.L_3523:
        /*0064*/ 	.byte	0x04, 0x1e
        /*0066*/ 	.short	(.L_3525 - .L_3524)
.L_3524:
        /*0068*/ 	.word	0x00000000


	//----- nvinfo : EIATTR_CBANK_PARAM_SIZE
	.align		4
.L_3525:
        /*006c*/ 	.byte	0x03, 0x19
        /*006e*/ 	.short	0x0020


	//----- nvinfo : EIATTR_PARAM_CBANK
	.align		4
        /*0070*/ 	.byte	0x04, 0x0a
        /*0072*/ 	.short	(.L_3527 - .L_3526)
	.align		4
.L_3526:
        /*0074*/ 	.word	index@(.nv.constant0._ZN2at6native29vectorized_elementwise_kernelILi2ENS0_13AUnaryFunctorIfffZZZNS0_21heaviside_kernel_cudaERNS_18TensorIteratorBaseEENKUlvE_clEvENKUlvE5_clEvEUlffE_EESt5arrayIPcLm2EEEEviT0_T1_)
        /*0078*/ 	.short	0x0210
        /*007a*/ 	.short	0x0020


	//----- nvinfo : EIATTR_SW_WAR
	.align		4
.L_3527:
        /*007c*/ 	.byte	0x04, 0x36
        /*007e*/ 	.short	(.L_3529 - .L_3528)
.L_3528:
        /*0080*/ 	.word	0x00000008
.L_3529:


//--------------------- .nv.info._ZN2at6native29vectorized_elementwise_kernelILi4ENS0_13AUnaryFunctorIfffZZZNS0_21heaviside_kernel_cudaERNS_18TensorIteratorBaseEENKUlvE_clEvENKUlvE5_clEvEUlffE_EESt5arrayIPcLm2EEEEviT0_T1_ --------------------------
	.section	.nv.info._ZN2at6native29vectorized_elementwise_kernelILi4ENS0_13AUnaryFunctorIfffZZZNS0_21heaviside_kernel_cudaERNS_18TensorIteratorBaseEENKUlvE_clEvENKUlvE5_clEvEUlffE_EESt5arrayIPcLm2EEEEviT0_T1_,"",@"SHT_CUDA_INFO"
	.sectionflags	@""
	.align	4


	//----- nvinfo : EIATTR_CUDA_API_VERSION
	.align		4
        /*0000*/ 	.byte	0x04, 0x37
        /*0002*/ 	.short	(.L_3531 - .L_3530)
.L_3530:
        /*0004*/ 	.word	0x00000082


	//----- nvinfo : EIATTR_KPARAM_INFO
	.align		4
.L_3531:
        /*0008*/ 	.byte	0x04, 0x17
        /*000a*/ 	.short	(.L_3533 - .L_3532)
.L_3532:
        /*000c*/ 	.word	0x00000000
        /*0010*/ 	.short	0x0002
        /*0012*/ 	.short	0x0010
        /*0014*/ 	.byte	0x00, 0xf0, 0x41, 0x00


	//----- nvinfo : EIATTR_KPARAM_INFO
	.align		4
.L_3533:
        /*0018*/ 	.byte	0x04, 0x17
        /*001a*/ 	.short	(.L_3535 - .L_3534)
.L_3534:
        /*001c*/ 	.word	0x00000000
        /*0020*/ 	.short	0x0001
        /*0022*/ 	.short	0x0004
        /*0024*/ 	.byte	0x00, 0xf0, 0x21, 0x00


	//----- nvinfo : EIATTR_KPARAM_INFO
	.align		4
.L_3535:
        /*0028*/ 	.byte	0x04, 0x17
        /*002a*/ 	.short	(.L_3537 - .L_3536)
.L_3536:
        /*002c*/ 	.word	0x00000000
        /*0030*/ 	.short	0x0000
        /*0032*/ 	.short	0x0000
        /*0034*/ 	.byte	0x00, 0xf0, 0x11, 0x00


	//----- nvinfo : EIATTR_SPARSE_MMA_MASK
	.align		4
.L_3537:
        /*0038*/ 	.byte	0x03, 0x50
        /*003a*/ 	.short	0x0000


	//----- nvinfo : EIATTR_MAXREG_COUNT
	.align		4
        /*003c*/ 	.byte	0x03, 0x1b
        /*003e*/ 	.short	0x00ff


	//----- nvinfo : EIATTR_MERCURY_ISA_VERSION
	.align		4
        /*0040*/ 	.byte	0x03, 0x5f
        /*0042*/ 	.short	0x0101


	//----- nvinfo : EIATTR_EXIT_INSTR_OFFSETS
	.align		4
        /*0044*/ 	.byte	0x04, 0x1c
        /*0046*/ 	.short	(.L_3539 - .L_3538)


	//   ....[0]....
.L_3538:
        /*0048*/ 	.word	0x000001e0


	//   ....[1]....
        /*004c*/ 	.word	0x000009e0


	//   ....[2]....
        /*0050*/ 	.word	0x00000a30


	//----- nvinfo : EIATTR_MAX_THREADS
	.align		4
.L_3539:
        /*0054*/ 	.byte	0x04, 0x05
        /*0056*/ 	.short	(.L_3541 - .L_3540)
.L_3540:
        /*0058*/ 	.word	0x00000080
        /*005c*/ 	.word	0x00000001
        /*0060*/ 	.word	0x00000001


	//----- nvinfo : EIATTR_CRS_STACK_SIZE
	.align		4
.L_3541:
        /*0064*/ 	.byte	0x04, 0x1e
        /*0066*/ 	.short	(.L_3543 - .L_3542)
.L_3542:
        /*0068*/ 	.word	0x00000000


	//----- nvinfo : EIATTR_CBANK_PARAM_SIZE
	.align		4
.L_3543:
        /*006c*/ 	.byte	0x03, 0x19
        /*006e*/ 	.short	0x0020


	//----- nvinfo : EIATTR_PARAM_CBANK
	.align		4
        /*0070*/ 	.byte	0x04, 0x0a
        /*0072*/ 	.short	(.L_3545 - .L_3544)
	.align		4
.L_3544:
        /*0074*/ 	.word	index@(.nv.constant0._ZN2at6native29vectorized_elementwise_kernelILi4ENS0_13AUnaryFunctorIfffZZZNS0_21heaviside_kernel_cudaERNS_18TensorIteratorBaseEENKUlvE_clEvENKUlvE5_clEvEUlffE_EESt5arrayIPcLm2EEEEviT0_T1_)
        /*0078*/ 	.short	0x0210
        /*007a*/ 	.short	0x0020


	//----- nvinfo : EIATTR_SW_WAR
	.align		4
.L_3545:
        /*007c*/ 	.byte	0x04, 0x36
        /*007e*/ 	.short	(.L_3547 - .L_3546)
.L_3546:
        /*0080*/ 	.word	0x00000008
.L_3547:


//--------------------- .nv.info._ZN2at6native29vectorized_elementwise_kernelILi8ENS0_13AUnaryFunctorIfffZZZNS0_21heaviside_kernel_cudaERNS_18TensorIteratorBaseEENKUlvE_clEvENKUlvE5_clEvEUlffE_EESt5arrayIPcLm2EEEEviT0_T1_ --------------------------
	.section	.nv.info._ZN2at6native29vectorized_elementwise_kernelILi8ENS0_13AUnaryFunctorIfffZZZNS0_21heaviside_kernel_cudaERNS_18TensorIteratorBaseEENKUlvE_clEvENKUlvE5_clEvEUlffE_EESt5arrayIPcLm2EEEEviT0_T1_,"",@"SHT_CUDA_INFO"
	.sectionflags	@""
	.align	4


	//----- nvinfo : EIATTR_CUDA_API_VERSION
	.align		4
        /*0000*/ 	.byte	0x04, 0x37
        /*0002*/ 	.short	(.L_3549 - .L_3548)
.L_3548:
        /*0004*/ 	.word	0x00000082


	//----- nvinfo : EIATTR_KPARAM_INFO
	.align		4
.L_3549:
        /*0008*/ 	.byte	0x04, 0x17
        /*000a*/ 	.short	(.L_3551 - .L_3550)
.L_3550:
        /*000c*/ 	.word	0x00000000
        /*0010*/ 	.short	0x0002
        /*0012*/ 	.short	0x0010
        /*0014*/ 	.byte	0x00, 0xf0, 0x41, 0x00


	//----- nvinfo : EIATTR_KPARAM_INFO
	.align		4
.L_3551:
        /*0018*/ 	.byte	0x04, 0x17
        /*001a*/ 	.short	(.L_3553 - .L_3552)
.L_3552:
        /*001c*/ 	.word	0x00000000
        /*0020*/ 	.short	0x0001
        /*0022*/ 	.short	0x0004
        /*0024*/ 	.byte	0x00, 0xf0, 0x21, 0x00


	//----- nvinfo : EIATTR_KPARAM_INFO
	.align		4
.L_3553:
        /*0028*/ 	.byte	0x04, 0x17
        /*002a*/ 	.short	(.L_3555 - .L_3554)
.L_3554:
        /*002c*/ 	.word	0x00000000
        /*0030*/ 	.short	0x0000
        /*0032*/ 	.short	0x0000
        /*0034*/ 	.byte	0x00, 0xf0, 0x11, 0x00


	//----- nvinfo : EIATTR_SPARSE_MMA_MASK
	.align		4
.L_3555:
        /*0038*/ 	.byte	0x03, 0x50
        /*003a*/ 	.short	0x0000


	//----- nvinfo : EIATTR_MAXREG_COUNT
	.align		4
        /*003c*/ 	.byte	0x03, 0x1b
        /*003e*/ 	.short	0x00ff


	//----- nvinfo : EIATTR_MERCURY_ISA_VERSION
	.align		4
        /*0040*/ 	.byte	0x03, 0x5f
        /*0042*/ 	.short	0x0101


	//----- nvinfo : EIATTR_EXIT_INSTR_OFFSETS
	.align		4
        /*0044*/ 	.byte	0x04, 0x1c
        /*0046*/ 	.short	(.L_3557 - .L_3556)


	//   ....[0]....
.L_3556:
        /*0048*/ 	.word	0x000001e0


	//   ....[1]....
        /*004c*/ 	.word	0x000009e0


	//   ....[2]....
        /*0050*/ 	.word	0x00000a30


	//----- nvinfo : EIATTR_MAX_THREADS
	.align		4
.L_3557:
        /*0054*/ 	.byte	0x04, 0x05
        /*0056*/ 	.short	(.L_3559 - .L_3558)
.L_3558:
        /*0058*/ 	.word	0x00000080
        /*005c*/ 	.word	0x00000001
        /*0060*/ 	.word	0x00000001


	//----- nvinfo : EIATTR_CRS_STACK_SIZE
	.align		4
.L_3559:
        /*0064*/ 	.byte	0x04, 0x1e
        /*0066*/ 	.short	(.L_3561 - .L_3560)
.L_3560:
        /*0068*/ 	.word	0x00000000


	//----- nvinfo : EIATTR_CBANK_PARAM_SIZE
	.align		4
.L_3561:
        /*006c*/ 	.byte	0x03, 0x19
        /*006e*/ 	.short	0x0020


	//----- nvinfo : EIATTR_PARAM_CBANK
	.align		4
        /*0070*/ 	.byte	0x04, 0x0a
        /*0072*/ 	.short	(.L_3563 - .L_3562)
	.align		4
.L_3562:
        /*0074*/ 	.word	index@(.nv.constant0._ZN2at6native29vectorized_elementwise_kernelILi8ENS0_13AUnaryFunctorIfffZZZNS0_21heaviside_kernel_cudaERNS_18TensorIteratorBaseEENKUlvE_clEvENKUlvE5_clEvEUlffE_EESt5arrayIPcLm2EEEEviT0_T1_)
        /*0078*/ 	.short	0x0210
        /*007a*/ 	.short	0x0020


	//----- nvinfo : EIATTR_SW_WAR
	.align		4
.L_3563:
        /*007c*/ 	.byte	0x04, 0x36
        /*007e*/ 	.short	(.L_3565 - .L_3564)
.L_3564:
        /*0080*/ 	.word	0x00000008
.L_3565:


//--------------------- .nv.info._ZN2at6native18elementwise_kernelILi128ELi4EZNS0_15gpu_kernel_implINS0_13BinaryFunctorIdddZZZNS0_21heaviside_kernel_cudaERNS_18TensorIteratorBaseEENKUlvE_clEvENKUlvE4_clEvEUlddE_EEEEvS5_RKT_EUliE_EEviT1_ --------------------------
	.section	.nv.info._ZN2at6native18elementwise_kernelILi128ELi4EZNS0_15gpu_kernel_implINS0_13BinaryFunctorIdddZZZNS0_21heaviside_kernel_cudaERNS_18TensorIteratorBaseEENKUlvE_clEvENKUlvE4_clEvEUlddE_EEEEvS5_RKT_EUliE_EEviT1_,"",@"SHT_CUDA_INFO"
	.sectionflags	@""
	.align	4


	//----- nvinfo : EIATTR_CUDA_API_VERSION
	.align		4
        /*0000*/ 	.byte	0x04, 0x37
        /*0002*/ 	.short	(.L_3567 - .L_3566)
.L_3566:
        /*0004*/ 	.word	0x00000082


	//----- nvinfo : EIATTR_KPARAM_INFO
	.align		4
.L_3567:
        /*0008*/ 	.byte	0x04, 0x17
        /*000a*/ 	.short	(.L_3569 - .L_3568)
.L_3568:
        /*000c*/ 	.word	0x00000000
        /*0010*/ 	.short	0x0001
        /*0012*/ 	.short	0x0008
        /*0014*/ 	.byte	0x00, 0xf0, 0x21, 0x0a


	//----- nvinfo : EIATTR_KPARAM_INFO
	.align		4
.L_3569:
        /*0018*/ 	.byte	0x04, 0x17
        /*001a*/ 	.short	(.L_3571 - .L_3570)
.L_3570:
        /*001c*/ 	.word	0x00000000
        /*0020*/ 	.short	0x0000
        /*0022*/ 	.short	0x0000
        /*0024*/ 	.byte	0x00, 0xf0, 0x11, 0x00


	//----- nvinfo : EIATTR_SPARSE_MMA_MASK
	.align		4
.L_3571:
        /*0028*/ 	.byte	0x03, 0x50
        /*002a*/ 	.short	0x0000


	//----- nvinfo : EIATTR_MAXREG_COUNT
	.align		4
        /*002c*/ 	.byte	0x03, 0x1b
        /*002e*/ 	.short	0x0080


	//----- nvinfo : EIATTR_EXTERNS
	.align		4
        /*0030*/ 	.byte	0x04, 0x0f
        /*0032*/ 	.short	(.L_3573 - .L_3572)


	//   ....[0]....
	.align		4
.L_3572:
        /*0034*/ 	.word	index@(__assertfail)


	//----- nvinfo : EIATTR_MERCURY_ISA_VERSION
	.align		4
.L_3573:
        /*0038*/ 	.byte	0x03, 0x5f
        /*003a*/ 	.short	0x0101


	//----- nvinfo : EIATTR_SYSCALL_OFFSETS
	.align		4
        /*003c*/ 	.byte	0x04, 0x46
        /*003e*/ 	.short	(.L_3575 - .L_3574)


	//   ....[0]....
.L_3574:
        /*0040*/ 	.word	0x00002590


	//   ....[1]....
        /*0044*/ 	.word	0x000034a0


	//   ....[2]....
        /*0048*/ 	.word	0x00004610


	//   ....[3]....
        /*004c*/ 	.word	0x00006bd0


	//   ....[4]....
        /*0050*/ 	.word	0x00007ae0


	//   ....[5]....
        /*0054*/ 	.word	0x00008c50


	//   ....[6]....
        /*0058*/ 	.word	0x0000b200


	//   ....[7]....
        /*005c*/ 	.word	0x0000c110


	//   ....[8]....
        /*0060*/ 	.word	0x0000d280


	//   ....[9]....
        /*0064*/ 	.word	0x0000f820


	//   ....[10]....
        /*0068*/ 	.word	0x00010730


	//   ....[11]....
        /*006c*/ 	.word	0x000118a0


	//----- nvinfo : EIATTR_EXIT_INSTR_OFFSETS
	.align		4
.L_3575:
        /*0070*/ 	.byte	0x04, 0x1c
        /*0072*/ 	.short	(.L_3577 - .L_3576)


	//   ....[0]....
.L_3576:
        /*0074*/ 	.word	0x0000d330


	//   ....[1]....
        /*0078*/ 	.word	0x000108e0


	//   ....[2]....
        /*007c*/ 	.word	0x00010920


	//   ....[3]....
        /*0080*/ 	.word	0x000109b0


	//   ....[4]....
        /*0084*/ 	.word	0x000109e0


	//   ....[5]....
        /*0088*/ 	.word	0x00010a10


	//   ....[6]....
        /*008c*/ 	.word	0x00010ae0


	//   ....[7]....
        /*0090*/ 	.word	0x00010b60


	//   ....[8]....
        /*0094*/ 	.word	0x00010c40


	//   ....[9]....
        /*0098*/ 	.word	0x00010cd0


	//   ....[10]....
        /*009c*/ 	.word	0x00010cf0


	//   ....[11]....
        /*00a0*/ 	.word	0x00010db0


	//   ....[12]....
        /*00a4*/ 	.word	0x00010de0


	//   ....[13]....
        /*00a8*/ 	.word	0x00010fb0


	//   ....[14]....
        /*00ac*/ 	.word	0x00011150


	//   ....[15]....
        /*00b0*/ 	.word	0x000111d0


	//   ....[16]....
        /*00b4*/ 	.word	0x00011280


	//   ....[17]....
        /*00b8*/ 	.word	0x00011440


	//   ....[18]....
        /*00bc*/ 	.word	0x00011600


	//   ....[19]....
        /*00c0*/ 	.word	0x000117a0


	//   ....[20]....
        /*00c4*/ 	.word	0x000118b0


	//   ....[21]....
        /*00c8*/ 	.word	0x000118e0


	//   ....[22]....
        /*00cc*/ 	.word	0x00011910


	//----- nvinfo : EIATTR_MAX_THREADS
	.align		4
.L_3577:
        /*00d0*/ 	.byte	0x04, 0x05
        /*00d2*/ 	.short	(.L_3579 - .L_3578)
.L_3578:
        /*00d4*/ 	.word	0x00000080
        /*00d8*/ 	.word	0x00000001
        /*00dc*/ 	.word	0x00000001


	//----- nvinfo : EIATTR_CRS_STACK_SIZE
	.align		4
.L_3579:
        /*00e0*/ 	.byte	0x04, 0x1e
        /*00e2*/ 	.short	(.L_3581 - .L_3580)
.L_3580:
        /*00e4*/ 	.word	0x00000000


	//----- nvinfo : EIATTR_CBANK_PARAM_SIZE
	.align		4
.L_3581:
        /*00e8*/ 	.byte	0x03, 0x19
        /*00ea*/ 	.short	0x0290


	//----- nvinfo : EIATTR_PARAM_CBANK
	.align		4
        /*00ec*/ 	.byte	0x04, 0x0a
        /*00ee*/ 	.short	(.L_3583 - .L_3582)
	.align		4
.L_3582:
        /*00f0*/ 	.word	index@(.nv.constant0._ZN2at6native18elementwise_kernelILi128ELi4EZNS0_15gpu_kernel_implINS0_13BinaryFunctorIdddZZZNS0_21heaviside_kernel_cudaERNS_18TensorIteratorBaseEENKUlvE_clEvENKUlvE4_clEvEUlddE_EEEEvS5_RKT_EUliE_EEviT1_)
        /*00f4*/ 	.short	0x0210
        /*00f6*/ 	.short	0x0290


	//----- nvinfo : EIATTR_SW_WAR
	.align		4
.L_3583:
        /*00f8*/ 	.byte	0x04, 0x36
        /*00fa*/ 	.short	(.L_3585 - .L_3584)
.L_3584:
        /*00fc*/ 	.word	0x00000008
.L_3585:


//--------------------- .nv.info._ZN2at6native27unrolled_elementwise_kernelINS0_13BinaryFunctorIdddZZZNS0_21heaviside_kernel_cudaERNS_18TensorIteratorBaseEENKUlvE_clEvENKUlvE4_clEvEUlddE_EESt5arrayIPcLm3EELi4E23TrivialOffsetCalculatorILi2EjESC_ILi1EjENS0_6memory12LoadWithCastILi2EEENSF_13StoreWithCastILi1EEEEEviT_T0_T2_T3_T4_T5_ --------------------------
	.section	.nv.info._ZN2at6native27unrolled_elementwise_kernelINS0_13BinaryFunctorIdddZZZNS0_21heaviside_kernel_cudaERNS_18TensorIteratorBaseEENKUlvE_clEvENKUlvE4_clEvEUlddE_EESt5arrayIPcLm3EELi4E23TrivialOffsetCalculatorILi2EjESC_ILi1EjENS0_6memory12LoadWithCastILi2EEENSF_13StoreWithCastILi1EEEEEviT_T0_T2_T3_T4_T5_,"",@"SHT_CUDA_INFO"
	.sectionflags	@""
	.align	4


	//----- nvinfo : EIATTR_CUDA_API_VERSION
	.align		4
        /*0000*/ 	.byte	0x04, 0x37
        /*0002*/ 	.short	(.L_3587 - .L_3586)
.L_3586:
        /*0004*/ 	.word	0x00000082


	//----- nvinfo : EIATTR_KPARAM_INFO
	.align		4
.L_3587:
        /*0008*/ 	.byte	0x04, 0x17
        /*000a*/ 	.short	(.L_3589 - .L_3588)
.L_3588:
        /*000c*/ 	.word	0x00000000
        /*0010*/ 	.short	0x0006
        /*0012*/ 	.short	0x0030
        /*0014*/ 	.byte	0x00, 0xf0, 0x21, 0x00


	//----- nvinfo : EIATTR_KPARAM_INFO
	.align		4
.L_3589:
        /*0018*/ 	.byte	0x04, 0x17
        /*001a*/ 	.short	(.L_3591 - .L_3590)
.L_3590:
        /*001c*/ 	.word	0x00000000
        /*0020*/ 	.short	0x0005
        /*0022*/ 	.short	0x0024
        /*0024*/ 	.byte	0x00, 0xf0, 0x31, 0x00


	//----- nvinfo : EIATTR_KPARAM_INFO
	.align		4
.L_3591:
        /*0028*/ 	.byte	0x04, 0x17
        /*002a*/ 	.short	(.L_3593 - .L_3592)
.L_3592:
        /*002c*/ 	.word	0x00000000
        /*0030*/ 	.short	0x0004
        /*0032*/ 	.short	0x0021
        /*0034*/ 	.byte	0x00, 0xf0, 0x05, 0x00


	//----- nvinfo : EIATTR_KPARAM_INFO
	.align		4
.L_3593:
        /*0038*/ 	.byte	0x04, 0x17
        /*003a*/ 	.short	(.L_3595 - .L_3594)
.L_3594:
        /*003c*/ 	.word	0x00000000
        /*0040*/ 	.short	0x0003
        /*0042*/ 	.short	0x0020
        /*0044*/ 	.byte	0x00, 0xf0, 0x05, 0x00


	//----- nvinfo : EIATTR_KPARAM_INFO
	.align		4
.L_3595:
        /*0048*/ 	.byte	0x04, 0x17
        /*004a*/ 	.short	(.L_3597 - .L_3596)
.L_3596:
        /*004c*/ 	.word	0x00000000
        /*0050*/ 	.short	0x0002
        /*0052*/ 	.short	0x0008
        /*0054*/ 	.byte	0x00, 0xf0, 0x61, 0x00


	//----- nvinfo : EIATTR_KPARAM_INFO
	.align		4
.L_3597:
        /*0058*/ 	.byte	0x04, 0x17
        /*005a*/ 	.short	(.L_3599 - .L_3598)
.L_3598:
        /*005c*/ 	.word	0x00000000
        /*0060*/ 	.short	0x0001
        /*0062*/ 	.short	0x0004
        /*0064*/ 	.byte	0x00, 0xf0, 0x05, 0x00


	//----- nvinfo : EIATTR_KPARAM_INFO
	.align		4
.L_3599:
        /*0068*/ 	.byte	0x04, 0x17
        /*006a*/ 	.short	(.L_3601 - .L_3600)
.L_3600:
        /*006c*/ 	.word	0x00000000
        /*0070*/ 	.short	0x0000
        /*0072*/ 	.short	0x0000
        /*0074*/ 	.byte	0x00, 0xf0, 0x11, 0x00


	//----- nvinfo : EIATTR_SPARSE_MMA_MASK
	.align		4
.L_3601:
        /*0078*/ 	.byte	0x03, 0x50
        /*007a*/ 	.short	0x0000


	//----- nvinfo : EIATTR_MAXREG_COUNT
	.align		4
        /*007c*/ 	.byte	0x03, 0x1b
        /*007e*/ 	.short	0x00ff


	//----- nvinfo : EIATTR_EXTERNS
	.align		4
        /*0080*/ 	.byte	0x04, 0x0f
        /*0082*/ 	.short	(.L_3603 - .L_3602)


	//   ....[0]....
	.align		4
.L_3602:
        /*0084*/ 	.word	index@(__assertfail)


	//----- nvinfo : EIATTR_MERCURY_ISA_VERSION
	.align		4
.L_3603:
        /*0088*/ 	.byte	0x03, 0x5f
        /*008a*/ 	.short	0x0101


	//----- nvinfo : EIATTR_SYSCALL_OFFSETS
	.align		4
        /*008c*/ 	.byte	0x04, 0x46
        /*008e*/ 	.short	(.L_3605 - .L_3604)


	//   ....[0]....
.L_3604:
        /*0090*/ 	.word	0x00000fa0


	//   ....[1]....
        /*0094*/ 	.word	0x00001ec0


	//   ....[2]....
        /*0098*/ 	.word	0x00002e60


	//   ....[3]....
        /*009c*/ 	.word	0x00003d80


	//   ....[4]....
        /*00a0*/ 	.word	0x00004d30


	//   ....[5]....
        /*00a4*/ 	.word	0x00005c50


	//   ....[6]....
        /*00a8*/ 	.word	0x00006be0


	//   ....[7]....
        /*00ac*/ 	.word	0x00007b10


	//   ....[8]....
        /*00b0*/ 	.word	0x00008e50


	//   ....[9]....
        /*00b4*/ 	.word	0x00009fe0


	//   ....[10]....
        /*00b8*/ 	.word	0x0000b160


	//   ....[11]....
        /*00bc*/ 	.word	0x0000c300


	//----- nvinfo : EIATTR_EXIT_INSTR_OFFSETS
	.align		4
.L_3605:
        /*00c0*/ 	.byte	0x04, 0x1c
        /*00c2*/ 	.short	(.L_3607 - .L_3606)


	//   ....[0]....
.L_3606:
        /*00c4*/ 	.word	0x0000b200


	//   ....[1]....
        /*00c8*/ 	.word	0x0000b340


	//   ....[2]....
        /*00cc*/ 	.word	0x0000b380


	//   ....[3]....
        /*00d0*/ 	.word	0x0000b410


	//   ....[4]....
        /*00d4*/ 	.word	0x0000b440


	//   ....[5]....
        /*00d8*/ 	.word	0x0000b470


	//   ....[6]....
        /*00dc*/ 	.word	0x0000b540


	//   ....[7]....
        /*00e0*/ 	.word	0x0000b5c0


	//   ....[8]....
        /*00e4*/ 	.word	0x0000b6a0


	//   ....[9]....
        /*00e8*/ 	.word	0x0000b730


	//   ....[10]....
        /*00ec*/ 	.word	0x0000b750


	//   ....[11]....
        /*00f0*/ 	.word	0x0000b810


	//   ....[12]....
        /*00f4*/ 	.word	0x0000b840


	//   ....[13]....
        /*00f8*/ 	.word	0x0000ba10


	//   ....[14]....
        /*00fc*/ 	.word	0x0000bbb0


	//   ....[15]....
        /*0100*/ 	.word	0x0000bc30


	//   ....[16]....
        /*0104*/ 	.word	0x0000bce0


	//   ....[17]....
        /*0108*/ 	.word	0x0000bea0


	//   ....[18]....
        /*010c*/ 	.word	0x0000c060


	//   ....[19]....
        /*0110*/ 	.word	0x0000c200


	//   ....[20]....
        /*0114*/ 	.word	0x0000c310


	//   ....[21]....
        /*0118*/ 	.word	0x0000c340


	//   ....[22]....
        /*011c*/ 	.word	0x0000c370


	//----- nvinfo : EIATTR_MAX_THREADS
	.align		4
.L_3607:
        /*0120*/ 	.byte	0x04, 0x05
        /*0122*/ 	.short	(.L_3609 - .L_3608)
.L_3608:
        /*0124*/ 	.word	0x00000080
        /*0128*/ 	.word	0x00000001
        /*012c*/ 	.word	0x00000001


	//----- nvinfo : EIATTR_CRS_STACK_SIZE
	.align		4
.L_3609:
        /*0130*/ 	.byte	0x04, 0x1e
        /*0132*/ 	.short	(.L_3611 - .L_3610)
.L_3610:
        /*0134*/ 	.word	0x00000000


	//----- nvinfo : EIATTR_CBANK_PARAM_SIZE
	.align		4
.L_3611:
        /*0138*/ 	.byte	0x03, 0x19
        /*013a*/ 	.short	0x0038


	//----- nvinfo : EIATTR_PARAM_CBANK
	.align		4
        /*013c*/ 	.byte	0x04, 0x0a
        /*013e*/ 	.short	(.L_3613 - .L_3612)
	.align		4
.L_3612:
        /*0140*/ 	.word	index@(.nv.constant0._ZN2at6native27unrolled_elementwise_kernelINS0_13BinaryFunctorIdddZZZNS0_21heaviside_kernel_cudaERNS_18TensorIteratorBaseEENKUlvE_clEvENKUlvE4_clEvEUlddE_EESt5arrayIPcLm3EELi4E23TrivialOffsetCalculatorILi2EjESC_ILi1EjENS0_6memory12LoadWithCastILi2EEENSF_13StoreWithCastILi1EEEEEviT_T0_T2_T3_T4_T5_)
        /*0144*/ 	.short	0x0210
        /*0146*/ 	.short	0x0038


	//----- nvinfo : EIATTR_SW_WAR
	.align		4
.L_3613:
        /*0148*/ 	.byte	0x04, 0x36
        /*014a*/ 	.short	(.L_3615 - .L_3614)
.L_3614:
        /*014c*/ 	.word	0x00000008
.L_3615:


//--------------------- .nv.info._ZN2at6native18elementwise_kernelILi128ELi2EZNS0_22gpu_kernel_impl_nocastINS0_13BinaryFunctorIdddZZZNS0_21heaviside_kernel_cudaERNS_18TensorIteratorBaseEENKUlvE_clEvENKUlvE4_clEvEUlddE_EEEEvS5_RKT_EUliE_EEviT1_ --------------------------
	.section	.nv.info._ZN2at6native18elementwise_kernelILi128ELi2EZNS0_22gpu_kernel_impl_nocastINS0_13BinaryFunctorIdddZZZNS0_21heaviside_kernel_cudaERNS_18TensorIteratorBaseEENKUlvE_clEvENKUlvE4_clEvEUlddE_EEEEvS5_RKT_EUliE_EEviT1_,"",@"SHT_CUDA_INFO"
	.sectionflags	@""
	.align	4


	//----- nvinfo : EIATTR_CUDA_API_VERSION
	.align		4
        /*0000*/ 	.byte	0x04, 0x37
        /*0002*/ 	.short	(.L_3617 - .L_3616)
.L_3616:
        /*0004*/ 	.word	0x00000082


	//----- nvinfo : EIATTR_KPARAM_INFO
	.align		4
.L_3617:
        /*0008*/ 	.byte	0x04, 0x17
        /*000a*/ 	.short	(.L_3619 - .L_3618)
.L_3618:
        /*000c*/ 	.word	0x00000000
        /*0010*/ 	.short	0x0001
        /*0012*/ 	.short	0x0008
        /*0014*/ 	.byte	0x00, 0xf0, 0x21, 0x0a


	//----- nvinfo : EIATTR_KPARAM_INFO
	.align		4
.L_3619:
        /*0018*/ 	.byte	0x04, 0x17
        /*001a*/ 	.short	(.L_3621 - .L_3620)
.L_3620:
        /*001c*/ 	.word	0x00000000
        /*0020*/ 	.short	0x0000
        /*0022*/ 	.short	0x0000
        /*0024*/ 	.byte	0x00, 0xf0, 0x11, 0x00


	//----- nvinfo : EIATTR_SPARSE_MMA_MASK
	.align		4
.L_3621:
        /*0028*/ 	.byte	0x03, 0x50
        /*002a*/ 	.short	0x0000


	//----- nvinfo : EIATTR_MAXREG_COUNT
	.align		4
        /*002c*/ 	.byte	0x03, 0x1b
        /*002e*/ 	.short	0x0080


	//----- nvinfo : EIATTR_MERCURY_ISA_VERSION
	.align		4
        /*0030*/ 	.byte	0x03, 0x5f
        /*0032*/ 	.short	0x0101


	//----- nvinfo : EIATTR_EXIT_INSTR_OFFSETS
	.align		4
        /*0034*/ 	.byte	0x04, 0x1c
        /*0036*/ 	.short	(.L_3623 - .L_3622)


	//   ....[0]....
.L_3622:
        /*0038*/ 	.word	0x000017f0


	//   ....[1]....
        /*003c*/ 	.word	0x00002f20


	//----- nvinfo : EIATTR_MAX_THREADS
	.align		4
.L_3623:
        /*0040*/ 	.byte	0x04, 0x05
        /*0042*/ 	.short	(.L_3625 - .L_3624)
.L_3624:
        /*0044*/ 	.word	0x00000080
        /*0048*/ 	.word	0x00000001
        /*004c*/ 	.word	0x00000001


	//----- nvinfo : EIATTR_CRS_STACK_SIZE
	.align		4
.L_3625:
        /*0050*/ 	.byte	0x04, 0x1e
        /*0052*/ 	.short	(.L_3627 - .L_3626)
.L_3626:
        /*0054*/ 	.word	0x00000000


	//----- nvinfo : EIATTR_CBANK_PARAM_SIZE
	.align		4
.L_3627:
        /*0058*/ 	.byte	0x03, 0x19
        /*005a*/ 	.short	0x0290


	//----- nvinfo : EIATTR_PARAM_CBANK
	.align		4
        /*005c*/ 	.byte	0x04, 0x0a
        /*005e*/ 	.short	(.L_3629 - .L_3628)
	.align		4
.L_3628:
        /*0060*/ 	.word	index@(.nv.constant0._ZN2at6native18elementwise_kernelILi128ELi2EZNS0_22gpu_kernel_impl_nocastINS0_13BinaryFunctorIdddZZZNS0_21heaviside_kernel_cudaERNS_18TensorIteratorBaseEENKUlvE_clEvENKUlvE4_clEvEUlddE_EEEEvS5_RKT_EUliE_EEviT1_)
        /*0064*/ 	.short	0x0210
        /*0066*/ 	.short	0x0290


	//----- nvinfo : EIATTR_SW_WAR
	.align		4
.L_3629:
        /*0068*/ 	.byte	0x04, 0x36
        /*006a*/ 	.short	(.L_3631 - .L_3630)
.L_3630:
        /*006c*/ 	.word	0x00000008
.L_3631:


//--------------------- .nv.info._ZN2at6native27unrolled_elementwise_kernelINS0_13BinaryFunctorIdddZZZNS0_21heaviside_kernel_cudaERNS_18TensorIteratorBaseEENKUlvE_clEvENKUlvE4_clEvEUlddE_EESt5arrayIPcLm3EELi4E23TrivialOffsetCalculatorILi2EjESC_ILi1EjENS0_6memory15LoadWithoutCastENSF_16StoreWithoutCastEEEviT_T0_T2_T3_T4_T5_ --------------------------
	.section	.nv.info._ZN2at6native27unrolled_elementwise_kernelINS0_13BinaryFunctorIdddZZZNS0_21heaviside_kernel_cudaERNS_18TensorIteratorBaseEENKUlvE_clEvENKUlvE4_clEvEUlddE_EESt5arrayIPcLm3EELi4E23TrivialOffsetCalculatorILi2EjESC_ILi1EjENS0_6memory15LoadWithoutCastENSF_16StoreWithoutCastEEEviT_T0_T2_T3_T4_T5_,"",@"SHT_CUDA_INFO"
	.sectionflags	@""
	.align	4


	//----- nvinfo : EIATTR_CUDA_API_VERSION
	.align		4
        /*0000*/ 	.byte	0x04, 0x37
        /*0002*/ 	.short	(.L_3633 - .L_3632)
.L_3632:
        /*0004*/ 	.word	0x00000082


	//----- nvinfo : EIATTR_KPARAM_INFO
	.align		4
.L_3633:
        /*0008*/ 	.byte	0x04, 0x17
        /*000a*/ 	.short	(.L_3635 - .L_3634)
.L_3634:
        /*000c*/ 	.word	0x00000000
        /*0010*/ 	.short	0x0006
        /*0012*/ 	.short	0x0023
        /*0014*/ 	.byte	0x00, 0xf0, 0x05, 0x00


	//----- nvinfo : EIATTR_KPARAM_INFO
	.align		4
.L_3635:
        /*0018*/ 	.byte	0x04, 0x17
        /*001a*/ 	.short	(.L_3637 - .L_3636)
.L_3636:
        /*001c*/ 	.word	0x00000000
        /*0020*/ 	.short	0x0005
        /*0022*/ 	.short	0x0022
        /*0024*/ 	.byte	0x00, 0xf0, 0x05, 0x00


	//----- nvinfo : EIATTR_KPARAM_INFO
	.align		4
.L_3637:
        /*0028*/ 	.byte	0x04, 0x17
        /*002a*/ 	.short	(.L_3639 - .L_3638)
.L_3638:
        /*002c*/ 	.word	0x00000000
        /*0030*/ 	.short	0x0004
        /*0032*/ 	.short	0x0021
        /*0034*/ 	.byte	0x00, 0xf0, 0x05, 0x00


	//----- nvinfo : EIATTR_KPARAM_INFO
	.align		4
.L_3639:
        /*0038*/ 	.byte	0x04, 0x17
        /*003a*/ 	.short	(.L_3641 - .L_3640)
.L_3640:
        /*003c*/ 	.word	0x00000000
        /*0040*/ 	.short	0x0003
        /*0042*/ 	.short	0x0020
        /*0044*/ 	.byte	0x00, 0xf0, 0x05, 0x00


	//----- nvinfo : EIATTR_KPARAM_INFO
	.align		4
.L_3641:
        /*0048*/ 	.byte	0x04, 0x17
        /*004a*/ 	.short	(.L_3643 - .L_3642)
.L_3642:
        /*004c*/ 	.word	0x00000000
        /*0050*/ 	.short	0x0002
        /*0052*/ 	.short	0x0008
        /*0054*/ 	.byte	0x00, 0xf0, 0x61, 0x00


	//----- nvinfo : EIATTR_KPARAM_INFO
	.align		4
.L_3643:
        /*0058*/ 	.byte	0x04, 0x17
        /*005a*/ 	.short	(.L_3645 - .L_3644)
.L_3644:
        /*005c*/ 	.word	0x00000000
        /*0060*/ 	.short	0x0001
        /*0062*/ 	.short	0x0004
        /*0064*/ 	.byte	0x00, 0xf0, 0x05, 0x00


	//----- nvinfo : EIATTR_KPARAM_INFO
	.align		4
.L_3645:
        /*0068*/ 	.byte	0x04, 0x17
        /*006a*/ 	.short	(.L_3647 - .L_3646)
.L_3646:
        /*006c*/ 	.word	0x00000000
        /*0070*/ 	.short	0x0000
        /*0072*/ 	.short	0x0000
        /*0074*/ 	.byte	0x00, 0xf0, 0x11, 0x00


	//----- nvinfo : EIATTR_SPARSE_MMA_MASK
	.align		4
.L_3647:
        /*0078*/ 	.byte	0x03, 0x50
        /*007a*/ 	.short	0x0000


	//----- nvinfo : EIATTR_MAXREG_COUNT
	.align		4
        /*007c*/ 	.byte	0x03, 0x1b
        /*007e*/ 	.short	0x00ff


	//----- nvinfo : EIATTR_MERCURY_ISA_VERSION
	.align		4
        /*0080*/ 	.byte	0x03, 0x5f
        /*0082*/ 	.short	0x0101


	//----- nvinfo : EIATTR_EXIT_INSTR_OFFSETS
	.align		4
        /*0084*/ 	.byte	0x04, 0x1c
        /*0086*/ 	.short	(.L_3649 - .L_3648)


	//   ....[0]....
.L_3648:
        /*0088*/ 	.word	0x00000570


	//   ....[1]....
        /*008c*/ 	.word	0x00000610


	//----- nvinfo : EIATTR_MAX_THREADS
	.align		4
.L_3649:
        /*0090*/ 	.byte	0x04, 0x05
        /*0092*/ 	.short	(.L_3651 - .L_3650)
.L_3650:
        /*0094*/ 	.word	0x00000080
        /*0098*/ 	.word	0x00000001
        /*009c*/ 	.word	0x00000001


	//----- nvinfo : EIATTR_CRS_STACK_SIZE
	.align		4
.L_3651:
        /*00a0*/ 	.byte	0x04, 0x1e
        /*00a2*/ 	.short	(.L_3653 - .L_3652)
.L_3652:
        /*00a4*/ 	.word	0x00000000


	//----- nvinfo : EIATTR_CBANK_PARAM_SIZE
	.align		4
.L_3653:
        /*00a8*/ 	.byte	0x03, 0x19
        /*00aa*/ 	.short	0x0024


	//----- nvinfo : EIATTR_PARAM_CBANK
	.align		4
        /*00ac*/ 	.byte	0x04, 0x0a
        /*00ae*/ 	.short	(.L_3655 - .L_3654)
	.align		4
.L_3654:
        /*00b0*/ 	.word	index@(.nv.constant0._ZN2at6native27unrolled_elementwise_kernelINS0_13BinaryFunctorIdddZZZNS0_21heaviside_kernel_cudaERNS_18TensorIteratorBaseEENKUlvE_clEvENKUlvE4_clEvEUlddE_EESt5arrayIPcLm3EELi4E23TrivialOffsetCalculatorILi2EjESC_ILi1EjENS0_6memory15LoadWithoutCastENSF_16StoreWithoutCastEEEviT_T0_T2_T3_T4_T5_)
        /*00b4*/ 	.short	0x0210
        /*00b6*/ 	.short	0x0024


	//----- nvinfo : EIATTR_SW_WAR
	.align		4
.L_3655:
        /*00b8*/ 	.byte	0x04, 0x36
        /*00ba*/ 	.short	(.L_3657 - .L_3656)
.L_3656:
        /*00bc*/ 	.word	0x00000008
.L_3657:


//--------------------- .nv.info._ZN2at6native29vectorized_elementwise_kernelILi2ENS0_13BinaryFunctorIdddZZZNS0_21heaviside_kernel_cudaERNS_18TensorIteratorBaseEENKUlvE_clEvENKUlvE4_clEvEUlddE_EESt5arrayIPcLm3EEEEviT0_T1_ --------------------------
	.section	.nv.info._ZN2at6native29vectorized_elementwise_kernelILi2ENS0_13BinaryFunctorIdddZZZNS0_21heaviside_kernel_cudaERNS_18TensorIteratorBaseEENKUlvE_clEvENKUlvE4_clEvEUlddE_EESt5arrayIPcLm3EEEEviT0_T1_,"",@"SHT_CUDA_INFO"
	.sectionflags	@""
	.align	4


	//----- nvinfo : EIATTR_CUDA_API_VERSION
	.align		4
        /*0000*/ 	.byte	0x04, 0x37
        /*0002*/ 	.short	(.L_3659 - .L_3658)
.L_3658:
        /*0004*/ 	.word	0x00000082


	//----- nvinfo : EIATTR_KPARAM_INFO
	.align		4
.L_3659:
        /*0008*/ 	.byte	0x04, 0x17
        /*000a*/ 	.short	(.L_3661 - .L_3660)
.L_3660:
        /*000c*/ 	.word	0x00000000
        /*0010*/ 	.short	0x0002
        /*0012*/ 	.short	0x0008
        /*0014*/ 	.byte	0x00, 0xf0, 0x61, 0x00


	//----- nvinfo : EIATTR_KPARAM_INFO
	.align		4
.L_3661:
        /*0018*/ 	.byte	0x04, 0x17
        /*001a*/ 	.short	(.L_3663 - .L_3662)
.L_3662:
        /*001c*/ 	.word	0x00000000
        /*0020*/ 	.short	0x0001
        /*0022*/ 	.short	0x0004
        /*0024*/ 	.byte	0x00, 0xf0, 0x05, 0x00


	//----- nvinfo : EIATTR_KPARAM_INFO
	.align		4
.L_3663:
        /*0028*/ 	.byte	0x04, 0x17
        /*002a*/ 	.short	(.L_3665 - .L_3664)
.L_3664:
        /*002c*/ 	.word	0x00000000
        /*0030*/ 	.short	0x0000
        /*0032*/ 	.short	0x0000
        /*0034*/ 	.byte	0x00, 0xf0, 0x11, 0x00


	//----- nvinfo : EIATTR_SPARSE_MMA_MASK
	.align		4
.L_3665:
        /*0038*/ 	.byte	0x03, 0x50
        /*003a*/ 	.short	0x0000


	//----- nvinfo : EIATTR_MAXREG_COUNT
	.align		4
        /*003c*/ 	.byte	0x03, 0x1b
        /*003e*/ 	.short	0x00ff


	//----- nvinfo : EIATTR_MERCURY_ISA_VERSION
	.align		4
        /*0040*/ 	.byte	0x03, 0x5f
        /*0042*/ 	.short	0x0101


	//----- nvinfo : EIATTR_EXIT_INSTR_OFFSETS
	.align		4
        /*0044*/ 	.byte	0x04, 0x1c
        /*0046*/ 	.short	(.L_3667 - .L_3666)


	//   ....[0]....
.L_3666:
        /*0048*/ 	.word	0x00000510


	//   ....[1]....
        /*004c*/ 	.word	0x00001090


	//   ....[2]....
        /*0050*/ 	.word	0x000010e0


	//----- nvinfo : EIATTR_MAX_THREADS
	.align		4
.L_3667:
        /*0054*/ 	.byte	0x04, 0x05
        /*0056*/ 	.short	(.L_3669 - .L_3668)
.L_3668:
        /*0058*/ 	.word	0x00000080
        /*005c*/ 	.word	0x00000001
        /*0060*/ 	.word	0x00000001


	//----- nvinfo : EIATTR_CRS_STACK_SIZE
	.align		4
.L_3669:
        /*0064*/ 	.byte	0x04, 0x1e
        /*0066*/ 	.short	(.L_3671 - .L_3670)
.L_3670:
        /*0068*/ 	.word	0x00000000


	//----- nvinfo : EIATTR_CBANK_PARAM_SIZE
	.align		4
.L_3671:
        /*006c*/ 	.byte	0x03, 0x19
        /*006e*/ 	.short	0x0020


	//----- nvinfo : EIATTR_PARAM_CBANK
	.align		4
        /*0070*/ 	.byte	0x04, 0x0a
        /*0072*/ 	.short	(.L_3673 - .L_3672)
	.align		4
.L_3672:
        /*0074*/ 	.word	index@(.nv.constant0._ZN2at6native29vectorized_elementwise_kernelILi2ENS0_13BinaryFunctorIdddZZZNS0_21heaviside_kernel_cudaERNS_18TensorIteratorBaseEENKUlvE_clEvENKUlvE4_clEvEUlddE_EESt5arrayIPcLm3EEEEviT0_T1_)
        /*0078*/ 	.short	0x0210
        /*007a*/ 	.short	0x0020


	//----- nvinfo : EIATTR_SW_WAR
	.align		4
.L_3673:
        /*007c*/ 	.byte	0x04, 0x36
        /*007e*/ 	.short	(.L_3675 - .L_3674)
.L_3674:
        /*0080*/ 	.word	0x00000008
.L_3675:


//--------------------- .nv.info._ZN2at6native29vectorized_elementwise_kernelILi4ENS0_13BinaryFunctorIdddZZZNS0_21heaviside_kernel_cudaERNS_18TensorIteratorBaseEENKUlvE_clEvENKUlvE4_clEvEUlddE_EESt5arrayIPcLm3EEEEviT0_T1_ --------------------------
	.section	.nv.info._ZN2at6native29vectorized_elementwise_kernelILi4ENS0_13BinaryFunctorIdddZZZNS0_21heaviside_kernel_cudaERNS_18TensorIteratorBaseEENKUlvE_clEvENKUlvE4_clEvEUlddE_EESt5arrayIPcLm3EEEEviT0_T1_,"",@"SHT_CUDA_INFO"
	.sectionflags	@""
	.align	4


	//----- nvinfo : EIATTR_CUDA_API_VERSION
	.align		4
        /*0000*/ 	.byte	0x04, 0x37
        /*0002*/ 	.short	(.L_3677 - .L_3676)
.L_3676:
        /*0004*/ 	.word	0x00000082


	//----- nvinfo : EIATTR_KPARAM_INFO
	.align		4
.L_3677:
        /*0008*/ 	.byte	0x04, 0x17
        /*000a*/ 	.short	(.L_3679 - .L_3678)
.L_3678:
        /*000c*/ 	.word	0x00000000
        /*0010*/ 	.short	0x0002
        /*0012*/ 	.short	0x0008
        /*0014*/ 	.byte	0x00, 0xf0, 0x61, 0x00


	//----- nvinfo : EIATTR_KPARAM_INFO
	.align		4
.L_3679:
        /*0018*/ 	.byte	0x04, 0x17
        /*001a*/ 	.short	(.L_3681 - .L_3680)
.L_3680:
        /*001c*/ 	.word	0x00000000
        /*0020*/ 	.short	0x0001
        /*0022*/ 	.short	0x0004
        /*0024*/ 	.byte	0x00, 0xf0, 0x05, 0x00


	//----- nvinfo : EIATTR_KPARAM_INFO
	.align		4
.L_3681:
        /*0028*/ 	.byte	0x04, 0x17
        /*002a*/ 	.short	(.L_3683 - .L_3682)
.L_3682:
        /*002c*/ 	.word	0x00000000
        /*0030*/ 	.short	0x0000
        /*0032*/ 	.short	0x0000
        /*0034*/ 	.byte	0x00, 0xf0, 0x11, 0x00


	//----- nvinfo : EIATTR_SPARSE_MMA_MASK
	.align		4
.L_3683:
        /*0038*/ 	.byte	0x03, 0x50
        /*003a*/ 	.short	0x0000


	//----- nvinfo : EIATTR_MAXREG_COUNT
	.align		4
        /*003c*/ 	.byte	0x03, 0x1b
        /*003e*/ 	.short	0x00ff


	//----- nvinfo : EIATTR_MERCURY_ISA_VERSION
	.align		4
        /*0040*/ 	.byte	0x03, 0x5f
        /*0042*/ 	.short	0x0101


	//----- nvinfo : EIATTR_EXIT_INSTR_OFFSETS
	.align		4
        /*0044*/ 	.byte	0x04, 0x1c
        /*0046*/ 	.short	(.L_3685 - .L_3684)


	//   ....[0]....
.L_3684:
        /*0048*/ 	.word	0x00000510


	//   ....[1]....
        /*004c*/ 	.word	0x00001090


	//   ....[2]....
        /*0050*/ 	.word	0x000010e0


	//----- nvinfo : EIATTR_MAX_THREADS
	.align		4
.L_3685:
        /*0054*/ 	.byte	0x04, 0x05
        /*0056*/ 	.short	(.L_3687 - .L_3686)
.L_3686:
        /*0058*/ 	.word	0x00000080
        /*005c*/ 	.word	0x00000001
        /*0060*/ 	.word	0x00000001


	//----- nvinfo : EIATTR_CRS_STACK_SIZE
	.align		4
.L_3687:
        /*0064*/ 	.byte	0x04, 0x1e
        /*0066*/ 	.short	(.L_3689 - .L_3688)
.L_3688:
        /*0068*/ 	.word	0x00000000


	//----- nvinfo : EIATTR_CBANK_PARAM_SIZE
	.align		4
.L_3689:
        /*006c*/ 	.byte	0x03, 0x19
        /*006e*/ 	.short	0x0020


	//----- nvinfo : EIATTR_PARAM_CBANK
	.align		4
        /*0070*/ 	.byte	0x04, 0x0a
        /*0072*/ 	.short	(.L_3691 - .L_3690)
	.align		4
.L_3690:
        /*0074*/ 	.word	index@(.nv.constant0._ZN2at6native29vectorized_elementwise_kernelILi4ENS0_13BinaryFunctorIdddZZZNS0_21heaviside_kernel_cudaERNS_18TensorIteratorBaseEENKUlvE_clEvENKUlvE4_clEvEUlddE_EESt5arrayIPcLm3EEEEviT0_T1_)
        /*0078*/ 	.short	0x0210
        /*007a*/ 	.short	0x0020


	//----- nvinfo : EIATTR_SW_WAR
	.align		4
.L_3691:
        /*007c*/ 	.byte	0x04, 0x36
        /*007e*/ 	.short	(.L_3693 - .L_3692)
.L_3692:
        /*0080*/ 	.word	0x00000008
.L_3693:


//--------------------- .nv.info._ZN2at6native29vectorized_elementwise_kernelILi8ENS0_13BinaryFunctorIdddZZZNS0_21heaviside_kernel_cudaERNS_18TensorIteratorBaseEENKUlvE_clEvENKUlvE4_clEvEUlddE_EESt5arrayIPcLm3EEEEviT0_T1_ --------------------------
	.section	.nv.info._ZN2at6native29vectorized_elementwise_kernelILi8ENS0_13BinaryFunctorIdddZZZNS0_21heaviside_kernel_cudaERNS_18TensorIteratorBaseEENKUlvE_clEvENKUlvE4_clEvEUlddE_EESt5arrayIPcLm3EEEEviT0_T1_,"",@"SHT_CUDA_INFO"
	.sectionflags	@""
	.align	4


	//----- nvinfo : EIATTR_CUDA_API_VERSION
	.align		4
        /*0000*/ 	.byte	0x04, 0x37
        /*0002*/ 	.short	(.L_3695 - .L_3694)
.L_3694:
        /*0004*/ 	.word	0x00000082


	//----- nvinfo : EIATTR_KPARAM_INFO
	.align		4
.L_3695:
        /*0008*/ 	.byte	0x04, 0x17
        /*000a*/ 	.short	(.L_3697 - .L_3696)
.L_3696:
        /*000c*/ 	.word	0x00000000
        /*0010*/ 	.short	0x0002
        /*0012*/ 	.short	0x0008
        /*0014*/ 	.byte	0x00, 0xf0, 0x61, 0x00


	//----- nvinfo : EIATTR_KPARAM_INFO
	.align		4
.L_3697:
        /*0018*/ 	.byte	0x04, 0x17
        /*001a*/ 	.short	(.L_3699 - .L_3698)
.L_3698:
        /*001c*/ 	.word	0x00000000
        /*0020*/ 	.short	0x0001
        /*0022*/ 	.short	0x0004
        /*0024*/ 	.byte	0x00, 0xf0, 0x05, 0x00


	//----- nvinfo : EIATTR_KPARAM_INFO
	.align		4
.L_3699:
        /*0028*/ 	.byte	0x04, 0x17
        /*002a*/ 	.short	(.L_3701 - .L_3700)
.L_3700:
        /*002c*/ 	.word	0x00000000
        /*0030*/ 	.short	0x0000
        /*0032*/ 	.short	0x0000
        /*0034*/ 	.byte	0x00, 0xf0, 0x11, 0x00


	//----- nvinfo : EIATTR_SPARSE_MMA_MASK
	.align		4
.L_3701:
        /*0038*/ 	.byte	0x03, 0x50
        /*003a*/ 	.short	0x0000


	//----- nvinfo : EIATTR_MAXREG_COUNT
	.align		4
        /*003c*/ 	.byte	0x03, 0x1b
        /*003e*/ 	.short	0x00ff


	//----- nvinfo : EIATTR_MERCURY_ISA_VERSION
	.align		4
        /*0040*/ 	.byte	0x03, 0x5f
        /*0042*/ 	.short	0x0101


	//----- nvinfo : EIATTR_EXIT_INSTR_OFFSETS
	.align		4
        /*0044*/ 	.byte	0x04, 0x1c
        /*0046*/ 	.short	(.L_3703 - .L_3702)


	//   ....[0]....
.L_3702:
        /*0048*/ 	.word	0x00000510


	//   ....[1]....
        /*004c*/ 	.word	0x00001090


	//   ....[2]....
        /*0050*/ 	.word	0x000010e0


	//----- nvinfo : EIATTR_MAX_THREADS
	.align		4
.L_3703:
        /*0054*/ 	.byte	0x04, 0x05
        /*0056*/ 	.short	(.L_3705 - .L_3704)
.L_3704:
        /*0058*/ 	.word	0x00000080
        /*005c*/ 	.word	0x00000001
        /*0060*/ 	.word	0x00000001


	//----- nvinfo : EIATTR_CRS_STACK_SIZE
	.align		4
.L_3705:
        /*0064*/ 	.byte	0x04, 0x1e
        /*0066*/ 	.short	(.L_3707 - .L_3706)
.L_3706:
        /*0068*/ 	.word	0x00000000


	//----- nvinfo : EIATTR_CBANK_PARAM_SIZE
	.align		4
.L_3707:
        /*006c*/ 	.byte	0x03, 0x19
        /*006e*/ 	.short	0x0020


	//----- nvinfo : EIATTR_PARAM_CBANK
	.align		4
        /*0070*/ 	.byte	0x04, 0x0a
        /*0072*/ 	.short	(.L_3709 - .L_3708)
	.align		4
.L_3708:
        /*0074*/ 	.word	index@(.nv.constant0._ZN2at6native29vectorized_elementwise_kernelILi8ENS0_13BinaryFunctorIdddZZZNS0_21heaviside_kernel_cudaERNS_18TensorIteratorBaseEENKUlvE_clEvENKUlvE4_clEvEUlddE_EESt5arrayIPcLm3EEEEviT0_T1_)
        /*0078*/ 	.short	0x0210
        /*007a*/ 	.short	0x0020


	//----- nvinfo : EIATTR_SW_WAR
	.align		4
.L_3709:
        /*007c*/ 	.byte	0x04, 0x36
        /*007e*/ 	.short	(.L_3711 - .L_3710)
.L_3710:
        /*0080*/ 	.word	0x00000008
.L_3711:


//--------------------- .nv.info._ZN2at6native18elementwise_kernelILi128ELi4EZNS0_15gpu_kernel_implINS0_13BUnaryFunctorIdddZZZNS0_21heaviside_kernel_cudaERNS_18TensorIteratorBaseEENKUlvE_clEvENKUlvE4_clEvEUlddE_EEEEvS5_RKT_EUliE_EEviT1_ --------------------------
	.section	.nv.info._ZN2at6native18elementwise_kernelILi128ELi4EZNS0_15gpu_kernel_implINS0_13BUnaryFunctorIdddZZZNS0_21heaviside_kernel_cudaERNS_18TensorIteratorBaseEENKUlvE_clEvENKUlvE4_clEvEUlddE_EEEEvS5_RKT_EUliE_EEviT1_,"",@"SHT_CUDA_INFO"
	.sectionflags	@""
	.align	4


	//----- nvinfo : EIATTR_CUDA_API_VERSION
	.align		4
        /*0000*/ 	.byte	0x04, 0x37
        /*0002*/ 	.short	(.L_3713 - .L_3712)
.L_3712:
        /*0004*/ 	.word	0x00000082


	//----- nvinfo : EIATTR_KPARAM_INFO
	.align		4
.L_3713:
        /*0008*/ 	.byte	0x04, 0x17
        /*000a*/ 	.short	(.L_3715 - .L_3714)
.L_3714:
        /*000c*/ 	.word	0x00000000
        /*0010*/ 	.short	0x0001
        /*0012*/ 	.short	0x0008
        /*0014*/ 	.byte	0x00, 0xf0, 0xa1, 0x08


	//----- nvinfo : EIATTR_KPARAM_INFO
	.align		4
.L_3715:
        /*0018*/ 	.byte	0x04, 0x17
        /*001a*/ 	.short	(.L_3717 - .L_3716)
.L_3716:
        /*001c*/ 	.word	0x00000000
        /*0020*/ 	.short	0x0000
        /*0022*/ 	.short	0x0000
        /*0024*/ 	.byte	0x00, 0xf0, 0x11, 0x00


	//----- nvinfo : EIATTR_SPARSE_MMA_MASK
	.align		4
.L_3717:
        /*0028*/ 	.byte	0x03, 0x50
        /*002a*/ 	.short	0x0000


	//----- nvinfo : EIATTR_MAXREG_COUNT
	.align		4
        /*002c*/ 	.byte	0x03, 0x1b
        /*002e*/ 	.short	0x0080


	//----- nvinfo : EIATTR_EXTERNS
	.align		4
        /*0030*/ 	.byte	0x04, 0x0f
        /*0032*/ 	.short	(.L_3719 - .L_3718)


	//   ....[0]....
	.align		4
.L_3718:
        /*0034*/ 	.word	index@(__assertfail)


	//----- nvinfo : EIATTR_MERCURY_ISA_VERSION
	.align		4
.L_3719:
        /*0038*/ 	.byte	0x03, 0x5f
        /*003a*/ 	.short	0x0101


	//----- nvinfo : EIATTR_SYSCALL_OFFSETS
	.align		4
        /*003c*/ 	.byte	0x04, 0x46
        /*003e*/ 	.short	(.L_3721 - .L_3720)


	//   ....[0]....
.L_3720:
        /*0040*/ 	.word	0x00002260


	//   ....[1]....
        /*0044*/ 	.word	0x000033e0


	//   ....[2]....
        /*0048*/ 	.word	0x00005670


	//   ....[3]....
        /*004c*/ 	.word	0x000067f0


	//   ....[4]....
        /*0050*/ 	.word	0x00008a70


	//   ....[5]....
        /*0054*/ 	.word	0x00009bf0


	//   ....[6]....
        /*0058*/ 	.word	0x0000be60


	//   ....[7]....
        /*005c*/ 	.word	0x0000cfe0


	//----- nvinfo : EIATTR_EXIT_INSTR_OFFSETS
	.align		4
.L_3721:
        /*0060*/ 	.byte	0x04, 0x1c
        /*0062*/ 	.short	(.L_3723 - .L_3722)


	//   ....[0]....
.L_3722:
        /*0064*/ 	.word	0x00009ca0


	//   ....[1]....
        /*0068*/ 	.word	0x0000c020


	//   ....[2]....
        /*006c*/ 	.word	0x0000c060


	//   ....[3]....
        /*0070*/ 	.word	0x0000c0f0


	//   ....[4]....
        /*0074*/ 	.word	0x0000c120


	//   ....[5]....
        /*0078*/ 	.word	0x0000c150


	//   ....[6]....
        /*007c*/ 	.word	0x0000c220


	//   ....[7]....
        /*0080*/ 	.word	0x0000c2a0


	//   ....[8]....
        /*0084*/ 	.word	0x0000c380


	//   ....[9]....
        /*0088*/ 	.word	0x0000c410


	//   ....[10]....
        /*008c*/ 	.word	0x0000c430


	//   ....[11]....
        /*0090*/ 	.word	0x0000c4f0


	//   ....[12]....
        /*0094*/ 	.word	0x0000c520


	//   ....[13]....
        /*0098*/ 	.word	0x0000c6f0


	//   ....[14]....
        /*009c*/ 	.word	0x0000c890


	//   ....[15]....
        /*00a0*/ 	.word	0x0000c910


	//   ....[16]....
        /*00a4*/ 	.word	0x0000c9c0


	//   ....[17]....
        /*00a8*/ 	.word	0x0000cb80


	//   ....[18]....
        /*00ac*/ 	.word	0x0000cd40


	//   ....[19]....
        /*00b0*/ 	.word	0x0000cee0


	//   ....[20]....
        /*00b4*/ 	.word	0x0000cff0


	//   ....[21]....
        /*00b8*/ 	.word	0x0000d020


	//   ....[22]....
        /*00bc*/ 	.word	0x0000d050


	//----- nvinfo : EIATTR_MAX_THREADS
	.align		4
.L_3723:
        /*00c0*/ 	.byte	0x04, 0x05
        /*00c2*/ 	.short	(.L_3725 - .L_3724)
.L_3724:
        /*00c4*/ 	.word	0x00000080
        /*00c8*/ 	.word	0x00000001
        /*00cc*/ 	.word	0x00000001


	//----- nvinfo : EIATTR_CRS_STACK_SIZE
	.align		4
.L_3725:
        /*00d0*/ 	.byte	0x04, 0x1e
        /*00d2*/ 	.short	(.L_3727 - .L_3726)
.L_3726:
        /*00d4*/ 	.word	0x00000000


	//----- nvinfo : EIATTR_CBANK_PARAM_SIZE
	.align		4
.L_3727:
        /*00d8*/ 	.byte	0x03, 0x19
        /*00da*/ 	.short	0x0230


	//----- nvinfo : EIATTR_PARAM_CBANK
	.align		4
        /*00dc*/ 	.byte	0x04, 0x0a
        /*00de*/ 	.short	(.L_3729 - .L_3728)
	.align		4
.L_3728:
        /*00e0*/ 	.word	index@(.nv.constant0._ZN2at6native18elementwise_kernelILi128ELi4EZNS0_15gpu_kernel_implINS0_13BUnaryFunctorIdddZZZNS0_21heaviside_kernel_cudaERNS_18TensorIteratorBaseEENKUlvE_clEvENKUlvE4_clEvEUlddE_EEEEvS5_RKT_EUliE_EEviT1_)
        /*00e4*/ 	.short	0x0210
        /*00e6*/ 	.short	0x0230


	//----- nvinfo : EIATTR_SW_WAR
	.align		4
.L_3729:
        /*00e8*/ 	.byte	0x04, 0x36
        /*00ea*/ 	.short	(.L_3731 - .L_3730)
.L_3730:
        /*00ec*/ 	.word	0x00000008
.L_3731:


//--------------------- .nv.info._ZN2at6native27unrolled_elementwise_kernelINS0_13BUnaryFunctorIdddZZZNS0_21heaviside_kernel_cudaERNS_18TensorIteratorBaseEENKUlvE_clEvENKUlvE4_clEvEUlddE_EESt5arrayIPcLm2EELi4E23TrivialOffsetCalculatorILi1EjESD_NS0_6memory12LoadWithCastILi1EEENSE_13StoreWithCastILi1EEEEEviT_T0_T2_T3_T4_T5_ --------------------------
	.section	.nv.info._ZN2at6native27unrolled_elementwise_kernelINS0_13BUnaryFunctorIdddZZZNS0_21heaviside_kernel_cudaERNS_18TensorIteratorBaseEENKUlvE_clEvENKUlvE4_clEvEUlddE_EESt5arrayIPcLm2EELi4E23TrivialOffsetCalculatorILi1EjESD_NS0_6memory12LoadWithCastILi1EEENSE_13StoreWithCastILi1EEEEEviT_T0_T2_T3_T4_T5_,"",@"SHT_CUDA_INFO"
	.sectionflags	@""
	.align	4


	//----- nvinfo : EIATTR_CUDA_API_VERSION
	.align		4
        /*0000*/ 	.byte	0x04, 0x37
        /*0002*/ 	.short	(.L_3733 - .L_3732)
.L_3732:
        /*0004*/ 	.word	0x00000082


	//----- nvinfo : EIATTR_KPARAM_INFO
	.align		4
.L_3733:
        /*0008*/ 	.byte	0x04, 0x17
        /*000a*/ 	.short	(.L_3735 - .L_3734)
.L_3734:
        /*000c*/ 	.word	0x00000000
        /*0010*/ 	.short	0x0006
        /*0012*/ 	.short	0x0034
        /*0014*/ 	.byte	0x00, 0xf0, 0x21, 0x00


	//----- nvinfo : EIATTR_KPARAM_INFO
	.align		4
.L_3735:
        /*0018*/ 	.byte	0x04, 0x17
        /*001a*/ 	.short	(.L_3737 - .L_3736)
.L_3736:
        /*001c*/ 	.word	0x00000000
        /*0020*/ 	.short	0x0005
        /*0022*/ 	.short	0x002c
        /*0024*/ 	.byte	0x00, 0xf0, 0x21, 0x00


	//----- nvinfo : EIATTR_KPARAM_INFO
	.align		4
.L_3737:
        /*0028*/ 	.byte	0x04, 0x17
        /*002a*/ 	.short	(.L_3739 - .L_3738)
.L_3738:
        /*002c*/ 	.word	0x00000000
        /*0030*/ 	.short	0x0004
        /*0032*/ 	.short	0x0029
        /*0034*/ 	.byte	0x00, 0xf0, 0x05, 0x00


	//----- nvinfo : EIATTR_KPARAM_INFO
	.align		4
.L_3739:
        /*0038*/ 	.byte	0x04, 0x17
        /*003a*/ 	.short	(.L_3741 - .L_3740)
.L_3740:
        /*003c*/ 	.word	0x00000000
        /*0040*/ 	.short	0x0003
        /*0042*/ 	.short	0x0028
        /*0044*/ 	.byte	0x00, 0xf0, 0x05, 0x00


	//----- nvinfo : EIATTR_KPARAM_INFO
	.align		4
.L_3741:
        /*0048*/ 	.byte	0x04, 0x17
        /*004a*/ 	.short	(.L_3743 - .L_3742)
.L_3742:
        /*004c*/ 	.word	0x00000000
        /*0050*/ 	.short	0x0002
        /*0052*/ 	.short	0x0018
        /*0054*/ 	.byte	0x00, 0xf0, 0x41, 0x00


	//----- nvinfo : EIATTR_KPARAM_INFO
	.align		4
.L_3743:
        /*0058*/ 	.byte	0x04, 0x17
        /*005a*/ 	.short	(.L_3745 - .L_3744)
.L_3744:
        /*005c*/ 	.word	0x00000000
        /*0060*/ 	.short	0x0001
        /*0062*/ 	.short	0x0008
        /*0064*/ 	.byte	0x00, 0xf0, 0x41, 0x00


	//----- nvinfo : EIATTR_KPARAM_INFO
	.align		4
.L_3745:
        /*0068*/ 	.byte	0x04, 0x17
        /*006a*/ 	.short	(.L_3747 - .L_3746)
.L_3746:
        /*006c*/ 	.word	0x00000000
        /*0070*/ 	.short	0x0000
        /*0072*/ 	.short	0x0000
        /*0074*/ 	.byte	0x00, 0xf0, 0x11, 0x00


	//----- nvinfo : EIATTR_SPARSE_MMA_MASK
	.align		4
.L_3747:
        /*0078*/ 	.byte	0x03, 0x50
        /*007a*/ 	.short	0x0000


	//----- nvinfo : EIATTR_MAXREG_COUNT
	.align		4
        /*007c*/ 	.byte	0x03, 0x1b
        /*007e*/ 	.short	0x00ff


	//----- nvinfo : EIATTR_EXTERNS
	.align		4
        /*0080*/ 	.byte	0x04, 0x0f
        /*0082*/ 	.short	(.L_3749 - .L_3748)


	//   ....[0]....
	.align		4
.L_3748:
        /*0084*/ 	.word	index@(__assertfail)


	//----- nvinfo : EIATTR_MERCURY_ISA_VERSION
	.align		4
.L_3749:
        /*0088*/ 	.byte	0x03, 0x5f
        /*008a*/ 	.short	0x0101


	//----- nvinfo : EIATTR_SYSCALL_OFFSETS
	.align		4
        /*008c*/ 	.byte	0x04, 0x46
        /*008e*/ 	.short	(.L_3751 - .L_3750)


	//   ....[0]....
.L_3750:
        /*0090*/ 	.word	0x00000f80


	//   ....[1]....
        /*0094*/ 	.word	0x00001f20


	//   ....[2]....
        /*0098*/ 	.word	0x00002ed0


	//   ....[3]....
        /*009c*/ 	.word	0x00003e50


	//   ....[4]....
        /*00a0*/ 	.word	0x00005170


	//   ....[5]....
        /*00a4*/ 	.word	0x00006300


	//   ....[6]....
        /*00a8*/ 	.word	0x00007480


	//   ....[7]....
        /*00ac*/ 	.word	0x00008620


	//----- nvinfo : EIATTR_EXIT_INSTR_OFFSETS
	.align		4
.L_3751:
        /*00b0*/ 	.byte	0x04, 0x1c
        /*00b2*/ 	.short	(.L_3753 - .L_3752)


	//   ....[0]....
.L_3752:
        /*00b4*/ 	.word	0x00007520


	//   ....[1]....
        /*00b8*/ 	.word	0x00007660


	//   ....[2]....
        /*00bc*/ 	.word	0x000076a0


	//   ....[3]....
        /*00c0*/ 	.word	0x00007730


	//   ....[4]....
        /*00c4*/ 	.word	0x00007760


	//   ....[5]....
        /*00c8*/ 	.word	0x00007790


	//   ....[6]....
        /*00cc*/ 	.word	0x00007860


	//   ....[7]....
        /*00d0*/ 	.word	0x000078e0


	//   ....[8]....
        /*00d4*/ 	.word	0x000079c0


	//   ....[9]....
        /*00d8*/ 	.word	0x00007a50


	//   ....[10]....
        /*00dc*/ 	.word	0x00007a70


	//   ....[11]....
        /*00e0*/ 	.word	0x00007b30


	//   ....[12]....
        /*00e4*/ 	.word	0x00007b60


	//   ....[13]....
        /*00e8*/ 	.word	0x00007d30


	//   ....[14]....
        /*00ec*/ 	.word	0x00007ed0


	//   ....[15]....
        /*00f0*/ 	.word	0x00007f50


	//   ....[16]....
        /*00f4*/ 	.word	0x00008000


	//   ....[17]....
        /*00f8*/ 	.word	0x000081c0


	//   ....[18]....
        /*00fc*/ 	.word	0x00008380


	//   ....[19]....
        /*0100*/ 	.word	0x00008520


	//   ....[20]....
        /*0104*/ 	.word	0x00008630


	//   ....[21]....
        /*0108*/ 	.word	0x00008660


	//   ....[22]....
        /*010c*/ 	.word	0x00008690


	//----- nvinfo : EIATTR_MAX_THREADS
	.align		4
.L_3753:
        /*0110*/ 	.byte	0x04, 0x05
        /*0112*/ 	.short	(.L_3755 - .L_3754)
.L_3754:
        /*0114*/ 	.word	0x00000080
        /*0118*/ 	.word	0x00000001
        /*011c*/ 	.word	0x00000001


	//----- nvinfo : EIATTR_CRS_STACK_SIZE
	.align		4
.L_3755:
        /*0120*/ 	.byte	0x04, 0x1e
        /*0122*/ 	.short	(.L_3757 - .L_3756)
.L_3756:
        /*0124*/ 	.word	0x00000000


	//----- nvinfo : EIATTR_CBANK_PARAM_SIZE
	.align		4
.L_3757:
        /*0128*/ 	.byte	0x03, 0x19
        /*012a*/ 	.short	0x003c


	//----- nvinfo : EIATTR_PARAM_CBANK
	.align		4
        /*012c*/ 	.byte	0x04, 0x0a
        /*012e*/ 	.short	(.L_3759 - .L_3758)
	.align		4
.L_3758:
        /*0130*/ 	.word	index@(.nv.constant0._ZN2at6native27unrolled_elementwise_kernelINS0_13BUnaryFunctorIdddZZZNS0_21heaviside_kernel_cudaERNS_18TensorIteratorBaseEENKUlvE_clEvENKUlvE4_clEvEUlddE_EESt5arrayIPcLm2EELi4E23TrivialOffsetCalculatorILi1EjESD_NS0_6memory12LoadWithCastILi1EEENSE_13StoreWithCastILi1EEEEEviT_T0_T2_T3_T4_T5_)
        /*0134*/ 	.short	0x0210
        /*0136*/ 	.short	0x003c


	//----- nvinfo : EIATTR_SW_WAR
	.align		4
.L_3759:
        /*0138*/ 	.byte	0x04, 0x36
        /*013a*/ 	.short	(.L_3761 - .L_3760)
.L_3760:
        /*013c*/ 	.word	0x00000008
.L_3761:


//--------------------- .nv.info._ZN2at6native18elementwise_kernelILi128ELi2EZNS0_22gpu_kernel_impl_nocastINS0_13BUnaryFunctorIdddZZZNS0_21heaviside_kernel_cudaERNS_18TensorIteratorBaseEENKUlvE_clEvENKUlvE4_clEvEUlddE_EEEEvS5_RKT_EUliE_EEviT1_ --------------------------
	.section	.nv.info._ZN2at6native18elementwise_kernelILi128ELi2EZNS0_22gpu_kernel_impl_nocastINS0_13BUnaryFunctorIdddZZZNS0_21heaviside_kernel_cudaERNS_18TensorIteratorBaseEENKUlvE_clEvENKUlvE4_clEvEUlddE_EEEEvS5_RKT_EUliE_EEviT1_,"",@"SHT_CUDA_INFO"
	.sectionflags	@""
	.align	4


	//----- nvinfo : EIATTR_CUDA_API_VERSION
	.align		4
        /*0000*/ 	.byte	0x04, 0x37
        /*0002*/ 	.short	(.L_3763 - .L_3762)
.L_3762:
        /*0004*/ 	.word	0x00000082


	//----- nvinfo : EIATTR_KPARAM_INFO
	.align		4
.L_3763:
        /*0008*/ 	.byte	0x04, 0x17
        /*000a*/ 	.short	(.L_3765 - .L_3764)
.L_3764:
        /*000c*/ 	.word	0x00000000
        /*0010*/ 	.short	0x0001
        /*0012*/ 	.short	0x0008
        /*0014*/ 	.byte	0x00, 0xf0, 0x81, 0x08


	//----- nvinfo : EIATTR_KPARAM_INFO
	.align		4
.L_3765:
        /*0018*/ 	.byte	0x04, 0x17
        /*001a*/ 	.short	(.L_3767 - .L_3766)
.L_3766:
        /*001c*/ 	.word	0x00000000
        /*0020*/ 	.short	0x0000
        /*0022*/ 	.short	0x0000
        /*0024*/ 	.byte	0x00, 0xf0, 0x11, 0x00


	//----- nvinfo : EIATTR_SPARSE_MMA_MASK
	.align		4
.L_3767:
        /*0028*/ 	.byte	0x03, 0x50
        /*002a*/ 	.short	0x0000


	//----- nvinfo : EIATTR_MAXREG_COUNT
	.align		4
        /*002c*/ 	.byte	0x03, 0x1b
        /*002e*/ 	.short	0x0080


	//----- nvinfo : EIATTR_MERCURY_ISA_VERSION
	.align		4
        /*0030*/ 	.byte	0x03, 0x5f
        /*0032*/ 	.short	0x0101


	//----- nvinfo : EIATTR_EXIT_INSTR_OFFSETS
	.align		4
        /*0034*/ 	.byte	0x04, 0x1c
        /*0036*/ 	.short	(.L_3769 - .L_3768)


	//   ....[0]....
.L_3768:
        /*0038*/ 	.word	0x000014a0


	//   ....[1]....
        /*003c*/ 	.word	0x00002890


	//----- nvinfo : EIATTR_MAX_THREADS
	.align		4
.L_3769:
        /*0040*/ 	.byte	0x04, 0x05
        /*0042*/ 	.short	(.L_3771 - .L_3770)
.L_3770:
        /*0044*/ 	.word	0x00000080
        /*0048*/ 	.word	0x00000001
        /*004c*/ 	.word	0x00000001


	//----- nvinfo : EIATTR_CRS_STACK_SIZE
	.align		4
.L_3771:
        /*0050*/ 	.byte	0x04, 0x1e
        /*0052*/ 	.short	(.L_3773 - .L_3772)
.L_3772:
        /*0054*/ 	.word	0x00000000


	//----- nvinfo : EIATTR_CBANK_PARAM_SIZE
	.align		4
.L_3773:
        /*0058*/ 	.byte	0x03, 0x19
        /*005a*/ 	.short	0x0228


	//----- nvinfo : EIATTR_PARAM_CBANK
	.align		4
        /*005c*/ 	.byte	0x04, 0x0a
        /*005e*/ 	.short	(.L_3775 - .L_3774)
	.align		4
.L_3774:
        /*0060*/ 	.word	index@(.nv.constant0._ZN2at6native18elementwise_kernelILi128ELi2EZNS0_22gpu_kernel_impl_nocastINS0_13BUnaryFunctorIdddZZZNS0_21heaviside_kernel_cudaERNS_18TensorIteratorBaseEENKUlvE_clEvENKUlvE4_clEvEUlddE_EEEEvS5_RKT_EUliE_EEviT1_)
        /*0064*/ 	.short	0x0210
        /*0066*/ 	.short	0x0228


	//----- nvinfo : EIATTR_SW_WAR
	.align		4
.L_3775:
        /*0068*/ 	.byte	0x04, 0x36
        /*006a*/ 	.short	(.L_3777 - .L_3776)
.L_3776:
        /*006c*/ 	.word	0x00000008
.L_3777:


//--------------------- .nv.info._ZN2at6native27unrolled_elementwise_kernelINS0_13BUnaryFunctorIdddZZZNS0_21heaviside_kernel_cudaERNS_18TensorIteratorBaseEENKUlvE_clEvENKUlvE4_clEvEUlddE_EESt5arrayIPcLm2EELi4E23TrivialOffsetCalculatorILi1EjESD_NS0_6memory15LoadWithoutCastENSE_16StoreWithoutCastEEEviT_T0_T2_T3_T4_T5_ --------------------------
	.section	.nv.info._ZN2at6native27unrolled_elementwise_kernelINS0_13BUnaryFunctorIdddZZZNS0_21heaviside_kernel_cudaERNS_18TensorIteratorBaseEENKUlvE_clEvENKUlvE4_clEvEUlddE_EESt5arrayIPcLm2EELi4E23TrivialOffsetCalculatorILi1EjESD_NS0_6memory15LoadWithoutCastENSE_16StoreWithoutCastEEEviT_T0_T2_T3_T4_T5_,"",@"SHT_CUDA_INFO"
	.sectionflags	@""
	.align	4


	//----- nvinfo : EIATTR_CUDA_API_VERSION
	.align		4
        /*0000*/ 	.byte	0x04, 0x37
        /*0002*/ 	.short	(.L_3779 - .L_3778)
.L_3778:
        /*0004*/ 	.word	0x00000082


	//----- nvinfo : EIATTR_KPARAM_INFO
	.align		4
.L_3779:
        /*0008*/ 	.byte	0x04, 0x17
        /*000a*/ 	.short	(.L_3781 - .L_3780)
.L_3780:
        /*000c*/ 	.word	0x00000000
        /*0010*/ 	.short	0x0006
        /*0012*/ 	.short	0x002b
        /*0014*/ 	.byte	0x00, 0xf0, 0x05, 0x00


	//----- nvinfo : EIATTR_KPARAM_INFO
	.align		4
.L_3781:
        /*0018*/ 	.byte	0x04, 0x17
        /*001a*/ 	.short	(.L_3783 - .L_3782)
.L_3782:
        /*001c*/ 	.word	0x00000000
        /*0020*/ 	.short	0x0005
        /*0022*/ 	.short	0x002a
        /*0024*/ 	.byte	0x00, 0xf0, 0x05, 0x00


	//----- nvinfo : EIATTR_KPARAM_INFO
	.align		4
.L_3783:
        /*0028*/ 	.byte	0x04, 0x17
        /*002a*/ 	.short	(.L_3785 - .L_3784)
.L_3784:
        /*002c*/ 	.word	0x00000000
        /*0030*/ 	.short	0x0004
        /*0032*/ 	.short	0x0029
        /*0034*/ 	.byte	0x00, 0xf0, 0x05, 0x00


	//----- nvinfo : EIATTR_KPARAM_INFO
	.align		4
.L_3785:
        /*0038*/ 	.byte	0x04, 0x17
        /*003a*/ 	.short	(.L_3787 - .L_3786)
.L_3786:
        /*003c*/ 	.word	0x00000000
        /*0040*/ 	.short	0x0003
        /*0042*/ 	.short	0x0028
        /*0044*/ 	.byte	0x00, 0xf0, 0x05, 0x00


	//----- nvinfo : EIATTR_KPARAM_INFO
	.align		4
.L_3787:
        /*0048*/ 	.byte	0x04, 0x17
        /*004a*/ 	.short	(.L_3789 - .L_3788)
.L_3788:
        /*004c*/ 	.word	0x00000000
        /*0050*/ 	.short	0x0002
        /*0052*/ 	.short	0x0018
        /*0054*/ 	.byte	0x00, 0xf0, 0x41, 0x00


	//----- nvinfo : EIATTR_KPARAM_INFO
	.align		4
.L_3789:
        /*0058*/ 	.byte	0x04, 0x17
        /*005a*/ 	.short	(.L_3791 - .L_3790)
.L_3790:
        /*005c*/ 	.word	0x00000000
        /*0060*/ 	.short	0x0001
        /*0062*/ 	.short	0x0008
        /*0064*/ 	.byte	0x00, 0xf0, 0x41, 0x00


	//----- nvinfo : EIATTR_KPARAM_INFO
	.align		4
.L_3791:
        /*0068*/ 	.byte	0x04, 0x17
        /*006a*/ 	.short	(.L_3793 - .L_3792)
.L_3792:
        /*006c*/ 	.word	0x00000000
        /*0070*/ 	.short	0x0000
        /*0072*/ 	.short	0x0000
        /*0074*/ 	.byte	0x00, 0xf0, 0x11, 0x00


	//----- nvinfo : EIATTR_SPARSE_MMA_MASK
	.align		4
.L_3793:
        /*0078*/ 	.byte	0x03, 0x50
        /*007a*/ 	.short	0x0000


	//----- nvinfo : EIATTR_MAXREG_COUNT
	.align		4
        /*007c*/ 	.byte	0x03, 0x1b
        /*007e*/ 	.short	0x00ff


	//----- nvinfo : EIATTR_MERCURY_ISA_VERSION
	.align		4
        /*0080*/ 	.byte	0x03, 0x5f
        /*0082*/ 	.short	0x0101


	//----- nvinfo : EIATTR_EXIT_INSTR_OFFSETS
	.align		4
        /*0084*/ 	.byte	0x04, 0x1c
        /*0086*/ 	.short	(.L_3795 - .L_3794)


	//   ....[0]....
.L_3794:
        /*0088*/ 	.word	0x00000480


	//   ....[1]....
        /*008c*/ 	.word	0x00000510


	//----- nvinfo : EIATTR_MAX_THREADS
	.align		4
.L_3795:
        /*0090*/ 	.byte	0x04, 0x05
        /*0092*/ 	.short	(.L_3797 - .L_3796)
.L_3796:
        /*0094*/ 	.word	0x00000080
        /*0098*/ 	.word	0x00000001
        /*009c*/ 	.word	0x00000001


	//----- nvinfo : EIATTR_CRS_STACK_SIZE
	.align		4
.L_3797:
        /*00a0*/ 	.byte	0x04, 0x1e
        /*00a2*/ 	.short	(.L_3799 - .L_3798)
.L_3798:
        /*00a4*/ 	.word	0x00000000


	//----- nvinfo : EIATTR_CBANK_PARAM_SIZE
	.align		4
.L_3799:
        /*00a8*/ 	.byte	0x03, 0x19
        /*00aa*/ 	.short	0x002c


	//----- nvinfo : EIATTR_PARAM_CBANK
	.align		4
        /*00ac*/ 	.byte	0x04, 0x0a
        /*00ae*/ 	.short	(.L_3801 - .L_3800)
	.align		4
.L_3800:
        /*00b0*/ 	.word	index@(.nv.constant0._ZN2at6native27unrolled_elementwise_kernelINS0_13BUnaryFunctorIdddZZZNS0_21heaviside_kernel_cudaERNS_18TensorIteratorBaseEENKUlvE_clEvENKUlvE4_clEvEUlddE_EESt5arrayIPcLm2EELi4E23TrivialOffsetCalculatorILi1EjESD_NS0_6memory15LoadWithoutCastENSE_16StoreWithoutCastEEEviT_T0_T2_T3_T4_T5_)
        /*00b4*/ 	.short	0x0210
        /*00b6*/ 	.short	0x002c


	//----- nvinfo : EIATTR_SW_WAR
	.align		4
.L_3801:
        /*00b8*/ 	.byte	0x04, 0x36
        /*00ba*/ 	.short	(.L_3803 - .L_3802)
.L_3802:
        /*00bc*/ 	.word	0x00000008
.L_3803:


//--------------------- .nv.info._ZN2at6native29vectorized_elementwise_kernelILi2ENS0_13BUnaryFunctorIdddZZZNS0_21heaviside_kernel_cudaERNS_18TensorIteratorBaseEENKUlvE_clEvENKUlvE4_clEvEUlddE_EESt5arrayIPcLm2EEEEviT0_T1_ --------------------------
	.section	.nv.info._ZN2at6native29vectorized_elementwise_kernelILi2ENS0_13BUnaryFunctorIdddZZZNS0_21heaviside_kernel_cudaERNS_18TensorIteratorBaseEENKUlvE_clEvENKUlvE4_clEvEUlddE_EESt5arrayIPcLm2EEEEviT0_T1_,"",@"SHT_CUDA_INFO"
	.sectionflags	@""
	.align	4


	//----- nvinfo : EIATTR_CUDA_API_VERSION
	.align		4
        /*0000*/ 	.byte	0x04, 0x37
        /*0002*/ 	.short	(.L_3805 - .L_3804)
.L_3804:
        /*0004*/ 	.word	0x00000082


	//----- nvinfo : EIATTR_KPARAM_INFO
	.align		4
.L_3805:
        /*0008*/ 	.byte	0x04, 0x17
        /*000a*/ 	.short	(.L_3807 - .L_3806)
.L_3806:
        /*000c*/ 	.word	0x00000000
        /*0010*/ 	.short	0x0002
        /*0012*/ 	.short	0x0018
        /*0014*/ 	.byte	0x00, 0xf0, 0x41, 0x00


	//----- nvinfo : EIATTR_KPARAM_INFO
	.align		4
.L_3807:
        /*0018*/ 	.byte	0x04, 0x17
        /*001a*/ 	.short	(.L_3809 - .L_3808)
.L_3808:
        /*001c*/ 	.word	0x00000000
        /*0020*/ 	.short	0x0001
        /*0022*/ 	.short	0x0008
        /*0024*/ 	.byte	0x00, 0xf0, 0x41, 0x00


	//----- nvinfo : EIATTR_KPARAM_INFO
	.align		4
.L_3809:
        /*0028*/ 	.byte	0x04, 0x17
        /*002a*/ 	.short	(.L_3811 - .L_3810)
.L_3810:
        /*002c*/ 	.word	0x00000000
        /*0030*/ 	.short	0x0000
        /*0032*/ 	.short	0x0000
        /*0034*/ 	.byte	0x00, 0xf0, 0x11, 0x00


	//----- nvinfo : EIATTR_SPARSE_MMA_MASK
	.align		4
.L_3811:
        /*0038*/ 	.byte	0x03, 0x50
        /*003a*/ 	.short	0x0000


	//----- nvinfo : EIATTR_MAXREG_COUNT
	.align		4
        /*003c*/ 	.byte	0x03, 0x1b
        /*003e*/ 	.short	0x00ff


	//----- nvinfo : EIATTR_MERCURY_ISA_VERSION
	.align		4
        /*0040*/ 	.byte	0x03, 0x5f
        /*0042*/ 	.short	0x0101


	//----- nvinfo : EIATTR_EXIT_INSTR_OFFSETS
	.align		4
        /*0044*/ 	.byte	0x04, 0x1c
        /*0046*/ 	.short	(.L_3813 - .L_3812)


	//   ....[0]....
.L_3812:
        /*0048*/ 	.word	0x000004d0


	//   ....[1]....
        /*004c*/ 	.word	0x00000e50


	//   ....[2]....
        /*0050*/ 	.word	0x00000eb0


	//----- nvinfo : EIATTR_MAX_THREADS
	.align		4
.L_3813:
        /*0054*/ 	.byte	0x04, 0x05
        /*0056*/ 	.short	(.L_3815 - .L_3814)
.L_3814:
        /*0058*/ 	.word	0x00000080
        /*005c*/ 	.word	0x00000001
        /*0060*/ 	.word	0x00000001


	//----- nvinfo : EIATTR_CRS_STACK_SIZE
	.align		4
.L_3815:
        /*0064*/ 	.byte	0x04, 0x1e
        /*0066*/ 	.short	(.L_3817 - .L_3816)
.L_3816:
        /*0068*/ 	.word	0x00000000


	//----- nvinfo : EIATTR_CBANK_PARAM_SIZE
	.align		4
.L_3817:
        /*006c*/ 	.byte	0x03, 0x19
        /*006e*/ 	.short	0x0028


	//----- nvinfo : EIATTR_PARAM_CBANK
	.align		4
        /*0070*/ 	.byte	0x04, 0x0a
        /*0072*/ 	.short	(.L_3819 - .L_3818)
	.align		4
.L_3818:
        /*0074*/ 	.word	index@(.nv.constant0._ZN2at6native29vectorized_elementwise_kernelILi2ENS0_13BUnaryFunctorIdddZZZNS0_21heaviside_kernel_cudaERNS_18TensorIteratorBaseEENKUlvE_clEvENKUlvE4_clEvEUlddE_EESt5arrayIPcLm2EEEEviT0_T1_)
        /*0078*/ 	.short	0x0210
        /*007a*/ 	.short	0x0028


	//----- nvinfo : EIATTR_SW_WAR
	.align		4
.L_3819:
        /*007c*/ 	.byte	0x04, 0x36
        /*007e*/ 	.short	(.L_3821 - .L_3820)
.L_3820:
        /*0080*/ 	.word	0x00000008
.L_3821:


//--------------------- .nv.info._ZN2at6native29vectorized_elementwise_kernelILi4ENS0_13BUnaryFunctorIdddZZZNS0_21heaviside_kernel_cudaERNS_18TensorIteratorBaseEENKUlvE_clEvENKUlvE4_clEvEUlddE_EESt5arrayIPcLm2EEEEviT0_T1_ --------------------------
	.section	.nv.info._ZN2at6native29vectorized_elementwise_kernelILi4ENS0_13BUnaryFunctorIdddZZZNS0_21heaviside_kernel_cudaERNS_18TensorIteratorBaseEENKUlvE_clEvENKUlvE4_clEvEUlddE_EESt5arrayIPcLm2EEEEviT0_T1_,"",@"SHT_CUDA_INFO"
	.sectionflags	@""
	.align	4


	//----- nvinfo : EIATTR_CUDA_API_VERSION
	.align		4
        /*0000*/ 	.byte	0x04, 0x37
        /*0002*/ 	.short	(.L_3823 - .L_3822)
.L_3822:
        /*0004*/ 	.word	0x00000082


	//----- nvinfo : EIATTR_KPARAM_INFO
	.align		4
.L_3823:
        /*0008*/ 	.byte	0x04, 0x17
        /*000a*/ 	.short	(.L_3825 - .L_3824)
.L_3824:
        /*000c*/ 	.word	0x00000000
        /*0010*/ 	.short	0x0002
        /*0012*/ 	.short	0x0018
        /*0014*/ 	.byte	0x00, 0xf0, 0x41, 0x00


	//----- nvinfo : EIATTR_KPARAM_INFO
	.align		4
.L_3825:
        /*0018*/ 	.byte	0x04, 0x17
        /*001a*/ 	.short	(.L_3827 - .L_3826)
.L_3826:
        /*001c*/ 	.word	0x00000000
        /*0020*/ 	.short	0x0001
        /*0022*/ 	.short	0x0008
        /*0024*/ 	.byte	0x00, 0xf0, 0x41, 0x00


	//----- nvinfo : EIATTR_KPARAM_INFO
	.align		4
.L_3827:
        /*0028*/ 	.byte	0x04, 0x17
        /*002a*/ 	.short	(.L_3829 - .L_3828)
.L_3828:
        /*002c*/ 	.word	0x00000000
        /*0030*/ 	.short	0x0000
        /*0032*/ 	.short	0x0000
        /*0034*/ 	.byte	0x00, 0xf0, 0x11, 0x00


	//----- nvinfo : EIATTR_SPARSE_MMA_MASK
	.align		4
.L_3829:
        /*0038*/ 	.byte	0x03, 0x50
        /*003a*/ 	.short	0x0000


	//----- nvinfo : EIATTR_MAXREG_COUNT
	.align		4
        /*003c*/ 	.byte	0x03, 0x1b
        /*003e*/ 	.short	0x00ff


	//----- nvinfo : EIATTR_MERCURY_ISA_VERSION
	.align		4
        /*0040*/ 	.byte	0x03, 0x5f
        /*0042*/ 	.short	0x0101


	//----- nvinfo : EIATTR_EXIT_INSTR_OFFSETS
	.align		4
        /*0044*/ 	.byte	0x04, 0x1c
        /*0046*/ 	.short	(.L_3831 - .L_3830)


	//   ....[0]....
.L_3830:
        /*0048*/ 	.word	0x000004d0


	//   ....[1]....
        /*004c*/ 	.word	0x00000e50


	//   ....[2]....
        /*0050*/ 	.word	0x00000eb0


	//----- nvinfo : EIATTR_MAX_THREADS
	.align		4
.L_3831:
        /*0054*/ 	.byte	0x04, 0x05
        /*0056*/ 	.short	(.L_3833 - .L_3832)
.L_3832:
        /*0058*/ 	.word	0x00000080
        /*005c*/ 	.word	0x00000001
        /*0060*/ 	.word	0x00000001


	//----- nvinfo : EIATTR_CRS_STACK_SIZE
	.align		4
.L_3833:
        /*0064*/ 	.byte	0x04, 0x1e
        /*0066*/ 	.short	(.L_3835 - .L_3834)
.L_3834:
        /*0068*/ 	.word	0x00000000


	//----- nvinfo : EIATTR_CBANK_PARAM_SIZE
	.align		4
.L_3835:
        /*006c*/ 	.byte	0x03, 0x19
        /*006e*/ 	.short	0x0028


	//----- nvinfo : EIATTR_PARAM_CBANK
	.align		4
        /*0070*/ 	.byte	0x04, 0x0a
        /*0072*/ 	.short	(.L_3837 - .L_3836)
	.align		4
.L_3836:
        /*0074*/ 	.word	index@(.nv.constant0._ZN2at6native29vectorized_elementwise_kernelILi4ENS0_13BUnaryFunctorIdddZZZNS0_21heaviside_kernel_cudaERNS_18TensorIteratorBaseEENKUlvE_clEvENKUlvE4_clEvEUlddE_EESt5arrayIPcLm2EEEEviT0_T1_)
        /*0078*/ 	.short	0x0210
        /*007a*/ 	.short	0x0028


	//----- nvinfo : EIATTR_SW_WAR
	.align		4
.L_3837:
        /*007c*/ 	.byte	0x04, 0x36
        /*007e*/ 	.short	(.L_3839 - .L_3838)
.L_3838:
        /*0080*/ 	.word	0x00000008
.L_3839:


//--------------------- .nv.info._ZN2at6native29vectorized_elementwise_kernelILi8ENS0_13BUnaryFunctorIdddZZZNS0_21heaviside_kernel_cudaERNS_18TensorIteratorBaseEENKUlvE_clEvENKUlvE4_clEvEUlddE_EESt5arrayIPcLm2EEEEviT0_T1_ --------------------------
	.section	.nv.info._ZN2at6native29vectorized_elementwise_kernelILi8ENS0_13BUnaryFunctorIdddZZZNS0_21heaviside_kernel_cudaERNS_18TensorIteratorBaseEENKUlvE_clEvENKUlvE4_clEvEUlddE_EESt5arrayIPcLm2EEEEviT0_T1_,"",@"SHT_CUDA_INFO"
	.sectionflags	@""
	.align	4


	//----- nvinfo : EIATTR_CUDA_API_VERSION
	.align		4
        /*0000*/ 	.byte	0x04, 0x37
        /*0002*/ 	.short	(.L_3841 - .L_3840)
.L_3840:
        /*0004*/ 	.word	0x00000082


	//----- nvinfo : EIATTR_KPARAM_INFO
	.align		4
.L_3841:
        /*0008*/ 	.byte	0x04, 0x17
        /*000a*/ 	.short	(.L_3843 - .L_3842)
.L_3842:
        /*000c*/ 	.word	0x00000000
        /*0010*/ 	.short	0x0002
        /*0012*/ 	.short	0x0018
        /*0014*/ 	.byte	0x00, 0xf0, 0x41, 0x00


	//----- nvinfo : EIATTR_KPARAM_INFO
	.align		4
.L_3843:
        /*0018*/ 	.byte	0x04, 0x17
        /*001a*/ 	.short	(.L_3845 - .L_3844)
.L_3844:
        /*001c*/ 	.word	0x00000000
        /*0020*/ 	.short	0x0001
        /*0022*/ 	.short	0x0008
        /*0024*/ 	.byte	0x00, 0xf0, 0x41, 0x00


	//----- nvinfo : EIATTR_KPARAM_INFO
	.align		4
.L_3845:
        /*0028*/ 	.byte	0x04, 0x17
        /*002a*/ 	.short	(.L_3847 - .L_3846)
.L_3846:
        /*002c*/ 	.word	0x00000000
        /*0030*/ 	.short	0x0000
        /*0032*/ 	.short	0x0000
        /*0034*/ 	.byte	0x00, 0xf0, 0x11, 0x00


	//----- nvinfo : EIATTR_SPARSE_MMA_MASK
	.align		4
.L_3847:
        /*0038*/ 	.byte	0x03, 0x50
        /*003a*/ 	.short	0x0000


	//----- nvinfo : EIATTR_MAXREG_COUNT
	.align		4
        /*003c*/ 	.byte	0x03, 0x1b
        /*003e*/ 	.short	0x00ff


	//----- nvinfo : EIATTR_MERCURY_ISA_VERSION
	.align		4
        /*0040*/ 	.byte	0x03, 0x5f
        /*0042*/ 	.short	0x0101


	//----- nvinfo : EIATTR_EXIT_INSTR_OFFSETS
	.align		4
        /*0044*/ 	.byte	0x04, 0x1c
        /*0046*/ 	.short	(.L_3849 - .L_3848)


	//   ....[0]....
.L_3848:
        /*0048*/ 	.word	0x000004d0


	//   ....[1]....
        /*004c*/ 	.word	0x00000e50


	//   ....[2]....
        /*0050*/ 	.word	0x00000eb0


	//----- nvinfo : EIATTR_MAX_THREADS
	.align		4
.L_3849:
        /*0054*/ 	.byte	0x04, 0x05
        /*0056*/ 	.short	(.L_3851 - .L_3850)
.L_3850:
        /*0058*/ 	.word	0x00000080
        /*005c*/ 	.word	0x00000001
        /*0060*/ 	.word	0x00000001


	//----- nvinfo : EIATTR_CRS_STACK_SIZE
	.align		4
.L_3851:
        /*0064*/ 	.byte	0x04, 0x1e
        /*0066*/ 	.short	(.L_3853 - .L_3852)
.L_3852:
        /*0068*/ 	.word	0x00000000


	//----- nvinfo : EIATTR_CBANK_PARAM_SIZE
	.align		4
.L_3853:
        /*006c*/ 	.byte	0x03, 0x19
        /*006e*/ 	.short	0x0028


	//----- nvinfo : EIATTR_PARAM_CBANK
	.align		4
        /*0070*/ 	.byte	0x04, 0x0a
        /*0072*/ 	.short	(.L_3855 - .L_3854)
	.align		4
.L_3854:
        /*0074*/ 	.word	index@(.nv.constant0._ZN2at6native29vectorized_elementwise_kernelILi8ENS0_13BUnaryFunctorIdddZZZNS0_21heaviside_kernel_cudaERNS_18TensorIteratorBaseEENKUlvE_clEvENKUlvE4_clEvEUlddE_EESt5arrayIPcLm2EEEEviT0_T1_)
        /*0078*/ 	.short	0x0210
        /*007a*/ 	.short	0x0028


	//----- nvinfo : EIATTR_SW_WAR
	.align		4
.L_3855:
        /*007c*/ 	.byte	0x04, 0x36
        /*007e*/ 	.short	(.L_3857 - .L_3856)
.L_3856:
        /*0080*/ 	.word	0x00000008
.L_3857:


//--------------------- .nv.info._ZN2at6native18elementwise_kernelILi128ELi4EZNS0_15gpu_kernel_implINS0_13AUnaryFunctorIdddZZZNS0_21heaviside_kernel_cudaERNS_18TensorIteratorBaseEENKUlvE_clEvENKUlvE4_clEvEUlddE_EEEEvS5_RKT_EUliE_EEviT1_ --------------------------
	.section	.nv.info._ZN2at6native18elementwise_kernelILi128ELi4EZNS0_15gpu_kernel_implINS0_13AUnaryFunctorIdddZZZNS0_21heaviside_kernel_cudaERNS_18TensorIteratorBaseEENKUlvE_clEvENKUlvE4_clEvEUlddE_EEEEvS5_RKT_EUliE_EEviT1_,"",@"SHT_CUDA_INFO"
	.sectionflags	@""
	.align	4


	//----- nvinfo : EIATTR_CUDA_API_VERSION
	.align		4
        /*0000*/ 	.byte	0x04, 0x37
        /*0002*/ 	.short	(.L_3859 - .L_3858)
.L_3858:
        /*0004*/ 	.word	0x00000082


	//----- nvinfo : EIATTR_KPARAM_INFO
	.align		4
.L_3859:
        /*0008*/ 	.byte	0x04, 0x17
        /*000a*/ 	.short	(.L_3861 - .L_3860)
.L_3860:
        /*000c*/ 	.word	0x00000000
        /*0010*/ 	.short	0x0001
        /*0012*/ 	.short	0x0008
        /*0014*/ 	.byte	0x00, 0xf0, 0xa1, 0x08


	//----- nvinfo : EIATTR_KPARAM_INFO
	.align		4
.L_3861:
        /*0018*/ 	.byte	0x04, 0x17
        /*001a*/ 	.short	(.L_3863 - .L_3862)
.L_3862:
        /*001c*/ 	.word	0x00000000
        /*0020*/ 	.short	0x0000
        /*0022*/ 	.short	0x0000
        /*0024*/ 	.byte	0x00, 0xf0, 0x11, 0x00


	//----- nvinfo : EIATTR_SPARSE_MMA_MASK
	.align		4
.L_3863:
        /*0028*/ 	.byte	0x03, 0x50
        /*002a*/ 	.short	0x0000


	//----- nvinfo : EIATTR_MAXREG_COUNT
	.align		4
        /*002c*/ 	.byte	0x03, 0x1b
        /*002e*/ 	.short	0x0080


	//----- nvinfo : EIATTR_EXTERNS
	.align		4
        /*0030*/ 	.byte	0x04, 0x0f
        /*0032*/ 	.short	(.L_3865 - .L_3864)


	//   ....[0]....
	.align		4
.L_3864:
        /*0034*/ 	.word	index@(__assertfail)


	//----- nvinfo : EIATTR_MERCURY_ISA_VERSION
	.align		4
.L_3865:
        /*0038*/ 	.byte	0x03, 0x5f
        /*003a*/ 	.short	0x0101


	//----- nvinfo : EIATTR_SYSCALL_OFFSETS
	.align		4
        /*003c*/ 	.byte	0x04, 0x46
        /*003e*/ 	.short	(.L_3867 - .L_3866)


	//   ....[0]....
.L_3866:
        /*0040*/ 	.word	0x00002260


	//   ....[1]....
        /*0044*/ 	.word	0x000033e0


	//   ....[2]....
        /*0048*/ 	.word	0x00005670


	//   ....[3]....
        /*004c*/ 	.word	0x000067f0


	//   ....[4]....
        /*0050*/ 	.word	0x00008a70


	//   ....[5]....
        /*0054*/ 	.word	0x00009bf0


	//   ....[6]....
        /*0058*/ 	.word	0x0000be60


	//   ....[7]....
        /*005c*/ 	.word	0x0000cfe0


	//----- nvinfo : EIATTR_EXIT_INSTR_OFFSETS
	.align		4
.L_3867:
        /*0060*/ 	.byte	0x04, 0x1c
        /*0062*/ 	.short	(.L_3869 - .L_3868)


	//   ....[0]....
.L_3868:
        /*0064*/ 	.word	0x00009ca0


	//   ....[1]....
        /*0068*/ 	.word	0x0000c020


	//   ....[2]....
        /*006c*/ 	.word	0x0000c060


	//   ....[3]....
        /*0070*/ 	.word	0x0000c0f0


	//   ....[4]....
        /*0074*/ 	.word	0x0000c120


	//   ....[5]....
        /*0078*/ 	.word	0x0000c150


	//   ....[6]....
        /*007c*/ 	.word	0x0000c220


	//   ....[7]....
        /*0080*/ 	.word	0x0000c2a0


	//   ....[8]....
        /*0084*/ 	.word	0x0000c380


	//   ....[9]....
        /*0088*/ 	.word	0x0000c410


	//   ....[10]....
        /*008c*/ 	.word	0x0000c430


	//   ....[11]....
        /*0090*/ 	.word	0x0000c4f0


	//   ....[12]....
        /*0094*/ 	.word	0x0000c520


	//   ....[13]....
        /*0098*/ 	.word	0x0000c6f0


	//   ....[14]....
        /*009c*/ 	.word	0x0000c890


	//   ....[15]....
        /*00a0*/ 	.word	0x0000c910


	//   ....[16]....
        /*00a4*/ 	.word	0x0000c9c0


	//   ....[17]....
        /*00a8*/ 	.word	0x0000cb80


	//   ....[18]....
        /*00ac*/ 	.word	0x0000cd40


	//   ....[19]....
        /*00b0*/ 	.word	0x0000cee0


	//   ....[20]....
        /*00b4*/ 	.word	0x0000cff0


	//   ....[21]....
        /*00b8*/ 	.word	0x0000d020


	//   ....[22]....
        /*00bc*/ 	.word	0x0000d050


	//----- nvinfo : EIATTR_MAX_THREADS
	.align		4
.L_3869:
        /*00c0*/ 	.byte	0x04, 0x05
        /*00c2*/ 	.short	(.L_3871 - .L_3870)
.L_3870:
        /*00c4*/ 	.word	0x00000080
        /*00c8*/ 	.word	0x00000001
        /*00cc*/ 	.word	0x00000001


	//----- nvinfo : EIATTR_CRS_STACK_SIZE
	.align		4
.L_3871:
        /*00d0*/ 	.byte	0x04, 0x1e
        /*00d2*/ 	.short	(.L_3873 - .L_3872)
.L_3872:
        /*00d4*/ 	.word	0x00000000


	//----- nvinfo : EIATTR_CBANK_PARAM_SIZE
	.align		4
.L_3873:
        /*00d8*/ 	.byte	0x03, 0x19
        /*00da*/ 	.short	0x0230


	//----- nvinfo : EIATTR_PARAM_CBANK
	.align		4
        /*00dc*/ 	.byte	0x04, 0x0a
        /*00de*/ 	.short	(.L_3875 - .L_3874)
	.align		4
.L_3874:
        /*00e0*/ 	.word	index@(.nv.constant0._ZN2at6native18elementwise_kernelILi128ELi4EZNS0_15gpu_kernel_implINS0_13AUnaryFunctorIdddZZZNS0_21heaviside_kernel_cudaERNS_18TensorIteratorBaseEENKUlvE_clEvENKUlvE4_clEvEUlddE_EEEEvS5_RKT_EUliE_EEviT1_)
        /*00e4*/ 	.short	0x0210
        /*00e6*/ 	.short	0x0230


	//----- nvinfo : EIATTR_SW_WAR
	.align		4
.L_3875:
        /*00e8*/ 	.byte	0x04, 0x36
        /*00ea*/ 	.short	(.L_3877 - .L_3876)
.L_3876:
        /*00ec*/ 	.word	0x00000008
.L_3877:


//--------------------- .nv.info._ZN2at6native27unrolled_elementwise_kernelINS0_13AUnaryFunctorIdddZZZNS0_21heaviside_kernel_cudaERNS_18TensorIteratorBaseEENKUlvE_clEvENKUlvE4_clEvEUlddE_EESt5arrayIPcLm2EELi4E23TrivialOffsetCalculatorILi1EjESD_NS0_6memory12LoadWithCastILi1EEENSE_13StoreWithCastILi1EEEEEviT_T0_T2_T3_T4_T5_ --------------------------
	.section	.nv.info._ZN2at6native27unrolled_elementwise_kernelINS0_13AUnaryFunctorIdddZZZNS0_21heaviside_kernel_cudaERNS_18TensorIteratorBaseEENKUlvE_clEvENKUlvE4_clEvEUlddE_EESt5arrayIPcLm2EELi4E23TrivialOffsetCalculatorILi1EjESD_NS0_6memory12LoadWithCastILi1EEENSE_13StoreWithCastILi1EEEEEviT_T0_T2_T3_T4_T5_,"",@"SHT_CUDA_INFO"
	.sectionflags	@""
	.align	4


	//----- nvinfo : EIATTR_CUDA_API_VERSION
	.align		4
        /*0000*/ 	.byte	0x04, 0x37
        /*0002*/ 	.short	(.L_3879 - .L_3878)
.L_3878:
        /*0004*/ 	.word	0x00000082


	//----- nvinfo : EIATTR_KPARAM_INFO
	.align		4
.L_3879:
        /*0008*/ 	.byte	0x04, 0x17
        /*000a*/ 	.short	(.L_3881 - .L_3880)
.L_3880:
        /*000c*/ 	.word	0x00000000
        /*0010*/ 	.short	0x0006
        /*0012*/ 	.short	0x0034
        /*0014*/ 	.byte	0x00, 0xf0, 0x21, 0x00


	//----- nvinfo : EIATTR_KPARAM_INFO
	.align		4
.L_3881:
        /*0018*/ 	.byte	0x04, 0x17
        /*001a*/ 	.short	(.L_3883 - .L_3882)
.L_3882:
        /*001c*/ 	.word	0x00000000
        /*0020*/ 	.short	0x0005
        /*0022*/ 	.short	0x002c
        /*0024*/ 	.byte	0x00, 0xf0, 0x21, 0x00


	//----- nvinfo : EIATTR_KPARAM_INFO
	.align		4
.L_3883:
        /*0028*/ 	.byte	0x04, 0x17
        /*002a*/ 	.short	(.L_3885 - .L_3884)
.L_3884:
        /*002c*/ 	.word	0x00000000
        /*0030*/ 	.short	0x0004
        /*0032*/ 	.short	0x0029
        /*0034*/ 	.byte	0x00, 0xf0, 0x05, 0x00


	//----- nvinfo : EIATTR_KPARAM_INFO
	.align		4
.L_3885:
        /*0038*/ 	.byte	0x04, 0x17
        /*003a*/ 	.short	(.L_3887 - .L_3886)
.L_3886:
        /*003c*/ 	.word	0x00000000
        /*0040*/ 	.short	0x0003
        /*0042*/ 	.short	0x0028
        /*0044*/ 	.byte	0x00, 0xf0, 0x05, 0x00


	//----- nvinfo : EIATTR_KPARAM_INFO
	.align		4
.L_3887:
        /*0048*/ 	.byte	0x04, 0x17
        /*004a*/ 	.short	(.L_3889 - .L_3888)
.L_3888:
        /*004c*/ 	.word	0x00000000
        /*0050*/ 	.short	0x0002
        /*0052*/ 	.short	0x0018
        /*0054*/ 	.byte	0x00, 0xf0, 0x41, 0x00


	//----- nvinfo : EIATTR_KPARAM_INFO
	.align		4
.L_3889:
        /*0058*/ 	.byte	0x04, 0x17
        /*005a*/ 	.short	(.L_3891 - .L_3890)
.L_3890:
        /*005c*/ 	.word	0x00000000
        /*0060*/ 	.short	0x0001
        /*0062*/ 	.short	0x0008
        /*0064*/ 	.byte	0x00, 0xf0, 0x41, 0x00


	//----- nvinfo : EIATTR_KPARAM_INFO
	.align		4
.L_3891:
        /*0068*/ 	.byte	0x04, 0x17
        /*006a*/ 	.short	(.L_3893 - .L_3892)
.L_3892:
        /*006c*/ 	.word	0x00000000
        /*0070*/ 	.short	0x0000
        /*0072*/ 	.short	0x0000
        /*0074*/ 	.byte	0x00, 0xf0, 0x11, 0x00


	//----- nvinfo : EIATTR_SPARSE_MMA_MASK
	.align		4
.L_3893:
        /*0078*/ 	.byte	0x03, 0x50
        /*007a*/ 	.short	0x0000


	//----- nvinfo : EIATTR_MAXREG_COUNT
	.align		4
        /*007c*/ 	.byte	0x03, 0x1b
        /*007e*/ 	.short	0x00ff


	//----- nvinfo : EIATTR_EXTERNS
	.align		4
        /*0080*/ 	.byte	0x04, 0x0f
        /*0082*/ 	.short	(.L_3895 - .L_3894)


	//   ....[0]....
	.align		4
.L_3894:
        /*0084*/ 	.word	index@(__assertfail)


	//----- nvinfo : EIATTR_MERCURY_ISA_VERSION
	.align		4
.L_3895:
        /*0088*/ 	.byte	0x03, 0x5f
        /*008a*/ 	.short	0x0101


	//----- nvinfo : EIATTR_SYSCALL_OFFSETS
	.align		4
        /*008c*/ 	.byte	0x04, 0x46
        /*008e*/ 	.short	(.L_3897 - .L_3896)


	//   ....[0]....
.L_3896:
        /*0090*/ 	.word	0x00000f80


	//   ....[1]....
        /*0094*/ 	.word	0x00001f20


	//   ....[2]....
        /*0098*/ 	.word	0x00002ed0


	//   ....[3]....
        /*009c*/ 	.word	0x00003e50


	//   ....[4]....
        /*00a0*/ 	.word	0x00005130


	//   ....[5]....
        /*00a4*/ 	.word	0x000062d0


	//   ....[6]....
        /*00a8*/ 	.word	0x00007450


	//   ....[7]....
        /*00ac*/ 	.word	0x000085f0


	//----- nvinfo : EIATTR_EXIT_INSTR_OFFSETS
	.align		4
.L_3897:
        /*00b0*/ 	.byte	0x04, 0x1c
        /*00b2*/ 	.short	(.L_3899 - .L_3898)


	//   ....[0]....
.L_3898:
        /*00b4*/ 	.word	0x000074f0


	//   ....[1]....
        /*00b8*/ 	.word	0x00007630


	//   ....[2]....
        /*00bc*/ 	.word	0x00007670


	//   ....[3]....
        /*00c0*/ 	.word	0x00007700


	//   ....[4]....
        /*00c4*/ 	.word	0x00007730


	//   ....[5]....
        /*00c8*/ 	.word	0x00007760


	//   ....[6]....
        /*00cc*/ 	.word	0x00007830


	//   ....[7]....
        /*00d0*/ 	.word	0x000078b0


	//   ....[8]....
        /*00d4*/ 	.word	0x00007990


	//   ....[9]....
        /*00d8*/ 	.word	0x00007a20


	//   ....[10]....
        /*00dc*/ 	.word	0x00007a40


	//   ....[11]....
        /*00e0*/ 	.word	0x00007b00


	//   ....[12]....
        /*00e4*/ 	.word	0x00007b30


	//   ....[13]....
        /*00e8*/ 	.word	0x00007d00


	//   ....[14]....
        /*00ec*/ 	.word	0x00007ea0


	//   ....[15]....
        /*00f0*/ 	.word	0x00007f20


	//   ....[16]....
        /*00f4*/ 	.word	0x00007fd0


	//   ....[17]....
        /*00f8*/ 	.word	0x00008190


	//   ....[18]....
        /*00fc*/ 	.word	0x00008350


	//   ....[19]....
        /*0100*/ 	.word	0x000084f0


	//   ....[20]....
        /*0104*/ 	.word	0x00008600


	//   ....[21]....
        /*0108*/ 	.word	0x00008630


	//   ....[22]....
        /*010c*/ 	.word	0x00008660


	//----- nvinfo : EIATTR_MAX_THREADS
	.align		4
.L_3899:
        /*0110*/ 	.byte	0x04, 0x05
        /*0112*/ 	.short	(.L_3901 - .L_3900)
.L_3900:
        /*0114*/ 	.word	0x00000080
        /*0118*/ 	.word	0x00000001
        /*011c*/ 	.word	0x00000001


	//----- nvinfo : EIATTR_CRS_STACK_SIZE
	.align		4
.L_3901:
        /*0120*/ 	.byte	0x04, 0x1e
        /*0122*/ 	.short	(.L_3903 - .L_3902)
.L_3902:
        /*0124*/ 	.word	0x00000000


	//----- nvinfo : EIATTR_CBANK_PARAM_SIZE
	.align		4
.L_3903:
        /*0128*/ 	.byte	0x03, 0x19
        /*012a*/ 	.short	0x003c


	//----- nvinfo : EIATTR_PARAM_CBANK
	.align		4
        /*012c*/ 	.byte	0x04, 0x0a
        /*012e*/ 	.short	(.L_3905 - .L_3904)
	.align		4
.L_3904:
        /*0130*/ 	.word	index@(.nv.constant0._ZN2at6native27unrolled_elementwise_kernelINS0_13AUnaryFunctorIdddZZZNS0_21heaviside_kernel_cudaERNS_18TensorIteratorBaseEENKUlvE_clEvENKUlvE4_clEvEUlddE_EESt5arrayIPcLm2EELi4E23TrivialOffsetCalculatorILi1EjESD_NS0_6memory12LoadWithCastILi1EEENSE_13StoreWithCastILi1EEEEEviT_T0_T2_T3_T4_T5_)
        /*0134*/ 	.short	0x0210
        /*0136*/ 	.short	0x003c


	//----- nvinfo : EIATTR_SW_WAR
	.align		4
.L_3905:
        /*0138*/ 	.byte	0x04, 0x36
        /*013a*/ 	.short	(.L_3907 - .L_3906)
.L_3906:
        /*013c*/ 	.word	0x00000008
.L_3907:


//--------------------- .nv.info._ZN2at6native18elementwise_kernelILi128ELi2EZNS0_22gpu_kernel_impl_nocastINS0_13AUnaryFunctorIdddZZZNS0_21heaviside_kernel_cudaERNS_18TensorIteratorBaseEENKUlvE_clEvENKUlvE4_clEvEUlddE_EEEEvS5_RKT_EUliE_EEviT1_ --------------------------
	.section	.nv.info._ZN2at6native18elementwise_kernelILi128ELi2EZNS0_22gpu_kernel_impl_nocastINS0_13AUnaryFunctorIdddZZZNS0_21heaviside_kernel_cudaERNS_18TensorIteratorBaseEENKUlvE_clEvENKUlvE4_clEvEUlddE_EEEEvS5_RKT_EUliE_EEviT1_,"",@"SHT_CUDA_INFO"
	.sectionflags	@""
	.align	4


	//----- nvinfo : EIATTR_CUDA_API_VERSION
	.align		4
        /*0000*/ 	.byte	0x04, 0x37
        /*0002*/ 	.short	(.L_3909 - .L_3908)
.L_3908:
        /*0004*/ 	.word	0x00000082


	//----- nvinfo : EIATTR_KPARAM_INFO
	.align		4
.L_3909:
        /*0008*/ 	.byte	0x04, 0x17
        /*000a*/ 	.short	(.L_3911 - .L_3910)
.L_3910:
        /*000c*/ 	.word	0x00000000
        /*0010*/ 	.short	0x0001
        /*0012*/ 	.short	0x0008
        /*0014*/ 	.byte	0x00, 0xf0, 0x81, 0x08


	//----- nvinfo : EIATTR_KPARAM_INFO
	.align		4
.L_3911:
        /*0018*/ 	.byte	0x04, 0x17
        /*001a*/ 	.short	(.L_3913 - .L_3912)
.L_3912:
        /*001c*/ 	.word	0x00000000
        /*0020*/ 	.short	0x0000
        /*0022*/ 	.short	0x0000
        /*0024*/ 	.byte	0x00, 0xf0, 0x11, 0x00


	//----- nvinfo : EIATTR_SPARSE_MMA_MASK
	.align		4
.L_3913:
        /*0028*/ 	.byte	0x03, 0x50
        /*002a*/ 	.short	0x0000


	//----- nvinfo : EIATTR_MAXREG_COUNT
	.align		4
        /*002c*/ 	.byte	0x03, 0x1b
        /*002e*/ 	.short	0x0080


	//----- nvinfo : EIATTR_MERCURY_ISA_VERSION
	.align		4
        /*0030*/ 	.byte	0x03, 0x5f
        /*0032*/ 	.short	0x0101


	//----- nvinfo : EIATTR_EXIT_INSTR_OFFSETS
	.align		4
        /*0034*/ 	.byte	0x04, 0x1c
        /*0036*/ 	.short	(.L_3915 - .L_3914)


	//   ....[0]....
.L_3914:
        /*0038*/ 	.word	0x000014a0


	//   ....[1]....
        /*003c*/ 	.word	0x00002840


	//----- nvinfo : EIATTR_MAX_THREADS
	.align		4
.L_3915:
        /*0040*/ 	.byte	0x04, 0x05
        /*0042*/ 	.short	(.L_3917 - .L_3916)
.L_3916:
        /*0044*/ 	.word	0x00000080
        /*0048*/ 	.word	0x00000001
        /*004c*/ 	.word	0x00000001


	//----- nvinfo : EIATTR_CRS_STACK_SIZE
	.align		4
.L_3917:
        /*0050*/ 	.byte	0x04, 0x1e
        /*0052*/ 	.short	(.L_3919 - .L_3918)
.L_3918:
        /*0054*/ 	.word	0x00000000


	//----- nvinfo : EIATTR_CBANK_PARAM_SIZE
	.align		4
.L_3919:
        /*0058*/ 	.byte	0x03, 0x19
        /*005a*/ 	.short	0x0228


	//----- nvinfo : EIATTR_PARAM_CBANK
	.align		4
        /*005c*/ 	.byte	0x04, 0x0a
        /*005e*/ 	.short	(.L_3921 - .L_3920)
	.align		4
.L_3920:
        /*0060*/ 	.word	index@(.nv.constant0._ZN2at6native18elementwise_kernelILi128ELi2EZNS0_22gpu_kernel_impl_nocastINS0_13AUnaryFunctorIdddZZZNS0_21heaviside_kernel_cudaERNS_18TensorIteratorBaseEENKUlvE_clEvENKUlvE4_clEvEUlddE_EEEEvS5_RKT_EUliE_EEviT1_)
        /*0064*/ 	.short	0x0210
        /*0066*/ 	.short	0x0228


	//----- nvinfo : EIATTR_SW_WAR
	.align		4
.L_3921:
        /*0068*/ 	.byte	0x04, 0x36
        /*006a*/ 	.short	(.L_3923 - .L_3922)
.L_3922:
        /*006c*/ 	.word	0x00000008
.L_3923:


//--------------------- .nv.info._ZN2at6native27unrolled_elementwise_kernelINS0_13AUnaryFunctorIdddZZZNS0_21heaviside_kernel_cudaERNS_18TensorIteratorBaseEENKUlvE_clEvENKUlvE4_clEvEUlddE_EESt5arrayIPcLm2EELi4E23TrivialOffsetCalculatorILi1EjESD_NS0_6memory15LoadWithoutCastENSE_16StoreWithoutCastEEEviT_T0_T2_T3_T4_T5_ --------------------------
	.section	.nv.info._ZN2at6native27unrolled_elementwise_kernelINS0_13AUnaryFunctorIdddZZZNS0_21heaviside_kernel_cudaERNS_18TensorIteratorBaseEENKUlvE_clEvENKUlvE4_clEvEUlddE_EESt5arrayIPcLm2EELi4E23TrivialOffsetCalculatorILi1EjESD_NS0_6memory15LoadWithoutCastENSE_16StoreWithoutCastEEEviT_T0_T2_T3_T4_T5_,"",@"SHT_CUDA_INFO"
	.sectionflags	@""
	.align	4


	//----- nvinfo : EIATTR_CUDA_API_VERSION
	.align		4
        /*0000*/ 	.byte	0x04, 0x37
        /*0002*/ 	.short	(.L_3925 - .L_3924)
.L_3924:
        /*0004*/ 	.word	0x00000082


	//----- nvinfo : EIATTR_KPARAM_INFO
	.align		4
.L_3925:
        /*0008*/ 	.byte	0x04, 0x17
        /*000a*/ 	.short	(.L_3927 - .L_3926)
.L_3926:
        /*000c*/ 	.word	0x00000000
        /*0010*/ 	.short	0x0006
        /*0012*/ 	.short	0x002b
        /*0014*/ 	.byte	0x00, 0xf0, 0x05, 0x00


	//----- nvinfo : EIATTR_KPARAM_INFO
	.align		4
.L_3927:
        /*0018*/ 	.byte	0x04, 0x17
        /*001a*/ 	.short	(.L_3929 - .L_3928)
.L_3928:
        /*001c*/ 	.word	0x00000000
        /*0020*/ 	.short	0x0005
        /*0022*/ 	.short	0x002a
        /*0024*/ 	.byte	0x00, 0xf0, 0x05, 0x00


	//----- nvinfo : EIATTR_KPARAM_INFO
	.align		4
.L_3929:
        /*0028*/ 	.byte	0x04, 0x17
        /*002a*/ 	.short	(.L_3931 - .L_3930)
.L_3930:
        /*002c*/ 	.word	0x00000000
        /*0030*/ 	.short	0x0004
        /*0032*/ 	.short	0x0029
        /*0034*/ 	.byte	0x00, 0xf0, 0x05, 0x00


	//----- nvinfo : EIATTR_KPARAM_INFO
	.align		4
.L_3931:
        /*0038*/ 	.byte	0x04, 0x17
        /*003a*/ 	.short	(.L_3933 - .L_3932)
.L_3932:
        /*003c*/ 	.word	0x00000000
        /*0040*/ 	.short	0x0003
        /*0042*/ 	.short	0x0028
        /*0044*/ 	.byte	0x00, 0xf0, 0x05, 0x00


	//----- nvinfo : EIATTR_KPARAM_INFO
	.align		4
.L_3933:
        /*0048*/ 	.byte	0x04, 0x17
        /*004a*/ 	.short	(.L_3935 - .L_3934)
.L_3934:
        /*004c*/ 	.word	0x00000000
        /*0050*/ 	.short	0x0002
        /*0052*/ 	.short	0x0018
        /*0054*/ 	.byte	0x00, 0xf0, 0x41, 0x00


	//----- nvinfo : EIATTR_KPARAM_INFO
	.align		4
.L_3935:
        /*0058*/ 	.byte	0x04, 0x17
        /*005a*/ 	.short	(.L_3937 - .L_3936)
.L_3936:
        /*005c*/ 	.word	0x00000000
        /*0060*/ 	.short	0x0001
        /*0062*/ 	.short	0x0008
        /*0064*/ 	.byte	0x00, 0xf0, 0x41, 0x00


	//----- nvinfo : EIATTR_KPARAM_INFO
	.align		4
.L_3937:
        /*0068*/ 	.byte	0x04, 0x17
        /*006a*/ 	.short	(.L_3939 - .L_3938)
.L_3938:
        /*006c*/ 	.word	0x00000000
        /*0070*/ 	.short	0x0000
        /*0072*/ 	.short	0x0000
        /*0074*/ 	.byte	0x00, 0xf0, 0x11, 0x00


	//----- nvinfo : EIATTR_SPARSE_MMA_MASK
	.align		4
.L_3939:
        /*0078*/ 	.byte	0x03, 0x50
        /*007a*/ 	.short	0x0000


	//----- nvinfo : EIATTR_MAXREG_COUNT
	.align		4
        /*007c*/ 	.byte	0x03, 0x1b
        /*007e*/ 	.short	0x00ff


	//----- nvinfo : EIATTR_MERCURY_ISA_VERSION
	.align		4
        /*0080*/ 	.byte	0x03, 0x5f
        /*0082*/ 	.short	0x0101


	//----- nvinfo : EIATTR_EXIT_INSTR_OFFSETS
	.align		4
        /*0084*/ 	.byte	0x04, 0x1c
        /*0086*/ 	.short	(.L_3941 - .L_3940)


	//   ....[0]....
.L_3940:
        /*0088*/ 	.word	0x00000480


	//   ....[1]....
        /*008c*/ 	.word	0x000004f0


	//----- nvinfo : EIATTR_MAX_THREADS
	.align		4
.L_3941:
        /*0090*/ 	.byte	0x04, 0x05
        /*0092*/ 	.short	(.L_3943 - .L_3942)
.L_3942:
        /*0094*/ 	.word	0x00000080
        /*0098*/ 	.word	0x00000001
        /*009c*/ 	.word	0x00000001


	//----- nvinfo : EIATTR_CRS_STACK_SIZE
	.align		4
.L_3943:
        /*00a0*/ 	.byte	0x04, 0x1e
        /*00a2*/ 	.short	(.L_3945 - .L_3944)
.L_3944:
        /*00a4*/ 	.word	0x00000000


	//----- nvinfo : EIATTR_CBANK_PARAM_SIZE
	.align		4
.L_3945:
        /*00a8*/ 	.byte	0x03, 0x19
        /*00aa*/ 	.short	0x002c


	//----- nvinfo : EIATTR_PARAM_CBANK
	.align		4
        /*00ac*/ 	.byte	0x04, 0x0a
        /*00ae*/ 	.short	(.L_3947 - .L_3946)
	.align		4
.L_3946:
        /*00b0*/ 	.word	index@(.nv.constant0._ZN2at6native27unrolled_elementwise_kernelINS0_13AUnaryFunctorIdddZZZNS0_21heaviside_kernel_cudaERNS_18TensorIteratorBaseEENKUlvE_clEvENKUlvE4_clEvEUlddE_EESt5arrayIPcLm2EELi4E23TrivialOffsetCalculatorILi1EjESD_NS0_6memory15LoadWithoutCastENSE_16StoreWithoutCastEEEviT_T0_T2_T3_T4_T5_)
        /*00b4*/ 	.short	0x0210
        /*00b6*/ 	.short	0x002c


	//----- nvinfo : EIATTR_SW_WAR
	.align		4
.L_3947:
        /*00b8*/ 	.byte	0x04, 0x36
        /*00ba*/ 	.short	(.L_3949 - .L_3948)
.L_3948:
        /*00bc*/ 	.word	0x00000008
.L_3949:


//--------------------- .nv.info._ZN2at6native29vectorized_elementwise_kernelILi2ENS0_13AUnaryFunctorIdddZZZNS0_21heaviside_kernel_cudaERNS_18TensorIteratorBaseEENKUlvE_clEvENKUlvE4_clEvEUlddE_EESt5arrayIPcLm2EEEEviT0_T1_ --------------------------
	.section	.nv.info._ZN2at6native29vectorized_elementwise_kernelILi2ENS0_13AUnaryFunctorIdddZZZNS0_21heaviside_kernel_cudaERNS_18TensorIteratorBaseEENKUlvE_clEvENKUlvE4_clEvEUlddE_EESt5arrayIPcLm2EEEEviT0_T1_,"",@"SHT_CUDA_INFO"
	.sectionflags	@""
	.align	4


	//----- nvinfo : EIATTR_CUDA_API_VERSION
	.align		4
        /*0000*/ 	.byte	0x04, 0x37
        /*0002*/ 	.short	(.L_3951 - .L_3950)
.L_3950:
        /*0004*/ 	.word	0x00000082


	//----- nvinfo : EIATTR_KPARAM_INFO
	.align		4
.L_3951:
        /*0008*/ 	.byte	0x04, 0x17
        /*000a*/ 	.short	(.L_3953 - .L_3952)
.L_3952:
        /*000c*/ 	.word	0x00000000
        /*0010*/ 	.short	0x0002
        /*0012*/ 	.short	0x0018
        /*0014*/ 	.byte	0x00, 0xf0, 0x41, 0x00


	//----- nvinfo : EIATTR_KPARAM_INFO
	.align		4
.L_3953:
        /*0018*/ 	.byte	0x04, 0x17
        /*001a*/ 	.short	(.L_3955 - .L_3954)
.L_3954:
        /*001c*/ 	.word	0x00000000
        /*0020*/ 	.short	0x0001
        /*0022*/ 	.short	0x0008
        /*0024*/ 	.byte	0x00, 0xf0, 0x41, 0x00


	//----- nvinfo : EIATTR_KPARAM_INFO
	.align		4
.L_3955:
        /*0028*/ 	.byte	0x04, 0x17
        /*002a*/ 	.short	(.L_3957 - .L_3956)
.L_3956:
        /*002c*/ 	.word	0x00000000
        /*0030*/ 	.short	0x0000
        /*0032*/ 	.short	0x0000
        /*0034*/ 	.byte	0x00, 0xf0, 0x11, 0x00


	//----- nvinfo : EIATTR_SPARSE_MMA_MASK
	.align		4
.L_3957:
        /*0038*/ 	.byte	0x03, 0x50
        /*003a*/ 	.short	0x0000


	//----- nvinfo : EIATTR_MAXREG_COUNT
	.align		4
        /*003c*/ 	.byte	0x03, 0x1b
        /*003e*/ 	.short	0x00ff


	//----- nvinfo : EIATTR_MERCURY_ISA_VERSION
	.align		4
        /*0040*/ 	.byte	0x03, 0x5f
        /*0042*/ 	.short	0x0101


	//----- nvinfo : EIATTR_EXIT_INSTR_OFFSETS
	.align		4
        /*0044*/ 	.byte	0x04, 0x1c
        /*0046*/ 	.short	(.L_3959 - .L_3958)


	//   ....[0]....
.L_3958:
        /*0048*/ 	.word	0x000002b0


	//   ....[1]....
        /*004c*/ 	.word	0x00000bd0


	//   ....[2]....
        /*0050*/ 	.word	0x00000c20


	//----- nvinfo : EIATTR_MAX_THREADS
	.align		4
.L_3959:
        /*0054*/ 	.byte	0x04, 0x05
        /*0056*/ 	.short	(.L_3961 - .L_3960)
.L_3960:
        /*0058*/ 	.word	0x00000080
        /*005c*/ 	.word	0x00000001
        /*0060*/ 	.word	0x00000001


	//----- nvinfo : EIATTR_CRS_STACK_SIZE
	.align		4
.L_3961:
        /*0064*/ 	.byte	0x04, 0x1e
        /*0066*/ 	.short	(.L_3963 - .L_3962)
.L_3962:
        /*0068*/ 	.word	0x00000000


	//----- nvinfo : EIATTR_CBANK_PARAM_SIZE
	.align		4
.L_3963:
        /*006c*/ 	.byte	0x03, 0x19
        /*006e*/ 	.short	0x0028


	//----- nvinfo : EIATTR_PARAM_CBANK
	.align		4
        /*0070*/ 	.byte	0x04, 0x0a
        /*0072*/ 	.short	(.L_3965 - .L_3964)
	.align		4
.L_3964:
        /*0074*/ 	.word	index@(.nv.constant0._ZN2at6native29vectorized_elementwise_kernelILi2ENS0_13AUnaryFunctorIdddZZZNS0_21heaviside_kernel_cudaERNS_18TensorIteratorBaseEENKUlvE_clEvENKUlvE4_clEvEUlddE_EESt5arrayIPcLm2EEEEviT0_T1_)
        /*0078*/ 	.short	0x0210
        /*007a*/ 	.short	0x0028


	//----- nvinfo : EIATTR_SW_WAR
	.align		4
.L_3965:
        /*007c*/ 	.byte	0x04, 0x36
        /*007e*/ 	.short	(.L_3967 - .L_3966)
.L_3966:
        /*0080*/ 	.word	0x00000008
.L_3967:


//--------------------- .nv.info._ZN2at6native29vectorized_elementwise_kernelILi4ENS0_13AUnaryFunctorIdddZZZNS0_21heaviside_kernel_cudaERNS_18TensorIteratorBaseEENKUlvE_clEvENKUlvE4_clEvEUlddE_EESt5arrayIPcLm2EEEEviT0_T1_ --------------------------
	.section	.nv.info._ZN2at6native29vectorized_elementwise_kernelILi4ENS0_13AUnaryFunctorIdddZZZNS0_21heaviside_kernel_cudaERNS_18TensorIteratorBaseEENKUlvE_clEvENKUlvE4_clEvEUlddE_EESt5arrayIPcLm2EEEEviT0_T1_,"",@"SHT_CUDA_INFO"
	.sectionflags	@""
	.align	4


	//----- nvinfo : EIATTR_CUDA_API_VERSION
	.align		4
        /*0000*/ 	.byte	0x04, 0x37
        /*0002*/ 	.short	(.L_3969 - .L_3968)
.L_3968:
        /*0004*/ 	.word	0x00000082


	//----- nvinfo : EIATTR_KPARAM_INFO
	.align		4
.L_3969:
        /*0008*/ 	.byte	0x04, 0x17
        /*000a*/ 	.short	(.L_3971 - .L_3970)
.L_3970:
        /*000c*/ 	.word	0x00000000
        /*0010*/ 	.short	0x0002
        /*0012*/ 	.short	0x0018
        /*0014*/ 	.byte	0x00, 0xf0, 0x41, 0x00


	//----- nvinfo : EIATTR_KPARAM_INFO
	.align		4
.L_3971:
        /*0018*/ 	.byte	0x04, 0x17
        /*001a*/ 	.short	(.L_3973 - .L_3972)
.L_3972:
        /*001c*/ 	.word	0x00000000
        /*0020*/ 	.short	0x0001
        /*0022*/ 	.short	0x0008
        /*0024*/ 	.byte	0x00, 0xf0, 0x41, 0x00


	//----- nvinfo : EIATTR_KPARAM_INFO
	.align		4
.L_3973:
        /*0028*/ 	.byte	0x04, 0x17
        /*002a*/ 	.short	(.L_3975 - .L_3974)
.L_3974:
        /*002c*/ 	.word	0x00000000
        /*0030*/ 	.short	0x0000
        /*0032*/ 	.short	0x0000
        /*0034*/ 	.byte	0x00, 0xf0, 0x11, 0x00


	//----- nvinfo : EIATTR_SPARSE_MMA_MASK
	.align		4
.L_3975:
        /*0038*/ 	.byte	0x03, 0x50
        /*003a*/ 	.short	0x0000


	//----- nvinfo : EIATTR_MAXREG_COUNT
	.align		4
        /*003c*/ 	.byte	0x03, 0x1b
        /*003e*/ 	.short	0x00ff


	//----- nvinfo : EIATTR_MERCURY_ISA_VERSION
	.align		4
        /*0040*/ 	.byte	0x03, 0x5f
        /*0042*/ 	.short	0x0101


	//----- nvinfo : EIATTR_EXIT_INSTR_OFFSETS
	.align		4
        /*0044*/ 	.byte	0x04, 0x1c
        /*0046*/ 	.short	(.L_3977 - .L_3976)


	//   ....[0]....
.L_3976:
        /*0048*/ 	.word	0x000002b0


	//   ....[1]....
        /*004c*/ 	.word	0x00000bd0


	//   ....[2]....
        /*0050*/ 	.word	0x00000c20


	//----- nvinfo : EIATTR_MAX_THREADS
	.align		4
.L_3977:
        /*0054*/ 	.byte	0x04, 0x05
        /*0056*/ 	.short	(.L_3979 - .L_3978)
.L_3978:
        /*0058*/ 	.word	0x00000080
        /*005c*/ 	.word	0x00000001
        /*0060*/ 	.word	0x00000001


	//----- nvinfo : EIATTR_CRS_STACK_SIZE
	.align		4
.L_3979:
        /*0064*/ 	.byte	0x04, 0x1e
        /*0066*/ 	.short	(.L_3981 - .L_3980)
.L_3980:
        /*0068*/ 	.word	0x00000000


	//----- nvinfo : EIATTR_CBANK_PARAM_SIZE
	.align		4
.L_3981:
        /*006c*/ 	.byte	0x03, 0x19
        /*006e*/ 	.short	0x0028


	//----- nvinfo : EIATTR_PARAM_CBANK
	.align		4
        /*0070*/ 	.byte	0x04, 0x0a
        /*0072*/ 	.short	(.L_3983 - .L_3982)
	.align		4
.L_3982:
        /*0074*/ 	.word	index@(.nv.constant0._ZN2at6native29vectorized_elementwise_kernelILi4ENS0_13AUnaryFunctorIdddZZZNS0_21heaviside_kernel_cudaERNS_18TensorIteratorBaseEENKUlvE_clEvENKUlvE4_clEvEUlddE_EESt5arrayIPcLm2EEEEviT0_T1_)
        /*0078*/ 	.short	0x0210
        /*007a*/ 	.short	0x0028


	//----- nvinfo : EIATTR_SW_WAR
	.align		4
.L_3983:
        /*007c*/ 	.byte	0x04, 0x36
        /*007e*/ 	.short	(.L_3985 - .L_3984)
.L_3984:
        /*0080*/ 	.word	0x00000008
.L_3985:


//--------------------- .nv.info._ZN2at6native29vectorized_elementwise_kernelILi8ENS0_13AUnaryFunctorIdddZZZNS0_21heaviside_kernel_cudaERNS_18TensorIteratorBaseEENKUlvE_clEvENKUlvE4_clEvEUlddE_EESt5arrayIPcLm2EEEEviT0_T1_ --------------------------
	.section	.nv.info._ZN2at6native29vectorized_elementwise_kernelILi8ENS0_13AUnaryFunctorIdddZZZNS0_21heaviside_kernel_cudaERNS_18TensorIteratorBaseEENKUlvE_clEvENKUlvE4_clEvEUlddE_EESt5arrayIPcLm2EEEEviT0_T1_,"",@"SHT_CUDA_INFO"
	.sectionflags	@""
	.align	4


	//----- nvinfo : EIATTR_CUDA_API_VERSION
	.align		4
        /*0000*/ 	.byte	0x04, 0x37
        /*0002*/ 	.short	(.L_3987 - .L_3986)
.L_3986:
        /*0004*/ 	.word	0x00000082


	//----- nvinfo : EIATTR_KPARAM_INFO
	.align		4
.L_3987:
        /*0008*/ 	.byte	0x04, 0x17
        /*000a*/ 	.short	(.L_3989 - .L_3988)
.L_3988:
        /*000c*/ 	.word	0x00000000
        /*0010*/ 	.short	0x0002
        /*0012*/ 	.short	0x0018
        /*0014*/ 	.byte	0x00, 0xf0, 0x41, 0x00


	//----- nvinfo : EIATTR_KPARAM_INFO
	.align		4
.L_3989:
        /*0018*/ 	.byte	0x04, 0x17
        /*001a*/ 	.short	(.L_3991 - .L_3990)
.L_3990:
        /*001c*/ 	.word	0x00000000
        /*0020*/ 	.short	0x0001
        /*0022*/ 	.short	0x0008
        /*0024*/ 	.byte	0x00, 0xf0, 0x41, 0x00


	//----- nvinfo : EIATTR_KPARAM_INFO
	.align		4
.L_3991:
        /*0028*/ 	.byte	0x04, 0x17
        /*002a*/ 	.short	(.L_3993 - .L_3992)
.L_3992:
        /*002c*/ 	.word	0x00000000
        /*0030*/ 	.short	0x0000
        /*0032*/ 	.short	0x0000
        /*0034*/ 	.byte	0x00, 0xf0, 0x11, 0x00


	//----- nvinfo : EIATTR_SPARSE_MMA_MASK
	.align		4
.L_3993:
        /*0038*/ 	.byte	0x03, 0x50
        /*003a*/ 	.short	0x0000


	//----- nvinfo : EIATTR_MAXREG_COUNT
	.align		4
        /*003c*/ 	.byte	0x03, 0x1b
        /*003e*/ 	.short	0x00ff


	//----- nvinfo : EIATTR_MERCURY_ISA_VERSION
	.align		4
        /*0040*/ 	.byte	0x03, 0x5f
        /*0042*/ 	.short	0x0101


	//----- nvinfo : EIATTR_EXIT_INSTR_OFFSETS
	.align		4
        /*0044*/ 	.byte	0x04, 0x1c
        /*0046*/ 	.short	(.L_3995 - .L_3994)


	//   ....[0]....
.L_3994:
        /*0048*/ 	.word	0x000002b0


	//   ....[1]....
        /*004c*/ 	.word	0x00000bd0


	//   ....[2]....
        /*0050*/ 	.word	0x00000c20


	//----- nvinfo : EIATTR_MAX_THREADS
	.align		4
.L_3995:
        /*0054*/ 	.byte	0x04, 0x05
        /*0056*/ 	.short	(.L_3997 - .L_3996)
.L_3996:
        /*0058*/ 	.word	0x00000080
        /*005c*/ 	.word	0x00000001
        /*0060*/ 	.word	0x00000001


	//----- nvinfo : EIATTR_CRS_STACK_SIZE
	.align		4
.L_3997:
        /*0064*/ 	.byte	0x04, 0x1e
        /*0066*/ 	.short	(.L_3999 - .L_3998)
.L_3998:
        /*0068*/ 	.word	0x00000000


	//----- nvinfo : EIATTR_CBANK_PARAM_SIZE
	.align		4
.L_3999:
        /*006c*/ 	.byte	0x03, 0x19
        /*006e*/ 	.short	0x0028


	//----- nvinfo : EIATTR_PARAM_CBANK
	.align		4
        /*0070*/ 	.byte	0x04, 0x0a
        /*0072*/ 	.short	(.L_4001 - .L_4000)
	.align		4
.L_4000:
        /*0074*/ 	.word	index@(.nv.constant0._ZN2at6native29vectorized_elementwise_kernelILi8ENS0_13AUnaryFunctorIdddZZZNS0_21heaviside_kernel_cudaERNS_18TensorIteratorBaseEENKUlvE_clEvENKUlvE4_clEvEUlddE_EESt5arrayIPcLm2EEEEviT0_T1_)
        /*0078*/ 	.short	0x0210
        /*007a*/ 	.short	0x0028


	//----- nvinfo : EIATTR_SW_WAR
	.align		4
.L_4001:
        /*007c*/ 	.byte	0x04, 0x36
        /*007e*/ 	.short	(.L_4003 - .L_4002)
.L_4002:
        /*0080*/ 	.word	0x00000008
.L_4003:


//--------------------- .nv.info._ZN2at6native18elementwise_kernelILi128ELi4EZNS0_15gpu_kernel_implINS0_13BinaryFunctorIsssZZZNS0_21heaviside_kernel_cudaERNS_18TensorIteratorBaseEENKUlvE_clEvENKUlvE3_clEvEUlssE_EEEEvS5_RKT_EUliE_EEviT1_ --------------------------
	.section	.nv.info._ZN2at6native18elementwise_kernelILi128ELi4EZNS0_15gpu_kernel_implINS0_13BinaryFunctorIsssZZZNS0_21heaviside_kernel_cudaERNS_18TensorIteratorBaseEENKUlvE_clEvENKUlvE3_clEvEUlssE_EEEEvS5_RKT_EUliE_EEviT1_,"",@"SHT_CUDA_INFO"
	.sectionflags	@""
	.align	4


	//----- nvinfo : EIATTR_CUDA_API_VERSION
	.align		4
        /*0000*/ 	.byte	0x04, 0x37
        /*0002*/ 	.short	(.L_4005 - .L_4004)
.L_4004:
        /*0004*/ 	.word	0x00000082


	//----- nvinfo : EIATTR_KPARAM_INFO
	.align		4
.L_4005:
        /*0008*/ 	.byte	0x04, 0x17
        /*000a*/ 	.short	(.L_4007 - .L_4006)
.L_4006:
        /*000c*/ 	.word	0x00000000
        /*0010*/ 	.short	0x0001
        /*0012*/ 	.short	0x0008
        /*0014*/ 	.byte	0x00, 0xf0, 0x21, 0x0a


	//----- nvinfo : EIATTR_KPARAM_INFO
	.align		4
.L_4007:
        /*0018*/ 	.byte	0x04, 0x17
        /*001a*/ 	.short	(.L_4009 - .L_4008)
.L_4008:
        /*001c*/ 	.word	0x00000000
        /*0020*/ 	.short	0x0000
        /*0022*/ 	.short	0x0000
        /*0024*/ 	.byte	0x00, 0xf0, 0x11, 0x00


	//----- nvinfo : EIATTR_SPARSE_MMA_MASK
	.align		4
.L_4009:
        /*0028*/ 	.byte	0x03, 0x50
        /*002a*/ 	.short	0x0000


	//----- nvinfo : EIATTR_MAXREG_COUNT
	.align		4
        /*002c*/ 	.byte	0x03, 0x1b
        /*002e*/ 	.short	0x0080


	//----- nvinfo : EIATTR_EXTERNS
	.align		4
        /*0030*/ 	.byte	0x04, 0x0f
        /*0032*/ 	.short	(.L_4011 - .L_4010)


	//   ....[0]....
	.align		4
.L_4010:
        /*0034*/ 	.word	index@(__assertfail)


	//----- nvinfo : EIATTR_MERCURY_ISA_VERSION
	.align		4
.L_4011:
        /*0038*/ 	.byte	0x03, 0x5f
        /*003a*/ 	.short	0x0101


	//----- nvinfo : EIATTR_SYSCALL_OFFSETS
	.align		4
        /*003c*/ 	.byte	0x04, 0x46
        /*003e*/ 	.short	(.L_4013 - .L_4012)


	//   ....[0]....
.L_4012:
        /*0040*/ 	.word	0x00002520


	//   ....[1]....
        /*0044*/ 	.word	0x000033a0


	//   ....[2]....
        /*0048*/ 	.word	0x00004260


	//   ....[3]....
        /*004c*/ 	.word	0x000067c0


	//   ....[4]....
        /*0050*/ 	.word	0x00007640


	//   ....[5]....
        /*0054*/ 	.word	0x00008500


	//   ....[6]....
        /*0058*/ 	.word	0x0000aa50


	//   ....[7]....
        /*005c*/ 	.word	0x0000b8d0


	//   ....[8]....
        /*0060*/ 	.word	0x0000c790


	//   ....[9]....
        /*0064*/ 	.word	0x0000ecd0


	//   ....[10]....
        /*0068*/ 	.word	0x0000fb50


	//   ....[11]....
        /*006c*/ 	.word	0x00010a10


	//----- nvinfo : EIATTR_EXIT_INSTR_OFFSETS
	.align		4
.L_4013:
        /*0070*/ 	.byte	0x04, 0x1c
        /*0072*/ 	.short	(.L_4015 - .L_4014)


	//   ....[0]....
.L_4014:
        /*0074*/ 	.word	0x0000c850


	//   ....[1]....
        /*0078*/ 	.word	0x0000fcd0


	//   ....[2]....
        /*007c*/ 	.word	0x0000fcf0


	//   ....[3]....
        /*0080*/ 	.word	0x0000fd90


	//   ....[4]....
        /*0084*/ 	.word	0x0000fdc0


	//   ....[5]....
        /*0088*/ 	.word	0x0000fde0


	//   ....[6]....
        /*008c*/ 	.word	0x0000fe70


	//   ....[7]....
        /*0090*/ 	.word	0x0000feb0


	//   ....[8]....
        /*0094*/ 	.word	0x0000ff50


	//   ....[9]....
        /*0098*/ 	.word	0x0000ffa0


	//   ....[10]....
        /*009c*/ 	.word	0x0000ffd0


	//   ....[11]....
        /*00a0*/ 	.word	0x000100a0


	//   ....[12]....
        /*00a4*/ 	.word	0x000100e0


	//   ....[13]....
        /*00a8*/ 	.word	0x00010270


	//   ....[14]....
        /*00ac*/ 	.word	0x000103d0


	//   ....[15]....
        /*00b0*/ 	.word	0x00010410


	//   ....[16]....
        /*00b4*/ 	.word	0x000104b0


	//   ....[17]....
        /*00b8*/ 	.word	0x00010630


	//   ....[18]....
        /*00bc*/ 	.word	0x000107b0


	//   ....[19]....
        /*00c0*/ 	.word	0x00010910


	//   ....[20]....
        /*00c4*/ 	.word	0x00010a20


	//   ....[21]....
        /*00c8*/ 	.word	0x00010a60


	//   ....[22]....
        /*00cc*/ 	.word	0x00010a90


	//----- nvinfo : EIATTR_MAX_THREADS
	.align		4
.L_4015:
        /*00d0*/ 	.byte	0x04, 0x05
        /*00d2*/ 	.short	(.L_4017 - .L_4016)
.L_4016:
        /*00d4*/ 	.word	0x00000080
        /*00d8*/ 	.word	0x00000001
        /*00dc*/ 	.word	0x00000001


	//----- nvinfo : EIATTR_CRS_STACK_SIZE
	.align		4
.L_4017:
        /*00e0*/ 	.byte	0x04, 0x1e
        /*00e2*/ 	.short	(.L_4019 - .L_4018)
.L_4018:
        /*00e4*/ 	.word	0x00000000


	//----- nvinfo : EIATTR_CBANK_PARAM_SIZE
	.align		4
.L_4019:
        /*00e8*/ 	.byte	0x03, 0x19
        /*00ea*/ 	.short	0x0290


	//----- nvinfo : EIATTR_PARAM_CBANK
	.align		4
        /*00ec*/ 	.byte	0x04, 0x0a
        /*00ee*/ 	.short	(.L_4021 - .L_4020)
	.align		4
.L_4020:
        /*00f0*/ 	.word	index@(.nv.constant0._ZN2at6native18elementwise_kernelILi128ELi4EZNS0_15gpu_kernel_implINS0_13BinaryFunctorIsssZZZNS0_21heaviside_kernel_cudaERNS_18TensorIteratorBaseEENKUlvE_clEvENKUlvE3_clEvEUlssE_EEEEvS5_RKT_EUliE_EEviT1_)
        /*00f4*/ 	.short	0x0210
        /*00f6*/ 	.short	0x0290


	//----- nvinfo : EIATTR_SW_WAR
	.align		4
.L_4021:
        /*00f8*/ 	.byte	0x04, 0x36
        /*00fa*/ 	.short	(.L_4023 - .L_4022)
.L_4022:
        /*00fc*/ 	.word	0x00000008
.L_4023:


//--------------------- .nv.info._ZN2at6native27unrolled_elementwise_kernelINS0_13BinaryFunctorIsssZZZNS0_21heaviside_kernel_cudaERNS_18TensorIteratorBaseEENKUlvE_clEvENKUlvE3_clEvEUlssE_EESt5arrayIPcLm3EELi4E23TrivialOffsetCalculatorILi2EjESC_ILi1EjENS0_6memory12LoadWithCastILi2EEENSF_13StoreWithCastILi1EEEEEviT_T0_T2_T3_T4_T5_ --------------------------
	.section	.nv.info._ZN2at6native27unrolled_elementwise_kernelINS0_13BinaryFunctorIsssZZZNS0_21heaviside_kernel_cudaERNS_18TensorIteratorBaseEENKUlvE_clEvENKUlvE3_clEvEUlssE_EESt5arrayIPcLm3EELi4E23TrivialOffsetCalculatorILi2EjESC_ILi1EjENS0_6memory12LoadWithCastILi2EEENSF_13StoreWithCastILi1EEEEEviT_T0_T2_T3_T4_T5_,"",@"SHT_CUDA_INFO"
	.sectionflags	@""
	.align	4


	//----- nvinfo : EIATTR_CUDA_API_VERSION
	.align		4
        /*0000*/ 	.byte	0x04, 0x37
        /*0002*/ 	.short	(.L_4025 - .L_4024)
.L_4024:
        /*0004*/ 	.word	0x00000082


	//----- nvinfo : EIATTR_KPARAM_INFO
	.align		4
.L_4025:
        /*0008*/ 	.byte	0x04, 0x17
        /*000a*/ 	.short	(.L_4027 - .L_4026)
.L_4026:
        /*000c*/ 	.word	0x00000000
        /*0010*/ 	.short	0x0006
        /*0012*/ 	.short	0x0030
        /*0014*/ 	.byte	0x00, 0xf0, 0x21, 0x00


	//----- nvinfo : EIATTR_KPARAM_INFO
	.align		4
.L_4027:
        /*0018*/ 	.byte	0x04, 0x17
        /*001a*/ 	.short	(.L_4029 - .L_4028)
.L_4028:
        /*001c*/ 	.word	0x00000000
        /*0020*/ 	.short	0x0005
        /*0022*/ 	.short	0x0024
        /*0024*/ 	.byte	0x00, 0xf0, 0x31, 0x00


	//----- nvinfo : EIATTR_KPARAM_INFO
	.align		4
.L_4029:
        /*0028*/ 	.byte	0x04, 0x17
        /*002a*/ 	.short	(.L_4031 - .L_4030)
.L_4030:
        /*002c*/ 	.word	0x00000000
        /*0030*/ 	.short	0x0004
        /*0032*/ 	.short	0x0021
        /*0034*/ 	.byte	0x00, 0xf0, 0x05, 0x00


	//----- nvinfo : EIATTR_KPARAM_INFO
	.align		4
.L_4031:
        /*0038*/ 	.byte	0x04, 0x17
        /*003a*/ 	.short	(.L_4033 - .L_4032)
.L_4032:
        /*003c*/ 	.word	0x00000000
        /*0040*/ 	.short	0x0003
        /*0042*/ 	.short	0x0020
        /*0044*/ 	.byte	0x00, 0xf0, 0x05, 0x00


	//----- nvinfo : EIATTR_KPARAM_INFO
	.align		4
.L_4033:
        /*0048*/ 	.byte	0x04, 0x17
        /*004a*/ 	.short	(.L_4035 - .L_4034)
.L_4034:
        /*004c*/ 	.word	0x00000000
        /*0050*/ 	.short	0x0002
        /*0052*/ 	.short	0x0008
        /*0054*/ 	.byte	0x00, 0xf0, 0x61, 0x00


	//----- nvinfo : EIATTR_KPARAM_INFO
	.align		4
.L_4035:
        /*0058*/ 	.byte	0x04, 0x17
        /*005a*/ 	.short	(.L_4037 - .L_4036)
.L_4036:
        /*005c*/ 	.word	0x00000000
        /*0060*/ 	.short	0x0001
        /*0062*/ 	.short	0x0004
        /*0064*/ 	.byte	0x00, 0xf0, 0x05, 0x00


	//----- nvinfo : EIATTR_KPARAM_INFO
	.align		4
.L_4037:
        /*0068*/ 	.byte	0x04, 0x17
        /*006a*/ 	.short	(.L_4039 - .L_4038)
.L_4038:
        /*006c*/ 	.word	0x00000000
        /*0070*/ 	.short	0x0000
        /*0072*/ 	.short	0x0000
        /*0074*/ 	.byte	0x00, 0xf0, 0x11, 0x00


	//----- nvinfo : EIATTR_SPARSE_MMA_MASK
	.align		4
.L_4039:
        /*0078*/ 	.byte	0x03, 0x50
        /*007a*/ 	.short	0x0000


	//----- nvinfo : EIATTR_MAXREG_COUNT
	.align		4
        /*007c*/ 	.byte	0x03, 0x1b
        /*007e*/ 	.short	0x00ff


	//----- nvinfo : EIATTR_EXTERNS
	.align		4
        /*0080*/ 	.byte	0x04, 0x0f
        /*0082*/ 	.short	(.L_4041 - .L_4040)


	//   ....[0]....
	.align		4
.L_4040:
        /*0084*/ 	.word	index@(__assertfail)


	//----- nvinfo : EIATTR_MERCURY_ISA_VERSION
	.align		4
.L_4041:
        /*0088*/ 	.byte	0x03, 0x5f
        /*008a*/ 	.short	0x0101


	//----- nvinfo : EIATTR_SYSCALL_OFFSETS
	.align		4
        /*008c*/ 	.byte	0x04, 0x46
        /*008e*/ 	.short	(.L_4043 - .L_4042)


	//   ....[0]....
.L_4042:
        /*0090*/ 	.word	0x00000f30


	//   ....[1]....
        /*0094*/ 	.word	0x00001dc0


	//   ....[2]....
        /*0098*/ 	.word	0x00002cd0


	//   ....[3]....
        /*009c*/ 	.word	0x00003b60


	//   ....[4]....
        /*00a0*/ 	.word	0x00004a80


	//   ....[5]....
        /*00a4*/ 	.word	0x00005920


	//   ....[6]....
        /*00a8*/ 	.word	0x00006820


	//   ....[7]....
        /*00ac*/ 	.word	0x000076c0


	//   ....[8]....
        /*00b0*/ 	.word	0x000086f0


	//   ....[9]....
        /*00b4*/ 	.word	0x00009620


	//   ....[10]....
        /*00b8*/ 	.word	0x0000a540


	//   ....[11]....
        /*00bc*/ 	.word	0x0000b460


	//----- nvinfo : EIATTR_EXIT_INSTR_OFFSETS
	.align		4
.L_4043:
        /*00c0*/ 	.byte	0x04, 0x1c
        /*00c2*/ 	.short	(.L_4045 - .L_4044)


	//   ....[0]....
.L_4044:
        /*00c4*/ 	.word	0x0000a5f0


	//   ....[1]....
        /*00c8*/ 	.word	0x0000a720


	//   ....[2]....
        /*00cc*/ 	.word	0x0000a740


	//   ....[3]....
        /*00d0*/ 	.word	0x0000a7e0


	//   ....[4]....
        /*00d4*/ 	.word	0x0000a810


	//   ....[5]....
        /*00d8*/ 	.word	0x0000a830


	//   ....[6]....
        /*00dc*/ 	.word	0x0000a8c0


	//   ....[7]....
        /*00e0*/ 	.word	0x0000a900


	//   ....[8]....
        /*00e4*/ 	.word	0x0000a9a0


	//   ....[9]....
        /*00e8*/ 	.word	0x0000a9f0


	//   ....[10]....
        /*00ec*/ 	.word	0x0000aa20


	//   ....[11]....
        /*00f0*/ 	.word	0x0000aaf0


	//   ....[12]....
        /*00f4*/ 	.word	0x0000ab30


	//   ....[13]....
        /*00f8*/ 	.word	0x0000acc0


	//   ....[14]....
        /*00fc*/ 	.word	0x0000ae20


	//   ....[15]....
        /*0100*/ 	.word	0x0000ae60


	//   ....[16]....
        /*0104*/ 	.word	0x0000af00


	//   ....[17]....
        /*0108*/ 	.word	0x0000b080


	//   ....[18]....
        /*010c*/ 	.word	0x0000b200


	//   ....[19]....
        /*0110*/ 	.word	0x0000b360


	//   ....[20]....
        /*0114*/ 	.word	0x0000b470


	//   ....[21]....
        /*0118*/ 	.word	0x0000b4b0


	//   ....[22]....
        /*011c*/ 	.word	0x0000b4e0


	//----- nvinfo : EIATTR_MAX_THREADS
	.align		4
.L_4045:
        /*0120*/ 	.byte	0x04, 0x05
        /*0122*/ 	.short	(.L_4047 - .L_4046)
.L_4046:
        /*0124*/ 	.word	0x00000080
        /*0128*/ 	.word	0x00000001
        /*012c*/ 	.word	0x00000001


	//----- nvinfo : EIATTR_CRS_STACK_SIZE
	.align		4
.L_4047:
        /*0130*/ 	.byte	0x04, 0x1e
        /*0132*/ 	.short	(.L_4049 - .L_4048)
.L_4048:
        /*0134*/ 	.word	0x00000000


	//----- nvinfo : EIATTR_CBANK_PARAM_SIZE
	.align		4
.L_4049:
        /*0138*/ 	.byte	0x03, 0x19
        /*013a*/ 	.short	0x0038


	//----- nvinfo : EIATTR_PARAM_CBANK
	.align		4
        /*013c*/ 	.byte	0x04, 0x0a
        /*013e*/ 	.short	(.L_4051 - .L_4050)
	.align		4
.L_4050:
        /*0140*/ 	.word	index@(.nv.constant0._ZN2at6native27unrolled_elementwise_kernelINS0_13BinaryFunctorIsssZZZNS0_21heaviside_kernel_cudaERNS_18TensorIteratorBaseEENKUlvE_clEvENKUlvE3_clEvEUlssE_EESt5arrayIPcLm3EELi4E23TrivialOffsetCalculatorILi2EjESC_ILi1EjENS0_6memory12LoadWithCastILi2EEENSF_13StoreWithCastILi1EEEEEviT_T0_T2_T3_T4_T5_)
        /*0144*/ 	.short	0x0210
        /*0146*/ 	.short	0x0038


	//----- nvinfo : EIATTR_SW_WAR
	.align		4
.L_4051:
        /*0148*/ 	.byte	0x04, 0x36
        /*014a*/ 	.short	(.L_4053 - .L_4052)
.L_4052:
        /*014c*/ 	.word	0x00000008
.L_4053:


//--------------------- .nv.info._ZN2at6native18elementwise_kernelILi128ELi4EZNS0_22gpu_kernel_impl_nocastINS0_13BinaryFunctorIsssZZZNS0_21heaviside_kernel_cudaERNS_18TensorIteratorBaseEENKUlvE_clEvENKUlvE3_clEvEUlssE_EEEEvS5_RKT_EUliE_EEviT1_ --------------------------
	.section	.nv.info._ZN2at6native18elementwise_kernelILi128ELi4EZNS0_22gpu_kernel_impl_nocastINS0_13BinaryFunctorIsssZZZNS0_21heaviside_kernel_cudaERNS_18TensorIteratorBaseEENKUlvE_clEvENKUlvE3_clEvEUlssE_EEEEvS5_RKT_EUliE_EEviT1_,"",@"SHT_CUDA_INFO"
	.sectionflags	@""
	.align	4


	//----- nvinfo : EIATTR_CUDA_API_VERSION
	.align		4
        /*0000*/ 	.byte	0x04, 0x37
        /*0002*/ 	.short	(.L_4055 - .L_4054)
.L_4054:
        /*0004*/ 	.word	0x00000082


	//----- nvinfo : EIATTR_KPARAM_INFO
	.align		4
.L_4055:
        /*0008*/ 	.byte	0x04, 0x17
        /*000a*/ 	.short	(.L_4057 - .L_4056)
.L_4056:
        /*000c*/ 	.word	0x00000000
        /*0010*/ 	.short	0x0001
        /*0012*/ 	.short	0x0008
        /*0014*/ 	.byte	0x00, 0xf0, 0x21, 0x0a


	//----- nvinfo : EIATTR_KPARAM_INFO
	.align		4
.L_4057:
        /*0018*/ 	.byte	0x04, 0x17
        /*001a*/ 	.short	(.L_4059 - .L_4058)
.L_4058:
        /*001c*/ 	.word	0x00000000
        /*0020*/ 	.short	0x0000
        /*0022*/ 	.short	0x0000
        /*0024*/ 	.byte	0x00, 0xf0, 0x11, 0x00


	//----- nvinfo : EIATTR_SPARSE_MMA_MASK
	.align		4
.L_4059:
        /*0028*/ 	.byte	0x03, 0x50
        /*002a*/ 	.short	0x0000


	//----- nvinfo : EIATTR_MAXREG_COUNT
	.align		4
        /*002c*/ 	.byte	0x03, 0x1b
        /*002e*/ 	.short	0x0080


	//----- nvinfo : EIATTR_MERCURY_ISA_VERSION
	.align		4
        /*0030*/ 	.byte	0x03, 0x5f
        /*0032*/ 	.short	0x0101


	//----- nvinfo : EIATTR_EXIT_INSTR_OFFSETS
	.align		4
        /*0034*/ 	.byte	0x04, 0x1c
        /*0036*/ 	.short	(.L_4061 - .L_4060)


	//   ....[0]....
.L_4060:
        /*0038*/ 	.word	0x00004680


	//   ....[1]....
        /*003c*/ 	.word	0x00005da0


	//----- nvinfo : EIATTR_MAX_THREADS
	.align		4
.L_4061:
        /*0040*/ 	.byte	0x04, 0x05
        /*0042*/ 	.short	(.L_4063 - .L_4062)
.L_4062:
        /*0044*/ 	.word	0x00000080
        /*0048*/ 	.word	0x00000001
        /*004c*/ 	.word	0x00000001


	//----- nvinfo : EIATTR_CRS_STACK_SIZE
	.align		4
.L_4063:
        /*0050*/ 	.byte	0x04, 0x1e
        /*0052*/ 	.short	(.L_4065 - .L_4064)
.L_4064:
        /*0054*/ 	.word	0x00000000


	//----- nvinfo : EIATTR_CBANK_PARAM_SIZE
	.align		4
.L_4065:
        /*0058*/ 	.byte	0x03, 0x19
        /*005a*/ 	.short	0x0290


	//----- nvinfo : EIATTR_PARAM_CBANK
	.align		4
        /*005c*/ 	.byte	0x04, 0x0a
        /*005e*/ 	.short	(.L_4067 - .L_4066)
	.align		4
.L_4066:
        /*0060*/ 	.word	index@(.nv.constant0._ZN2at6native18elementwise_kernelILi128ELi4EZNS0_22gpu_kernel_impl_nocastINS0_13BinaryFunctorIsssZZZNS0_21heaviside_kernel_cudaERNS_18TensorIteratorBaseEENKUlvE_clEvENKUlvE3_clEvEUlssE_EEEEvS5_RKT_EUliE_EEviT1_)
        /*0064*/ 	.short	0x0210
        /*0066*/ 	.short	0x0290


	//----- nvinfo : EIATTR_SW_WAR
	.align		4
.L_4067:
        /*0068*/ 	.byte	0x04, 0x36
        /*006a*/ 	.short	(.L_4069 - .L_4068)
.L_4068:
        /*006c*/ 	.word	0x00000008
.L_4069:


//--------------------- .nv.info._ZN2at6native27unrolled_elementwise_kernelINS0_13BinaryFunctorIsssZZZNS0_21heaviside_kernel_cudaERNS_18TensorIteratorBaseEENKUlvE_clEvENKUlvE3_clEvEUlssE_EESt5arrayIPcLm3EELi4E23TrivialOffsetCalculatorILi2EjESC_ILi1EjENS0_6memory15LoadWithoutCastENSF_16StoreWithoutCastEEEviT_T0_T2_T3_T4_T5_ --------------------------
	.section	.nv.info._ZN2at6native27unrolled_elementwise_kernelINS0_13BinaryFunctorIsssZZZNS0_21heaviside_kernel_cudaERNS_18TensorIteratorBaseEENKUlvE_clEvENKUlvE3_clEvEUlssE_EESt5arrayIPcLm3EELi4E23TrivialOffsetCalculatorILi2EjESC_ILi1EjENS0_6memory15LoadWithoutCastENSF_16StoreWithoutCastEEEviT_T0_T2_T3_T4_T5_,"",@"SHT_CUDA_INFO"
	.sectionflags	@""
	.align	4


	//----- nvinfo : EIATTR_CUDA_API_VERSION
	.align		4
        /*0000*/ 	.byte	0x04, 0x37
        /*0002*/ 	.short	(.L_4071 - .L_4070)
.L_4070:
        /*0004*/ 	.word	0x00000082


	//----- nvinfo : EIATTR_KPARAM_INFO
	.align		4
.L_4071:
        /*0008*/ 	.byte	0x04, 0x17
        /*000a*/ 	.short	(.L_4073 - .L_4072)
.L_4072:
        /*000c*/ 	.word	0x00000000
        /*0010*/ 	.short	0x0006
        /*0012*/ 	.short	0x0023
        /*0014*/ 	.byte	0x00, 0xf0, 0x05, 0x00


	//----- nvinfo : EIATTR_KPARAM_INFO
	.align		4
.L_4073:
        /*0018*/ 	.byte	0x04, 0x17
        /*001a*/ 	.short	(.L_4075 - .L_4074)
.L_4074:
        /*001c*/ 	.word	0x00000000
        /*0020*/ 	.short	0x0005
        /*0022*/ 	.short	0x0022
        /*0024*/ 	.byte	0x00, 0xf0, 0x05, 0x00


	//----- nvinfo : EIATTR_KPARAM_INFO
	.align		4
.L_4075:
        /*0028*/ 	.byte	0x04, 0x17
        /*002a*/ 	.short	(.L_4077 - .L_4076)
.L_4076:
        /*002c*/ 	.word	0x00000000
        /*0030*/ 	.short	0x0004
        /*0032*/ 	.short	0x0021
        /*0034*/ 	.byte	0x00, 0xf0, 0x05, 0x00


	//----- nvinfo : EIATTR_KPARAM_INFO
	.align		4
.L_4077:
        /*0038*/ 	.byte	0x04, 0x17
        /*003a*/ 	.short	(.L_4079 - .L_4078)
.L_4078:
        /*003c*/ 	.word	0x00000000
        /*0040*/ 	.short	0x0003
        /*0042*/ 	.short	0x0020
        /*0044*/ 	.byte	0x00, 0xf0, 0x05, 0x00


	//----- nvinfo : EIATTR_KPARAM_INFO
	.align		4
.L_4079:
        /*0048*/ 	.byte	0x04, 0x17
        /*004a*/ 	.short	(.L_4081 - .L_4080)
.L_4080:
        /*004c*/ 	.word	0x00000000
        /*0050*/ 	.short	0x0002
        /*0052*/ 	.short	0x0008
        /*0054*/ 	.byte	0x00, 0xf0, 0x61, 0x00


	//----- nvinfo : EIATTR_KPARAM_INFO
	.align		4
.L_4081:
        /*0058*/ 	.byte	0x04, 0x17
        /*005a*/ 	.short	(.L_4083 - .L_4082)
.L_4082:
        /*005c*/ 	.word	0x00000000
        /*0060*/ 	.short	0x0001
        /*0062*/ 	.short	0x0004
        /*0064*/ 	.byte	0x00, 0xf0, 0x05, 0x00


	//----- nvinfo : EIATTR_KPARAM_INFO
	.align		4
.L_4083:
        /*0068*/ 	.byte	0x04, 0x17
        /*006a*/ 	.short	(.L_4085 - .L_4084)
.L_4084:
        /*006c*/ 	.word	0x00000000
        /*0070*/ 	.short	0x0000
        /*0072*/ 	.short	0x0000
        /*0074*/ 	.byte	0x00, 0xf0, 0x11, 0x00


	//----- nvinfo : EIATTR_SPARSE_MMA_MASK
	.align		4
.L_4085:
        /*0078*/ 	.byte	0x03, 0x50
        /*007a*/ 	.short	0x0000


	//----- nvinfo : EIATTR_MAXREG_COUNT
	.align		4
        /*007c*/ 	.byte	0x03, 0x1b
        /*007e*/ 	.short	0x00ff


	//----- nvinfo : EIATTR_MERCURY_ISA_VERSION
	.align		4
        /*0080*/ 	.byte	0x03, 0x5f
        /*0082*/ 	.short	0x0101


	//----- nvinfo : EIATTR_EXIT_INSTR_OFFSETS
	.align		4
        /*0084*/ 	.byte	0x04, 0x1c
        /*0086*/ 	.short	(.L_4087 - .L_4086)


	//   ....[0]....
.L_4086:
        /*0088*/ 	.word	0x00000530


	//   ....[1]....
        /*008c*/ 	.word	0x000005c0


	//----- nvinfo : EIATTR_MAX_THREADS
	.align		4
.L_4087:
        /*0090*/ 	.byte	0x04, 0x05
        /*0092*/ 	.short	(.L_4089 - .L_4088)
.L_4088:
        /*0094*/ 	.word	0x00000080
        /*0098*/ 	.word	0x00000001
        /*009c*/ 	.word	0x00000001


	//----- nvinfo : EIATTR_CRS_STACK_SIZE
	.align		4
.L_4089:
        /*00a0*/ 	.byte	0x04, 0x1e
        /*00a2*/ 	.short	(.L_4091 - .L_4090)
.L_4090:
        /*00a4*/ 	.word	0x00000000


	//----- nvinfo : EIATTR_CBANK_PARAM_SIZE
	.align		4
.L_4091:
        /*00a8*/ 	.byte	0x03, 0x19
        /*00aa*/ 	.short	0x0024


	//----- nvinfo : EIATTR_PARAM_CBANK
	.align		4
        /*00ac*/ 	.byte	0x04, 0x0a
        /*00ae*/ 	.short	(.L_4093 - .L_4092)
	.align		4
.L_4092:
        /*00b0*/ 	.word	index@(.nv.constant0._ZN2at6native27unrolled_elementwise_kernelINS0_13BinaryFunctorIsssZZZNS0_21heaviside_kernel_cudaERNS_18TensorIteratorBaseEENKUlvE_clEvENKUlvE3_clEvEUlssE_EESt5arrayIPcLm3EELi4E23TrivialOffsetCalculatorILi2EjESC_ILi1EjENS0_6memory15LoadWithoutCastENSF_16StoreWithoutCastEEEviT_T0_T2_T3_T4_T5_)
        /*00b4*/ 	.short	0x0210
        /*00b6*/ 	.short	0x0024


	//----- nvinfo : EIATTR_SW_WAR
	.align		4
.L_4093:
        /*00b8*/ 	.byte	0x04, 0x36
        /*00ba*/ 	.short	(.L_4095 - .L_4094)
.L_4094:
        /*00bc*/ 	.word	0x00000008
.L_4095:


//--------------------- .nv.info._ZN2at6native29vectorized_elementwise_kernelILi2ENS0_13BinaryFunctorIsssZZZNS0_21heaviside_kernel_cudaERNS_18TensorIteratorBaseEENKUlvE_clEvENKUlvE3_clEvEUlssE_EESt5arrayIPcLm3EEEEviT0_T1_ --------------------------
	.section	.nv.info._ZN2at6native29vectorized_elementwise_kernelILi2ENS0_13BinaryFunctorIsssZZZNS0_21heaviside_kernel_cudaERNS_18TensorIteratorBaseEENKUlvE_clEvENKUlvE3_clEvEUlssE_EESt5arrayIPcLm3EEEEviT0_T1_,"",@"SHT_CUDA_INFO"
	.sectionflags	@""
	.align	4


	//----- nvinfo : EIATTR_CUDA_API_VERSION
	.align		4
        /*0000*/ 	.byte	0x04, 0x37
        /*0002*/ 	.short	(.L_4097 - .L_4096)
.L_4096:
        /*0004*/ 	.word	0x00000082


	//----- nvinfo : EIATTR_KPARAM_INFO
	.align		4
.L_4097:
        /*0008*/ 	.byte	0x04, 0x17
        /*000a*/ 	.short	(.L_4099 - .L_4098)
.L_4098:
        /*000c*/ 	.word	0x00000000
        /*0010*/ 	.short	0x0002
        /*0012*/ 	.short	0x0008
        /*0014*/ 	.byte	0x00, 0xf0, 0x61, 0x00


	//----- nvinfo : EIATTR_KPARAM_INFO
	.align		4
.L_4099:
        /*0018*/ 	.byte	0x04, 0x17
        /*001a*/ 	.short	(.L_4101 - .L_4100)
.L_4100:
        /*001c*/ 	.word	0x00000000
        /*0020*/ 	.short	0x0001
        /*0022*/ 	.short	0x0004
        /*0024*/ 	.byte	0x00, 0xf0, 0x05, 0x00


	//----- nvinfo : EIATTR_KPARAM_INFO
	.align		4
.L_4101:
        /*0028*/ 	.byte	0x04, 0x17
        /*002a*/ 	.short	(.L_4103 - .L_4102)
.L_4102:
        /*002c*/ 	.word	0x00000000
        /*0030*/ 	.short	0x0000
        /*0032*/ 	.short	0x0000
        /*0034*/ 	.byte	0x00, 0xf0, 0x11, 0x00


	//----- nvinfo : EIATTR_SPARSE_MMA_MASK
	.align		4
.L_4103:
        /*0038*/ 	.byte	0x03, 0x50
        /*003a*/ 	.short	0x0000


	//----- nvinfo : EIATTR_MAXREG_COUNT
	.align		4
        /*003c*/ 	.byte	0x03, 0x1b
        /*003e*/ 	.short	0x00ff


	//----- nvinfo : EIATTR_MERCURY_ISA_VERSION
	.align		4
        /*0040*/ 	.byte	0x03, 0x5f
        /*0042*/ 	.short	0x0101


	//----- nvinfo : EIATTR_EXIT_INSTR_OFFSETS
	.align		4
        /*0044*/ 	.byte	0x04, 0x1c
        /*0046*/ 	.short	(.L_4105 - .L_4104)


	//   ....[0]....
.L_4104:
        /*0048*/ 	.word	0x000004e0


	//   ....[1]....
        /*004c*/ 	.word	0x00001040


	//   ....[2]....
        /*0050*/ 	.word	0x00001090


	//----- nvinfo : EIATTR_MAX_THREADS
	.align		4
.L_4105:
        /*0054*/ 	.byte	0x04, 0x05
        /*0056*/ 	.short	(.L_4107 - .L_4106)
.L_4106:
        /*0058*/ 	.word	0x00000080
        /*005c*/ 	.word	0x00000001
        /*0060*/ 	.word	0x00000001


	//----- nvinfo : EIATTR_CRS_STACK_SIZE
	.align		4
.L_4107:
        /*0064*/ 	.byte	0x04, 0x1e
        /*0066*/ 	.short	(.L_4109 - .L_4108)
.L_4108:
        /*0068*/ 	.word	0x00000000


	//----- nvinfo : EIATTR_CBANK_PARAM_SIZE
	.align		4
.L_4109:
        /*006c*/ 	.byte	0x03, 0x19
        /*006e*/ 	.short	0x0020


	//----- nvinfo : EIATTR_PARAM_CBANK
	.align		4
        /*0070*/ 	.byte	0x04, 0x0a
        /*0072*/ 	.short	(.L_4111 - .L_4110)
	.align		4
.L_4110:
        /*0074*/ 	.word	index@(.nv.constant0._ZN2at6native29vectorized_elementwise_kernelILi2ENS0_13BinaryFunctorIsssZZZNS0_21heaviside_kernel_cudaERNS_18TensorIteratorBaseEENKUlvE_clEvENKUlvE3_clEvEUlssE_EESt5arrayIPcLm3EEEEviT0_T1_)
        /*0078*/ 	.short	0x0210
        /*007a*/ 	.short	0x0020


	//----- nvinfo : EIATTR_SW_WAR
	.align		4
.L_4111:
        /*007c*/ 	.byte	0x04, 0x36
        /*007e*/ 	.short	(.L_4113 - .L_4112)
.L_4112:
        /*0080*/ 	.word	0x00000008
.L_4113:


//--------------------- .nv.info._ZN2at6native29vectorized_elementwise_kernelILi4ENS0_13BinaryFunctorIsssZZZNS0_21heaviside_kernel_cudaERNS_18TensorIteratorBaseEENKUlvE_clEvENKUlvE3_clEvEUlssE_EESt5arrayIPcLm3EEEEviT0_T1_ --------------------------
	.section	.nv.info._ZN2at6native29vectorized_elementwise_kernelILi4ENS0_13BinaryFunctorIsssZZZNS0_21heaviside_kernel_cudaERNS_18TensorIteratorBaseEENKUlvE_clEvENKUlvE3_clEvEUlssE_EESt5arrayIPcLm3EEEEviT0_T1_,"",@"SHT_CUDA_INFO"
	.sectionflags	@""
	.align	4


	//----- nvinfo : EIATTR_CUDA_API_VERSION
	.align		4
        /*0000*/ 	.byte	0x04, 0x37
        /*0002*/ 	.short	(.L_4115 - .L_4114)
.L_4114:
        /*0004*/ 	.word	0x00000082


	//----- nvinfo : EIATTR_KPARAM_INFO
	.align		4
.L_4115:
        /*0008*/ 	.byte	0x04, 0x17
        /*000a*/ 	.short	(.L_4117 - .L_4116)
.L_4116:
        /*000c*/ 	.word	0x00000000
        /*0010*/ 	.short	0x0002
        /*0012*/ 	.short	0x0008
        /*0014*/ 	.byte	0x00, 0xf0, 0x61, 0x00


	//----- nvinfo : EIATTR_KPARAM_INFO
	.align		4
.L_4117:
        /*0018*/ 	.byte	0x04, 0x17
        /*001a*/ 	.short	(.L_4119 - .L_4118)
.L_4118:
        /*001c*/ 	.word	0x00000000
        /*0020*/ 	.short	0x0001
        /*0022*/ 	.short	0x0004
        /*0024*/ 	.byte	0x00, 0xf0, 0x05, 0x00


	//----- nvinfo : EIATTR_KPARAM_INFO
	.align		4
.L_4119:
        /*0028*/ 	.byte	0x04, 0x17
        /*002a*/ 	.short	(.L_4121 - .L_4120)
.L_4120:
        /*002c*/ 	.word	0x00000000
        /*0030*/ 	.short	0x0000
        /*0032*/ 	.short	0x0000
        /*0034*/ 	.byte	0x00, 0xf0, 0x11, 0x00


	//----- nvinfo : EIATTR_SPARSE_MMA_MASK
	.align		4
.L_4121:
        /*0038*/ 	.byte	0x03, 0x50
        /*003a*/ 	.short	0x0000


	//----- nvinfo : EIATTR_MAXREG_COUNT
	.align		4
        /*003c*/ 	.byte	0x03, 0x1b
        /*003e*/ 	.short	0x00ff


	//----- nvinfo : EIATTR_MERCURY_ISA_VERSION
	.align		4
        /*0040*/ 	.byte	0x03, 0x5f
        /*0042*/ 	.short	0x0101


	//----- nvinfo : EIATTR_EXIT_INSTR_OFFSETS
	.align		4
        /*0044*/ 	.byte	0x04, 0x1c
        /*0046*/ 	.short	(.L_4123 - .L_4122)


	//   ....[0]....
.L_4122:
        /*0048*/ 	.word	0x00000490


	//   ....[1]....
        /*004c*/ 	.word	0x00000ff0


	//   ....[2]....
        /*0050*/ 	.word	0x00001040


	//----- nvinfo : EIATTR_MAX_THREADS
	.align		4
.L_4123:
        /*0054*/ 	.byte	0x04, 0x05
        /*0056*/ 	.short	(.L_4125 - .L_4124)
.L_4124:
        /*0058*/ 	.word	0x00000080
        /*005c*/ 	.word	0x00000001
        /*0060*/ 	.word	0x00000001


	//----- nvinfo : EIATTR_CRS_STACK_SIZE
	.align		4
.L_4125:
        /*0064*/ 	.byte	0x04, 0x1e
        /*0066*/ 	.short	(.L_4127 - .L_4126)
.L_4126:
        /*0068*/ 	.word	0x00000000


	//----- nvinfo : EIATTR_CBANK_PARAM_SIZE
	.align		4
.L_4127:
        /*006c*/ 	.byte	0x03, 0x19
        /*006e*/ 	.short	0x0020


	//----- nvinfo : EIATTR_PARAM_CBANK
	.align		4
        /*0070*/ 	.byte	0x04, 0x0a
        /*0072*/ 	.short	(.L_4129 - .L_4128)
	.align		4
.L_4128:
        /*0074*/ 	.word	index@(.nv.constant0._ZN2at6native29vectorized_elementwise_kernelILi4ENS0_13BinaryFunctorIsssZZZNS0_21heaviside_kernel_cudaERNS_18TensorIteratorBaseEENKUlvE_clEvENKUlvE3_clEvEUlssE_EESt5arrayIPcLm3EEEEviT0_T1_)
        /*0078*/ 	.short	0x0210
        /*007a*/ 	.short	0x0020


	//----- nvinfo : EIATTR_SW_WAR
	.align		4
.L_4129:
        /*007c*/ 	.byte	0x04, 0x36
        /*007e*/ 	.short	(.L_4131 - .L_4130)
.L_4130:
        /*0080*/ 	.word	0x00000008
.L_4131:


//--------------------- .nv.info._ZN2at6native29vectorized_elementwise_kernelILi8ENS0_13BinaryFunctorIsssZZZNS0_21heaviside_kernel_cudaERNS_18TensorIteratorBaseEENKUlvE_clEvENKUlvE3_clEvEUlssE_EESt5arrayIPcLm3EEEEviT0_T1_ --------------------------
	.section	.nv.info._ZN2at6native29vectorized_elementwise_kernelILi8ENS0_13BinaryFunctorIsssZZZNS0_21heaviside_kernel_cudaERNS_18TensorIteratorBaseEENKUlvE_clEvENKUlvE3_clEvEUlssE_EESt5arrayIPcLm3EEEEviT0_T1_,"",@"SHT_CUDA_INFO"
	.sectionflags	@""
	.align	4


	//----- nvinfo : EIATTR_CUDA_API_VERSION
	.align		4
        /*0000*/ 	.byte	0x04, 0x37
        /*0002*/ 	.short	(.L_4133 - .L_4132)
.L_4132:
        /*0004*/ 	.word	0x00000082


	//----- nvinfo : EIATTR_KPARAM_INFO
	.align		4
.L_4133:
        /*0008*/ 	.byte	0x04, 0x17
        /*000a*/ 	.short	(.L_4135 - .L_4134)
.L_4134:
        /*000c*/ 	.word	0x00000000
        /*0010*/ 	.short	0x0002
        /*0012*/ 	.short	0x0008
        /*0014*/ 	.byte	0x00, 0xf0, 0x61, 0x00


	//----- nvinfo : EIATTR_KPARAM_INFO
	.align		4
.L_4135:
        /*0018*/ 	.byte	0x04, 0x17
        /*001a*/ 	.short	(.L_4137 - .L_4136)
.L_4136:
        /*001c*/ 	.word	0x00000000
        /*0020*/ 	.short	0x0001
        /*0022*/ 	.short	0x0004
        /*0024*/ 	.byte	0x00, 0xf0, 0x05, 0x00


	//----- nvinfo : EIATTR_KPARAM_INFO
	.align		4
.L_4137:
        /*0028*/ 	.byte	0x04, 0x17
        /*002a*/ 	.short	(.L_4139 - .L_4138)
.L_4138:
        /*002c*/ 	.word	0x00000000
        /*0030*/ 	.short	0x0000
        /*0032*/ 	.short	0x0000
        /*0034*/ 	.byte	0x00, 0xf0, 0x11, 0x00


	//----- nvinfo : EIATTR_SPARSE_MMA_MASK
	.align		4
.L_4139:
        /*0038*/ 	.byte	0x03, 0x50
        /*003a*/ 	.short	0x0000


	//----- nvinfo : EIATTR_MAXREG_COUNT
	.align		4
        /*003c*/ 	.byte	0x03, 0x1b
        /*003e*/ 	.short	0x00ff


	//----- nvinfo : EIATTR_MERCURY_ISA_VERSION
	.align		4
        /*0040*/ 	.byte	0x03, 0x5f
        /*0042*/ 	.short	0x0101


	//----- nvinfo : EIATTR_EXIT_INSTR_OFFSETS
	.align		4
        /*0044*/ 	.byte	0x04, 0x1c
        /*0046*/ 	.short	(.L_4141 - .L_4140)


	//   ....[0]....
.L_4140:
        /*0048*/ 	.word	0x00000470


	//   ....[1]....
        /*004c*/ 	.word	0x00000fd0


	//   ....[2]....
        /*0050*/ 	.word	0x00001020


	//----- nvinfo : EIATTR_MAX_THREADS
	.align		4
.L_4141:
        /*0054*/ 	.byte	0x04, 0x05
        /*0056*/ 	.short	(.L_4143 - .L_4142)
.L_4142:
        /*0058*/ 	.word	0x00000080
        /*005c*/ 	.word	0x00000001
        /*0060*/ 	.word	0x00000001


	//----- nvinfo : EIATTR_CRS_STACK_SIZE
	.align		4
.L_4143:
        /*0064*/ 	.byte	0x04, 0x1e
        /*0066*/ 	.short	(.L_4145 - .L_4144)
.L_4144:
        /*0068*/ 	.word	0x00000000


	//----- nvinfo : EIATTR_CBANK_PARAM_SIZE
	.align		4
.L_4145:
        /*006c*/ 	.byte	0x03, 0x19
        /*006e*/ 	.short	0x0020


	//----- nvinfo : EIATTR_PARAM_CBANK
	.align		4
        /*0070*/ 	.byte	0x04, 0x0a
        /*0072*/ 	.short	(.L_4147 - .L_4146)
	.align		4
.L_4146:
        /*0074*/ 	.word	index@(.nv.constant0._ZN2at6native29vectorized_elementwise_kernelILi8ENS0_13BinaryFunctorIsssZZZNS0_21heaviside_kernel_cudaERNS_18TensorIteratorBaseEENKUlvE_clEvENKUlvE3_clEvEUlssE_EESt5arrayIPcLm3EEEEviT0_T1_)
        /*0078*/ 	.short	0x0210
        /*007a*/ 	.short	0x0020


	//----- nvinfo : EIATTR_SW_WAR
	.align		4
.L_4147:
        /*007c*/ 	.byte	0x04, 0x36
        /*007e*/ 	.short	(.L_4149 - .L_4148)
.L_4148:
        /*0080*/ 	.word	0x00000008
.L_4149:


//--------------------- .nv.info._ZN2at6native18elementwise_kernelILi128ELi4EZNS0_15gpu_kernel_implINS0_13BUnaryFunctorIsssZZZNS0_21heaviside_kernel_cudaERNS_18TensorIteratorBaseEENKUlvE_clEvENKUlvE3_clEvEUlssE_EEEEvS5_RKT_EUliE_EEviT1_ --------------------------
	.section	.nv.info._ZN2at6native18elementwise_kernelILi128ELi4EZNS0_15gpu_kernel_implINS0_13BUnaryFunctorIsssZZZNS0_21heaviside_kernel_cudaERNS_18TensorIteratorBaseEENKUlvE_clEvENKUlvE3_clEvEUlssE_EEEEvS5_RKT_EUliE_EEviT1_,"",@"SHT_CUDA_INFO"
	.sectionflags	@""
	.align	4


	//----- nvinfo : EIATTR_CUDA_API_VERSION
	.align		4
        /*0000*/ 	.byte	0x04, 0x37
        /*0002*/ 	.short	(.L_4151 - .L_4150)
.L_4150:
        /*0004*/ 	.word	0x00000082


	//----- nvinfo : EIATTR_KPARAM_INFO
	.align		4
.L_4151:
        /*0008*/ 	.byte	0x04, 0x17
        /*000a*/ 	.short	(.L_4153 - .L_4152)
.L_4152:
        /*000c*/ 	.word	0x00000000
        /*0010*/ 	.short	0x0001
        /*0012*/ 	.short	0x0008
        /*0014*/ 	.byte	0x00, 0xf0, 0x61, 0x08


	//----- nvinfo : EIATTR_KPARAM_INFO
	.align		4
.L_4153:
        /*0018*/ 	.byte	0x04, 0x17
        /*001a*/ 	.short	(.L_4155 - .L_4154)
.L_4154:
        /*001c*/ 	.word	0x00000000
        /*0020*/ 	.short	0x0000
        /*0022*/ 	.short	0x0000
        /*0024*/ 	.byte	0x00, 0xf0, 0x11, 0x00


	//----- nvinfo : EIATTR_SPARSE_MMA_MASK
	.align		4
.L_4155:
        /*0028*/ 	.byte	0x03, 0x50
        /*002a*/ 	.short	0x0000


	//----- nvinfo : EIATTR_MAXREG_COUNT
	.align		4
        /*002c*/ 	.byte	0x03, 0x1b
        /*002e*/ 	.short	0x0080


	//----- nvinfo : EIATTR_EXTERNS
	.align		4
        /*0030*/ 	.byte	0x04, 0x0f
        /*0032*/ 	.short	(.L_4157 - .L_4156)


	//   ....[0]....
	.align		4
.L_4156:
        /*0034*/ 	.word	index@(__assertfail)


	//----- nvinfo : EIATTR_MERCURY_ISA_VERSION
	.align		4
.L_4157:
        /*0038*/ 	.byte	0x03, 0x5f
        /*003a*/ 	.short	0x0101


	//----- nvinfo : EIATTR_SYSCALL_OFFSETS
	.align		4
        /*003c*/ 	.byte	0x04, 0x46
        /*003e*/ 	.short	(.L_4159 - .L_4158)


	//   ....[0]....
.L_4158:
        /*0040*/ 	.word	0x000021f0


	//   ....[1]....
        /*0044*/ 	.word	0x000030b0


	//   ....[2]....
        /*0048*/ 	.word	0x000052e0


	//   ....[3]....
        /*004c*/ 	.word	0x000061a0


	//   ....[4]....
        /*0050*/ 	.word	0x000083c0


	//   ....[5]....
        /*0054*/ 	.word	0x00009280


	//   ....[6]....
        /*0058*/ 	.word	0x0000b490


	//   ....[7]....
        /*005c*/ 	.word	0x0000c350


	//----- nvinfo : EIATTR_EXIT_INSTR_OFFSETS
	.align		4
.L_4159:
        /*0060*/ 	.byte	0x04, 0x1c
        /*0062*/ 	.short	(.L_4161 - .L_4160)


	//   ....[0]....
.L_4160:
        /*0064*/ 	.word	0x00009340


	//   ....[1]....
        /*0068*/ 	.word	0x0000b610


	//   ....[2]....
        /*006c*/ 	.word	0x0000b630


	//   ....[3]....
        /*0070*/ 	.word	0x0000b6d0


	//   ....[4]....
        /*0074*/ 	.word	0x0000b700


	//   ....[5]....
        /*0078*/ 	.word	0x0000b720


	//   ....[6]....
        /*007c*/ 	.word	0x0000b7b0


	//   ....[7]....
        /*0080*/ 	.word	0x0000b7f0


	//   ....[8]....
        /*0084*/ 	.word	0x0000b890


	//   ....[9]....
        /*0088*/ 	.word	0x0000b8e0


	//   ....[10]....
        /*008c*/ 	.word	0x0000b910


	//   ....[11]....
        /*0090*/ 	.word	0x0000b9e0


	//   ....[12]....
        /*0094*/ 	.word	0x0000ba20


	//   ....[13]....
        /*0098*/ 	.word	0x0000bbb0


	//   ....[14]....
        /*009c*/ 	.word	0x0000bd10


	//   ....[15]....
        /*00a0*/ 	.word	0x0000bd50


	//   ....[16]....
        /*00a4*/ 	.word	0x0000bdf0


	//   ....[17]....
        /*00a8*/ 	.word	0x0000bf70


	//   ....[18]....
        /*00ac*/ 	.word	0x0000c0f0


	//   ....[19]....
        /*00b0*/ 	.word	0x0000c250


	//   ....[20]....
        /*00b4*/ 	.word	0x0000c360


	//   ....[21]....
        /*00b8*/ 	.word	0x0000c3a0


	//   ....[22]....
        /*00bc*/ 	.word	0x0000c3d0


	//----- nvinfo : EIATTR_MAX_THREADS
	.align		4
.L_4161:
        /*00c0*/ 	.byte	0x04, 0x05
        /*00c2*/ 	.short	(.L_4163 - .L_4162)
.L_4162:
        /*00c4*/ 	.word	0x00000080
        /*00c8*/ 	.word	0x00000001
        /*00cc*/ 	.word	0x00000001


	//----- nvinfo : EIATTR_CRS_STACK_SIZE
	.align		4
.L_4163:
        /*00d0*/ 	.byte	0x04, 0x1e
        /*00d2*/ 	.short	(.L_4165 - .L_4164)
.L_4164:
        /*00d4*/ 	.word	0x00000000


	//----- nvinfo : EIATTR_CBANK_PARAM_SIZE
	.align		4
.L_4165:
        /*00d8*/ 	.byte	0x03, 0x19
        /*00da*/ 	.short	0x0220


	//----- nvinfo : EIATTR_PARAM_CBANK
	.align		4
        /*00dc*/ 	.byte	0x04, 0x0a
        /*00de*/ 	.short	(.L_4167 - .L_4166)
	.align		4
.L_4166:
        /*00e0*/ 	.word	index@(.nv.constant0._ZN2at6native18elementwise_kernelILi128ELi4EZNS0_15gpu_kernel_implINS0_13BUnaryFunctorIsssZZZNS0_21heaviside_kernel_cudaERNS_18TensorIteratorBaseEENKUlvE_clEvENKUlvE3_clEvEUlssE_EEEEvS5_RKT_EUliE_EEviT1_)
        /*00e4*/ 	.short	0x0210
        /*00e6*/ 	.short	0x0220


	//----- nvinfo : EIATTR_SW_WAR
	.align		4
.L_4167:
        /*00e8*/ 	.byte	0x04, 0x36
        /*00ea*/ 	.short	(.L_4169 - .L_4168)
.L_4168:
        /*00ec*/ 	.word	0x00000008
.L_4169:


//--------------------- .nv.info._ZN2at6native27unrolled_elementwise_kernelINS0_13BUnaryFunctorIsssZZZNS0_21heaviside_kernel_cudaERNS_18TensorIteratorBaseEENKUlvE_clEvENKUlvE3_clEvEUlssE_EESt5arrayIPcLm2EELi4E23TrivialOffsetCalculatorILi1EjESD_NS0_6memory12LoadWithCastILi1EEENSE_13StoreWithCastILi1EEEEEviT_T0_T2_T3_T4_T5_ --------------------------
	.section	.nv.info._ZN2at6native27unrolled_elementwise_kernelINS0_13BUnaryFunctorIsssZZZNS0_21heaviside_kernel_cudaERNS_18TensorIteratorBaseEENKUlvE_clEvENKUlvE3_clEvEUlssE_EESt5arrayIPcLm2EELi4E23TrivialOffsetCalculatorILi1EjESD_NS0_6memory12LoadWithCastILi1EEENSE_13StoreWithCastILi1EEEEEviT_T0_T2_T3_T4_T5_,"",@"SHT_CUDA_INFO"
	.sectionflags	@""
	.align	4


	//----- nvinfo : EIATTR_CUDA_API_VERSION
	.align		4
        /*0000*/ 	.byte	0x04, 0x37
        /*0002*/ 	.short	(.L_4171 - .L_4170)
.L_4170:
        /*0004*/ 	.word	0x00000082


	//----- nvinfo : EIATTR_KPARAM_INFO
	.align		4
.L_4171:
        /*0008*/ 	.byte	0x04, 0x17
        /*000a*/ 	.short	(.L_4173 - .L_4172)
.L_4172:
        /*000c*/ 	.word	0x00000000
        /*0010*/ 	.short	0x0006
        /*0012*/ 	.short	0x0024
        /*0014*/ 	.byte	0x00, 0xf0, 0x21, 0x00


	//----- nvinfo : EIATTR_KPARAM_INFO
	.align		4
.L_4173:
        /*0018*/ 	.byte	0x04, 0x17
        /*001a*/ 	.short	(.L_4175 - .L_4174)
.L_4174:
        /*001c*/ 	.word	0x00000000
        /*0020*/ 	.short	0x0005
        /*0022*/ 	.short	0x001c
        /*0024*/ 	.byte	0x00, 0xf0, 0x21, 0x00


	//----- nvinfo : EIATTR_KPARAM_INFO
	.align		4
.L_4175:
        /*0028*/ 	.byte	0x04, 0x17
        /*002a*/ 	.short	(.L_4177 - .L_4176)
.L_4176:
        /*002c*/ 	.word	0x00000000
        /*0030*/ 	.short	0x0004
        /*0032*/ 	.short	0x0019
        /*0034*/ 	.byte	0x00, 0xf0, 0x05, 0x00


	//----- nvinfo : EIATTR_KPARAM_INFO
	.align		4
.L_4177:
        /*0038*/ 	.byte	0x04, 0x17
        /*003a*/ 	.short	(.L_4179 - .L_4178)
.L_4178:
        /*003c*/ 	.word	0x00000000
        /*0040*/ 	.short	0x0003
        /*0042*/ 	.short	0x0018
        /*0044*/ 	.byte	0x00, 0xf0, 0x05, 0x00


	//----- nvinfo : EIATTR_KPARAM_INFO
	.align		4
.L_4179:
        /*0048*/ 	.byte	0x04, 0x17
        /*004a*/ 	.short	(.L_4181 - .L_4180)
.L_4180:
        /*004c*/ 	.word	0x00000000
        /*0050*/ 	.short	0x0002
        /*0052*/ 	.short	0x0008
        /*0054*/ 	.byte	0x00, 0xf0, 0x41, 0x00


	//----- nvinfo : EIATTR_KPARAM_INFO
	.align		4
.L_4181:
        /*0058*/ 	.byte	0x04, 0x17
        /*005a*/ 	.short	(.L_4183 - .L_4182)
.L_4182:
        /*005c*/ 	.word	0x00000000
        /*0060*/ 	.short	0x0001
        /*0062*/ 	.short	0x0004
        /*0064*/ 	.byte	0x00, 0xf0, 0x11, 0x00


	//----- nvinfo : EIATTR_KPARAM_INFO
	.align		4
.L_4183:
        /*0068*/ 	.byte	0x04, 0x17
        /*006a*/ 	.short	(.L_4185 - .L_4184)
.L_4184:
        /*006c*/ 	.word	0x00000000
        /*0070*/ 	.short	0x0000
        /*0072*/ 	.short	0x0000
        /*0074*/ 	.byte	0x00, 0xf0, 0x11, 0x00


	//----- nvinfo : EIATTR_SPARSE_MMA_MASK
	.align		4
.L_4185:
        /*0078*/ 	.byte	0x03, 0x50
        /*007a*/ 	.short	0x0000


	//----- nvinfo : EIATTR_MAXREG_COUNT
	.align		4
        /*007c*/ 	.byte	0x03, 0x1b
        /*007e*/ 	.short	0x00ff


	//----- nvinfo : EIATTR_EXTERNS
	.align		4
        /*0080*/ 	.byte	0x04, 0x0f
        /*0082*/ 	.short	(.L_4187 - .L_4186)


	//   ....[0]....
	.align		4
.L_4186:
        /*0084*/ 	.word	index@(__assertfail)


	//----- nvinfo : EIATTR_MERCURY_ISA_VERSION
	.align		4
.L_4187:
        /*0088*/ 	.byte	0x03, 0x5f
        /*008a*/ 	.short	0x0101


	//----- nvinfo : EIATTR_SYSCALL_OFFSETS
	.align		4
        /*008c*/ 	.byte	0x04, 0x46
        /*008e*/ 	.short	(.L_4189 - .L_4188)


	//   ....[0]....
.L_4188:
        /*0090*/ 	.word	0x00000f10


	//   ....[1]....
        /*0094*/ 	.word	0x00001e20


	//   ....[2]....
        /*0098*/ 	.word	0x00002d40


	//   ....[3]....
        /*009c*/ 	.word	0x00003c40


	//   ....[4]....
        /*00a0*/ 	.word	0x00004cd0


	//   ....[5]....
        /*00a4*/ 	.word	0x00005c10


	//   ....[6]....
        /*00a8*/ 	.word	0x00006b30


	//   ....[7]....
        /*00ac*/ 	.word	0x00007a50


	//----- nvinfo : EIATTR_EXIT_INSTR_OFFSETS
	.align		4
.L_4189:
        /*00b0*/ 	.byte	0x04, 0x1c
        /*00b2*/ 	.short	(.L_4191 - .L_4190)


	//   ....[0]....
.L_4190:
        /*00b4*/ 	.word	0x00006be0


	//   ....[1]....
        /*00b8*/ 	.word	0x00006d10


	//   ....[2]....
        /*00bc*/ 	.word	0x00006d30


	//   ....[3]....
        /*00c0*/ 	.word	0x00006dd0


	//   ....[4]....
        /*00c4*/ 	.word	0x00006e00


	//   ....[5]....
        /*00c8*/ 	.word	0x00006e20


	//   ....[6]....
        /*00cc*/ 	.word	0x00006eb0


	//   ....[7]....
        /*00d0*/ 	.word	0x00006ef0


	//   ....[8]....
        /*00d4*/ 	.word	0x00006f90


	//   ....[9]....
        /*00d8*/ 	.word	0x00006fe0


	//   ....[10]....
        /*00dc*/ 	.word	0x00007010


	//   ....[11]....
        /*00e0*/ 	.word	0x000070e0


	//   ....[12]....
        /*00e4*/ 	.word	0x00007120


	//   ....[13]....
        /*00e8*/ 	.word	0x000072b0


	//   ....[14]....
        /*00ec*/ 	.word	0x00007410


	//   ....[15]....
        /*00f0*/ 	.word	0x00007450


	//   ....[16]....
        /*00f4*/ 	.word	0x000074f0


	//   ....[17]....
        /*00f8*/ 	.word	0x00007670


	//   ....[18]....
        /*00fc*/ 	.word	0x000077f0


	//   ....[19]....
        /*0100*/ 	.word	0x00007950


	//   ....[20]....
        /*0104*/ 	.word	0x00007a60


	//   ....[21]....
        /*0108*/ 	.word	0x00007aa0


	//   ....[22]....
        /*010c*/ 	.word	0x00007ad0


	//----- nvinfo : EIATTR_MAX_THREADS
	.align		4
.L_4191:
        /*0110*/ 	.byte	0x04, 0x05
        /*0112*/ 	.short	(.L_4193 - .L_4192)
.L_4192:
        /*0114*/ 	.word	0x00000080
        /*0118*/ 	.word	0x00000001
        /*011c*/ 	.word	0x00000001


	//----- nvinfo : EIATTR_CRS_STACK_SIZE
	.align		4
.L_4193:
        /*0120*/ 	.byte	0x04, 0x1e
        /*0122*/ 	.short	(.L_4195 - .L_4194)
.L_4194:
        /*0124*/ 	.word	0x00000000


	//----- nvinfo : EIATTR_CBANK_PARAM_SIZE
	.align		4
.L_4195:
        /*0128*/ 	.byte	0x03, 0x19
        /*012a*/ 	.short	0x002c


	//----- nvinfo : EIATTR_PARAM_CBANK
	.align		4
        /*012c*/ 	.byte	0x04, 0x0a
        /*012e*/ 	.short	(.L_4197 - .L_4196)
	.align		4
.L_4196:
        /*0130*/ 	.word	index@(.nv.constant0._ZN2at6native27unrolled_elementwise_kernelINS0_13BUnaryFunctorIsssZZZNS0_21heaviside_kernel_cudaERNS_18TensorIteratorBaseEENKUlvE_clEvENKUlvE3_clEvEUlssE_EESt5arrayIPcLm2EELi4E23TrivialOffsetCalculatorILi1EjESD_NS0_6memory12LoadWithCastILi1EEENSE_13StoreWithCastILi1EEEEEviT_T0_T2_T3_T4_T5_)
        /*0134*/ 	.short	0x0210
        /*0136*/ 	.short	0x002c


	//----- nvinfo : EIATTR_SW_WAR
	.align		4
.L_4197:
        /*0138*/ 	.byte	0x04, 0x36
        /*013a*/ 	.short	(.L_4199 - .L_4198)
.L_4198:
        /*013c*/ 	.word	0x00000008
.L_4199:


//--------------------- .nv.info._ZN2at6native18elementwise_kernelILi128ELi4EZNS0_22gpu_kernel_impl_nocastINS0_13BUnaryFunctorIsssZZZNS0_21heaviside_kernel_cudaERNS_18TensorIteratorBaseEENKUlvE_clEvENKUlvE3_clEvEUlssE_EEEEvS5_RKT_EUliE_EEviT1_ --------------------------
	.section	.nv.info._ZN2at6native18elementwise_kernelILi128ELi4EZNS0_22gpu_kernel_impl_nocastINS0_13BUnaryFunctorIsssZZZNS0_21heaviside_kernel_cudaERNS_18TensorIteratorBaseEENKUlvE_clEvENKUlvE3_clEvEUlssE_EEEEvS5_RKT_EUliE_EEviT1_,"",@"SHT_CUDA_INFO"
	.sectionflags	@""
	.align	4


	//----- nvinfo : EIATTR_CUDA_API_VERSION
	.align		4
        /*0000*/ 	.byte	0x04, 0x37
        /*0002*/ 	.short	(.L_4201 - .L_4200)
.L_4200:
        /*0004*/ 	.word	0x00000082


	//----- nvinfo : EIATTR_KPARAM_INFO
	.align		4
.L_4201:
        /*0008*/ 	.byte	0x04, 0x17
        /*000a*/ 	.short	(.L_4203 - .L_4202)
.L_4202:
        /*000c*/ 	.word	0x00000000
        /*0010*/ 	.short	0x0001
        /*0012*/ 	.short	0x0008
        /*0014*/ 	.byte	0x00, 0xf0, 0x61, 0x08


	//----- nvinfo : EIATTR_KPARAM_INFO
	.align		4
.L_4203:
        /*0018*/ 	.byte	0x04, 0x17
        /*001a*/ 	.short	(.L_4205 - .L_4204)
.L_4204:
        /*001c*/ 	.word	0x00000000
        /*0020*/ 	.short	0x0000
        /*0022*/ 	.short	0x0000
        /*0024*/ 	.byte	0x00, 0xf0, 0x11, 0x00


	//----- nvinfo : EIATTR_SPARSE_MMA_MASK
	.align		4
.L_4205:
        /*0028*/ 	.byte	0x03, 0x50
        /*002a*/ 	.short	0x0000


	//----- nvinfo : EIATTR_MAXREG_COUNT
	.align		4
        /*002c*/ 	.byte	0x03, 0x1b
        /*002e*/ 	.short	0x0080


	//----- nvinfo : EIATTR_MERCURY_ISA_VERSION
	.align		4
        /*0030*/ 	.byte	0x03, 0x5f
        /*0032*/ 	.short	0x0101


	//----- nvinfo : EIATTR_EXIT_INSTR_OFFSETS
	.align		4
        /*0034*/ 	.byte	0x04, 0x1c
        /*0036*/ 	.short	(.L_4207 - .L_4206)


	//   ....[0]....
.L_4206:
        /*0038*/ 	.word	0x00003c70


	//   ....[1]....
        /*003c*/ 	.word	0x00005020


	//----- nvinfo : EIATTR_MAX_THREADS
	.align		4
.L_4207:
        /*0040*/ 	.byte	0x04, 0x05
        /*0042*/ 	.short	(.L_4209 - .L_4208)
.L_4208:
        /*0044*/ 	.word	0x00000080
        /*0048*/ 	.word	0x00000001
        /*004c*/ 	.word	0x00000001


	//----- nvinfo : EIATTR_CRS_STACK_SIZE
	.align		4
.L_4209:
        /*0050*/ 	.byte	0x04, 0x1e
        /*0052*/ 	.short	(.L_4211 - .L_4210)
.L_4210:
        /*0054*/ 	.word	0x00000000


	//----- nvinfo : EIATTR_CBANK_PARAM_SIZE
	.align		4
.L_4211:
        /*0058*/ 	.byte	0x03, 0x19
        /*005a*/ 	.short	0x0220


	//----- nvinfo : EIATTR_PARAM_CBANK
	.align		4
        /*005c*/ 	.byte	0x04, 0x0a
        /*005e*/ 	.short	(.L_4213 - .L_4212)
	.align		4
.L_4212:
        /*0060*/ 	.word	index@(.nv.constant0._ZN2at6native18elementwise_kernelILi128ELi4EZNS0_22gpu_kernel_impl_nocastINS0_13BUnaryFunctorIsssZZZNS0_21heaviside_kernel_cudaERNS_18TensorIteratorBaseEENKUlvE_clEvENKUlvE3_clEvEUlssE_EEEEvS5_RKT_EUliE_EEviT1_)
        /*0064*/ 	.short	0x0210
        /*0066*/ 	.short	0x0220


	//----- nvinfo : EIATTR_SW_WAR
	.align		4
.L_4213:
        /*0068*/ 	.byte	0x04, 0x36
        /*006a*/ 	.short	(.L_4215 - .L_4214)
.L_4214:
        /*006c*/ 	.word	0x00000008
.L_4215:


//--------------------- .nv.info._ZN2at6native27unrolled_elementwise_kernelINS0_13BUnaryFunctorIsssZZZNS0_21heaviside_kernel_cudaERNS_18TensorIteratorBaseEENKUlvE_clEvENKUlvE3_clEvEUlssE_EESt5arrayIPcLm2EELi4E23TrivialOffsetCalculatorILi1EjESD_NS0_6memory15LoadWithoutCastENSE_16StoreWithoutCastEEEviT_T0_T2_T3_T4_T5_ --------------------------
	.section	.nv.info._ZN2at6native27unrolled_elementwise_kernelINS0_13BUnaryFunctorIsssZZZNS0_21heaviside_kernel_cudaERNS_18TensorIteratorBaseEENKUlvE_clEvENKUlvE3_clEvEUlssE_EESt5arrayIPcLm2EELi4E23TrivialOffsetCalculatorILi1EjESD_NS0_6memory15LoadWithoutCastENSE_16StoreWithoutCastEEEviT_T0_T2_T3_T4_T5_,"",@"SHT_CUDA_INFO"
	.sectionflags	@""
	.align	4


	//----- nvinfo : EIATTR_CUDA_API_VERSION
	.align		4
        /*0000*/ 	.byte	0x04, 0x37
        /*0002*/ 	.short	(.L_4217 - .L_4216)
.L_4216:
        /*0004*/ 	.word	0x00000082


	//----- nvinfo : EIATTR_KPARAM_INFO
	.align		4
.L_4217:
        /*0008*/ 	.byte	0x04, 0x17
        /*000a*/ 	.short	(.L_4219 - .L_4218)
.L_4218:
        /*000c*/ 	.word	0x00000000
        /*0010*/ 	.short	0x0006
        /*0012*/ 	.short	0x001b
        /*0014*/ 	.byte	0x00, 0xf0, 0x05, 0x00


	//----- nvinfo : EIATTR_KPARAM_INFO
	.align		4
.L_4219:
        /*0018*/ 	.byte	0x04, 0x17
        /*001a*/ 	.short	(.L_4221 - .L_4220)
.L_4220:
        /*001c*/ 	.word	0x00000000
        /*0020*/ 	.short	0x0005
        /*0022*/ 	.short	0x001a
        /*0024*/ 	.byte	0x00, 0xf0, 0x05, 0x00


	//----- nvinfo : EIATTR_KPARAM_INFO
	.align		4
.L_4221:
        /*0028*/ 	.byte	0x04, 0x17
        /*002a*/ 	.short	(.L_4223 - .L_4222)
.L_4222:
        /*002c*/ 	.word	0x00000000
        /*0030*/ 	.short	0x0004
        /*0032*/ 	.short	0x0019
        /*0034*/ 	.byte	0x00, 0xf0, 0x05, 0x00


	//----- nvinfo : EIATTR_KPARAM_INFO
	.align		4
.L_4223:
        /*0038*/ 	.byte	0x04, 0x17
        /*003a*/ 	.short	(.L_4225 - .L_4224)
.L_4224:
        /*003c*/ 	.word	0x00000000
        /*0040*/ 	.short	0x0003
        /*0042*/ 	.short	0x0018
        /*0044*/ 	.byte	0x00, 0xf0, 0x05, 0x00


	//----- nvinfo : EIATTR_KPARAM_INFO
	.align		4
.L_4225:
        /*0048*/ 	.byte	0x04, 0x17
        /*004a*/ 	.short	(.L_4227 - .L_4226)
.L_4226:
        /*004c*/ 	.word	0x00000000
        /*0050*/ 	.short	0x0002
        /*0052*/ 	.short	0x0008
        /*0054*/ 	.byte	0x00, 0xf0, 0x41, 0x00


	//----- nvinfo : EIATTR_KPARAM_INFO
	.align		4
.L_4227:
        /*0058*/ 	.byte	0x04, 0x17
        /*005a*/ 	.short	(.L_4229 - .L_4228)
.L_4228:
        /*005c*/ 	.word	0x00000000
        /*0060*/ 	.short	0x0001
        /*0062*/ 	.short	0x0004
        /*0064*/ 	.byte	0x00, 0xf0, 0x11, 0x00


	//----- nvinfo : EIATTR_KPARAM_INFO
	.align		4
.L_4229:
        /*0068*/ 	.byte	0x04, 0x17
        /*006a*/ 	.short	(.L_4231 - .L_4230)
.L_4230:
        /*006c*/ 	.word	0x00000000
        /*0070*/ 	.short	0x0000
        /*0072*/ 	.short	0x0000
        /*0074*/ 	.byte	0x00, 0xf0, 0x11, 0x00


	//----- nvinfo : EIATTR_SPARSE_MMA_MASK
	.align		4
.L_4231:
        /*0078*/ 	.byte	0x03, 0x50
        /*007a*/ 	.short	0x0000


	//----- nvinfo : EIATTR_MAXREG_COUNT
	.align		4
        /*007c*/ 	.byte	0x03, 0x1b
        /*007e*/ 	.short	0x00ff


	//----- nvinfo : EIATTR_MERCURY_ISA_VERSION
	.align		4
        /*0080*/ 	.byte	0x03, 0x5f
        /*0082*/ 	.short	0x0101


	//----- nvinfo : EIATTR_EXIT_INSTR_OFFSETS
	.align		4
        /*0084*/ 	.byte	0x04, 0x1c
        /*0086*/ 	.short	(.L_4233 - .L_4232)


	//   ....[0]....
.L_4232:
        /*0088*/ 	.word	0x00000480


	//   ....[1]....
        /*008c*/ 	.word	0x00000510


	//----- nvinfo : EIATTR_MAX_THREADS
	.align		4
.L_4233:
        /*0090*/ 	.byte	0x04, 0x05
        /*0092*/ 	.short	(.L_4235 - .L_4234)
.L_4234:
        /*0094*/ 	.word	0x00000080
        /*0098*/ 	.word	0x00000001
        /*009c*/ 	.word	0x00000001


	//----- nvinfo : EIATTR_CRS_STACK_SIZE
	.align		4
.L_4235:
        /*00a0*/ 	.byte	0x04, 0x1e
        /*00a2*/ 	.short	(.L_4237 - .L_4236)
.L_4236:
        /*00a4*/ 	.word	0x00000000


	//----- nvinfo : EIATTR_CBANK_PARAM_SIZE
	.align		4
.L_4237:
        /*00a8*/ 	.byte	0x03, 0x19
        /*00aa*/ 	.short	0x001c


	//----- nvinfo : EIATTR_PARAM_CBANK
	.align		4
        /*00ac*/ 	.byte	0x04, 0x0a
        /*00ae*/ 	.short	(.L_4239 - .L_4238)
	.align		4
.L_4238:
        /*00b0*/ 	.word	index@(.nv.constant0._ZN2at6native27unrolled_elementwise_kernelINS0_13BUnaryFunctorIsssZZZNS0_21heaviside_kernel_cudaERNS_18TensorIteratorBaseEENKUlvE_clEvENKUlvE3_clEvEUlssE_EESt5arrayIPcLm2EELi4E23TrivialOffsetCalculatorILi1EjESD_NS0_6memory15LoadWithoutCastENSE_16StoreWithoutCastEEEviT_T0_T2_T3_T4_T5_)
        /*00b4*/ 	.short	0x0210
        /*00b6*/ 	.short	0x001c


	//----- nvinfo : EIATTR_SW_WAR
	.align		4
.L_4239:
        /*00b8*/ 	.byte	0x04, 0x36
        /*00ba*/ 	.short	(.L_4241 - .L_4240)
.L_4240:
        /*00bc*/ 	.word	0x00000008
.L_4241:


//--------------------- .nv.info._ZN2at6native29vectorized_elementwise_kernelILi2ENS0_13BUnaryFunctorIsssZZZNS0_21heaviside_kernel_cudaERNS_18TensorIteratorBaseEENKUlvE_clEvENKUlvE3_clEvEUlssE_EESt5arrayIPcLm2EEEEviT0_T1_ --------------------------
	.section	.nv.info._ZN2at6native29vectorized_elementwise_kernelILi2ENS0_13BUnaryFunctorIsssZZZNS0_21heaviside_kernel_cudaERNS_18TensorIteratorBaseEENKUlvE_clEvENKUlvE3_clEvEUlssE_EESt5arrayIPcLm2EEEEviT0_T1_,"",@"SHT_CUDA_INFO"
	.sectionflags	@""
	.align	4


	//----- nvinfo : EIATTR_CUDA_API_VERSION
	.align		4
        /*0000*/ 	.byte	0x04, 0x37
        /*0002*/ 	.short	(.L_4243 - .L_4242)
.L_4242:
        /*0004*/ 	.word	0x00000082


	//----- nvinfo : EIATTR_KPARAM_INFO
	.align		4
.L_4243:
        /*0008*/ 	.byte	0x04, 0x17
        /*000a*/ 	.short	(.L_4245 - .L_4244)
.L_4244:
        /*000c*/ 	.word	0x00000000
        /*0010*/ 	.short	0x0002
        /*0012*/ 	.short	0x0008
        /*0014*/ 	.byte	0x00, 0xf0, 0x41, 0x00


	//----- nvinfo : EIATTR_KPARAM_INFO
	.align		4
.L_4245:
        /*0018*/ 	.byte	0x04, 0x17
        /*001a*/ 	.short	(.L_4247 - .L_4246)
.L_4246:
        /*001c*/ 	.word	0x00000000
        /*0020*/ 	.short	0x0001
        /*0022*/ 	.short	0x0004
        /*0024*/ 	.byte	0x00, 0xf0, 0x11, 0x00


	//----- nvinfo : EIATTR_KPARAM_INFO
	.align		4
.L_4247:
        /*0028*/ 	.byte	0x04, 0x17
        /*002a*/ 	.short	(.L_4249 - .L_4248)
.L_4248:
        /*002c*/ 	.word	0x00000000
        /*0030*/ 	.short	0x0000
        /*0032*/ 	.short	0x0000
        /*0034*/ 	.byte	0x00, 0xf0, 0x11, 0x00


	//----- nvinfo : EIATTR_SPARSE_MMA_MASK
	.align		4
.L_4249:
        /*0038*/ 	.byte	0x03, 0x50
        /*003a*/ 	.short	0x0000


	//----- nvinfo : EIATTR_MAXREG_COUNT
	.align		4
        /*003c*/ 	.byte	0x03, 0x1b
        /*003e*/ 	.short	0x00ff


	//----- nvinfo : EIATTR_MERCURY_ISA_VERSION
	.align		4
        /*0040*/ 	.byte	0x03, 0x5f
        /*0042*/ 	.short	0x0101


	//----- nvinfo : EIATTR_EXIT_INSTR_OFFSETS
	.align		4
        /*0044*/ 	.byte	0x04, 0x1c
        /*0046*/ 	.short	(.L_4251 - .L_4250)


	//   ....[0]....
.L_4250:
        /*0048*/ 	.word	0x00000490


	//   ....[1]....
        /*004c*/ 	.word	0x00000e50


	//   ....[2]....
        /*0050*/ 	.word	0x00000ea0


	//----- nvinfo : EIATTR_MAX_THREADS
	.align		4
.L_4251:
        /*0054*/ 	.byte	0x04, 0x05
        /*0056*/ 	.short	(.L_4253 - .L_4252)
.L_4252:
        /*0058*/ 	.word	0x00000080
        /*005c*/ 	.word	0x00000001
        /*0060*/ 	.word	0x00000001


	//----- nvinfo : EIATTR_CRS_STACK_SIZE
	.align		4
.L_4253:
        /*0064*/ 	.byte	0x04, 0x1e
        /*0066*/ 	.short	(.L_4255 - .L_4254)
.L_4254:
        /*0068*/ 	.word	0x00000000


	//----- nvinfo : EIATTR_CBANK_PARAM_SIZE
	.align		4
.L_4255:
        /*006c*/ 	.byte	0x03, 0x19
        /*006e*/ 	.short	0x0018


	//----- nvinfo : EIATTR_PARAM_CBANK
	.align		4
        /*0070*/ 	.byte	0x04, 0x0a
        /*0072*/ 	.short	(.L_4257 - .L_4256)
	.align		4
.L_4256:
        /*0074*/ 	.word	index@(.nv.constant0._ZN2at6native29vectorized_elementwise_kernelILi2ENS0_13BUnaryFunctorIsssZZZNS0_21heaviside_kernel_cudaERNS_18TensorIteratorBaseEENKUlvE_clEvENKUlvE3_clEvEUlssE_EESt5arrayIPcLm2EEEEviT0_T1_)
        /*0078*/ 	.short	0x0210
        /*007a*/ 	.short	0x0018


	//----- nvinfo : EIATTR_SW_WAR
	.align		4
.L_4257:
        /*007c*/ 	.byte	0x04, 0x36
        /*007e*/ 	.short	(.L_4259 - .L_4258)
.L_4258:
        /*0080*/ 	.word	0x00000008
.L_4259:


//--------------------- .nv.info._ZN2at6native29vectorized_elementwise_kernelILi4ENS0_13BUnaryFunctorIsssZZZNS0_21heaviside_kernel_cudaERNS_18TensorIteratorBaseEENKUlvE_clEvENKUlvE3_clEvEUlssE_EESt5arrayIPcLm2EEEEviT0_T1_ --------------------------
	.section	.nv.info._ZN2at6native29vectorized_elementwise_kernelILi4ENS0_13BUnaryFunctorIsssZZZNS0_21heaviside_kernel_cudaERNS_18TensorIteratorBaseEENKUlvE_clEvENKUlvE3_clEvEUlssE_EESt5arrayIPcLm2EEEEviT0_T1_,"",@"SHT_CUDA_INFO"
	.sectionflags	@""
	.align	4


	//----- nvinfo : EIATTR_CUDA_API_VERSION
	.align		4
        /*0000*/ 	.byte	0x04, 0x37
        /*0002*/ 	.short	(.L_4261 - .L_4260)
.L_4260:
        /*0004*/ 	.word	0x00000082


	//----- nvinfo : EIATTR_KPARAM_INFO
	.align		4
.L_4261:
        /*0008*/ 	.byte	0x04, 0x17
        /*000a*/ 	.short	(.L_4263 - .L_4262)
.L_4262:
        /*000c*/ 	.word	0x00000000
        /*0010*/ 	.short	0x0002
        /*0012*/ 	.short	0x0008
        /*0014*/ 	.byte	0x00, 0xf0, 0x41, 0x00


	//----- nvinfo : EIATTR_KPARAM_INFO
	.align		4
.L_4263:
        /*0018*/ 	.byte	0x04, 0x17
        /*001a*/ 	.short	(.L_4265 - .L_4264)
.L_4264:
        /*001c*/ 	.word	0x00000000
        /*0020*/ 	.short	0x0001
        /*0022*/ 	.short	0x0004
        /*0024*/ 	.byte	0x00, 0xf0, 0x11, 0x00


	//----- nvinfo : EIATTR_KPARAM_INFO
	.align		4
.L_4265:
        /*0028*/ 	.byte	0x04, 0x17
        /*002a*/ 	.short	(.L_4267 - .L_4266)
.L_4266:
        /*002c*/ 	.word	0x00000000
        /*0030*/ 	.short	0x0000
        /*0032*/ 	.short	0x0000
        /*0034*/ 	.byte	0x00, 0xf0, 0x11, 0x00


	//----- nvinfo : EIATTR_SPARSE_MMA_MASK
	.align		4
.L_4267:
        /*0038*/ 	.byte	0x03, 0x50
        /*003a*/ 	.short	0x0000


	//----- nvinfo : EIATTR_MAXREG_COUNT
	.align		4
        /*003c*/ 	.byte	0x03, 0x1b
        /*003e*/ 	.short	0x00ff


	//----- nvinfo : EIATTR_MERCURY_ISA_VERSION
	.align		4
        /*0040*/ 	.byte	0x03, 0x5f
        /*0042*/ 	.short	0x0101


	//----- nvinfo : EIATTR_EXIT_INSTR_OFFSETS
	.align		4
        /*0044*/ 	.byte	0x04, 0x1c
        /*0046*/ 	.short	(.L_4269 - .L_4268)


	//   ....[0]....
.L_4268:
        /*0048*/ 	.word	0x00000440


	//   ....[1]....
        /*004c*/ 	.word	0x00000e00


	//   ....[2]....
        /*0050*/ 	.word	0x00000e50


	//----- nvinfo : EIATTR_MAX_THREADS
	.align		4
.L_4269:
        /*0054*/ 	.byte	0x04, 0x05
        /*0056*/ 	.short	(.L_4271 - .L_4270)
.L_4270:
        /*0058*/ 	.word	0x00000080
        /*005c*/ 	.word	0x00000001
        /*0060*/ 	.word	0x00000001


	//----- nvinfo : EIATTR_CRS_STACK_SIZE
	.align		4
.L_4271:
        /*0064*/ 	.byte	0x04, 0x1e
        /*0066*/ 	.short	(.L_4273 - .L_4272)
.L_4272:
        /*0068*/ 	.word	0x00000000


	//----- nvinfo : EIATTR_CBANK_PARAM_SIZE
	.align		4
.L_4273:
        /*006c*/ 	.byte	0x03, 0x19
        /*006e*/ 	.short	0x0018


	//----- nvinfo : EIATTR_PARAM_CBANK
	.align		4
        /*0070*/ 	.byte	0x04, 0x0a
        /*0072*/ 	.short	(.L_4275 - .L_4274)
	.align		4
.L_4274:
        /*0074*/ 	.word	index@(.nv.constant0._ZN2at6native29vectorized_elementwise_kernelILi4ENS0_13BUnaryFunctorIsssZZZNS0_21heaviside_kernel_cudaERNS_18TensorIteratorBaseEENKUlvE_clEvENKUlvE3_clEvEUlssE_EESt5arrayIPcLm2EEEEviT0_T1_)
        /*0078*/ 	.short	0x0210
        /*007a*/ 	.short	0x0018


	//----- nvinfo : EIATTR_SW_WAR
	.align		4
.L_4275:
        /*007c*/ 	.byte	0x04, 0x36
        /*007e*/ 	.short	(.L_4277 - .L_4276)
.L_4276:
        /*0080*/ 	.word	0x00000008
.L_4277:


//--------------------- .nv.info._ZN2at6native29vectorized_elementwise_kernelILi8ENS0_13BUnaryFunctorIsssZZZNS0_21heaviside_kernel_cudaERNS_18TensorIteratorBaseEENKUlvE_clEvENKUlvE3_clEvEUlssE_EESt5arrayIPcLm2EEEEviT0_T1_ --------------------------
	.section	.nv.info._ZN2at6native29vectorized_elementwise_kernelILi8ENS0_13BUnaryFunctorIsssZZZNS0_21heaviside_kernel_cudaERNS_18TensorIteratorBaseEENKUlvE_clEvENKUlvE3_clEvEUlssE_EESt5arrayIPcLm2EEEEviT0_T1_,"",@"SHT_CUDA_INFO"
	.sectionflags	@""
	.align	4


	//----- nvinfo : EIATTR_CUDA_API_VERSION
	.align		4
        /*0000*/ 	.byte	0x04, 0x37
        /*0002*/ 	.short	(.L_4279 - .L_4278)
.L_4278:
        /*0004*/ 	.word	0x00000082


	//----- nvinfo : EIATTR_KPARAM_INFO
	.align		4
.L_4279:
        /*0008*/ 	.byte	0x04, 0x17
        /*000a*/ 	.short	(.L_4281 - .L_4280)
.L_4280:
        /*000c*/ 	.word	0x00000000
        /*0010*/ 	.short	0x0002
        /*0012*/ 	.short	0x0008
        /*0014*/ 	.byte	0x00, 0xf0, 0x41, 0x00


	//----- nvinfo : EIATTR_KPARAM_INFO
	.align		4
.L_4281:
        /*0018*/ 	.byte	0x04, 0x17
        /*001a*/ 	.short	(.L_4283 - .L_4282)
.L_4282:
        /*001c*/ 	.word	0x00000000
        /*0020*/ 	.short	0x0001
        /*0022*/ 	.short	0x0004
        /*0024*/ 	.byte	0x00, 0xf0, 0x11, 0x00


	//----- nvinfo : EIATTR_KPARAM_INFO
	.align		4
.L_4283:
        /*0028*/ 	.byte	0x04, 0x17
        /*002a*/ 	.short	(.L_4285 - .L_4284)
.L_4284:
        /*002c*/ 	.word	0x00000000
        /*0030*/ 	.short	0x0000
        /*0032*/ 	.short	0x0000
        /*0034*/ 	.byte	0x00, 0xf0, 0x11, 0x00


	//----- nvinfo : EIATTR_SPARSE_MMA_MASK
	.align		4
.L_4285:
        /*0038*/ 	.byte	0x03, 0x50
        /*003a*/ 	.short	0x0000


	//----- nvinfo : EIATTR_MAXREG_COUNT
	.align		4
        /*003c*/ 	.byte	0x03, 0x1b
        /*003e*/ 	.short	0x00ff


	//----- nvinfo : EIATTR_MERCURY_ISA_VERSION
	.align		4
        /*0040*/ 	.byte	0x03, 0x5f
        /*0042*/ 	.short	0x0101


	//----- nvinfo : EIATTR_EXIT_INSTR_OFFSETS
	.align		4
        /*0044*/ 	.byte	0x04, 0x1c
        /*0046*/ 	.short	(.L_4287 - .L_4286)


	//   ....[0]....
.L_4286:
        /*0048*/ 	.word	0x00000450


	//   ....[1]....
        /*004c*/ 	.word	0x00000e10


	//   ....[2]....
        /*0050*/ 	.word	0x00000e60


	//----- nvinfo : EIATTR_MAX_THREADS
	.align		4
.L_4287:
        /*0054*/ 	.byte	0x04, 0x05
        /*0056*/ 	.short	(.L_4289 - .L_4288)
.L_4288:
        /*0058*/ 	.word	0x00000080
        /*005c*/ 	.word	0x00000001
        /*0060*/ 	.word	0x00000001


	//----- nvinfo : EIATTR_CRS_STACK_SIZE
	.align		4
.L_4289:
        /*0064*/ 	.byte	0x04, 0x1e
        /*0066*/ 	.short	(.L_4291 - .L_4290)
.L_4290:
        /*0068*/ 	.word	0x00000000


	//----- nvinfo : EIATTR_CBANK_PARAM_SIZE
	.align		4
.L_4291:
        /*006c*/ 	.byte	0x03, 0x19
        /*006e*/ 	.short	0x0018


	//----- nvinfo : EIATTR_PARAM_CBANK
	.align		4
        /*0070*/ 	.byte	0x04, 0x0a
        /*0072*/ 	.short	(.L_4293 - .L_4292)
	.align		4
.L_4292:
        /*0074*/ 	.word	index@(.nv.constant0._ZN2at6native29vectorized_elementwise_kernelILi8ENS0_13BUnaryFunctorIsssZZZNS0_21heaviside_kernel_cudaERNS_18TensorIteratorBaseEENKUlvE_clEvENKUlvE3_clEvEUlssE_EESt5arrayIPcLm2EEEEviT0_T1_)
        /*0078*/ 	.short	0x0210
        /*007a*/ 	.short	0x0018


	//----- nvinfo : EIATTR_SW_WAR
	.align		4
.L_4293:
        /*007c*/ 	.byte	0x04, 0x36
        /*007e*/ 	.short	(.L_4295 - .L_4294)
.L_4294:
        /*0080*/ 	.word	0x00000008
.L_4295:


//--------------------- .nv.info._ZN2at6native18elementwise_kernelILi128ELi4EZNS0_15gpu_kernel_implINS0_13AUnaryFunctorIsssZZZNS0_21heaviside_kernel_cudaERNS_18TensorIteratorBaseEENKUlvE_clEvENKUlvE3_clEvEUlssE_EEEEvS5_RKT_EUliE_EEviT1_ --------------------------
	.section	.nv.info._ZN2at6native18elementwise_kernelILi128ELi4EZNS0_15gpu_kernel_implINS0_13AUnaryFunctorIsssZZZNS0_21heaviside_kernel_cudaERNS_18TensorIteratorBaseEENKUlvE_clEvENKUlvE3_clEvEUlssE_EEEEvS5_RKT_EUliE_EEviT1_,"",@"SHT_CUDA_INFO"
	.sectionflags	@""
	.align	4


	//----- nvinfo : EIATTR_CUDA_API_VERSION
	.align		4
        /*0000*/ 	.byte	0x04, 0x37
        /*0002*/ 	.short	(.L_4297 - .L_4296)
.L_4296:
        /*0004*/ 	.word	0x00000082


	//----- nvinfo : EIATTR_KPARAM_INFO
	.align		4
.L_4297:
        /*0008*/ 	.byte	0x04, 0x17
        /*000a*/ 	.short	(.L_4299 - .L_4298)
.L_4298:
        /*000c*/ 	.word	0x00000000
        /*0010*/ 	.short	0x0001
        /*0012*/ 	.short	0x0008
        /*0014*/ 	.byte	0x00, 0xf0, 0x61, 0x08


	//----- nvinfo : EIATTR_KPARAM_INFO
	.align		4
.L_4299:
        /*0018*/ 	.byte	0x04, 0x17
        /*001a*/ 	.short	(.L_4301 - .L_4300)
.L_4300:
        /*001c*/ 	.word	0x00000000
        /*0020*/ 	.short	0x0000
        /*0022*/ 	.short	0x0000
        /*0024*/ 	.byte	0x00, 0xf0, 0x11, 0x00


	//----- nvinfo : EIATTR_SPARSE_MMA_MASK
	.align		4
.L_4301:
        /*0028*/ 	.byte	0x03, 0x50
        /*002a*/ 	.short	0x0000


	//----- nvinfo : EIATTR_MAXREG_COUNT
	.align		4
        /*002c*/ 	.byte	0x03, 0x1b
        /*002e*/ 	.short	0x0080


	//----- nvinfo : EIATTR_EXTERNS
	.align		4
        /*0030*/ 	.byte	0x04, 0x0f
        /*0032*/ 	.short	(.L_4303 - .L_4302)


	//   ....[0]....
	.align		4
.L_4302:
        /*0034*/ 	.word	index@(__assertfail)


	//----- nvinfo : EIATTR_MERCURY_ISA_VERSION
	.align		4
.L_4303:
        /*0038*/ 	.byte	0x03, 0x5f
        /*003a*/ 	.short	0x0101


	//----- nvinfo : EIATTR_SYSCALL_OFFSETS
	.align		4
        /*003c*/ 	.byte	0x04, 0x46
        /*003e*/ 	.short	(.L_4305 - .L_4304)


	//   ....[0]....
.L_4304:
        /*0040*/ 	.word	0x000021f0


	//   ....[1]....
        /*0044*/ 	.word	0x000030c0


	//   ....[2]....
        /*0048*/ 	.word	0x000052f0


	//   ....[3]....
        /*004c*/ 	.word	0x000061c0


	//   ....[4]....
        /*0050*/ 	.word	0x000083e0


	//   ....[5]....
        /*0054*/ 	.word	0x000092b0


	//   ....[6]....
        /*0058*/ 	.word	0x0000b4c0


	//   ....[7]....
        /*005c*/ 	.word	0x0000c390


	//----- nvinfo : EIATTR_EXIT_INSTR_OFFSETS
	.align		4
.L_4305:
        /*0060*/ 	.byte	0x04, 0x1c
        /*0062*/ 	.short	(.L_4307 - .L_4306)


	//   ....[0]....
.L_4306:
        /*0064*/ 	.word	0x00009370


	//   ....[1]....
        /*0068*/ 	.word	0x0000b650


	//   ....[2]....
        /*006c*/ 	.word	0x0000b670


	//   ....[3]....
        /*0070*/ 	.word	0x0000b710


	//   ....[4]....
        /*0074*/ 	.word	0x0000b740


	//   ....[5]....
        /*0078*/ 	.word	0x0000b760


	//   ....[6]....
        /*007c*/ 	.word	0x0000b7f0


	//   ....[7]....
        /*0080*/ 	.word	0x0000b830


	//   ....[8]....
        /*0084*/ 	.word	0x0000b8d0


	//   ....[9]....
        /*0088*/ 	.word	0x0000b920


	//   ....[10]....
        /*008c*/ 	.word	0x0000b950


	//   ....[11]....
        /*0090*/ 	.word	0x0000ba20


	//   ....[12]....
        /*0094*/ 	.word	0x0000ba60


	//   ....[13]....
        /*0098*/ 	.word	0x0000bbf0


	//   ....[14]....
        /*009c*/ 	.word	0x0000bd50


	//   ....[15]....
        /*00a0*/ 	.word	0x0000bd90


	//   ....[16]....
        /*00a4*/ 	.word	0x0000be30


	//   ....[17]....
        /*00a8*/ 	.word	0x0000bfb0


	//   ....[18]....
        /*00ac*/ 	.word	0x0000c130


	//   ....[19]....
        /*00b0*/ 	.word	0x0000c290


	//   ....[20]....
        /*00b4*/ 	.word	0x0000c3a0


	//   ....[21]....
        /*00b8*/ 	.word	0x0000c3e0


	//   ....[22]....
        /*00bc*/ 	.word	0x0000c410


	//----- nvinfo : EIATTR_MAX_THREADS
	.align		4
.L_4307:
        /*00c0*/ 	.byte	0x04, 0x05
        /*00c2*/ 	.short	(.L_4309 - .L_4308)
.L_4308:
        /*00c4*/ 	.word	0x00000080
        /*00c8*/ 	.word	0x00000001
        /*00cc*/ 	.word	0x00000001


	//----- nvinfo : EIATTR_CRS_STACK_SIZE
	.align		4
.L_4309:
        /*00d0*/ 	.byte	0x04, 0x1e
        /*00d2*/ 	.short	(.L_4311 - .L_4310)
.L_4310:
        /*00d4*/ 	.word	0x00000000


	//----- nvinfo : EIATTR_CBANK_PARAM_SIZE
	.align		4
.L_4311:
        /*00d8*/ 	.byte	0x03, 0x19
        /*00da*/ 	.short	0x0220


	//----- nvinfo : EIATTR_PARAM_CBANK
	.align		4
        /*00dc*/ 	.byte	0x04, 0x0a
        /*00de*/ 	.short	(.L_4313 - .L_4312)
	.align		4
.L_4312:
        /*00e0*/ 	.word	index@(.nv.constant0._ZN2at6native18elementwise_kernelILi128ELi4EZNS0_15gpu_kernel_implINS0_13AUnaryFunctorIsssZZZNS0_21heaviside_kernel_cudaERNS_18TensorIteratorBaseEENKUlvE_clEvENKUlvE3_clEvEUlssE_EEEEvS5_RKT_EUliE_EEviT1_)
        /*00e4*/ 	.short	0x0210
        /*00e6*/ 	.short	0x0220


	//----- nvinfo : EIATTR_SW_WAR
	.align		4
.L_4313:
        /*00e8*/ 	.byte	0x04, 0x36
        /*00ea*/ 	.short	(.L_4315 - .L_4314)
.L_4314:
        /*00ec*/ 	.word	0x00000008
.L_4315:


//--------------------- .nv.info._ZN2at6native27unrolled_elementwise_kernelINS0_13AUnaryFunctorIsssZZZNS0_21heaviside_kernel_cudaERNS_18TensorIteratorBaseEENKUlvE_clEvENKUlvE3_clEvEUlssE_EESt5arrayIPcLm2EELi4E23TrivialOffsetCalculatorILi1EjESD_NS0_6memory12LoadWithCastILi1EEENSE_13StoreWithCastILi1EEEEEviT_T0_T2_T3_T4_T5_ --------------------------
	.section	.nv.info._ZN2at6native27unrolled_elementwise_kernelINS0_13AUnaryFunctorIsssZZZNS0_21heaviside_kernel_cudaERNS_18TensorIteratorBaseEENKUlvE_clEvENKUlvE3_clEvEUlssE_EESt5arrayIPcLm2EELi4E23TrivialOffsetCalculatorILi1EjESD_NS0_6memory12LoadWithCastILi1EEENSE_13StoreWithCastILi1EEEEEviT_T0_T2_T3_T4_T5_,"",@"SHT_CUDA_INFO"
	.sectionflags	@""
	.align	4


	//----- nvinfo : EIATTR_CUDA_API_VERSION
	.align		4
        /*0000*/ 	.byte	0x04, 0x37
        /*0002*/ 	.short	(.L_4317 - .L_4316)
.L_4316:
        /*0004*/ 	.word	0x00000082


	//----- nvinfo : EIATTR_KPARAM_INFO
	.align		4
.L_4317:
        /*0008*/ 	.byte	0x04, 0x17
        /*000a*/ 	.short	(.L_4319 - .L_4318)
.L_4318:
        /*000c*/ 	.word	0x00000000
        /*0010*/ 	.short	0x0006
        /*0012*/ 	.short	0x0024
        /*0014*/ 	.byte	0x00, 0xf0, 0x21, 0x00


	//----- nvinfo : EIATTR_KPARAM_INFO
	.align		4
.L_4319:
        /*0018*/ 	.byte	0x04, 0x17
        /*001a*/ 	.short	(.L_4321 - .L_4320)
.L_4320:
        /*001c*/ 	.word	0x00000000
        /*0020*/ 	.short	0x0005
        /*0022*/ 	.short	0x001c
        /*0024*/ 	.byte	0x00, 0xf0, 0x21, 0x00


	//----- nvinfo : EIATTR_KPARAM_INFO
	.align		4
.L_4321:
        /*0028*/ 	.byte	0x04, 0x17
        /*002a*/ 	.short	(.L_4323 - .L_4322)
.L_4322:
        /*002c*/ 	.word	0x00000000
        /*0030*/ 	.short	0x0004
        /*0032*/ 	.short	0x0019
        /*0034*/ 	.byte	0x00, 0xf0, 0x05, 0x00


	//----- nvinfo : EIATTR_KPARAM_INFO
	.align		4
.L_4323:
        /*0038*/ 	.byte	0x04, 0x17
        /*003a*/ 	.short	(.L_4325 - .L_4324)
.L_4324:
        /*003c*/ 	.word	0x00000000
        /*0040*/ 	.short	0x0003
        /*0042*/ 	.short	0x0018
        /*0044*/ 	.byte	0x00, 0xf0, 0x05, 0x00


	//----- nvinfo : EIATTR_KPARAM_INFO
	.align		4
.L_4325:
        /*0048*/ 	.byte	0x04, 0x17
        /*004a*/ 	.short	(.L_4327 - .L_4326)
.L_4326:
        /*004c*/ 	.word	0x00000000
        /*0050*/ 	.short	0x0002
        /*0052*/ 	.short	0x0008
        /*0054*/ 	.byte	0x00, 0xf0, 0x41, 0x00


	//----- nvinfo : EIATTR_KPARAM_INFO
	.align		4
.L_4327:
        /*0058*/ 	.byte	0x04, 0x17
        /*005a*/ 	.short	(.L_4329 - .L_4328)
.L_4328:
        /*005c*/ 	.word	0x00000000
        /*0060*/ 	.short	0x0001
        /*0062*/ 	.short	0x0004
        /*0064*/ 	.byte	0x00, 0xf0, 0x11, 0x00


	//----- nvinfo : EIATTR_KPARAM_INFO
	.align		4
.L_4329:
        /*0068*/ 	.byte	0x04, 0x17
        /*006a*/ 	.short	(.L_4331 - .L_4330)
.L_4330:
        /*006c*/ 	.word	0x00000000
        /*0070*/ 	.short	0x0000
        /*0072*/ 	.short	0x0000
        /*0074*/ 	.byte	0x00, 0xf0, 0x11, 0x00


	//----- nvinfo : EIATTR_SPARSE_MMA_MASK
	.align		4
.L_4331:
        /*0078*/ 	.byte	0x03, 0x50
        /*007a*/ 	.short	0x0000


	//----- nvinfo : EIATTR_MAXREG_COUNT
	.align		4
        /*007c*/ 	.byte	0x03, 0x1b
        /*007e*/ 	.short	0x00ff


	//----- nvinfo : EIATTR_EXTERNS
	.align		4
        /*0080*/ 	.byte	0x04, 0x0f
        /*0082*/ 	.short	(.L_4333 - .L_4332)


	//   ....[0]....
	.align		4
.L_4332:
        /*0084*/ 	.word	index@(__assertfail)


	//----- nvinfo : EIATTR_MERCURY_ISA_VERSION
	.align		4
.L_4333:
        /*0088*/ 	.byte	0x03, 0x5f
        /*008a*/ 	.short	0x0101


	//----- nvinfo : EIATTR_SYSCALL_OFFSETS
	.align		4
        /*008c*/ 	.byte	0x04, 0x46
        /*008e*/ 	.short	(.L_4335 - .L_4334)


	//   ....[0]....
.L_4334:
        /*0090*/ 	.word	0x00000f10


	//   ....[1]....
        /*0094*/ 	.word	0x00001e20


	//   ....[2]....
        /*0098*/ 	.word	0x00002d40


	//   ....[3]....
        /*009c*/ 	.word	0x00003c30


	//   ....[4]....
        /*00a0*/ 	.word	0x00004c30


	//   ....[5]....
        /*00a4*/ 	.word	0x00005b80


	//   ....[6]....
        /*00a8*/ 	.word	0x00006aa0


	//   ....[7]....
        /*00ac*/ 	.word	0x000079c0


	//----- nvinfo : EIATTR_EXIT_INSTR_OFFSETS
	.align		4
.L_4335:
        /*00b0*/ 	.byte	0x04, 0x1c
        /*00b2*/ 	.short	(.L_4337 - .L_4336)


	//   ....[0]....
.L_4336:
        /*00b4*/ 	.word	0x00006b50


	//   ....[1]....
        /*00b8*/ 	.word	0x00006c80


	//   ....[2]....
        /*00bc*/ 	.word	0x00006ca0


	//   ....[3]....
        /*00c0*/ 	.word	0x00006d40


	//   ....[4]....
        /*00c4*/ 	.word	0x00006d70


	//   ....[5]....
        /*00c8*/ 	.word	0x00006d90


	//   ....[6]....
        /*00cc*/ 	.word	0x00006e20


	//   ....[7]....
        /*00d0*/ 	.word	0x00006e60


	//   ....[8]....
        /*00d4*/ 	.word	0x00006f00


	//   ....[9]....
        /*00d8*/ 	.word	0x00006f50


	//   ....[10]....
        /*00dc*/ 	.word	0x00006f80


	//   ....[11]....
        /*00e0*/ 	.word	0x00007050


	//   ....[12]....
        /*00e4*/ 	.word	0x00007090


	//   ....[13]....
        /*00e8*/ 	.word	0x00007220


	//   ....[14]....
        /*00ec*/ 	.word	0x00007380


	//   ....[15]....
        /*00f0*/ 	.word	0x000073c0


	//   ....[16]....
        /*00f4*/ 	.word	0x00007460


	//   ....[17]....
        /*00f8*/ 	.word	0x000075e0


	//   ....[18]....
        /*00fc*/ 	.word	0x00007760


	//   ....[19]....
        /*0100*/ 	.word	0x000078c0


	//   ....[20]....
        /*0104*/ 	.word	0x000079d0


	//   ....[21]....
        /*0108*/ 	.word	0x00007a10


	//   ....[22]....
        /*010c*/ 	.word	0x00007a40


	//----- nvinfo : EIATTR_MAX_THREADS
	.align		4
.L_4337:
        /*0110*/ 	.byte	0x04, 0x05
        /*0112*/ 	.short	(.L_4339 - .L_4338)
.L_4338:
        /*0114*/ 	.word	0x00000080
        /*0118*/ 	.word	0x00000001
        /*011c*/ 	.word	0x00000001


	//----- nvinfo : EIATTR_CRS_STACK_SIZE
	.align		4
.L_4339:
        /*0120*/ 	.byte	0x04, 0x1e
        /*0122*/ 	.short	(.L_4341 - .L_4340)
.L_4340:
        /*0124*/ 	.word	0x00000000


	//----- nvinfo : EIATTR_CBANK_PARAM_SIZE
	.align		4
.L_4341:
        /*0128*/ 	.byte	0x03, 0x19
        /*012a*/ 	.short	0x002c


	//----- nvinfo : EIATTR_PARAM_CBANK
	.align		4
        /*012c*/ 	.byte	0x04, 0x0a
        /*012e*/ 	.short	(.L_4343 - .L_4342)
	.align		4
.L_4342:
        /*0130*/ 	.word	index@(.nv.constant0._ZN2at6native27unrolled_elementwise_kernelINS0_13AUnaryFunctorIsssZZZNS0_21heaviside_kernel_cudaERNS_18TensorIteratorBaseEENKUlvE_clEvENKUlvE3_clEvEUlssE_EESt5arrayIPcLm2EELi4E23TrivialOffsetCalculatorILi1EjESD_NS0_6memory12LoadWithCastILi1EEENSE_13StoreWithCastILi1EEEEEviT_T0_T2_T3_T4_T5_)
        /*0134*/ 	.short	0x0210
        /*0136*/ 	.short	0x002c


	//----- nvinfo : EIATTR_SW_WAR
	.align		4
.L_4343:
        /*0138*/ 	.byte	0x04, 0x36
        /*013a*/ 	.short	(.L_4345 - .L_4344)
.L_4344:
        /*013c*/ 	.word	0x00000008
.L_4345:


//--------------------- .nv.info._ZN2at6native18elementwise_kernelILi128ELi4EZNS0_22gpu_kernel_impl_nocastINS0_13AUnaryFunctorIsssZZZNS0_21heaviside_kernel_cudaERNS_18TensorIteratorBaseEENKUlvE_clEvENKUlvE3_clEvEUlssE_EEEEvS5_RKT_EUliE_EEviT1_ --------------------------
	.section	.nv.info._ZN2at6native18elementwise_kernelILi128ELi4EZNS0_22gpu_kernel_impl_nocastINS0_13AUnaryFunctorIsssZZZNS0_21heaviside_kernel_cudaERNS_18TensorIteratorBaseEENKUlvE_clEvENKUlvE3_clEvEUlssE_EEEEvS5_RKT_EUliE_EEviT1_,"",@"SHT_CUDA_INFO"
	.sectionflags	@""
	.align	4


	//----- nvinfo : EIATTR_CUDA_API_VERSION
	.align		4
        /*0000*/ 	.byte	0x04, 0x37
        /*0002*/ 	.short	(.L_4347 - .L_4346)
.L_4346:
        /*0004*/ 	.word	0x00000082


	//----- nvinfo : EIATTR_KPARAM_INFO
	.align		4
.L_4347:
        /*0008*/ 	.byte	0x04, 0x17
        /*000a*/ 	.short	(.L_4349 - .L_4348)
.L_4348:
        /*000c*/ 	.word	0x00000000
        /*0010*/ 	.short	0x0001
        /*0012*/ 	.short	0x0008
        /*0014*/ 	.byte	0x00, 0xf0, 0x61, 0x08


	//----- nvinfo : EIATTR_KPARAM_INFO
	.align		4
.L_4349:
        /*0018*/ 	.byte	0x04, 0x17
        /*001a*/ 	.short	(.L_4351 - .L_4350)
.L_4350:
        /*001c*/ 	.word	0x00000000
        /*0020*/ 	.short	0x0000
        /*0022*/ 	.short	0x0000
        /*0024*/ 	.byte	0x00, 0xf0, 0x11, 0x00


	//----- nvinfo : EIATTR_SPARSE_MMA_MASK
	.align		4
.L_4351:
        /*0028*/ 	.byte	0x03, 0x50
        /*002a*/ 	.short	0x0000


	//----- nvinfo : EIATTR_MAXREG_COUNT
	.align		4
        /*002c*/ 	.byte	0x03, 0x1b
        /*002e*/ 	.short	0x0080


	//----- nvinfo : EIATTR_MERCURY_ISA_VERSION
	.align		4
        /*0030*/ 	.byte	0x03, 0x5f
        /*0032*/ 	.short	0x0101


	//----- nvinfo : EIATTR_EXIT_INSTR_OFFSETS
	.align		4
        /*0034*/ 	.byte	0x04, 0x1c
        /*0036*/ 	.short	(.L_4353 - .L_4352)


	//   ....[0]....
.L_4352:
        /*0038*/ 	.word	0x00003c50


	//   ....[1]....
        /*003c*/ 	.word	0x00005010


	//----- nvinfo : EIATTR_MAX_THREADS
	.align		4
.L_4353:
        /*0040*/ 	.byte	0x04, 0x05
        /*0042*/ 	.short	(.L_4355 - .L_4354)
.L_4354:
        /*0044*/ 	.word	0x00000080
        /*0048*/ 	.word	0x00000001
        /*004c*/ 	.word	0x00000001


	//----- nvinfo : EIATTR_CRS_STACK_SIZE
	.align		4
.L_4355:
        /*0050*/ 	.byte	0x04, 0x1e
        /*0052*/ 	.short	(.L_4357 - .L_4356)
.L_4356:
        /*0054*/ 	.word	0x00000000


	//----- nvinfo : EIATTR_CBANK_PARAM_SIZE
	.align		4
.L_4357:
        /*0058*/ 	.byte	0x03, 0x19
        /*005a*/ 	.short	0x0220


	//----- nvinfo : EIATTR_PARAM_CBANK
	.align		4
        /*005c*/ 	.byte	0x04, 0x0a
        /*005e*/ 	.short	(.L_4359 - .L_4358)
	.align		4
.L_4358:
        /*0060*/ 	.word	index@(.nv.constant0._ZN2at6native18elementwise_kernelILi128ELi4EZNS0_22gpu_kernel_impl_nocastINS0_13AUnaryFunctorIsssZZZNS0_21heaviside_kernel_cudaERNS_18TensorIteratorBaseEENKUlvE_clEvENKUlvE3_clEvEUlssE_EEEEvS5_RKT_EUliE_EEviT1_)
        /*0064*/ 	.short	0x0210
        /*0066*/ 	.short	0x0220


	//----- nvinfo : EIATTR_SW_WAR
	.align		4
.L_4359:
        /*0068*/ 	.byte	0x04, 0x36
        /*006a*/ 	.short	(.L_4361 - .L_4360)
.L_4360:
        /*006c*/ 	.word	0x00000008
.L_4361:


//--------------------- .nv.info._ZN2at6native27unrolled_elementwise_kernelINS0_13AUnaryFunctorIsssZZZNS0_21heaviside_kernel_cudaERNS_18TensorIteratorBaseEENKUlvE_clEvENKUlvE3_clEvEUlssE_EESt5arrayIPcLm2EELi4E23TrivialOffsetCalculatorILi1EjESD_NS0_6memory15LoadWithoutCastENSE_16StoreWithoutCastEEEviT_T0_T2_T3_T4_T5_ --------------------------
	.section	.nv.info._ZN2at6native27unrolled_elementwise_kernelINS0_13AUnaryFunctorIsssZZZNS0_21heaviside_kernel_cudaERNS_18TensorIteratorBaseEENKUlvE_clEvENKUlvE3_clEvEUlssE_EESt5arrayIPcLm2EELi4E23TrivialOffsetCalculatorILi1EjESD_NS0_6memory15LoadWithoutCastENSE_16StoreWithoutCastEEEviT_T0_T2_T3_T4_T5_,"",@"SHT_CUDA_INFO"
	.sectionflags	@""
	.align	4


	//----- nvinfo : EIATTR_CUDA_API_VERSION
	.align		4
        /*0000*/ 	.byte	0x04, 0x37
        /*0002*/ 	.short	(.L_4363 - .L_4362)
.L_4362:
        /*0004*/ 	.word	0x00000082


	//----- nvinfo : EIATTR_KPARAM_INFO
	.align		4
.L_4363:
        /*0008*/ 	.byte	0x04, 0x17
        /*000a*/ 	.short	(.L_4365 - .L_4364)
.L_4364:
        /*000c*/ 	.word	0x00000000
        /*0010*/ 	.short	0x0006
        /*0012*/ 	.short	0x001b
        /*0014*/ 	.byte	0x00, 0xf0, 0x05, 0x00


	//----- nvinfo : EIATTR_KPARAM_INFO
	.align		4
.L_4365:
        /*0018*/ 	.byte	0x04, 0x17
        /*001a*/ 	.short	(.L_4367 - .L_4366)
.L_4366:
        /*001c*/ 	.word	0x00000000
        /*0020*/ 	.short	0x0005
        /*0022*/ 	.short	0x001a
        /*0024*/ 	.byte	0x00, 0xf0, 0x05, 0x00


	//----- nvinfo : EIATTR_KPARAM_INFO
	.align		4
.L_4367:
        /*0028*/ 	.byte	0x04, 0x17
        /*002a*/ 	.short	(.L_4369 - .L_4368)
.L_4368:
        /*002c*/ 	.word	0x00000000
        /*0030*/ 	.short	0x0004
        /*0032*/ 	.short	0x0019
        /*0034*/ 	.byte	0x00, 0xf0, 0x05, 0x00


	//----- nvinfo : EIATTR_KPARAM_INFO
	.align		4
.L_4369:
        /*0038*/ 	.byte	0x04, 0x17
        /*003a*/ 	.short	(.L_4371 - .L_4370)
.L_4370:
        /*003c*/ 	.word	0x00000000
        /*0040*/ 	.short	0x0003
        /*0042*/ 	.short	0x0018
        /*0044*/ 	.byte	0x00, 0xf0, 0x05, 0x00


	//----- nvinfo : EIATTR_KPARAM_INFO
	.align		4
.L_4371:
        /*0048*/ 	.byte	0x04, 0x17
        /*004a*/ 	.short	(.L_4373 - .L_4372)
.L_4372:
        /*004c*/ 	.word	0x00000000
        /*0050*/ 	.short	0x0002
        /*0052*/ 	.short	0x0008
        /*0054*/ 	.byte	0x00, 0xf0, 0x41, 0x00


	//----- nvinfo : EIATTR_KPARAM_INFO
	.align		4
.L_4373:
        /*0058*/ 	.byte	0x04, 0x17
        /*005a*/ 	.short	(.L_4375 - .L_4374)
.L_4374:
        /*005c*/ 	.word	0x00000000
        /*0060*/ 	.short	0x0001
        /*0062*/ 	.short	0x0004
        /*0064*/ 	.byte	0x00, 0xf0, 0x11, 0x00


	//----- nvinfo : EIATTR_KPARAM_INFO
	.align		4
.L_4375:
        /*0068*/ 	.byte	0x04, 0x17
        /*006a*/ 	.short	(.L_4377 - .L_4376)
.L_4376:
        /*006c*/ 	.word	0x00000000
        /*0070*/ 	.short	0x0000
        /*0072*/ 	.short	0x0000
        /*0074*/ 	.byte	0x00, 0xf0, 0x11, 0x00


	//----- nvinfo : EIATTR_SPARSE_MMA_MASK
	.align		4
.L_4377:
        /*0078*/ 	.byte	0x03, 0x50
        /*007a*/ 	.short	0x0000


	//----- nvinfo : EIATTR_MAXREG_COUNT
	.align		4
        /*007c*/ 	.byte	0x03, 0x1b
        /*007e*/ 	.short	0x00ff


	//----- nvinfo : EIATTR_MERCURY_ISA_VERSION
	.align		4
        /*0080*/ 	.byte	0x03, 0x5f
        /*0082*/ 	.short	0x0101


	//----- nvinfo : EIATTR_EXIT_INSTR_OFFSETS
	.align		4
        /*0084*/ 	.byte	0x04, 0x1c
        /*0086*/ 	.short	(.L_4379 - .L_4378)


	//   ....[0]....
.L_4378:
        /*0088*/ 	.word	0x00000430


	//   ....[1]....
        /*008c*/ 	.word	0x000004a0


	//----- nvinfo : EIATTR_MAX_THREADS
	.align		4
.L_4379:
        /*0090*/ 	.byte	0x04, 0x05
        /*0092*/ 	.short	(.L_4381 - .L_4380)
.L_4380:
        /*0094*/ 	.word	0x00000080
        /*0098*/ 	.word	0x00000001
        /*009c*/ 	.word	0x00000001


	//----- nvinfo : EIATTR_CRS_STACK_SIZE
	.align		4
.L_4381:
        /*00a0*/ 	.byte	0x04, 0x1e
        /*00a2*/ 	.short	(.L_4383 - .L_4382)
.L_4382:
        /*00a4*/ 	.word	0x00000000


	//----- nvinfo : EIATTR_CBANK_PARAM_SIZE
	.align		4
.L_4383:
        /*00a8*/ 	.byte	0x03, 0x19
        /*00aa*/ 	.short	0x001c


	//----- nvinfo : EIATTR_PARAM_CBANK
	.align		4
        /*00ac*/ 	.byte	0x04, 0x0a
        /*00ae*/ 	.short	(.L_4385 - .L_4384)
	.align		4
.L_4384:
        /*00b0*/ 	.word	index@(.nv.constant0._ZN2at6native27unrolled_elementwise_kernelINS0_13AUnaryFunctorIsssZZZNS0_21heaviside_kernel_cudaERNS_18TensorIteratorBaseEENKUlvE_clEvENKUlvE3_clEvEUlssE_EESt5arrayIPcLm2EELi4E23TrivialOffsetCalculatorILi1EjESD_NS0_6memory15LoadWithoutCastENSE_16StoreWithoutCastEEEviT_T0_T2_T3_T4_T5_)
        /*00b4*/ 	.short	0x0210
        /*00b6*/ 	.short	0x001c


	//----- nvinfo : EIATTR_SW_WAR
	.align		4
.L_4385:
        /*00b8*/ 	.byte	0x04, 0x36
        /*00ba*/ 	.short	(.L_4387 - .L_4386)
.L_4386:
        /*00bc*/ 	.word	0x00000008
.L_4387:


//--------------------- .nv.info._ZN2at6native29vectorized_elementwise_kernelILi2ENS0_13AUnaryFunctorIsssZZZNS0_21heaviside_kernel_cudaERNS_18TensorIteratorBaseEENKUlvE_clEvENKUlvE3_clEvEUlssE_EESt5arrayIPcLm2EEEEviT0_T1_ --------------------------
	.section	.nv.info._ZN2at6native29vectorized_elementwise_kernelILi2ENS0_13AUnaryFunctorIsssZZZNS0_21heaviside_kernel_cudaERNS_18TensorIteratorBaseEENKUlvE_clEvENKUlvE3_clEvEUlssE_EESt5arrayIPcLm2EEEEviT0_T1_,"",@"SHT_CUDA_INFO"
	.sectionflags	@""
	.align	4


	//----- nvinfo : EIATTR_CUDA_API_VERSION
	.align		4
        /*0000*/ 	.byte	0x04, 0x37
        /*0002*/ 	.short	(.L_4389 - .L_4388)
.L_4388:
        /*0004*/ 	.word	0x00000082


	//----- nvinfo : EIATTR_KPARAM_INFO
	.align		4
.L_4389:
        /*0008*/ 	.byte	0x04, 0x17
        /*000a*/ 	.short	(.L_4391 - .L_4390)
.L_4390:
        /*000c*/ 	.word	0x00000000
        /*0010*/ 	.short	0x0002
        /*0012*/ 	.short	0x0008
        /*0014*/ 	.byte	0x00, 0xf0, 0x41, 0x00


	//----- nvinfo : EIATTR_KPARAM_INFO
	.align		4
.L_4391:
        /*0018*/ 	.byte	0x04, 0x17
        /*001a*/ 	.short	(.L_4393 - .L_4392)
.L_4392:
        /*001c*/ 	.word	0x00000000
        /*0020*/ 	.short	0x0001
        /*0022*/ 	.short	0x0004
        /*0024*/ 	.byte	0x00, 0xf0, 0x11, 0x00


	//----- nvinfo : EIATTR_KPARAM_INFO
	.align		4
.L_4393:
        /*0028*/ 	.byte	0x04, 0x17
        /*002a*/ 	.short	(.L_4395 - .L_4394)
.L_4394:
        /*002c*/ 	.word	0x00000000
        /*0030*/ 	.short	0x0000
        /*0032*/ 	.short	0x0000
        /*0034*/ 	.byte	0x00, 0xf0, 0x11, 0x00


	//----- nvinfo : EIATTR_SPARSE_MMA_MASK
	.align		4
.L_4395:
        /*0038*/ 	.byte	0x03, 0x50
        /*003a*/ 	.short	0x0000


	//----- nvinfo : EIATTR_MAXREG_COUNT
	.align		4
        /*003c*/ 	.byte	0x03, 0x1b
        /*003e*/ 	.short	0x00ff


	//----- nvinfo : EIATTR_MERCURY_ISA_VERSION
	.align		4
        /*0040*/ 	.byte	0x03, 0x5f
        /*0042*/ 	.short	0x0101


	//----- nvinfo : EIATTR_EXIT_INSTR_OFFSETS
	.align		4
        /*0044*/ 	.byte	0x04, 0x1c
        /*0046*/ 	.short	(.L_4397 - .L_4396)


	//   ....[0]....
.L_4396:
        /*0048*/ 	.word	0x00000280


	//   ....[1]....
        /*004c*/ 	.word	0x00000ac0


	//   ....[2]....
        /*0050*/ 	.word	0x00000b10


	//----- nvinfo : EIATTR_MAX_THREADS
	.align		4
.L_4397:
        /*0054*/ 	.byte	0x04, 0x05
        /*0056*/ 	.short	(.L_4399 - .L_4398)
.L_4398:
        /*0058*/ 	.word	0x00000080
        /*005c*/ 	.word	0x00000001
        /*0060*/ 	.word	0x00000001


	//----- nvinfo : EIATTR_CRS_STACK_SIZE
	.align		4
.L_4399:
        /*0064*/ 	.byte	0x04, 0x1e
        /*0066*/ 	.short	(.L_4401 - .L_4400)
.L_4400:
        /*0068*/ 	.word	0x00000000


	//----- nvinfo : EIATTR_CBANK_PARAM_SIZE
	.align		4
.L_4401:
        /*006c*/ 	.byte	0x03, 0x19
        /*006e*/ 	.short	0x0018


	//----- nvinfo : EIATTR_PARAM_CBANK
	.align		4
        /*0070*/ 	.byte	0x04, 0x0a
        /*0072*/ 	.short	(.L_4403 - .L_4402)
	.align		4
.L_4402:
        /*0074*/ 	.word	index@(.nv.constant0._ZN2at6native29vectorized_elementwise_kernelILi2ENS0_13AUnaryFunctorIsssZZZNS0_21heaviside_kernel_cudaERNS_18TensorIteratorBaseEENKUlvE_clEvENKUlvE3_clEvEUlssE_EESt5arrayIPcLm2EEEEviT0_T1_)
        /*0078*/ 	.short	0x0210
        /*007a*/ 	.short	0x0018


	//----- nvinfo : EIATTR_SW_WAR
	.align		4
.L_4403:
        /*007c*/ 	.byte	0x04, 0x36
        /*007e*/ 	.short	(.L_4405 - .L_4404)
.L_4404:
        /*0080*/ 	.word	0x00000008
.L_4405:


//--------------------- .nv.info._ZN2at6native29vectorized_elementwise_kernelILi4ENS0_13AUnaryFunctorIsssZZZNS0_21heaviside_kernel_cudaERNS_18TensorIteratorBaseEENKUlvE_clEvENKUlvE3_clEvEUlssE_EESt5arrayIPcLm2EEEEviT0_T1_ --------------------------
	.section	.nv.info._ZN2at6native29vectorized_elementwise_kernelILi4ENS0_13AUnaryFunctorIsssZZZNS0_21heaviside_kernel_cudaERNS_18TensorIteratorBaseEENKUlvE_clEvENKUlvE3_clEvEUlssE_EESt5arrayIPcLm2EEEEviT0_T1_,"",@"SHT_CUDA_INFO"
	.sectionflags	@""
	.align	4


	//----- nvinfo : EIATTR_CUDA_API_VERSION
	.align		4
        /*0000*/ 	.byte	0x04, 0x37
        /*0002*/ 	.short	(.L_4407 - .L_4406)
.L_4406:
        /*0004*/ 	.word	0x00000082


	//----- nvinfo : EIATTR_KPARAM_INFO
	.align		4
.L_4407:
        /*0008*/ 	.byte	0x04, 0x17
        /*000a*/ 	.short	(.L_4409 - .L_4408)
.L_4408:
        /*000c*/ 	.word	0x00000000
        /*0010*/ 	.short	0x0002
        /*0012*/ 	.short	0x0008
        /*0014*/ 	.byte	0x00, 0xf0, 0x41, 0x00


	//----- nvinfo : EIATTR_KPARAM_INFO
	.align		4
.L_4409:
        /*0018*/ 	.byte	0x04, 0x17
        /*001a*/ 	.short	(.L_4411 - .L_4410)
.L_4410:
        /*001c*/ 	.word	0x00000000
        /*0020*/ 	.short	0x0001
        /*0022*/ 	.short	0x0004
        /*0024*/ 	.byte	0x00, 0xf0, 0x11, 0x00


	//----- nvinfo : EIATTR_KPARAM_INFO
	.align		4
.L_4411:
        /*0028*/ 	.byte	0x04, 0x17
        /*002a*/ 	.short	(.L_4413 - .L_4412)
.L_4412:
        /*002c*/ 	.word	0x00000000
        /*0030*/ 	.short	0x0000
        /*0032*/ 	.short	0x0000
        /*0034*/ 	.byte	0x00, 0xf0, 0x11, 0x00


	//----- nvinfo : EIATTR_SPARSE_MMA_MASK
	.align		4
.L_4413:
        /*0038*/ 	.byte	0x03, 0x50
        /*003a*/ 	.short	0x0000


	//----- nvinfo : EIATTR_MAXREG_COUNT
	.align		4
        /*003c*/ 	.byte	0x03, 0x1b
        /*003e*/ 	.short	0x00ff


	//----- nvinfo : EIATTR_MERCURY_ISA_VERSION
	.align		4
        /*0040*/ 	.byte	0x03, 0x5f
        /*0042*/ 	.short	0x0101


	//----- nvinfo : EIATTR_EXIT_INSTR_OFFSETS
	.align		4
        /*0044*/ 	.byte	0x04, 0x1c
        /*0046*/ 	.short	(.L_4415 - .L_4414)


	//   ....[0]....
.L_4414:
        /*0048*/ 	.word	0x00000280


	//   ....[1]....
        /*004c*/ 	.word	0x00000ac0


	//   ....[2]....
        /*0050*/ 	.word	0x00000b10


	//----- nvinfo : EIATTR_MAX_THREADS
	.align		4
.L_4415:
        /*0054*/ 	.byte	0x04, 0x05
        /*0056*/ 	.short	(.L_4417 - .L_4416)
.L_4416:
        /*0058*/ 	.word	0x00000080
        /*005c*/ 	.word	0x00000001
        /*0060*/ 	.word	0x00000001


	//----- nvinfo : EIATTR_CRS_STACK_SIZE
	.align		4
.L_4417:
        /*0064*/ 	.byte	0x04, 0x1e
        /*0066*/ 	.short	(.L_4419 - .L_4418)
.L_4418:
        /*0068*/ 	.word	0x00000000


	//----- nvinfo : EIATTR_CBANK_PARAM_SIZE
	.align		4
.L_4419:
        /*006c*/ 	.byte	0x03, 0x19
        /*006e*/ 	.short	0x0018


	//----- nvinfo : EIATTR_PARAM_CBANK
	.align		4
        /*0070*/ 	.byte	0x04, 0x0a
        /*0072*/ 	.short	(.L_4421 - .L_4420)
	.align		4
.L_4420:
        /*0074*/ 	.word	index@(.nv.constant0._ZN2at6native29vectorized_elementwise_kernelILi4ENS0_13AUnaryFunctorIsssZZZNS0_21heaviside_kernel_cudaERNS_18TensorIteratorBaseEENKUlvE_clEvENKUlvE3_clEvEUlssE_EESt5arrayIPcLm2EEEEviT0_T1_)
        /*0078*/ 	.short	0x0210
        /*007a*/ 	.short	0x0018


	//----- nvinfo : EIATTR_SW_WAR
	.align		4
.L_4421:
        /*007c*/ 	.byte	0x04, 0x36
        /*007e*/ 	.short	(.L_4423 - .L_4422)
.L_4422:
        /*0080*/ 	.word	0x00000008
.L_4423:


//--------------------- .nv.info._ZN2at6native29vectorized_elementwise_kernelILi8ENS0_13AUnaryFunctorIsssZZZNS0_21heaviside_kernel_cudaERNS_18TensorIteratorBaseEENKUlvE_clEvENKUlvE3_clEvEUlssE_EESt5arrayIPcLm2EEEEviT0_T1_ --------------------------
	.section	.nv.info._ZN2at6native29vectorized_elementwise_kernelILi8ENS0_13AUnaryFunctorIsssZZZNS0_21heaviside_kernel_cudaERNS_18TensorIteratorBaseEENKUlvE_clEvENKUlvE3_clEvEUlssE_EESt5arrayIPcLm2EEEEviT0_T1_,"",@"SHT_CUDA_INFO"
	.sectionflags	@""
	.align	4


	//----- nvinfo : EIATTR_CUDA_API_VERSION
	.align		4
        /*0000*/ 	.byte	0x04, 0x37
        /*0002*/ 	.short	(.L_4425 - .L_4424)
.L_4424:
        /*0004*/ 	.word	0x00000082


	//----- nvinfo : EIATTR_KPARAM_INFO
	.align		4
.L_4425:
        /*0008*/ 	.byte	0x04, 0x17
        /*000a*/ 	.short	(.L_4427 - .L_4426)
.L_4426:
        /*000c*/ 	.word	0x00000000
        /*0010*/ 	.short	0x0002
        /*0012*/ 	.short	0x0008
        /*0014*/ 	.byte	0x00, 0xf0, 0x41, 0x00


	//----- nvinfo : EIATTR_KPARAM_INFO
	.align		4
.L_4427:
        /*0018*/ 	.byte	0x04, 0x17
        /*001a*/ 	.short	(.L_4429 - .L_4428)
.L_4428:
        /*001c*/ 	.word	0x00000000
        /*0020*/ 	.short	0x0001
        /*0022*/ 	.short	0x0004
        /*0024*/ 	.byte	0x00, 0xf0, 0x11, 0x00


	//----- nvinfo : EIATTR_KPARAM_INFO
	.align		4
.L_4429:
        /*0028*/ 	.byte	0x04, 0x17
        /*002a*/ 	.short	(.L_4431 - .L_4430)
.L_4430:
        /*002c*/ 	.word	0x00000000
        /*0030*/ 	.short	0x0000
        /*0032*/ 	.short	0x0000
        /*0034*/ 	.byte	0x00, 0xf0, 0x11, 0x00


	//----- nvinfo : EIATTR_SPARSE_MMA_MASK
	.align		4
.L_4431:
        /*0038*/ 	.byte	0x03, 0x50
        /*003a*/ 	.short	0x0000


	//----- nvinfo : EIATTR_MAXREG_COUNT
	.align		4
        /*003c*/ 	.byte	0x03, 0x1b
        /*003e*/ 	.short	0x00ff


	//----- nvinfo : EIATTR_MERCURY_ISA_VERSION
	.align		4
        /*0040*/ 	.byte	0x03, 0x5f
        /*0042*/ 	.short	0x0101


	//----- nvinfo : EIATTR_EXIT_INSTR_OFFSETS
	.align		4
        /*0044*/ 	.byte	0x04, 0x1c
        /*0046*/ 	.short	(.L_4433 - .L_4432)


	//   ....[0]....
.L_4432:
        /*0048*/ 	.word	0x00000280


	//   ....[1]....
        /*004c*/ 	.word	0x00000ac0


	//   ....[2]....
        /*0050*/ 	.word	0x00000b10


	//----- nvinfo : EIATTR_MAX_THREADS
	.align		4
.L_4433:
        /*0054*/ 	.byte	0x04, 0x05
        /*0056*/ 	.short	(.L_4435 - .L_4434)
.L_4434:
        /*0058*/ 	.word	0x00000080
        /*005c*/ 	.word	0x00000001
        /*0060*/ 	.word	0x00000001


	//----- nvinfo : EIATTR_CRS_STACK_SIZE
	.align		4
.L_4435:
        /*0064*/ 	.byte	0x04, 0x1e
        /*0066*/ 	.short	(.L_4437 - .L_4436)
.L_4436:
        /*0068*/ 	.word	0x00000000


	//----- nvinfo : EIATTR_CBANK_PARAM_SIZE
	.align		4
.L_4437:
        /*006c*/ 	.byte	0x03, 0x19
        /*006e*/ 	.short	0x0018


	//----- nvinfo : EIATTR_PARAM_CBANK
	.align		4
        /*0070*/ 	.byte	0x04, 0x0a
        /*0072*/ 	.short	(.L_4439 - .L_4438)
	.align		4
.L_4438:
        /*0074*/ 	.word	index@(.nv.constant0._ZN2at6native29vectorized_elementwise_kernelILi8ENS0_13AUnaryFunctorIsssZZZNS0_21heaviside_kernel_cudaERNS_18TensorIteratorBaseEENKUlvE_clEvENKUlvE3_clEvEUlssE_EESt5arrayIPcLm2EEEEviT0_T1_)
        /*0078*/ 	.short	0x0210
        /*007a*/ 	.short	0x0018


	//----- nvinfo : EIATTR_SW_WAR
	.align		4
.L_4439:
        /*007c*/ 	.byte	0x04, 0x36
        /*007e*/ 	.short	(.L_4441 - .L_4440)
.L_4440:
        /*0080*/ 	.word	0x00000008
.L_4441:


//--------------------- .nv.info._ZN2at6native18elementwise_kernelILi128ELi4EZNS0_15gpu_kernel_implINS0_13BinaryFunctorIlllZZZNS0_21heaviside_kernel_cudaERNS_18TensorIteratorBaseEENKUlvE_clEvENKUlvE2_clEvEUlllE_EEEEvS5_RKT_EUliE_EEviT1_ --------------------------
	.section	.nv.info._ZN2at6native18elementwise_kernelILi128ELi4EZNS0_15gpu_kernel_implINS0_13BinaryFunctorIlllZZZNS0_21heaviside_kernel_cudaERNS_18TensorIteratorBaseEENKUlvE_clEvENKUlvE2_clEvEUlllE_EEEEvS5_RKT_EUliE_EEviT1_,"",@"SHT_CUDA_INFO"
	.sectionflags	@""
	.align	4


	//----- nvinfo : EIATTR_CUDA_API_VERSION
	.align		4
        /*0000*/ 	.byte	0x04, 0x37
        /*0002*/ 	.short	(.L_4443 - .L_4442)
.L_4442:
        /*0004*/ 	.word	0x00000082


	//----- nvinfo : EIATTR_KPARAM_INFO
	.align		4
.L_4443:
        /*0008*/ 	.byte	0x04, 0x17
        /*000a*/ 	.short	(.L_4445 - .L_4444)
.L_4444:
        /*000c*/ 	.word	0x00000000
        /*0010*/ 	.short	0x0001
        /*0012*/ 	.short	0x0008
        /*0014*/ 	.byte	0x00, 0xf0, 0x21, 0x0a


	//----- nvinfo : EIATTR_KPARAM_INFO
	.align		4
.L_4445:
        /*0018*/ 	.byte	0x04, 0x17
        /*001a*/ 	.short	(.L_4447 - .L_4446)
.L_4446:
        /*001c*/ 	.word	0x00000000
        /*0020*/ 	.short	0x0000
        /*0022*/ 	.short	0x0000
        /*0024*/ 	.byte	0x00, 0xf0, 0x11, 0x00


	//----- nvinfo : EIATTR_SPARSE_MMA_MASK
	.align		4
.L_4447:
        /*0028*/ 	.byte	0x03, 0x50
        /*002a*/ 	.short	0x0000


	//----- nvinfo : EIATTR_MAXREG_COUNT
	.align		4
        /*002c*/ 	.byte	0x03, 0x1b
        /*002e*/ 	.short	0x0080


	//----- nvinfo : EIATTR_EXTERNS
	.align		4
        /*0030*/ 	.byte	0x04, 0x0f
        /*0032*/ 	.short	(.L_4449 - .L_4448)


	//   ....[0]....
	.align		4
.L_4448:
        /*0034*/ 	.word	index@(__assertfail)


	//----- nvinfo : EIATTR_MERCURY_ISA_VERSION
	.align		4
.L_4449:
        /*0038*/ 	.byte	0x03, 0x5f
        /*003a*/ 	.short	0x0101


	//----- nvinfo : EIATTR_SYSCALL_OFFSETS
	.align		4
        /*003c*/ 	.byte	0x04, 0x46
        /*003e*/ 	.short	(.L_4451 - .L_4450)


	//   ....[0]....
.L_4450:
        /*0040*/ 	.word	0x00002500


	//   ....[1]....
        /*0044*/ 	.word	0x00003370


	//   ....[2]....
        /*0048*/ 	.word	0x00004230


	//   ....[3]....
        /*004c*/ 	.word	0x00006740


	//   ....[4]....
        /*0050*/ 	.word	0x000075b0


	//   ....[5]....
        /*0054*/ 	.word	0x00008470


	//   ....[6]....
        /*0058*/ 	.word	0x0000a970


	//   ....[7]....
        /*005c*/ 	.word	0x0000b7e0


	//   ....[8]....
        /*0060*/ 	.word	0x0000c6a0


	//   ....[9]....
        /*0064*/ 	.word	0x0000eb90


	//   ....[10]....
        /*0068*/ 	.word	0x0000fa00


	//   ....[11]....
        /*006c*/ 	.word	0x000108c0


	//----- nvinfo : EIATTR_EXIT_INSTR_OFFSETS
	.align		4
.L_4451:
        /*0070*/ 	.byte	0x04, 0x1c
        /*0072*/ 	.short	(.L_4453 - .L_4452)


	//   ....[0]....
.L_4452:
        /*0074*/ 	.word	0x0000c730


	//   ....[1]....
        /*0078*/ 	.word	0x0000fba0


	//   ....[2]....
        /*007c*/ 	.word	0x0000fbc0


	//   ....[3]....
        /*0080*/ 	.word	0x0000fc40


	//   ....[4]....
        /*0084*/ 	.word	0x0000fc60


	//   ....[5]....
        /*0088*/ 	.word	0x0000fc80


	//   ....[6]....
        /*008c*/ 	.word	0x0000fd10


	//   ....[7]....
        /*0090*/ 	.word	0x0000fd50


	//   ....[8]....
        /*0094*/ 	.word	0x0000fdf0


	//   ....[9]....
        /*0098*/ 	.word	0x0000fe40


	//   ....[10]....
        /*009c*/ 	.word	0x0000fe70


	//   ....[11]....
        /*00a0*/ 	.word	0x0000ff40


	//   ....[12]....
        /*00a4*/ 	.word	0x0000ff80


	//   ....[13]....
        /*00a8*/ 	.word	0x00010110


	//   ....[14]....
        /*00ac*/ 	.word	0x00010270


	//   ....[15]....
        /*00b0*/ 	.word	0x000102b0


	//   ....[16]....
        /*00b4*/ 	.word	0x00010350


	//   ....[17]....
        /*00b8*/ 	.word	0x000104d0


	//   ....[18]....
        /*00bc*/ 	.word	0x00010650


	//   ....[19]....
        /*00c0*/ 	.word	0x000107c0


	//   ....[20]....
        /*00c4*/ 	.word	0x000108d0


	//   ....[21]....
        /*00c8*/ 	.word	0x000108f0


	//   ....[22]....
        /*00cc*/ 	.word	0x00010910


	//----- nvinfo : EIATTR_MAX_THREADS
	.align		4
.L_4453:
        /*00d0*/ 	.byte	0x04, 0x05
        /*00d2*/ 	.short	(.L_4455 - .L_4454)
.L_4454:
        /*00d4*/ 	.word	0x00000080
        /*00d8*/ 	.word	0x00000001
        /*00dc*/ 	.word	0x00000001


	//----- nvinfo : EIATTR_CRS_STACK_SIZE
	.align		4
.L_4455:
        /*00e0*/ 	.byte	0x04, 0x1e
        /*00e2*/ 	.short	(.L_4457 - .L_4456)
.L_4456:
        /*00e4*/ 	.word	0x00000000


	//----- nvinfo : EIATTR_CBANK_PARAM_SIZE
	.align		4
.L_4457:
        /*00e8*/ 	.byte	0x03, 0x19
        /*00ea*/ 	.short	0x0290


	//----- nvinfo : EIATTR_PARAM_CBANK
	.align		4
        /*00ec*/ 	.byte	0x04, 0x0a
        /*00ee*/ 	.short	(.L_4459 - .L_4458)
	.align		4
.L_4458:
        /*00f0*/ 	.word	index@(.nv.constant0._ZN2at6native18elementwise_kernelILi128ELi4EZNS0_15gpu_kernel_implINS0_13BinaryFunctorIlllZZZNS0_21heaviside_kernel_cudaERNS_18TensorIteratorBaseEENKUlvE_clEvENKUlvE2_clEvEUlllE_EEEEvS5_RKT_EUliE_EEviT1_)
        /*00f4*/ 	.short	0x0210
        /*00f6*/ 	.short	0x0290


	//----- nvinfo : EIATTR_SW_WAR
	.align		4
.L_4459:
        /*00f8*/ 	.byte	0x04, 0x36
        /*00fa*/ 	.short	(.L_4461 - .L_4460)
.L_4460:
        /*00fc*/ 	.word	0x00000008
.L_4461:


//--------------------- .nv.info._ZN2at6native27unrolled_elementwise_kernelINS0_13BinaryFunctorIlllZZZNS0_21heaviside_kernel_cudaERNS_18TensorIteratorBaseEENKUlvE_clEvENKUlvE2_clEvEUlllE_EESt5arrayIPcLm3EELi4E23TrivialOffsetCalculatorILi2EjESC_ILi1EjENS0_6memory12LoadWithCastILi2EEENSF_13StoreWithCastILi1EEEEEviT_T0_T2_T3_T4_T5_ --------------------------
	.section	.nv.info._ZN2at6native27unrolled_elementwise_kernelINS0_13BinaryFunctorIlllZZZNS0_21heaviside_kernel_cudaERNS_18TensorIteratorBaseEENKUlvE_clEvENKUlvE2_clEvEUlllE_EESt5arrayIPcLm3EELi4E23TrivialOffsetCalculatorILi2EjESC_ILi1EjENS0_6memory12LoadWithCastILi2EEENSF_13StoreWithCastILi1EEEEEviT_T0_T2_T3_T4_T5_,"",@"SHT_CUDA_INFO"
	.sectionflags	@""
	.align	4


	//----- nvinfo : EIATTR_CUDA_API_VERSION
	.align		4
        /*0000*/ 	.byte	0x04, 0x37
        /*0002*/ 	.short	(.L_4463 - .L_4462)
.L_4462:
        /*0004*/ 	.word	0x00000082


	//----- nvinfo : EIATTR_KPARAM_INFO
	.align		4
.L_4463:
        /*0008*/ 	.byte	0x04, 0x17
        /*000a*/ 	.short	(.L_4465 - .L_4464)
.L_4464:
        /*000c*/ 	.word	0x00000000
        /*0010*/ 	.short	0x0006
        /*0012*/ 	.short	0x0030
        /*0014*/ 	.byte	0x00, 0xf0, 0x21, 0x00


	//----- nvinfo : EIATTR_KPARAM_INFO
	.align		4
.L_4465:
        /*0018*/ 	.byte	0x04, 0x17
        /*001a*/ 	.short	(.L_4467 - .L_4466)
.L_4466:
        /*001c*/ 	.word	0x00000000
        /*0020*/ 	.short	0x0005
        /*0022*/ 	.short	0x0024
        /*0024*/ 	.byte	0x00, 0xf0, 0x31, 0x00


	//----- nvinfo : EIATTR_KPARAM_INFO
	.align		4
.L_4467:
        /*0028*/ 	.byte	0x04, 0x17
        /*002a*/ 	.short	(.L_4469 - .L_4468)
.L_4468:
        /*002c*/ 	.word	0x00000000
        /*0030*/ 	.short	0x0004
        /*0032*/ 	.short	0x0021
        /*0034*/ 	.byte	0x00, 0xf0, 0x05, 0x00


	//----- nvinfo : EIATTR_KPARAM_INFO
	.align		4
.L_4469:
        /*0038*/ 	.byte	0x04, 0x17
        /*003a*/ 	.short	(.L_4471 - .L_4470)
.L_4470:
        /*003c*/ 	.word	0x00000000
        /*0040*/ 	.short	0x0003
        /*0042*/ 	.short	0x0020
        /*0044*/ 	.byte	0x00, 0xf0, 0x05, 0x00


	//----- nvinfo : EIATTR_KPARAM_INFO
	.align		4
.L_4471:
        /*0048*/ 	.byte	0x04, 0x17
        /*004a*/ 	.short	(.L_4473 - .L_4472)
.L_4472:
        /*004c*/ 	.word	0x00000000
        /*0050*/ 	.short	0x0002
        /*0052*/ 	.short	0x0008
        /*0054*/ 	.byte	0x00, 0xf0, 0x61, 0x00


	//----- nvinfo : EIATTR_KPARAM_INFO
	.align		4
.L_4473:
        /*0058*/ 	.byte	0x04, 0x17
        /*005a*/ 	.short	(.L_4475 - .L_4474)
.L_4474:
        /*005c*/ 	.word	0x00000000
        /*0060*/ 	.short	0x0001
        /*0062*/ 	.short	0x0004
        /*0064*/ 	.byte	0x00, 0xf0, 0x05, 0x00


	//----- nvinfo : EIATTR_KPARAM_INFO
	.align		4
.L_4475:
        /*0068*/ 	.byte	0x04, 0x17
        /*006a*/ 	.short	(.L_4477 - .L_4476)
.L_4476:
        /*006c*/ 	.word	0x00000000
        /*0070*/ 	.short	0x0000
        /*0072*/ 	.short	0x0000
        /*0074*/ 	.byte	0x00, 0xf0, 0x11, 0x00


	//----- nvinfo : EIATTR_SPARSE_MMA_MASK
	.align		4
.L_4477:
        /*0078*/ 	.byte	0x03, 0x50
        /*007a*/ 	.short	0x0000


	//----- nvinfo : EIATTR_MAXREG_COUNT
	.align		4
        /*007c*/ 	.byte	0x03, 0x1b
        /*007e*/ 	.short	0x00ff


	//----- nvinfo : EIATTR_EXTERNS
	.align		4
        /*0080*/ 	.byte	0x04, 0x0f
        /*0082*/ 	.short	(.L_4479 - .L_4478)


	//   ....[0]....
	.align		4
.L_4478:
        /*0084*/ 	.word	index@(__assertfail)


	//----- nvinfo : EIATTR_MERCURY_ISA_VERSION
	.align		4
.L_4479:
        /*0088*/ 	.byte	0x03, 0x5f
        /*008a*/ 	.short	0x0101


	//----- nvinfo : EIATTR_SYSCALL_OFFSETS
	.align		4
        /*008c*/ 	.byte	0x04, 0x46
        /*008e*/ 	.short	(.L_4481 - .L_4480)


	//   ....[0]....
.L_4480:
        /*0090*/ 	.word	0x00000f10


	//   ....[1]....
        /*0094*/ 	.word	0x00001d90


	//   ....[2]....
        /*0098*/ 	.word	0x00002ca0


	//   ....[3]....
        /*009c*/ 	.word	0x00003b20


	//   ....[4]....
        /*00a0*/ 	.word	0x00004a60


	//   ....[5]....
        /*00a4*/ 	.word	0x000058e0


	//   ....[6]....
        /*00a8*/ 	.word	0x00006800


	//   ....[7]....
        /*00ac*/ 	.word	0x00007690


	//   ....[8]....
        /*00b0*/ 	.word	0x000088c0


	//   ....[9]....
        /*00b4*/ 	.word	0x000097d0


	//   ....[10]....
        /*00b8*/ 	.word	0x0000a670


	//   ....[11]....
        /*00bc*/ 	.word	0x0000b540


	//----- nvinfo : EIATTR_EXIT_INSTR_OFFSETS
	.align		4
.L_4481:
        /*00c0*/ 	.byte	0x04, 0x1c
        /*00c2*/ 	.short	(.L_4483 - .L_4482)


	//   ....[0]....
.L_4482:
        /*00c4*/ 	.word	0x0000a6f0


	//   ....[1]....
        /*00c8*/ 	.word	0x0000a830


	//   ....[2]....
        /*00cc*/ 	.word	0x0000a850


	//   ....[3]....
        /*00d0*/ 	.word	0x0000a8d0


	//   ....[4]....
        /*00d4*/ 	.word	0x0000a8f0


	//   ....[5]....
        /*00d8*/ 	.word	0x0000a910


	//   ....[6]....
        /*00dc*/ 	.word	0x0000a9a0


	//   ....[7]....
        /*00e0*/ 	.word	0x0000a9e0


	//   ....[8]....
        /*00e4*/ 	.word	0x0000aa80


	//   ....[9]....
        /*00e8*/ 	.word	0x0000aad0


	//   ....[10]....
        /*00ec*/ 	.word	0x0000ab00


	//   ....[11]....
        /*00f0*/ 	.word	0x0000abd0


	//   ....[12]....
        /*00f4*/ 	.word	0x0000ac10


	//   ....[13]....
        /*00f8*/ 	.word	0x0000ada0


	//   ....[14]....
        /*00fc*/ 	.word	0x0000af00


	//   ....[15]....
        /*0100*/ 	.word	0x0000af40


	//   ....[16]....
        /*0104*/ 	.word	0x0000afe0


	//   ....[17]....
        /*0108*/ 	.word	0x0000b160


	//   ....[18]....
        /*010c*/ 	.word	0x0000b2e0


	//   ....[19]....
        /*0110*/ 	.word	0x0000b440


	//   ....[20]....
        /*0114*/ 	.word	0x0000b550


	//   ....[21]....
        /*0118*/ 	.word	0x0000b570


	//   ....[22]....
        /*011c*/ 	.word	0x0000b590


	//----- nvinfo : EIATTR_MAX_THREADS
	.align		4
.L_4483:
        /*0120*/ 	.byte	0x04, 0x05
        /*0122*/ 	.short	(.L_4485 - .L_4484)
.L_4484:
        /*0124*/ 	.word	0x00000080
        /*0128*/ 	.word	0x00000001
        /*012c*/ 	.word	0x00000001


	//----- nvinfo : EIATTR_CRS_STACK_SIZE
	.align		4
.L_4485:
        /*0130*/ 	.byte	0x04, 0x1e
        /*0132*/ 	.short	(.L_4487 - .L_4486)
.L_4486:
        /*0134*/ 	.word	0x00000000


	//----- nvinfo : EIATTR_CBANK_PARAM_SIZE
	.align		4
.L_4487:
        /*0138*/ 	.byte	0x03, 0x19
        /*013a*/ 	.short	0x0038


	//----- nvinfo : EIATTR_PARAM_CBANK
	.align		4
        /*013c*/ 	.byte	0x04, 0x0a
        /*013e*/ 	.short	(.L_4489 - .L_4488)
	.align		4
.L_4488:
        /*0140*/ 	.word	index@(.nv.constant0._ZN2at6native27unrolled_elementwise_kernelINS0_13BinaryFunctorIlllZZZNS0_21heaviside_kernel_cudaERNS_18TensorIteratorBaseEENKUlvE_clEvENKUlvE2_clEvEUlllE_EESt5arrayIPcLm3EELi4E23TrivialOffsetCalculatorILi2EjESC_ILi1EjENS0_6memory12LoadWithCastILi2EEENSF_13StoreWithCastILi1EEEEEviT_T0_T2_T3_T4_T5_)
        /*0144*/ 	.short	0x0210
        /*0146*/ 	.short	0x0038


	//----- nvinfo : EIATTR_SW_WAR
	.align		4
.L_4489:
        /*0148*/ 	.byte	0x04, 0x36
        /*014a*/ 	.short	(.L_4491 - .L_4490)
.L_4490:
        /*014c*/ 	.word	0x00000008
.L_4491:


//--------------------- .nv.info._ZN2at6native18elementwise_kernelILi128ELi2EZNS0_22gpu_kernel_impl_nocastINS0_13BinaryFunctorIlllZZZNS0_21heaviside_kernel_cudaERNS_18TensorIteratorBaseEENKUlvE_clEvENKUlvE2_clEvEUlllE_EEEEvS5_RKT_EUliE_EEviT1_ --------------------------
	.section	.nv.info._ZN2at6native18elementwise_kernelILi128ELi2EZNS0_22gpu_kernel_impl_nocastINS0_13BinaryFunctorIlllZZZNS0_21heaviside_kernel_cudaERNS_18TensorIteratorBaseEENKUlvE_clEvENKUlvE2_clEvEUlllE_EEEEvS5_RKT_EUliE_EEviT1_,"",@"SHT_CUDA_INFO"
	.sectionflags	@""
	.align	4


	//----- nvinfo : EIATTR_CUDA_API_VERSION
	.align		4
        /*0000*/ 	.byte	0x04, 0x37
        /*0002*/ 	.short	(.L_4493 - .L_4492)
.L_4492:
        /*0004*/ 	.word	0x00000082


	//----- nvinfo : EIATTR_KPARAM_INFO
	.align		4
.L_4493:
        /*0008*/ 	.byte	0x04, 0x17
        /*000a*/ 	.short	(.L_4495 - .L_4494)
.L_4494:
        /*000c*/ 	.word	0x00000000
        /*0010*/ 	.short	0x0001
        /*0012*/ 	.short	0x0008
        /*0014*/ 	.byte	0x00, 0xf0, 0x21, 0x0a


	//----- nvinfo : EIATTR_KPARAM_INFO
	.align		4
.L_4495:
        /*0018*/ 	.byte	0x04, 0x17
        /*001a*/ 	.short	(.L_4497 - .L_4496)
.L_4496:
        /*001c*/ 	.word	0x00000000
        /*0020*/ 	.short	0x0000
        /*0022*/ 	.short	0x0000
        /*0024*/ 	.byte	0x00, 0xf0, 0x11, 0x00


	//----- nvinfo : EIATTR_SPARSE_MMA_MASK
	.align		4
.L_4497:
        /*0028*/ 	.byte	0x03, 0x50
        /*002a*/ 	.short	0x0000


	//----- nvinfo : EIATTR_MAXREG_COUNT
	.align		4
        /*002c*/ 	.byte	0x03, 0x1b
        /*002e*/ 	.short	0x0080


	//----- nvinfo : EIATTR_MERCURY_ISA_VERSION
	.align		4
        /*0030*/ 	.byte	0x03, 0x5f
        /*0032*/ 	.short	0x0101


	//----- nvinfo : EIATTR_EXIT_INSTR_OFFSETS
	.align		4
        /*0034*/ 	.byte	0x04, 0x1c
        /*0036*/ 	.short	(.L_4499 - .L_4498)


	//   ....[0]....
.L_4498:
        /*0038*/ 	.word	0x00001810


	//   ....[1]....
        /*003c*/ 	.word	0x00002f60


	//----- nvinfo : EIATTR_MAX_THREADS
	.align		4
.L_4499:
        /*0040*/ 	.byte	0x04, 0x05
        /*0042*/ 	.short	(.L_4501 - .L_4500)
.L_4500:
        /*0044*/ 	.word	0x00000080
        /*0048*/ 	.word	0x00000001
        /*004c*/ 	.word	0x00000001


	//----- nvinfo : EIATTR_CRS_STACK_SIZE
	.align		4
.L_4501:
        /*0050*/ 	.byte	0x04, 0x1e
        /*0052*/ 	.short	(.L_4503 - .L_4502)
.L_4502:
        /*0054*/ 	.word	0x00000000


	//----- nvinfo : EIATTR_CBANK_PARAM_SIZE
	.align		4
.L_4503:
        /*0058*/ 	.byte	0x03, 0x19
        /*005a*/ 	.short	0x0290


	//----- nvinfo : EIATTR_PARAM_CBANK
	.align		4
        /*005c*/ 	.byte	0x04, 0x0a
        /*005e*/ 	.short	(.L_4505 - .L_4504)
	.align		4
.L_4504:
        /*0060*/ 	.word	index@(.nv.constant0._ZN2at6native18elementwise_kernelILi128ELi2EZNS0_22gpu_kernel_impl_nocastINS0_13BinaryFunctorIlllZZZNS0_21heaviside_kernel_cudaERNS_18TensorIteratorBaseEENKUlvE_clEvENKUlvE2_clEvEUlllE_EEEEvS5_RKT_EUliE_EEviT1_)
        /*0064*/ 	.short	0x0210
        /*0066*/ 	.short	0x0290


	//----- nvinfo : EIATTR_SW_WAR
	.align		4
.L_4505:
        /*0068*/ 	.byte	0x04, 0x36
        /*006a*/ 	.short	(.L_4507 - .L_4506)
.L_4506:
        /*006c*/ 	.word	0x00000008
.L_4507:


//--------------------- .nv.info._ZN2at6native27unrolled_elementwise_kernelINS0_13BinaryFunctorIlllZZZNS0_21heaviside_kernel_cudaERNS_18TensorIteratorBaseEENKUlvE_clEvENKUlvE2_clEvEUlllE_EESt5arrayIPcLm3EELi4E23TrivialOffsetCalculatorILi2EjESC_ILi1EjENS0_6memory15LoadWithoutCastENSF_16StoreWithoutCastEEEviT_T0_T2_T3_T4_T5_ --------------------------
	.section	.nv.info._ZN2at6native27unrolled_elementwise_kernelINS0_13BinaryFunctorIlllZZZNS0_21heaviside_kernel_cudaERNS_18TensorIteratorBaseEENKUlvE_clEvENKUlvE2_clEvEUlllE_EESt5arrayIPcLm3EELi4E23TrivialOffsetCalculatorILi2EjESC_ILi1EjENS0_6memory15LoadWithoutCastENSF_16StoreWithoutCastEEEviT_T0_T2_T3_T4_T5_,"",@"SHT_CUDA_INFO"
	.sectionflags	@""
	.align	4


	//----- nvinfo : EIATTR_CUDA_API_VERSION
	.align		4
        /*0000*/ 	.byte	0x04, 0x37
        /*0002*/ 	.short	(.L_4509 - .L_4508)
.L_4508:
        /*0004*/ 	.word	0x00000082


	//----- nvinfo : EIATTR_KPARAM_INFO
	.align		4
.L_4509:
        /*0008*/ 	.byte	0x04, 0x17
        /*000a*/ 	.short	(.L_4511 - .L_4510)
.L_4510:
        /*000c*/ 	.word	0x00000000
        /*0010*/ 	.short	0x0006
        /*0012*/ 	.short	0x0023
        /*0014*/ 	.byte	0x00, 0xf0, 0x05, 0x00


	//----- nvinfo : EIATTR_KPARAM_INFO
	.align		4
.L_4511:
        /*0018*/ 	.byte	0x04, 0x17
        /*001a*/ 	.short	(.L_4513 - .L_4512)
.L_4512:
        /*001c*/ 	.word	0x00000000
        /*0020*/ 	.short	0x0005
        /*0022*/ 	.short	0x0022
        /*0024*/ 	.byte	0x00, 0xf0, 0x05, 0x00


	//----- nvinfo : EIATTR_KPARAM_INFO
	.align		4
.L_4513:
        /*0028*/ 	.byte	0x04, 0x17
        /*002a*/ 	.short	(.L_4515 - .L_4514)
.L_4514:
        /*002c*/ 	.word	0x00000000
        /*0030*/ 	.short	0x0004
        /*0032*/ 	.short	0x0021
        /*0034*/ 	.byte	0x00, 0xf0, 0x05, 0x00


	//----- nvinfo : EIATTR_KPARAM_INFO
	.align		4
.L_4515:
        /*0038*/ 	.byte	0x04, 0x17
        /*003a*/ 	.short	(.L_4517 - .L_4516)
.L_4516:
        /*003c*/ 	.word	0x00000000
        /*0040*/ 	.short	0x0003
        /*0042*/ 	.short	0x0020
        /*0044*/ 	.byte	0x00, 0xf0, 0x05, 0x00


	//----- nvinfo : EIATTR_KPARAM_INFO
	.align		4
.L_4517:
        /*0048*/ 	.byte	0x04, 0x17
        /*004a*/ 	.short	(.L_4519 - .L_4518)
.L_4518:
        /*004c*/ 	.word	0x00000000
        /*0050*/ 	.short	0x0002
        /*0052*/ 	.short	0x0008
        /*0054*/ 	.byte	0x00, 0xf0, 0x61, 0x00


	//----- nvinfo : EIATTR_KPARAM_INFO
	.align		4
.L_4519:
        /*0058*/ 	.byte	0x04, 0x17
        /*005a*/ 	.short	(.L_4521 - .L_4520)
.L_4520:
        /*005c*/ 	.word	0x00000000
        /*0060*/ 	.short	0x0001
        /*0062*/ 	.short	0x0004
        /*0064*/ 	.byte	0x00, 0xf0, 0x05, 0x00


	//----- nvinfo : EIATTR_KPARAM_INFO
	.align		4
.L_4521:
        /*0068*/ 	.byte	0x04, 0x17
        /*006a*/ 	.short	(.L_4523 - .L_4522)
.L_4522:
        /*006c*/ 	.word	0x00000000
        /*0070*/ 	.short	0x0000
        /*0072*/ 	.short	0x0000
        /*0074*/ 	.byte	0x00, 0xf0, 0x11, 0x00


	//----- nvinfo : EIATTR_SPARSE_MMA_MASK
	.align		4
.L_4523:
        /*0078*/ 	.byte	0x03, 0x50
        /*007a*/ 	.short	0x0000


	//----- nvinfo : EIATTR_MAXREG_COUNT
	.align		4
        /*007c*/ 	.byte	0x03, 0x1b
        /*007e*/ 	.short	0x00ff


	//----- nvinfo : EIATTR_MERCURY_ISA_VERSION
	.align		4
        /*0080*/ 	.byte	0x03, 0x5f
        /*0082*/ 	.short	0x0101


	//----- nvinfo : EIATTR_EXIT_INSTR_OFFSETS
	.align		4
        /*0084*/ 	.byte	0x04, 0x1c
        /*0086*/ 	.short	(.L_4525 - .L_4524)


	//   ....[0]....
.L_4524:
        /*0088*/ 	.word	0x000005d0


	//   ....[1]....
        /*008c*/ 	.word	0x00000690


	//----- nvinfo : EIATTR_MAX_THREADS
	.align		4
.L_4525:
        /*0090*/ 	.byte	0x04, 0x05
        /*0092*/ 	.short	(.L_4527 - .L_4526)
.L_4526:
        /*0094*/ 	.word	0x00000080
        /*0098*/ 	.word	0x00000001
        /*009c*/ 	.word	0x00000001


	//----- nvinfo : EIATTR_CRS_STACK_SIZE
	.align		4
.L_4527:
        /*00a0*/ 	.byte	0x04, 0x1e
        /*00a2*/ 	.short	(.L_4529 - .L_4528)
.L_4528:
        /*00a4*/ 	.word	0x00000000


	//----- nvinfo : EIATTR_CBANK_PARAM_SIZE
	.align		4
.L_4529:
        /*00a8*/ 	.byte	0x03, 0x19
        /*00aa*/ 	.short	0x0024


	//----- nvinfo : EIATTR_PARAM_CBANK
	.align		4
        /*00ac*/ 	.byte	0x04, 0x0a
        /*00ae*/ 	.short	(.L_4531 - .L_4530)
	.align		4
.L_4530:
        /*00b0*/ 	.word	index@(.nv.constant0._ZN2at6native27unrolled_elementwise_kernelINS0_13BinaryFunctorIlllZZZNS0_21heaviside_kernel_cudaERNS_18TensorIteratorBaseEENKUlvE_clEvENKUlvE2_clEvEUlllE_EESt5arrayIPcLm3EELi4E23TrivialOffsetCalculatorILi2EjESC_ILi1EjENS0_6memory15LoadWithoutCastENSF_16StoreWithoutCastEEEviT_T0_T2_T3_T4_T5_)
        /*00b4*/ 	.short	0x0210
        /*00b6*/ 	.short	0x0024


	//----- nvinfo : EIATTR_SW_WAR
	.align		4
.L_4531:
        /*00b8*/ 	.byte	0x04, 0x36
        /*00ba*/ 	.short	(.L_4533 - .L_4532)
.L_4532:
        /*00bc*/ 	.word	0x00000008
.L_4533:


//--------------------- .nv.info._ZN2at6native29vectorized_elementwise_kernelILi2ENS0_13BinaryFunctorIlllZZZNS0_21heaviside_kernel_cudaERNS_18TensorIteratorBaseEENKUlvE_clEvENKUlvE2_clEvEUlllE_EESt5arrayIPcLm3EEEEviT0_T1_ --------------------------
	.section	.nv.info._ZN2at6native29vectorized_elementwise_kernelILi2ENS0_13BinaryFunctorIlllZZZNS0_21heaviside_kernel_cudaERNS_18TensorIteratorBaseEENKUlvE_clEvENKUlvE2_clEvEUlllE_EESt5arrayIPcLm3EEEEviT0_T1_,"",@"SHT_CUDA_INFO"
	.sectionflags	@""
	.align	4


	//----- nvinfo : EIATTR_CUDA_API_VERSION
	.align		4
        /*0000*/ 	.byte	0x04, 0x37
        /*0002*/ 	.short	(.L_4535 - .L_4534)
.L_4534:
        /*0004*/ 	.word	0x00000082


	//----- nvinfo : EIATTR_KPARAM_INFO
	.align		4
.L_4535:
        /*0008*/ 	.byte	0x04, 0x17
        /*000a*/ 	.short	(.L_4537 - .L_4536)
.L_4536:
        /*000c*/ 	.word	0x00000000
        /*0010*/ 	.short	0x0002
        /*0012*/ 	.short	0x0008
        /*0014*/ 	.byte	0x00, 0xf0, 0x61, 0x00


	//----- nvinfo : EIATTR_KPARAM_INFO
	.align		4
.L_4537:
        /*0018*/ 	.byte	0x04, 0x17
        /*001a*/ 	.short	(.L_4539 - .L_4538)
.L_4538:
        /*001c*/ 	.word	0x00000000
        /*0020*/ 	.short	0x0001
        /*0022*/ 	.short	0x0004
        /*0024*/ 	.byte	0x00, 0xf0, 0x05, 0x00


	//----- nvinfo : EIATTR_KPARAM_INFO
	.align		4
.L_4539:
        /*0028*/ 	.byte	0x04, 0x17
        /*002a*/ 	.short	(.L_4541 - .L_4540)
.L_4540:
        /*002c*/ 	.word	0x00000000
        /*0030*/ 	.short	0x0000
        /*0032*/ 	.short	0x0000
        /*0034*/ 	.byte	0x00, 0xf0, 0x11, 0x00


	//----- nvinfo : EIATTR_SPARSE_MMA_MASK
	.align		4
.L_4541:
        /*0038*/ 	.byte	0x03, 0x50
        /*003a*/ 	.short	0x0000


	//----- nvinfo : EIATTR_MAXREG_COUNT
	.align		4
        /*003c*/ 	.byte	0x03, 0x1b
        /*003e*/ 	.short	0x00ff


	//----- nvinfo : EIATTR_MERCURY_ISA_VERSION
	.align		4
        /*0040*/ 	.byte	0x03, 0x5f
        /*0042*/ 	.short	0x0101


	//----- nvinfo : EIATTR_EXIT_INSTR_OFFSETS
	.align		4
        /*0044*/ 	.byte	0x04, 0x1c
        /*0046*/ 	.short	(.L_4543 - .L_4542)


	//   ....[0]....
.L_4542:
        /*0048*/ 	.word	0x00000650


	//   ....[1]....
        /*004c*/ 	.word	0x00001300


	//   ....[2]....
        /*0050*/ 	.word	0x00001360


	//----- nvinfo : EIATTR_MAX_THREADS
	.align		4
.L_4543:
        /*0054*/ 	.byte	0x04, 0x05
        /*0056*/ 	.short	(.L_4545 - .L_4544)
.L_4544:
        /*0058*/ 	.word	0x00000080
        /*005c*/ 	.word	0x00000001
        /*0060*/ 	.word	0x00000001


	//----- nvinfo : EIATTR_CRS_STACK_SIZE
	.align		4
.L_4545:
        /*0064*/ 	.byte	0x04, 0x1e
        /*0066*/ 	.short	(.L_4547 - .L_4546)
.L_4546:
        /*0068*/ 	.word	0x00000000


	//----- nvinfo : EIATTR_CBANK_PARAM_SIZE
	.align		4
.L_4547:
        /*006c*/ 	.byte	0x03, 0x19
        /*006e*/ 	.short	0x0020


	//----- nvinfo : EIATTR_PARAM_CBANK
	.align		4
        /*0070*/ 	.byte	0x04, 0x0a
        /*0072*/ 	.short	(.L_4549 - .L_4548)
	.align		4
.L_4548:
        /*0074*/ 	.word	index@(.nv.constant0._ZN2at6native29vectorized_elementwise_kernelILi2ENS0_13BinaryFunctorIlllZZZNS0_21heaviside_kernel_cudaERNS_18TensorIteratorBaseEENKUlvE_clEvENKUlvE2_clEvEUlllE_EESt5arrayIPcLm3EEEEviT0_T1_)
        /*0078*/ 	.short	0x0210
        /*007a*/ 	.short	0x0020


	//----- nvinfo : EIATTR_SW_WAR
	.align		4
.L_4549:
        /*007c*/ 	.byte	0x04, 0x36
        /*007e*/ 	.short	(.L_4551 - .L_4550)
.L_4550:
        /*0080*/ 	.word	0x00000008
.L_4551:


//--------------------- .nv.info._ZN2at6native29vectorized_elementwise_kernelILi4ENS0_13BinaryFunctorIlllZZZNS0_21heaviside_kernel_cudaERNS_18TensorIteratorBaseEENKUlvE_clEvENKUlvE2_clEvEUlllE_EESt5arrayIPcLm3EEEEviT0_T1_ --------------------------
	.section	.nv.info._ZN2at6native29vectorized_elementwise_kernelILi4ENS0_13BinaryFunctorIlllZZZNS0_21heaviside_kernel_cudaERNS_18TensorIteratorBaseEENKUlvE_clEvENKUlvE2_clEvEUlllE_EESt5arrayIPcLm3EEEEviT0_T1_,"",@"SHT_CUDA_INFO"
	.sectionflags	@""
	.align	4


	//----- nvinfo : EIATTR_CUDA_API_VERSION
	.align		4
        /*0000*/ 	.byte	0x04, 0x37
        /*0002*/ 	.short	(.L_4553 - .L_4552)
.L_4552:
        /*0004*/ 	.word	0x00000082


	//----- nvinfo : EIATTR_KPARAM_INFO
	.align		4
.L_4553:
        /*0008*/ 	.byte	0x04, 0x17
        /*000a*/ 	.short	(.L_4555 - .L_4554)
.L_4554:
        /*000c*/ 	.word	0x00000000
        /*0010*/ 	.short	0x0002
        /*0012*/ 	.short	0x0008
        /*0014*/ 	.byte	0x00, 0xf0, 0x61, 0x00


	//----- nvinfo : EIATTR_KPARAM_INFO
	.align		4
.L_4555:
        /*0018*/ 	.byte	0x04, 0x17
        /*001a*/ 	.short	(.L_4557 - .L_4556)
.L_4556:
        /*001c*/ 	.word	0x00000000
        /*0020*/ 	.short	0x0001
        /*0022*/ 	.short	0x0004
        /*0024*/ 	.byte	0x00, 0xf0, 0x05, 0x00


	//----- nvinfo : EIATTR_KPARAM_INFO
	.align		4
.L_4557:
        /*0028*/ 	.byte	0x04, 0x17
        /*002a*/ 	.short	(.L_4559 - .L_4558)
.L_4558:
        /*002c*/ 	.word	0x00000000
        /*0030*/ 	.short	0x0000
        /*0032*/ 	.short	0x0000
        /*0034*/ 	.byte	0x00, 0xf0, 0x11, 0x00


	//----- nvinfo : EIATTR_SPARSE_MMA_MASK
	.align		4
.L_4559:
        /*0038*/ 	.byte	0x03, 0x50
        /*003a*/ 	.short	0x0000


	//----- nvinfo : EIATTR_MAXREG_COUNT
	.align		4
        /*003c*/ 	.byte	0x03, 0x1b
        /*003e*/ 	.short	0x00ff


	//----- nvinfo : EIATTR_MERCURY_ISA_VERSION
	.align		4
        /*0040*/ 	.byte	0x03, 0x5f
        /*0042*/ 	.short	0x0101


	//----- nvinfo : EIATTR_EXIT_INSTR_OFFSETS
	.align		4
        /*0044*/ 	.byte	0x04, 0x1c
        /*0046*/ 	.short	(.L_4561 - .L_4560)


	//   ....[0]....
.L_4560:
        /*0048*/ 	.word	0x00000650


	//   ....[1]....
        /*004c*/ 	.word	0x00001300


	//   ....[2]....
        /*0050*/ 	.word	0x00001360


	//----- nvinfo : EIATTR_MAX_THREADS
	.align		4
.L_4561:
        /*0054*/ 	.byte	0x04, 0x05
        /*0056*/ 	.short	(.L_4563 - .L_4562)
.L_4562:
        /*0058*/ 	.word	0x00000080
        /*005c*/ 	.word	0x00000001
        /*0060*/ 	.word	0x00000001


	//----- nvinfo : EIATTR_CRS_STACK_SIZE
	.align		4
.L_4563:
        /*0064*/ 	.byte	0x04, 0x1e
        /*0066*/ 	.short	(.L_4565 - .L_4564)
.L_4564:
        /*0068*/ 	.word	0x00000000


	//----- nvinfo : EIATTR_CBANK_PARAM_SIZE
	.align		4
.L_4565:
        /*006c*/ 	.byte	0x03, 0x19
        /*006e*/ 	.short	0x0020


	//----- nvinfo : EIATTR_PARAM_CBANK
	.align		4
        /*0070*/ 	.byte	0x04, 0x0a
        /*0072*/ 	.short	(.L_4567 - .L_4566)
	.align		4
.L_4566:
        /*0074*/ 	.word	index@(.nv.constant0._ZN2at6native29vectorized_elementwise_kernelILi4ENS0_13BinaryFunctorIlllZZZNS0_21heaviside_kernel_cudaERNS_18TensorIteratorBaseEENKUlvE_clEvENKUlvE2_clEvEUlllE_EESt5arrayIPcLm3EEEEviT0_T1_)
        /*0078*/ 	.short	0x0210
        /*007a*/ 	.short	0x0020


	//----- nvinfo : EIATTR_SW_WAR
	.align		4
.L_4567:
        /*007c*/ 	.byte	0x04, 0x36
        /*007e*/ 	.short	(.L_4569 - .L_4568)
.L_4568:
        /*0080*/ 	.word	0x00000008
.L_4569:


//--------------------- .nv.info._ZN2at6native29vectorized_elementwise_kernelILi8ENS0_13BinaryFunctorIlllZZZNS0_21heaviside_kernel_cudaERNS_18TensorIteratorBaseEENKUlvE_clEvENKUlvE2_clEvEUlllE_EESt5arrayIPcLm3EEEEviT0_T1_ --------------------------
	.section	.nv.info._ZN2at6native29vectorized_elementwise_kernelILi8ENS0_13BinaryFunctorIlllZZZNS0_21heaviside_kernel_cudaERNS_18TensorIteratorBaseEENKUlvE_clEvENKUlvE2_clEvEUlllE_EESt5arrayIPcLm3EEEEviT0_T1_,"",@"SHT_CUDA_INFO"
	.sectionflags	@""
	.align	4


	//----- nvinfo : EIATTR_CUDA_API_VERSION
	.align		4
        /*0000*/ 	.byte	0x04, 0x37
        /*0002*/ 	.short	(.L_4571 - .L_4570)
.L_4570:
        /*0004*/ 	.word	0x00000082


	//----- nvinfo : EIATTR_KPARAM_INFO
	.align		4
.L_4571:
        /*0008*/ 	.byte	0x04, 0x17
        /*000a*/ 	.short	(.L_4573 - .L_4572)
.L_4572:
        /*000c*/ 	.word	0x00000000
        /*0010*/ 	.short	0x0002
        /*0012*/ 	.short	0x0008
        /*0014*/ 	.byte	0x00, 0xf0, 0x61, 0x00


	//----- nvinfo : EIATTR_KPARAM_INFO
	.align		4
.L_4573:
        /*0018*/ 	.byte	0x04, 0x17
        /*001a*/ 	.short	(.L_4575 - .L_4574)
.L_4574:
        /*001c*/ 	.word	0x00000000
        /*0020*/ 	.short	0x0001
        /*0022*/ 	.short	0x0004
        /*0024*/ 	.byte	0x00, 0xf0, 0x05, 0x00


	//----- nvinfo : EIATTR_KPARAM_INFO
	.align		4
.L_4575:
        /*0028*/ 	.byte	0x04, 0x17
        /*002a*/ 	.short	(.L_4577 - .L_4576)
.L_4576:
        /*002c*/ 	.word	0x00000000
        /*0030*/ 	.short	0x0000
        /*0032*/ 	.short	0x0000
        /*0034*/ 	.byte	0x00, 0xf0, 0x11, 0x00


	//----- nvinfo : EIATTR_SPARSE_MMA_MASK
	.align		4
.L_4577:
        /*0038*/ 	.byte	0x03, 0x50
        /*003a*/ 	.short	0x0000


	//----- nvinfo : EIATTR_MAXREG_COUNT
	.align		4
        /*003c*/ 	.byte	0x03, 0x1b
        /*003e*/ 	.short	0x00ff


	//----- nvinfo : EIATTR_MERCURY_ISA_VERSION
	.align		4
        /*0040*/ 	.byte	0x03, 0x5f
        /*0042*/ 	.short	0x0101


	//----- nvinfo : EIATTR_EXIT_INSTR_OFFSETS
	.align		4
        /*0044*/ 	.byte	0x04, 0x1c
        /*0046*/ 	.short	(.L_4579 - .L_4578)


	//   ....[0]....
.L_4578:
        /*0048*/ 	.word	0x00000650


	//   ....[1]....
        /*004c*/ 	.word	0x00001300


	//   ....[2]....
        /*0050*/ 	.word	0x00001360


	//----- nvinfo : EIATTR_MAX_THREADS
	.align		4
.L_4579:
        /*0054*/ 	.byte	0x04, 0x05
        /*0056*/ 	.short	(.L_4581 - .L_4580)
.L_4580:
        /*0058*/ 	.word	0x00000080
        /*005c*/ 	.word	0x00000001
        /*0060*/ 	.word	0x00000001


	//----- nvinfo : EIATTR_CRS_STACK_SIZE
	.align		4
.L_4581:
        /*0064*/ 	.byte	0x04, 0x1e
        /*0066*/ 	.short	(.L_4583 - .L_4582)
.L_4582:
        /*0068*/ 	.word	0x00000000


	//----- nvinfo : EIATTR_CBANK_PARAM_SIZE
	.align		4
.L_4583:
        /*006c*/ 	.byte	0x03, 0x19
        /*006e*/ 	.short	0x0020


	//----- nvinfo : EIATTR_PARAM_CBANK
	.align		4
        /*0070*/ 	.byte	0x04, 0x0a
        /*0072*/ 	.short	(.L_4585 - .L_4584)
	.align		4
.L_4584:
        /*0074*/ 	.word	index@(.nv.constant0._ZN2at6native29vectorized_elementwise_kernelILi8ENS0_13BinaryFunctorIlllZZZNS0_21heaviside_kernel_cudaERNS_18TensorIteratorBaseEENKUlvE_clEvENKUlvE2_clEvEUlllE_EESt5arrayIPcLm3EEEEviT0_T1_)
        /*0078*/ 	.short	0x0210
        /*007a*/ 	.short	0x0020


	//----- nvinfo : EIATTR_SW_WAR
	.align		4
.L_4585:
        /*007c*/ 	.byte	0x04, 0x36
        /*007e*/ 	.short	(.L_4587 - .L_4586)
.L_4586:
        /*0080*/ 	.word	0x00000008
.L_4587:


//--------------------- .nv.info._ZN2at6native18elementwise_kernelILi128ELi4EZNS0_15gpu_kernel_implINS0_13BUnaryFunctorIlllZZZNS0_21heaviside_kernel_cudaERNS_18TensorIteratorBaseEENKUlvE_clEvENKUlvE2_clEvEUlllE_EEEEvS5_RKT_EUliE_EEviT1_ --------------------------
	.section	.nv.info._ZN2at6native18elementwise_kernelILi128ELi4EZNS0_15gpu_kernel_implINS0_13BUnaryFunctorIlllZZZNS0_21heaviside_kernel_cudaERNS_18TensorIteratorBaseEENKUlvE_clEvENKUlvE2_clEvEUlllE_EEEEvS5_RKT_EUliE_EEviT1_,"",@"SHT_CUDA_INFO"
	.sectionflags	@""
	.align	4


	//----- nvinfo : EIATTR_CUDA_API_VERSION
	.align		4
        /*0000*/ 	.byte	0x04, 0x37
        /*0002*/ 	.short	(.L_4589 - .L_4588)
.L_4588:
        /*0004*/ 	.word	0x00000082


	//----- nvinfo : EIATTR_KPARAM_INFO
	.align		4
.L_4589:
        /*0008*/ 	.byte	0x04, 0x17
        /*000a*/ 	.short	(.L_4591 - .L_4590)
.L_4590:
        /*000c*/ 	.word	0x00000000
        /*0010*/ 	.short	0x0001
        /*0012*/ 	.short	0x0008
        /*0014*/ 	.byte	0x00, 0xf0, 0xa1, 0x08


	//----- nvinfo : EIATTR_KPARAM_INFO
	.align		4
.L_4591:
        /*0018*/ 	.byte	0x04, 0x17
        /*001a*/ 	.short	(.L_4593 - .L_4592)
.L_4592:
        /*001c*/ 	.word	0x00000000
        /*0020*/ 	.short	0x0000
        /*0022*/ 	.short	0x0000
        /*0024*/ 	.byte	0x00, 0xf0, 0x11, 0x00


	//----- nvinfo : EIATTR_SPARSE_MMA_MASK
	.align		4
.L_4593:
        /*0028*/ 	.byte	0x03, 0x50
        /*002a*/ 	.short	0x0000


	//----- nvinfo : EIATTR_MAXREG_COUNT
	.align		4
        /*002c*/ 	.byte	0x03, 0x1b
        /*002e*/ 	.short	0x0080


	//----- nvinfo : EIATTR_EXTERNS
	.align		4
        /*0030*/ 	.byte	0x04, 0x0f
        /*0032*/ 	.short	(.L_4595 - .L_4594)


	//   ....[0]....
	.align		4
.L_4594:
        /*0034*/ 	.word	index@(__assertfail)


	//----- nvinfo : EIATTR_MERCURY_ISA_VERSION
	.align		4
.L_4595:
        /*0038*/ 	.byte	0x03, 0x5f
        /*003a*/ 	.short	0x0101


	//----- nvinfo : EIATTR_SYSCALL_OFFSETS
	.align		4
        /*003c*/ 	.byte	0x04, 0x46
        /*003e*/ 	.short	(.L_4597 - .L_4596)


	//   ....[0]....
.L_4596:
        /*0040*/ 	.word	0x000021d0


	//   ....[1]....
        /*0044*/ 	.word	0x000030c0


	//   ....[2]....
        /*0048*/ 	.word	0x000052a0


	//   ....[3]....
        /*004c*/ 	.word	0x00006190


	//   ....[4]....
        /*0050*/ 	.word	0x00008360


	//   ....[5]....
        /*0054*/ 	.word	0x00009250


	//   ....[6]....
        /*0058*/ 	.word	0x0000b410


	//   ....[7]....
        /*005c*/ 	.word	0x0000c300


	//----- nvinfo : EIATTR_EXIT_INSTR_OFFSETS
	.align		4
.L_4597:
        /*0060*/ 	.byte	0x04, 0x1c
        /*0062*/ 	.short	(.L_4599 - .L_4598)


	//   ....[0]....
.L_4598:
        /*0064*/ 	.word	0x000092e0


	//   ....[1]....
        /*0068*/ 	.word	0x0000b5e0


	//   ....[2]....
        /*006c*/ 	.word	0x0000b600


	//   ....[3]....
        /*0070*/ 	.word	0x0000b680


	//   ....[4]....
        /*0074*/ 	.word	0x0000b6a0


	//   ....[5]....
        /*0078*/ 	.word	0x0000b6c0


	//   ....[6]....
        /*007c*/ 	.word	0x0000b750


	//   ....[7]....
        /*0080*/ 	.word	0x0000b790


	//   ....[8]....
        /*0084*/ 	.word	0x0000b830


	//   ....[9]....
        /*0088*/ 	.word	0x0000b880


	//   ....[10]....
        /*008c*/ 	.word	0x0000b8b0


	//   ....[11]....
        /*0090*/ 	.word	0x0000b980


	//   ....[12]....
        /*0094*/ 	.word	0x0000b9c0


	//   ....[13]....
        /*0098*/ 	.word	0x0000bb50


	//   ....[14]....
        /*009c*/ 	.word	0x0000bcb0


	//   ....[15]....
        /*00a0*/ 	.word	0x0000bcf0


	//   ....[16]....
        /*00a4*/ 	.word	0x0000bd90


	//   ....[17]....
        /*00a8*/ 	.word	0x0000bf10


	//   ....[18]....
        /*00ac*/ 	.word	0x0000c090


	//   ....[19]....
        /*00b0*/ 	.word	0x0000c200


	//   ....[20]....
        /*00b4*/ 	.word	0x0000c310


	//   ....[21]....
        /*00b8*/ 	.word	0x0000c330


	//   ....[22]....
        /*00bc*/ 	.word	0x0000c350


	//----- nvinfo : EIATTR_MAX_THREADS
	.align		4
.L_4599:
        /*00c0*/ 	.byte	0x04, 0x05
        /*00c2*/ 	.short	(.L_4601 - .L_4600)
.L_4600:
        /*00c4*/ 	.word	0x00000080
        /*00c8*/ 	.word	0x00000001
        /*00cc*/ 	.word	0x00000001


	//----- nvinfo : EIATTR_CRS_STACK_SIZE
	.align		4
.L_4601:
        /*00d0*/ 	.byte	0x04, 0x1e
        /*00d2*/ 	.short	(.L_4603 - .L_4602)
.L_4602:
        /*00d4*/ 	.word	0x00000000


	//----- nvinfo : EIATTR_CBANK_PARAM_SIZE
	.align		4
.L_4603:
        /*00d8*/ 	.byte	0x03, 0x19
        /*00da*/ 	.short	0x0230


	//----- nvinfo : EIATTR_PARAM_CBANK
	.align		4
        /*00dc*/ 	.byte	0x04, 0x0a
        /*00de*/ 	.short	(.L_4605 - .L_4604)
	.align		4
.L_4604:
        /*00e0*/ 	.word	index@(.nv.constant0._ZN2at6native18elementwise_kernelILi128ELi4EZNS0_15gpu_kernel_implINS0_13BUnaryFunctorIlllZZZNS0_21heaviside_kernel_cudaERNS_18TensorIteratorBaseEENKUlvE_clEvENKUlvE2_clEvEUlllE_EEEEvS5_RKT_EUliE_EEviT1_)
        /*00e4*/ 	.short	0x0210
        /*00e6*/ 	.short	0x0230


	//----- nvinfo : EIATTR_SW_WAR
	.align		4
.L_4605:
        /*00e8*/ 	.byte	0x04, 0x36
        /*00ea*/ 	.short	(.L_4607 - .L_4606)
.L_4606:
        /*00ec*/ 	.word	0x00000008
.L_4607:


//--------------------- .nv.info._ZN2at6native27unrolled_elementwise_kernelINS0_13BUnaryFunctorIlllZZZNS0_21heaviside_kernel_cudaERNS_18TensorIteratorBaseEENKUlvE_clEvENKUlvE2_clEvEUlllE_EESt5arrayIPcLm2EELi4E23TrivialOffsetCalculatorILi1EjESD_NS0_6memory12LoadWithCastILi1EEENSE_13StoreWithCastILi1EEEEEviT_T0_T2_T3_T4_T5_ --------------------------
	.section	.nv.info._ZN2at6native27unrolled_elementwise_kernelINS0_13BUnaryFunctorIlllZZZNS0_21heaviside_kernel_cudaERNS_18TensorIteratorBaseEENKUlvE_clEvENKUlvE2_clEvEUlllE_EESt5arrayIPcLm2EELi4E23TrivialOffsetCalculatorILi1EjESD_NS0_6memory12LoadWithCastILi1EEENSE_13StoreWithCastILi1EEEEEviT_T0_T2_T3_T4_T5_,"",@"SHT_CUDA_INFO"
	.sectionflags	@""
	.align	4


	//----- nvinfo : EIATTR_CUDA_API_VERSION
	.align		4
        /*0000*/ 	.byte	0x04, 0x37
        /*0002*/ 	.short	(.L_4609 - .L_4608)
.L_4608:
        /*0004*/ 	.word	0x00000082


	//----- nvinfo : EIATTR_KPARAM_INFO
	.align		4
.L_4609:
        /*0008*/ 	.byte	0x04, 0x17
        /*000a*/ 	.short	(.L_4611 - .L_4610)
.L_4610:
        /*000c*/ 	.word	0x00000000
        /*0010*/ 	.short	0x0006
        /*0012*/ 	.short	0x0034
        /*0014*/ 	.byte	0x00, 0xf0, 0x21, 0x00


	//----- nvinfo : EIATTR_KPARAM_INFO
	.align		4
.L_4611:
        /*0018*/ 	.byte	0x04, 0x17
        /*001a*/ 	.short	(.L_4613 - .L_4612)
.L_4612:
        /*001c*/ 	.word	0x00000000
        /*0020*/ 	.short	0x0005
        /*0022*/ 	.short	0x002c
        /*0024*/ 	.byte	0x00, 0xf0, 0x21, 0x00


	//----- nvinfo : EIATTR_KPARAM_INFO
	.align		4
.L_4613:
        /*0028*/ 	.byte	0x04, 0x17
        /*002a*/ 	.short	(.L_4615 - .L_4614)
.L_4614:
        /*002c*/ 	.word	0x00000000
        /*0030*/ 	.short	0x0004
        /*0032*/ 	.short	0x0029
        /*0034*/ 	.byte	0x00, 0xf0, 0x05, 0x00


	//----- nvinfo : EIATTR_KPARAM_INFO
	.align		4
.L_4615:
        /*0038*/ 	.byte	0x04, 0x17
        /*003a*/ 	.short	(.L_4617 - .L_4616)
.L_4616:
        /*003c*/ 	.word	0x00000000
        /*0040*/ 	.short	0x0003
        /*0042*/ 	.short	0x0028
        /*0044*/ 	.byte	0x00, 0xf0, 0x05, 0x00


	//----- nvinfo : EIATTR_KPARAM_INFO
	.align		4
.L_4617:
        /*0048*/ 	.byte	0x04, 0x17
        /*004a*/ 	.short	(.L_4619 - .L_4618)
.L_4618:
        /*004c*/ 	.word	0x00000000
        /*0050*/ 	.short	0x0002
        /*0052*/ 	.short	0x0018
        /*0054*/ 	.byte	0x00, 0xf0, 0x41, 0x00


	//----- nvinfo : EIATTR_KPARAM_INFO
	.align		4
.L_4619:
        /*0058*/ 	.byte	0x04, 0x17
        /*005a*/ 	.short	(.L_4621 - .L_4620)
.L_4620:
        /*005c*/ 	.word	0x00000000
        /*0060*/ 	.short	0x0001
        /*0062*/ 	.short	0x0008
        /*0064*/ 	.byte	0x00, 0xf0, 0x41, 0x00


	//----- nvinfo : EIATTR_KPARAM_INFO
	.align		4
.L_4621:
        /*0068*/ 	.byte	0x04, 0x17
        /*006a*/ 	.short	(.L_4623 - .L_4622)
.L_4622:
        /*006c*/ 	.word	0x00000000
        /*0070*/ 	.short	0x0000
        /*0072*/ 	.short	0x0000
        /*0074*/ 	.byte	0x00, 0xf0, 0x11, 0x00


	//----- nvinfo : EIATTR_SPARSE_MMA_MASK
	.align		4
.L_4623:
        /*0078*/ 	.byte	0x03, 0x50
        /*007a*/ 	.short	0x0000


	//----- nvinfo : EIATTR_MAXREG_COUNT
	.align		4
        /*007c*/ 	.byte	0x03, 0x1b
        /*007e*/ 	.short	0x00ff


	//----- nvinfo : EIATTR_EXTERNS
	.align		4
        /*0080*/ 	.byte	0x04, 0x0f
        /*0082*/ 	.short	(.L_4625 - .L_4624)


	//   ....[0]....
	.align		4
.L_4624:
        /*0084*/ 	.word	index@(__assertfail)


	//----- nvinfo : EIATTR_MERCURY_ISA_VERSION
	.align		4
.L_4625:
        /*0088*/ 	.byte	0x03, 0x5f
        /*008a*/ 	.short	0x0101


	//----- nvinfo : EIATTR_SYSCALL_OFFSETS
	.align		4
        /*008c*/ 	.byte	0x04, 0x46
        /*008e*/ 	.short	(.L_4627 - .L_4626)


	//   ....[0]....
.L_4626:
        /*0090*/ 	.word	0x00000ef0


	//   ....[1]....
        /*0094*/ 	.word	0x00001df0


	//   ....[2]....
        /*0098*/ 	.word	0x00002d00


	//   ....[3]....
        /*009c*/ 	.word	0x00003be0


	//   ....[4]....
        /*00a0*/ 	.word	0x00004e00


	//   ....[5]....
        /*00a4*/ 	.word	0x00005d10


	//   ....[6]....
        /*00a8*/ 	.word	0x00006bd0


	//   ....[7]....
        /*00ac*/ 	.word	0x00007aa0


	//----- nvinfo : EIATTR_EXIT_INSTR_OFFSETS
	.align		4
.L_4627:
        /*00b0*/ 	.byte	0x04, 0x1c
        /*00b2*/ 	.short	(.L_4629 - .L_4628)


	//   ....[0]....
.L_4628:
        /*00b4*/ 	.word	0x00006c50


	//   ....[1]....
        /*00b8*/ 	.word	0x00006d90


	//   ....[2]....
        /*00bc*/ 	.word	0x00006db0


	//   ....[3]....
        /*00c0*/ 	.word	0x00006e30


	//   ....[4]....
        /*00c4*/ 	.word	0x00006e50


	//   ....[5]....
        /*00c8*/ 	.word	0x00006e70


	//   ....[6]....
        /*00cc*/ 	.word	0x00006f00


	//   ....[7]....
        /*00d0*/ 	.word	0x00006f40


	//   ....[8]....
        /*00d4*/ 	.word	0x00006fe0


	//   ....[9]....
        /*00d8*/ 	.word	0x00007030


	//   ....[10]....
        /*00dc*/ 	.word	0x00007060


	//   ....[11]....
        /*00e0*/ 	.word	0x00007130


	//   ....[12]....
        /*00e4*/ 	.word	0x00007170


	//   ....[13]....
        /*00e8*/ 	.word	0x00007300


	//   ....[14]....
        /*00ec*/ 	.word	0x00007460


	//   ....[15]....
        /*00f0*/ 	.word	0x000074a0


	//   ....[16]....
        /*00f4*/ 	.word	0x00007540


	//   ....[17]....
        /*00f8*/ 	.word	0x000076c0


	//   ....[18]....
        /*00fc*/ 	.word	0x00007840


	//   ....[19]....
        /*0100*/ 	.word	0x000079a0


	//   ....[20]....
        /*0104*/ 	.word	0x00007ab0


	//   ....[21]....
        /*0108*/ 	.word	0x00007ad0


	//   ....[22]....
        /*010c*/ 	.word	0x00007af0


	//----- nvinfo : EIATTR_MAX_THREADS
	.align		4
.L_4629:
        /*0110*/ 	.byte	0x04, 0x05
        /*0112*/ 	.short	(.L_4631 - .L_4630)
.L_4630:
        /*0114*/ 	.word	0x00000080
        /*0118*/ 	.word	0x00000001
        /*011c*/ 	.word	0x00000001


	//----- nvinfo : EIATTR_CRS_STACK_SIZE
	.align		4
.L_4631:
        /*0120*/ 	.byte	0x04, 0x1e
        /*0122*/ 	.short	(.L_4633 - .L_4632)
.L_4632:
        /*0124*/ 	.word	0x00000000


	//----- nvinfo : EIATTR_CBANK_PARAM_SIZE
	.align		4
.L_4633:
        /*0128*/ 	.byte	0x03, 0x19
        /*012a*/ 	.short	0x003c


	//----- nvinfo : EIATTR_PARAM_CBANK
	.align		4
        /*012c*/ 	.byte	0x04, 0x0a
        /*012e*/ 	.short	(.L_4635 - .L_4634)
	.align		4
.L_4634:
        /*0130*/ 	.word	index@(.nv.constant0._ZN2at6native27unrolled_elementwise_kernelINS0_13BUnaryFunctorIlllZZZNS0_21heaviside_kernel_cudaERNS_18TensorIteratorBaseEENKUlvE_clEvENKUlvE2_clEvEUlllE_EESt5arrayIPcLm2EELi4E23TrivialOffsetCalculatorILi1EjESD_NS0_6memory12LoadWithCastILi1EEENSE_13StoreWithCastILi1EEEEEviT_T0_T2_T3_T4_T5_)
        /*0134*/ 	.short	0x0210
        /*0136*/ 	.short	0x003c


	//----- nvinfo : EIATTR_SW_WAR
	.align		4
.L_4635:
        /*0138*/ 	.byte	0x04, 0x36
        /*013a*/ 	.short	(.L_4637 - .L_4636)
.L_4636:
        /*013c*/ 	.word	0x00000008
.L_4637:


//--------------------- .nv.info._ZN2at6native18elementwise_kernelILi128ELi2EZNS0_22gpu_kernel_impl_nocastINS0_13BUnaryFunctorIlllZZZNS0_21heaviside_kernel_cudaERNS_18TensorIteratorBaseEENKUlvE_clEvENKUlvE2_clEvEUlllE_EEEEvS5_RKT_EUliE_EEviT1_ --------------------------
	.section	.nv.info._ZN2at6native18elementwise_kernelILi128ELi2EZNS0_22gpu_kernel_impl_nocastINS0_13BUnaryFunctorIlllZZZNS0_21heaviside_kernel_cudaERNS_18TensorIteratorBaseEENKUlvE_clEvENKUlvE2_clEvEUlllE_EEEEvS5_RKT_EUliE_EEviT1_,"",@"SHT_CUDA_INFO"
	.sectionflags	@""
	.align	4


	//----- nvinfo : EIATTR_CUDA_API_VERSION
	.align		4
        /*0000*/ 	.byte	0x04, 0x37
        /*0002*/ 	.short	(.L_4639 - .L_4638)
.L_4638:
        /*0004*/ 	.word	0x00000082


	//----- nvinfo : EIATTR_KPARAM_INFO
	.align		4
.L_4639:
        /*0008*/ 	.byte	0x04, 0x17
        /*000a*/ 	.short	(.L_4641 - .L_4640)
.L_4640:
        /*000c*/ 	.word	0x00000000
        /*0010*/ 	.short	0x0001
        /*0012*/ 	.short	0x0008
        /*0014*/ 	.byte	0x00, 0xf0, 0x81, 0x08


	//----- nvinfo : EIATTR_KPARAM_INFO
	.align		4
.L_4641:
        /*0018*/ 	.byte	0x04, 0x17
        /*001a*/ 	.short	(.L_4643 - .L_4642)
.L_4642:
        /*001c*/ 	.word	0x00000000
        /*0020*/ 	.short	0x0000
        /*0022*/ 	.short	0x0000
        /*0024*/ 	.byte	0x00, 0xf0, 0x11, 0x00


	//----- nvinfo : EIATTR_SPARSE_MMA_MASK
	.align		4
.L_4643:
        /*0028*/ 	.byte	0x03, 0x50
        /*002a*/ 	.short	0x0000


	//----- nvinfo : EIATTR_MAXREG_COUNT
	.align		4
        /*002c*/ 	.byte	0x03, 0x1b
        /*002e*/ 	.short	0x0080


	//----- nvinfo : EIATTR_MERCURY_ISA_VERSION
	.align		4
        /*0030*/ 	.byte	0x03, 0x5f
        /*0032*/ 	.short	0x0101


	//----- nvinfo : EIATTR_EXIT_INSTR_OFFSETS
	.align		4
        /*0034*/ 	.byte	0x04, 0x1c
        /*0036*/ 	.short	(.L_4645 - .L_4644)


	//   ....[0]....
.L_4644:
        /*0038*/ 	.word	0x000014b0


	//   ....[1]....
        /*003c*/ 	.word	0x000028b0


	//----- nvinfo : EIATTR_MAX_THREADS
	.align		4
.L_4645:
        /*0040*/ 	.byte	0x04, 0x05
        /*0042*/ 	.short	(.L_4647 - .L_4646)
.L_4646:
        /*0044*/ 	.word	0x00000080
        /*0048*/ 	.word	0x00000001
        /*004c*/ 	.word	0x00000001


	//----- nvinfo : EIATTR_CRS_STACK_SIZE
	.align		4
.L_4647:
        /*0050*/ 	.byte	0x04, 0x1e
        /*0052*/ 	.short	(.L_4649 - .L_4648)
.L_4648:
        /*0054*/ 	.word	0x00000000


	//----- nvinfo : EIATTR_CBANK_PARAM_SIZE
	.align		4
.L_4649:
        /*0058*/ 	.byte	0x03, 0x19
        /*005a*/ 	.short	0x0228


	//----- nvinfo : EIATTR_PARAM_CBANK
	.align		4
        /*005c*/ 	.byte	0x04, 0x0a
        /*005e*/ 	.short	(.L_4651 - .L_4650)
	.align		4
.L_4650:
        /*0060*/ 	.word	index@(.nv.constant0._ZN2at6native18elementwise_kernelILi128ELi2EZNS0_22gpu_kernel_impl_nocastINS0_13BUnaryFunctorIlllZZZNS0_21heaviside_kernel_cudaERNS_18TensorIteratorBaseEENKUlvE_clEvENKUlvE2_clEvEUlllE_EEEEvS5_RKT_EUliE_EEviT1_)
        /*0064*/ 	.short	0x0210
        /*0066*/ 	.short	0x0228


	//----- nvinfo : EIATTR_SW_WAR
	.align		4
.L_4651:
        /*0068*/ 	.byte	0x04, 0x36
        /*006a*/ 	.short	(.L_4653 - .L_4652)
.L_4652:
        /*006c*/ 	.word	0x00000008
.L_4653:


//--------------------- .nv.info._ZN2at6native27unrolled_elementwise_kernelINS0_13BUnaryFunctorIlllZZZNS0_21heaviside_kernel_cudaERNS_18TensorIteratorBaseEENKUlvE_clEvENKUlvE2_clEvEUlllE_EESt5arrayIPcLm2EELi4E23TrivialOffsetCalculatorILi1EjESD_NS0_6memory15LoadWithoutCastENSE_16StoreWithoutCastEEEviT_T0_T2_T3_T4_T5_ --------------------------
	.section	.nv.info._ZN2at6native27unrolled_elementwise_kernelINS0_13BUnaryFunctorIlllZZZNS0_21heaviside_kernel_cudaERNS_18TensorIteratorBaseEENKUlvE_clEvENKUlvE2_clEvEUlllE_EESt5arrayIPcLm2EELi4E23TrivialOffsetCalculatorILi1EjESD_NS0_6memory15LoadWithoutCastENSE_16StoreWithoutCastEEEviT_T0_T2_T3_T4_T5_,"",@"SHT_CUDA_INFO"
	.sectionflags	@""
	.align	4


	//----- nvinfo : EIATTR_CUDA_API_VERSION
	.align		4
        /*0000*/ 	.byte	0x04, 0x37
        /*0002*/ 	.short	(.L_4655 - .L_4654)
.L_4654:
        /*0004*/ 	.word	0x00000082


	//----- nvinfo : EIATTR_KPARAM_INFO
	.align		4
.L_4655:
        /*0008*/ 	.byte	0x04, 0x17
        /*000a*/ 	.short	(.L_4657 - .L_4656)
.L_4656:
        /*000c*/ 	.word	0x00000000
        /*0010*/ 	.short	0x0006
        /*0012*/ 	.short	0x002b
        /*0014*/ 	.byte	0x00, 0xf0, 0x05, 0x00


	//----- nvinfo : EIATTR_KPARAM_INFO
	.align		4
.L_4657:
        /*0018*/ 	.byte	0x04, 0x17
        /*001a*/ 	.short	(.L_4659 - .L_4658)
.L_4658:
        /*001c*/ 	.word	0x00000000
        /*0020*/ 	.short	0x0005
        /*0022*/ 	.short	0x002a
        /*0024*/ 	.byte	0x00, 0xf0, 0x05, 0x00


	//----- nvinfo : EIATTR_KPARAM_INFO
	.align		4
.L_4659:
        /*0028*/ 	.byte	0x04, 0x17
        /*002a*/ 	.short	(.L_4661 - .L_4660)
.L_4660:
        /*002c*/ 	.word	0x00000000
        /*0030*/ 	.short	0x0004
        /*0032*/ 	.short	0x0029
        /*0034*/ 	.byte	0x00, 0xf0, 0x05, 0x00


	//----- nvinfo : EIATTR_KPARAM_INFO
	.align		4
.L_4661:
        /*0038*/ 	.byte	0x04, 0x17
        /*003a*/ 	.short	(.L_4663 - .L_4662)
.L_4662:
        /*003c*/ 	.word	0x00000000
        /*0040*/ 	.short	0x0003
        /*0042*/ 	.short	0x0028
        /*0044*/ 	.byte	0x00, 0xf0, 0x05, 0x00


	//----- nvinfo : EIATTR_KPARAM_INFO
	.align		4
.L_4663:
        /*0048*/ 	.byte	0x04, 0x17
        /*004a*/ 	.short	(.L_4665 - .L_4664)
.L_4664:
        /*004c*/ 	.word	0x00000000
        /*0050*/ 	.short	0x0002
        /*0052*/ 	.short	0x0018
        /*0054*/ 	.byte	0x00, 0xf0, 0x41, 0x00


	//----- nvinfo : EIATTR_KPARAM_INFO
	.align		4
.L_4665:
        /*0058*/ 	.byte	0x04, 0x17
        /*005a*/ 	.short	(.L_4667 - .L_4666)
.L_4666:
        /*005c*/ 	.word	0x00000000
        /*0060*/ 	.short	0x0001
        /*0062*/ 	.short	0x0008
        /*0064*/ 	.byte	0x00, 0xf0, 0x41, 0x00


	//----- nvinfo : EIATTR_KPARAM_INFO
	.align		4
.L_4667:
        /*0068*/ 	.byte	0x04, 0x17
        /*006a*/ 	.short	(.L_4669 - .L_4668)
.L_4668:
        /*006c*/ 	.word	0x00000000
        /*0070*/ 	.short	0x0000
        /*0072*/ 	.short	0x0000
        /*0074*/ 	.byte	0x00, 0xf0, 0x11, 0x00


	//----- nvinfo : EIATTR_SPARSE_MMA_MASK
	.align		4
.L_4669:
        /*0078*/ 	.byte	0x03, 0x50
        /*007a*/ 	.short	0x0000


	//----- nvinfo : EIATTR_MAXREG_COUNT
	.align		4
        /*007c*/ 	.byte	0x03, 0x1b
        /*007e*/ 	.short	0x00ff


	//----- nvinfo : EIATTR_MERCURY_ISA_VERSION
	.align		4
        /*0080*/ 	.byte	0x03, 0x5f
        /*0082*/ 	.short	0x0101


	//----- nvinfo : EIATTR_EXIT_INSTR_OFFSETS
	.align		4
        /*0084*/ 	.byte	0x04, 0x1c
        /*0086*/ 	.short	(.L_4671 - .L_4670)


	//   ....[0]....
.L_4670:
        /*0088*/ 	.word	0x000004e0


	//   ....[1]....
        /*008c*/ 	.word	0x00000590


	//----- nvinfo : EIATTR_MAX_THREADS
	.align		4
.L_4671:
        /*0090*/ 	.byte	0x04, 0x05
        /*0092*/ 	.short	(.L_4673 - .L_4672)
.L_4672:
        /*0094*/ 	.word	0x00000080
        /*0098*/ 	.word	0x00000001
        /*009c*/ 	.word	0x00000001


	//----- nvinfo : EIATTR_CRS_STACK_SIZE
	.align		4
.L_4673:
        /*00a0*/ 	.byte	0x04, 0x1e
        /*00a2*/ 	.short	(.L_4675 - .L_4674)
.L_4674:
        /*00a4*/ 	.word	0x00000000


	//----- nvinfo : EIATTR_CBANK_PARAM_SIZE
	.align		4
.L_4675:
        /*00a8*/ 	.byte	0x03, 0x19
        /*00aa*/ 	.short	0x002c


	//----- nvinfo : EIATTR_PARAM_CBANK
	.align		4
        /*00ac*/ 	.byte	0x04, 0x0a
        /*00ae*/ 	.short	(.L_4677 - .L_4676)
	.align		4
.L_4676:
        /*00b0*/ 	.word	index@(.nv.constant0._ZN2at6native27unrolled_elementwise_kernelINS0_13BUnaryFunctorIlllZZZNS0_21heaviside_kernel_cudaERNS_18TensorIteratorBaseEENKUlvE_clEvENKUlvE2_clEvEUlllE_EESt5arrayIPcLm2EELi4E23TrivialOffsetCalculatorILi1EjESD_NS0_6memory15LoadWithoutCastENSE_16StoreWithoutCastEEEviT_T0_T2_T3_T4_T5_)
        /*00b4*/ 	.short	0x0210
        /*00b6*/ 	.short	0x002c


	//----- nvinfo : EIATTR_SW_WAR
	.align		4
.L_4677:
        /*00b8*/ 	.byte	0x04, 0x36
        /*00ba*/ 	.short	(.L_4679 - .L_4678)
.L_4678:
        /*00bc*/ 	.word	0x00000008
.L_4679:


//--------------------- .nv.info._ZN2at6native29vectorized_elementwise_kernelILi2ENS0_13BUnaryFunctorIlllZZZNS0_21heaviside_kernel_cudaERNS_18TensorIteratorBaseEENKUlvE_clEvENKUlvE2_clEvEUlllE_EESt5arrayIPcLm2EEEEviT0_T1_ --------------------------
	.section	.nv.info._ZN2at6native29vectorized_elementwise_kernelILi2ENS0_13BUnaryFunctorIlllZZZNS0_21heaviside_kernel_cudaERNS_18TensorIteratorBaseEENKUlvE_clEvENKUlvE2_clEvEUlllE_EESt5arrayIPcLm2EEEEviT0_T1_,"",@"SHT_CUDA_INFO"
	.sectionflags	@""
	.align	4


	//----- nvinfo : EIATTR_CUDA_API_VERSION
	.align		4
        /*0000*/ 	.byte	0x04, 0x37
        /*0002*/ 	.short	(.L_4681 - .L_4680)
.L_4680:
        /*0004*/ 	.word	0x00000082


	//----- nvinfo : EIATTR_KPARAM_INFO
	.align		4
.L_4681:
        /*0008*/ 	.byte	0x04, 0x17
        /*000a*/ 	.short	(.L_4683 - .L_4682)
.L_4682:
        /*000c*/ 	.word	0x00000000
        /*0010*/ 	.short	0x0002
        /*0012*/ 	.short	0x0018
        /*0014*/ 	.byte	0x00, 0xf0, 0x41, 0x00


	//----- nvinfo : EIATTR_KPARAM_INFO
	.align		4
.L_4683:
        /*0018*/ 	.byte	0x04, 0x17
        /*001a*/ 	.short	(.L_4685 - .L_4684)
.L_4684:
        /*001c*/ 	.word	0x00000000
        /*0020*/ 	.short	0x0001
        /*0022*/ 	.short	0x0008
        /*0024*/ 	.byte	0x00, 0xf0, 0x41, 0x00


	//----- nvinfo : EIATTR_KPARAM_INFO
	.align		4
.L_4685:
        /*0028*/ 	.byte	0x04, 0x17
        /*002a*/ 	.short	(.L_4687 - .L_4686)
.L_4686:
        /*002c*/ 	.word	0x00000000
        /*0030*/ 	.short	0x0000
        /*0032*/ 	.short	0x0000
        /*0034*/ 	.byte	0x00, 0xf0, 0x11, 0x00


	//----- nvinfo : EIATTR_SPARSE_MMA_MASK
	.align		4
.L_4687:
        /*0038*/ 	.byte	0x03, 0x50
        /*003a*/ 	.short	0x0000


	//----- nvinfo : EIATTR_MAXREG_COUNT
	.align		4
        /*003c*/ 	.byte	0x03, 0x1b
        /*003e*/ 	.short	0x00ff


	//----- nvinfo : EIATTR_MERCURY_ISA_VERSION
	.align		4
        /*0040*/ 	.byte	0x03, 0x5f
        /*0042*/ 	.short	0x0101


	//----- nvinfo : EIATTR_EXIT_INSTR_OFFSETS
	.align		4
        /*0044*/ 	.byte	0x04, 0x1c
        /*0046*/ 	.short	(.L_4689 - .L_4688)


	//   ....[0]....
.L_4688:
        /*0048*/ 	.word	0x000005d0


	//   ....[1]....
        /*004c*/ 	.word	0x00001060


	//   ....[2]....
        /*0050*/ 	.word	0x000010c0


	//----- nvinfo : EIATTR_MAX_THREADS
	.align		4
.L_4689:
        /*0054*/ 	.byte	0x04, 0x05
        /*0056*/ 	.short	(.L_4691 - .L_4690)
.L_4690:
        /*0058*/ 	.word	0x00000080
        /*005c*/ 	.word	0x00000001
        /*0060*/ 	.word	0x00000001


	//----- nvinfo : EIATTR_CRS_STACK_SIZE
	.align		4
.L_4691:
        /*0064*/ 	.byte	0x04, 0x1e
        /*0066*/ 	.short	(.L_4693 - .L_4692)
.L_4692:
        /*0068*/ 	.word	0x00000000


	//----- nvinfo : EIATTR_CBANK_PARAM_SIZE
	.align		4
.L_4693:
        /*006c*/ 	.byte	0x03, 0x19
        /*006e*/ 	.short	0x0028


	//----- nvinfo : EIATTR_PARAM_CBANK
	.align		4
        /*0070*/ 	.byte	0x04, 0x0a
        /*0072*/ 	.short	(.L_4695 - .L_4694)
	.align		4
.L_4694:
        /*0074*/ 	.word	index@(.nv.constant0._ZN2at6native29vectorized_elementwise_kernelILi2ENS0_13BUnaryFunctorIlllZZZNS0_21heaviside_kernel_cudaERNS_18TensorIteratorBaseEENKUlvE_clEvENKUlvE2_clEvEUlllE_EESt5arrayIPcLm2EEEEviT0_T1_)
        /*0078*/ 	.short	0x0210
        /*007a*/ 	.short	0x0028


	//----- nvinfo : EIATTR_SW_WAR
	.align		4
.L_4695:
        /*007c*/ 	.byte	0x04, 0x36
        /*007e*/ 	.short	(.L_4697 - .L_4696)
.L_4696:
        /*0080*/ 	.word	0x00000008
.L_4697:


//--------------------- .nv.info._ZN2at6native29vectorized_elementwise_kernelILi4ENS0_13BUnaryFunctorIlllZZZNS0_21heaviside_kernel_cudaERNS_18TensorIteratorBaseEENKUlvE_clEvENKUlvE2_clEvEUlllE_EESt5arrayIPcLm2EEEEviT0_T1_ --------------------------
	.section	.nv.info._ZN2at6native29vectorized_elementwise_kernelILi4ENS0_13BUnaryFunctorIlllZZZNS0_21heaviside_kernel_cudaERNS_18TensorIteratorBaseEENKUlvE_clEvENKUlvE2_clEvEUlllE_EESt5arrayIPcLm2EEEEviT0_T1_,"",@"SHT_CUDA_INFO"
	.sectionflags	@""
	.align	4


	//----- nvinfo : EIATTR_CUDA_API_VERSION
	.align		4
        /*0000*/ 	.byte	0x04, 0x37
        /*0002*/ 	.short	(.L_4699 - .L_4698)
.L_4698:
        /*0004*/ 	.word	0x00000082


	//----- nvinfo : EIATTR_KPARAM_INFO
	.align		4
.L_4699:
        /*0008*/ 	.byte	0x04, 0x17
        /*000a*/ 	.short	(.L_4701 - .L_4700)
.L_4700:
        /*000c*/ 	.word	0x00000000
        /*0010*/ 	.short	0x0002
        /*0012*/ 	.short	0x0018
        /*0014*/ 	.byte	0x00, 0xf0, 0x41, 0x00


	//----- nvinfo : EIATTR_KPARAM_INFO
	.align		4
.L_4701:
        /*0018*/ 	.byte	0x04, 0x17
        /*001a*/ 	.short	(.L_4703 - .L_4702)
.L_4702:
        /*001c*/ 	.word	0x00000000
        /*0020*/ 	.short	0x0001
        /*0022*/ 	.short	0x0008
        /*0024*/ 	.byte	0x00, 0xf0, 0x41, 0x00


	//----- nvinfo : EIATTR_KPARAM_INFO
	.align		4
.L_4703:
        /*0028*/ 	.byte	0x04, 0x17
        /*002a*/ 	.short	(.L_4705 - .L_4704)
.L_4704:
        /*002c*/ 	.word	0x00000000
        /*0030*/ 	.short	0x0000
        /*0032*/ 	.short	0x0000
        /*0034*/ 	.byte	0x00, 0xf0, 0x11, 0x00


	//----- nvinfo : EIATTR_SPARSE_MMA_MASK
	.align		4
.L_4705:
        /*0038*/ 	.byte	0x03, 0x50
        /*003a*/ 	.short	0x0000


	//----- nvinfo : EIATTR_MAXREG_COUNT
	.align		4
        /*003c*/ 	.byte	0x03, 0x1b
        /*003e*/ 	.short	0x00ff


	//----- nvinfo : EIATTR_MERCURY_ISA_VERSION
	.align		4
        /*0040*/ 	.byte	0x03, 0x5f
        /*0042*/ 	.short	0x0101


	//----- nvinfo : EIATTR_EXIT_INSTR_OFFSETS
	.align		4
        /*0044*/ 	.byte	0x04, 0x1c
        /*0046*/ 	.short	(.L_4707 - .L_4706)


	//   ....[0]....
.L_4706:
        /*0048*/ 	.word	0x000005d0


	//   ....[1]....
        /*004c*/ 	.word	0x00001060


	//   ....[2]....
        /*0050*/ 	.word	0x000010c0


	//----- nvinfo : EIATTR_MAX_THREADS
	.align		4
.L_4707:
        /*0054*/ 	.byte	0x04, 0x05
        /*0056*/ 	.short	(.L_4709 - .L_4708)
.L_4708:
        /*0058*/ 	.word	0x00000080
        /*005c*/ 	.word	0x00000001
        /*0060*/ 	.word	0x00000001


	//----- nvinfo : EIATTR_CRS_STACK_SIZE
	.align		4
.L_4709:
        /*0064*/ 	.byte	0x04, 0x1e
        /*0066*/ 	.short	(.L_4711 - .L_4710)
.L_4710:
        /*0068*/ 	.word	0x00000000


	//----- nvinfo : EIATTR_CBANK_PARAM_SIZE
	.align		4
.L_4711:
        /*006c*/ 	.byte	0x03, 0x19
        /*006e*/ 	.short	0x0028


	//----- nvinfo : EIATTR_PARAM_CBANK
	.align		4
        /*0070*/ 	.byte	0x04, 0x0a
        /*0072*/ 	.short	(.L_4713 - .L_4712)
	.align		4
.L_4712:
        /*0074*/ 	.word	index@(.nv.constant0._ZN2at6native29vectorized_elementwise_kernelILi4ENS0_13BUnaryFunctorIlllZZZNS0_21heaviside_kernel_cudaERNS_18TensorIteratorBaseEENKUlvE_clEvENKUlvE2_clEvEUlllE_EESt5arrayIPcLm2EEEEviT0_T1_)
        /*0078*/ 	.short	0x0210
        /*007a*/ 	.short	0x0028


	//----- nvinfo : EIATTR_SW_WAR
	.align		4
.L_4713:
        /*007c*/ 	.byte	0x04, 0x36
        /*007e*/ 	.short	(.L_4715 - .L_4714)
.L_4714:
        /*0080*/ 	.word	0x00000008
.L_4715:


//--------------------- .nv.info._ZN2at6native29vectorized_elementwise_kernelILi8ENS0_13BUnaryFunctorIlllZZZNS0_21heaviside_kernel_cudaERNS_18TensorIteratorBaseEENKUlvE_clEvENKUlvE2_clEvEUlllE_EESt5arrayIPcLm2EEEEviT0_T1_ --------------------------
	.section	.nv.info._ZN2at6native29vectorized_elementwise_kernelILi8ENS0_13BUnaryFunctorIlllZZZNS0_21heaviside_kernel_cudaERNS_18TensorIteratorBaseEENKUlvE_clEvENKUlvE2_clEvEUlllE_EESt5arrayIPcLm2EEEEviT0_T1_,"",@"SHT_CUDA_INFO"
	.sectionflags	@""
	.align	4


	//----- nvinfo : EIATTR_CUDA_API_VERSION
	.align		4
        /*0000*/ 	.byte	0x04, 0x37
        /*0002*/ 	.short	(.L_4717 - .L_4716)
.L_4716:
        /*0004*/ 	.word	0x00000082


	//----- nvinfo : EIATTR_KPARAM_INFO
	.align		4
.L_4717:
        /*0008*/ 	.byte	0x04, 0x17
        /*000a*/ 	.short	(.L_4719 - .L_4718)
.L_4718:
        /*000c*/ 	.word	0x00000000
        /*0010*/ 	.short	0x0002
        /*0012*/ 	.short	0x0018
        /*0014*/ 	.byte	0x00, 0xf0, 0x41, 0x00


	//----- nvinfo : EIATTR_KPARAM_INFO
	.align		4
.L_4719:
        /*0018*/ 	.byte	0x04, 0x17
        /*001a*/ 	.short	(.L_4721 - .L_4720)
.L_4720:
        /*001c*/ 	.word	0x00000000
        /*0020*/ 	.short	0x0001
        /*0022*/ 	.short	0x0008
        /*0024*/ 	.byte	0x00, 0xf0, 0x41, 0x00


	//----- nvinfo : EIATTR_KPARAM_INFO
	.align		4
.L_4721:
        /*0028*/ 	.byte	0x04, 0x17
        /*002a*/ 	.short	(.L_4723 - .L_4722)
.L_4722:
        /*002c*/ 	.word	0x00000000
        /*0030*/ 	.short	0x0000
        /*0032*/ 	.short	0x0000
        /*0034*/ 	.byte	0x00, 0xf0, 0x11, 0x00


	//----- nvinfo : EIATTR_SPARSE_MMA_MASK
	.align		4
.L_4723:
        /*0038*/ 	.byte	0x03, 0x50
        /*003a*/ 	.short	0x0000


	//----- nvinfo : EIATTR_MAXREG_COUNT
	.align		4
        /*003c*/ 	.byte	0x03, 0x1b
        /*003e*/ 	.short	0x00ff


	//----- nvinfo : EIATTR_MERCURY_ISA_VERSION
	.align		4
        /*0040*/ 	.byte	0x03, 0x5f
        /*0042*/ 	.short	0x0101


	//----- nvinfo : EIATTR_EXIT_INSTR_OFFSETS
	.align		4
        /*0044*/ 	.byte	0x04, 0x1c
        /*0046*/ 	.short	(.L_4725 - .L_4724)


	//   ....[0]....
.L_4724:
        /*0048*/ 	.word	0x000005d0


	//   ....[1]....
        /*004c*/ 	.word	0x00001060


	//   ....[2]....
        /*0050*/ 	.word	0x000010c0


	//----- nvinfo : EIATTR_MAX_THREADS
	.align		4
.L_4725:
        /*0054*/ 	.byte	0x04, 0x05
        /*0056*/ 	.short	(.L_4727 - .L_4726)
.L_4726:
        /*0058*/ 	.word	0x00000080
        /*005c*/ 	.word	0x00000001
        /*0060*/ 	.word	0x00000001


	//----- nvinfo : EIATTR_CRS_STACK_SIZE
	.align		4
.L_4727:
        /*0064*/ 	.byte	0x04, 0x1e
        /*0066*/ 	.short	(.L_4729 - .L_4728)
.L_4728:
        /*0068*/ 	.word	0x00000000


	//----- nvinfo : EIATTR_CBANK_PARAM_SIZE
	.align		4
.L_4729:
        /*006c*/ 	.byte	0x03, 0x19
        /*006e*/ 	.short	0x0028


	//----- nvinfo : EIATTR_PARAM_CBANK
	.align		4
        /*0070*/ 	.byte	0x04, 0x0a
        /*0072*/ 	.short	(.L_4731 - .L_4730)
	.align		4
.L_4730:
        /*0074*/ 	.word	index@(.nv.constant0._ZN2at6native29vectorized_elementwise_kernelILi8ENS0_13BUnaryFunctorIlllZZZNS0_21heaviside_kernel_cudaERNS_18TensorIteratorBaseEENKUlvE_clEvENKUlvE2_clEvEUlllE_EESt5arrayIPcLm2EEEEviT0_T1_)
        /*0078*/ 	.short	0x0210
        /*007a*/ 	.short	0x0028


	//----- nvinfo : EIATTR_SW_WAR
	.align		4
.L_4731:
        /*007c*/ 	.byte	0x04, 0x36
        /*007e*/ 	.short	(.L_4733 - .L_4732)
.L_4732:
        /*0080*/ 	.word	0x00000008
.L_4733:


//--------------------- .nv.info._ZN2at6native18elementwise_kernelILi128ELi4EZNS0_15gpu_kernel_implINS0_13AUnaryFunctorIlllZZZNS0_21heaviside_kernel_cudaERNS_18TensorIteratorBaseEENKUlvE_clEvENKUlvE2_clEvEUlllE_EEEEvS5_RKT_EUliE_EEviT1_ --------------------------
	.section	.nv.info._ZN2at6native18elementwise_kernelILi128ELi4EZNS0_15gpu_kernel_implINS0_13AUnaryFunctorIlllZZZNS0_21heaviside_kernel_cudaERNS_18TensorIteratorBaseEENKUlvE_clEvENKUlvE2_clEvEUlllE_EEEEvS5_RKT_EUliE_EEviT1_,"",@"SHT_CUDA_INFO"
	.sectionflags	@""
	.align	4


	//----- nvinfo : EIATTR_CUDA_API_VERSION
	.align		4
        /*0000*/ 	.byte	0x04, 0x37
        /*0002*/ 	.short	(.L_4735 - .L_4734)
.L_4734:
        /*0004*/ 	.word	0x00000082


	//----- nvinfo : EIATTR_KPARAM_INFO
	.align		4
.L_4735:
        /*0008*/ 	.byte	0x04, 0x17
        /*000a*/ 	.short	(.L_4737 - .L_4736)
.L_4736:
        /*000c*/ 	.word	0x00000000
        /*0010*/ 	.short	0x0001
        /*0012*/ 	.short	0x0008
        /*0014*/ 	.byte	0x00, 0xf0, 0xa1, 0x08


	//----- nvinfo : EIATTR_KPARAM_INFO
	.align		4
.L_4737:
        /*0018*/ 	.byte	0x04, 0x17
        /*001a*/ 	.short	(.L_4739 - .L_4738)
.L_4738:
        /*001c*/ 	.word	0x00000000
        /*0020*/ 	.short	0x0000
        /*0022*/ 	.short	0x0000
        /*0024*/ 	.byte	0x00, 0xf0, 0x11, 0x00


	//----- nvinfo : EIATTR_SPARSE_MMA_MASK
	.align		4
.L_4739:
        /*0028*/ 	.byte	0x03, 0x50
        /*002a*/ 	.short	0x0000


	//----- nvinfo : EIATTR_MAXREG_COUNT
	.align		4
        /*002c*/ 	.byte	0x03, 0x1b
        /*002e*/ 	.short	0x0080


	//----- nvinfo : EIATTR_EXTERNS
	.align		4
        /*0030*/ 	.byte	0x04, 0x0f
        /*0032*/ 	.short	(.L_4741 - .L_4740)


	//   ....[0]....
	.align		4
.L_4740:
        /*0034*/ 	.word	index@(__assertfail)


	//----- nvinfo : EIATTR_MERCURY_ISA_VERSION
	.align		4
.L_4741:
        /*0038*/ 	.byte	0x03, 0x5f
        /*003a*/ 	.short	0x0101


	//----- nvinfo : EIATTR_SYSCALL_OFFSETS
	.align		4
        /*003c*/ 	.byte	0x04, 0x46
        /*003e*/ 	.short	(.L_4743 - .L_4742)


	//   ....[0]....
.L_4742:
        /*0040*/ 	.word	0x000021d0


	//   ....[1]....
        /*0044*/ 	.word	0x000030b0


	//   ....[2]....
        /*0048*/ 	.word	0x00005290


	//   ....[3]....
        /*004c*/ 	.word	0x00006170


	//   ....[4]....
        /*0050*/ 	.word	0x00008340


	//   ....[5]....
        /*0054*/ 	.word	0x00009220


	//   ....[6]....
        /*0058*/ 	.word	0x0000b3e0


	//   ....[7]....
        /*005c*/ 	.word	0x0000c2c0


	//----- nvinfo : EIATTR_EXIT_INSTR_OFFSETS
	.align		4
.L_4743:
        /*0060*/ 	.byte	0x04, 0x1c
        /*0062*/ 	.short	(.L_4745 - .L_4744)


	//   ....[0]....
.L_4744:
        /*0064*/ 	.word	0x000092b0


	//   ....[1]....
        /*0068*/ 	.word	0x0000b5a0


	//   ....[2]....
        /*006c*/ 	.word	0x0000b5c0


	//   ....[3]....
        /*0070*/ 	.word	0x0000b640


	//   ....[4]....
        /*0074*/ 	.word	0x0000b660


	//   ....[5]....
        /*0078*/ 	.word	0x0000b680


	//   ....[6]....
        /*007c*/ 	.word	0x0000b710


	//   ....[7]....
        /*0080*/ 	.word	0x0000b750


	//   ....[8]....
        /*0084*/ 	.word	0x0000b7f0


	//   ....[9]....
        /*0088*/ 	.word	0x0000b840


	//   ....[10]....
        /*008c*/ 	.word	0x0000b870


	//   ....[11]....
        /*0090*/ 	.word	0x0000b940


	//   ....[12]....
        /*0094*/ 	.word	0x0000b980


	//   ....[13]....
        /*0098*/ 	.word	0x0000bb10


	//   ....[14]....
        /*009c*/ 	.word	0x0000bc70


	//   ....[15]....
        /*00a0*/ 	.word	0x0000bcb0


	//   ....[16]....
        /*00a4*/ 	.word	0x0000bd50


	//   ....[17]....
        /*00a8*/ 	.word	0x0000bed0


	//   ....[18]....
        /*00ac*/ 	.word	0x0000c050


	//   ....[19]....
        /*00b0*/ 	.word	0x0000c1c0


	//   ....[20]....
        /*00b4*/ 	.word	0x0000c2d0


	//   ....[21]....
        /*00b8*/ 	.word	0x0000c2f0


	//   ....[22]....
        /*00bc*/ 	.word	0x0000c310


	//----- nvinfo : EIATTR_MAX_THREADS
	.align		4
.L_4745:
        /*00c0*/ 	.byte	0x04, 0x05
        /*00c2*/ 	.short	(.L_4747 - .L_4746)
.L_4746:
        /*00c4*/ 	.word	0x00000080
        /*00c8*/ 	.word	0x00000001
        /*00cc*/ 	.word	0x00000001


	//----- nvinfo : EIATTR_CRS_STACK_SIZE
	.align		4
.L_4747:
        /*00d0*/ 	.byte	0x04, 0x1e
        /*00d2*/ 	.short	(.L_4749 - .L_4748)
.L_4748:
        /*00d4*/ 	.word	0x00000000


	//----- nvinfo : EIATTR_CBANK_PARAM_SIZE
	.align		4
.L_4749:
        /*00d8*/ 	.byte	0x03, 0x19
        /*00da*/ 	.short	0x0230


	//----- nvinfo : EIATTR_PARAM_CBANK
	.align		4
        /*00dc*/ 	.byte	0x04, 0x0a
        /*00de*/ 	.short	(.L_4751 - .L_4750)
	.align		4
.L_4750:
        /*00e0*/ 	.word	index@(.nv.constant0._ZN2at6native18elementwise_kernelILi128ELi4EZNS0_15gpu_kernel_implINS0_13AUnaryFunctorIlllZZZNS0_21heaviside_kernel_cudaERNS_18TensorIteratorBaseEENKUlvE_clEvENKUlvE2_clEvEUlllE_EEEEvS5_RKT_EUliE_EEviT1_)
        /*00e4*/ 	.short	0x0210
        /*00e6*/ 	.short	0x0230


	//----- nvinfo : EIATTR_SW_WAR
	.align		4
.L_4751:
        /*00e8*/ 	.byte	0x04, 0x36
        /*00ea*/ 	.short	(.L_4753 - .L_4752)
.L_4752:
        /*00ec*/ 	.word	0x00000008
.L_4753:


//--------------------- .nv.info._ZN2at6native27unrolled_elementwise_kernelINS0_13AUnaryFunctorIlllZZZNS0_21heaviside_kernel_cudaERNS_18TensorIteratorBaseEENKUlvE_clEvENKUlvE2_clEvEUlllE_EESt5arrayIPcLm2EELi4E23TrivialOffsetCalculatorILi1EjESD_NS0_6memory12LoadWithCastILi1EEENSE_13StoreWithCastILi1EEEEEviT_T0_T2_T3_T4_T5_ --------------------------
	.section	.nv.info._ZN2at6native27unrolled_elementwise_kernelINS0_13AUnaryFunctorIlllZZZNS0_21heaviside_kernel_cudaERNS_18TensorIteratorBaseEENKUlvE_clEvENKUlvE2_clEvEUlllE_EESt5arrayIPcLm2EELi4E23TrivialOffsetCalculatorILi1EjESD_NS0_6memory12LoadWithCastILi1EEENSE_13StoreWithCastILi1EEEEEviT_T0_T2_T3_T4_T5_,"",@"SHT_CUDA_INFO"
	.sectionflags	@""
	.align	4


	//----- nvinfo : EIATTR_CUDA_API_VERSION
	.align		4
        /*0000*/ 	.byte	0x04, 0x37
        /*0002*/ 	.short	(.L_4755 - .L_4754)
.L_4754:
        /*0004*/ 	.word	0x00000082


	//----- nvinfo : EIATTR_KPARAM_INFO
	.align		4
.L_4755:
        /*0008*/ 	.byte	0x04, 0x17
        /*000a*/ 	.short	(.L_4757 - .L_4756)
.L_4756:
        /*000c*/ 	.word	0x00000000
        /*0010*/ 	.short	0x0006
        /*0012*/ 	.short	0x0034
        /*0014*/ 	.byte	0x00, 0xf0, 0x21, 0x00


	//----- nvinfo : EIATTR_KPARAM_INFO
	.align		4
.L_4757:
        /*0018*/ 	.byte	0x04, 0x17
        /*001a*/ 	.short	(.L_4759 - .L_4758)
.L_4758:
        /*001c*/ 	.word	0x00000000
        /*0020*/ 	.short	0x0005
        /*0022*/ 	.short	0x002c
        /*0024*/ 	.byte	0x00, 0xf0, 0x21, 0x00


	//----- nvinfo : EIATTR_KPARAM_INFO
	.align		4
.L_4759:
        /*0028*/ 	.byte	0x04, 0x17
        /*002a*/ 	.short	(.L_4761 - .L_4760)
.L_4760:
        /*002c*/ 	.word	0x00000000
        /*0030*/ 	.short	0x0004
        /*0032*/ 	.short	0x0029
        /*0034*/ 	.byte	0x00, 0xf0, 0x05, 0x00


	//----- nvinfo : EIATTR_KPARAM_INFO
	.align		4
.L_4761:
        /*0038*/ 	.byte	0x04, 0x17
        /*003a*/ 	.short	(.L_4763 - .L_4762)
.L_4762:
        /*003c*/ 	.word	0x00000000
        /*0040*/ 	.short	0x0003
        /*0042*/ 	.short	0x0028
        /*0044*/ 	.byte	0x00, 0xf0, 0x05, 0x00


	//----- nvinfo : EIATTR_KPARAM_INFO
	.align		4
.L_4763:
        /*0048*/ 	.byte	0x04, 0x17
        /*004a*/ 	.short	(.L_4765 - .L_4764)
.L_4764:
        /*004c*/ 	.word	0x00000000
        /*0050*/ 	.short	0x0002
        /*0052*/ 	.short	0x0018
        /*0054*/ 	.byte	0x00, 0xf0, 0x41, 0x00


	//----- nvinfo : EIATTR_KPARAM_INFO
	.align		4
.L_4765:
        /*0058*/ 	.byte	0x04, 0x17
        /*005a*/ 	.short	(.L_4767 - .L_4766)
.L_4766:
        /*005c*/ 	.word	0x00000000
        /*0060*/ 	.short	0x0001
        /*0062*/ 	.short	0x0008
        /*0064*/ 	.byte	0x00, 0xf0, 0x41, 0x00


	//----- nvinfo : EIATTR_KPARAM_INFO
	.align		4
.L_4767:
        /*0068*/ 	.byte	0x04, 0x17
        /*006a*/ 	.short	(.L_4769 - .L_4768)
.L_4768:
        /*006c*/ 	.word	0x00000000
        /*0070*/ 	.short	0x0000
        /*0072*/ 	.short	0x0000
        /*0074*/ 	.byte	0x00, 0xf0, 0x11, 0x00


	//----- nvinfo : EIATTR_SPARSE_MMA_MASK
	.align		4
.L_4769:
        /*0078*/ 	.byte	0x03, 0x50
        /*007a*/ 	.short	0x0000


	//----- nvinfo : EIATTR_MAXREG_COUNT
	.align		4
        /*007c*/ 	.byte	0x03, 0x1b
        /*007e*/ 	.short	0x00ff


	//----- nvinfo : EIATTR_EXTERNS
	.align		4
        /*0080*/ 	.byte	0x04, 0x0f
        /*0082*/ 	.short	(.L_4771 - .L_4770)


	//   ....[0]....
	.align		4
.L_4770:
        /*0084*/ 	.word	index@(__assertfail)


	//----- nvinfo : EIATTR_MERCURY_ISA_VERSION
	.align		4
.L_4771:
        /*0088*/ 	.byte	0x03, 0x5f
        /*008a*/ 	.short	0x0101


	//----- nvinfo : EIATTR_SYSCALL_OFFSETS
	.align		4
        /*008c*/ 	.byte	0x04, 0x46
        /*008e*/ 	.short	(.L_4773 - .L_4772)


	//   ....[0]....
.L_4772:
        /*0090*/ 	.word	0x00000ef0


	//   ....[1]....
        /*0094*/ 	.word	0x00001df0


	//   ....[2]....
        /*0098*/ 	.word	0x00002d00


	//   ....[3]....
        /*009c*/ 	.word	0x00003be0


	//   ....[4]....
        /*00a0*/ 	.word	0x00004c80


	//   ....[5]....
        /*00a4*/ 	.word	0x00005b60


	//   ....[6]....
        /*00a8*/ 	.word	0x00006a20


	//   ....[7]....
        /*00ac*/ 	.word	0x000078e0


	//----- nvinfo : EIATTR_EXIT_INSTR_OFFSETS
	.align		4
.L_4773:
        /*00b0*/ 	.byte	0x04, 0x1c
        /*00b2*/ 	.short	(.L_4775 - .L_4774)


	//   ....[0]....
.L_4774:
        /*00b4*/ 	.word	0x00006aa0


	//   ....[1]....
        /*00b8*/ 	.word	0x00006bd0


	//   ....[2]....
        /*00bc*/ 	.word	0x00006bf0


	//   ....[3]....
        /*00c0*/ 	.word	0x00006c70


	//   ....[4]....
        /*00c4*/ 	.word	0x00006c90


	//   ....[5]....
        /*00c8*/ 	.word	0x00006cb0


	//   ....[6]....
        /*00cc*/ 	.word	0x00006d40


	//   ....[7]....
        /*00d0*/ 	.word	0x00006d80


	//   ....[8]....
        /*00d4*/ 	.word	0x00006e20


	//   ....[9]....
        /*00d8*/ 	.word	0x00006e70


	//   ....[10]....
        /*00dc*/ 	.word	0x00006ea0


	//   ....[11]....
        /*00e0*/ 	.word	0x00006f70


	//   ....[12]....
        /*00e4*/ 	.word	0x00006fb0


	//   ....[13]....
        /*00e8*/ 	.word	0x00007140


	//   ....[14]....
        /*00ec*/ 	.word	0x000072a0


	//   ....[15]....
        /*00f0*/ 	.word	0x000072e0


	//   ....[16]....
        /*00f4*/ 	.word	0x00007380


	//   ....[17]....
        /*00f8*/ 	.word	0x00007500


	//   ....[18]....
        /*00fc*/ 	.word	0x00007680


	//   ....[19]....
        /*0100*/ 	.word	0x000077e0


	//   ....[20]....
        /*0104*/ 	.word	0x000078f0


	//   ....[21]....
        /*0108*/ 	.word	0x00007910


	//   ....[22]....
        /*010c*/ 	.word	0x00007930


	//----- nvinfo : EIATTR_MAX_THREADS
	.align		4
.L_4775:
        /*0110*/ 	.byte	0x04, 0x05
        /*0112*/ 	.short	(.L_4777 - .L_4776)
.L_4776:
        /*0114*/ 	.word	0x00000080
        /*0118*/ 	.word	0x00000001
        /*011c*/ 	.word	0x00000001


	//----- nvinfo : EIATTR_CRS_STACK_SIZE
	.align		4
.L_4777:
        /*0120*/ 	.byte	0x04, 0x1e
        /*0122*/ 	.short	(.L_4779 - .L_4778)
.L_4778:
        /*0124*/ 	.word	0x00000000


	//----- nvinfo : EIATTR_CBANK_PARAM_SIZE
	.align		4
.L_4779:
        /*0128*/ 	.byte	0x03, 0x19
        /*012a*/ 	.short	0x003c


	//----- nvinfo : EIATTR_PARAM_CBANK
	.align		4
        /*012c*/ 	.byte	0x04, 0x0a
        /*012e*/ 	.short	(.L_4781 - .L_4780)
	.align		4
.L_4780:
        /*0130*/ 	.word	index@(.nv.constant0._ZN2at6native27unrolled_elementwise_kernelINS0_13AUnaryFunctorIlllZZZNS0_21heaviside_kernel_cudaERNS_18TensorIteratorBaseEENKUlvE_clEvENKUlvE2_clEvEUlllE_EESt5arrayIPcLm2EELi4E23TrivialOffsetCalculatorILi1EjESD_NS0_6memory12LoadWithCastILi1EEENSE_13StoreWithCastILi1EEEEEviT_T0_T2_T3_T4_T5_)
        /*0134*/ 	.short	0x0210
        /*0136*/ 	.short	0x003c


	//----- nvinfo : EIATTR_SW_WAR
	.align		4
.L_4781:
        /*0138*/ 	.byte	0x04, 0x36
        /*013a*/ 	.short	(.L_4783 - .L_4782)
.L_4782:
        /*013c*/ 	.word	0x00000008
.L_4783:


//--------------------- .nv.info._ZN2at6native18elementwise_kernelILi128ELi2EZNS0_22gpu_kernel_impl_nocastINS0_13AUnaryFunctorIlllZZZNS0_21heaviside_kernel_cudaERNS_18TensorIteratorBaseEENKUlvE_clEvENKUlvE2_clEvEUlllE_EEEEvS5_RKT_EUliE_EEviT1_ --------------------------
	.section	.nv.info._ZN2at6native18elementwise_kernelILi128ELi2EZNS0_22gpu_kernel_impl_nocastINS0_13AUnaryFunctorIlllZZZNS0_21heaviside_kernel_cudaERNS_18TensorIteratorBaseEENKUlvE_clEvENKUlvE2_clEvEUlllE_EEEEvS5_RKT_EUliE_EEviT1_,"",@"SHT_CUDA_INFO"
	.sectionflags	@""
	.align	4


	//----- nvinfo : EIATTR_CUDA_API_VERSION
	.align		4
        /*0000*/ 	.byte	0x04, 0x37
        /*0002*/ 	.short	(.L_4785 - .L_4784)
.L_4784:
        /*0004*/ 	.word	0x00000082


	//----- nvinfo : EIATTR_KPARAM_INFO
	.align		4
.L_4785:
        /*0008*/ 	.byte	0x04, 0x17
        /*000a*/ 	.short	(.L_4787 - .L_4786)
.L_4786:
        /*000c*/ 	.word	0x00000000
        /*0010*/ 	.short	0x0001
        /*0012*/ 	.short	0x0008
        /*0014*/ 	.byte	0x00, 0xf0, 0x81, 0x08


	//----- nvinfo : EIATTR_KPARAM_INFO
	.align		4
.L_4787:
        /*0018*/ 	.byte	0x04, 0x17
        /*001a*/ 	.short	(.L_4789 - .L_4788)
.L_4788:
        /*001c*/ 	.word	0x00000000
        /*0020*/ 	.short	0x0000
        /*0022*/ 	.short	0x0000
        /*0024*/ 	.byte	0x00, 0xf0, 0x11, 0x00


	//----- nvinfo : EIATTR_SPARSE_MMA_MASK
	.align		4
.L_4789:
        /*0028*/ 	.byte	0x03, 0x50
        /*002a*/ 	.short	0x0000


	//----- nvinfo : EIATTR_MAXREG_COUNT
	.align		4
        /*002c*/ 	.byte	0x03, 0x1b
        /*002e*/ 	.short	0x0080


	//----- nvinfo : EIATTR_MERCURY_ISA_VERSION
	.align		4
        /*0030*/ 	.byte	0x03, 0x5f
        /*0032*/ 	.short	0x0101


	//----- nvinfo : EIATTR_EXIT_INSTR_OFFSETS
	.align		4
        /*0034*/ 	.byte	0x04, 0x1c
        /*0036*/ 	.short	(.L_4791 - .L_4790)


	//   ....[0]....
.L_4790:
        /*0038*/ 	.word	0x000014b0


	//   ....[1]....
        /*003c*/ 	.word	0x000028b0


	//----- nvinfo : EIATTR_MAX_THREADS
	.align		4
.L_4791:
        /*0040*/ 	.byte	0x04, 0x05
        /*0042*/ 	.short	(.L_4793 - .L_4792)
.L_4792:
        /*0044*/ 	.word	0x00000080
        /*0048*/ 	.word	0x00000001
        /*004c*/ 	.word	0x00000001


	//----- nvinfo : EIATTR_CRS_STACK_SIZE
	.align		4
.L_4793:
        /*0050*/ 	.byte	0x04, 0x1e
        /*0052*/ 	.short	(.L_4795 - .L_4794)
.L_4794:
        /*0054*/ 	.word	0x00000000


	//----- nvinfo : EIATTR_CBANK_PARAM_SIZE
	.align		4
.L_4795:
        /*0058*/ 	.byte	0x03, 0x19
        /*005a*/ 	.short	0x0228


	//----- nvinfo : EIATTR_PARAM_CBANK
	.align		4
        /*005c*/ 	.byte	0x04, 0x0a
        /*005e*/ 	.short	(.L_4797 - .L_4796)
	.align		4
.L_4796:
        /*0060*/ 	.word	index@(.nv.constant0._ZN2at6native18elementwise_kernelILi128ELi2EZNS0_22gpu_kernel_impl_nocastINS0_13AUnaryFunctorIlllZZZNS0_21heaviside_kernel_cudaERNS_18TensorIteratorBaseEENKUlvE_clEvENKUlvE2_clEvEUlllE_EEEEvS5_RKT_EUliE_EEviT1_)
        /*0064*/ 	.short	0x0210
        /*0066*/ 	.short	0x0228


	//----- nvinfo : EIATTR_SW_WAR
	.align		4
.L_4797:
        /*0068*/ 	.byte	0x04, 0x36
        /*006a*/ 	.short	(.L_4799 - .L_4798)
.L_4798:
        /*006c*/ 	.word	0x00000008
.L_4799:


//--------------------- .nv.info._ZN2at6native27unrolled_elementwise_kernelINS0_13AUnaryFunctorIlllZZZNS0_21heaviside_kernel_cudaERNS_18TensorIteratorBaseEENKUlvE_clEvENKUlvE2_clEvEUlllE_EESt5arrayIPcLm2EELi4E23TrivialOffsetCalculatorILi1EjESD_NS0_6memory15LoadWithoutCastENSE_16StoreWithoutCastEEEviT_T0_T2_T3_T4_T5_ --------------------------
	.section	.nv.info._ZN2at6native27unrolled_elementwise_kernelINS0_13AUnaryFunctorIlllZZZNS0_21heaviside_kernel_cudaERNS_18TensorIteratorBaseEENKUlvE_clEvENKUlvE2_clEvEUlllE_EESt5arrayIPcLm2EELi4E23TrivialOffsetCalculatorILi1EjESD_NS0_6memory15LoadWithoutCastENSE_16StoreWithoutCastEEEviT_T0_T2_T3_T4_T5_,"",@"SHT_CUDA_INFO"
	.sectionflags	@""
	.align	4


	//----- nvinfo : EIATTR_CUDA_API_VERSION
	.align		4
        /*0000*/ 	.byte	0x04, 0x37
        /*0002*/ 	.short	(.L_4801 - .L_4800)
.L_4800:
        /*0004*/ 	.word	0x00000082


	//----- nvinfo : EIATTR_KPARAM_INFO
	.align		4
.L_4801:
        /*0008*/ 	.byte	0x04, 0x17
        /*000a*/ 	.short	(.L_4803 - .L_4802)
.L_4802:
        /*000c*/ 	.word	0x00000000
        /*0010*/ 	.short	0x0006
        /*0012*/ 	.short	0x002b
        /*0014*/ 	.byte	0x00, 0xf0, 0x05, 0x00


	//----- nvinfo : EIATTR_KPARAM_INFO
	.align		4
.L_4803:
        /*0018*/ 	.byte	0x04, 0x17
        /*001a*/ 	.short	(.L_4805 - .L_4804)
.L_4804:
        /*001c*/ 	.word	0x00000000
        /*0020*/ 	.short	0x0005
        /*0022*/ 	.short	0x002a
        /*0024*/ 	.byte	0x00, 0xf0, 0x05, 0x00


	//----- nvinfo : EIATTR_KPARAM_INFO
	.align		4
.L_4805:
        /*0028*/ 	.byte	0x04, 0x17
        /*002a*/ 	.short	(.L_4807 - .L_4806)
.L_4806:
        /*002c*/ 	.word	0x00000000
        /*0030*/ 	.short	0x0004
        /*0032*/ 	.short	0x0029
        /*0034*/ 	.byte	0x00, 0xf0, 0x05, 0x00


	//----- nvinfo : EIATTR_KPARAM_INFO
	.align		4
.L_4807:
        /*0038*/ 	.byte	0x04, 0x17
        /*003a*/ 	.short	(.L_4809 - .L_4808)
.L_4808:
        /*003c*/ 	.word	0x00000000
        /*0040*/ 	.short	0x0003
        /*0042*/ 	.short	0x0028
        /*0044*/ 	.byte	0x00, 0xf0, 0x05, 0x00


	//----- nvinfo : EIATTR_KPARAM_INFO
	.align		4
.L_4809:
        /*0048*/ 	.byte	0x04, 0x17
        /*004a*/ 	.short	(.L_4811 - .L_4810)
.L_4810:
        /*004c*/ 	.word	0x00000000
        /*0050*/ 	.short	0x0002
        /*0052*/ 	.short	0x0018
        /*0054*/ 	.byte	0x00, 0xf0, 0x41, 0x00


	//----- nvinfo : EIATTR_KPARAM_INFO
	.align		4
.L_4811:
        /*0058*/ 	.byte	0x04, 0x17
        /*005a*/ 	.short	(.L_4813 - .L_4812)
.L_4812:
        /*005c*/ 	.word	0x00000000
        /*0060*/ 	.short	0x0001
        /*0062*/ 	.short	0x0008
        /*0064*/ 	.byte	0x00, 0xf0, 0x41, 0x00


	//----- nvinfo : EIATTR_KPARAM_INFO
	.align		4
.L_4813:
        /*0068*/ 	.byte	0x04, 0x17
        /*006a*/ 	.short	(.L_4815 - .L_4814)
.L_4814:
        /*006c*/ 	.word	0x00000000
        /*0070*/ 	.short	0x0000
        /*0072*/ 	.short	0x0000
        /*0074*/ 	.byte	0x00, 0xf0, 0x11, 0x00


	//----- nvinfo : EIATTR_SPARSE_MMA_MASK
	.align		4
.L_4815:
        /*0078*/ 	.byte	0x03, 0x50
        /*007a*/ 	.short	0x0000


	//----- nvinfo : EIATTR_MAXREG_COUNT
	.align		4
        /*007c*/ 	.byte	0x03, 0x1b
        /*007e*/ 	.short	0x00ff


	//----- nvinfo : EIATTR_MERCURY_ISA_VERSION
	.align		4
        /*0080*/ 	.byte	0x03, 0x5f
        /*0082*/ 	.short	0x0101


	//----- nvinfo : EIATTR_EXIT_INSTR_OFFSETS
	.align		4
        /*0084*/ 	.byte	0x04, 0x1c
        /*0086*/ 	.short	(.L_4817 - .L_4816)


	//   ....[0]....
.L_4816:
        /*0088*/ 	.word	0x000004f0


	//   ....[1]....
        /*008c*/ 	.word	0x00000590


	//----- nvinfo : EIATTR_MAX_THREADS
	.align		4
.L_4817:
        /*0090*/ 	.byte	0x04, 0x05
        /*0092*/ 	.short	(.L_4819 - .L_4818)
.L_4818:
        /*0094*/ 	.word	0x00000080
        /*0098*/ 	.word	0x00000001
        /*009c*/ 	.word	0x00000001


	//----- nvinfo : EIATTR_CRS_STACK_SIZE
	.align		4
.L_4819:
        /*00a0*/ 	.byte	0x04, 0x1e
        /*00a2*/ 	.short	(.L_4821 - .L_4820)
.L_4820:
        /*00a4*/ 	.word	0x00000000


	//----- nvinfo : EIATTR_CBANK_PARAM_SIZE
	.align		4
.L_4821:
        /*00a8*/ 	.byte	0x03, 0x19
        /*00aa*/ 	.short	0x002c


	//----- nvinfo : EIATTR_PARAM_CBANK
	.align		4
        /*00ac*/ 	.byte	0x04, 0x0a
        /*00ae*/ 	.short	(.L_4823 - .L_4822)
	.align		4
.L_4822:
        /*00b0*/ 	.word	index@(.nv.constant0._ZN2at6native27unrolled_elementwise_kernelINS0_13AUnaryFunctorIlllZZZNS0_21heaviside_kernel_cudaERNS_18TensorIteratorBaseEENKUlvE_clEvENKUlvE2_clEvEUlllE_EESt5arrayIPcLm2EELi4E23TrivialOffsetCalculatorILi1EjESD_NS0_6memory15LoadWithoutCastENSE_16StoreWithoutCastEEEviT_T0_T2_T3_T4_T5_)
        /*00b4*/ 	.short	0x0210
        /*00b6*/ 	.short	0x002c


	//----- nvinfo : EIATTR_SW_WAR
	.align		4
.L_4823:
        /*00b8*/ 	.byte	0x04, 0x36
        /*00ba*/ 	.short	(.L_4825 - .L_4824)
.L_4824:
        /*00bc*/ 	.word	0x00000008
.L_4825:


//--------------------- .nv.info._ZN2at6native29vectorized_elementwise_kernelILi2ENS0_13AUnaryFunctorIlllZZZNS0_21heaviside_kernel_cudaERNS_18TensorIteratorBaseEENKUlvE_clEvENKUlvE2_clEvEUlllE_EESt5arrayIPcLm2EEEEviT0_T1_ --------------------------
	.section	.nv.info._ZN2at6native29vectorized_elementwise_kernelILi2ENS0_13AUnaryFunctorIlllZZZNS0_21heaviside_kernel_cudaERNS_18TensorIteratorBaseEENKUlvE_clEvENKUlvE2_clEvEUlllE_EESt5arrayIPcLm2EEEEviT0_T1_,"",@"SHT_CUDA_INFO"
	.sectionflags	@""
	.align	4


	//----- nvinfo : EIATTR_CUDA_API_VERSION
	.align		4
        /*0000*/ 	.byte	0x04, 0x37
        /*0002*/ 	.short	(.L_4827 - .L_4826)
.L_4826:
        /*0004*/ 	.word	0x00000082


	//----- nvinfo : EIATTR_KPARAM_INFO
	.align		4
.L_4827:
        /*0008*/ 	.byte	0x04, 0x17
        /*000a*/ 	.short	(.L_4829 - .L_4828)
.L_4828:
        /*000c*/ 	.word	0x00000000
        /*0010*/ 	.short	0x0002
        /*0012*/ 	.short	0x0018
        /*0014*/ 	.byte	0x00, 0xf0, 0x41, 0x00


	//----- nvinfo : EIATTR_KPARAM_INFO
	.align		4
.L_4829:
        /*0018*/ 	.byte	0x04, 0x17
        /*001a*/ 	.short	(.L_4831 - .L_4830)
.L_4830:
        /*001c*/ 	.word	0x00000000
        /*0020*/ 	.short	0x0001
        /*0022*/ 	.short	0x0008
        /*0024*/ 	.byte	0x00, 0xf0, 0x41, 0x00


	//----- nvinfo : EIATTR_KPARAM_INFO
	.align		4
.L_4831:
        /*0028*/ 	.byte	0x04, 0x17
        /*002a*/ 	.short	(.L_4833 - .L_4832)
.L_4832:
        /*002c*/ 	.word	0x00000000
        /*0030*/ 	.short	0x0000
        /*0032*/ 	.short	0x0000
        /*0034*/ 	.byte	0x00, 0xf0, 0x11, 0x00


	//----- nvinfo : EIATTR_SPARSE_MMA_MASK
	.align		4
.L_4833:
        /*0038*/ 	.byte	0x03, 0x50
        /*003a*/ 	.short	0x0000


	//----- nvinfo : EIATTR_MAXREG_COUNT
	.align		4
        /*003c*/ 	.byte	0x03, 0x1b
        /*003e*/ 	.short	0x00ff


	//----- nvinfo : EIATTR_MERCURY_ISA_VERSION
	.align		4
        /*0040*/ 	.byte	0x03, 0x5f
        /*0042*/ 	.short	0x0101


	//----- nvinfo : EIATTR_EXIT_INSTR_OFFSETS
	.align		4
        /*0044*/ 	.byte	0x04, 0x1c
        /*0046*/ 	.short	(.L_4835 - .L_4834)


	//   ....[0]....
.L_4834:
        /*0048*/ 	.word	0x000002c0


	//   ....[1]....
        /*004c*/ 	.word	0x00000c80


	//   ....[2]....
        /*0050*/ 	.word	0x00000cd0


	//----- nvinfo : EIATTR_MAX_THREADS
	.align		4
.L_4835:
        /*0054*/ 	.byte	0x04, 0x05
        /*0056*/ 	.short	(.L_4837 - .L_4836)
.L_4836:
        /*0058*/ 	.word	0x00000080
        /*005c*/ 	.word	0x00000001
        /*0060*/ 	.word	0x00000001


	//----- nvinfo : EIATTR_CRS_STACK_SIZE
	.align		4
.L_4837:
        /*0064*/ 	.byte	0x04, 0x1e
        /*0066*/ 	.short	(.L_4839 - .L_4838)
.L_4838:
        /*0068*/ 	.word	0x00000000


	//----- nvinfo : EIATTR_CBANK_PARAM_SIZE
	.align		4
.L_4839:
        /*006c*/ 	.byte	0x03, 0x19
        /*006e*/ 	.short	0x0028


	//----- nvinfo : EIATTR_PARAM_CBANK
	.align		4
        /*0070*/ 	.byte	0x04, 0x0a
        /*0072*/ 	.short	(.L_4841 - .L_4840)
	.align		4
.L_4840:
        /*0074*/ 	.word	index@(.nv.constant0._ZN2at6native29vectorized_elementwise_kernelILi2ENS0_13AUnaryFunctorIlllZZZNS0_21heaviside_kernel_cudaERNS_18TensorIteratorBaseEENKUlvE_clEvENKUlvE2_clEvEUlllE_EESt5arrayIPcLm2EEEEviT0_T1_)
        /*0078*/ 	.short	0x0210
        /*007a*/ 	.short	0x0028


	//----- nvinfo : EIATTR_SW_WAR
	.align		4
.L_4841:
        /*007c*/ 	.byte	0x04, 0x36
        /*007e*/ 	.short	(.L_4843 - .L_4842)
.L_4842:
        /*0080*/ 	.word	0x00000008
.L_4843:


//--------------------- .nv.info._ZN2at6native29vectorized_elementwise_kernelILi4ENS0_13AUnaryFunctorIlllZZZNS0_21heaviside_kernel_cudaERNS_18TensorIteratorBaseEENKUlvE_clEvENKUlvE2_clEvEUlllE_EESt5arrayIPcLm2EEEEviT0_T1_ --------------------------
	.section	.nv.info._ZN2at6native29vectorized_elementwise_kernelILi4ENS0_13AUnaryFunctorIlllZZZNS0_21heaviside_kernel_cudaERNS_18TensorIteratorBaseEENKUlvE_clEvENKUlvE2_clEvEUlllE_EESt5arrayIPcLm2EEEEviT0_T1_,"",@"SHT_CUDA_INFO"
	.sectionflags	@""
	.align	4


	//----- nvinfo : EIATTR_CUDA_API_VERSION
	.align		4
        /*0000*/ 	.byte	0x04, 0x37
        /*0002*/ 	.short	(.L_4845 - .L_4844)
.L_4844:
        /*0004*/ 	.word	0x00000082


	//----- nvinfo : EIATTR_KPARAM_INFO
	.align		4
.L_4845:
        /*0008*/ 	.byte	0x04, 0x17
        /*000a*/ 	.short	(.L_4847 - .L_4846)
.L_4846:
        /*000c*/ 	.word	0x00000000
        /*0010*/ 	.short	0x0002
        /*0012*/ 	.short	0x0018
        /*0014*/ 	.byte	0x00, 0xf0, 0x41, 0x00


	//----- nvinfo : EIATTR_KPARAM_INFO
	.align		4
.L_4847:
        /*0018*/ 	.byte	0x04, 0x17
        /*001a*/ 	.short	(.L_4849 - .L_4848)
.L_4848:
        /*001c*/ 	.word	0x00000000
        /*0020*/ 	.short	0x0001
        /*0022*/ 	.short	0x0008
        /*0024*/ 	.byte	0x00, 0xf0, 0x41, 0x00


	//----- nvinfo : EIATTR_KPARAM_INFO
	.align		4
.L_4849:
        /*0028*/ 	.byte	0x04, 0x17
        /*002a*/ 	.short	(.L_4851 - .L_4850)
.L_4850:
        /*002c*/ 	.word	0x00000000
        /*0030*/ 	.short	0x0000
        /*0032*/ 	.short	0x0000
        /*0034*/ 	.byte	0x00, 0xf0, 0x11, 0x00


	//----- nvinfo : EIATTR_SPARSE_MMA_MASK
	.align		4
.L_4851:
        /*0038*/ 	.byte	0x03, 0x50
        /*003a*/ 	.short	0x0000


	//----- nvinfo : EIATTR_MAXREG_COUNT
	.align		4
        /*003c*/ 	.byte	0x03, 0x1b
        /*003e*/ 	.short	0x00ff


	//----- nvinfo : EIATTR_MERCURY_ISA_VERSION
	.align		4
        /*0040*/ 	.byte	0x03, 0x5f
        /*0042*/ 	.short	0x0101


	//----- nvinfo : EIATTR_EXIT_INSTR_OFFSETS
	.align		4
        /*0044*/ 	.byte	0x04, 0x1c
        /*0046*/ 	.short	(.L_4853 - .L_4852)


	//   ....[0]....
.L_4852:
        /*0048*/ 	.word	0x000002c0


	//   ....[1]....
        /*004c*/ 	.word	0x00000c80


	//   ....[2]....
        /*0050*/ 	.word	0x00000cd0


	//----- nvinfo : EIATTR_MAX_THREADS
	.align		4
.L_4853:
        /*0054*/ 	.byte	0x04, 0x05
        /*0056*/ 	.short	(.L_4855 - .L_4854)
.L_4854:
        /*0058*/ 	.word	0x00000080
        /*005c*/ 	.word	0x00000001
        /*0060*/ 	.word	0x00000001


	//----- nvinfo : EIATTR_CRS_STACK_SIZE
	.align		4
.L_4855:
        /*0064*/ 	.byte	0x04, 0x1e
        /*0066*/ 	.short	(.L_4857 - .L_4856)
.L_4856:
        /*0068*/ 	.word	0x00000000


	//----- nvinfo : EIATTR_CBANK_PARAM_SIZE
	.align		4
.L_4857:
        /*006c*/ 	.byte	0x03, 0x19
        /*006e*/ 	.short	0x0028


	//----- nvinfo : EIATTR_PARAM_CBANK
	.align		4
        /*0070*/ 	.byte	0x04, 0x0a
        /*0072*/ 	.short	(.L_4859 - .L_4858)
	.align		4
.L_4858:
        /*0074*/ 	.word	index@(.nv.constant0._ZN2at6native29vectorized_elementwise_kernelILi4ENS0_13AUnaryFunctorIlllZZZNS0_21heaviside_kernel_cudaERNS_18TensorIteratorBaseEENKUlvE_clEvENKUlvE2_clEvEUlllE_EESt5arrayIPcLm2EEEEviT0_T1_)
        /*0078*/ 	.short	0x0210
        /*007a*/ 	.short	0x0028


	//----- nvinfo : EIATTR_SW_WAR
	.align		4
.L_4859:
        /*007c*/ 	.byte	0x04, 0x36
        /*007e*/ 	.short	(.L_4861 - .L_4860)
.L_4860:
        /*0080*/ 	.word	0x00000008
.L_4861:


//--------------------- .nv.info._ZN2at6native29vectorized_elementwise_kernelILi8ENS0_13AUnaryFunctorIlllZZZNS0_21heaviside_kernel_cudaERNS_18TensorIteratorBaseEENKUlvE_clEvENKUlvE2_clEvEUlllE_EESt5arrayIPcLm2EEEEviT0_T1_ --------------------------
	.section	.nv.info._ZN2at6native29vectorized_elementwise_kernelILi8ENS0_13AUnaryFunctorIlllZZZNS0_21heaviside_kernel_cudaERNS_18TensorIteratorBaseEENKUlvE_clEvENKUlvE2_clEvEUlllE_EESt5arrayIPcLm2EEEEviT0_T1_,"",@"SHT_CUDA_INFO"
	.sectionflags	@""
	.align	4


	//----- nvinfo : EIATTR_CUDA_API_VERSION
	.align		4
        /*0000*/ 	.byte	0x04, 0x37
        /*0002*/ 	.short	(.L_4863 - .L_4862)
.L_4862:
        /*0004*/ 	.word	0x00000082


	//----- nvinfo : EIATTR_KPARAM_INFO
	.align		4
.L_4863:
        /*0008*/ 	.byte	0x04, 0x17
        /*000a*/ 	.short	(.L_4865 - .L_4864)
.L_4864:
        /*000c*/ 	.word	0x00000000
        /*0010*/ 	.short	0x0002
        /*0012*/ 	.short	0x0018
        /*0014*/ 	.byte	0x00, 0xf0, 0x41, 0x00


	//----- nvinfo : EIATTR_KPARAM_INFO
	.align		4
.L_4865:
        /*0018*/ 	.byte	0x04, 0x17
        /*001a*/ 	.short	(.L_4867 - .L_4866)
.L_4866:
        /*001c*/ 	.word	0x00000000
        /*0020*/ 	.short	0x0001
        /*0022*/ 	.short	0x0008
        /*0024*/ 	.byte	0x00, 0xf0, 0x41, 0x00


	//----- nvinfo : EIATTR_KPARAM_INFO
	.align		4
.L_4867:
        /*0028*/ 	.byte	0x04, 0x17
        /*002a*/ 	.short	(.L_4869 - .L_4868)
.L_4868:
        /*002c*/ 	.word	0x00000000
        /*0030*/ 	.short	0x0000
        /*0032*/ 	.short	0x0000
        /*0034*/ 	.byte	0x00, 0xf0, 0x11, 0x00


	//----- nvinfo : EIATTR_SPARSE_MMA_MASK
	.align		4
.L_4869:
        /*0038*/ 	.byte	0x03, 0x50
        /*003a*/ 	.short	0x0000


	//----- nvinfo : EIATTR_MAXREG_COUNT
	.align		4
        /*003c*/ 	.byte	0x03, 0x1b
        /*003e*/ 	.short	0x00ff


	//----- nvinfo : EIATTR_MERCURY_ISA_VERSION
	.align		4
        /*0040*/ 	.byte	0x03, 0x5f
        /*0042*/ 	.short	0x0101


	//----- nvinfo : EIATTR_EXIT_INSTR_OFFSETS
	.align		4
        /*0044*/ 	.byte	0x04, 0x1c
        /*0046*/ 	.short	(.L_4871 - .L_4870)


	//   ....[0]....
.L_4870:
        /*0048*/ 	.word	0x000002c0


	//   ....[1]....
        /*004c*/ 	.word	0x00000c80


	//   ....[2]....
        /*0050*/ 	.word	0x00000cd0


	//----- nvinfo : EIATTR_MAX_THREADS
	.align		4
.L_4871:
        /*0054*/ 	.byte	0x04, 0x05
        /*0056*/ 	.short	(.L_4873 - .L_4872)
.L_4872:
        /*0058*/ 	.word	0x00000080
        /*005c*/ 	.word	0x00000001
        /*0060*/ 	.word	0x00000001


	//----- nvinfo : EIATTR_CRS_STACK_SIZE
	.align		4
.L_4873:
        /*0064*/ 	.byte	0x04, 0x1e
        /*0066*/ 	.short	(.L_4875 - .L_4874)
.L_4874:
        /*0068*/ 	.word	0x00000000


	//----- nvinfo : EIATTR_CBANK_PARAM_SIZE
	.align		4
.L_4875:
        /*006c*/ 	.byte	0x03, 0x19
        /*006e*/ 	.short	0x0028


	//----- nvinfo : EIATTR_PARAM_CBANK
	.align		4
        /*0070*/ 	.byte	0x04, 0x0a
        /*0072*/ 	.short	(.L_4877 - .L_4876)
	.align		4
.L_4876:
        /*0074*/ 	.word	index@(.nv.constant0._ZN2at6native29vectorized_elementwise_kernelILi8ENS0_13AUnaryFunctorIlllZZZNS0_21heaviside_kernel_cudaERNS_18TensorIteratorBaseEENKUlvE_clEvENKUlvE2_clEvEUlllE_EESt5arrayIPcLm2EEEEviT0_T1_)
        /*0078*/ 	.short	0x0210
        /*007a*/ 	.short	0x0028


	//----- nvinfo : EIATTR_SW_WAR
	.align		4
.L_4877:
        /*007c*/ 	.byte	0x04, 0x36
        /*007e*/ 	.short	(.L_4879 - .L_4878)
.L_4878:
        /*0080*/ 	.word	0x00000008
.L_4879:


//--------------------- .nv.info._ZN2at6native18elementwise_kernelILi128ELi4EZNS0_15gpu_kernel_implINS0_13BinaryFunctorIiiiZZZNS0_21heaviside_kernel_cudaERNS_18TensorIteratorBaseEENKUlvE_clEvENKUlvE1_clEvEUliiE_EEEEvS5_RKT_EUliE_EEviT1_ --------------------------
	.section	.nv.info._ZN2at6native18elementwise_kernelILi128ELi4EZNS0_15gpu_kernel_implINS0_13BinaryFunctorIiiiZZZNS0_21heaviside_kernel_cudaERNS_18TensorIteratorBaseEENKUlvE_clEvENKUlvE1_clEvEUliiE_EEEEvS5_RKT_EUliE_EEviT1_,"",@"SHT_CUDA_INFO"
	.sectionflags	@""
	.align	4


	//----- nvinfo : EIATTR_CUDA_API_VERSION
	.align		4
        /*0000*/ 	.byte	0x04, 0x37
        /*0002*/ 	.short	(.L_4881 - .L_4880)
.L_4880:
        /*0004*/ 	.word	0x00000082


	//----- nvinfo : EIATTR_KPARAM_INFO
	.align		4
.L_4881:
        /*0008*/ 	.byte	0x04, 0x17
        /*000a*/ 	.short	(.L_4883 - .L_4882)
.L_4882:
        /*000c*/ 	.word	0x00000000
        /*0010*/ 	.short	0x0001
        /*0012*/ 	.short	0x0008
        /*0014*/ 	.byte	0x00, 0xf0, 0x21, 0x0a


	//----- nvinfo : EIATTR_KPARAM_INFO
	.align		4
.L_4883:
        /*0018*/ 	.byte	0x04, 0x17
        /*001a*/ 	.short	(.L_4885 - .L_4884)
.L_4884:
        /*001c*/ 	.word	0x00000000
        /*0020*/ 	.short	0x0000
        /*0022*/ 	.short	0x0000
        /*0024*/ 	.byte	0x00, 0xf0, 0x11, 0x00


	//----- nvinfo : EIATTR_SPARSE_MMA_MASK
	.align		4
.L_4885:
        /*0028*/ 	.byte	0x03, 0x50
        /*002a*/ 	.short	0x0000


	//----- nvinfo : EIATTR_MAXREG_COUNT
	.align		4
        /*002c*/ 	.byte	0x03, 0x1b
        /*002e*/ 	.short	0x0080


	//----- nvinfo : EIATTR_EXTERNS
	.align		4
        /*0030*/ 	.byte	0x04, 0x0f
        /*0032*/ 	.short	(.L_4887 - .L_4886)


	//   ....[0]....
	.align		4
.L_4886:
        /*0034*/ 	.word	index@(__assertfail)


	//----- nvinfo : EIATTR_MERCURY_ISA_VERSION
	.align		4
.L_4887:
        /*0038*/ 	.byte	0x03, 0x5f
        /*003a*/ 	.short	0x0101


	//----- nvinfo : EIATTR_SYSCALL_OFFSETS
	.align		4
        /*003c*/ 	.byte	0x04, 0x46
        /*003e*/ 	.short	(.L_4889 - .L_4888)


	//   ....[0]....
.L_4888:
        /*0040*/ 	.word	0x000024b0


	//   ....[1]....
        /*0044*/ 	.word	0x000032b0


	//   ....[2]....
        /*0048*/ 	.word	0x00004120


	//   ....[3]....
        /*004c*/ 	.word	0x000065f0


	//   ....[4]....
        /*0050*/ 	.word	0x000073f0


	//   ....[5]....
        /*0054*/ 	.word	0x00008260


	//   ....[6]....
        /*0058*/ 	.word	0x0000a720


	//   ....[7]....
        /*005c*/ 	.word	0x0000b520


	//   ....[8]....
        /*0060*/ 	.word	0x0000c390


	//   ....[9]....
        /*0064*/ 	.word	0x0000e840


	//   ....[10]....
        /*0068*/ 	.word	0x0000f640


	//   ....[11]....
        /*006c*/ 	.word	0x000104b0


	//----- nvinfo : EIATTR_EXIT_INSTR_OFFSETS
	.align		4
.L_4889:
        /*0070*/ 	.byte	0x04, 0x1c
        /*0072*/ 	.short	(.L_4891 - .L_4890)


	//   ....[0]....
.L_4890:
        /*0074*/ 	.word	0x0000c430


	//   ....[1]....
        /*0078*/ 	.word	0x0000f7a0


	//   ....[2]....
        /*007c*/ 	.word	0x0000f7c0


	//   ....[3]....
        /*0080*/ 	.word	0x0000f850


	//   ....[4]....
        /*0084*/ 	.word	0x0000f870


	//   ....[5]....
        /*0088*/ 	.word	0x0000f890


	//   ....[6]....
        /*008c*/ 	.word	0x0000f920


	//   ....[7]....
        /*0090*/ 	.word	0x0000f960


	//   ....[8]....
        /*0094*/ 	.word	0x0000fa00


	//   ....[9]....
        /*0098*/ 	.word	0x0000fa50


	//   ....[10]....
        /*009c*/ 	.word	0x0000fa80


	//   ....[11]....
        /*00a0*/ 	.word	0x0000fb40


	//   ....[12]....
        /*00a4*/ 	.word	0x0000fb80


	//   ....[13]....
        /*00a8*/ 	.word	0x0000fd10


	//   ....[14]....
        /*00ac*/ 	.word	0x0000fe70


	//   ....[15]....
        /*00b0*/ 	.word	0x0000feb0


	//   ....[16]....
        /*00b4*/ 	.word	0x0000ff50


	//   ....[17]....
        /*00b8*/ 	.word	0x000100d0


	//   ....[18]....
        /*00bc*/ 	.word	0x00010250


	//   ....[19]....
        /*00c0*/ 	.word	0x000103b0


	//   ....[20]....
        /*00c4*/ 	.word	0x000104c0


	//   ....[21]....
        /*00c8*/ 	.word	0x000104f0


	//   ....[22]....
        /*00cc*/ 	.word	0x00010510


	//----- nvinfo : EIATTR_MAX_THREADS
	.align		4
.L_4891:
        /*00d0*/ 	.byte	0x04, 0x05
        /*00d2*/ 	.short	(.L_4893 - .L_4892)
.L_4892:
        /*00d4*/ 	.word	0x00000080
        /*00d8*/ 	.word	0x00000001
        /*00dc*/ 	.word	0x00000001


	//----- nvinfo : EIATTR_CRS_STACK_SIZE
	.align		4
.L_4893:
        /*00e0*/ 	.byte	0x04, 0x1e
        /*00e2*/ 	.short	(.L_4895 - .L_4894)
.L_4894:
        /*00e4*/ 	.word	0x00000000


	//----- nvinfo : EIATTR_CBANK_PARAM_SIZE
	.align		4
.L_4895:
        /*00e8*/ 	.byte	0x03, 0x19
        /*00ea*/ 	.short	0x0290


	//----- nvinfo : EIATTR_PARAM_CBANK
	.align		4
        /*00ec*/ 	.byte	0x04, 0x0a
        /*00ee*/ 	.short	(.L_4897 - .L_4896)
	.align		4
.L_4896:
        /*00f0*/ 	.word	index@(.nv.constant0._ZN2at6native18elementwise_kernelILi128ELi4EZNS0_15gpu_kernel_implINS0_13BinaryFunctorIiiiZZZNS0_21heaviside_kernel_cudaERNS_18TensorIteratorBaseEENKUlvE_clEvENKUlvE1_clEvEUliiE_EEEEvS5_RKT_EUliE_EEviT1_)
        /*00f4*/ 	.short	0x0210
        /*00f6*/ 	.short	0x0290


	//----- nvinfo : EIATTR_SW_WAR
	.align		4
.L_4897:
        /*00f8*/ 	.byte	0x04, 0x36
        /*00fa*/ 	.short	(.L_4899 - .L_4898)
.L_4898:
        /*00fc*/ 	.word	0x00000008
.L_4899:


//--------------------- .nv.info._ZN2at6native27unrolled_elementwise_kernelINS0_13BinaryFunctorIiiiZZZNS0_21heaviside_kernel_cudaERNS_18TensorIteratorBaseEENKUlvE_clEvENKUlvE1_clEvEUliiE_EESt5arrayIPcLm3EELi4E23TrivialOffsetCalculatorILi2EjESC_ILi1EjENS0_6memory12LoadWithCastILi2EEENSF_13StoreWithCastILi1EEEEEviT_T0_T2_T3_T4_T5_ --------------------------
	.section	.nv.info._ZN2at6native27unrolled_elementwise_kernelINS0_13BinaryFunctorIiiiZZZNS0_21heaviside_kernel_cudaERNS_18TensorIteratorBaseEENKUlvE_clEvENKUlvE1_clEvEUliiE_EESt5arrayIPcLm3EELi4E23TrivialOffsetCalculatorILi2EjESC_ILi1EjENS0_6memory12LoadWithCastILi2EEENSF_13StoreWithCastILi1EEEEEviT_T0_T2_T3_T4_T5_,"",@"SHT_CUDA_INFO"
	.sectionflags	@""
	.align	4


	//----- nvinfo : EIATTR_CUDA_API_VERSION
	.align		4
        /*0000*/ 	.byte	0x04, 0x37
        /*0002*/ 	.short	(.L_4901 - .L_4900)
.L_4900:
        /*0004*/ 	.word	0x00000082


	//----- nvinfo : EIATTR_KPARAM_INFO
	.align		4
.L_4901:
        /*0008*/ 	.byte	0x04, 0x17
        /*000a*/ 	.short	(.L_4903 - .L_4902)
.L_4902:
        /*000c*/ 	.word	0x00000000
        /*0010*/ 	.short	0x0006
        /*0012*/ 	.short	0x0030
        /*0014*/ 	.byte	0x00, 0xf0, 0x21, 0x00


	//----- nvinfo : EIATTR_KPARAM_INFO
	.align		4
.L_4903:
        /*0018*/ 	.byte	0x04, 0x17
        /*001a*/ 	.short	(.L_4905 - .L_4904)
.L_4904:
        /*001c*/ 	.word	0x00000000
        /*0020*/ 	.short	0x0005
        /*0022*/ 	.short	0x0024
        /*0024*/ 	.byte	0x00, 0xf0, 0x31, 0x00


	//----- nvinfo : EIATTR_KPARAM_INFO
	.align		4
.L_4905:
        /*0028*/ 	.byte	0x04, 0x17
        /*002a*/ 	.short	(.L_4907 - .L_4906)
.L_4906:
        /*002c*/ 	.word	0x00000000
        /*0030*/ 	.short	0x0004
        /*0032*/ 	.short	0x0021
        /*0034*/ 	.byte	0x00, 0xf0, 0x05, 0x00


	//----- nvinfo : EIATTR_KPARAM_INFO
	.align		4
.L_4907:
        /*0038*/ 	.byte	0x04, 0x17
        /*003a*/ 	.short	(.L_4909 - .L_4908)
.L_4908:
        /*003c*/ 	.word	0x00000000
        /*0040*/ 	.short	0x0003
        /*0042*/ 	.short	0x0020
        /*0044*/ 	.byte	0x00, 0xf0, 0x05, 0x00


	//----- nvinfo : EIATTR_KPARAM_INFO
	.align		4
.L_4909:
        /*0048*/ 	.byte	0x04, 0x17
        /*004a*/ 	.short	(.L_4911 - .L_4910)
.L_4910:
        /*004c*/ 	.word	0x00000000
        /*0050*/ 	.short	0x0002
        /*0052*/ 	.short	0x0008
        /*0054*/ 	.byte	0x00, 0xf0, 0x61, 0x00


	//----- nvinfo : EIATTR_KPARAM_INFO
	.align		4
.L_4911:
        /*0058*/ 	.byte	0x04, 0x17
        /*005a*/ 	.short	(.L_4913 - .L_4912)
.L_4912:
        /*005c*/ 	.word	0x00000000
        /*0060*/ 	.short	0x0001
        /*0062*/ 	.short	0x0004
        /*0064*/ 	.byte	0x00, 0xf0, 0x05, 0x00


	//----- nvinfo : EIATTR_KPARAM_INFO
	.align		4
.L_4913:
        /*0068*/ 	.byte	0x04, 0x17
        /*006a*/ 	.short	(.L_4915 - .L_4914)
.L_4914:
        /*006c*/ 	.word	0x00000000
        /*0070*/ 	.short	0x0000
        /*0072*/ 	.short	0x0000
        /*0074*/ 	.byte	0x00, 0xf0, 0x11, 0x00


	//----- nvinfo : EIATTR_SPARSE_MMA_MASK
	.align		4
.L_4915:
        /*0078*/ 	.byte	0x03, 0x50
        /*007a*/ 	.short	0x0000


	//----- nvinfo : EIATTR_MAXREG_COUNT
	.align		4
        /*007c*/ 	.byte	0x03, 0x1b
        /*007e*/ 	.short	0x00ff


	//----- nvinfo : EIATTR_EXTERNS
	.align		4
        /*0080*/ 	.byte	0x04, 0x0f
        /*0082*/ 	.short	(.L_4917 - .L_4916)


	//   ....[0]....
	.align		4
.L_4916:
        /*0084*/ 	.word	index@(__assertfail)


	//----- nvinfo : EIATTR_MERCURY_ISA_VERSION
	.align		4
.L_4917:
        /*0088*/ 	.byte	0x03, 0x5f
        /*008a*/ 	.short	0x0101


	//----- nvinfo : EIATTR_SYSCALL_OFFSETS
	.align		4
        /*008c*/ 	.byte	0x04, 0x46
        /*008e*/ 	.short	(.L_4919 - .L_4918)


	//   ....[0]....
.L_4918:
        /*0090*/ 	.word	0x00000ec0


	//   ....[1]....
        /*0094*/ 	.word	0x00001cd0


	//   ....[2]....
        /*0098*/ 	.word	0x00002b60


	//   ....[3]....
        /*009c*/ 	.word	0x00003970


	//   ....[4]....
        /*00a0*/ 	.word	0x00004810


	//   ....[5]....
        /*00a4*/ 	.word	0x00005630


	//   ....[6]....
        /*00a8*/ 	.word	0x000064b0


	//   ....[7]....
        /*00ac*/ 	.word	0x000072c0


	//   ....[8]....
        /*00b0*/ 	.word	0x00008290


	//   ....[9]....
        /*00b4*/ 	.word	0x00009150


	//   ....[10]....
        /*00b8*/ 	.word	0x0000a030


	//   ....[11]....
        /*00bc*/ 	.word	0x0000af10


	//----- nvinfo : EIATTR_EXIT_INSTR_OFFSETS
	.align		4
.L_4919:
        /*00c0*/ 	.byte	0x04, 0x1c
        /*00c2*/ 	.short	(.L_4921 - .L_4920)


	//   ....[0]....
.L_4920:
        /*00c4*/ 	.word	0x0000a0d0


	//   ....[1]....
        /*00c8*/ 	.word	0x0000a200


	//   ....[2]....
        /*00cc*/ 	.word	0x0000a220


	//   ....[3]....
        /*00d0*/ 	.word	0x0000a2b0


	//   ....[4]....
        /*00d4*/ 	.word	0x0000a2d0


	//   ....[5]....
        /*00d8*/ 	.word	0x0000a2f0


	//   ....[6]....
        /*00dc*/ 	.word	0x0000a380


	//   ....[7]....
        /*00e0*/ 	.word	0x0000a3c0


	//   ....[8]....
        /*00e4*/ 	.word	0x0000a460


	//   ....[9]....
        /*00e8*/ 	.word	0x0000a4b0


	//   ....[10]....
        /*00ec*/ 	.word	0x0000a4e0


	//   ....[11]....
        /*00f0*/ 	.word	0x0000a5a0


	//   ....[12]....
        /*00f4*/ 	.word	0x0000a5e0


	//   ....[13]....
        /*00f8*/ 	.word	0x0000a770


	//   ....[14]....
        /*00fc*/ 	.word	0x0000a8d0


	//   ....[15]....
        /*0100*/ 	.word	0x0000a910


	//   ....[16]....
        /*0104*/ 	.word	0x0000a9b0


	//   ....[17]....
        /*0108*/ 	.word	0x0000ab30


	//   ....[18]....
        /*010c*/ 	.word	0x0000acb0


	//   ....[19]....
        /*0110*/ 	.word	0x0000ae10


	//   ....[20]....
        /*0114*/ 	.word	0x0000af20


	//   ....[21]....
        /*0118*/ 	.word	0x0000af50


	//   ....[22]....
        /*011c*/ 	.word	0x0000af70


	//----- nvinfo : EIATTR_MAX_THREADS
	.align		4
.L_4921:
        /*0120*/ 	.byte	0x04, 0x05
        /*0122*/ 	.short	(.L_4923 - .L_4922)
.L_4922:
        /*0124*/ 	.word	0x00000080
        /*0128*/ 	.word	0x00000001
        /*012c*/ 	.word	0x00000001


	//----- nvinfo : EIATTR_CRS_STACK_SIZE
	.align		4
.L_4923:
        /*0130*/ 	.byte	0x04, 0x1e
        /*0132*/ 	.short	(.L_4925 - .L_4924)
.L_4924:
        /*0134*/ 	.word	0x00000000


	//----- nvinfo : EIATTR_CBANK_PARAM_SIZE
	.align		4
.L_4925:
        /*0138*/ 	.byte	0x03, 0x19
        /*013a*/ 	.short	0x0038


	//----- nvinfo : EIATTR_PARAM_CBANK
	.align		4
        /*013c*/ 	.byte	0x04, 0x0a
        /*013e*/ 	.short	(.L_4927 - .L_4926)
	.align		4
.L_4926:
        /*0140*/ 	.word	index@(.nv.constant0._ZN2at6native27unrolled_elementwise_kernelINS0_13BinaryFunctorIiiiZZZNS0_21heaviside_kernel_cudaERNS_18TensorIteratorBaseEENKUlvE_clEvENKUlvE1_clEvEUliiE_EESt5arrayIPcLm3EELi4E23TrivialOffsetCalculatorILi2EjESC_ILi1EjENS0_6memory12LoadWithCastILi2EEENSF_13StoreWithCastILi1EEEEEviT_T0_T2_T3_T4_T5_)
        /*0144*/ 	.short	0x0210
        /*0146*/ 	.short	0x0038


	//----- nvinfo : EIATTR_SW_WAR
	.align		4
.L_4927:
        /*0148*/ 	.byte	0x04, 0x36
        /*014a*/ 	.short	(.L_4929 - .L_4928)
.L_4928:
        /*014c*/ 	.word	0x00000008
.L_4929:


//--------------------- .nv.info._ZN2at6native18elementwise_kernelILi128ELi2EZNS0_22gpu_kernel_impl_nocastINS0_13BinaryFunctorIiiiZZZNS0_21heaviside_kernel_cudaERNS_18TensorIteratorBaseEENKUlvE_clEvENKUlvE1_clEvEUliiE_EEEEvS5_RKT_EUliE_EEviT1_ --------------------------
	.section	.nv.info._ZN2at6native18elementwise_kernelILi128ELi2EZNS0_22gpu_kernel_impl_nocastINS0_13BinaryFunctorIiiiZZZNS0_21heaviside_kernel_cudaERNS_18TensorIteratorBaseEENKUlvE_clEvENKUlvE1_clEvEUliiE_EEEEvS5_RKT_EUliE_EEviT1_,"",@"SHT_CUDA_INFO"
	.sectionflags	@""
	.align	4


	//----- nvinfo : EIATTR_CUDA_API_VERSION
	.align		4
        /*0000*/ 	.byte	0x04, 0x37
        /*0002*/ 	.short	(.L_4931 - .L_4930)
.L_4930:
        /*0004*/ 	.word	0x00000082


	//----- nvinfo : EIATTR_KPARAM_INFO
	.align		4
.L_4931:
        /*0008*/ 	.byte	0x04, 0x17
        /*000a*/ 	.short	(.L_4933 - .L_4932)
.L_4932:
        /*000c*/ 	.word	0x00000000
        /*0010*/ 	.short	0x0001
        /*0012*/ 	.short	0x0008
        /*0014*/ 	.byte	0x00, 0xf0, 0x21, 0x0a


	//----- nvinfo : EIATTR_KPARAM_INFO
	.align		4
.L_4933:
        /*0018*/ 	.byte	0x04, 0x17
        /*001a*/ 	.short	(.L_4935 - .L_4934)
.L_4934:
        /*001c*/ 	.word	0x00000000
        /*0020*/ 	.short	0x0000
        /*0022*/ 	.short	0x0000
        /*0024*/ 	.byte	0x00, 0xf0, 0x11, 0x00


	//----- nvinfo : EIATTR_SPARSE_MMA_MASK
	.align		4
.L_4935:
        /*0028*/ 	.byte	0x03, 0x50
        /*002a*/ 	.short	0x0000


	//----- nvinfo : EIATTR_MAXREG_COUNT
	.align		4
        /*002c*/ 	.byte	0x03, 0x1b
        /*002e*/ 	.short	0x0080


	//----- nvinfo : EIATTR_MERCURY_ISA_VERSION
	.align		4
        /*0030*/ 	.byte	0x03, 0x5f
        /*0032*/ 	.short	0x0101


	//----- nvinfo : EIATTR_EXIT_INSTR_OFFSETS
	.align		4
        /*0034*/ 	.byte	0x04, 0x1c
        /*0036*/ 	.short	(.L_4937 - .L_4936)


	//   ....[0]....
.L_4936:
        /*0038*/ 	.word	0x000017d0


	//   ....[1]....
        /*003c*/ 	.word	0x00002ee0


	//----- nvinfo : EIATTR_MAX_THREADS
	.align		4
.L_4937:
        /*0040*/ 	.byte	0x04, 0x05
        /*0042*/ 	.short	(.L_4939 - .L_4938)
.L_4938:
        /*0044*/ 	.word	0x00000080
        /*0048*/ 	.word	0x00000001
        /*004c*/ 	.word	0x00000001


	//----- nvinfo : EIATTR_CRS_STACK_SIZE
	.align		4
.L_4939:
        /*0050*/ 	.byte	0x04, 0x1e
        /*0052*/ 	.short	(.L_4941 - .L_4940)
.L_4940:
        /*0054*/ 	.word	0x00000000


	//----- nvinfo : EIATTR_CBANK_PARAM_SIZE
	.align		4
.L_4941:
        /*0058*/ 	.byte	0x03, 0x19
        /*005a*/ 	.short	0x0290


	//----- nvinfo : EIATTR_PARAM_CBANK
	.align		4
        /*005c*/ 	.byte	0x04, 0x0a
        /*005e*/ 	.short	(.L_4943 - .L_4942)
	.align		4
.L_4942:
        /*0060*/ 	.word	index@(.nv.constant0._ZN2at6native18elementwise_kernelILi128ELi2EZNS0_22gpu_kernel_impl_nocastINS0_13BinaryFunctorIiiiZZZNS0_21heaviside_kernel_cudaERNS_18TensorIteratorBaseEENKUlvE_clEvENKUlvE1_clEvEUliiE_EEEEvS5_RKT_EUliE_EEviT1_)
        /*0064*/ 	.short	0x0210
        /*0066*/ 	.short	0x0290


	//----- nvinfo : EIATTR_SW_WAR
	.align		4
.L_4943:
        /*0068*/ 	.byte	0x04, 0x36
        /*006a*/ 	.short	(.L_4945 - .L_4944)
.L_4944:
        /*006c*/ 	.word	0x00000008
.L_4945:


//--------------------- .nv.info._ZN2at6native27unrolled_elementwise_kernelINS0_13BinaryFunctorIiiiZZZNS0_21heaviside_kernel_cudaERNS_18TensorIteratorBaseEENKUlvE_clEvENKUlvE1_clEvEUliiE_EESt5arrayIPcLm3EELi4E23TrivialOffsetCalculatorILi2EjESC_ILi1EjENS0_6memory15LoadWithoutCastENSF_16StoreWithoutCastEEEviT_T0_T2_T3_T4_T5_ --------------------------
	.section	.nv.info._ZN2at6native27unrolled_elementwise_kernelINS0_13BinaryFunctorIiiiZZZNS0_21heaviside_kernel_cudaERNS_18TensorIteratorBaseEENKUlvE_clEvENKUlvE1_clEvEUliiE_EESt5arrayIPcLm3EELi4E23TrivialOffsetCalculatorILi2EjESC_ILi1EjENS0_6memory15LoadWithoutCastENSF_16StoreWithoutCastEEEviT_T0_T2_T3_T4_T5_,"",@"SHT_CUDA_INFO"
	.sectionflags	@""
	.align	4


	//----- nvinfo : EIATTR_CUDA_API_VERSION
	.align		4
        /*0000*/ 	.byte	0x04, 0x37
        /*0002*/ 	.short	(.L_4947 - .L_4946)
.L_4946:
        /*0004*/ 	.word	0x00000082


	//----- nvinfo : EIATTR_KPARAM_INFO
	.align		4
.L_4947:
        /*0008*/ 	.byte	0x04, 0x17
        /*000a*/ 	.short	(.L_4949 - .L_4948)
.L_4948:
        /*000c*/ 	.word	0x00000000
        /*0010*/ 	.short	0x0006
        /*0012*/ 	.short	0x0023
        /*0014*/ 	.byte	0x00, 0xf0, 0x05, 0x00


	//----- nvinfo : EIATTR_KPARAM_INFO
	.align		4
.L_4949:
        /*0018*/ 	.byte	0x04, 0x17
        /*001a*/ 	.short	(.L_4951 - .L_4950)
.L_4950:
        /*001c*/ 	.word	0x00000000
        /*0020*/ 	.short	0x0005
        /*0022*/ 	.short	0x0022
        /*0024*/ 	.byte	0x00, 0xf0, 0x05, 0x00


	//----- nvinfo : EIATTR_KPARAM_INFO
	.align		4
.L_4951:
        /*0028*/ 	.byte	0x04, 0x17
        /*002a*/ 	.short	(.L_4953 - .L_4952)
.L_4952:
        /*002c*/ 	.word	0x00000000
        /*0030*/ 	.short	0x0004
        /*0032*/ 	.short	0x0021
        /*0034*/ 	.byte	0x00, 0xf0, 0x05, 0x00


	//----- nvinfo : EIATTR_KPARAM_INFO
	.align		4
.L_4953:
        /*0038*/ 	.byte	0x04, 0x17
        /*003a*/ 	.short	(.L_4955 - .L_4954)
.L_4954:
        /*003c*/ 	.word	0x00000000
        /*0040*/ 	.short	0x0003
        /*0042*/ 	.short	0x0020
        /*0044*/ 	.byte	0x00, 0xf0, 0x05, 0x00


	//----- nvinfo : EIATTR_KPARAM_INFO
	.align		4
.L_4955:
        /*0048*/ 	.byte	0x04, 0x17
        /*004a*/ 	.short	(.L_4957 - .L_4956)
.L_4956:
        /*004c*/ 	.word	0x00000000
        /*0050*/ 	.short	0x0002
        /*0052*/ 	.short	0x0008
        /*0054*/ 	.byte	0x00, 0xf0, 0x61, 0x00


	//----- nvinfo : EIATTR_KPARAM_INFO
	.align		4
.L_4957:
        /*0058*/ 	.byte	0x04, 0x17
        /*005a*/ 	.short	(.L_4959 - .L_4958)
.L_4958:
        /*005c*/ 	.word	0x00000000
        /*0060*/ 	.short	0x0001
        /*0062*/ 	.short	0x0004
        /*0064*/ 	.byte	0x00, 0xf0, 0x05, 0x00


	//----- nvinfo : EIATTR_KPARAM_INFO
	.align		4
.L_4959:
        /*0068*/ 	.byte	0x04, 0x17
        /*006a*/ 	.short	(.L_4961 - .L_4960)
.L_4960:
        /*006c*/ 	.word	0x00000000
        /*0070*/ 	.short	0x0000
        /*0072*/ 	.short	0x0000
        /*0074*/ 	.byte	0x00, 0xf0, 0x11, 0x00


	//----- nvinfo : EIATTR_SPARSE_MMA_MASK
	.align		4
.L_4961:
        /*0078*/ 	.byte	0x03, 0x50
        /*007a*/ 	.short	0x0000


	//----- nvinfo : EIATTR_MAXREG_COUNT
	.align		4
        /*007c*/ 	.byte	0x03, 0x1b
        /*007e*/ 	.short	0x00ff


	//----- nvinfo : EIATTR_MERCURY_ISA_VERSION
	.align		4
        /*0080*/ 	.byte	0x03, 0x5f
        /*0082*/ 	.short	0x0101


	//----- nvinfo : EIATTR_EXIT_INSTR_OFFSETS
	.align		4
        /*0084*/ 	.byte	0x04, 0x1c
        /*0086*/ 	.short	(.L_4963 - .L_4962)


	//   ....[0]....
.L_4962:
        /*0088*/ 	.word	0x000004e0


	//   ....[1]....
        /*008c*/ 	.word	0x00000560


	//----- nvinfo : EIATTR_MAX_THREADS
	.align		4
.L_4963:
        /*0090*/ 	.byte	0x04, 0x05
        /*0092*/ 	.short	(.L_4965 - .L_4964)
.L_4964:
        /*0094*/ 	.word	0x00000080
        /*0098*/ 	.word	0x00000001
        /*009c*/ 	.word	0x00000001


	//----- nvinfo : EIATTR_CRS_STACK_SIZE
	.align		4
.L_4965:
        /*00a0*/ 	.byte	0x04, 0x1e
        /*00a2*/ 	.short	(.L_4967 - .L_4966)
.L_4966:
        /*00a4*/ 	.word	0x00000000


	//----- nvinfo : EIATTR_CBANK_PARAM_SIZE
	.align		4
.L_4967:
        /*00a8*/ 	.byte	0x03, 0x19
        /*00aa*/ 	.short	0x0024


	//----- nvinfo : EIATTR_PARAM_CBANK
	.align		4
        /*00ac*/ 	.byte	0x04, 0x0a
        /*00ae*/ 	.short	(.L_4969 - .L_4968)
	.align		4
.L_4968:
        /*00b0*/ 	.word	index@(.nv.constant0._ZN2at6native27unrolled_elementwise_kernelINS0_13BinaryFunctorIiiiZZZNS0_21heaviside_kernel_cudaERNS_18TensorIteratorBaseEENKUlvE_clEvENKUlvE1_clEvEUliiE_EESt5arrayIPcLm3EELi4E23TrivialOffsetCalculatorILi2EjESC_ILi1EjENS0_6memory15LoadWithoutCastENSF_16StoreWithoutCastEEEviT_T0_T2_T3_T4_T5_)
        /*00b4*/ 	.short	0x0210
        /*00b6*/ 	.short	0x0024


	//----- nvinfo : EIATTR_SW_WAR
	.align		4
.L_4969:
        /*00b8*/ 	.byte	0x04, 0x36
        /*00ba*/ 	.short	(.L_4971 - .L_4970)
.L_4970:
        /*00bc*/ 	.word	0x00000008
.L_4971:


//--------------------- .nv.info._ZN2at6native29vectorized_elementwise_kernelILi2ENS0_13BinaryFunctorIiiiZZZNS0_21heaviside_kernel_cudaERNS_18TensorIteratorBaseEENKUlvE_clEvENKUlvE1_clEvEUliiE_EESt5arrayIPcLm3EEEEviT0_T1_ --------------------------
	.section	.nv.info._ZN2at6native29vectorized_elementwise_kernelILi2ENS0_13BinaryFunctorIiiiZZZNS0_21heaviside_kernel_cudaERNS_18TensorIteratorBaseEENKUlvE_clEvENKUlvE1_clEvEUliiE_EESt5arrayIPcLm3EEEEviT0_T1_,"",@"SHT_CUDA_INFO"
	.sectionflags	@""
	.align	4


	//----- nvinfo : EIATTR_CUDA_API_VERSION
	.align		4
        /*0000*/ 	.byte	0x04, 0x37
        /*0002*/ 	.short	(.L_4973 - .L_4972)
.L_4972:
        /*0004*/ 	.word	0x00000082


	//----- nvinfo : EIATTR_KPARAM_INFO
	.align		4
.L_4973:
        /*0008*/ 	.byte	0x04, 0x17
        /*000a*/ 	.short	(.L_4975 - .L_4974)
.L_4974:
        /*000c*/ 	.word	0x00000000
        /*0010*/ 	.short	0x0002
        /*0012*/ 	.short	0x0008
        /*0014*/ 	.byte	0x00, 0xf0, 0x61, 0x00


	//----- nvinfo : EIATTR_KPARAM_INFO
	.align		4
.L_4975:
        /*0018*/ 	.byte	0x04, 0x17
        /*001a*/ 	.short	(.L_4977 - .L_4976)
.L_4976:
        /*001c*/ 	.word	0x00000000
        /*0020*/ 	.short	0x0001
        /*0022*/ 	.short	0x0004
        /*0024*/ 	.byte	0x00, 0xf0, 0x05, 0x00


	//----- nvinfo : EIATTR_KPARAM_INFO
	.align		4
.L_4977:
        /*0028*/ 	.byte	0x04, 0x17
        /*002a*/ 	.short	(.L_4979 - .L_4978)
.L_4978:
        /*002c*/ 	.word	0x00000000
        /*0030*/ 	.short	0x0000
        /*0032*/ 	.short	0x0000
        /*0034*/ 	.byte	0x00, 0xf0, 0x11, 0x00


	//----- nvinfo : EIATTR_SPARSE_MMA_MASK
	.align		4
.L_4979:
        /*0038*/ 	.byte	0x03, 0x50
        /*003a*/ 	.short	0x0000


	//----- nvinfo : EIATTR_MAXREG_COUNT
	.align		4
        /*003c*/ 	.byte	0x03, 0x1b
        /*003e*/ 	.short	0x00ff


	//----- nvinfo : EIATTR_MERCURY_ISA_VERSION
	.align		4
        /*0040*/ 	.byte	0x03, 0x5f
        /*0042*/ 	.short	0x0101


	//----- nvinfo : EIATTR_EXIT_INSTR_OFFSETS
	.align		4
        /*0044*/ 	.byte	0x04, 0x1c
        /*0046*/ 	.short	(.L_4981 - .L_4980)


	//   ....[0]....
.L_4980:
        /*0048*/ 	.word	0x00000360


	//   ....[1]....
        /*004c*/ 	.word	0x00000da0


	//   ....[2]....
        /*0050*/ 	.word	0x00000df0


	//----- nvinfo : EIATTR_MAX_THREADS
	.align		4
.L_4981:
        /*0054*/ 	.byte	0x04, 0x05
        /*0056*/ 	.short	(.L_4983 - .L_4982)
.L_4982:
        /*0058*/ 	.word	0x00000080
        /*005c*/ 	.word	0x00000001
        /*0060*/ 	.word	0x00000001


	//----- nvinfo : EIATTR_CRS_STACK_SIZE
	.align		4
.L_4983:
        /*0064*/ 	.byte	0x04, 0x1e
        /*0066*/ 	.short	(.L_4985 - .L_4984)
.L_4984:
        /*0068*/ 	.word	0x00000000


	//----- nvinfo : EIATTR_CBANK_PARAM_SIZE
	.align		4
.L_4985:
        /*006c*/ 	.byte	0x03, 0x19
        /*006e*/ 	.short	0x0020


	//----- nvinfo : EIATTR_PARAM_CBANK
	.align		4
        /*0070*/ 	.byte	0x04, 0x0a
        /*0072*/ 	.short	(.L_4987 - .L_4986)
	.align		4
.L_4986:
        /*0074*/ 	.word	index@(.nv.constant0._ZN2at6native29vectorized_elementwise_kernelILi2ENS0_13BinaryFunctorIiiiZZZNS0_21heaviside_kernel_cudaERNS_18TensorIteratorBaseEENKUlvE_clEvENKUlvE1_clEvEUliiE_EESt5arrayIPcLm3EEEEviT0_T1_)
        /*0078*/ 	.short	0x0210
        /*007a*/ 	.short	0x0020


	//----- nvinfo : EIATTR_SW_WAR
	.align		4
.L_4987:
        /*007c*/ 	.byte	0x04, 0x36
        /*007e*/ 	.short	(.L_4989 - .L_4988)
.L_4988:
        /*0080*/ 	.word	0x00000008
.L_4989:


//--------------------- .nv.info._ZN2at6native29vectorized_elementwise_kernelILi4ENS0_13BinaryFunctorIiiiZZZNS0_21heaviside_kernel_cudaERNS_18TensorIteratorBaseEENKUlvE_clEvENKUlvE1_clEvEUliiE_EESt5arrayIPcLm3EEEEviT0_T1_ --------------------------
	.section	.nv.info._ZN2at6native29vectorized_elementwise_kernelILi4ENS0_13BinaryFunctorIiiiZZZNS0_21heaviside_kernel_cudaERNS_18TensorIteratorBaseEENKUlvE_clEvENKUlvE1_clEvEUliiE_EESt5arrayIPcLm3EEEEviT0_T1_,"",@"SHT_CUDA_INFO"
	.sectionflags	@""
	.align	4


	//----- nvinfo : EIATTR_CUDA_API_VERSION
	.align		4
        /*0000*/ 	.byte	0x04, 0x37
        /*0002*/ 	.short	(.L_4991 - .L_4990)
.L_4990:
        /*0004*/ 	.word	0x00000082


	//----- nvinfo : EIATTR_KPARAM_INFO
	.align		4
.L_4991:
        /*0008*/ 	.byte	0x04, 0x17
        /*000a*/ 	.short	(.L_4993 - .L_4992)
.L_4992:
        /*000c*/ 	.word	0x00000000
        /*0010*/ 	.short	0x0002
        /*0012*/ 	.short	0x0008
        /*0014*/ 	.byte	0x00, 0xf0, 0x61, 0x00


	//----- nvinfo : EIATTR_KPARAM_INFO
	.align		4
.L_4993:
        /*0018*/ 	.byte	0x04, 0x17
        /*001a*/ 	.short	(.L_4995 - .L_4994)
.L_4994:
        /*001c*/ 	.word	0x00000000
        /*0020*/ 	.short	0x0001
        /*0022*/ 	.short	0x0004
        /*0024*/ 	.byte	0x00, 0xf0, 0x05, 0x00


	//----- nvinfo : EIATTR_KPARAM_INFO
	.align		4
.L_4995:
        /*0028*/ 	.byte	0x04, 0x17
        /*002a*/ 	.short	(.L_4997 - .L_4996)
.L_4996:
        /*002c*/ 	.word	0x00000000
        /*0030*/ 	.short	0x0000
        /*0032*/ 	.short	0x0000
        /*0034*/ 	.byte	0x00, 0xf0, 0x11, 0x00


	//----- nvinfo : EIATTR_SPARSE_MMA_MASK
	.align		4
.L_4997:
        /*0038*/ 	.byte	0x03, 0x50
        /*003a*/ 	.short	0x0000


	//----- nvinfo : EIATTR_MAXREG_COUNT
	.align		4
        /*003c*/ 	.byte	0x03, 0x1b
        /*003e*/ 	.short	0x00ff


	//----- nvinfo : EIATTR_MERCURY_ISA_VERSION
	.align		4
        /*0040*/ 	.byte	0x03, 0x5f
        /*0042*/ 	.short	0x0101


	//----- nvinfo : EIATTR_EXIT_INSTR_OFFSETS
	.align		4
        /*0044*/ 	.byte	0x04, 0x1c
        /*0046*/ 	.short	(.L_4999 - .L_4998)


	//   ....[0]....
.L_4998:
        /*0048*/ 	.word	0x00000300


	//   ....[1]....
        /*004c*/ 	.word	0x00000d40


	//   ....[2]....
        /*0050*/ 	.word	0x00000d90


	//----- nvinfo : EIATTR_MAX_THREADS
	.align		4
.L_4999:
        /*0054*/ 	.byte	0x04, 0x05
        /*0056*/ 	.short	(.L_5001 - .L_5000)
.L_5000:
        /*0058*/ 	.word	0x00000080
        /*005c*/ 	.word	0x00000001
        /*0060*/ 	.word	0x00000001


	//----- nvinfo : EIATTR_CRS_STACK_SIZE
	.align		4
.L_5001:
        /*0064*/ 	.byte	0x04, 0x1e
        /*0066*/ 	.short	(.L_5003 - .L_5002)
.L_5002:
        /*0068*/ 	.word	0x00000000


	//----- nvinfo : EIATTR_CBANK_PARAM_SIZE
	.align		4
.L_5003:
        /*006c*/ 	.byte	0x03, 0x19
        /*006e*/ 	.short	0x0020


	//----- nvinfo : EIATTR_PARAM_CBANK
	.align		4
        /*0070*/ 	.byte	0x04, 0x0a
        /*0072*/ 	.short	(.L_5005 - .L_5004)
	.align		4
.L_5004:
        /*0074*/ 	.word	index@(.nv.constant0._ZN2at6native29vectorized_elementwise_kernelILi4ENS0_13BinaryFunctorIiiiZZZNS0_21heaviside_kernel_cudaERNS_18TensorIteratorBaseEENKUlvE_clEvENKUlvE1_clEvEUliiE_EESt5arrayIPcLm3EEEEviT0_T1_)
        /*0078*/ 	.short	0x0210
        /*007a*/ 	.short	0x0020


	//----- nvinfo : EIATTR_SW_WAR
	.align		4
.L_5005:
        /*007c*/ 	.byte	0x04, 0x36
        /*007e*/ 	.short	(.L_5007 - .L_5006)
.L_5006:
        /*0080*/ 	.word	0x00000008
.L_5007:


//--------------------- .nv.info._ZN2at6native29vectorized_elementwise_kernelILi8ENS0_13BinaryFunctorIiiiZZZNS0_21heaviside_kernel_cudaERNS_18TensorIteratorBaseEENKUlvE_clEvENKUlvE1_clEvEUliiE_EESt5arrayIPcLm3EEEEviT0_T1_ --------------------------
	.section	.nv.info._ZN2at6native29vectorized_elementwise_kernelILi8ENS0_13BinaryFunctorIiiiZZZNS0_21heaviside_kernel_cudaERNS_18TensorIteratorBaseEENKUlvE_clEvENKUlvE1_clEvEUliiE_EESt5arrayIPcLm3EEEEviT0_T1_,"",@"SHT_CUDA_INFO"
	.sectionflags	@""
	.align	4


	//----- nvinfo : EIATTR_CUDA_API_VERSION
	.align		4
        /*0000*/ 	.byte	0x04, 0x37
        /*0002*/ 	.short	(.L_5009 - .L_5008)
.L_5008:
        /*0004*/ 	.word	0x00000082


	//----- nvinfo : EIATTR_KPARAM_INFO
	.align		4
.L_5009:
        /*0008*/ 	.byte	0x04, 0x17
        /*000a*/ 	.short	(.L_5011 - .L_5010)
.L_5010:
        /*000c*/ 	.word	0x00000000
        /*0010*/ 	.short	0x0002
        /*0012*/ 	.short	0x0008
        /*0014*/ 	.byte	0x00, 0xf0, 0x61, 0x00


	//----- nvinfo : EIATTR_KPARAM_INFO
	.align		4
.L_5011:
        /*0018*/ 	.byte	0x04, 0x17
        /*001a*/ 	.short	(.L_5013 - .L_5012)
.L_5012:
        /*001c*/ 	.word	0x00000000
        /*0020*/ 	.short	0x0001
        /*0022*/ 	.short	0x0004
        /*0024*/ 	.byte	0x00, 0xf0, 0x05, 0x00


	//----- nvinfo : EIATTR_KPARAM_INFO
	.align		4
.L_5013:
        /*0028*/ 	.byte	0x04, 0x17
        /*002a*/ 	.short	(.L_5015 - .L_5014)
.L_5014:
        /*002c*/ 	.word	0x00000000
        /*0030*/ 	.short	0x0000
        /*0032*/ 	.short	0x0000
        /*0034*/ 	.byte	0x00, 0xf0, 0x11, 0x00


	//----- nvinfo : EIATTR_SPARSE_MMA_MASK
	.align		4
.L_5015:
        /*0038*/ 	.byte	0x03, 0x50
        /*003a*/ 	.short	0x0000


	//----- nvinfo : EIATTR_MAXREG_COUNT
	.align		4
        /*003c*/ 	.byte	0x03, 0x1b
        /*003e*/ 	.short	0x00ff


	//----- nvinfo : EIATTR_MERCURY_ISA_VERSION
	.align		4
        /*0040*/ 	.byte	0x03, 0x5f
        /*0042*/ 	.short	0x0101


	//----- nvinfo : EIATTR_EXIT_INSTR_OFFSETS
	.align		4
        /*0044*/ 	.byte	0x04, 0x1c
        /*0046*/ 	.short	(.L_5017 - .L_5016)


	//   ....[0]....
.L_5016:
        /*0048*/ 	.word	0x00000300


	//   ....[1]....
        /*004c*/ 	.word	0x00000d40


	//   ....[2]....
        /*0050*/ 	.word	0x00000d90


	//----- nvinfo : EIATTR_MAX_THREADS
	.align		4
.L_5017:
        /*0054*/ 	.byte	0x04, 0x05
        /*0056*/ 	.short	(.L_5019 - .L_5018)
.L_5018:
        /*0058*/ 	.word	0x00000080
        /*005c*/ 	.word	0x00000001
        /*0060*/ 	.word	0x00000001


	//----- nvinfo : EIATTR_CRS_STACK_SIZE
	.align		4
.L_5019:
        /*0064*/ 	.byte	0x04, 0x1e
        /*0066*/ 	.short	(.L_5021 - .L_5020)
.L_5020:
        /*0068*/ 	.word	0x00000000


	//----- nvinfo : EIATTR_CBANK_PARAM_SIZE
	.align		4
.L_5021:
        /*006c*/ 	.byte	0x03, 0x19
        /*006e*/ 	.short	0x0020


	//----- nvinfo : EIATTR_PARAM_CBANK
	.align		4
        /*0070*/ 	.byte	0x04, 0x0a
        /*0072*/ 	.short	(.L_5023 - .L_5022)
	.align		4
.L_5022:
        /*0074*/ 	.word	index@(.nv.constant0._ZN2at6native29vectorized_elementwise_kernelILi8ENS0_13BinaryFunctorIiiiZZZNS0_21heaviside_kernel_cudaERNS_18TensorIteratorBaseEENKUlvE_clEvENKUlvE1_clEvEUliiE_EESt5arrayIPcLm3EEEEviT0_T1_)
        /*0078*/ 	.short	0x0210
        /*007a*/ 	.short	0x0020


	//----- nvinfo : EIATTR_SW_WAR
	.align		4
.L_5023:
        /*007c*/ 	.byte	0x04, 0x36
        /*007e*/ 	.short	(.L_5025 - .L_5024)
.L_5024:
        /*0080*/ 	.word	0x00000008
.L_5025:


//--------------------- .nv.info._ZN2at6native18elementwise_kernelILi128ELi4EZNS0_15gpu_kernel_implINS0_13BUnaryFunctorIiiiZZZNS0_21heaviside_kernel_cudaERNS_18TensorIteratorBaseEENKUlvE_clEvENKUlvE1_clEvEUliiE_EEEEvS5_RKT_EUliE_EEviT1_ --------------------------
	.section	.nv.info._ZN2at6native18elementwise_kernelILi128ELi4EZNS0_15gpu_kernel_implINS0_13BUnaryFunctorIiiiZZZNS0_21heaviside_kernel_cudaERNS_18TensorIteratorBaseEENKUlvE_clEvENKUlvE1_clEvEUliiE_EEEEvS5_RKT_EUliE_EEviT1_,"",@"SHT_CUDA_INFO"
	.sectionflags	@""
	.align	4


	//----- nvinfo : EIATTR_CUDA_API_VERSION
	.align		4
        /*0000*/ 	.byte	0x04, 0x37
        /*0002*/ 	.short	(.L_5027 - .L_5026)
.L_5026:
        /*0004*/ 	.word	0x00000082


	//----- nvinfo : EIATTR_KPARAM_INFO
	.align		4
.L_5027:
        /*0008*/ 	.byte	0x04, 0x17
        /*000a*/ 	.short	(.L_5029 - .L_5028)
.L_5028:
        /*000c*/ 	.word	0x00000000
        /*0010*/ 	.short	0x0001
        /*0012*/ 	.short	0x0008
        /*0014*/ 	.byte	0x00, 0xf0, 0x81, 0x08


	//----- nvinfo : EIATTR_KPARAM_INFO
	.align		4
.L_5029:
        /*0018*/ 	.byte	0x04, 0x17
        /*001a*/ 	.short	(.L_5031 - .L_5030)
.L_5030:
        /*001c*/ 	.word	0x00000000
        /*0020*/ 	.short	0x0000
        /*0022*/ 	.short	0x0000
        /*0024*/ 	.byte	0x00, 0xf0, 0x11, 0x00


	//----- nvinfo : EIATTR_SPARSE_MMA_MASK
	.align		4
.L_5031:
        /*0028*/ 	.byte	0x03, 0x50
        /*002a*/ 	.short	0x0000


	//----- nvinfo : EIATTR_MAXREG_COUNT
	.align		4
        /*002c*/ 	.byte	0x03, 0x1b
        /*002e*/ 	.short	0x0080


	//----- nvinfo : EIATTR_EXTERNS
	.align		4
        /*0030*/ 	.byte	0x04, 0x0f
        /*0032*/ 	.short	(.L_5033 - .L_5032)


	//   ....[0]....
	.align		4
.L_5032:
        /*0034*/ 	.word	index@(__assertfail)


	//----- nvinfo : EIATTR_MERCURY_ISA_VERSION
	.align		4
.L_5033:
        /*0038*/ 	.byte	0x03, 0x5f
        /*003a*/ 	.short	0x0101


	//----- nvinfo : EIATTR_SYSCALL_OFFSETS
	.align		4
        /*003c*/ 	.byte	0x04, 0x46
        /*003e*/ 	.short	(.L_5035 - .L_5034)


	//   ....[0]....
.L_5034:
        /*0040*/ 	.word	0x00002180


	//   ....[1]....
        /*0044*/ 	.word	0x00002ff0


	//   ....[2]....
        /*0048*/ 	.word	0x00005190


	//   ....[3]....
        /*004c*/ 	.word	0x00006000


	//   ....[4]....
        /*0050*/ 	.word	0x00008190


	//   ....[5]....
        /*0054*/ 	.word	0x00009000


	//   ....[6]....
        /*0058*/ 	.word	0x0000b180


	//   ....[7]....
        /*005c*/ 	.word	0x0000bff0


	//----- nvinfo : EIATTR_EXIT_INSTR_OFFSETS
	.align		4
.L_5035:
        /*0060*/ 	.byte	0x04, 0x1c
        /*0062*/ 	.short	(.L_5037 - .L_5036)


	//   ....[0]....
.L_5036:
        /*0064*/ 	.word	0x000090a0


	//   ....[1]....
        /*0068*/ 	.word	0x0000b2e0


	//   ....[2]....
        /*006c*/ 	.word	0x0000b300


	//   ....[3]....
        /*0070*/ 	.word	0x0000b390


	//   ....[4]....
        /*0074*/ 	.word	0x0000b3b0


	//   ....[5]....
        /*0078*/ 	.word	0x0000b3d0


	//   ....[6]....
        /*007c*/ 	.word	0x0000b460


	//   ....[7]....
        /*0080*/ 	.word	0x0000b4a0


	//   ....[8]....
        /*0084*/ 	.word	0x0000b540


	//   ....[9]....
        /*0088*/ 	.word	0x0000b590


	//   ....[10]....
        /*008c*/ 	.word	0x0000b5c0


	//   ....[11]....
        /*0090*/ 	.word	0x0000b680


	//   ....[12]....
        /*0094*/ 	.word	0x0000b6c0


	//   ....[13]....
        /*0098*/ 	.word	0x0000b850


	//   ....[14]....
        /*009c*/ 	.word	0x0000b9b0


	//   ....[15]....
        /*00a0*/ 	.word	0x0000b9f0


	//   ....[16]....
        /*00a4*/ 	.word	0x0000ba90


	//   ....[17]....
        /*00a8*/ 	.word	0x0000bc10


	//   ....[18]....
        /*00ac*/ 	.word	0x0000bd90


	//   ....[19]....
        /*00b0*/ 	.word	0x0000bef0


	//   ....[20]....
        /*00b4*/ 	.word	0x0000c000


	//   ....[21]....
        /*00b8*/ 	.word	0x0000c030


	//   ....[22]....
        /*00bc*/ 	.word	0x0000c050


	//----- nvinfo : EIATTR_MAX_THREADS
	.align		4
.L_5037:
        /*00c0*/ 	.byte	0x04, 0x05
        /*00c2*/ 	.short	(.L_5039 - .L_5038)
.L_5038:
        /*00c4*/ 	.word	0x00000080
        /*00c8*/ 	.word	0x00000001
        /*00cc*/ 	.word	0x00000001


	//----- nvinfo : EIATTR_CRS_STACK_SIZE
	.align		4
.L_5039:
        /*00d0*/ 	.byte	0x04, 0x1e
        /*00d2*/ 	.short	(.L_5041 - .L_5040)
.L_5040:
        /*00d4*/ 	.word	0x00000000


	//----- nvinfo : EIATTR_CBANK_PARAM_SIZE
	.align		4
.L_5041:
        /*00d8*/ 	.byte	0x03, 0x19
        /*00da*/ 	.short	0x0228


	//----- nvinfo : EIATTR_PARAM_CBANK
	.align		4
        /*00dc*/ 	.byte	0x04, 0x0a
        /*00de*/ 	.short	(.L_5043 - .L_5042)
	.align		4
.L_5042:
        /*00e0*/ 	.word	index@(.nv.constant0._ZN2at6native18elementwise_kernelILi128ELi4EZNS0_15gpu_kernel_implINS0_13BUnaryFunctorIiiiZZZNS0_21heaviside_kernel_cudaERNS_18TensorIteratorBaseEENKUlvE_clEvENKUlvE1_clEvEUliiE_EEEEvS5_RKT_EUliE_EEviT1_)
        /*00e4*/ 	.short	0x0210
        /*00e6*/ 	.short	0x0228


	//----- nvinfo : EIATTR_SW_WAR
	.align		4
.L_5043:
        /*00e8*/ 	.byte	0x04, 0x36
        /*00ea*/ 	.short	(.L_5045 - .L_5044)
.L_5044:
        /*00ec*/ 	.word	0x00000008
.L_5045:


//--------------------- .nv.info._ZN2at6native27unrolled_elementwise_kernelINS0_13BUnaryFunctorIiiiZZZNS0_21heaviside_kernel_cudaERNS_18TensorIteratorBaseEENKUlvE_clEvENKUlvE1_clEvEUliiE_EESt5arrayIPcLm2EELi4E23TrivialOffsetCalculatorILi1EjESD_NS0_6memory12LoadWithCastILi1EEENSE_13StoreWithCastILi1EEEEEviT_T0_T2_T3_T4_T5_ --------------------------
	.section	.nv.info._ZN2at6native27unrolled_elementwise_kernelINS0_13BUnaryFunctorIiiiZZZNS0_21heaviside_kernel_cudaERNS_18TensorIteratorBaseEENKUlvE_clEvENKUlvE1_clEvEUliiE_EESt5arrayIPcLm2EELi4E23TrivialOffsetCalculatorILi1EjESD_NS0_6memory12LoadWithCastILi1EEENSE_13StoreWithCastILi1EEEEEviT_T0_T2_T3_T4_T5_,"",@"SHT_CUDA_INFO"
	.sectionflags	@""
	.align	4


	//----- nvinfo : EIATTR_CUDA_API_VERSION
	.align		4
        /*0000*/ 	.byte	0x04, 0x37
        /*0002*/ 	.short	(.L_5047 - .L_5046)
.L_5046:
        /*0004*/ 	.word	0x00000082


	//----- nvinfo : EIATTR_KPARAM_INFO
	.align		4
.L_5047:
        /*0008*/ 	.byte	0x04, 0x17
        /*000a*/ 	.short	(.L_5049 - .L_5048)
.L_5048:
        /*000c*/ 	.word	0x00000000
        /*0010*/ 	.short	0x0006
        /*0012*/ 	.short	0x002c
        /*0014*/ 	.byte	0x00, 0xf0, 0x21, 0x00


	//----- nvinfo : EIATTR_KPARAM_INFO
	.align		4
.L_5049:
        /*0018*/ 	.byte	0x04, 0x17
        /*001a*/ 	.short	(.L_5051 - .L_5050)
.L_5050:
        /*001c*/ 	.word	0x00000000
        /*0020*/ 	.short	0x0005
        /*0022*/ 	.short	0x0024
        /*0024*/ 	.byte	0x00, 0xf0, 0x21, 0x00


	//----- nvinfo : EIATTR_KPARAM_INFO
	.align		4
.L_5051:
        /*0028*/ 	.byte	0x04, 0x17
        /*002a*/ 	.short	(.L_5053 - .L_5052)
.L_5052:
        /*002c*/ 	.word	0x00000000
        /*0030*/ 	.short	0x0004
        /*0032*/ 	.short	0x0021
        /*0034*/ 	.byte	0x00, 0xf0, 0x05, 0x00


	//----- nvinfo : EIATTR_KPARAM_INFO
	.align		4
.L_5053:
        /*0038*/ 	.byte	0x04, 0x17
        /*003a*/ 	.short	(.L_5055 - .L_5054)
.L_5054:
        /*003c*/ 	.word	0x00000000
        /*0040*/ 	.short	0x0003
        /*0042*/ 	.short	0x0020
        /*0044*/ 	.byte	0x00, 0xf0, 0x05, 0x00


	//----- nvinfo : EIATTR_KPARAM_INFO
	.align		4
.L_5055:
        /*0048*/ 	.byte	0x04, 0x17
        /*004a*/ 	.short	(.L_5057 - .L_5056)
.L_5056:
        /*004c*/ 	.word	0x00000000
        /*0050*/ 	.short	0x0002
        /*0052*/ 	.short	0x0010
        /*0054*/ 	.byte	0x00, 0xf0, 0x41, 0x00


	//----- nvinfo : EIATTR_KPARAM_INFO
	.align		4
.L_5057:
        /*0058*/ 	.byte	0x04, 0x17
        /*005a*/ 	.short	(.L_5059 - .L_5058)
.L_5058:
        /*005c*/ 	.word	0x00000000
        /*0060*/ 	.short	0x0001
        /*0062*/ 	.short	0x0004
        /*0064*/ 	.byte	0x00, 0xf0, 0x21, 0x00


	//----- nvinfo : EIATTR_KPARAM_INFO
	.align		4
.L_5059:
        /*0068*/ 	.byte	0x04, 0x17
        /*006a*/ 	.short	(.L_5061 - .L_5060)
.L_5060:
        /*006c*/ 	.word	0x00000000
        /*0070*/ 	.short	0x0000
        /*0072*/ 	.short	0x0000
        /*0074*/ 	.byte	0x00, 0xf0, 0x11, 0x00


	//----- nvinfo : EIATTR_SPARSE_MMA_MASK
	.align		4
.L_5061:
        /*0078*/ 	.byte	0x03, 0x50
        /*007a*/ 	.short	0x0000


	//----- nvinfo : EIATTR_MAXREG_COUNT
	.align		4
        /*007c*/ 	.byte	0x03, 0x1b
        /*007e*/ 	.short	0x00ff


	//----- nvinfo : EIATTR_EXTERNS
	.align		4
        /*0080*/ 	.byte	0x04, 0x0f
        /*0082*/ 	.short	(.L_5063 - .L_5062)


	//   ....[0]....
	.align		4
.L_5062:
        /*0084*/ 	.word	index@(__assertfail)


	//----- nvinfo : EIATTR_MERCURY_ISA_VERSION
	.align		4
.L_5063:
        /*0088*/ 	.byte	0x03, 0x5f
        /*008a*/ 	.short	0x0101


	//----- nvinfo : EIATTR_SYSCALL_OFFSETS
	.align		4
        /*008c*/ 	.byte	0x04, 0x46
        /*008e*/ 	.short	(.L_5065 - .L_5064)


	//   ....[0]....
.L_5064:
        /*0090*/ 	.word	0x00000ea0


	//   ....[1]....
        /*0094*/ 	.word	0x00001d30


	//   ....[2]....
        /*0098*/ 	.word	0x00002bc0


	//   ....[3]....
        /*009c*/ 	.word	0x00003a20


	//   ....[4]....
        /*00a0*/ 	.word	0x00004a20


	//   ....[5]....
        /*00a4*/ 	.word	0x00005910


	//   ....[6]....
        /*00a8*/ 	.word	0x00006800


	//   ....[7]....
        /*00ac*/ 	.word	0x000076e0


	//----- nvinfo : EIATTR_EXIT_INSTR_OFFSETS
	.align		4
.L_5065:
        /*00b0*/ 	.byte	0x04, 0x1c
        /*00b2*/ 	.short	(.L_5067 - .L_5066)


	//   ....[0]....
.L_5066:
        /*00b4*/ 	.word	0x000068a0


	//   ....[1]....
        /*00b8*/ 	.word	0x000069d0


	//   ....[2]....
        /*00bc*/ 	.word	0x000069f0


	//   ....[3]....
        /*00c0*/ 	.word	0x00006a80


	//   ....[4]....
        /*00c4*/ 	.word	0x00006aa0


	//   ....[5]....
        /*00c8*/ 	.word	0x00006ac0


	//   ....[6]....
        /*00cc*/ 	.word	0x00006b50


	//   ....[7]....
        /*00d0*/ 	.word	0x00006b90


	//   ....[8]....
        /*00d4*/ 	.word	0x00006c30


	//   ....[9]....
        /*00d8*/ 	.word	0x00006c80


	//   ....[10]....
        /*00dc*/ 	.word	0x00006cb0


	//   ....[11]....
        /*00e0*/ 	.word	0x00006d70


	//   ....[12]....
        /*00e4*/ 	.word	0x00006db0


	//   ....[13]....
        /*00e8*/ 	.word	0x00006f40


	//   ....[14]....
        /*00ec*/ 	.word	0x000070a0


	//   ....[15]....
        /*00f0*/ 	.word	0x000070e0


	//   ....[16]....
        /*00f4*/ 	.word	0x00007180


	//   ....[17]....
        /*00f8*/ 	.word	0x00007300


	//   ....[18]....
        /*00fc*/ 	.word	0x00007480


	//   ....[19]....
        /*0100*/ 	.word	0x000075e0


	//   ....[20]....
        /*0104*/ 	.word	0x000076f0


	//   ....[21]....
        /*0108*/ 	.word	0x00007720


	//   ....[22]....
        /*010c*/ 	.word	0x00007740


	//----- nvinfo : EIATTR_MAX_THREADS
	.align		4
.L_5067:
        /*0110*/ 	.byte	0x04, 0x05
        /*0112*/ 	.short	(.L_5069 - .L_5068)
.L_5068:
        /*0114*/ 	.word	0x00000080
        /*0118*/ 	.word	0x00000001
        /*011c*/ 	.word	0x00000001


	//----- nvinfo : EIATTR_CRS_STACK_SIZE
	.align		4
.L_5069:
        /*0120*/ 	.byte	0x04, 0x1e
        /*0122*/ 	.short	(.L_5071 - .L_5070)
.L_5070:
        /*0124*/ 	.word	0x00000000


	//----- nvinfo : EIATTR_CBANK_PARAM_SIZE
	.align		4
.L_5071:
        /*0128*/ 	.byte	0x03, 0x19
        /*012a*/ 	.short	0x0034


	//----- nvinfo : EIATTR_PARAM_CBANK
	.align		4
        /*012c*/ 	.byte	0x04, 0x0a
        /*012e*/ 	.short	(.L_5073 - .L_5072)
	.align		4
.L_5072:
        /*0130*/ 	.word	index@(.nv.constant0._ZN2at6native27unrolled_elementwise_kernelINS0_13BUnaryFunctorIiiiZZZNS0_21heaviside_kernel_cudaERNS_18TensorIteratorBaseEENKUlvE_clEvENKUlvE1_clEvEUliiE_EESt5arrayIPcLm2EELi4E23TrivialOffsetCalculatorILi1EjESD_NS0_6memory12LoadWithCastILi1EEENSE_13StoreWithCastILi1EEEEEviT_T0_T2_T3_T4_T5_)
        /*0134*/ 	.short	0x0210
        /*0136*/ 	.short	0x0034


	//----- nvinfo : EIATTR_SW_WAR
	.align		4
.L_5073:
        /*0138*/ 	.byte	0x04, 0x36
        /*013a*/ 	.short	(.L_5075 - .L_5074)
.L_5074:
        /*013c*/ 	.word	0x00000008
.L_5075:


//--------------------- .nv.info._ZN2at6native18elementwise_kernelILi128ELi2EZNS0_22gpu_kernel_impl_nocastINS0_13BUnaryFunctorIiiiZZZNS0_21heaviside_kernel_cudaERNS_18TensorIteratorBaseEENKUlvE_clEvENKUlvE1_clEvEUliiE_EEEEvS5_RKT_EUliE_EEviT1_ --------------------------
	.section	.nv.info._ZN2at6native18elementwise_kernelILi128ELi2EZNS0_22gpu_kernel_impl_nocastINS0_13BUnaryFunctorIiiiZZZNS0_21heaviside_kernel_cudaERNS_18TensorIteratorBaseEENKUlvE_clEvENKUlvE1_clEvEUliiE_EEEEvS5_RKT_EUliE_EEviT1_,"",@"SHT_CUDA_INFO"
	.sectionflags	@""
	.align	4


	//----- nvinfo : EIATTR_CUDA_API_VERSION
	.align		4
        /*0000*/ 	.byte	0x04, 0x37
        /*0002*/ 	.short	(.L_5077 - .L_5076)
.L_5076:
        /*0004*/ 	.word	0x00000082


	//----- nvinfo : EIATTR_KPARAM_INFO
	.align		4
.L_5077:
        /*0008*/ 	.byte	0x04, 0x17
        /*000a*/ 	.short	(.L_5079 - .L_5078)
.L_5078:
        /*000c*/ 	.word	0x00000000
        /*0010*/ 	.short	0x0001
        /*0012*/ 	.short	0x0008
        /*0014*/ 	.byte	0x00, 0xf0, 0x61, 0x08


	//----- nvinfo : EIATTR_KPARAM_INFO
	.align		4
.L_5079:
        /*0018*/ 	.byte	0x04, 0x17
        /*001a*/ 	.short	(.L_5081 - .L_5080)
.L_5080:
        /*001c*/ 	.word	0x00000000
        /*0020*/ 	.short	0x0000
        /*0022*/ 	.short	0x0000
        /*0024*/ 	.byte	0x00, 0xf0, 0x11, 0x00


	//----- nvinfo : EIATTR_SPARSE_MMA_MASK
	.align		4
.L_5081:
        /*0028*/ 	.byte	0x03, 0x50
        /*002a*/ 	.short	0x0000


	//----- nvinfo : EIATTR_MAXREG_COUNT
	.align		4
        /*002c*/ 	.byte	0x03, 0x1b
        /*002e*/ 	.short	0x0080


	//----- nvinfo : EIATTR_MERCURY_ISA_VERSION
	.align		4
        /*0030*/ 	.byte	0x03, 0x5f
        /*0032*/ 	.short	0x0101


	//----- nvinfo : EIATTR_EXIT_INSTR_OFFSETS
	.align		4
        /*0034*/ 	.byte	0x04, 0x1c
        /*0036*/ 	.short	(.L_5083 - .L_5082)


	//   ....[0]....
.L_5082:
        /*0038*/ 	.word	0x00001470


	//   ....[1]....
        /*003c*/ 	.word	0x00002830


	//----- nvinfo : EIATTR_MAX_THREADS
	.align		4
.L_5083:
        /*0040*/ 	.byte	0x04, 0x05
        /*0042*/ 	.short	(.L_5085 - .L_5084)
.L_5084:
        /*0044*/ 	.word	0x00000080
        /*0048*/ 	.word	0x00000001
        /*004c*/ 	.word	0x00000001


	//----- nvinfo : EIATTR_CRS_STACK_SIZE
	.align		4
.L_5085:
        /*0050*/ 	.byte	0x04, 0x1e
        /*0052*/ 	.short	(.L_5087 - .L_5086)
.L_5086:
        /*0054*/ 	.word	0x00000000


	//----- nvinfo : EIATTR_CBANK_PARAM_SIZE
	.align		4
.L_5087:
        /*0058*/ 	.byte	0x03, 0x19
        /*005a*/ 	.short	0x0220


	//----- nvinfo : EIATTR_PARAM_CBANK
	.align		4
        /*005c*/ 	.byte	0x04, 0x0a
        /*005e*/ 	.short	(.L_5089 - .L_5088)
	.align		4
.L_5088:
        /*0060*/ 	.word	index@(.nv.constant0._ZN2at6native18elementwise_kernelILi128ELi2EZNS0_22gpu_kernel_impl_nocastINS0_13BUnaryFunctorIiiiZZZNS0_21heaviside_kernel_cudaERNS_18TensorIteratorBaseEENKUlvE_clEvENKUlvE1_clEvEUliiE_EEEEvS5_RKT_EUliE_EEviT1_)
        /*0064*/ 	.short	0x0210
        /*0066*/ 	.short	0x0220


	//----- nvinfo : EIATTR_SW_WAR
	.align		4
.L_5089:
        /*0068*/ 	.byte	0x04, 0x36
        /*006a*/ 	.short	(.L_5091 - .L_5090)
.L_5090:
        /*006c*/ 	.word	0x00000008
.L_5091:


//--------------------- .nv.info._ZN2at6native27unrolled_elementwise_kernelINS0_13BUnaryFunctorIiiiZZZNS0_21heaviside_kernel_cudaERNS_18TensorIteratorBaseEENKUlvE_clEvENKUlvE1_clEvEUliiE_EESt5arrayIPcLm2EELi4E23TrivialOffsetCalculatorILi1EjESD_NS0_6memory15LoadWithoutCastENSE_16StoreWithoutCastEEEviT_T0_T2_T3_T4_T5_ --------------------------
	.section	.nv.info._ZN2at6native27unrolled_elementwise_kernelINS0_13BUnaryFunctorIiiiZZZNS0_21heaviside_kernel_cudaERNS_18TensorIteratorBaseEENKUlvE_clEvENKUlvE1_clEvEUliiE_EESt5arrayIPcLm2EELi4E23TrivialOffsetCalculatorILi1EjESD_NS0_6memory15LoadWithoutCastENSE_16StoreWithoutCastEEEviT_T0_T2_T3_T4_T5_,"",@"SHT_CUDA_INFO"
	.sectionflags	@""
	.align	4


	//----- nvinfo : EIATTR_CUDA_API_VERSION
	.align		4
        /*0000*/ 	.byte	0x04, 0x37
        /*0002*/ 	.short	(.L_5093 - .L_5092)
.L_5092:
        /*0004*/ 	.word	0x00000082


	//----- nvinfo : EIATTR_KPARAM_INFO
	.align		4
.L_5093:
        /*0008*/ 	.byte	0x04, 0x17
        /*000a*/ 	.short	(.L_5095 - .L_5094)
.L_5094:
        /*000c*/ 	.word	0x00000000
        /*0010*/ 	.short	0x0006
        /*0012*/ 	.short	0x0023
        /*0014*/ 	.byte	0x00, 0xf0, 0x05, 0x00


	//----- nvinfo : EIATTR_KPARAM_INFO
	.align		4
.L_5095:
        /*0018*/ 	.byte	0x04, 0x17
        /*001a*/ 	.short	(.L_5097 - .L_5096)
.L_5096:
        /*001c*/ 	.word	0x00000000
        /*0020*/ 	.short	0x0005
        /*0022*/ 	.short	0x0022
        /*0024*/ 	.byte	0x00, 0xf0, 0x05, 0x00


	//----- nvinfo : EIATTR_KPARAM_INFO
	.align		4
.L_5097:
        /*0028*/ 	.byte	0x04, 0x17
        /*002a*/ 	.short	(.L_5099 - .L_5098)
.L_5098:
        /*002c*/ 	.word	0x00000000
        /*0030*/ 	.short	0x0004
        /*0032*/ 	.short	0x0021
        /*0034*/ 	.byte	0x00, 0xf0, 0x05, 0x00


	//----- nvinfo : EIATTR_KPARAM_INFO
	.align		4
.L_5099:
        /*0038*/ 	.byte	0x04, 0x17
        /*003a*/ 	.short	(.L_5101 - .L_5100)
.L_5100:
        /*003c*/ 	.word	0x00000000
        /*0040*/ 	.short	0x0003
        /*0042*/ 	.short	0x0020
        /*0044*/ 	.byte	0x00, 0xf0, 0x05, 0x00


	//----- nvinfo : EIATTR_KPARAM_INFO
	.align		4
.L_5101:
        /*0048*/ 	.byte	0x04, 0x17
        /*004a*/ 	.short	(.L_5103 - .L_5102)
.L_5102:
        /*004c*/ 	.word	0x00000000
        /*0050*/ 	.short	0x0002
        /*0052*/ 	.short	0x0010
        /*0054*/ 	.byte	0x00, 0xf0, 0x41, 0x00


	//----- nvinfo : EIATTR_KPARAM_INFO
	.align		4
.L_5103:
        /*0058*/ 	.byte	0x04, 0x17
        /*005a*/ 	.short	(.L_5105 - .L_5104)
.L_5104:
        /*005c*/ 	.word	0x00000000
        /*0060*/ 	.short	0x0001
        /*0062*/ 	.short	0x0004
        /*0064*/ 	.byte	0x00, 0xf0, 0x21, 0x00


	//----- nvinfo : EIATTR_KPARAM_INFO
	.align		4
.L_5105:
        /*0068*/ 	.byte	0x04, 0x17
        /*006a*/ 	.short	(.L_5107 - .L_5106)
.L_5106:
        /*006c*/ 	.word	0x00000000
        /*0070*/ 	.short	0x0000
        /*0072*/ 	.short	0x0000
        /*0074*/ 	.byte	0x00, 0xf0, 0x11, 0x00


	//----- nvinfo : EIATTR_SPARSE_MMA_MASK
	.align		4
.L_5107:
        /*0078*/ 	.byte	0x03, 0x50
        /*007a*/ 	.short	0x0000


	//----- nvinfo : EIATTR_MAXREG_COUNT
	.align		4
        /*007c*/ 	.byte	0x03, 0x1b
        /*007e*/ 	.short	0x00ff


	//----- nvinfo : EIATTR_MERCURY_ISA_VERSION
	.align		4
        /*0080*/ 	.byte	0x03, 0x5f
        /*0082*/ 	.short	0x0101


	//----- nvinfo : EIATTR_EXIT_INSTR_OFFSETS
	.align		4
        /*0084*/ 	.byte	0x04, 0x1c
        /*0086*/ 	.short	(.L_5109 - .L_5108)


	//   ....[0]....
.L_5108:
        /*0088*/ 	.word	0x00000440


	//   ....[1]....
        /*008c*/ 	.word	0x000004c0


	//----- nvinfo : EIATTR_MAX_THREADS
	.align		4
.L_5109:
        /*0090*/ 	.byte	0x04, 0x05
        /*0092*/ 	.short	(.L_5111 - .L_5110)
.L_5110:
        /*0094*/ 	.word	0x00000080
        /*0098*/ 	.word	0x00000001
        /*009c*/ 	.word	0x00000001


	//----- nvinfo : EIATTR_CRS_STACK_SIZE
	.align		4
.L_5111:
        /*00a0*/ 	.byte	0x04, 0x1e
        /*00a2*/ 	.short	(.L_5113 - .L_5112)
.L_5112:
        /*00a4*/ 	.word	0x00000000


	//----- nvinfo : EIATTR_CBANK_PARAM_SIZE
	.align		4
.L_5113:
        /*00a8*/ 	.byte	0x03, 0x19
        /*00aa*/ 	.short	0x0024


	//----- nvinfo : EIATTR_PARAM_CBANK
	.align		4
        /*00ac*/ 	.byte	0x04, 0x0a
        /*00ae*/ 	.short	(.L_5115 - .L_5114)
	.align		4
.L_5114:
        /*00b0*/ 	.word	index@(.nv.constant0._ZN2at6native27unrolled_elementwise_kernelINS0_13BUnaryFunctorIiiiZZZNS0_21heaviside_kernel_cudaERNS_18TensorIteratorBaseEENKUlvE_clEvENKUlvE1_clEvEUliiE_EESt5arrayIPcLm2EELi4E23TrivialOffsetCalculatorILi1EjESD_NS0_6memory15LoadWithoutCastENSE_16StoreWithoutCastEEEviT_T0_T2_T3_T4_T5_)
        /*00b4*/ 	.short	0x0210
        /*00b6*/ 	.short	0x0024


	//----- nvinfo : EIATTR_SW_WAR
	.align		4
.L_5115:
        /*00b8*/ 	.byte	0x04, 0x36
        /*00ba*/ 	.short	(.L_5117 - .L_5116)
.L_5116:
        /*00bc*/ 	.word	0x00000008
.L_5117:


//--------------------- .nv.info._ZN2at6native29vectorized_elementwise_kernelILi2ENS0_13BUnaryFunctorIiiiZZZNS0_21heaviside_kernel_cudaERNS_18TensorIteratorBaseEENKUlvE_clEvENKUlvE1_clEvEUliiE_EESt5arrayIPcLm2EEEEviT0_T1_ --------------------------
	.section	.nv.info._ZN2at6native29vectorized_elementwise_kernelILi2ENS0_13BUnaryFunctorIiiiZZZNS0_21heaviside_kernel_cudaERNS_18TensorIteratorBaseEENKUlvE_clEvENKUlvE1_clEvEUliiE_EESt5arrayIPcLm2EEEEviT0_T1_,"",@"SHT_CUDA_INFO"
	.sectionflags	@""
	.align	4


	//----- nvinfo : EIATTR_CUDA_API_VERSION
	.align		4
        /*0000*/ 	.byte	0x04, 0x37
        /*0002*/ 	.short	(.L_5119 - .L_5118)
.L_5118:
        /*0004*/ 	.word	0x00000082


	//----- nvinfo : EIATTR_KPARAM_INFO
	.align		4
.L_5119:
        /*0008*/ 	.byte	0x04, 0x17
        /*000a*/ 	.short	(.L_5121 - .L_5120)
.L_5120:
        /*000c*/ 	.word	0x00000000
        /*0010*/ 	.short	0x0002
        /*0012*/ 	.short	0x0010
        /*0014*/ 	.byte	0x00, 0xf0, 0x41, 0x00


	//----- nvinfo : EIATTR_KPARAM_INFO
	.align		4
.L_5121:
        /*0018*/ 	.byte	0x04, 0x17
        /*001a*/ 	.short	(.L_5123 - .L_5122)
.L_5122:
        /*001c*/ 	.word	0x00000000
        /*0020*/ 	.short	0x0001
        /*0022*/ 	.short	0x0004
        /*0024*/ 	.byte	0x00, 0xf0, 0x21, 0x00


	//----- nvinfo : EIATTR_KPARAM_INFO
	.align		4
.L_5123:
        /*0028*/ 	.byte	0x04, 0x17
        /*002a*/ 	.short	(.L_5125 - .L_5124)
.L_5124:
        /*002c*/ 	.word	0x00000000
        /*0030*/ 	.short	0x0000
        /*0032*/ 	.short	0x0000
        /*0034*/ 	.byte	0x00, 0xf0, 0x11, 0x00


	//----- nvinfo : EIATTR_SPARSE_MMA_MASK
	.align		4
.L_5125:
        /*0038*/ 	.byte	0x03, 0x50
        /*003a*/ 	.short	0x0000


	//----- nvinfo : EIATTR_MAXREG_COUNT
	.align		4
        /*003c*/ 	.byte	0x03, 0x1b
        /*003e*/ 	.short	0x00ff


	//----- nvinfo : EIATTR_MERCURY_ISA_VERSION
	.align		4
        /*0040*/ 	.byte	0x03, 0x5f
        /*0042*/ 	.short	0x0101


	//----- nvinfo : EIATTR_EXIT_INSTR_OFFSETS
	.align		4
        /*0044*/ 	.byte	0x04, 0x1c
        /*0046*/ 	.short	(.L_5127 - .L_5126)


	//   ....[0]....
.L_5126:
        /*0048*/ 	.word	0x00000370


	//   ....[1]....
        /*004c*/ 	.word	0x00000c80


	//   ....[2]....
        /*0050*/ 	.word	0x00000cd0


	//----- nvinfo : EIATTR_MAX_THREADS
	.align		4
.L_5127:
        /*0054*/ 	.byte	0x04, 0x05
        /*0056*/ 	.short	(.L_5129 - .L_5128)
.L_5128:
        /*0058*/ 	.word	0x00000080
        /*005c*/ 	.word	0x00000001
        /*0060*/ 	.word	0x00000001


	//----- nvinfo : EIATTR_CRS_STACK_SIZE
	.align		4
.L_5129:
        /*0064*/ 	.byte	0x04, 0x1e
        /*0066*/ 	.short	(.L_5131 - .L_5130)
.L_5130:
        /*0068*/ 	.word	0x00000000


	//----- nvinfo : EIATTR_CBANK_PARAM_SIZE
	.align		4
.L_5131:
        /*006c*/ 	.byte	0x03, 0x19
        /*006e*/ 	.short	0x0020


	//----- nvinfo : EIATTR_PARAM_CBANK
	.align		4
        /*0070*/ 	.byte	0x04, 0x0a
        /*0072*/ 	.short	(.L_5133 - .L_5132)
	.align		4
.L_5132:
        /*0074*/ 	.word	index@(.nv.constant0._ZN2at6native29vectorized_elementwise_kernelILi2ENS0_13BUnaryFunctorIiiiZZZNS0_21heaviside_kernel_cudaERNS_18TensorIteratorBaseEENKUlvE_clEvENKUlvE1_clEvEUliiE_EESt5arrayIPcLm2EEEEviT0_T1_)
        /*0078*/ 	.short	0x0210
        /*007a*/ 	.short	0x0020


	//----- nvinfo : EIATTR_SW_WAR
	.align		4
.L_5133:
        /*007c*/ 	.byte	0x04, 0x36
        /*007e*/ 	.short	(.L_5135 - .L_5134)
.L_5134:
        /*0080*/ 	.word	0x00000008
.L_5135:


//--------------------- .nv.info._ZN2at6native29vectorized_elementwise_kernelILi4ENS0_13BUnaryFunctorIiiiZZZNS0_21heaviside_kernel_cudaERNS_18TensorIteratorBaseEENKUlvE_clEvENKUlvE1_clEvEUliiE_EESt5arrayIPcLm2EEEEviT0_T1_ --------------------------
	.section	.nv.info._ZN2at6native29vectorized_elementwise_kernelILi4ENS0_13BUnaryFunctorIiiiZZZNS0_21heaviside_kernel_cudaERNS_18TensorIteratorBaseEENKUlvE_clEvENKUlvE1_clEvEUliiE_EESt5arrayIPcLm2EEEEviT0_T1_,"",@"SHT_CUDA_INFO"
	.sectionflags	@""
	.align	4


	//----- nvinfo : EIATTR_CUDA_API_VERSION
	.align		4
        /*0000*/ 	.byte	0x04, 0x37
        /*0002*/ 	.short	(.L_5137 - .L_5136)
.L_5136:
        /*0004*/ 	.word	0x00000082


	//----- nvinfo : EIATTR_KPARAM_INFO
	.align		4
.L_5137:
        /*0008*/ 	.byte	0x04, 0x17
        /*000a*/ 	.short	(.L_5139 - .L_5138)
.L_5138:
        /*000c*/ 	.word	0x00000000
        /*0010*/ 	.short	0x0002
        /*0012*/ 	.short	0x0010
        /*0014*/ 	.byte	0x00, 0xf0, 0x41, 0x00


	//----- nvinfo : EIATTR_KPARAM_INFO
	.align		4
.L_5139:
        /*0018*/ 	.byte	0x04, 0x17
        /*001a*/ 	.short	(.L_5141 - .L_5140)
.L_5140:
        /*001c*/ 	.word	0x00000000
        /*0020*/ 	.short	0x0001
        /*0022*/ 	.short	0x0004
        /*0024*/ 	.byte	0x00, 0xf0, 0x21, 0x00


	//----- nvinfo : EIATTR_KPARAM_INFO
	.align		4
.L_5141:
        /*0028*/ 	.byte	0x04, 0x17
        /*002a*/ 	.short	(.L_5143 - .L_5142)
.L_5142:
        /*002c*/ 	.word	0x00000000
        /*0030*/ 	.short	0x0000
        /*0032*/ 	.short	0x0000
        /*0034*/ 	.byte	0x00, 0xf0, 0x11, 0x00


	//----- nvinfo : EIATTR_SPARSE_MMA_MASK
	.align		4
.L_5143:
        /*0038*/ 	.byte	0x03, 0x50
        /*003a*/ 	.short	0x0000


	//----- nvinfo : EIATTR_MAXREG_COUNT
	.align		4
        /*003c*/ 	.byte	0x03, 0x1b
        /*003e*/ 	.short	0x00ff


	//----- nvinfo : EIATTR_MERCURY_ISA_VERSION
	.align		4
        /*0040*/ 	.byte	0x03, 0x5f
        /*0042*/ 	.short	0x0101


	//----- nvinfo : EIATTR_EXIT_INSTR_OFFSETS
	.align		4
        /*0044*/ 	.byte	0x04, 0x1c
        /*0046*/ 	.short	(.L_5145 - .L_5144)


	//   ....[0]....
.L_5144:
        /*0048*/ 	.word	0x00000330


	//   ....[1]....
        /*004c*/ 	.word	0x00000c40


	//   ....[2]....
        /*0050*/ 	.word	0x00000c90


	//----- nvinfo : EIATTR_MAX_THREADS
	.align		4
.L_5145:
        /*0054*/ 	.byte	0x04, 0x05
        /*0056*/ 	.short	(.L_5147 - .L_5146)
.L_5146:
        /*0058*/ 	.word	0x00000080
        /*005c*/ 	.word	0x00000001
        /*0060*/ 	.word	0x00000001


	//----- nvinfo : EIATTR_CRS_STACK_SIZE
	.align		4
.L_5147:
        /*0064*/ 	.byte	0x04, 0x1e
        /*0066*/ 	.short	(.L_5149 - .L_5148)
.L_5148:
        /*0068*/ 	.word	0x00000000


	//----- nvinfo : EIATTR_CBANK_PARAM_SIZE
	.align		4
.L_5149:
        /*006c*/ 	.byte	0x03, 0x19
        /*006e*/ 	.short	0x0020


	//----- nvinfo : EIATTR_PARAM_CBANK
	.align		4
        /*0070*/ 	.byte	0x04, 0x0a
        /*0072*/ 	.short	(.L_5151 - .L_5150)
	.align		4
.L_5150:
        /*0074*/ 	.word	index@(.nv.constant0._ZN2at6native29vectorized_elementwise_kernelILi4ENS0_13BUnaryFunctorIiiiZZZNS0_21heaviside_kernel_cudaERNS_18TensorIteratorBaseEENKUlvE_clEvENKUlvE1_clEvEUliiE_EESt5arrayIPcLm2EEEEviT0_T1_)
        /*0078*/ 	.short	0x0210
        /*007a*/ 	.short	0x0020


	//----- nvinfo : EIATTR_SW_WAR
	.align		4
.L_5151:
        /*007c*/ 	.byte	0x04, 0x36
        /*007e*/ 	.short	(.L_5153 - .L_5152)
.L_5152:
        /*0080*/ 	.word	0x00000008
.L_5153:


//--------------------- .nv.info._ZN2at6native29vectorized_elementwise_kernelILi8ENS0_13BUnaryFunctorIiiiZZZNS0_21heaviside_kernel_cudaERNS_18TensorIteratorBaseEENKUlvE_clEvENKUlvE1_clEvEUliiE_EESt5arrayIPcLm2EEEEviT0_T1_ --------------------------
	.section	.nv.info._ZN2at6native29vectorized_elementwise_kernelILi8ENS0_13BUnaryFunctorIiiiZZZNS0_21heaviside_kernel_cudaERNS_18TensorIteratorBaseEENKUlvE_clEvENKUlvE1_clEvEUliiE_EESt5arrayIPcLm2EEEEviT0_T1_,"",@"SHT_CUDA_INFO"
	.sectionflags	@""
	.align	4


	//----- nvinfo : EIATTR_CUDA_API_VERSION
	.align		4
        /*0000*/ 	.byte	0x04, 0x37
        /*0002*/ 	.short	(.L_5155 - .L_5154)
.L_5154:
        /*0004*/ 	.word	0x00000082


	//----- nvinfo : EIATTR_KPARAM_INFO
	.align		4
.L_5155:
        /*0008*/ 	.byte	0x04, 0x17
        /*000a*/ 	.short	(.L_5157 - .L_5156)
.L_5156:
        /*000c*/ 	.word	0x00000000
        /*0010*/ 	.short	0x0002
        /*0012*/ 	.short	0x0010
        /*0014*/ 	.byte	0x00, 0xf0, 0x41, 0x00


	//----- nvinfo : EIATTR_KPARAM_INFO
	.align		4
.L_5157:
        /*0018*/ 	.byte	0x04, 0x17
        /*001a*/ 	.short	(.L_5159 - .L_5158)
.L_5158:
        /*001c*/ 	.word	0x00000000
        /*0020*/ 	.short	0x0001
        /*0022*/ 	.short	0x0004
        /*0024*/ 	.byte	0x00, 0xf0, 0x21, 0x00


	//----- nvinfo : EIATTR_KPARAM_INFO
	.align		4
.L_5159:
        /*0028*/ 	.byte	0x04, 0x17
        /*002a*/ 	.short	(.L_5161 - .L_5160)
.L_5160:
        /*002c*/ 	.word	0x00000000
        /*0030*/ 	.short	0x0000
        /*0032*/ 	.short	0x0000
        /*0034*/ 	.byte	0x00, 0xf0, 0x11, 0x00


	//----- nvinfo : EIATTR_SPARSE_MMA_MASK
	.align		4
.L_5161:
        /*0038*/ 	.byte	0x03, 0x50
        /*003a*/ 	.short	0x0000


	//----- nvinfo : EIATTR_MAXREG_COUNT
	.align		4
        /*003c*/ 	.byte	0x03, 0x1b
        /*003e*/ 	.short	0x00ff


	//----- nvinfo : EIATTR_MERCURY_ISA_VERSION
	.align		4
        /*0040*/ 	.byte	0x03, 0x5f
        /*0042*/ 	.short	0x0101


	//----- nvinfo : EIATTR_EXIT_INSTR_OFFSETS
	.align		4
        /*0044*/ 	.byte	0x04, 0x1c
        /*0046*/ 	.short	(.L_5163 - .L_5162)


	//   ....[0]....
.L_5162:
        /*0048*/ 	.word	0x00000330


	//   ....[1]....
        /*004c*/ 	.word	0x00000c40


	//   ....[2]....
        /*0050*/ 	.word	0x00000c90


	//----- nvinfo : EIATTR_MAX_THREADS
	.align		4
.L_5163:
        /*0054*/ 	.byte	0x04, 0x05
        /*0056*/ 	.short	(.L_5165 - .L_5164)
.L_5164:
        /*0058*/ 	.word	0x00000080
        /*005c*/ 	.word	0x00000001
        /*0060*/ 	.word	0x00000001


	//----- nvinfo : EIATTR_CRS_STACK_SIZE
	.align		4
.L_5165:
        /*0064*/ 	.byte	0x04, 0x1e
        /*0066*/ 	.short	(.L_5167 - .L_5166)
.L_5166:
        /*0068*/ 	.word	0x00000000


	//----- nvinfo : EIATTR_CBANK_PARAM_SIZE
	.align		4
.L_5167:
        /*006c*/ 	.byte	0x03, 0x19
        /*006e*/ 	.short	0x0020


	//----- nvinfo : EIATTR_PARAM_CBANK
	.align		4
        /*0070*/ 	.byte	0x04, 0x0a
        /*0072*/ 	.short	(.L_5169 - .L_5168)
	.align		4
.L_5168:
        /*0074*/ 	.word	index@(.nv.constant0._ZN2at6native29vectorized_elementwise_kernelILi8ENS0_13BUnaryFunctorIiiiZZZNS0_21heaviside_kernel_cudaERNS_18TensorIteratorBaseEENKUlvE_clEvENKUlvE1_clEvEUliiE_EESt5arrayIPcLm2EEEEviT0_T1_)
        /*0078*/ 	.short	0x0210
        /*007a*/ 	.short	0x0020


	//----- nvinfo : EIATTR_SW_WAR
	.align		4
.L_5169:
        /*007c*/ 	.byte	0x04, 0x36
        /*007e*/ 	.short	(.L_5171 - .L_5170)
.L_5170:
        /*0080*/ 	.word	0x00000008
.L_5171:


//--------------------- .nv.info._ZN2at6native18elementwise_kernelILi128ELi4EZNS0_15gpu_kernel_implINS0_13AUnaryFunctorIiiiZZZNS0_21heaviside_kernel_cudaERNS_18TensorIteratorBaseEENKUlvE_clEvENKUlvE1_clEvEUliiE_EEEEvS5_RKT_EUliE_EEviT1_ --------------------------
	.section	.nv.info._ZN2at6native18elementwise_kernelILi128ELi4EZNS0_15gpu_kernel_implINS0_13AUnaryFunctorIiiiZZZNS0_21heaviside_kernel_cudaERNS_18TensorIteratorBaseEENKUlvE_clEvENKUlvE1_clEvEUliiE_EEEEvS5_RKT_EUliE_EEviT1_,"",@"SHT_CUDA_INFO"
	.sectionflags	@""
	.align	4


	//----- nvinfo : EIATTR_CUDA_API_VERSION
	.align		4
        /*0000*/ 	.byte	0x04, 0x37
        /*0002*/ 	.short	(.L_5173 - .L_5172)
.L_5172:
        /*0004*/ 	.word	0x00000082


	//----- nvinfo : EIATTR_KPARAM_INFO
	.align		4
.L_5173:
        /*0008*/ 	.byte	0x04, 0x17
        /*000a*/ 	.short	(.L_5175 - .L_5174)
.L_5174:
        /*000c*/ 	.word	0x00000000
        /*0010*/ 	.short	0x0001
        /*0012*/ 	.short	0x0008
        /*0014*/ 	.byte	0x00, 0xf0, 0x81, 0x08


	//----- nvinfo : EIATTR_KPARAM_INFO
	.align		4
.L_5175:
        /*0018*/ 	.byte	0x04, 0x17
        /*001a*/ 	.short	(.L_5177 - .L_5176)
.L_5176:
        /*001c*/ 	.word	0x00000000
        /*0020*/ 	.short	0x0000
        /*0022*/ 	.short	0x0000
        /*0024*/ 	.byte	0x00, 0xf0, 0x11, 0x00


	//----- nvinfo : EIATTR_SPARSE_MMA_MASK
	.align		4
.L_5177:
        /*0028*/ 	.byte	0x03, 0x50
        /*002a*/ 	.short	0x0000


	//----- nvinfo : EIATTR_MAXREG_COUNT
	.align		4
        /*002c*/ 	.byte	0x03, 0x1b
        /*002e*/ 	.short	0x0080


	//----- nvinfo : EIATTR_EXTERNS
	.align		4
        /*0030*/ 	.byte	0x04, 0x0f
        /*0032*/ 	.short	(.L_5179 - .L_5178)


	//   ....[0]....
	.align		4
.L_5178:
        /*0034*/ 	.word	index@(__assertfail)


	//----- nvinfo : EIATTR_MERCURY_ISA_VERSION
	.align		4
.L_5179:
        /*0038*/ 	.byte	0x03, 0x5f
        /*003a*/ 	.short	0x0101


	//----- nvinfo : EIATTR_SYSCALL_OFFSETS
	.align		4
        /*003c*/ 	.byte	0x04, 0x46
        /*003e*/ 	.short	(.L_5181 - .L_5180)


	//   ....[0]....
.L_5180:
        /*0040*/ 	.word	0x00002180


	//   ....[1]....
        /*0044*/ 	.word	0x00003000


	//   ....[2]....
        /*0048*/ 	.word	0x000051b0


	//   ....[3]....
        /*004c*/ 	.word	0x00006030


	//   ....[4]....
        /*0050*/ 	.word	0x000081c0


	//   ....[5]....
        /*0054*/ 	.word	0x00009040


	//   ....[6]....
        /*0058*/ 	.word	0x0000b1c0


	//   ....[7]....
        /*005c*/ 	.word	0x0000c040


	//----- nvinfo : EIATTR_EXIT_INSTR_OFFSETS
	.align		4
.L_5181:
        /*0060*/ 	.byte	0x04, 0x1c
        /*0062*/ 	.short	(.L_5183 - .L_5182)


	//   ....[0]....
.L_5182:
        /*0064*/ 	.word	0x000090e0


	//   ....[1]....
        /*0068*/ 	.word	0x0000b330


	//   ....[2]....
        /*006c*/ 	.word	0x0000b350


	//   ....[3]....
        /*0070*/ 	.word	0x0000b3e0


	//   ....[4]....
        /*0074*/ 	.word	0x0000b400


	//   ....[5]....
        /*0078*/ 	.word	0x0000b420


	//   ....[6]....
        /*007c*/ 	.word	0x0000b4b0


	//   ....[7]....
        /*0080*/ 	.word	0x0000b4f0


	//   ....[8]....
        /*0084*/ 	.word	0x0000b590


	//   ....[9]....
        /*0088*/ 	.word	0x0000b5e0


	//   ....[10]....
        /*008c*/ 	.word	0x0000b610


	//   ....[11]....
        /*0090*/ 	.word	0x0000b6d0


	//   ....[12]....
        /*0094*/ 	.word	0x0000b710


	//   ....[13]....
        /*0098*/ 	.word	0x0000b8a0


	//   ....[14]....
        /*009c*/ 	.word	0x0000ba00


	//   ....[15]....
        /*00a0*/ 	.word	0x0000ba40


	//   ....[16]....
        /*00a4*/ 	.word	0x0000bae0


	//   ....[17]....
        /*00a8*/ 	.word	0x0000bc60


	//   ....[18]....
        /*00ac*/ 	.word	0x0000bde0


	//   ....[19]....
        /*00b0*/ 	.word	0x0000bf40


	//   ....[20]....
        /*00b4*/ 	.word	0x0000c050


	//   ....[21]....
        /*00b8*/ 	.word	0x0000c080


	//   ....[22]....
        /*00bc*/ 	.word	0x0000c0a0


	//----- nvinfo : EIATTR_MAX_THREADS
	.align		4
.L_5183:
        /*00c0*/ 	.byte	0x04, 0x05
        /*00c2*/ 	.short	(.L_5185 - .L_5184)
.L_5184:
        /*00c4*/ 	.word	0x00000080
        /*00c8*/ 	.word	0x00000001
        /*00cc*/ 	.word	0x00000001


	//----- nvinfo : EIATTR_CRS_STACK_SIZE
	.align		4
.L_5185:
        /*00d0*/ 	.byte	0x04, 0x1e
        /*00d2*/ 	.short	(.L_5187 - .L_5186)
.L_5186:
        /*00d4*/ 	.word	0x00000000


	//----- nvinfo : EIATTR_CBANK_PARAM_SIZE
	.align		4
.L_5187:
        /*00d8*/ 	.byte	0x03, 0x19
        /*00da*/ 	.short	0x0228


	//----- nvinfo : EIATTR_PARAM_CBANK
	.align		4
        /*00dc*/ 	.byte	0x04, 0x0a
        /*00de*/ 	.short	(.L_5189 - .L_5188)
	.align		4
.L_5188:
        /*00e0*/ 	.word	index@(.nv.constant0._ZN2at6native18elementwise_kernelILi128ELi4EZNS0_15gpu_kernel_implINS0_13AUnaryFunctorIiiiZZZNS0_21heaviside_kernel_cudaERNS_18TensorIteratorBaseEENKUlvE_clEvENKUlvE1_clEvEUliiE_EEEEvS5_RKT_EUliE_EEviT1_)
        /*00e4*/ 	.short	0x0210
        /*00e6*/ 	.short	0x0228


	//----- nvinfo : EIATTR_SW_WAR
	.align		4
.L_5189:
        /*00e8*/ 	.byte	0x04, 0x36
        /*00ea*/ 	.short	(.L_5191 - .L_5190)
.L_5190:
        /*00ec*/ 	.word	0x00000008
.L_5191:


//--------------------- .nv.info._ZN2at6native27unrolled_elementwise_kernelINS0_13AUnaryFunctorIiiiZZZNS0_21heaviside_kernel_cudaERNS_18TensorIteratorBaseEENKUlvE_clEvENKUlvE1_clEvEUliiE_EESt5arrayIPcLm2EELi4E23TrivialOffsetCalculatorILi1EjESD_NS0_6memory12LoadWithCastILi1EEENSE_13StoreWithCastILi1EEEEEviT_T0_T2_T3_T4_T5_ --------------------------
	.section	.nv.info._ZN2at6native27unrolled_elementwise_kernelINS0_13AUnaryFunctorIiiiZZZNS0_21heaviside_kernel_cudaERNS_18TensorIteratorBaseEENKUlvE_clEvENKUlvE1_clEvEUliiE_EESt5arrayIPcLm2EELi4E23TrivialOffsetCalculatorILi1EjESD_NS0_6memory12LoadWithCastILi1EEENSE_13StoreWithCastILi1EEEEEviT_T0_T2_T3_T4_T5_,"",@"SHT_CUDA_INFO"
	.sectionflags	@""
	.align	4


	//----- nvinfo : EIATTR_CUDA_API_VERSION
	.align		4
        /*0000*/ 	.byte	0x04, 0x37
        /*0002*/ 	.short	(.L_5193 - .L_5192)
.L_5192:
        /*0004*/ 	.word	0x00000082


	//----- nvinfo : EIATTR_KPARAM_INFO
	.align		4
.L_5193:
        /*0008*/ 	.byte	0x04, 0x17
        /*000a*/ 	.short	(.L_5195 - .L_5194)
.L_5194:
        /*000c*/ 	.word	0x00000000
        /*0010*/ 	.short	0x0006
        /*0012*/ 	.short	0x002c
        /*0014*/ 	.byte	0x00, 0xf0, 0x21, 0x00


	//----- nvinfo : EIATTR_KPARAM_INFO
	.align		4
.L_5195:
        /*0018*/ 	.byte	0x04, 0x17
        /*001a*/ 	.short	(.L_5197 - .L_5196)
.L_5196:
        /*001c*/ 	.word	0x00000000
        /*0020*/ 	.short	0x0005
        /*0022*/ 	.short	0x0024
        /*0024*/ 	.byte	0x00, 0xf0, 0x21, 0x00


	//----- nvinfo : EIATTR_KPARAM_INFO
	.align		4
.L_5197:
        /*0028*/ 	.byte	0x04, 0x17
        /*002a*/ 	.short	(.L_5199 - .L_5198)
.L_5198:
        /*002c*/ 	.word	0x00000000
        /*0030*/ 	.short	0x0004
        /*0032*/ 	.short	0x0021
        /*0034*/ 	.byte	0x00, 0xf0, 0x05, 0x00


	//----- nvinfo : EIATTR_KPARAM_INFO
	.align		4
.L_5199:
        /*0038*/ 	.byte	0x04, 0x17
        /*003a*/ 	.short	(.L_5201 - .L_5200)
.L_5200:
        /*003c*/ 	.word	0x00000000
        /*0040*/ 	.short	0x0003
        /*0042*/ 	.short	0x0020
        /*0044*/ 	.byte	0x00, 0xf0, 0x05, 0x00


	//----- nvinfo : EIATTR_KPARAM_INFO
	.align		4
.L_5201:
        /*0048*/ 	.byte	0x04, 0x17
        /*004a*/ 	.short	(.L_5203 - .L_5202)
.L_5202:
        /*004c*/ 	.word	0x00000000
        /*0050*/ 	.short	0x0002
        /*0052*/ 	.short	0x0010
        /*0054*/ 	.byte	0x00, 0xf0, 0x41, 0x00


	//----- nvinfo : EIATTR_KPARAM_INFO
	.align		4
.L_5203:
        /*0058*/ 	.byte	0x04, 0x17
        /*005a*/ 	.short	(.L_5205 - .L_5204)
.L_5204:
        /*005c*/ 	.word	0x00000000
        /*0060*/ 	.short	0x0001
        /*0062*/ 	.short	0x0004
        /*0064*/ 	.byte	0x00, 0xf0, 0x21, 0x00


	//----- nvinfo : EIATTR_KPARAM_INFO
	.align		4
.L_5205:
        /*0068*/ 	.byte	0x04, 0x17
        /*006a*/ 	.short	(.L_5207 - .L_5206)
.L_5206:
        /*006c*/ 	.word	0x00000000
        /*0070*/ 	.short	0x0000
        /*0072*/ 	.short	0x0000
        /*0074*/ 	.byte	0x00, 0xf0, 0x11, 0x00


	//----- nvinfo : EIATTR_SPARSE_MMA_MASK
	.align		4
.L_5207:
        /*0078*/ 	.byte	0x03, 0x50
        /*007a*/ 	.short	0x0000


	//----- nvinfo : EIATTR_MAXREG_COUNT
	.align		4
        /*007c*/ 	.byte	0x03, 0x1b
        /*007e*/ 	.short	0x00ff


	//----- nvinfo : EIATTR_EXTERNS
	.align		4
        /*0080*/ 	.byte	0x04, 0x0f
        /*0082*/ 	.short	(.L_5209 - .L_5208)


	//   ....[0]....
	.align		4
.L_5208:
        /*0084*/ 	.word	index@(__assertfail)


	//----- nvinfo : EIATTR_MERCURY_ISA_VERSION
	.align		4
.L_5209:
        /*0088*/ 	.byte	0x03, 0x5f
        /*008a*/ 	.short	0x0101


	//----- nvinfo : EIATTR_SYSCALL_OFFSETS
	.align		4
        /*008c*/ 	.byte	0x04, 0x46
        /*008e*/ 	.short	(.L_5211 - .L_5210)


	//   ....[0]....
.L_5210:
        /*0090*/ 	.word	0x00000e90


	//   ....[1]....
        /*0094*/ 	.word	0x00001d20


	//   ....[2]....
        /*0098*/ 	.word	0x00002bc0


	//   ....[3]....
        /*009c*/ 	.word	0x00003a20


	//   ....[4]....
        /*00a0*/ 	.word	0x000049d0


	//   ....[5]....
        /*00a4*/ 	.word	0x000058c0


	//   ....[6]....
        /*00a8*/ 	.word	0x000067a0


	//   ....[7]....
        /*00ac*/ 	.word	0x00007680


	//----- nvinfo : EIATTR_EXIT_INSTR_OFFSETS
	.align		4
.L_5211:
        /*00b0*/ 	.byte	0x04, 0x1c
        /*00b2*/ 	.short	(.L_5213 - .L_5212)


	//   ....[0]....
.L_5212:
        /*00b4*/ 	.word	0x00006840


	//   ....[1]....
        /*00b8*/ 	.word	0x00006970


	//   ....[2]....
        /*00bc*/ 	.word	0x00006990


	//   ....[3]....
        /*00c0*/ 	.word	0x00006a20


	//   ....[4]....
        /*00c4*/ 	.word	0x00006a40


	//   ....[5]....
        /*00c8*/ 	.word	0x00006a60


	//   ....[6]....
        /*00cc*/ 	.word	0x00006af0


	//   ....[7]....
        /*00d0*/ 	.word	0x00006b30


	//   ....[8]....
        /*00d4*/ 	.word	0x00006bd0


	//   ....[9]....
        /*00d8*/ 	.word	0x00006c20


	//   ....[10]....
        /*00dc*/ 	.word	0x00006c50


	//   ....[11]....
        /*00e0*/ 	.word	0x00006d10


	//   ....[12]....
        /*00e4*/ 	.word	0x00006d50


	//   ....[13]....
        /*00e8*/ 	.word	0x00006ee0


	//   ....[14]....
        /*00ec*/ 	.word	0x00007040


	//   ....[15]....
        /*00f0*/ 	.word	0x00007080


	//   ....[16]....
        /*00f4*/ 	.word	0x00007120


	//   ....[17]....
        /*00f8*/ 	.word	0x000072a0


	//   ....[18]....
        /*00fc*/ 	.word	0x00007420


	//   ....[19]....
        /*0100*/ 	.word	0x00007580


	//   ....[20]....
        /*0104*/ 	.word	0x00007690


	//   ....[21]....
        /*0108*/ 	.word	0x000076c0


	//   ....[22]....
        /*010c*/ 	.word	0x000076e0


	//----- nvinfo : EIATTR_MAX_THREADS
	.align		4
.L_5213:
        /*0110*/ 	.byte	0x04, 0x05
        /*0112*/ 	.short	(.L_5215 - .L_5214)
.L_5214:
        /*0114*/ 	.word	0x00000080
        /*0118*/ 	.word	0x00000001
        /*011c*/ 	.word	0x00000001


	//----- nvinfo : EIATTR_CRS_STACK_SIZE
	.align		4
.L_5215:
        /*0120*/ 	.byte	0x04, 0x1e
        /*0122*/ 	.short	(.L_5217 - .L_5216)
.L_5216:
        /*0124*/ 	.word	0x00000000


	//----- nvinfo : EIATTR_CBANK_PARAM_SIZE
	.align		4
.L_5217:
        /*0128*/ 	.byte	0x03, 0x19
        /*012a*/ 	.short	0x0034


	//----- nvinfo : EIATTR_PARAM_CBANK
	.align		4
        /*012c*/ 	.byte	0x04, 0x0a
        /*012e*/ 	.short	(.L_5219 - .L_5218)
	.align		4
.L_5218:
        /*0130*/ 	.word	index@(.nv.constant0._ZN2at6native27unrolled_elementwise_kernelINS0_13AUnaryFunctorIiiiZZZNS0_21heaviside_kernel_cudaERNS_18TensorIteratorBaseEENKUlvE_clEvENKUlvE1_clEvEUliiE_EESt5arrayIPcLm2EELi4E23TrivialOffsetCalculatorILi1EjESD_NS0_6memory12LoadWithCastILi1EEENSE_13StoreWithCastILi1EEEEEviT_T0_T2_T3_T4_T5_)
        /*0134*/ 	.short	0x0210
        /*0136*/ 	.short	0x0034


	//----- nvinfo : EIATTR_SW_WAR
	.align		4
.L_5219:
        /*0138*/ 	.byte	0x04, 0x36
        /*013a*/ 	.short	(.L_5221 - .L_5220)
.L_5220:
        /*013c*/ 	.word	0x00000008
.L_5221:


//--------------------- .nv.info._ZN2at6native18elementwise_kernelILi128ELi2EZNS0_22gpu_kernel_impl_nocastINS0_13AUnaryFunctorIiiiZZZNS0_21heaviside_kernel_cudaERNS_18TensorIteratorBaseEENKUlvE_clEvENKUlvE1_clEvEUliiE_EEEEvS5_RKT_EUliE_EEviT1_ --------------------------
	.section	.nv.info._ZN2at6native18elementwise_kernelILi128ELi2EZNS0_22gpu_kernel_impl_nocastINS0_13AUnaryFunctorIiiiZZZNS0_21heaviside_kernel_cudaERNS_18TensorIteratorBaseEENKUlvE_clEvENKUlvE1_clEvEUliiE_EEEEvS5_RKT_EUliE_EEviT1_,"",@"SHT_CUDA_INFO"
	.sectionflags	@""
	.align	4


	//----- nvinfo : EIATTR_CUDA_API_VERSION
	.align		4
        /*0000*/ 	.byte	0x04, 0x37
        /*0002*/ 	.short	(.L_5223 - .L_5222)
.L_5222:
        /*0004*/ 	.word	0x00000082


	//----- nvinfo : EIATTR_KPARAM_INFO
	.align		4
.L_5223:
        /*0008*/ 	.byte	0x04, 0x17
        /*000a*/ 	.short	(.L_5225 - .L_5224)
.L_5224:
        /*000c*/ 	.word	0x00000000
        /*0010*/ 	.short	0x0001
        /*0012*/ 	.short	0x0008
        /*0014*/ 	.byte	0x00, 0xf0, 0x61, 0x08


	//----- nvinfo : EIATTR_KPARAM_INFO
	.align		4
.L_5225:
        /*0018*/ 	.byte	0x04, 0x17
        /*001a*/ 	.short	(.L_5227 - .L_5226)
.L_5226:
        /*001c*/ 	.word	0x00000000
        /*0020*/ 	.short	0x0000
        /*0022*/ 	.short	0x0000
        /*0024*/ 	.byte	0x00, 0xf0, 0x11, 0x00


	//----- nvinfo : EIATTR_SPARSE_MMA_MASK
	.align		4
.L_5227:
        /*0028*/ 	.byte	0x03, 0x50
        /*002a*/ 	.short	0x0000


	//----- nvinfo : EIATTR_MAXREG_COUNT
	.align		4
        /*002c*/ 	.byte	0x03, 0x1b
        /*002e*/ 	.short	0x0080


	//----- nvinfo : EIATTR_MERCURY_ISA_VERSION
	.align		4
        /*0030*/ 	.byte	0x03, 0x5f
        /*0032*/ 	.short	0x0101


	//----- nvinfo : EIATTR_EXIT_INSTR_OFFSETS
	.align		4
        /*0034*/ 	.byte	0x04, 0x1c
        /*0036*/ 	.short	(.L_5229 - .L_5228)


	//   ....[0]....
.L_5228:
        /*0038*/ 	.word	0x00001470


	//   ....[1]....
        /*003c*/ 	.word	0x00002830


	//----- nvinfo : EIATTR_MAX_THREADS
	.align		4
.L_5229:
        /*0040*/ 	.byte	0x04, 0x05
        /*0042*/ 	.short	(.L_5231 - .L_5230)
.L_5230:
        /*0044*/ 	.word	0x00000080
        /*0048*/ 	.word	0x00000001
        /*004c*/ 	.word	0x00000001


	//----- nvinfo : EIATTR_CRS_STACK_SIZE
	.align		4
.L_5231:
        /*0050*/ 	.byte	0x04, 0x1e
        /*0052*/ 	.short	(.L_5233 - .L_5232)
.L_5232:
        /*0054*/ 	.word	0x00000000


	//----- nvinfo : EIATTR_CBANK_PARAM_SIZE
	.align		4
.L_5233:
        /*0058*/ 	.byte	0x03, 0x19
        /*005a*/ 	.short	0x0220


	//----- nvinfo : EIATTR_PARAM_CBANK
	.align		4
        /*005c*/ 	.byte	0x04, 0x0a
        /*005e*/ 	.short	(.L_5235 - .L_5234)
	.align		4
.L_5234:
        /*0060*/ 	.word	index@(.nv.constant0._ZN2at6native18elementwise_kernelILi128ELi2EZNS0_22gpu_kernel_impl_nocastINS0_13AUnaryFunctorIiiiZZZNS0_21heaviside_kernel_cudaERNS_18TensorIteratorBaseEENKUlvE_clEvENKUlvE1_clEvEUliiE_EEEEvS5_RKT_EUliE_EEviT1_)
        /*0064*/ 	.short	0x0210
        /*0066*/ 	.short	0x0220


	//----- nvinfo : EIATTR_SW_WAR
	.align		4
.L_5235:
        /*0068*/ 	.byte	0x04, 0x36
        /*006a*/ 	.short	(.L_5237 - .L_5236)
.L_5236:
        /*006c*/ 	.word	0x00000008
.L_5237:


//--------------------- .nv.info._ZN2at6native27unrolled_elementwise_kernelINS0_13AUnaryFunctorIiiiZZZNS0_21heaviside_kernel_cudaERNS_18TensorIteratorBaseEENKUlvE_clEvENKUlvE1_clEvEUliiE_EESt5arrayIPcLm2EELi4E23TrivialOffsetCalculatorILi1EjESD_NS0_6memory15LoadWithoutCastENSE_16StoreWithoutCastEEEviT_T0_T2_T3_T4_T5_ --------------------------
	.section	.nv.info._ZN2at6native27unrolled_elementwise_kernelINS0_13AUnaryFunctorIiiiZZZNS0_21heaviside_kernel_cudaERNS_18TensorIteratorBaseEENKUlvE_clEvENKUlvE1_clEvEUliiE_EESt5arrayIPcLm2EELi4E23TrivialOffsetCalculatorILi1EjESD_NS0_6memory15LoadWithoutCastENSE_16StoreWithoutCastEEEviT_T0_T2_T3_T4_T5_,"",@"SHT_CUDA_INFO"
	.sectionflags	@""
	.align	4


	//----- nvinfo : EIATTR_CUDA_API_VERSION
	.align		4
        /*0000*/ 	.byte	0x04, 0x37
        /*0002*/ 	.short	(.L_5239 - .L_5238)
.L_5238:
        /*0004*/ 	.word	0x00000082


	//----- nvinfo : EIATTR_KPARAM_INFO
	.align		4
.L_5239:
        /*0008*/ 	.byte	0x04, 0x17
        /*000a*/ 	.short	(.L_5241 - .L_5240)
.L_5240:
        /*000c*/ 	.word	0x00000000
        /*0010*/ 	.short	0x0006
        /*0012*/ 	.short	0x0023
        /*0014*/ 	.byte	0x00, 0xf0, 0x05, 0x00


	//----- nvinfo : EIATTR_KPARAM_INFO
	.align		4
.L_5241:
        /*0018*/ 	.byte	0x04, 0x17
        /*001a*/ 	.short	(.L_5243 - .L_5242)
.L_5242:
        /*001c*/ 	.word	0x00000000
        /*0020*/ 	.short	0x0005
        /*0022*/ 	.short	0x0022
        /*0024*/ 	.byte	0x00, 0xf0, 0x05, 0x00


	//----- nvinfo : EIATTR_KPARAM_INFO
	.align		4
.L_5243:
        /*0028*/ 	.byte	0x04, 0x17
        /*002a*/ 	.short	(.L_5245 - .L_5244)
.L_5244:
        /*002c*/ 	.word	0x00000000
        /*0030*/ 	.short	0x0004
        /*0032*/ 	.short	0x0021
        /*0034*/ 	.byte	0x00, 0xf0, 0x05, 0x00


	//----- nvinfo : EIATTR_KPARAM_INFO
	.align		4
.L_5245:
        /*0038*/ 	.byte	0x04, 0x17
        /*003a*/ 	.short	(.L_5247 - .L_5246)
.L_5246:
        /*003c*/ 	.word	0x00000000
        /*0040*/ 	.short	0x0003
        /*0042*/ 	.short	0x0020
        /*0044*/ 	.byte	0x00, 0xf0, 0x05, 0x00


	//----- nvinfo : EIATTR_KPARAM_INFO
	.align		4
.L_5247:
        /*0048*/ 	.byte	0x04, 0x17
        /*004a*/ 	.short	(.L_5249 - .L_5248)
.L_5248:
        /*004c*/ 	.word	0x00000000
        /*0050*/ 	.short	0x0002
        /*0052*/ 	.short	0x0010
        /*0054*/ 	.byte	0x00, 0xf0, 0x41, 0x00


	//----- nvinfo : EIATTR_KPARAM_INFO
	.align		4
.L_5249:
        /*0058*/ 	.byte	0x04, 0x17
        /*005a*/ 	.short	(.L_5251 - .L_5250)
.L_5250:
        /*005c*/ 	.word	0x00000000
        /*0060*/ 	.short	0x0001
        /*0062*/ 	.short	0x0004
        /*0064*/ 	.byte	0x00, 0xf0, 0x21, 0x00


	//----- nvinfo : EIATTR_KPARAM_INFO
	.align		4
.L_5251:
        /*0068*/ 	.byte	0x04, 0x17
        /*006a*/ 	.short	(.L_5253 - .L_5252)
.L_5252:
        /*006c*/ 	.word	0x00000000
        /*0070*/ 	.short	0x0000
        /*0072*/ 	.short	0x0000
        /*0074*/ 	.byte	0x00, 0xf0, 0x11, 0x00


	//----- nvinfo : EIATTR_SPARSE_MMA_MASK
	.align		4
.L_5253:
        /*0078*/ 	.byte	0x03, 0x50
        /*007a*/ 	.short	0x0000


	//----- nvinfo : EIATTR_MAXREG_COUNT
	.align		4
        /*007c*/ 	.byte	0x03, 0x1b
        /*007e*/ 	.short	0x00ff


	//----- nvinfo : EIATTR_MERCURY_ISA_VERSION
	.align		4
        /*0080*/ 	.byte	0x03, 0x5f
        /*0082*/ 	.short	0x0101


	//----- nvinfo : EIATTR_EXIT_INSTR_OFFSETS
	.align		4
        /*0084*/ 	.byte	0x04, 0x1c
        /*0086*/ 	.short	(.L_5255 - .L_5254)


	//   ....[0]....
.L_5254:
        /*0088*/ 	.word	0x00000410


	//   ....[1]....
        /*008c*/ 	.word	0x00000470


	//----- nvinfo : EIATTR_MAX_THREADS
	.align		4
.L_5255:
        /*0090*/ 	.byte	0x04, 0x05
        /*0092*/ 	.short	(.L_5257 - .L_5256)
.L_5256:
        /*0094*/ 	.word	0x00000080
        /*0098*/ 	.word	0x00000001
        /*009c*/ 	.word	0x00000001


	//----- nvinfo : EIATTR_CRS_STACK_SIZE
	.align		4
.L_5257:
        /*00a0*/ 	.byte	0x04, 0x1e
        /*00a2*/ 	.short	(.L_5259 - .L_5258)
.L_5258:
        /*00a4*/ 	.word	0x00000000


	//----- nvinfo : EIATTR_CBANK_PARAM_SIZE
	.align		4
.L_5259:
        /*00a8*/ 	.byte	0x03, 0x19
        /*00aa*/ 	.short	0x0024


	//----- nvinfo : EIATTR_PARAM_CBANK
	.align		4
        /*00ac*/ 	.byte	0x04, 0x0a
        /*00ae*/ 	.short	(.L_5261 - .L_5260)
	.align		4
.L_5260:
        /*00b0*/ 	.word	index@(.nv.constant0._ZN2at6native27unrolled_elementwise_kernelINS0_13AUnaryFunctorIiiiZZZNS0_21heaviside_kernel_cudaERNS_18TensorIteratorBaseEENKUlvE_clEvENKUlvE1_clEvEUliiE_EESt5arrayIPcLm2EELi4E23TrivialOffsetCalculatorILi1EjESD_NS0_6memory15LoadWithoutCastENSE_16StoreWithoutCastEEEviT_T0_T2_T3_T4_T5_)
        /*00b4*/ 	.short	0x0210
        /*00b6*/ 	.short	0x0024


	//----- nvinfo : EIATTR_SW_WAR
	.align		4
.L_5261:
        /*00b8*/ 	.byte	0x04, 0x36
        /*00ba*/ 	.short	(.L_5263 - .L_5262)
.L_5262:
        /*00bc*/ 	.word	0x00000008
.L_5263:


//--------------------- .nv.info._ZN2at6native29vectorized_elementwise_kernelILi2ENS0_13AUnaryFunctorIiiiZZZNS0_21heaviside_kernel_cudaERNS_18TensorIteratorBaseEENKUlvE_clEvENKUlvE1_clEvEUliiE_EESt5arrayIPcLm2EEEEviT0_T1_ --------------------------
	.section	.nv.info._ZN2at6native29vectorized_elementwise_kernelILi2ENS0_13AUnaryFunctorIiiiZZZNS0_21heaviside_kernel_cudaERNS_18TensorIteratorBaseEENKUlvE_clEvENKUlvE1_clEvEUliiE_EESt5arrayIPcLm2EEEEviT0_T1_,"",@"SHT_CUDA_INFO"
	.sectionflags	@""
	.align	4


	//----- nvinfo : EIATTR_CUDA_API_VERSION
	.align		4
        /*0000*/ 	.byte	0x04, 0x37
        /*0002*/ 	.short	(.L_5265 - .L_5264)
.L_5264:
        /*0004*/ 	.word	0x00000082


	//----- nvinfo : EIATTR_KPARAM_INFO
	.align		4
.L_5265:
        /*0008*/ 	.byte	0x04, 0x17
        /*000a*/ 	.short	(.L_5267 - .L_5266)
.L_5266:
        /*000c*/ 	.word	0x00000000
        /*0010*/ 	.short	0x0002
        /*0012*/ 	.short	0x0010
        /*0014*/ 	.byte	0x00, 0xf0, 0x41, 0x00


	//----- nvinfo : EIATTR_KPARAM_INFO
	.align		4
.L_5267:
        /*0018*/ 	.byte	0x04, 0x17
        /*001a*/ 	.short	(.L_5269 - .L_5268)
.L_5268:
        /*001c*/ 	.word	0x00000000
        /*0020*/ 	.short	0x0001
        /*0022*/ 	.short	0x0004
        /*0024*/ 	.byte	0x00, 0xf0, 0x21, 0x00


	//----- nvinfo : EIATTR_KPARAM_INFO
	.align		4
.L_5269:
        /*0028*/ 	.byte	0x04, 0x17
        /*002a*/ 	.short	(.L_5271 - .L_5270)
.L_5270:
        /*002c*/ 	.word	0x00000000
        /*0030*/ 	.short	0x0000
        /*0032*/ 	.short	0x0000
        /*0034*/ 	.byte	0x00, 0xf0, 0x11, 0x00


	//----- nvinfo : EIATTR_SPARSE_MMA_MASK
	.align		4
.L_5271:
        /*0038*/ 	.byte	0x03, 0x50
        /*003a*/ 	.short	0x0000


	//----- nvinfo : EIATTR_MAXREG_COUNT
	.align		4
        /*003c*/ 	.byte	0x03, 0x1b
        /*003e*/ 	.short	0x00ff


	//----- nvinfo : EIATTR_MERCURY_ISA_VERSION
	.align		4
        /*0040*/ 	.byte	0x03, 0x5f
        /*0042*/ 	.short	0x0101


	//----- nvinfo : EIATTR_EXIT_INSTR_OFFSETS
	.align		4
        /*0044*/ 	.byte	0x04, 0x1c
        /*0046*/ 	.short	(.L_5273 - .L_5272)


	//   ....[0]....
.L_5272:
        /*0048*/ 	.word	0x00000220


	//   ....[1]....
        /*004c*/ 	.word	0x00000a40


	//   ....[2]....
        /*0050*/ 	.word	0x00000a90


	//----- nvinfo : EIATTR_MAX_THREADS
	.align		4
.L_5273:
        /*0054*/ 	.byte	0x04, 0x05
        /*0056*/ 	.short	(.L_5275 - .L_5274)
.L_5274:
        /*0058*/ 	.word	0x00000080
        /*005c*/ 	.word	0x00000001
        /*0060*/ 	.word	0x00000001


	//----- nvinfo : EIATTR_CRS_STACK_SIZE
	.align		4
.L_5275:
        /*0064*/ 	.byte	0x04, 0x1e
        /*0066*/ 	.short	(.L_5277 - .L_5276)
.L_5276:
        /*0068*/ 	.word	0x00000000


	//----- nvinfo : EIATTR_CBANK_PARAM_SIZE
	.align		4
.L_5277:
        /*006c*/ 	.byte	0x03, 0x19
        /*006e*/ 	.short	0x0020


	//----- nvinfo : EIATTR_PARAM_CBANK
	.align		4
        /*0070*/ 	.byte	0x04, 0x0a
        /*0072*/ 	.short	(.L_5279 - .L_5278)
	.align		4
.L_5278:
        /*0074*/ 	.word	index@(.nv.constant0._ZN2at6native29vectorized_elementwise_kernelILi2ENS0_13AUnaryFunctorIiiiZZZNS0_21heaviside_kernel_cudaERNS_18TensorIteratorBaseEENKUlvE_clEvENKUlvE1_clEvEUliiE_EESt5arrayIPcLm2EEEEviT0_T1_)
        /*0078*/ 	.short	0x0210
        /*007a*/ 	.short	0x0020


	//----- nvinfo : EIATTR_SW_WAR
	.align		4
.L_5279:
        /*007c*/ 	.byte	0x04, 0x36
        /*007e*/ 	.short	(.L_5281 - .L_5280)
.L_5280:
        /*0080*/ 	.word	0x00000008
.L_5281:


//--------------------- .nv.info._ZN2at6native29vectorized_elementwise_kernelILi4ENS0_13AUnaryFunctorIiiiZZZNS0_21heaviside_kernel_cudaERNS_18TensorIteratorBaseEENKUlvE_clEvENKUlvE1_clEvEUliiE_EESt5arrayIPcLm2EEEEviT0_T1_ --------------------------
	.section	.nv.info._ZN2at6native29vectorized_elementwise_kernelILi4ENS0_13AUnaryFunctorIiiiZZZNS0_21heaviside_kernel_cudaERNS_18TensorIteratorBaseEENKUlvE_clEvENKUlvE1_clEvEUliiE_EESt5arrayIPcLm2EEEEviT0_T1_,"",@"SHT_CUDA_INFO"
	.sectionflags	@""
	.align	4


	//----- nvinfo : EIATTR_CUDA_API_VERSION
	.align		4
        /*0000*/ 	.byte	0x04, 0x37
        /*0002*/ 	.short	(.L_5283 - .L_5282)
.L_5282:
        /*0004*/ 	.word	0x00000082


	//----- nvinfo : EIATTR_KPARAM_INFO
	.align		4
.L_5283:
        /*0008*/ 	.byte	0x04, 0x17
        /*000a*/ 	.short	(.L_5285 - .L_5284)
.L_5284:
        /*000c*/ 	.word	0x00000000
        /*0010*/ 	.short	0x0002
        /*0012*/ 	.short	0x0010
        /*0014*/ 	.byte	0x00, 0xf0, 0x41, 0x00


	//----- nvinfo : EIATTR_KPARAM_INFO
	.align		4
.L_5285:
        /*0018*/ 	.byte	0x04, 0x17
        /*001a*/ 	.short	(.L_5287 - .L_5286)
.L_5286:
        /*001c*/ 	.word	0x00000000
        /*0020*/ 	.short	0x0001
        /*0022*/ 	.short	0x0004
        /*0024*/ 	.byte	0x00, 0xf0, 0x21, 0x00


	//----- nvinfo : EIATTR_KPARAM_INFO
	.align		4
.L_5287:
        /*0028*/ 	.byte	0x04, 0x17
        /*002a*/ 	.short	(.L_5289 - .L_5288)
.L_5288:
        /*002c*/ 	.word	0x00000000
        /*0030*/ 	.short	0x0000
        /*0032*/ 	.short	0x0000
        /*0034*/ 	.byte	0x00, 0xf0, 0x11, 0x00


	//----- nvinfo : EIATTR_SPARSE_MMA_MASK
	.align		4
.L_5289:
        /*0038*/ 	.byte	0x03, 0x50
        /*003a*/ 	.short	0x0000


	//----- nvinfo : EIATTR_MAXREG_COUNT
	.align		4
        /*003c*/ 	.byte	0x03, 0x1b
        /*003e*/ 	.short	0x00ff


	//----- nvinfo : EIATTR_MERCURY_ISA_VERSION
	.align		4
        /*0040*/ 	.byte	0x03, 0x5f
        /*0042*/ 	.short	0x0101


	//----- nvinfo : EIATTR_EXIT_INSTR_OFFSETS
	.align		4
        /*0044*/ 	.byte	0x04, 0x1c
        /*0046*/ 	.short	(.L_5291 - .L_5290)


	//   ....[0]....
.L_5290:
        /*0048*/ 	.word	0x000001e0


	//   ....[1]....
        /*004c*/ 	.word	0x00000a00


	//   ....[2]....
        /*0050*/ 	.word	0x00000a50


	//----- nvinfo : EIATTR_MAX_THREADS
	.align		4
.L_5291:
        /*0054*/ 	.byte	0x04, 0x05
        /*0056*/ 	.short	(.L_5293 - .L_5292)
.L_5292:
        /*0058*/ 	.word	0x00000080
        /*005c*/ 	.word	0x00000001
        /*0060*/ 	.word	0x00000001


	//----- nvinfo : EIATTR_CRS_STACK_SIZE
	.align		4
.L_5293:
        /*0064*/ 	.byte	0x04, 0x1e
        /*0066*/ 	.short	(.L_5295 - .L_5294)
.L_5294:
        /*0068*/ 	.word	0x00000000


	//----- nvinfo : EIATTR_CBANK_PARAM_SIZE
	.align		4
.L_5295:
        /*006c*/ 	.byte	0x03, 0x19
        /*006e*/ 	.short	0x0020


	//----- nvinfo : EIATTR_PARAM_CBANK
	.align		4
        /*0070*/ 	.byte	0x04, 0x0a
        /*0072*/ 	.short	(.L_5297 - .L_5296)
	.align		4
.L_5296:
        /*0074*/ 	.word	index@(.nv.constant0._ZN2at6native29vectorized_elementwise_kernelILi4ENS0_13AUnaryFunctorIiiiZZZNS0_21heaviside_kernel_cudaERNS_18TensorIteratorBaseEENKUlvE_clEvENKUlvE1_clEvEUliiE_EESt5arrayIPcLm2EEEEviT0_T1_)
        /*0078*/ 	.short	0x0210
        /*007a*/ 	.short	0x0020


	//----- nvinfo : EIATTR_SW_WAR
	.align		4
.L_5297:
        /*007c*/ 	.byte	0x04, 0x36
        /*007e*/ 	.short	(.L_5299 - .L_5298)
.L_5298:
        /*0080*/ 	.word	0x00000008
.L_5299:


//--------------------- .nv.info._ZN2at6native29vectorized_elementwise_kernelILi8ENS0_13AUnaryFunctorIiiiZZZNS0_21heaviside_kernel_cudaERNS_18TensorIteratorBaseEENKUlvE_clEvENKUlvE1_clEvEUliiE_EESt5arrayIPcLm2EEEEviT0_T1_ --------------------------
	.section	.nv.info._ZN2at6native29vectorized_elementwise_kernelILi8ENS0_13AUnaryFunctorIiiiZZZNS0_21heaviside_kernel_cudaERNS_18TensorIteratorBaseEENKUlvE_clEvENKUlvE1_clEvEUliiE_EESt5arrayIPcLm2EEEEviT0_T1_,"",@"SHT_CUDA_INFO"
	.sectionflags	@""
	.align	4


	//----- nvinfo : EIATTR_CUDA_API_VERSION
	.align		4
        /*0000*/ 	.byte	0x04, 0x37
        /*0002*/ 	.short	(.L_5301 - .L_5300)
.L_5300:
        /*0004*/ 	.word	0x00000082


	//----- nvinfo : EIATTR_KPARAM_INFO
	.align		4
.L_5301:
        /*0008*/ 	.byte	0x04, 0x17
        /*000a*/ 	.short	(.L_5303 - .L_5302)
.L_5302:
        /*000c*/ 	.word	0x00000000
        /*0010*/ 	.short	0x0002
        /*0012*/ 	.short	0x0010
        /*0014*/ 	.byte	0x00, 0xf0, 0x41, 0x00


	//----- nvinfo : EIATTR_KPARAM_INFO
	.align		4
.L_5303:
        /*0018*/ 	.byte	0x04, 0x17
        /*001a*/ 	.short	(.L_5305 - .L_5304)
.L_5304:
        /*001c*/ 	.word	0x00000000
        /*0020*/ 	.short	0x0001
        /*0022*/ 	.short	0x0004
        /*0024*/ 	.byte	0x00, 0xf0, 0x21, 0x00


	//----- nvinfo : EIATTR_KPARAM_INFO
	.align		4
.L_5305:
        /*0028*/ 	.byte	0x04, 0x17
        /*002a*/ 	.short	(.L_5307 - .L_5306)
.L_5306:
        /*002c*/ 	.word	0x00000000
        /*0030*/ 	.short	0x0000
        /*0032*/ 	.short	0x0000
        /*0034*/ 	.byte	0x00, 0xf0, 0x11, 0x00


	//----- nvinfo : EIATTR_SPARSE_MMA_MASK
	.align		4
.L_5307:
        /*0038*/ 	.byte	0x03, 0x50
        /*003a*/ 	.short	0x0000


	//----- nvinfo : EIATTR_MAXREG_COUNT
	.align		4
        /*003c*/ 	.byte	0x03, 0x1b
        /*003e*/ 	.short	0x00ff


	//----- nvinfo : EIATTR_MERCURY_ISA_VERSION
	.align		4
        /*0040*/ 	.byte	0x03, 0x5f
        /*0042*/ 	.short	0x0101


	//----- nvinfo : EIATTR_EXIT_INSTR_OFFSETS
	.align		4
        /*0044*/ 	.byte	0x04, 0x1c
        /*0046*/ 	.short	(.L_5309 - .L_5308)


	//   ....[0]....
.L_5308:
        /*0048*/ 	.word	0x000001e0


	//   ....[1]....
        /*004c*/ 	.word	0x00000a00


	//   ....[2]....
        /*0050*/ 	.word	0x00000a50


	//----- nvinfo : EIATTR_MAX_THREADS
	.align		4
.L_5309:
        /*0054*/ 	.byte	0x04, 0x05
        /*0056*/ 	.short	(.L_5311 - .L_5310)
.L_5310:
        /*0058*/ 	.word	0x00000080
        /*005c*/ 	.word	0x00000001
        /*0060*/ 	.word	0x00000001


	//----- nvinfo : EIATTR_CRS_STACK_SIZE
	.align		4
.L_5311:
        /*0064*/ 	.byte	0x04, 0x1e
        /*0066*/ 	.short	(.L_5313 - .L_5312)
.L_5312:
        /*0068*/ 	.word	0x00000000


	//----- nvinfo : EIATTR_CBANK_PARAM_SIZE
	.align		4
.L_5313:
        /*006c*/ 	.byte	0x03, 0x19
        /*006e*/ 	.short	0x0020


	//----- nvinfo : EIATTR_PARAM_CBANK
	.align		4
        /*0070*/ 	.byte	0x04, 0x0a
        /*0072*/ 	.short	(.L_5315 - .L_5314)
	.align		4
.L_5314:
        /*0074*/ 	.word	index@(.nv.constant0._ZN2at6native29vectorized_elementwise_kernelILi8ENS0_13AUnaryFunctorIiiiZZZNS0_21heaviside_kernel_cudaERNS_18TensorIteratorBaseEENKUlvE_clEvENKUlvE1_clEvEUliiE_EESt5arrayIPcLm2EEEEviT0_T1_)
        /*0078*/ 	.short	0x0210
        /*007a*/ 	.short	0x0020


	//----- nvinfo : EIATTR_SW_WAR
	.align		4
.L_5315:
        /*007c*/ 	.byte	0x04, 0x36
        /*007e*/ 	.short	(.L_5317 - .L_5316)
.L_5316:
        /*0080*/ 	.word	0x00000008
.L_5317:


//--------------------- .nv.info._ZN2at6native18elementwise_kernelILi128ELi4EZNS0_15gpu_kernel_implINS0_13BinaryFunctorIaaaZZZNS0_21heaviside_kernel_cudaERNS_18TensorIteratorBaseEENKUlvE_clEvENKUlvE0_clEvEUlaaE_EEEEvS5_RKT_EUliE_EEviT1_ --------------------------
	.section	.nv.info._ZN2at6native18elementwise_kernelILi128ELi4EZNS0_15gpu_kernel_implINS0_13BinaryFunctorIaaaZZZNS0_21heaviside_kernel_cudaERNS_18TensorIteratorBaseEENKUlvE_clEvENKUlvE0_clEvEUlaaE_EEEEvS5_RKT_EUliE_EEviT1_,"",@"SHT_CUDA_INFO"
	.sectionflags	@""
	.align	4


	//----- nvinfo : EIATTR_CUDA_API_VERSION
	.align		4
        /*0000*/ 	.byte	0x04, 0x37
        /*0002*/ 	.short	(.L_5319 - .L_5318)
.L_5318:
        /*0004*/ 	.word	0x00000082


	//----- nvinfo : EIATTR_KPARAM_INFO
	.align		4
.L_5319:
        /*0008*/ 	.byte	0x04, 0x17
        /*000a*/ 	.short	(.L_5321 - .L_5320)
.L_5320:
        /*000c*/ 	.word	0x00000000
        /*0010*/ 	.short	0x0001
        /*0012*/ 	.short	0x0008
        /*0014*/ 	.byte	0x00, 0xf0, 0x21, 0x0a


	//----- nvinfo : EIATTR_KPARAM_INFO
	.align		4
.L_5321:
        /*0018*/ 	.byte	0x04, 0x17
        /*001a*/ 	.short	(.L_5323 - .L_5322)
.L_5322:
        /*001c*/ 	.word	0x00000000
        /*0020*/ 	.short	0x0000
        /*0022*/ 	.short	0x0000
        /*0024*/ 	.byte	0x00, 0xf0, 0x11, 0x00


	//----- nvinfo : EIATTR_SPARSE_MMA_MASK
	.align		4
.L_5323:
        /*0028*/ 	.byte	0x03, 0x50
        /*002a*/ 	.short	0x0000


	//----- nvinfo : EIATTR_MAXREG_COUNT
	.align		4
        /*002c*/ 	.byte	0x03, 0x1b
        /*002e*/ 	.short	0x0080


	//----- nvinfo : EIATTR_EXTERNS
	.align		4
        /*0030*/ 	.byte	0x04, 0x0f
        /*0032*/ 	.short	(.L_5325 - .L_5324)


	//   ....[0]....
	.align		4
.L_5324:
        /*0034*/ 	.word	index@(__assertfail)


	//----- nvinfo : EIATTR_MERCURY_ISA_VERSION
	.align		4
.L_5325:
        /*0038*/ 	.byte	0x03, 0x5f
        /*003a*/ 	.short	0x0101


	//----- nvinfo : EIATTR_SYSCALL_OFFSETS
	.align		4
        /*003c*/ 	.byte	0x04, 0x46
        /*003e*/ 	.short	(.L_5327 - .L_5326)


	//   ....[0]....
.L_5326:
        /*0040*/ 	.word	0x00002520


	//   ....[1]....
        /*0044*/ 	.word	0x000033a0


	//   ....[2]....
        /*0048*/ 	.word	0x00004300


	//   ....[3]....
        /*004c*/ 	.word	0x00006890


	//   ....[4]....
        /*0050*/ 	.word	0x00007710


	//   ....[5]....
        /*0054*/ 	.word	0x00008670


	//   ....[6]....
        /*0058*/ 	.word	0x0000abf0


	//   ....[7]....
        /*005c*/ 	.word	0x0000ba70


	//   ....[8]....
        /*0060*/ 	.word	0x0000c9d0


	//   ....[9]....
        /*0064*/ 	.word	0x0000ef40


	//   ....[10]....
        /*0068*/ 	.word	0x0000fdc0


	//   ....[11]....
        /*006c*/ 	.word	0x00010d20


	//----- nvinfo : EIATTR_EXIT_INSTR_OFFSETS
	.align		4
.L_5327:
        /*0070*/ 	.byte	0x04, 0x1c
        /*0072*/ 	.short	(.L_5329 - .L_5328)


	//   ....[0]....
.L_5328:
        /*0074*/ 	.word	0x0000cac0


	//   ....[1]....
        /*0078*/ 	.word	0x0000ff40


	//   ....[2]....
        /*007c*/ 	.word	0x0000ff60


	//   ....[3]....
        /*0080*/ 	.word	0x00010020


	//   ....[4]....
        /*0084*/ 	.word	0x00010060


	//   ....[5]....
        /*0088*/ 	.word	0x000100a0


	//   ....[6]....
        /*008c*/ 	.word	0x00010130


	//   ....[7]....
        /*0090*/ 	.word	0x00010170


	//   ....[8]....
        /*0094*/ 	.word	0x00010210


	//   ....[9]....
        /*0098*/ 	.word	0x00010260


	//   ....[10]....
        /*009c*/ 	.word	0x000102b0


	//   ....[11]....
        /*00a0*/ 	.word	0x00010370


	//   ....[12]....
        /*00a4*/ 	.word	0x000103d0


	//   ....[13]....
        /*00a8*/ 	.word	0x00010560


	//   ....[14]....
        /*00ac*/ 	.word	0x000106c0


	//   ....[15]....
        /*00b0*/ 	.word	0x00010700


	//   ....[16]....
        /*00b4*/ 	.word	0x000107c0


	//   ....[17]....
        /*00b8*/ 	.word	0x00010940


	//   ....[18]....
        /*00bc*/ 	.word	0x00010ac0


	//   ....[19]....
        /*00c0*/ 	.word	0x00010c20


	//   ....[20]....
        /*00c4*/ 	.word	0x00010d30


	//   ....[21]....
        /*00c8*/ 	.word	0x00010d90


	//   ....[22]....
        /*00cc*/ 	.word	0x00010dd0


	//----- nvinfo : EIATTR_MAX_THREADS
	.align		4
.L_5329:
        /*00d0*/ 	.byte	0x04, 0x05
        /*00d2*/ 	.short	(.L_5331 - .L_5330)
.L_5330:
        /*00d4*/ 	.word	0x00000080
        /*00d8*/ 	.word	0x00000001
        /*00dc*/ 	.word	0x00000001


	//----- nvinfo : EIATTR_CRS_STACK_SIZE
	.align		4
.L_5331:
        /*00e0*/ 	.byte	0x04, 0x1e
        /*00e2*/ 	.short	(.L_5333 - .L_5332)
.L_5332:
        /*00e4*/ 	.word	0x00000000


	//----- nvinfo : EIATTR_CBANK_PARAM_SIZE
	.align		4
.L_5333:
        /*00e8*/ 	.byte	0x03, 0x19
        /*00ea*/ 	.short	0x0290


	//----- nvinfo : EIATTR_PARAM_CBANK
	.align		4
        /*00ec*/ 	.byte	0x04, 0x0a
        /*00ee*/ 	.short	(.L_5335 - .L_5334)
	.align		4
.L_5334:
        /*00f0*/ 	.word	index@(.nv.constant0._ZN2at6native18elementwise_kernelILi128ELi4EZNS0_15gpu_kernel_implINS0_13BinaryFunctorIaaaZZZNS0_21heaviside_kernel_cudaERNS_18TensorIteratorBaseEENKUlvE_clEvENKUlvE0_clEvEUlaaE_EEEEvS5_RKT_EUliE_EEviT1_)
        /*00f4*/ 	.short	0x0210
        /*00f6*/ 	.short	0x0290


	//----- nvinfo : EIATTR_SW_WAR
	.align		4
.L_5335:
        /*00f8*/ 	.byte	0x04, 0x36
        /*00fa*/ 	.short	(.L_5337 - .L_5336)
.L_5336:
        /*00fc*/ 	.word	0x00000008
.L_5337:


//--------------------- .nv.info._ZN2at6native27unrolled_elementwise_kernelINS0_13BinaryFunctorIaaaZZZNS0_21heaviside_kernel_cudaERNS_18TensorIteratorBaseEENKUlvE_clEvENKUlvE0_clEvEUlaaE_EESt5arrayIPcLm3EELi4E23TrivialOffsetCalculatorILi2EjESC_ILi1EjENS0_6memory12LoadWithCastILi2EEENSF_13StoreWithCastILi1EEEEEviT_T0_T2_T3_T4_T5_ --------------------------
	.section	.nv.info._ZN2at6native27unrolled_elementwise_kernelINS0_13BinaryFunctorIaaaZZZNS0_21heaviside_kernel_cudaERNS_18TensorIteratorBaseEENKUlvE_clEvENKUlvE0_clEvEUlaaE_EESt5arrayIPcLm3EELi4E23TrivialOffsetCalculatorILi2EjESC_ILi1EjENS0_6memory12LoadWithCastILi2EEENSF_13StoreWithCastILi1EEEEEviT_T0_T2_T3_T4_T5_,"",@"SHT_CUDA_INFO"
	.sectionflags	@""
	.align	4


	//----- nvinfo : EIATTR_CUDA_API_VERSION
	.align		4
        /*0000*/ 	.byte	0x04, 0x37
        /*0002*/ 	.short	(.L_5339 - .L_5338)
.L_5338:
        /*0004*/ 	.word	0x00000082


	//----- nvinfo : EIATTR_KPARAM_INFO
	.align		4
.L_5339:
        /*0008*/ 	.byte	0x04, 0x17
        /*000a*/ 	.short	(.L_5341 - .L_5340)
.L_5340:
        /*000c*/ 	.word	0x00000000
        /*0010*/ 	.short	0x0006
        /*0012*/ 	.short	0x0030
        /*0014*/ 	.byte	0x00, 0xf0, 0x21, 0x00


	//----- nvinfo : EIATTR_KPARAM_INFO
	.align		4
.L_5341:
        /*0018*/ 	.byte	0x04, 0x17
        /*001a*/ 	.short	(.L_5343 - .L_5342)
.L_5342:
        /*001c*/ 	.word	0x00000000
        /*0020*/ 	.short	0x0005
        /*0022*/ 	.short	0x0024
        /*0024*/ 	.byte	0x00, 0xf0, 0x31, 0x00


	//----- nvinfo : EIATTR_KPARAM_INFO
	.align		4
.L_5343:
        /*0028*/ 	.byte	0x04, 0x17
        /*002a*/ 	.short	(.L_5345 - .L_5344)
.L_5344:
        /*002c*/ 	.word	0x00000000
        /*0030*/ 	.short	0x0004
        /*0032*/ 	.short	0x0021
        /*0034*/ 	.byte	0x00, 0xf0, 0x05, 0x00


	//----- nvinfo : EIATTR_KPARAM_INFO
	.align		4
.L_5345:
        /*0038*/ 	.byte	0x04, 0x17
        /*003a*/ 	.short	(.L_5347 - .L_5346)
.L_5346:
        /*003c*/ 	.word	0x00000000
        /*0040*/ 	.short	0x0003
        /*0042*/ 	.short	0x0020
        /*0044*/ 	.byte	0x00, 0xf0, 0x05, 0x00


	//----- nvinfo : EIATTR_KPARAM_INFO
	.align		4
.L_5347:
        /*0048*/ 	.byte	0x04, 0x17
        /*004a*/ 	.short	(.L_5349 - .L_5348)
.L_5348:
        /*004c*/ 	.word	0x00000000
        /*0050*/ 	.short	0x0002
        /*0052*/ 	.short	0x0008
        /*0054*/ 	.byte	0x00, 0xf0, 0x61, 0x00


	//----- nvinfo : EIATTR_KPARAM_INFO
	.align		4
.L_5349:
        /*0058*/ 	.byte	0x04, 0x17
        /*005a*/ 	.short	(.L_5351 - .L_5350)
.L_5350:
        /*005c*/ 	.word	0x00000000
        /*0060*/ 	.short	0x0001
        /*0062*/ 	.short	0x0004
        /*0064*/ 	.byte	0x00, 0xf0, 0x05, 0x00


	//----- nvinfo : EIATTR_KPARAM_INFO
	.align		4
.L_5351:
        /*0068*/ 	.byte	0x04, 0x17
        /*006a*/ 	.short	(.L_5353 - .L_5352)
.L_5352:
        /*006c*/ 	.word	0x00000000
        /*0070*/ 	.short	0x0000
        /*0072*/ 	.short	0x0000
        /*0074*/ 	.byte	0x00, 0xf0, 0x11, 0x00


	//----- nvinfo : EIATTR_SPARSE_MMA_MASK
	.align		4
.L_5353:
        /*0078*/ 	.byte	0x03, 0x50
        /*007a*/ 	.short	0x0000


	//----- nvinfo : EIATTR_MAXREG_COUNT
	.align		4
        /*007c*/ 	.byte	0x03, 0x1b
        /*007e*/ 	.short	0x00ff


	//----- nvinfo : EIATTR_EXTERNS
	.align		4
        /*0080*/ 	.byte	0x04, 0x0f
        /*0082*/ 	.short	(.L_5355 - .L_5354)


	//   ....[0]....
	.align		4
.L_5354:
        /*0084*/ 	.word	index@(__assertfail)


	//----- nvinfo : EIATTR_MERCURY_ISA_VERSION
	.align		4
.L_5355:
        /*0088*/ 	.byte	0x03, 0x5f
        /*008a*/ 	.short	0x0101


	//----- nvinfo : EIATTR_SYSCALL_OFFSETS
	.align		4
        /*008c*/ 	.byte	0x04, 0x46
        /*008e*/ 	.short	(.L_5357 - .L_5356)


	//   ....[0]....
.L_5356:
        /*0090*/ 	.word	0x00000f30


	//   ....[1]....
        /*0094*/ 	.word	0x00001dc0


	//   ....[2]....
        /*0098*/ 	.word	0x00002cd0


	//   ....[3]....
        /*009c*/ 	.word	0x00003b60


	//   ....[4]....
        /*00a0*/ 	.word	0x00004a80


	//   ....[5]....
        /*00a4*/ 	.word	0x00005920


	//   ....[6]....
        /*00a8*/ 	.word	0x00006820


	//   ....[7]....
        /*00ac*/ 	.word	0x000076c0


	//   ....[8]....
        /*00b0*/ 	.word	0x000087a0


	//   ....[9]....
        /*00b4*/ 	.word	0x000097a0


	//   ....[10]....
        /*00b8*/ 	.word	0x0000a790


	//   ....[11]....
        /*00bc*/ 	.word	0x0000b780


	//----- nvinfo : EIATTR_EXIT_INSTR_OFFSETS
	.align		4
.L_5357:
        /*00c0*/ 	.byte	0x04, 0x1c
        /*00c2*/ 	.short	(.L_5359 - .L_5358)


	//   ....[0]....
.L_5358:
        /*00c4*/ 	.word	0x0000a870


	//   ....[1]....
        /*00c8*/ 	.word	0x0000a9a0


	//   ....[2]....
        /*00cc*/ 	.word	0x0000a9c0


	//   ....[3]....
        /*00d0*/ 	.word	0x0000aa80


	//   ....[4]....
        /*00d4*/ 	.word	0x0000aac0


	//   ....[5]....
        /*00d8*/ 	.word	0x0000ab00


	//   ....[6]....
        /*00dc*/ 	.word	0x0000ab90


	//   ....[7]....
        /*00e0*/ 	.word	0x0000abd0


	//   ....[8]....
        /*00e4*/ 	.word	0x0000ac70


	//   ....[9]....
        /*00e8*/ 	.word	0x0000acc0


	//   ....[10]....
        /*00ec*/ 	.word	0x0000ad10


	//   ....[11]....
        /*00f0*/ 	.word	0x0000add0


	//   ....[12]....
        /*00f4*/ 	.word	0x0000ae30


	//   ....[13]....
        /*00f8*/ 	.word	0x0000afc0


	//   ....[14]....
        /*00fc*/ 	.word	0x0000b120


	//   ....[15]....
        /*0100*/ 	.word	0x0000b160


	//   ....[16]....
        /*0104*/ 	.word	0x0000b220


	//   ....[17]....
        /*0108*/ 	.word	0x0000b3a0


	//   ....[18]....
        /*010c*/ 	.word	0x0000b520


	//   ....[19]....
        /*0110*/ 	.word	0x0000b680


	//   ....[20]....
        /*0114*/ 	.word	0x0000b790


	//   ....[21]....
        /*0118*/ 	.word	0x0000b7f0


	//   ....[22]....
        /*011c*/ 	.word	0x0000b830


	//----- nvinfo : EIATTR_MAX_THREADS
	.align		4
.L_5359:
        /*0120*/ 	.byte	0x04, 0x05
        /*0122*/ 	.short	(.L_5361 - .L_5360)
.L_5360:
        /*0124*/ 	.word	0x00000080
        /*0128*/ 	.word	0x00000001
        /*012c*/ 	.word	0x00000001


	//----- nvinfo : EIATTR_CRS_STACK_SIZE
	.align		4
.L_5361:
        /*0130*/ 	.byte	0x04, 0x1e
        /*0132*/ 	.short	(.L_5363 - .L_5362)
.L_5362:
        /*0134*/ 	.word	0x00000000


	//----- nvinfo : EIATTR_CBANK_PARAM_SIZE
	.align		4
.L_5363:
        /*0138*/ 	.byte	0x03, 0x19
        /*013a*/ 	.short	0x0038


	//----- nvinfo : EIATTR_PARAM_CBANK
	.align		4
        /*013c*/ 	.byte	0x04, 0x0a
        /*013e*/ 	.short	(.L_5365 - .L_5364)
	.align		4
.L_5364:
        /*0140*/ 	.word	index@(.nv.constant0._ZN2at6native27unrolled_elementwise_kernelINS0_13BinaryFunctorIaaaZZZNS0_21heaviside_kernel_cudaERNS_18TensorIteratorBaseEENKUlvE_clEvENKUlvE0_clEvEUlaaE_EESt5arrayIPcLm3EELi4E23TrivialOffsetCalculatorILi2EjESC_ILi1EjENS0_6memory12LoadWithCastILi2EEENSF_13StoreWithCastILi1EEEEEviT_T0_T2_T3_T4_T5_)
        /*0144*/ 	.short	0x0210
        /*0146*/ 	.short	0x0038


	//----- nvinfo : EIATTR_SW_WAR
	.align		4
.L_5365:
        /*0148*/ 	.byte	0x04, 0x36
        /*014a*/ 	.short	(.L_5367 - .L_5366)
.L_5366:
        /*014c*/ 	.word	0x00000008
.L_5367:


//--------------------- .nv.info._ZN2at6native18elementwise_kernelILi128ELi4EZNS0_22gpu_kernel_impl_nocastINS0_13BinaryFunctorIaaaZZZNS0_21heaviside_kernel_cudaERNS_18TensorIteratorBaseEENKUlvE_clEvENKUlvE0_clEvEUlaaE_EEEEvS5_RKT_EUliE_EEviT1_ --------------------------
	.section	.nv.info._ZN2at6native18elementwise_kernelILi128ELi4EZNS0_22gpu_kernel_impl_nocastINS0_13BinaryFunctorIaaaZZZNS0_21heaviside_kernel_cudaERNS_18TensorIteratorBaseEENKUlvE_clEvENKUlvE0_clEvEUlaaE_EEEEvS5_RKT_EUliE_EEviT1_,"",@"SHT_CUDA_INFO"
	.sectionflags	@""
	.align	4


	//----- nvinfo : EIATTR_CUDA_API_VERSION
	.align		4
        /*0000*/ 	.byte	0x04, 0x37
        /*0002*/ 	.short	(.L_5369 - .L_5368)
.L_5368:
        /*0004*/ 	.word	0x00000082


	//----- nvinfo : EIATTR_KPARAM_INFO
	.align		4
.L_5369:
        /*0008*/ 	.byte	0x04, 0x17
        /*000a*/ 	.short	(.L_5371 - .L_5370)
.L_5370:
        /*000c*/ 	.word	0x00000000
        /*0010*/ 	.short	0x0001
        /*0012*/ 	.short	0x0008
        /*0014*/ 	.byte	0x00, 0xf0, 0x21, 0x0a


	//----- nvinfo : EIATTR_KPARAM_INFO
	.align		4
.L_5371:
        /*0018*/ 	.byte	0x04, 0x17
        /*001a*/ 	.short	(.L_5373 - .L_5372)
.L_5372:
        /*001c*/ 	.word	0x00000000
        /*0020*/ 	.short	0x0000
        /*0022*/ 	.short	0x0000
        /*0024*/ 	.byte	0x00, 0xf0, 0x11, 0x00


	//----- nvinfo : EIATTR_SPARSE_MMA_MASK
	.align		4
.L_5373:
        /*0028*/ 	.byte	0x03, 0x50
        /*002a*/ 	.short	0x0000


	//----- nvinfo : EIATTR_MAXREG_COUNT
	.align		4
        /*002c*/ 	.byte	0x03, 0x1b
        /*002e*/ 	.short	0x0080


	//----- nvinfo : EIATTR_MERCURY_ISA_VERSION
	.align		4
        /*0030*/ 	.byte	0x03, 0x5f
        /*0032*/ 	.short	0x0101


	//----- nvinfo : EIATTR_EXIT_INSTR_OFFSETS
	.align		4
        /*0034*/ 	.byte	0x04, 0x1c
        /*0036*/ 	.short	(.L_5375 - .L_5374)


	//   ....[0]....
.L_5374:
        /*0038*/ 	.word	0x00004650


	//   ....[1]....
        /*003c*/ 	.word	0x00005d60


	//----- nvinfo : EIATTR_MAX_THREADS
	.align		4
.L_5375:
        /*0040*/ 	.byte	0x04, 0x05
        /*0042*/ 	.short	(.L_5377 - .L_5376)
.L_5376:
        /*0044*/ 	.word	0x00000080
        /*0048*/ 	.word	0x00000001
        /*004c*/ 	.word	0x00000001


	//----- nvinfo : EIATTR_CRS_STACK_SIZE
	.align		4
.L_5377:
        /*0050*/ 	.byte	0x04, 0x1e
        /*0052*/ 	.short	(.L_5379 - .L_5378)
.L_5378:
        /*0054*/ 	.word	0x00000000


	//----- nvinfo : EIATTR_CBANK_PARAM_SIZE
	.align		4
.L_5379:
        /*0058*/ 	.byte	0x03, 0x19
        /*005a*/ 	.short	0x0290


	//----- nvinfo : EIATTR_PARAM_CBANK
	.align		4
        /*005c*/ 	.byte	0x04, 0x0a
        /*005e*/ 	.short	(.L_5381 - .L_5380)
	.align		4
.L_5380:
        /*0060*/ 	.word	index@(.nv.constant0._ZN2at6native18elementwise_kernelILi128ELi4EZNS0_22gpu_kernel_impl_nocastINS0_13BinaryFunctorIaaaZZZNS0_21heaviside_kernel_cudaERNS_18TensorIteratorBaseEENKUlvE_clEvENKUlvE0_clEvEUlaaE_EEEEvS5_RKT_EUliE_EEviT1_)
        /*0064*/ 	.short	0x0210
        /*0066*/ 	.short	0x0290


	//----- nvinfo : EIATTR_SW_WAR
	.align		4
.L_5381:
        /*0068*/ 	.byte	0x04, 0x36
        /*006a*/ 	.short	(.L_5383 - .L_5382)
.L_5382:
        /*006c*/ 	.word	0x00000008
.L_5383:


//--------------------- .nv.info._ZN2at6native27unrolled_elementwise_kernelINS0_13BinaryFunctorIaaaZZZNS0_21heaviside_kernel_cudaERNS_18TensorIteratorBaseEENKUlvE_clEvENKUlvE0_clEvEUlaaE_EESt5arrayIPcLm3EELi4E23TrivialOffsetCalculatorILi2EjESC_ILi1EjENS0_6memory15LoadWithoutCastENSF_16StoreWithoutCastEEEviT_T0_T2_T3_T4_T5_ --------------------------
	.section	.nv.info._ZN2at6native27unrolled_elementwise_kernelINS0_13BinaryFunctorIaaaZZZNS0_21heaviside_kernel_cudaERNS_18TensorIteratorBaseEENKUlvE_clEvENKUlvE0_clEvEUlaaE_EESt5arrayIPcLm3EELi4E23TrivialOffsetCalculatorILi2EjESC_ILi1EjENS0_6memory15LoadWithoutCastENSF_16StoreWithoutCastEEEviT_T0_T2_T3_T4_T5_,"",@"SHT_CUDA_INFO"
	.sectionflags	@""
	.align	4


	//----- nvinfo : EIATTR_CUDA_API_VERSION
	.align		4
        /*0000*/ 	.byte	0x04, 0x37
        /*0002*/ 	.short	(.L_5385 - .L_5384)
.L_5384:
        /*0004*/ 	.word	0x00000082


	//----- nvinfo : EIATTR_KPARAM_INFO
	.align		4
.L_5385:
        /*0008*/ 	.byte	0x04, 0x17
        /*000a*/ 	.short	(.L_5387 - .L_5386)
.L_5386:
        /*000c*/ 	.word	0x00000000
        /*0010*/ 	.short	0x0006
        /*0012*/ 	.short	0x0023
        /*0014*/ 	.byte	0x00, 0xf0, 0x05, 0x00


	//----- nvinfo : EIATTR_KPARAM_INFO
	.align		4
.L_5387:
        /*0018*/ 	.byte	0x04, 0x17
        /*001a*/ 	.short	(.L_5389 - .L_5388)
.L_5388:
        /*001c*/ 	.word	0x00000000
        /*0020*/ 	.short	0x0005
        /*0022*/ 	.short	0x0022
        /*0024*/ 	.byte	0x00, 0xf0, 0x05, 0x00


	//----- nvinfo : EIATTR_KPARAM_INFO
	.align		4
.L_5389:
        /*0028*/ 	.byte	0x04, 0x17
        /*002a*/ 	.short	(.L_5391 - .L_5390)
.L_5390:
        /*002c*/ 	.word	0x00000000
        /*0030*/ 	.short	0x0004
        /*0032*/ 	.short	0x0021
        /*0034*/ 	.byte	0x00, 0xf0, 0x05, 0x00


	//----- nvinfo : EIATTR_KPARAM_INFO
	.align		4
.L_5391:
        /*0038*/ 	.byte	0x04, 0x17
        /*003a*/ 	.short	(.L_5393 - .L_5392)
.L_5392:
        /*003c*/ 	.word	0x00000000
        /*0040*/ 	.short	0x0003
        /*0042*/ 	.short	0x0020
        /*0044*/ 	.byte	0x00, 0xf0, 0x05, 0x00


	//----- nvinfo : EIATTR_KPARAM_INFO
	.align		4
.L_5393:
        /*0048*/ 	.byte	0x04, 0x17
        /*004a*/ 	.short	(.L_5395 - .L_5394)
.L_5394:
        /*004c*/ 	.word	0x00000000
        /*0050*/ 	.short	0x0002
        /*0052*/ 	.short	0x0008
        /*0054*/ 	.byte	0x00, 0xf0, 0x61, 0x00


	//----- nvinfo : EIATTR_KPARAM_INFO
	.align		4
.L_5395:
        /*0058*/ 	.byte	0x04, 0x17
        /*005a*/ 	.short	(.L_5397 - .L_5396)
.L_5396:
        /*005c*/ 	.word	0x00000000
        /*0060*/ 	.short	0x0001
        /*0062*/ 	.short	0x0004
        /*0064*/ 	.byte	0x00, 0xf0, 0x05, 0x00


	//----- nvinfo : EIATTR_KPARAM_INFO
	.align		4
.L_5397:
        /*0068*/ 	.byte	0x04, 0x17
        /*006a*/ 	.short	(.L_5399 - .L_5398)
.L_5398:
        /*006c*/ 	.word	0x00000000
        /*0070*/ 	.short	0x0000
        /*0072*/ 	.short	0x0000
        /*0074*/ 	.byte	0x00, 0xf0, 0x11, 0x00


	//----- nvinfo : EIATTR_SPARSE_MMA_MASK
	.align		4
.L_5399:
        /*0078*/ 	.byte	0x03, 0x50
        /*007a*/ 	.short	0x0000


	//----- nvinfo : EIATTR_MAXREG_COUNT
	.align		4
        /*007c*/ 	.byte	0x03, 0x1b
        /*007e*/ 	.short	0x00ff


	//----- nvinfo : EIATTR_MERCURY_ISA_VERSION
	.align		4
        /*0080*/ 	.byte	0x03, 0x5f
        /*0082*/ 	.short	0x0101


	//----- nvinfo : EIATTR_EXIT_INSTR_OFFSETS
	.align		4
        /*0084*/ 	.byte	0x04, 0x1c
        /*0086*/ 	.short	(.L_5401 - .L_5400)


	//   ....[0]....
.L_5400:
        /*0088*/ 	.word	0x00000600


	//   ....[1]....
        /*008c*/ 	.word	0x00000680


	//----- nvinfo : EIATTR_MAX_THREADS
	.align		4
.L_5401:
        /*0090*/ 	.byte	0x04, 0x05
        /*0092*/ 	.short	(.L_5403 - .L_5402)
.L_5402:
        /*0094*/ 	.word	0x00000080
        /*0098*/ 	.word	0x00000001
        /*009c*/ 	.word	0x00000001


	//----- nvinfo : EIATTR_CRS_STACK_SIZE
	.align		4
.L_5403:
        /*00a0*/ 	.byte	0x04, 0x1e
        /*00a2*/ 	.short	(.L_5405 - .L_5404)
.L_5404:
        /*00a4*/ 	.word	0x00000000


	//----- nvinfo : EIATTR_CBANK_PARAM_SIZE
	.align		4
.L_5405:
        /*00a8*/ 	.byte	0x03, 0x19
        /*00aa*/ 	.short	0x0024


	//----- nvinfo : EIATTR_PARAM_CBANK
	.align		4
        /*00ac*/ 	.byte	0x04, 0x0a
        /*00ae*/ 	.short	(.L_5407 - .L_5406)
	.align		4
.L_5406:
        /*00b0*/ 	.word	index@(.nv.constant0._ZN2at6native27unrolled_elementwise_kernelINS0_13BinaryFunctorIaaaZZZNS0_21heaviside_kernel_cudaERNS_18TensorIteratorBaseEENKUlvE_clEvENKUlvE0_clEvEUlaaE_EESt5arrayIPcLm3EELi4E23TrivialOffsetCalculatorILi2EjESC_ILi1EjENS0_6memory15LoadWithoutCastENSF_16StoreWithoutCastEEEviT_T0_T2_T3_T4_T5_)
        /*00b4*/ 	.short	0x0210
        /*00b6*/ 	.short	0x0024


	//----- nvinfo : EIATTR_SW_WAR
	.align		4
.L_5407:
        /*00b8*/ 	.byte	0x04, 0x36
        /*00ba*/ 	.short	(.L_5409 - .L_5408)
.L_5408:
        /*00bc*/ 	.word	0x00000008
.L_5409:


//--------------------- .nv.info._ZN2at6native29vectorized_elementwise_kernelILi2ENS0_13BinaryFunctorIaaaZZZNS0_21heaviside_kernel_cudaERNS_18TensorIteratorBaseEENKUlvE_clEvENKUlvE0_clEvEUlaaE_EESt5arrayIPcLm3EEEEviT0_T1_ --------------------------
	.section	.nv.info._ZN2at6native29vectorized_elementwise_kernelILi2ENS0_13BinaryFunctorIaaaZZZNS0_21heaviside_kernel_cudaERNS_18TensorIteratorBaseEENKUlvE_clEvENKUlvE0_clEvEUlaaE_EESt5arrayIPcLm3EEEEviT0_T1_,"",@"SHT_CUDA_INFO"
	.sectionflags	@""
	.align	4


	//----- nvinfo : EIATTR_CUDA_API_VERSION
	.align		4
        /*0000*/ 	.byte	0x04, 0x37
        /*0002*/ 	.short	(.L_5411 - .L_5410)
.L_5410:
        /*0004*/ 	.word	0x00000082


	//----- nvinfo : EIATTR_KPARAM_INFO
	.align		4
.L_5411:
        /*0008*/ 	.byte	0x04, 0x17
        /*000a*/ 	.short	(.L_5413 - .L_5412)
.L_5412:
        /*000c*/ 	.word	0x00000000
        /*0010*/ 	.short	0x0002
        /*0012*/ 	.short	0x0008
        /*0014*/ 	.byte	0x00, 0xf0, 0x61, 0x00


	//----- nvinfo : EIATTR_KPARAM_INFO
	.align		4
.L_5413:
        /*0018*/ 	.byte	0x04, 0x17
        /*001a*/ 	.short	(.L_5415 - .L_5414)
.L_5414:
        /*001c*/ 	.word	0x00000000
        /*0020*/ 	.short	0x0001
        /*0022*/ 	.short	0x0004
        /*0024*/ 	.byte	0x00, 0xf0, 0x05, 0x00


	//----- nvinfo : EIATTR_KPARAM_INFO
	.align		4
.L_5415:
        /*0028*/ 	.byte	0x04, 0x17
        /*002a*/ 	.short	(.L_5417 - .L_5416)
.L_5416:
        /*002c*/ 	.word	0x00000000
        /*0030*/ 	.short	0x0000
        /*0032*/ 	.short	0x0000
        /*0034*/ 	.byte	0x00, 0xf0, 0x11, 0x00


	//----- nvinfo : EIATTR_SPARSE_MMA_MASK
	.align		4
.L_5417:
        /*0038*/ 	.byte	0x03, 0x50
        /*003a*/ 	.short	0x0000


	//----- nvinfo : EIATTR_MAXREG_COUNT
	.align		4
        /*003c*/ 	.byte	0x03, 0x1b
        /*003e*/ 	.short	0x00ff


	//----- nvinfo : EIATTR_MERCURY_ISA_VERSION
	.align		4
        /*0040*/ 	.byte	0x03, 0x5f
        /*0042*/ 	.short	0x0101


	//----- nvinfo : EIATTR_EXIT_INSTR_OFFSETS
	.align		4
        /*0044*/ 	.byte	0x04, 0x1c
        /*0046*/ 	.short	(.L_5419 - .L_5418)


	//   ....[0]....
.L_5418:
        /*0048*/ 	.word	0x00000610


	//   ....[1]....
        /*004c*/ 	.word	0x000012b0


	//   ....[2]....
        /*0050*/ 	.word	0x00001310


	//----- nvinfo : EIATTR_MAX_THREADS
	.align		4
.L_5419:
        /*0054*/ 	.byte	0x04, 0x05
        /*0056*/ 	.short	(.L_5421 - .L_5420)
.L_5420:
        /*0058*/ 	.word	0x00000080
        /*005c*/ 	.word	0x00000001
        /*0060*/ 	.word	0x00000001


	//----- nvinfo : EIATTR_CRS_STACK_SIZE
	.align		4
.L_5421:
        /*0064*/ 	.byte	0x04, 0x1e
        /*0066*/ 	.short	(.L_5423 - .L_5422)
.L_5422:
        /*0068*/ 	.word	0x00000000


	//----- nvinfo : EIATTR_CBANK_PARAM_SIZE
	.align		4
.L_5423:
        /*006c*/ 	.byte	0x03, 0x19
        /*006e*/ 	.short	0x0020


	//----- nvinfo : EIATTR_PARAM_CBANK
	.align		4
        /*0070*/ 	.byte	0x04, 0x0a
        /*0072*/ 	.short	(.L_5425 - .L_5424)
	.align		4
.L_5424:
        /*0074*/ 	.word	index@(.nv.constant0._ZN2at6native29vectorized_elementwise_kernelILi2ENS0_13BinaryFunctorIaaaZZZNS0_21heaviside_kernel_cudaERNS_18TensorIteratorBaseEENKUlvE_clEvENKUlvE0_clEvEUlaaE_EESt5arrayIPcLm3EEEEviT0_T1_)
        /*0078*/ 	.short	0x0210
        /*007a*/ 	.short	0x0020


	//----- nvinfo : EIATTR_SW_WAR
	.align		4
.L_5425:
        /*007c*/ 	.byte	0x04, 0x36
        /*007e*/ 	.short	(.L_5427 - .L_5426)
.L_5426:
        /*0080*/ 	.word	0x00000008
.L_5427:


//--------------------- .nv.info._ZN2at6native29vectorized_elementwise_kernelILi4ENS0_13BinaryFunctorIaaaZZZNS0_21heaviside_kernel_cudaERNS_18TensorIteratorBaseEENKUlvE_clEvENKUlvE0_clEvEUlaaE_EESt5arrayIPcLm3EEEEviT0_T1_ --------------------------
	.section	.nv.info._ZN2at6native29vectorized_elementwise_kernelILi4ENS0_13BinaryFunctorIaaaZZZNS0_21heaviside_kernel_cudaERNS_18TensorIteratorBaseEENKUlvE_clEvENKUlvE0_clEvEUlaaE_EESt5arrayIPcLm3EEEEviT0_T1_,"",@"SHT_CUDA_INFO"
	.sectionflags	@""
	.align	4


	//----- nvinfo : EIATTR_CUDA_API_VERSION
	.align		4
        /*0000*/ 	.byte	0x04, 0x37
        /*0002*/ 	.short	(.L_5429 - .L_5428)
.L_5428:
        /*0004*/ 	.word	0x00000082


	//----- nvinfo : EIATTR_KPARAM_INFO
	.align		4
.L_5429:
        /*0008*/ 	.byte	0x04, 0x17
        /*000a*/ 	.short	(.L_5431 - .L_5430)
.L_5430:
        /*000c*/ 	.word	0x00000000
        /*0010*/ 	.short	0x0002
        /*0012*/ 	.short	0x0008
        /*0014*/ 	.byte	0x00, 0xf0, 0x61, 0x00


	//----- nvinfo : EIATTR_KPARAM_INFO
	.align		4
.L_5431:
        /*0018*/ 	.byte	0x04, 0x17
        /*001a*/ 	.short	(.L_5433 - .L_5432)
.L_5432:
        /*001c*/ 	.word	0x00000000
        /*0020*/ 	.short	0x0001
        /*0022*/ 	.short	0x0004
        /*0024*/ 	.byte	0x00, 0xf0, 0x05, 0x00


	//----- nvinfo : EIATTR_KPARAM_INFO
	.align		4
.L_5433:
        /*0028*/ 	.byte	0x04, 0x17
        /*002a*/ 	.short	(.L_5435 - .L_5434)
.L_5434:
        /*002c*/ 	.word	0x00000000
        /*0030*/ 	.short	0x0000
        /*0032*/ 	.short	0x0000
        /*0034*/ 	.byte	0x00, 0xf0, 0x11, 0x00


	//----- nvinfo : EIATTR_SPARSE_MMA_MASK
	.align		4
.L_5435:
        /*0038*/ 	.byte	0x03, 0x50
        /*003a*/ 	.short	0x0000


	//----- nvinfo : EIATTR_MAXREG_COUNT
	.align		4
        /*003c*/ 	.byte	0x03, 0x1b
        /*003e*/ 	.short	0x00ff


	//----- nvinfo : EIATTR_MERCURY_ISA_VERSION
	.align		4
        /*0040*/ 	.byte	0x03, 0x5f
        /*0042*/ 	.short	0x0101


	//----- nvinfo : EIATTR_EXIT_INSTR_OFFSETS
	.align		4
        /*0044*/ 	.byte	0x04, 0x1c
        /*0046*/ 	.short	(.L_5437 - .L_5436)


	//   ....[0]....
.L_5436:
        /*0048*/ 	.word	0x000005e0


	//   ....[1]....
        /*004c*/ 	.word	0x00001280


	//   ....[2]....
        /*0050*/ 	.word	0x000012e0


	//----- nvinfo : EIATTR_MAX_THREADS
	.align		4
.L_5437:
        /*0054*/ 	.byte	0x04, 0x05
        /*0056*/ 	.short	(.L_5439 - .L_5438)
.L_5438:
        /*0058*/ 	.word	0x00000080
        /*005c*/ 	.word	0x00000001
        /*0060*/ 	.word	0x00000001


	//----- nvinfo : EIATTR_CRS_STACK_SIZE
	.align		4
.L_5439:
        /*0064*/ 	.byte	0x04, 0x1e
        /*0066*/ 	.short	(.L_5441 - .L_5440)
.L_5440:
        /*0068*/ 	.word	0x00000000


	//----- nvinfo : EIATTR_CBANK_PARAM_SIZE
	.align		4
.L_5441:
        /*006c*/ 	.byte	0x03, 0x19
        /*006e*/ 	.short	0x0020


	//----- nvinfo : EIATTR_PARAM_CBANK
	.align		4
        /*0070*/ 	.byte	0x04, 0x0a
        /*0072*/ 	.short	(.L_5443 - .L_5442)
	.align		4
.L_5442:
        /*0074*/ 	.word	index@(.nv.constant0._ZN2at6native29vectorized_elementwise_kernelILi4ENS0_13BinaryFunctorIaaaZZZNS0_21heaviside_kernel_cudaERNS_18TensorIteratorBaseEENKUlvE_clEvENKUlvE0_clEvEUlaaE_EESt5arrayIPcLm3EEEEviT0_T1_)
        /*0078*/ 	.short	0x0210
        /*007a*/ 	.short	0x0020


	//----- nvinfo : EIATTR_SW_WAR
	.align		4
.L_5443:
        /*007c*/ 	.byte	0x04, 0x36
        /*007e*/ 	.short	(.L_5445 - .L_5444)
.L_5444:
        /*0080*/ 	.word	0x00000008
.L_5445:


//--------------------- .nv.info._ZN2at6native29vectorized_elementwise_kernelILi8ENS0_13BinaryFunctorIaaaZZZNS0_21heaviside_kernel_cudaERNS_18TensorIteratorBaseEENKUlvE_clEvENKUlvE0_clEvEUlaaE_EESt5arrayIPcLm3EEEEviT0_T1_ --------------------------
	.section	.nv.info._ZN2at6native29vectorized_elementwise_kernelILi8ENS0_13BinaryFunctorIaaaZZZNS0_21heaviside_kernel_cudaERNS_18TensorIteratorBaseEENKUlvE_clEvENKUlvE0_clEvEUlaaE_EESt5arrayIPcLm3EEEEviT0_T1_,"",@"SHT_CUDA_INFO"
	.sectionflags	@""
	.align	4


	//----- nvinfo : EIATTR_CUDA_API_VERSION
	.align		4
        /*0000*/ 	.byte	0x04, 0x37
        /*0002*/ 	.short	(.L_5447 - .L_5446)
.L_5446:
        /*0004*/ 	.word	0x00000082


	//----- nvinfo : EIATTR_KPARAM_INFO
	.align		4
.L_5447:
        /*0008*/ 	.byte	0x04, 0x17
        /*000a*/ 	.short	(.L_5449 - .L_5448)
.L_5448:
        /*000c*/ 	.word	0x00000000
        /*0010*/ 	.short	0x0002
        /*0012*/ 	.short	0x0008
        /*0014*/ 	.byte	0x00, 0xf0, 0x61, 0x00


	//----- nvinfo : EIATTR_KPARAM_INFO
	.align		4
.L_5449:
        /*0018*/ 	.byte	0x04, 0x17
        /*001a*/ 	.short	(.L_5451 - .L_5450)
.L_5450:
        /*001c*/ 	.word	0x00000000
        /*0020*/ 	.short	0x0001
        /*0022*/ 	.short	0x0004
        /*0024*/ 	.byte	0x00, 0xf0, 0x05, 0x00


	//----- nvinfo : EIATTR_KPARAM_INFO
	.align		4
.L_5451:
        /*0028*/ 	.byte	0x04, 0x17
        /*002a*/ 	.short	(.L_5453 - .L_5452)
.L_5452:
        /*002c*/ 	.word	0x00000000
        /*0030*/ 	.short	0x0000
        /*0032*/ 	.short	0x0000
        /*0034*/ 	.byte	0x00, 0xf0, 0x11, 0x00


	//----- nvinfo : EIATTR_SPARSE_MMA_MASK
	.align		4
.L_5453:
        /*0038*/ 	.byte	0x03, 0x50
        /*003a*/ 	.short	0x0000


	//----- nvinfo : EIATTR_MAXREG_COUNT
	.align		4
        /*003c*/ 	.byte	0x03, 0x1b
        /*003e*/ 	.short	0x00ff


	//----- nvinfo : EIATTR_MERCURY_ISA_VERSION
	.align		4
        /*0040*/ 	.byte	0x03, 0x5f
        /*0042*/ 	.short	0x0101


	//----- nvinfo : EIATTR_EXIT_INSTR_OFFSETS
	.align		4
        /*0044*/ 	.byte	0x04, 0x1c
        /*0046*/ 	.short	(.L_5455 - .L_5454)


	//   ....[0]....
.L_5454:
        /*0048*/ 	.word	0x000007c0


	//   ....[1]....
        /*004c*/ 	.word	0x00001460


	//   ....[2]....
        /*0050*/ 	.word	0x000014c0


	//----- nvinfo : EIATTR_MAX_THREADS
	.align		4
.L_5455:
        /*0054*/ 	.byte	0x04, 0x05
        /*0056*/ 	.short	(.L_5457 - .L_5456)
.L_5456:
        /*0058*/ 	.word	0x00000080
        /*005c*/ 	.word	0x00000001
        /*0060*/ 	.word	0x00000001


	//----- nvinfo : EIATTR_CRS_STACK_SIZE
	.align		4
.L_5457:
        /*0064*/ 	.byte	0x04, 0x1e
        /*0066*/ 	.short	(.L_5459 - .L_5458)
.L_5458:
        /*0068*/ 	.word	0x00000000


	//----- nvinfo : EIATTR_CBANK_PARAM_SIZE
	.align		4
.L_5459:
        /*006c*/ 	.byte	0x03, 0x19
        /*006e*/ 	.short	0x0020


	//----- nvinfo : EIATTR_PARAM_CBANK
	.align		4
        /*0070*/ 	.byte	0x04, 0x0a
        /*0072*/ 	.short	(.L_5461 - .L_5460)
	.align		4
.L_5460:
        /*0074*/ 	.word	index@(.nv.constant0._ZN2at6native29vectorized_elementwise_kernelILi8ENS0_13BinaryFunctorIaaaZZZNS0_21heaviside_kernel_cudaERNS_18TensorIteratorBaseEENKUlvE_clEvENKUlvE0_clEvEUlaaE_EESt5arrayIPcLm3EEEEviT0_T1_)
        /*0078*/ 	.short	0x0210
        /*007a*/ 	.short	0x0020


	//----- nvinfo : EIATTR_SW_WAR
	.align		4
.L_5461:
        /*007c*/ 	.byte	0x04, 0x36
        /*007e*/ 	.short	(.L_5463 - .L_5462)
.L_5462:
        /*0080*/ 	.word	0x00000008
.L_5463:


//--------------------- .nv.info._ZN2at6native18elementwise_kernelILi128ELi4EZNS0_15gpu_kernel_implINS0_13BUnaryFunctorIaaaZZZNS0_21heaviside_kernel_cudaERNS_18TensorIteratorBaseEENKUlvE_clEvENKUlvE0_clEvEUlaaE_EEEEvS5_RKT_EUliE_EEviT1_ --------------------------
	.section	.nv.info._ZN2at6native18elementwise_kernelILi128ELi4EZNS0_15gpu_kernel_implINS0_13BUnaryFunctorIaaaZZZNS0_21heaviside_kernel_cudaERNS_18TensorIteratorBaseEENKUlvE_clEvENKUlvE0_clEvEUlaaE_EEEEvS5_RKT_EUliE_EEviT1_,"",@"SHT_CUDA_INFO"
	.sectionflags	@""
	.align	4


	//----- nvinfo : EIATTR_CUDA_API_VERSION
	.align		4
        /*0000*/ 	.byte	0x04, 0x37
        /*0002*/ 	.short	(.L_5465 - .L_5464)
.L_5464:
        /*0004*/ 	.word	0x00000082


	//----- nvinfo : EIATTR_KPARAM_INFO
	.align		4
.L_5465:
        /*0008*/ 	.byte	0x04, 0x17
        /*000a*/ 	.short	(.L_5467 - .L_5466)
.L_5466:
        /*000c*/ 	.word	0x00000000
        /*0010*/ 	.short	0x0001
        /*0012*/ 	.short	0x0008
        /*0014*/ 	.byte	0x00, 0xf0, 0x61, 0x08


	//----- nvinfo : EIATTR_KPARAM_INFO
	.align		4
.L_5467:
        /*0018*/ 	.byte	0x04, 0x17
        /*001a*/ 	.short	(.L_5469 - .L_5468)
.L_5468:
        /*001c*/ 	.word	0x00000000
        /*0020*/ 	.short	0x0000
        /*0022*/ 	.short	0x0000
        /*0024*/ 	.byte	0x00, 0xf0, 0x11, 0x00


	//----- nvinfo : EIATTR_SPARSE_MMA_MASK
	.align		4
.L_5469:
        /*0028*/ 	.byte	0x03, 0x50
        /*002a*/ 	.short	0x0000


	//----- nvinfo : EIATTR_MAXREG_COUNT
	.align		4
        /*002c*/ 	.byte	0x03, 0x1b
        /*002e*/ 	.short	0x0080


	//----- nvinfo : EIATTR_EXTERNS
	.align		4
        /*0030*/ 	.byte	0x04, 0x0f
        /*0032*/ 	.short	(.L_5471 - .L_5470)


	//   ....[0]....
	.align		4
.L_5470:
        /*0034*/ 	.word	index@(__assertfail)


	//----- nvinfo : EIATTR_MERCURY_ISA_VERSION
	.align		4
.L_5471:
        /*0038*/ 	.byte	0x03, 0x5f
        /*003a*/ 	.short	0x0101


	//----- nvinfo : EIATTR_SYSCALL_OFFSETS
	.align		4
        /*003c*/ 	.byte	0x04, 0x46
        /*003e*/ 	.short	(.L_5473 - .L_5472)


	//   ....[0]....
.L_5472:
        /*0040*/ 	.word	0x000021f0


	//   ....[1]....
        /*0044*/ 	.word	0x00003170


	//   ....[2]....
        /*0048*/ 	.word	0x000053c0


	//   ....[3]....
        /*004c*/ 	.word	0x00006340


	//   ....[4]....
        /*0050*/ 	.word	0x00008580


	//   ....[5]....
        /*0054*/ 	.word	0x00009500


	//   ....[6]....
        /*0058*/ 	.word	0x0000b730


	//   ....[7]....
        /*005c*/ 	.word	0x0000c6b0


	//----- nvinfo : EIATTR_EXIT_INSTR_OFFSETS
	.align		4
.L_5473:
        /*0060*/ 	.byte	0x04, 0x1c
        /*0062*/ 	.short	(.L_5475 - .L_5474)


	//   ....[0]....
.L_5474:
        /*0064*/ 	.word	0x000095e0


	//   ....[1]....
        /*0068*/ 	.word	0x0000b8e0


	//   ....[2]....
        /*006c*/ 	.word	0x0000b900


	//   ....[3]....
        /*0070*/ 	.word	0x0000b9c0


	//   ....[4]....
        /*0074*/ 	.word	0x0000b9f0


	//   ....[5]....
        /*0078*/ 	.word	0x0000ba30


	//   ....[6]....
        /*007c*/ 	.word	0x0000bac0


	//   ....[7]....
        /*0080*/ 	.word	0x0000bb00


	//   ....[8]....
        /*0084*/ 	.word	0x0000bba0


	//   ....[9]....
        /*0088*/ 	.word	0x0000bbf0


	//   ....[10]....
        /*008c*/ 	.word	0x0000bc40


	//   ....[11]....
        /*0090*/ 	.word	0x0000bd00


	//   ....[12]....
        /*0094*/ 	.word	0x0000bd60


	//   ....[13]....
        /*0098*/ 	.word	0x0000bef0


	//   ....[14]....
        /*009c*/ 	.word	0x0000c050


	//   ....[15]....
        /*00a0*/ 	.word	0x0000c090


	//   ....[16]....
        /*00a4*/ 	.word	0x0000c150


	//   ....[17]....
        /*00a8*/ 	.word	0x0000c2d0


	//   ....[18]....
        /*00ac*/ 	.word	0x0000c450


	//   ....[19]....
        /*00b0*/ 	.word	0x0000c5b0


	//   ....[20]....
        /*00b4*/ 	.word	0x0000c6c0


	//   ....[21]....
        /*00b8*/ 	.word	0x0000c720


	//   ....[22]....
        /*00bc*/ 	.word	0x0000c750


	//----- nvinfo : EIATTR_MAX_THREADS
	.align		4
.L_5475:
        /*00c0*/ 	.byte	0x04, 0x05
        /*00c2*/ 	.short	(.L_5477 - .L_5476)
.L_5476:
        /*00c4*/ 	.word	0x00000080
        /*00c8*/ 	.word	0x00000001
        /*00cc*/ 	.word	0x00000001


	//----- nvinfo : EIATTR_CRS_STACK_SIZE
	.align		4
.L_5477:
        /*00d0*/ 	.byte	0x04, 0x1e
        /*00d2*/ 	.short	(.L_5479 - .L_5478)
.L_5478:
        /*00d4*/ 	.word	0x00000000


	//----- nvinfo : EIATTR_CBANK_PARAM_SIZE
	.align		4
.L_5479:
        /*00d8*/ 	.byte	0x03, 0x19
        /*00da*/ 	.short	0x0220


	//----- nvinfo : EIATTR_PARAM_CBANK
	.align		4
        /*00dc*/ 	.byte	0x04, 0x0a
        /*00de*/ 	.short	(.L_5481 - .L_5480)
	.align		4
.L_5480:
        /*00e0*/ 	.word	index@(.nv.constant0._ZN2at6native18elementwise_kernelILi128ELi4EZNS0_15gpu_kernel_implINS0_13BUnaryFunctorIaaaZZZNS0_21heaviside_kernel_cudaERNS_18TensorIteratorBaseEENKUlvE_clEvENKUlvE0_clEvEUlaaE_EEEEvS5_RKT_EUliE_EEviT1_)
        /*00e4*/ 	.short	0x0210
        /*00e6*/ 	.short	0x0220


	//----- nvinfo : EIATTR_SW_WAR
	.align		4
.L_5481:
        /*00e8*/ 	.byte	0x04, 0x36
        /*00ea*/ 	.short	(.L_5483 - .L_5482)
.L_5482:
        /*00ec*/ 	.word	0x00000008
.L_5483:


//--------------------- .nv.info._ZN2at6native27unrolled_elementwise_kernelINS0_13BUnaryFunctorIaaaZZZNS0_21heaviside_kernel_cudaERNS_18TensorIteratorBaseEENKUlvE_clEvENKUlvE0_clEvEUlaaE_EESt5arrayIPcLm2EELi4E23TrivialOffsetCalculatorILi1EjESD_NS0_6memory12LoadWithCastILi1EEENSE_13StoreWithCastILi1EEEEEviT_T0_T2_T3_T4_T5_ --------------------------
	.section	.nv.info._ZN2at6native27unrolled_elementwise_kernelINS0_13BUnaryFunctorIaaaZZZNS0_21heaviside_kernel_cudaERNS_18TensorIteratorBaseEENKUlvE_clEvENKUlvE0_clEvEUlaaE_EESt5arrayIPcLm2EELi4E23TrivialOffsetCalculatorILi1EjESD_NS0_6memory12LoadWithCastILi1EEENSE_13StoreWithCastILi1EEEEEviT_T0_T2_T3_T4_T5_,"",@"SHT_CUDA_INFO"
	.sectionflags	@""
	.align	4


	//----- nvinfo : EIATTR_CUDA_API_VERSION
	.align		4
        /*0000*/ 	.byte	0x04, 0x37
        /*0002*/ 	.short	(.L_5485 - .L_5484)
.L_5484:
        /*0004*/ 	.word	0x00000082


	//----- nvinfo : EIATTR_KPARAM_INFO
	.align		4
.L_5485:
        /*0008*/ 	.byte	0x04, 0x17
        /*000a*/ 	.short	(.L_5487 - .L_5486)
.L_5486:
        /*000c*/ 	.word	0x00000000
        /*0010*/ 	.short	0x0006
        /*0012*/ 	.short	0x0024
        /*0014*/ 	.byte	0x00, 0xf0, 0x21, 0x00


	//----- nvinfo : EIATTR_KPARAM_INFO
	.align		4
.L_5487:
        /*0018*/ 	.byte	0x04, 0x17
        /*001a*/ 	.short	(.L_5489 - .L_5488)
.L_5488:
        /*001c*/ 	.word	0x00000000
        /*0020*/ 	.short	0x0005
        /*0022*/ 	.short	0x001c
        /*0024*/ 	.byte	0x00, 0xf0, 0x21, 0x00


	//----- nvinfo : EIATTR_KPARAM_INFO
	.align		4
.L_5489:
        /*0028*/ 	.byte	0x04, 0x17
        /*002a*/ 	.short	(.L_5491 - .L_5490)
.L_5490:
        /*002c*/ 	.word	0x00000000
        /*0030*/ 	.short	0x0004
        /*0032*/ 	.short	0x0019
        /*0034*/ 	.byte	0x00, 0xf0, 0x05, 0x00


	//----- nvinfo : EIATTR_KPARAM_INFO
	.align		4
.L_5491:
        /*0038*/ 	.byte	0x04, 0x17
        /*003a*/ 	.short	(.L_5493 - .L_5492)
.L_5492:
        /*003c*/ 	.word	0x00000000
        /*0040*/ 	.short	0x0003
        /*0042*/ 	.short	0x0018
        /*0044*/ 	.byte	0x00, 0xf0, 0x05, 0x00


	//----- nvinfo : EIATTR_KPARAM_INFO
	.align		4
.L_5493:
        /*0048*/ 	.byte	0x04, 0x17
        /*004a*/ 	.short	(.L_5495 - .L_5494)
.L_5494:
        /*004c*/ 	.word	0x00000000
        /*0050*/ 	.short	0x0002
        /*0052*/ 	.short	0x0008
        /*0054*/ 	.byte	0x00, 0xf0, 0x41, 0x00


	//----- nvinfo : EIATTR_KPARAM_INFO
	.align		4
.L_5495:
        /*0058*/ 	.byte	0x04, 0x17
        /*005a*/ 	.short	(.L_5497 - .L_5496)
.L_5496:
        /*005c*/ 	.word	0x00000000
        /*0060*/ 	.short	0x0001
        /*0062*/ 	.short	0x0004
        /*0064*/ 	.byte	0x00, 0xf0, 0x09, 0x00


	//----- nvinfo : EIATTR_KPARAM_INFO
	.align		4
.L_5497:
        /*0068*/ 	.byte	0x04, 0x17
        /*006a*/ 	.short	(.L_5499 - .L_5498)
.L_5498:
        /*006c*/ 	.word	0x00000000
        /*0070*/ 	.short	0x0000
        /*0072*/ 	.short	0x0000
        /*0074*/ 	.byte	0x00, 0xf0, 0x11, 0x00


	//----- nvinfo : EIATTR_SPARSE_MMA_MASK
	.align		4
.L_5499:
        /*0078*/ 	.byte	0x03, 0x50
        /*007a*/ 	.short	0x0000


	//----- nvinfo : EIATTR_MAXREG_COUNT
	.align		4
        /*007c*/ 	.byte	0x03, 0x1b
        /*007e*/ 	.short	0x00ff


	//----- nvinfo : EIATTR_EXTERNS
	.align		4
        /*0080*/ 	.byte	0x04, 0x0f
        /*0082*/ 	.short	(.L_5501 - .L_5500)


	//   ....[0]....
	.align		4
.L_5500:
        /*0084*/ 	.word	index@(__assertfail)


	//----- nvinfo : EIATTR_MERCURY_ISA_VERSION
	.align		4
.L_5501:
        /*0088*/ 	.byte	0x03, 0x5f
        /*008a*/ 	.short	0x0101


	//----- nvinfo : EIATTR_SYSCALL_OFFSETS
	.align		4
        /*008c*/ 	.byte	0x04, 0x46
        /*008e*/ 	.short	(.L_5503 - .L_5502)


	//   ....[0]....
.L_5502:
        /*0090*/ 	.word	0x00000f10


	//   ....[1]....
        /*0094*/ 	.word	0x00001e20


	//   ....[2]....
        /*0098*/ 	.word	0x00002d40


	//   ....[3]....
        /*009c*/ 	.word	0x00003c50


	//   ....[4]....
        /*00a0*/ 	.word	0x00004d50


	//   ....[5]....
        /*00a4*/ 	.word	0x00005d30


	//   ....[6]....
        /*00a8*/ 	.word	0x00006d00


	//   ....[7]....
        /*00ac*/ 	.word	0x00007cd0


	//----- nvinfo : EIATTR_EXIT_INSTR_OFFSETS
	.align		4
.L_5503:
        /*00b0*/ 	.byte	0x04, 0x1c
        /*00b2*/ 	.short	(.L_5505 - .L_5504)


	//   ....[0]....
.L_5504:
        /*00b4*/ 	.word	0x00006dd0


	//   ....[1]....
        /*00b8*/ 	.word	0x00006f00


	//   ....[2]....
        /*00bc*/ 	.word	0x00006f20


	//   ....[3]....
        /*00c0*/ 	.word	0x00006fe0


	//   ....[4]....
        /*00c4*/ 	.word	0x00007010


	//   ....[5]....
        /*00c8*/ 	.word	0x00007050


	//   ....[6]....
        /*00cc*/ 	.word	0x000070e0


	//   ....[7]....
        /*00d0*/ 	.word	0x00007120


	//   ....[8]....
        /*00d4*/ 	.word	0x000071c0


	//   ....[9]....
        /*00d8*/ 	.word	0x00007210


	//   ....[10]....
        /*00dc*/ 	.word	0x00007260


	//   ....[11]....
        /*00e0*/ 	.word	0x00007320


	//   ....[12]....
        /*00e4*/ 	.word	0x00007380


	//   ....[13]....
        /*00e8*/ 	.word	0x00007510


	//   ....[14]....
        /*00ec*/ 	.word	0x00007670


	//   ....[15]....
        /*00f0*/ 	.word	0x000076b0


	//   ....[16]....
        /*00f4*/ 	.word	0x00007770


	//   ....[17]....
        /*00f8*/ 	.word	0x000078f0


	//   ....[18]....
        /*00fc*/ 	.word	0x00007a70


	//   ....[19]....
        /*0100*/ 	.word	0x00007bd0


	//   ....[20]....
        /*0104*/ 	.word	0x00007ce0


	//   ....[21]....
        /*0108*/ 	.word	0x00007d40


	//   ....[22]....
        /*010c*/ 	.word	0x00007d70


	//----- nvinfo : EIATTR_MAX_THREADS
	.align		4
.L_5505:
        /*0110*/ 	.byte	0x04, 0x05
        /*0112*/ 	.short	(.L_5507 - .L_5506)
.L_5506:
        /*0114*/ 	.word	0x00000080
        /*0118*/ 	.word	0x00000001
        /*011c*/ 	.word	0x00000001


	//----- nvinfo : EIATTR_CRS_STACK_SIZE
	.align		4
.L_5507:
        /*0120*/ 	.byte	0x04, 0x1e
        /*0122*/ 	.short	(.L_5509 - .L_5508)
.L_5508:
        /*0124*/ 	.word	0x00000000


	//----- nvinfo : EIATTR_CBANK_PARAM_SIZE
	.align		4
.L_5509:
        /*0128*/ 	.byte	0x03, 0x19
        /*012a*/ 	.short	0x002c


	//----- nvinfo : EIATTR_PARAM_CBANK
	.align		4
        /*012c*/ 	.byte	0x04, 0x0a
        /*012e*/ 	.short	(.L_5511 - .L_5510)
	.align		4
.L_5510:
        /*0130*/ 	.word	index@(.nv.constant0._ZN2at6native27unrolled_elementwise_kernelINS0_13BUnaryFunctorIaaaZZZNS0_21heaviside_kernel_cudaERNS_18TensorIteratorBaseEENKUlvE_clEvENKUlvE0_clEvEUlaaE_EESt5arrayIPcLm2EELi4E23TrivialOffsetCalculatorILi1EjESD_NS0_6memory12LoadWithCastILi1EEENSE_13StoreWithCastILi1EEEEEviT_T0_T2_T3_T4_T5_)
        /*0134*/ 	.short	0x0210
        /*0136*/ 	.short	0x002c


	//----- nvinfo : EIATTR_SW_WAR
	.align		4
.L_5511:
        /*0138*/ 	.byte	0x04, 0x36
        /*013a*/ 	.short	(.L_5513 - .L_5512)
.L_5512:
        /*013c*/ 	.word	0x00000008
.L_5513:


//--------------------- .nv.info._ZN2at6native18elementwise_kernelILi128ELi4EZNS0_22gpu_kernel_impl_nocastINS0_13BUnaryFunctorIaaaZZZNS0_21heaviside_kernel_cudaERNS_18TensorIteratorBaseEENKUlvE_clEvENKUlvE0_clEvEUlaaE_EEEEvS5_RKT_EUliE_EEviT1_ --------------------------
	.section	.nv.info._ZN2at6native18elementwise_kernelILi128ELi4EZNS0_22gpu_kernel_impl_nocastINS0_13BUnaryFunctorIaaaZZZNS0_21heaviside_kernel_cudaERNS_18TensorIteratorBaseEENKUlvE_clEvENKUlvE0_clEvEUlaaE_EEEEvS5_RKT_EUliE_EEviT1_,"",@"SHT_CUDA_INFO"
	.sectionflags	@""
	.align	4


	//----- nvinfo : EIATTR_CUDA_API_VERSION
	.align		4
        /*0000*/ 	.byte	0x04, 0x37
        /*0002*/ 	.short	(.L_5515 - .L_5514)
.L_5514:
        /*0004*/ 	.word	0x00000082


	//----- nvinfo : EIATTR_KPARAM_INFO
	.align		4
.L_5515:
        /*0008*/ 	.byte	0x04, 0x17
        /*000a*/ 	.short	(.L_5517 - .L_5516)
.L_5516:
        /*000c*/ 	.word	0x00000000
        /*0010*/ 	.short	0x0001
        /*0012*/ 	.short	0x0008
        /*0014*/ 	.byte	0x00, 0xf0, 0x61, 0x08


	//----- nvinfo : EIATTR_KPARAM_INFO
	.align		4
.L_5517:
        /*0018*/ 	.byte	0x04, 0x17
        /*001a*/ 	.short	(.L_5519 - .L_5518)
.L_5518:
        /*001c*/ 	.word	0x00000000
        /*0020*/ 	.short	0x0000
        /*0022*/ 	.short	0x0000
        /*0024*/ 	.byte	0x00, 0xf0, 0x11, 0x00


	//----- nvinfo : EIATTR_SPARSE_MMA_MASK
	.align		4
.L_5519:
        /*0028*/ 	.byte	0x03, 0x50
        /*002a*/ 	.short	0x0000


	//----- nvinfo : EIATTR_MAXREG_COUNT
	.align		4
        /*002c*/ 	.byte	0x03, 0x1b
        /*002e*/ 	.short	0x0080


	//----- nvinfo : EIATTR_MERCURY_ISA_VERSION
	.align		4
        /*0030*/ 	.byte	0x03, 0x5f
        /*0032*/ 	.short	0x0101


	//----- nvinfo : EIATTR_EXIT_INSTR_OFFSETS
	.align		4
        /*0034*/ 	.byte	0x04, 0x1c
        /*0036*/ 	.short	(.L_5521 - .L_5520)


	//   ....[0]....
.L_5520:
        /*0038*/ 	.word	0x00003c50


	//   ....[1]....
        /*003c*/ 	.word	0x00004ff0


	//----- nvinfo : EIATTR_MAX_THREADS
	.align		4
.L_5521:
        /*0040*/ 	.byte	0x04, 0x05
        /*0042*/ 	.short	(.L_5523 - .L_5522)
.L_5522:
        /*0044*/ 	.word	0x00000080
        /*0048*/ 	.word	0x00000001
        /*004c*/ 	.word	0x00000001


	//----- nvinfo : EIATTR_CRS_STACK_SIZE
	.align		4
.L_5523:
        /*0050*/ 	.byte	0x04, 0x1e
        /*0052*/ 	.short	(.L_5525 - .L_5524)
.L_5524:
        /*0054*/ 	.word	0x00000000


	//----- nvinfo : EIATTR_CBANK_PARAM_SIZE
	.align		4
.L_5525:
        /*0058*/ 	.byte	0x03, 0x19
        /*005a*/ 	.short	0x0220


	//----- nvinfo : EIATTR_PARAM_CBANK
	.align		4
        /*005c*/ 	.byte	0x04, 0x0a
        /*005e*/ 	.short	(.L_5527 - .L_5526)
	.align		4
.L_5526:
        /*0060*/ 	.word	index@(.nv.constant0._ZN2at6native18elementwise_kernelILi128ELi4EZNS0_22gpu_kernel_impl_nocastINS0_13BUnaryFunctorIaaaZZZNS0_21heaviside_kernel_cudaERNS_18TensorIteratorBaseEENKUlvE_clEvENKUlvE0_clEvEUlaaE_EEEEvS5_RKT_EUliE_EEviT1_)
        /*0064*/ 	.short	0x0210
        /*0066*/ 	.short	0x0220


	//----- nvinfo : EIATTR_SW_WAR
	.align		4
.L_5527:
        /*0068*/ 	.byte	0x04, 0x36
        /*006a*/ 	.short	(.L_5529 - .L_5528)
.L_5528:
        /*006c*/ 	.word	0x00000008
.L_5529:


//--------------------- .nv.info._ZN2at6native27unrolled_elementwise_kernelINS0_13BUnaryFunctorIaaaZZZNS0_21heaviside_kernel_cudaERNS_18TensorIteratorBaseEENKUlvE_clEvENKUlvE0_clEvEUlaaE_EESt5arrayIPcLm2EELi4E23TrivialOffsetCalculatorILi1EjESD_NS0_6memory15LoadWithoutCastENSE_16StoreWithoutCastEEEviT_T0_T2_T3_T4_T5_ --------------------------
	.section	.nv.info._ZN2at6native27unrolled_elementwise_kernelINS0_13BUnaryFunctorIaaaZZZNS0_21heaviside_kernel_cudaERNS_18TensorIteratorBaseEENKUlvE_clEvENKUlvE0_clEvEUlaaE_EESt5arrayIPcLm2EELi4E23TrivialOffsetCalculatorILi1EjESD_NS0_6memory15LoadWithoutCastENSE_16StoreWithoutCastEEEviT_T0_T2_T3_T4_T5_,"",@"SHT_CUDA_INFO"
	.sectionflags	@""
	.align	4


	//----- nvinfo : EIATTR_CUDA_API_VERSION
	.align		4
        /*0000*/ 	.byte	0x04, 0x37
        /*0002*/ 	.short	(.L_5531 - .L_5530)
.L_5530:
        /*0004*/ 	.word	0x00000082


	//----- nvinfo : EIATTR_KPARAM_INFO
	.align		4
.L_5531:
        /*0008*/ 	.byte	0x04, 0x17
        /*000a*/ 	.short	(.L_5533 - .L_5532)
.L_5532:
        /*000c*/ 	.word	0x00000000
        /*0010*/ 	.short	0x0006
        /*0012*/ 	.short	0x001b
        /*0014*/ 	.byte	0x00, 0xf0, 0x05, 0x00


	//----- nvinfo : EIATTR_KPARAM_INFO
	.align		4
.L_5533:
        /*0018*/ 	.byte	0x04, 0x17
        /*001a*/ 	.short	(.L_5535 - .L_5534)
.L_5534:
        /*001c*/ 	.word	0x00000000
        /*0020*/ 	.short	0x0005
        /*0022*/ 	.short	0x001a
        /*0024*/ 	.byte	0x00, 0xf0, 0x05, 0x00


	//----- nvinfo : EIATTR_KPARAM_INFO
	.align		4
.L_5535:
        /*0028*/ 	.byte	0x04, 0x17
        /*002a*/ 	.short	(.L_5537 - .L_5536)
.L_5536:
        /*002c*/ 	.word	0x00000000
        /*0030*/ 	.short	0x0004
        /*0032*/ 	.short	0x0019
        /*0034*/ 	.byte	0x00, 0xf0, 0x05, 0x00


	//----- nvinfo : EIATTR_KPARAM_INFO
	.align		4
.L_5537:
        /*0038*/ 	.byte	0x04, 0x17
        /*003a*/ 	.short	(.L_5539 - .L_5538)
.L_5538:
        /*003c*/ 	.word	0x00000000
        /*0040*/ 	.short	0x0003
        /*0042*/ 	.short	0x0018
        /*0044*/ 	.byte	0x00, 0xf0, 0x05, 0x00


	//----- nvinfo : EIATTR_KPARAM_INFO
	.align		4
.L_5539:
        /*0048*/ 	.byte	0x04, 0x17
        /*004a*/ 	.short	(.L_5541 - .L_5540)
.L_5540:
        /*004c*/ 	.word	0x00000000
        /*0050*/ 	.short	0x0002
        /*0052*/ 	.short	0x0008
        /*0054*/ 	.byte	0x00, 0xf0, 0x41, 0x00


	//----- nvinfo : EIATTR_KPARAM_INFO
	.align		4
.L_5541:
        /*0058*/ 	.byte	0x04, 0x17
        /*005a*/ 	.short	(.L_5543 - .L_5542)
.L_5542:
        /*005c*/ 	.word	0x00000000
        /*0060*/ 	.short	0x0001
        /*0062*/ 	.short	0x0004
        /*0064*/ 	.byte	0x00, 0xf0, 0x09, 0x00


	//----- nvinfo : EIATTR_KPARAM_INFO
	.align		4
.L_5543:
        /*0068*/ 	.byte	0x04, 0x17
        /*006a*/ 	.short	(.L_5545 - .L_5544)
.L_5544:
        /*006c*/ 	.word	0x00000000
        /*0070*/ 	.short	0x0000
        /*0072*/ 	.short	0x0000
        /*0074*/ 	.byte	0x00, 0xf0, 0x11, 0x00


	//----- nvinfo : EIATTR_SPARSE_MMA_MASK
	.align		4
.L_5545:
        /*0078*/ 	.byte	0x03, 0x50
        /*007a*/ 	.short	0x0000


	//----- nvinfo : EIATTR_MAXREG_COUNT
	.align		4
        /*007c*/ 	.byte	0x03, 0x1b
        /*007e*/ 	.short	0x00ff


	//----- nvinfo : EIATTR_MERCURY_ISA_VERSION
	.align		4
        /*0080*/ 	.byte	0x03, 0x5f
        /*0082*/ 	.short	0x0101


	//----- nvinfo : EIATTR_EXIT_INSTR_OFFSETS
	.align		4
        /*0084*/ 	.byte	0x04, 0x1c
        /*0086*/ 	.short	(.L_5547 - .L_5546)


	//   ....[0]....
.L_5546:
        /*0088*/ 	.word	0x00000530


	//   ....[1]....
        /*008c*/ 	.word	0x000005b0


	//----- nvinfo : EIATTR_MAX_THREADS
	.align		4
.L_5547:
        /*0090*/ 	.byte	0x04, 0x05
        /*0092*/ 	.short	(.L_5549 - .L_5548)
.L_5548:
        /*0094*/ 	.word	0x00000080
        /*0098*/ 	.word	0x00000001
        /*009c*/ 	.word	0x00000001


	//----- nvinfo : EIATTR_CRS_STACK_SIZE
	.align		4
.L_5549:
        /*00a0*/ 	.byte	0x04, 0x1e
        /*00a2*/ 	.short	(.L_5551 - .L_5550)
.L_5550:
        /*00a4*/ 	.word	0x00000000


	//----- nvinfo : EIATTR_CBANK_PARAM_SIZE
	.align		4
.L_5551:
        /*00a8*/ 	.byte	0x03, 0x19
        /*00aa*/ 	.short	0x001c


	//----- nvinfo : EIATTR_PARAM_CBANK
	.align		4
        /*00ac*/ 	.byte	0x04, 0x0a
        /*00ae*/ 	.short	(.L_5553 - .L_5552)
	.align		4
.L_5552:
        /*00b0*/ 	.word	index@(.nv.constant0._ZN2at6native27unrolled_elementwise_kernelINS0_13BUnaryFunctorIaaaZZZNS0_21heaviside_kernel_cudaERNS_18TensorIteratorBaseEENKUlvE_clEvENKUlvE0_clEvEUlaaE_EESt5arrayIPcLm2EELi4E23TrivialOffsetCalculatorILi1EjESD_NS0_6memory15LoadWithoutCastENSE_16StoreWithoutCastEEEviT_T0_T2_T3_T4_T5_)
        /*00b4*/ 	.short	0x0210
        /*00b6*/ 	.short	0x001c


	//----- nvinfo : EIATTR_SW_WAR
	.align		4
.L_5553:
        /*00b8*/ 	.byte	0x04, 0x36
        /*00ba*/ 	.short	(.L_5555 - .L_5554)
.L_5554:
        /*00bc*/ 	.word	0x00000008
.L_5555:


//--------------------- .nv.info._ZN2at6native29vectorized_elementwise_kernelILi2ENS0_13BUnaryFunctorIaaaZZZNS0_21heaviside_kernel_cudaERNS_18TensorIteratorBaseEENKUlvE_clEvENKUlvE0_clEvEUlaaE_EESt5arrayIPcLm2EEEEviT0_T1_ --------------------------
	.section	.nv.info._ZN2at6native29vectorized_elementwise_kernelILi2ENS0_13BUnaryFunctorIaaaZZZNS0_21heaviside_kernel_cudaERNS_18TensorIteratorBaseEENKUlvE_clEvENKUlvE0_clEvEUlaaE_EESt5arrayIPcLm2EEEEviT0_T1_,"",@"SHT_CUDA_INFO"
	.sectionflags	@""
	.align	4


	//----- nvinfo : EIATTR_CUDA_API_VERSION
	.align		4
        /*0000*/ 	.byte	0x04, 0x37
        /*0002*/ 	.short	(.L_5557 - .L_5556)
.L_5556:
        /*0004*/ 	.word	0x00000082


	//----- nvinfo : EIATTR_KPARAM_INFO
	.align		4
.L_5557:
        /*0008*/ 	.byte	0x04, 0x17
        /*000a*/ 	.short	(.L_5559 - .L_5558)
.L_5558:
        /*000c*/ 	.word	0x00000000
        /*0010*/ 	.short	0x0002
        /*0012*/ 	.short	0x0008
        /*0014*/ 	.byte	0x00, 0xf0, 0x41, 0x00


	//----- nvinfo : EIATTR_KPARAM_INFO
	.align		4
.L_5559:
        /*0018*/ 	.byte	0x04, 0x17
        /*001a*/ 	.short	(.L_5561 - .L_5560)
.L_5560:
        /*001c*/ 	.word	0x00000000
        /*0020*/ 	.short	0x0001
        /*0022*/ 	.short	0x0004
        /*0024*/ 	.byte	0x00, 0xf0, 0x09, 0x00


	//----- nvinfo : EIATTR_KPARAM_INFO
	.align		4
.L_5561:
        /*0028*/ 	.byte	0x04, 0x17
        /*002a*/ 	.short	(.L_5563 - .L_5562)
.L_5562:
        /*002c*/ 	.word	0x00000000
        /*0030*/ 	.short	0x0000
        /*0032*/ 	.short	0x0000
        /*0034*/ 	.byte	0x00, 0xf0, 0x11, 0x00


	//----- nvinfo : EIATTR_SPARSE_MMA_MASK
	.align		4
.L_5563:
        /*0038*/ 	.byte	0x03, 0x50
        /*003a*/ 	.short	0x0000


	//----- nvinfo : EIATTR_MAXREG_COUNT
	.align		4
        /*003c*/ 	.byte	0x03, 0x1b
        /*003e*/ 	.short	0x00ff


	//----- nvinfo : EIATTR_MERCURY_ISA_VERSION
	.align		4
        /*0040*/ 	.byte	0x03, 0x5f
        /*0042*/ 	.short	0x0101


	//----- nvinfo : EIATTR_EXIT_INSTR_OFFSETS
	.align		4
        /*0044*/ 	.byte	0x04, 0x1c
        /*0046*/ 	.short	(.L_5565 - .L_5564)


	//   ....[0]....
.L_5564:
        /*0048*/ 	.word	0x00000580


	//   ....[1]....
        /*004c*/ 	.word	0x00001030


	//   ....[2]....
        /*0050*/ 	.word	0x00001090


	//----- nvinfo : EIATTR_MAX_THREADS
	.align		4
.L_5565:
        /*0054*/ 	.byte	0x04, 0x05
        /*0056*/ 	.short	(.L_5567 - .L_5566)
.L_5566:
        /*0058*/ 	.word	0x00000080
        /*005c*/ 	.word	0x00000001
        /*0060*/ 	.word	0x00000001


	//----- nvinfo : EIATTR_CRS_STACK_SIZE
	.align		4
.L_5567:
        /*0064*/ 	.byte	0x04, 0x1e
        /*0066*/ 	.short	(.L_5569 - .L_5568)
.L_5568:
        /*0068*/ 	.word	0x00000000


	//----- nvinfo : EIATTR_CBANK_PARAM_SIZE
	.align		4
.L_5569:
        /*006c*/ 	.byte	0x03, 0x19
        /*006e*/ 	.short	0x0018


	//----- nvinfo : EIATTR_PARAM_CBANK
	.align		4
        /*0070*/ 	.byte	0x04, 0x0a
        /*0072*/ 	.short	(.L_5571 - .L_5570)
	.align		4
.L_5570:
        /*0074*/ 	.word	index@(.nv.constant0._ZN2at6native29vectorized_elementwise_kernelILi2ENS0_13BUnaryFunctorIaaaZZZNS0_21heaviside_kernel_cudaERNS_18TensorIteratorBaseEENKUlvE_clEvENKUlvE0_clEvEUlaaE_EESt5arrayIPcLm2EEEEviT0_T1_)
        /*0078*/ 	.short	0x0210
        /*007a*/ 	.short	0x0018


	//----- nvinfo : EIATTR_SW_WAR
	.align		4
.L_5571:
        /*007c*/ 	.byte	0x04, 0x36
        /*007e*/ 	.short	(.L_5573 - .L_5572)
.L_5572:
        /*0080*/ 	.word	0x00000008
.L_5573:


//--------------------- .nv.info._ZN2at6native29vectorized_elementwise_kernelILi4ENS0_13BUnaryFunctorIaaaZZZNS0_21heaviside_kernel_cudaERNS_18TensorIteratorBaseEENKUlvE_clEvENKUlvE0_clEvEUlaaE_EESt5arrayIPcLm2EEEEviT0_T1_ --------------------------
	.section	.nv.info._ZN2at6native29vectorized_elementwise_kernelILi4ENS0_13BUnaryFunctorIaaaZZZNS0_21heaviside_kernel_cudaERNS_18TensorIteratorBaseEENKUlvE_clEvENKUlvE0_clEvEUlaaE_EESt5arrayIPcLm2EEEEviT0_T1_,"",@"SHT_CUDA_INFO"
	.sectionflags	@""
	.align	4


	//----- nvinfo : EIATTR_CUDA_API_VERSION
	.align		4
        /*0000*/ 	.byte	0x04, 0x37
        /*0002*/ 	.short	(.L_5575 - .L_5574)
.L_5574:
        /*0004*/ 	.word	0x00000082


	//----- nvinfo : EIATTR_KPARAM_INFO
	.align		4
.L_5575:
        /*0008*/ 	.byte	0x04, 0x17
        /*000a*/ 	.short	(.L_5577 - .L_5576)
.L_5576:
        /*000c*/ 	.word	0x00000000
        /*0010*/ 	.short	0x0002
        /*0012*/ 	.short	0x0008
        /*0014*/ 	.byte	0x00, 0xf0, 0x41, 0x00


	//----- nvinfo : EIATTR_KPARAM_INFO
	.align		4
.L_5577:
        /*0018*/ 	.byte	0x04, 0x17
        /*001a*/ 	.short	(.L_5579 - .L_5578)
.L_5578:
        /*001c*/ 	.word	0x00000000
        /*0020*/ 	.short	0x0001
        /*0022*/ 	.short	0x0004
        /*0024*/ 	.byte	0x00, 0xf0, 0x09, 0x00


	//----- nvinfo : EIATTR_KPARAM_INFO
	.align		4
.L_5579:
        /*0028*/ 	.byte	0x04, 0x17
        /*002a*/ 	.short	(.L_5581 - .L_5580)
.L_5580:
        /*002c*/ 	.word	0x00000000
        /*0030*/ 	.short	0x0000
        /*0032*/ 	.short	0x0000
        /*0034*/ 	.byte	0x00, 0xf0, 0x11, 0x00


	//----- nvinfo : EIATTR_SPARSE_MMA_MASK
	.align		4
.L_5581:
        /*0038*/ 	.byte	0x03, 0x50
        /*003a*/ 	.short	0x0000


	//----- nvinfo : EIATTR_MAXREG_COUNT
	.align		4
        /*003c*/ 	.byte	0x03, 0x1b
        /*003e*/ 	.short	0x00ff


	//----- nvinfo : EIATTR_MERCURY_ISA_VERSION
	.align		4
        /*0040*/ 	.byte	0x03, 0x5f
        /*0042*/ 	.short	0x0101


	//----- nvinfo : EIATTR_EXIT_INSTR_OFFSETS
	.align		4
        /*0044*/ 	.byte	0x04, 0x1c
        /*0046*/ 	.short	(.L_5583 - .L_5582)


	//   ....[0]....
.L_5582:
        /*0048*/ 	.word	0x00000560


	//   ....[1]....
        /*004c*/ 	.word	0x00001010


	//   ....[2]....
        /*0050*/ 	.word	0x00001070


	//----- nvinfo : EIATTR_MAX_THREADS
	.align		4
.L_5583:
        /*0054*/ 	.byte	0x04, 0x05
        /*0056*/ 	.short	(.L_5585 - .L_5584)
.L_5584:
        /*0058*/ 	.word	0x00000080
        /*005c*/ 	.word	0x00000001
        /*0060*/ 	.word	0x00000001


	//----- nvinfo : EIATTR_CRS_STACK_SIZE
	.align		4
.L_5585:
        /*0064*/ 	.byte	0x04, 0x1e
        /*0066*/ 	.short	(.L_5587 - .L_5586)
.L_5586:
        /*0068*/ 	.word	0x00000000


	//----- nvinfo : EIATTR_CBANK_PARAM_SIZE
	.align		4
.L_5587:
        /*006c*/ 	.byte	0x03, 0x19
        /*006e*/ 	.short	0x0018


	//----- nvinfo : EIATTR_PARAM_CBANK
	.align		4
        /*0070*/ 	.byte	0x04, 0x0a
        /*0072*/ 	.short	(.L_5589 - .L_5588)
	.align		4
.L_5588:
        /*0074*/ 	.word	index@(.nv.constant0._ZN2at6native29vectorized_elementwise_kernelILi4ENS0_13BUnaryFunctorIaaaZZZNS0_21heaviside_kernel_cudaERNS_18TensorIteratorBaseEENKUlvE_clEvENKUlvE0_clEvEUlaaE_EESt5arrayIPcLm2EEEEviT0_T1_)
        /*0078*/ 	.short	0x0210
        /*007a*/ 	.short	0x0018


	//----- nvinfo : EIATTR_SW_WAR
	.align		4
.L_5589:
        /*007c*/ 	.byte	0x04, 0x36
        /*007e*/ 	.short	(.L_5591 - .L_5590)
.L_5590:
        /*0080*/ 	.word	0x00000008
.L_5591:


//--------------------- .nv.info._ZN2at6native29vectorized_elementwise_kernelILi8ENS0_13BUnaryFunctorIaaaZZZNS0_21heaviside_kernel_cudaERNS_18TensorIteratorBaseEENKUlvE_clEvENKUlvE0_clEvEUlaaE_EESt5arrayIPcLm2EEEEviT0_T1_ --------------------------
	.section	.nv.info._ZN2at6native29vectorized_elementwise_kernelILi8ENS0_13BUnaryFunctorIaaaZZZNS0_21heaviside_kernel_cudaERNS_18TensorIteratorBaseEENKUlvE_clEvENKUlvE0_clEvEUlaaE_EESt5arrayIPcLm2EEEEviT0_T1_,"",@"SHT_CUDA_INFO"
	.sectionflags	@""
	.align	4


	//----- nvinfo : EIATTR_CUDA_API_VERSION
	.align		4
        /*0000*/ 	.byte	0x04, 0x37
        /*0002*/ 	.short	(.L_5593 - .L_5592)
.L_5592:
        /*0004*/ 	.word	0x00000082


	//----- nvinfo : EIATTR_KPARAM_INFO
	.align		4
.L_5593:
        /*0008*/ 	.byte	0x04, 0x17
        /*000a*/ 	.short	(.L_5595 - .L_5594)
.L_5594:
        /*000c*/ 	.word	0x00000000
        /*0010*/ 	.short	0x0002
        /*0012*/ 	.short	0x0008
        /*0014*/ 	.byte	0x00, 0xf0, 0x41, 0x00


	//----- nvinfo : EIATTR_KPARAM_INFO
	.align		4
.L_5595:
        /*0018*/ 	.byte	0x04, 0x17
        /*001a*/ 	.short	(.L_5597 - .L_5596)
.L_5596:
        /*001c*/ 	.word	0x00000000
        /*0020*/ 	.short	0x0001
        /*0022*/ 	.short	0x0004
        /*0024*/ 	.byte	0x00, 0xf0, 0x09, 0x00


	//----- nvinfo : EIATTR_KPARAM_INFO
	.align		4
.L_5597:
        /*0028*/ 	.byte	0x04, 0x17
        /*002a*/ 	.short	(.L_5599 - .L_5598)
.L_5598:
        /*002c*/ 	.word	0x00000000
        /*0030*/ 	.short	0x0000
        /*0032*/ 	.short	0x0000
        /*0034*/ 	.byte	0x00, 0xf0, 0x11, 0x00


	//----- nvinfo : EIATTR_SPARSE_MMA_MASK
	.align		4
.L_5599:
        /*0038*/ 	.byte	0x03, 0x50
        /*003a*/ 	.short	0x0000


	//----- nvinfo : EIATTR_MAXREG_COUNT
	.align		4
        /*003c*/ 	.byte	0x03, 0x1b
        /*003e*/ 	.short	0x00ff


	//----- nvinfo : EIATTR_MERCURY_ISA_VERSION
	.align		4
        /*0040*/ 	.byte	0x03, 0x5f
        /*0042*/ 	.short	0x0101


	//----- nvinfo : EIATTR_EXIT_INSTR_OFFSETS
	.align		4
        /*0044*/ 	.byte	0x04, 0x1c
        /*0046*/ 	.short	(.L_5601 - .L_5600)


	//   ....[0]....
.L_5600:
        /*0048*/ 	.word	0x000006d0


	//   ....[1]....
        /*004c*/ 	.word	0x00001180


	//   ....[2]....
        /*0050*/ 	.word	0x000011e0


	//----- nvinfo : EIATTR_MAX_THREADS
	.align		4
.L_5601:
        /*0054*/ 	.byte	0x04, 0x05
        /*0056*/ 	.short	(.L_5603 - .L_5602)
.L_5602:
        /*0058*/ 	.word	0x00000080
        /*005c*/ 	.word	0x00000001
        /*0060*/ 	.word	0x00000001


	//----- nvinfo : EIATTR_CRS_STACK_SIZE
	.align		4
.L_5603:
        /*0064*/ 	.byte	0x04, 0x1e
        /*0066*/ 	.short	(.L_5605 - .L_5604)
.L_5604:
        /*0068*/ 	.word	0x00000000


	//----- nvinfo : EIATTR_CBANK_PARAM_SIZE
	.align		4
.L_5605:
        /*006c*/ 	.byte	0x03, 0x19
        /*006e*/ 	.short	0x0018


	//----- nvinfo : EIATTR_PARAM_CBANK
	.align		4
        /*0070*/ 	.byte	0x04, 0x0a
        /*0072*/ 	.short	(.L_5607 - .L_5606)
	.align		4
.L_5606:
        /*0074*/ 	.word	index@(.nv.constant0._ZN2at6native29vectorized_elementwise_kernelILi8ENS0_13BUnaryFunctorIaaaZZZNS0_21heaviside_kernel_cudaERNS_18TensorIteratorBaseEENKUlvE_clEvENKUlvE0_clEvEUlaaE_EESt5arrayIPcLm2EEEEviT0_T1_)
        /*0078*/ 	.short	0x0210
        /*007a*/ 	.short	0x0018


	//----- nvinfo : EIATTR_SW_WAR
	.align		4
.L_5607:
        /*007c*/ 	.byte	0x04, 0x36
        /*007e*/ 	.short	(.L_5609 - .L_5608)
.L_5608:
        /*0080*/ 	.word	0x00000008
.L_5609:


//--------------------- .nv.info._ZN2at6native18elementwise_kernelILi128ELi4EZNS0_15gpu_kernel_implINS0_13AUnaryFunctorIaaaZZZNS0_21heaviside_kernel_cudaERNS_18TensorIteratorBaseEENKUlvE_clEvENKUlvE0_clEvEUlaaE_EEEEvS5_RKT_EUliE_EEviT1_ --------------------------
	.section	.nv.info._ZN2at6native18elementwise_kernelILi128ELi4EZNS0_15gpu_kernel_implINS0_13AUnaryFunctorIaaaZZZNS0_21heaviside_kernel_cudaERNS_18TensorIteratorBaseEENKUlvE_clEvENKUlvE0_clEvEUlaaE_EEEEvS5_RKT_EUliE_EEviT1_,"",@"SHT_CUDA_INFO"
	.sectionflags	@""
	.align	4


	//----- nvinfo : EIATTR_CUDA_API_VERSION
	.align		4
        /*0000*/ 	.byte	0x04, 0x37
        /*0002*/ 	.short	(.L_5611 - .L_5610)
.L_5610:
        /*0004*/ 	.word	0x00000082


	//----- nvinfo : EIATTR_KPARAM_INFO
	.align		4
.L_5611:
        /*0008*/ 	.byte	0x04, 0x17
        /*000a*/ 	.short	(.L_5613 - .L_5612)
.L_5612:
        /*000c*/ 	.word	0x00000000
        /*0010*/ 	.short	0x0001
        /*0012*/ 	.short	0x0008
        /*0014*/ 	.byte	0x00, 0xf0, 0x61, 0x08


	//----- nvinfo : EIATTR_KPARAM_INFO
	.align		4
.L_5613:
        /*0018*/ 	.byte	0x04, 0x17
        /*001a*/ 	.short	(.L_5615 - .L_5614)
.L_5614:
        /*001c*/ 	.word	0x00000000
        /*0020*/ 	.short	0x0000
        /*0022*/ 	.short	0x0000
        /*0024*/ 	.byte	0x00, 0xf0, 0x11, 0x00


	//----- nvinfo : EIATTR_SPARSE_MMA_MASK
	.align		4
.L_5615:
        /*0028*/ 	.byte	0x03, 0x50
        /*002a*/ 	.short	0x0000


	//----- nvinfo : EIATTR_MAXREG_COUNT
	.align		4
        /*002c*/ 	.byte	0x03, 0x1b
        /*002e*/ 	.short	0x0080


	//----- nvinfo : EIATTR_EXTERNS
	.align		4
        /*0030*/ 	.byte	0x04, 0x0f
        /*0032*/ 	.short	(.L_5617 - .L_5616)


	//   ....[0]....
	.align		4
.L_5616:
        /*0034*/ 	.word	index@(__assertfail)


	//----- nvinfo : EIATTR_MERCURY_ISA_VERSION
	.align		4
.L_5617:
        /*0038*/ 	.byte	0x03, 0x5f
        /*003a*/ 	.short	0x0101


	//----- nvinfo : EIATTR_SYSCALL_OFFSETS
	.align		4
        /*003c*/ 	.byte	0x04, 0x46
        /*003e*/ 	.short	(.L_5619 - .L_5618)


	//   ....[0]....
.L_5618:
        /*0040*/ 	.word	0x000021f0


	//   ....[1]....
        /*0044*/ 	.word	0x000031a0


	//   ....[2]....
        /*0048*/ 	.word	0x00005400


	//   ....[3]....
        /*004c*/ 	.word	0x000063a0


	//   ....[4]....
        /*0050*/ 	.word	0x000085f0


	//   ....[5]....
        /*0054*/ 	.word	0x00009590


	//   ....[6]....
        /*0058*/ 	.word	0x0000b7d0


	//   ....[7]....
        /*005c*/ 	.word	0x0000c770


	//----- nvinfo : EIATTR_EXIT_INSTR_OFFSETS
	.align		4
.L_5619:
        /*0060*/ 	.byte	0x04, 0x1c
        /*0062*/ 	.short	(.L_5621 - .L_5620)


	//   ....[0]....
.L_5620:
        /*0064*/ 	.word	0x00009680


	//   ....[1]....
        /*0068*/ 	.word	0x0000b990


	//   ....[2]....
        /*006c*/ 	.word	0x0000b9b0


	//   ....[3]....
        /*0070*/ 	.word	0x0000ba70


	//   ....[4]....
        /*0074*/ 	.word	0x0000bab0


	//   ....[5]....
        /*0078*/ 	.word	0x0000baf0


	//   ....[6]....
        /*007c*/ 	.word	0x0000bb80


	//   ....[7]....
        /*0080*/ 	.word	0x0000bbc0


	//   ....[8]....
        /*0084*/ 	.word	0x0000bc60


	//   ....[9]....
        /*0088*/ 	.word	0x0000bcb0


	//   ....[10]....
        /*008c*/ 	.word	0x0000bd00


	//   ....[11]....
        /*0090*/ 	.word	0x0000bdc0


	//   ....[12]....
        /*0094*/ 	.word	0x0000be20


	//   ....[13]....
        /*0098*/ 	.word	0x0000bfb0


	//   ....[14]....
        /*009c*/ 	.word	0x0000c110


	//   ....[15]....
        /*00a0*/ 	.word	0x0000c150


	//   ....[16]....
        /*00a4*/ 	.word	0x0000c210


	//   ....[17]....
        /*00a8*/ 	.word	0x0000c390


	//   ....[18]....
        /*00ac*/ 	.word	0x0000c510


	//   ....[19]....
        /*00b0*/ 	.word	0x0000c670


	//   ....[20]....
        /*00b4*/ 	.word	0x0000c780


	//   ....[21]....
        /*00b8*/ 	.word	0x0000c7e0


	//   ....[22]....
        /*00bc*/ 	.word	0x0000c820


	//----- nvinfo : EIATTR_MAX_THREADS
	.align		4
.L_5621:
        /*00c0*/ 	.byte	0x04, 0x05
        /*00c2*/ 	.short	(.L_5623 - .L_5622)
.L_5622:
        /*00c4*/ 	.word	0x00000080
        /*00c8*/ 	.word	0x00000001
        /*00cc*/ 	.word	0x00000001


	//----- nvinfo : EIATTR_CRS_STACK_SIZE
	.align		4
.L_5623:
        /*00d0*/ 	.byte	0x04, 0x1e
        /*00d2*/ 	.short	(.L_5625 - .L_5624)
.L_5624:
        /*00d4*/ 	.word	0x00000000


	//----- nvinfo : EIATTR_CBANK_PARAM_SIZE
	.align		4
.L_5625:
        /*00d8*/ 	.byte	0x03, 0x19
        /*00da*/ 	.short	0x0220


	//----- nvinfo : EIATTR_PARAM_CBANK
	.align		4
        /*00dc*/ 	.byte	0x04, 0x0a
        /*00de*/ 	.short	(.L_5627 - .L_5626)
	.align		4
.L_5626:
        /*00e0*/ 	.word	index@(.nv.constant0._ZN2at6native18elementwise_kernelILi128ELi4EZNS0_15gpu_kernel_implINS0_13AUnaryFunctorIaaaZZZNS0_21heaviside_kernel_cudaERNS_18TensorIteratorBaseEENKUlvE_clEvENKUlvE0_clEvEUlaaE_EEEEvS5_RKT_EUliE_EEviT1_)
        /*00e4*/ 	.short	0x0210
        /*00e6*/ 	.short	0x0220


	//----- nvinfo : EIATTR_SW_WAR
	.align		4
.L_5627:
        /*00e8*/ 	.byte	0x04, 0x36
        /*00ea*/ 	.short	(.L_5629 - .L_5628)
.L_5628:
        /*00ec*/ 	.word	0x00000008
.L_5629:


//--------------------- .nv.info._ZN2at6native27unrolled_elementwise_kernelINS0_13AUnaryFunctorIaaaZZZNS0_21heaviside_kernel_cudaERNS_18TensorIteratorBaseEENKUlvE_clEvENKUlvE0_clEvEUlaaE_EESt5arrayIPcLm2EELi4E23TrivialOffsetCalculatorILi1EjESD_NS0_6memory12LoadWithCastILi1EEENSE_13StoreWithCastILi1EEEEEviT_T0_T2_T3_T4_T5_ --------------------------
	.section	.nv.info._ZN2at6native27unrolled_elementwise_kernelINS0_13AUnaryFunctorIaaaZZZNS0_21heaviside_kernel_cudaERNS_18TensorIteratorBaseEENKUlvE_clEvENKUlvE0_clEvEUlaaE_EESt5arrayIPcLm2EELi4E23TrivialOffsetCalculatorILi1EjESD_NS0_6memory12LoadWithCastILi1EEENSE_13StoreWithCastILi1EEEEEviT_T0_T2_T3_T4_T5_,"",@"SHT_CUDA_INFO"
	.sectionflags	@""
	.align	4


	//----- nvinfo : EIATTR_CUDA_API_VERSION
	.align		4
        /*0000*/ 	.byte	0x04, 0x37
        /*0002*/ 	.short	(.L_5631 - .L_5630)
.L_5630:
        /*0004*/ 	.word	0x00000082


	//----- nvinfo : EIATTR_KPARAM_INFO
	.align		4
.L_5631:
        /*0008*/ 	.byte	0x04, 0x17
        /*000a*/ 	.short	(.L_5633 - .L_5632)
.L_5632:
        /*000c*/ 	.word	0x00000000
        /*0010*/ 	.short	0x0006
        /*0012*/ 	.short	0x0024
        /*0014*/ 	.byte	0x00, 0xf0, 0x21, 0x00


	//----- nvinfo : EIATTR_KPARAM_INFO
	.align		4
.L_5633:
        /*0018*/ 	.byte	0x04, 0x17
        /*001a*/ 	.short	(.L_5635 - .L_5634)
.L_5634:
        /*001c*/ 	.word	0x00000000
        /*0020*/ 	.short	0x0005
        /*0022*/ 	.short	0x001c
        /*0024*/ 	.byte	0x00, 0xf0, 0x21, 0x00


	//----- nvinfo : EIATTR_KPARAM_INFO
	.align		4
.L_5635:
        /*0028*/ 	.byte	0x04, 0x17
        /*002a*/ 	.short	(.L_5637 - .L_5636)
.L_5636:
        /*002c*/ 	.word	0x00000000
        /*0030*/ 	.short	0x0004
        /*0032*/ 	.short	0x0019
        /*0034*/ 	.byte	0x00, 0xf0, 0x05, 0x00


	//----- nvinfo : EIATTR_KPARAM_INFO
	.align		4
.L_5637:
        /*0038*/ 	.byte	0x04, 0x17
        /*003a*/ 	.short	(.L_5639 - .L_5638)
.L_5638:
        /*003c*/ 	.word	0x00000000
        /*0040*/ 	.short	0x0003
        /*0042*/ 	.short	0x0018
        /*0044*/ 	.byte	0x00, 0xf0, 0x05, 0x00


	//----- nvinfo : EIATTR_KPARAM_INFO
	.align		4
.L_5639:
        /*0048*/ 	.byte	0x04, 0x17
        /*004a*/ 	.short	(.L_5641 - .L_5640)
.L_5640:
        /*004c*/ 	.word	0x00000000
        /*0050*/ 	.short	0x0002
        /*0052*/ 	.short	0x0008
        /*0054*/ 	.byte	0x00, 0xf0, 0x41, 0x00


	//----- nvinfo : EIATTR_KPARAM_INFO
	.align		4
.L_5641:
        /*0058*/ 	.byte	0x04, 0x17
        /*005a*/ 	.short	(.L_5643 - .L_5642)
.L_5642:
        /*005c*/ 	.word	0x00000000
        /*0060*/ 	.short	0x0001
        /*0062*/ 	.short	0x0004
        /*0064*/ 	.byte	0x00, 0xf0, 0x09, 0x00


	//----- nvinfo : EIATTR_KPARAM_INFO
	.align		4
.L_5643:
        /*0068*/ 	.byte	0x04, 0x17
        /*006a*/ 	.short	(.L_5645 - .L_5644)
.L_5644:
        /*006c*/ 	.word	0x00000000
        /*0070*/ 	.short	0x0000
        /*0072*/ 	.short	0x0000
        /*0074*/ 	.byte	0x00, 0xf0, 0x11, 0x00


	//----- nvinfo : EIATTR_SPARSE_MMA_MASK
	.align		4
.L_5645:
        /*0078*/ 	.byte	0x03, 0x50
        /*007a*/ 	.short	0x0000


	//----- nvinfo : EIATTR_MAXREG_COUNT
	.align		4
        /*007c*/ 	.byte	0x03, 0x1b
        /*007e*/ 	.short	0x00ff


	//----- nvinfo : EIATTR_EXTERNS
	.align		4
        /*0080*/ 	.byte	0x04, 0x0f
        /*0082*/ 	.short	(.L_5647 - .L_5646)


	//   ....[0]....
	.align		4
.L_5646:
        /*0084*/ 	.word	index@(__assertfail)


	//----- nvinfo : EIATTR_MERCURY_ISA_VERSION
	.align		4
.L_5647:
        /*0088*/ 	.byte	0x03, 0x5f
        /*008a*/ 	.short	0x0101


	//----- nvinfo : EIATTR_SYSCALL_OFFSETS
	.align		4
        /*008c*/ 	.byte	0x04, 0x46
        /*008e*/ 	.short	(.L_5649 - .L_5648)


	//   ....[0]....
.L_5648:
        /*0090*/ 	.word	0x00000f10


	//   ....[1]....
        /*0094*/ 	.word	0x00001e20


	//   ....[2]....
        /*0098*/ 	.word	0x00002d40


	//   ....[3]....
        /*009c*/ 	.word	0x00003c40


	//   ....[4]....
        /*00a0*/ 	.word	0x00004cd0


	//   ....[5]....
        /*00a4*/ 	.word	0x00005cd0


	//   ....[6]....
        /*00a8*/ 	.word	0x00006cb0


	//   ....[7]....
        /*00ac*/ 	.word	0x00007ca0


	//----- nvinfo : EIATTR_EXIT_INSTR_OFFSETS
	.align		4
.L_5649:
        /*00b0*/ 	.byte	0x04, 0x1c
        /*00b2*/ 	.short	(.L_5651 - .L_5650)


	//   ....[0]....
.L_5650:
        /*00b4*/ 	.word	0x00006d90


	//   ....[1]....
        /*00b8*/ 	.word	0x00006ec0


	//   ....[2]....
        /*00bc*/ 	.word	0x00006ee0


	//   ....[3]....
        /*00c0*/ 	.word	0x00006fa0


	//   ....[4]....
        /*00c4*/ 	.word	0x00006fe0


	//   ....[5]....
        /*00c8*/ 	.word	0x00007020


	//   ....[6]....
        /*00cc*/ 	.word	0x000070b0


	//   ....[7]....
        /*00d0*/ 	.word	0x000070f0


	//   ....[8]....
        /*00d4*/ 	.word	0x00007190


	//   ....[9]....
        /*00d8*/ 	.word	0x000071e0


	//   ....[10]....
        /*00dc*/ 	.word	0x00007230


	//   ....[11]....
        /*00e0*/ 	.word	0x000072f0


	//   ....[12]....
        /*00e4*/ 	.word	0x00007350


	//   ....[13]....
        /*00e8*/ 	.word	0x000074e0


	//   ....[14]....
        /*00ec*/ 	.word	0x00007640


	//   ....[15]....
        /*00f0*/ 	.word	0x00007680


	//   ....[16]....
        /*00f4*/ 	.word	0x00007740


	//   ....[17]....
        /*00f8*/ 	.word	0x000078c0


	//   ....[18]....
        /*00fc*/ 	.word	0x00007a40


	//   ....[19]....
        /*0100*/ 	.word	0x00007ba0


	//   ....[20]....
        /*0104*/ 	.word	0x00007cb0


	//   ....[21]....
        /*0108*/ 	.word	0x00007d10


	//   ....[22]....
        /*010c*/ 	.word	0x00007d50


	//----- nvinfo : EIATTR_MAX_THREADS
	.align		4
.L_5651:
        /*0110*/ 	.byte	0x04, 0x05
        /*0112*/ 	.short	(.L_5653 - .L_5652)
.L_5652:
        /*0114*/ 	.word	0x00000080
        /*0118*/ 	.word	0x00000001
        /*011c*/ 	.word	0x00000001


	//----- nvinfo : EIATTR_CRS_STACK_SIZE
	.align		4
.L_5653:
        /*0120*/ 	.byte	0x04, 0x1e
        /*0122*/ 	.short	(.L_5655 - .L_5654)
.L_5654:
        /*0124*/ 	.word	0x00000000


	//----- nvinfo : EIATTR_CBANK_PARAM_SIZE
	.align		4
.L_5655:
        /*0128*/ 	.byte	0x03, 0x19
        /*012a*/ 	.short	0x002c


	//----- nvinfo : EIATTR_PARAM_CBANK
	.align		4
        /*012c*/ 	.byte	0x04, 0x0a
        /*012e*/ 	.short	(.L_5657 - .L_5656)
	.align		4
.L_5656:
        /*0130*/ 	.word	index@(.nv.constant0._ZN2at6native27unrolled_elementwise_kernelINS0_13AUnaryFunctorIaaaZZZNS0_21heaviside_kernel_cudaERNS_18TensorIteratorBaseEENKUlvE_clEvENKUlvE0_clEvEUlaaE_EESt5arrayIPcLm2EELi4E23TrivialOffsetCalculatorILi1EjESD_NS0_6memory12LoadWithCastILi1EEENSE_13StoreWithCastILi1EEEEEviT_T0_T2_T3_T4_T5_)
        /*0134*/ 	.short	0x0210
        /*0136*/ 	.short	0x002c


	//----- nvinfo : EIATTR_SW_WAR
	.align		4
.L_5657:
        /*0138*/ 	.byte	0x04, 0x36
        /*013a*/ 	.short	(.L_5659 - .L_5658)
.L_5658:
        /*013c*/ 	.word	0x00000008
.L_5659:


//--------------------- .nv.info._ZN2at6native18elementwise_kernelILi128ELi4EZNS0_22gpu_kernel_impl_nocastINS0_13AUnaryFunctorIaaaZZZNS0_21heaviside_kernel_cudaERNS_18TensorIteratorBaseEENKUlvE_clEvENKUlvE0_clEvEUlaaE_EEEEvS5_RKT_EUliE_EEviT1_ --------------------------
	.section	.nv.info._ZN2at6native18elementwise_kernelILi128ELi4EZNS0_22gpu_kernel_impl_nocastINS0_13AUnaryFunctorIaaaZZZNS0_21heaviside_kernel_cudaERNS_18TensorIteratorBaseEENKUlvE_clEvENKUlvE0_clEvEUlaaE_EEEEvS5_RKT_EUliE_EEviT1_,"",@"SHT_CUDA_INFO"
	.sectionflags	@""
	.align	4


	//----- nvinfo : EIATTR_CUDA_API_VERSION
	.align		4
        /*0000*/ 	.byte	0x04, 0x37
        /*0002*/ 	.short	(.L_5661 - .L_5660)
.L_5660:
        /*0004*/ 	.word	0x00000082


	//----- nvinfo : EIATTR_KPARAM_INFO
	.align		4
.L_5661:
        /*0008*/ 	.byte	0x04, 0x17
        /*000a*/ 	.short	(.L_5663 - .L_5662)
.L_5662:
        /*000c*/ 	.word	0x00000000
        /*0010*/ 	.short	0x0001
        /*0012*/ 	.short	0x0008
        /*0014*/ 	.byte	0x00, 0xf0, 0x61, 0x08


	//----- nvinfo : EIATTR_KPARAM_INFO
	.align		4
.L_5663:
        /*0018*/ 	.byte	0x04, 0x17
        /*001a*/ 	.short	(.L_5665 - .L_5664)
.L_5664:
        /*001c*/ 	.word	0x00000000
        /*0020*/ 	.short	0x0000
        /*0022*/ 	.short	0x0000
        /*0024*/ 	.byte	0x00, 0xf0, 0x11, 0x00


	//----- nvinfo : EIATTR_SPARSE_MMA_MASK
	.align		4
.L_5665:
        /*0028*/ 	.byte	0x03, 0x50
        /*002a*/ 	.short	0x0000


	//----- nvinfo : EIATTR_MAXREG_COUNT
	.align		4
        /*002c*/ 	.byte	0x03, 0x1b
        /*002e*/ 	.short	0x0080


	//----- nvinfo : EIATTR_MERCURY_ISA_VERSION
	.align		4
        /*0030*/ 	.byte	0x03, 0x5f
        /*0032*/ 	.short	0x0101


	//----- nvinfo : EIATTR_EXIT_INSTR_OFFSETS
	.align		4
        /*0034*/ 	.byte	0x04, 0x1c
        /*0036*/ 	.short	(.L_5667 - .L_5666)


	//   ....[0]....
.L_5666:
        /*0038*/ 	.word	0x00003c20


	//   ....[1]....
        /*003c*/ 	.word	0x00004fd0


	//----- nvinfo : EIATTR_MAX_THREADS
	.align		4
.L_5667:
        /*0040*/ 	.byte	0x04, 0x05
        /*0042*/ 	.short	(.L_5669 - .L_5668)
.L_5668:
        /*0044*/ 	.word	0x00000080
        /*0048*/ 	.word	0x00000001
        /*004c*/ 	.word	0x00000001


	//----- nvinfo : EIATTR_CRS_STACK_SIZE
	.align		4
.L_5669:
        /*0050*/ 	.byte	0x04, 0x1e
        /*0052*/ 	.short	(.L_5671 - .L_5670)
.L_5670:
        /*0054*/ 	.word	0x00000000


	//----- nvinfo : EIATTR_CBANK_PARAM_SIZE
	.align		4
.L_5671:
        /*0058*/ 	.byte	0x03, 0x19
        /*005a*/ 	.short	0x0220


	//----- nvinfo : EIATTR_PARAM_CBANK
	.align		4
        /*005c*/ 	.byte	0x04, 0x0a
        /*005e*/ 	.short	(.L_5673 - .L_5672)
	.align		4
.L_5672:
        /*0060*/ 	.word	index@(.nv.constant0._ZN2at6native18elementwise_kernelILi128ELi4EZNS0_22gpu_kernel_impl_nocastINS0_13AUnaryFunctorIaaaZZZNS0_21heaviside_kernel_cudaERNS_18TensorIteratorBaseEENKUlvE_clEvENKUlvE0_clEvEUlaaE_EEEEvS5_RKT_EUliE_EEviT1_)
        /*0064*/ 	.short	0x0210
        /*0066*/ 	.short	0x0220


	//----- nvinfo : EIATTR_SW_WAR
	.align		4
.L_5673:
        /*0068*/ 	.byte	0x04, 0x36
        /*006a*/ 	.short	(.L_5675 - .L_5674)
.L_5674:
        /*006c*/ 	.word	0x00000008
.L_5675:


//--------------------- .nv.info._ZN2at6native27unrolled_elementwise_kernelINS0_13AUnaryFunctorIaaaZZZNS0_21heaviside_kernel_cudaERNS_18TensorIteratorBaseEENKUlvE_clEvENKUlvE0_clEvEUlaaE_EESt5arrayIPcLm2EELi4E23TrivialOffsetCalculatorILi1EjESD_NS0_6memory15LoadWithoutCastENSE_16StoreWithoutCastEEEviT_T0_T2_T3_T4_T5_ --------------------------
	.section	.nv.info._ZN2at6native27unrolled_elementwise_kernelINS0_13AUnaryFunctorIaaaZZZNS0_21heaviside_kernel_cudaERNS_18TensorIteratorBaseEENKUlvE_clEvENKUlvE0_clEvEUlaaE_EESt5arrayIPcLm2EELi4E23TrivialOffsetCalculatorILi1EjESD_NS0_6memory15LoadWithoutCastENSE_16StoreWithoutCastEEEviT_T0_T2_T3_T4_T5_,"",@"SHT_CUDA_INFO"
	.sectionflags	@""
	.align	4


	//----- nvinfo : EIATTR_CUDA_API_VERSION
	.align		4
        /*0000*/ 	.byte	0x04, 0x37
        /*0002*/ 	.short	(.L_5677 - .L_5676)
.L_5676:
        /*0004*/ 	.word	0x00000082


	//----- nvinfo : EIATTR_KPARAM_INFO
	.align		4
.L_5677:
        /*0008*/ 	.byte	0x04, 0x17
        /*000a*/ 	.short	(.L_5679 - .L_5678)
.L_5678:
        /*000c*/ 	.word	0x00000000
        /*0010*/ 	.short	0x0006
        /*0012*/ 	.short	0x001b
        /*0014*/ 	.byte	0x00, 0xf0, 0x05, 0x00


	//----- nvinfo : EIATTR_KPARAM_INFO
	.align		4
.L_5679:
        /*0018*/ 	.byte	0x04, 0x17
        /*001a*/ 	.short	(.L_5681 - .L_5680)
.L_5680:
        /*001c*/ 	.word	0x00000000
        /*0020*/ 	.short	0x0005
        /*0022*/ 	.short	0x001a
        /*0024*/ 	.byte	0x00, 0xf0, 0x05, 0x00


	//----- nvinfo : EIATTR_KPARAM_INFO
	.align		4
.L_5681:
        /*0028*/ 	.byte	0x04, 0x17
        /*002a*/ 	.short	(.L_5683 - .L_5682)
.L_5682:
        /*002c*/ 	.word	0x00000000
        /*0030*/ 	.short	0x0004
        /*0032*/ 	.short	0x0019
        /*0034*/ 	.byte	0x00, 0xf0, 0x05, 0x00


	//----- nvinfo : EIATTR_KPARAM_INFO
	.align		4
.L_5683:
        /*0038*/ 	.byte	0x04, 0x17
        /*003a*/ 	.short	(.L_5685 - .L_5684)
.L_5684:
        /*003c*/ 	.word	0x00000000
        /*0040*/ 	.short	0x0003
        /*0042*/ 	.short	0x0018
        /*0044*/ 	.byte	0x00, 0xf0, 0x05, 0x00


	//----- nvinfo : EIATTR_KPARAM_INFO
	.align		4
.L_5685:
        /*0048*/ 	.byte	0x04, 0x17
        /*004a*/ 	.short	(.L_5687 - .L_5686)
.L_5686:
        /*004c*/ 	.word	0x00000000
        /*0050*/ 	.short	0x0002
        /*0052*/ 	.short	0x0008
        /*0054*/ 	.byte	0x00, 0xf0, 0x41, 0x00


	//----- nvinfo : EIATTR_KPARAM_INFO
	.align		4
.L_5687:
        /*0058*/ 	.byte	0x04, 0x17
        /*005a*/ 	.short	(.L_5689 - .L_5688)
.L_5688:
        /*005c*/ 	.word	0x00000000
        /*0060*/ 	.short	0x0001
        /*0062*/ 	.short	0x0004
        /*0064*/ 	.byte	0x00, 0xf0, 0x09, 0x00


	//----- nvinfo : EIATTR_KPARAM_INFO
	.align		4
.L_5689:
        /*0068*/ 	.byte	0x04, 0x17
        /*006a*/ 	.short	(.L_5691 - .L_5690)
.L_5690:
        /*006c*/ 	.word	0x00000000
        /*0070*/ 	.short	0x0000
        /*0072*/ 	.short	0x0000
        /*0074*/ 	.byte	0x00, 0xf0, 0x11, 0x00


	//----- nvinfo : EIATTR_SPARSE_MMA_MASK
	.align		4
.L_5691:
        /*0078*/ 	.byte	0x03, 0x50
        /*007a*/ 	.short	0x0000


	//----- nvinfo : EIATTR_MAXREG_COUNT
	.align		4
        /*007c*/ 	.byte	0x03, 0x1b
        /*007e*/ 	.short	0x00ff


	//----- nvinfo : EIATTR_MERCURY_ISA_VERSION
	.align		4
        /*0080*/ 	.byte	0x03, 0x5f
        /*0082*/ 	.short	0x0101


	//----- nvinfo : EIATTR_EXIT_INSTR_OFFSETS
	.align		4
        /*0084*/ 	.byte	0x04, 0x1c
        /*0086*/ 	.short	(.L_5693 - .L_5692)


	//   ....[0]....
.L_5692:
        /*0088*/ 	.word	0x000004a0


	//   ....[1]....
        /*008c*/ 	.word	0x00000520


	//----- nvinfo : EIATTR_MAX_THREADS
	.align		4
.L_5693:
        /*0090*/ 	.byte	0x04, 0x05
        /*0092*/ 	.short	(.L_5695 - .L_5694)
.L_5694:
        /*0094*/ 	.word	0x00000080
        /*0098*/ 	.word	0x00000001
        /*009c*/ 	.word	0x00000001


	//----- nvinfo : EIATTR_CRS_STACK_SIZE
	.align		4
.L_5695:
        /*00a0*/ 	.byte	0x04, 0x1e
        /*00a2*/ 	.short	(.L_5697 - .L_5696)
.L_5696:
        /*00a4*/ 	.word	0x00000000


	//----- nvinfo : EIATTR_CBANK_PARAM_SIZE
	.align		4
.L_5697:
        /*00a8*/ 	.byte	0x03, 0x19
        /*00aa*/ 	.short	0x001c


	//----- nvinfo : EIATTR_PARAM_CBANK
	.align		4
        /*00ac*/ 	.byte	0x04, 0x0a
        /*00ae*/ 	.short	(.L_5699 - .L_5698)
	.align		4
.L_5698:
        /*00b0*/ 	.word	index@(.nv.constant0._ZN2at6native27unrolled_elementwise_kernelINS0_13AUnaryFunctorIaaaZZZNS0_21heaviside_kernel_cudaERNS_18TensorIteratorBaseEENKUlvE_clEvENKUlvE0_clEvEUlaaE_EESt5arrayIPcLm2EELi4E23TrivialOffsetCalculatorILi1EjESD_NS0_6memory15LoadWithoutCastENSE_16StoreWithoutCastEEEviT_T0_T2_T3_T4_T5_)
        /*00b4*/ 	.short	0x0210
        /*00b6*/ 	.short	0x001c


	//----- nvinfo : EIATTR_SW_WAR
	.align		4
.L_5699:
        /*00b8*/ 	.byte	0x04, 0x36
        /*00ba*/ 	.short	(.L_5701 - .L_5700)
.L_5700:
        /*00bc*/ 	.word	0x00000008
.L_5701:


//--------------------- .nv.info._ZN2at6native29vectorized_elementwise_kernelILi2ENS0_13AUnaryFunctorIaaaZZZNS0_21heaviside_kernel_cudaERNS_18TensorIteratorBaseEENKUlvE_clEvENKUlvE0_clEvEUlaaE_EESt5arrayIPcLm2EEEEviT0_T1_ --------------------------
	.section	.nv.info._ZN2at6native29vectorized_elementwise_kernelILi2ENS0_13AUnaryFunctorIaaaZZZNS0_21heaviside_kernel_cudaERNS_18TensorIteratorBaseEENKUlvE_clEvENKUlvE0_clEvEUlaaE_EESt5arrayIPcLm2EEEEviT0_T1_,"",@"SHT_CUDA_INFO"
	.sectionflags	@""
	.align	4


	//----- nvinfo : EIATTR_CUDA_API_VERSION
	.align		4
        /*0000*/ 	.byte	0x04, 0x37
        /*0002*/ 	.short	(.L_5703 - .L_5702)
.L_5702:
        /*0004*/ 	.word	0x00000082


	//----- nvinfo : EIATTR_KPARAM_INFO
	.align		4
.L_5703:
        /*0008*/ 	.byte	0x04, 0x17
        /*000a*/ 	.short	(.L_5705 - .L_5704)
.L_5704:
        /*000c*/ 	.word	0x00000000
        /*0010*/ 	.short	0x0002
        /*0012*/ 	.short	0x0008
        /*0014*/ 	.byte	0x00, 0xf0, 0x41, 0x00


	//----- nvinfo : EIATTR_KPARAM_INFO
	.align		4
.L_5705:
        /*0018*/ 	.byte	0x04, 0x17
        /*001a*/ 	.short	(.L_5707 - .L_5706)
.L_5706:
        /*001c*/ 	.word	0x00000000
        /*0020*/ 	.short	0x0001
        /*0022*/ 	.short	0x0004
        /*0024*/ 	.byte	0x00, 0xf0, 0x09, 0x00


	//----- nvinfo : EIATTR_KPARAM_INFO
	.align		4
.L_5707:
        /*0028*/ 	.byte	0x04, 0x17
        /*002a*/ 	.short	(.L_5709 - .L_5708)
.L_5708:
        /*002c*/ 	.word	0x00000000
        /*0030*/ 	.short	0x0000
        /*0032*/ 	.short	0x0000
        /*0034*/ 	.byte	0x00, 0xf0, 0x11, 0x00


	//----- nvinfo : EIATTR_SPARSE_MMA_MASK
	.align		4
.L_5709:
        /*0038*/ 	.byte	0x03, 0x50
        /*003a*/ 	.short	0x0000


	//----- nvinfo : EIATTR_MAXREG_COUNT
	.align		4
        /*003c*/ 	.byte	0x03, 0x1b
        /*003e*/ 	.short	0x00ff


	//----- nvinfo : EIATTR_MERCURY_ISA_VERSION
	.align		4
        /*0040*/ 	.byte	0x03, 0x5f
        /*0042*/ 	.short	0x0101


	//----- nvinfo : EIATTR_EXIT_INSTR_OFFSETS
	.align		4
        /*0044*/ 	.byte	0x04, 0x1c
        /*0046*/ 	.short	(.L_5711 - .L_5710)


	//   ....[0]....
.L_5710:
        /*0048*/ 	.word	0x00000320


	//   ....[1]....
        /*004c*/ 	.word	0x00000c40


	//   ....[2]....
        /*0050*/ 	.word	0x00000ca0


	//----- nvinfo : EIATTR_MAX_THREADS
	.align		4
.L_5711:
        /*0054*/ 	.byte	0x04, 0x05
        /*0056*/ 	.short	(.L_5713 - .L_5712)
.L_5712:
        /*0058*/ 	.word	0x00000080
        /*005c*/ 	.word	0x00000001
        /*0060*/ 	.word	0x00000001


	//----- nvinfo : EIATTR_CRS_STACK_SIZE
	.align		4
.L_5713:
        /*0064*/ 	.byte	0x04, 0x1e
        /*0066*/ 	.short	(.L_5715 - .L_5714)
.L_5714:
        /*0068*/ 	.word	0x00000000


	//----- nvinfo : EIATTR_CBANK_PARAM_SIZE
	.align		4
.L_5715:
        /*006c*/ 	.byte	0x03, 0x19
        /*006e*/ 	.short	0x0018


	//----- nvinfo : EIATTR_PARAM_CBANK
	.align		4
        /*0070*/ 	.byte	0x04, 0x0a
        /*0072*/ 	.short	(.L_5717 - .L_5716)
	.align		4
.L_5716:
        /*0074*/ 	.word	index@(.nv.constant0._ZN2at6native29vectorized_elementwise_kernelILi2ENS0_13AUnaryFunctorIaaaZZZNS0_21heaviside_kernel_cudaERNS_18TensorIteratorBaseEENKUlvE_clEvENKUlvE0_clEvEUlaaE_EESt5arrayIPcLm2EEEEviT0_T1_)
        /*0078*/ 	.short	0x0210
        /*007a*/ 	.short	0x0018


	//----- nvinfo : EIATTR_SW_WAR
	.align		4
.L_5717:
        /*007c*/ 	.byte	0x04, 0x36
        /*007e*/ 	.short	(.L_5719 - .L_5718)
.L_5718:
        /*0080*/ 	.word	0x00000008
.L_5719:


//--------------------- .nv.info._ZN2at6native29vectorized_elementwise_kernelILi4ENS0_13AUnaryFunctorIaaaZZZNS0_21heaviside_kernel_cudaERNS_18TensorIteratorBaseEENKUlvE_clEvENKUlvE0_clEvEUlaaE_EESt5arrayIPcLm2EEEEviT0_T1_ --------------------------
	.section	.nv.info._ZN2at6native29vectorized_elementwise_kernelILi4ENS0_13AUnaryFunctorIaaaZZZNS0_21heaviside_kernel_cudaERNS_18TensorIteratorBaseEENKUlvE_clEvENKUlvE0_clEvEUlaaE_EESt5arrayIPcLm2EEEEviT0_T1_,"",@"SHT_CUDA_INFO"
	.sectionflags	@""
	.align	4


	//----- nvinfo : EIATTR_CUDA_API_VERSION
	.align		4
        /*0000*/ 	.byte	0x04, 0x37
        /*0002*/ 	.short	(.L_5721 - .L_5720)
.L_5720:
        /*0004*/ 	.word	0x00000082


	//----- nvinfo : EIATTR_KPARAM_INFO
	.align		4
.L_5721:
        /*0008*/ 	.byte	0x04, 0x17
        /*000a*/ 	.short	(.L_5723 - .L_5722)
.L_5722:
        /*000c*/ 	.word	0x00000000
        /*0010*/ 	.short	0x0002
        /*0012*/ 	.short	0x0008
        /*0014*/ 	.byte	0x00, 0xf0, 0x41, 0x00


	//----- nvinfo : EIATTR_KPARAM_INFO
	.align		4
.L_5723:
        /*0018*/ 	.byte	0x04, 0x17
        /*001a*/ 	.short	(.L_5725 - .L_5724)
.L_5724:
        /*001c*/ 	.word	0x00000000
        /*0020*/ 	.short	0x0001
        /*0022*/ 	.short	0x0004
        /*0024*/ 	.byte	0x00, 0xf0, 0x09, 0x00


	//----- nvinfo : EIATTR_KPARAM_INFO
	.align		4
.L_5725:
        /*0028*/ 	.byte	0x04, 0x17
        /*002a*/ 	.short	(.L_5727 - .L_5726)
.L_5726:
        /*002c*/ 	.word	0x00000000
        /*0030*/ 	.short	0x0000
        /*0032*/ 	.short	0x0000
        /*0034*/ 	.byte	0x00, 0xf0, 0x11, 0x00


	//----- nvinfo : EIATTR_SPARSE_MMA_MASK
	.align		4
.L_5727:
        /*0038*/ 	.byte	0x03, 0x50
        /*003a*/ 	.short	0x0000


	//----- nvinfo : EIATTR_MAXREG_COUNT
	.align		4
        /*003c*/ 	.byte	0x03, 0x1b
        /*003e*/ 	.short	0x00ff


	//----- nvinfo : EIATTR_MERCURY_ISA_VERSION
	.align		4
        /*0040*/ 	.byte	0x03, 0x5f
        /*0042*/ 	.short	0x0101


	//----- nvinfo : EIATTR_EXIT_INSTR_OFFSETS
	.align		4
        /*0044*/ 	.byte	0x04, 0x1c
        /*0046*/ 	.short	(.L_5729 - .L_5728)


	//   ....[0]....
.L_5728:
        /*0048*/ 	.word	0x00000300


	//   ....[1]....
        /*004c*/ 	.word	0x00000c20


	//   ....[2]....
        /*0050*/ 	.word	0x00000c80


	//----- nvinfo : EIATTR_MAX_THREADS
	.align		4
.L_5729:
        /*0054*/ 	.byte	0x04, 0x05
        /*0056*/ 	.short	(.L_5731 - .L_5730)
.L_5730:
        /*0058*/ 	.word	0x00000080
        /*005c*/ 	.word	0x00000001
        /*0060*/ 	.word	0x00000001


	//----- nvinfo : EIATTR_CRS_STACK_SIZE
	.align		4
.L_5731:
        /*0064*/ 	.byte	0x04, 0x1e
        /*0066*/ 	.short	(.L_5733 - .L_5732)
.L_5732:
        /*0068*/ 	.word	0x00000000


	//----- nvinfo : EIATTR_CBANK_PARAM_SIZE
	.align		4
.L_5733:
        /*006c*/ 	.byte	0x03, 0x19
        /*006e*/ 	.short	0x0018


	//----- nvinfo : EIATTR_PARAM_CBANK
	.align		4
        /*0070*/ 	.byte	0x04, 0x0a
        /*0072*/ 	.short	(.L_5735 - .L_5734)
	.align		4
.L_5734:
        /*0074*/ 	.word	index@(.nv.constant0._ZN2at6native29vectorized_elementwise_kernelILi4ENS0_13AUnaryFunctorIaaaZZZNS0_21heaviside_kernel_cudaERNS_18TensorIteratorBaseEENKUlvE_clEvENKUlvE0_clEvEUlaaE_EESt5arrayIPcLm2EEEEviT0_T1_)
        /*0078*/ 	.short	0x0210
        /*007a*/ 	.short	0x0018


	//----- nvinfo : EIATTR_SW_WAR
	.align		4
.L_5735:
        /*007c*/ 	.byte	0x04, 0x36
        /*007e*/ 	.short	(.L_5737 - .L_5736)
.L_5736:
        /*0080*/ 	.word	0x00000008
.L_5737:


//--------------------- .nv.info._ZN2at6native29vectorized_elementwise_kernelILi8ENS0_13AUnaryFunctorIaaaZZZNS0_21heaviside_kernel_cudaERNS_18TensorIteratorBaseEENKUlvE_clEvENKUlvE0_clEvEUlaaE_EESt5arrayIPcLm2EEEEviT0_T1_ --------------------------
	.section	.nv.info._ZN2at6native29vectorized_elementwise_kernelILi8ENS0_13AUnaryFunctorIaaaZZZNS0_21heaviside_kernel_cudaERNS_18TensorIteratorBaseEENKUlvE_clEvENKUlvE0_clEvEUlaaE_EESt5arrayIPcLm2EEEEviT0_T1_,"",@"SHT_CUDA_INFO"
	.sectionflags	@""
	.align	4


	//----- nvinfo : EIATTR_CUDA_API_VERSION
	.align		4
        /*0000*/ 	.byte	0x04, 0x37
        /*0002*/ 	.short	(.L_5739 - .L_5738)
.L_5738:
        /*0004*/ 	.word	0x00000082


	//----- nvinfo : EIATTR_KPARAM_INFO
	.align		4
.L_5739:
        /*0008*/ 	.byte	0x04, 0x17
        /*000a*/ 	.short	(.L_5741 - .L_5740)
.L_5740:
        /*000c*/ 	.word	0x00000000
        /*0010*/ 	.short	0x0002
        /*0012*/ 	.short	0x0008
        /*0014*/ 	.byte	0x00, 0xf0, 0x41, 0x00


	//----- nvinfo : EIATTR_KPARAM_INFO
	.align		4
.L_5741:
        /*0018*/ 	.byte	0x04, 0x17
        /*001a*/ 	.short	(.L_5743 - .L_5742)
.L_5742:
        /*001c*/ 	.word	0x00000000
        /*0020*/ 	.short	0x0001
        /*0022*/ 	.short	0x0004
        /*0024*/ 	.byte	0x00, 0xf0, 0x09, 0x00


	//----- nvinfo : EIATTR_KPARAM_INFO
	.align		4
.L_5743:
        /*0028*/ 	.byte	0x04, 0x17
        /*002a*/ 	.short	(.L_5745 - .L_5744)
.L_5744:
        /*002c*/ 	.word	0x00000000
        /*0030*/ 	.short	0x0000
        /*0032*/ 	.short	0x0000
        /*0034*/ 	.byte	0x00, 0xf0, 0x11, 0x00


	//----- nvinfo : EIATTR_SPARSE_MMA_MASK
	.align		4
.L_5745:
        /*0038*/ 	.byte	0x03, 0x50
        /*003a*/ 	.short	0x0000


	//----- nvinfo : EIATTR_MAXREG_COUNT
	.align		4
        /*003c*/ 	.byte	0x03, 0x1b
        /*003e*/ 	.short	0x00ff


	//----- nvinfo : EIATTR_MERCURY_ISA_VERSION
	.align		4
        /*0040*/ 	.byte	0x03, 0x5f
        /*0042*/ 	.short	0x0101


	//----- nvinfo : EIATTR_EXIT_INSTR_OFFSETS
	.align		4
        /*0044*/ 	.byte	0x04, 0x1c
        /*0046*/ 	.short	(.L_5747 - .L_5746)


	//   ....[0]....
.L_5746:
        /*0048*/ 	.word	0x000003b0


	//   ....[1]....
        /*004c*/ 	.word	0x00000cd0


	//   ....[2]....
        /*0050*/ 	.word	0x00000d30


	//----- nvinfo : EIATTR_MAX_THREADS
	.align		4
.L_5747:
        /*0054*/ 	.byte	0x04, 0x05
        /*0056*/ 	.short	(.L_5749 - .L_5748)
.L_5748:
        /*0058*/ 	.word	0x00000080
        /*005c*/ 	.word	0x00000001
        /*0060*/ 	.word	0x00000001


	//----- nvinfo : EIATTR_CRS_STACK_SIZE
	.align		4
.L_5749:
        /*0064*/ 	.byte	0x04, 0x1e
        /*0066*/ 	.short	(.L_5751 - .L_5750)
.L_5750:
        /*0068*/ 	.word	0x00000000


	//----- nvinfo : EIATTR_CBANK_PARAM_SIZE
	.align		4
.L_5751:
        /*006c*/ 	.byte	0x03, 0x19
        /*006e*/ 	.short	0x0018


	//----- nvinfo : EIATTR_PARAM_CBANK
	.align		4
        /*0070*/ 	.byte	0x04, 0x0a
        /*0072*/ 	.short	(.L_5753 - .L_5752)
	.align		4
.L_5752:
        /*0074*/ 	.word	index@(.nv.constant0._ZN2at6native29vectorized_elementwise_kernelILi8ENS0_13AUnaryFunctorIaaaZZZNS0_21heaviside_kernel_cudaERNS_18TensorIteratorBaseEENKUlvE_clEvENKUlvE0_clEvEUlaaE_EESt5arrayIPcLm2EEEEviT0_T1_)
        /*0078*/ 	.short	0x0210
        /*007a*/ 	.short	0x0018


	//----- nvinfo : EIATTR_SW_WAR
	.align		4
.L_5753:
        /*007c*/ 	.byte	0x04, 0x36
        /*007e*/ 	.short	(.L_5755 - .L_5754)
.L_5754:
        /*0080*/ 	.word	0x00000008
.L_5755:


//--------------------- .nv.info._ZN2at6native18elementwise_kernelILi128ELi4EZNS0_15gpu_kernel_implINS0_13BinaryFunctorIhhhZZZNS0_21heaviside_kernel_cudaERNS_18TensorIteratorBaseEENKUlvE_clEvENKUlvE_clEvEUlhhE_EEEEvS5_RKT_EUliE_EEviT1_ --------------------------
	.section	.nv.info._ZN2at6native18elementwise_kernelILi128ELi4EZNS0_15gpu_kernel_implINS0_13BinaryFunctorIhhhZZZNS0_21heaviside_kernel_cudaERNS_18TensorIteratorBaseEENKUlvE_clEvENKUlvE_clEvEUlhhE_EEEEvS5_RKT_EUliE_EEviT1_,"",@"SHT_CUDA_INFO"
	.sectionflags	@""
	.align	4


	//----- nvinfo : EIATTR_CUDA_API_VERSION
	.align		4
        /*0000*/ 	.byte	0x04, 0x37
        /*0002*/ 	.short	(.L_5757 - .L_5756)
.L_5756:
        /*0004*/ 	.word	0x00000082


	//----- nvinfo : EIATTR_KPARAM_INFO
	.align		4
.L_5757:
        /*0008*/ 	.byte	0x04, 0x17
        /*000a*/ 	.short	(.L_5759 - .L_5758)
.L_5758:
        /*000c*/ 	.word	0x00000000
        /*0010*/ 	.short	0x0001
        /*0012*/ 	.short	0x0008
        /*0014*/ 	.byte	0x00, 0xf0, 0x21, 0x0a


	//----- nvinfo : EIATTR_KPARAM_INFO
	.align		4
.L_5759:
        /*0018*/ 	.byte	0x04, 0x17
        /*001a*/ 	.short	(.L_5761 - .L_5760)
.L_5760:
        /*001c*/ 	.word	0x00000000
        /*0020*/ 	.short	0x0000
        /*0022*/ 	.short	0x0000
        /*0024*/ 	.byte	0x00, 0xf0, 0x11, 0x00


	//----- nvinfo : EIATTR_SPARSE_MMA_MASK
	.align		4
.L_5761:
        /*0028*/ 	.byte	0x03, 0x50
        /*002a*/ 	.short	0x0000


	//----- nvinfo : EIATTR_MAXREG_COUNT
	.align		4
        /*002c*/ 	.byte	0x03, 0x1b
        /*002e*/ 	.short	0x0080


	//----- nvinfo : EIATTR_EXTERNS
	.align		4
        /*0030*/ 	.byte	0x04, 0x0f
        /*0032*/ 	.short	(.L_5763 - .L_5762)


	//   ....[0]....
	.align		4
.L_5762:
        /*0034*/ 	.word	index@(__assertfail)


	//----- nvinfo : EIATTR_MERCURY_ISA_VERSION
	.align		4
.L_5763:
        /*0038*/ 	.byte	0x03, 0x5f
        /*003a*/ 	.short	0x0101


	//----- nvinfo : EIATTR_SYSCALL_OFFSETS
	.align		4
        /*003c*/ 	.byte	0x04, 0x46
        /*003e*/ 	.short	(.L_5765 - .L_5764)


	//   ....[0]....
.L_5764:
        /*0040*/ 	.word	0x00002560


	//   ....[1]....
        /*0044*/ 	.word	0x00003420


	//   ....[2]....
        /*0048*/ 	.word	0x00004390


	//   ....[3]....
        /*004c*/ 	.word	0x00006930


	//   ....[4]....
        /*0050*/ 	.word	0x000077f0


	//   ....[5]....
        /*0054*/ 	.word	0x00008760


	//   ....[6]....
        /*0058*/ 	.word	0x0000acf0


	//   ....[7]....
        /*005c*/ 	.word	0x0000bbb0


	//   ....[8]....
        /*0060*/ 	.word	0x0000cb20


	//   ....[9]....
        /*0064*/ 	.word	0x0000f0a0


	//   ....[10]....
        /*0068*/ 	.word	0x0000ff60


	//   ....[11]....
        /*006c*/ 	.word	0x00010ed0


	//----- nvinfo : EIATTR_EXIT_INSTR_OFFSETS
	.align		4
.L_5765:
        /*0070*/ 	.byte	0x04, 0x1c
        /*0072*/ 	.short	(.L_5767 - .L_5766)


	//   ....[0]....
.L_5766:
        /*0074*/ 	.word	0x0000cbe0


	//   ....[1]....
        /*0078*/ 	.word	0x000100c0


	//   ....[2]....
        /*007c*/ 	.word	0x000100e0


	//   ....[3]....
        /*0080*/ 	.word	0x00010180


	//   ....[4]....
        /*0084*/ 	.word	0x000101b0


	//   ....[5]....
        /*0088*/ 	.word	0x000101e0


	//   ....[6]....
        /*008c*/ 	.word	0x00010280


	//   ....[7]....
        /*0090*/ 	.word	0x000102d0


	//   ....[8]....
        /*0094*/ 	.word	0x00010380


	//   ....[9]....
        /*0098*/ 	.word	0x000103e0


	//   ....[10]....
        /*009c*/ 	.word	0x00010420


	//   ....[11]....
        /*00a0*/ 	.word	0x000104e0


	//   ....[12]....
        /*00a4*/ 	.word	0x00010530


	//   ....[13]....
        /*00a8*/ 	.word	0x000106d0


	//   ....[14]....
        /*00ac*/ 	.word	0x00010840


	//   ....[15]....
        /*00b0*/ 	.word	0x00010890


	//   ....[16]....
        /*00b4*/ 	.word	0x00010940


	//   ....[17]....
        /*00b8*/ 	.word	0x00010ad0


	//   ....[18]....
        /*00bc*/ 	.word	0x00010c60


	//   ....[19]....
        /*00c0*/ 	.word	0x00010dd0


	//   ....[20]....
        /*00c4*/ 	.word	0x00010ee0


	//   ....[21]....
        /*00c8*/ 	.word	0x00010f20


	//   ....[22]....
        /*00cc*/ 	.word	0x00010f50


	//----- nvinfo : EIATTR_MAX_THREADS
	.align		4
.L_5767:
        /*00d0*/ 	.byte	0x04, 0x05
        /*00d2*/ 	.short	(.L_5769 - .L_5768)
.L_5768:
        /*00d4*/ 	.word	0x00000080
        /*00d8*/ 	.word	0x00000001
        /*00dc*/ 	.word	0x00000001


	//----- nvinfo : EIATTR_CRS_STACK_SIZE
	.align		4
.L_5769:
        /*00e0*/ 	.byte	0x04, 0x1e
        /*00e2*/ 	.short	(.L_5771 - .L_5770)
.L_5770:
        /*00e4*/ 	.word	0x00000000


	//----- nvinfo : EIATTR_CBANK_PARAM_SIZE
	.align		4
.L_5771:
        /*00e8*/ 	.byte	0x03, 0x19
        /*00ea*/ 	.short	0x0290


	//----- nvinfo : EIATTR_PARAM_CBANK
	.align		4
        /*00ec*/ 	.byte	0x04, 0x0a
        /*00ee*/ 	.short	(.L_5773 - .L_5772)
	.align		4
.L_5772:
        /*00f0*/ 	.word	index@(.nv.constant0._ZN2at6native18elementwise_kernelILi128ELi4EZNS0_15gpu_kernel_implINS0_13BinaryFunctorIhhhZZZNS0_21heaviside_kernel_cudaERNS_18TensorIteratorBaseEENKUlvE_clEvENKUlvE_clEvEUlhhE_EEEEvS5_RKT_EUliE_EEviT1_)
        /*00f4*/ 	.short	0x0210
        /*00f6*/ 	.short	0x0290


	//----- nvinfo : EIATTR_SW_WAR
	.align		4
.L_5773:
        /*00f8*/ 	.byte	0x04, 0x36
        /*00fa*/ 	.short	(.L_5775 - .L_5774)
.L_5774:
        /*00fc*/ 	.word	0x00000008
.L_5775:


//--------------------- .nv.info._ZN2at6native27unrolled_elementwise_kernelINS0_13BinaryFunctorIhhhZZZNS0_21heaviside_kernel_cudaERNS_18TensorIteratorBaseEENKUlvE_clEvENKUlvE_clEvEUlhhE_EESt5arrayIPcLm3EELi4E23TrivialOffsetCalculatorILi2EjESC_ILi1EjENS0_6memory12LoadWithCastILi2EEENSF_13StoreWithCastILi1EEEEEviT_T0_T2_T3_T4_T5_ --------------------------
	.section	.nv.info._ZN2at6native27unrolled_elementwise_kernelINS0_13BinaryFunctorIhhhZZZNS0_21heaviside_kernel_cudaERNS_18TensorIteratorBaseEENKUlvE_clEvENKUlvE_clEvEUlhhE_EESt5arrayIPcLm3EELi4E23TrivialOffsetCalculatorILi2EjESC_ILi1EjENS0_6memory12LoadWithCastILi2EEENSF_13StoreWithCastILi1EEEEEviT_T0_T2_T3_T4_T5_,"",@"SHT_CUDA_INFO"
	.sectionflags	@""
	.align	4


	//----- nvinfo : EIATTR_CUDA_API_VERSION
	.align		4
        /*0000*/ 	.byte	0x04, 0x37
        /*0002*/ 	.short	(.L_5777 - .L_5776)
.L_5776:
        /*0004*/ 	.word	0x00000082


	//----- nvinfo : EIATTR_KPARAM_INFO
	.align		4
.L_5777:
        /*0008*/ 	.byte	0x04, 0x17
        /*000a*/ 	.short	(.L_5779 - .L_5778)
.L_5778:
        /*000c*/ 	.word	0x00000000
        /*0010*/ 	.short	0x0006
        /*0012*/ 	.short	0x0030
        /*0014*/ 	.byte	0x00, 0xf0, 0x21, 0x00


	//----- nvinfo : EIATTR_KPARAM_INFO
	.align		4
.L_5779:
        /*0018*/ 	.byte	0x04, 0x17
        /*001a*/ 	.short	(.L_5781 - .L_5780)
.L_5780:
        /*001c*/ 	.word	0x00000000
        /*0020*/ 	.short	0x0005
        /*0022*/ 	.short	0x0024
        /*0024*/ 	.byte	0x00, 0xf0, 0x31, 0x00


	//----- nvinfo : EIATTR_KPARAM_INFO
	.align		4
.L_5781:
        /*0028*/ 	.byte	0x04, 0x17
        /*002a*/ 	.short	(.L_5783 - .L_5782)
.L_5782:
        /*002c*/ 	.word	0x00000000
        /*0030*/ 	.short	0x0004
        /*0032*/ 	.short	0x0021
        /*0034*/ 	.byte	0x00, 0xf0, 0x05, 0x00


	//----- nvinfo : EIATTR_KPARAM_INFO
	.align		4
.L_5783:
        /*0038*/ 	.byte	0x04, 0x17
        /*003a*/ 	.short	(.L_5785 - .L_5784)
.L_5784:
        /*003c*/ 	.word	0x00000000
        /*0040*/ 	.short	0x0003
        /*0042*/ 	.short	0x0020
        /*0044*/ 	.byte	0x00, 0xf0, 0x05, 0x00


	//----- nvinfo : EIATTR_KPARAM_INFO
	.align		4
.L_5785:
        /*0048*/ 	.byte	0x04, 0x17
        /*004a*/ 	.short	(.L_5787 - .L_5786)
.L_5786:
        /*004c*/ 	.word	0x00000000
        /*0050*/ 	.short	0x0002
        /*0052*/ 	.short	0x0008
        /*0054*/ 	.byte	0x00, 0xf0, 0x61, 0x00


	//----- nvinfo : EIATTR_KPARAM_INFO
	.align		4
.L_5787:
        /*0058*/ 	.byte	0x04, 0x17
        /*005a*/ 	.short	(.L_5789 - .L_5788)
.L_5788:
        /*005c*/ 	.word	0x00000000
        /*0060*/ 	.short	0x0001
        /*0062*/ 	.short	0x0004
        /*0064*/ 	.byte	0x00, 0xf0, 0x05, 0x00


	//----- nvinfo : EIATTR_KPARAM_INFO
	.align		4
.L_5789:
        /*0068*/ 	.byte	0x04, 0x17
        /*006a*/ 	.short	(.L_5791 - .L_5790)
.L_5790:
        /*006c*/ 	.word	0x00000000
        /*0070*/ 	.short	0x0000
        /*0072*/ 	.short	0x0000
        /*0074*/ 	.byte	0x00, 0xf0, 0x11, 0x00


	//----- nvinfo : EIATTR_SPARSE_MMA_MASK
	.align		4
.L_5791:
        /*0078*/ 	.byte	0x03, 0x50
        /*007a*/ 	.short	0x0000


	//----- nvinfo : EIATTR_MAXREG_COUNT
	.align		4
        /*007c*/ 	.byte	0x03, 0x1b
        /*007e*/ 	.short	0x00ff


	//----- nvinfo : EIATTR_EXTERNS
	.align		4
        /*0080*/ 	.byte	0x04, 0x0f
        /*0082*/ 	.short	(.L_5793 - .L_5792)


	//   ....[0]....
	.align		4
.L_5792:
        /*0084*/ 	.word	index@(__assertfail)


	//----- nvinfo : EIATTR_MERCURY_ISA_VERSION
	.align		4
.L_5793:
        /*0088*/ 	.byte	0x03, 0x5f
        /*008a*/ 	.short	0x0101


	//----- nvinfo : EIATTR_SYSCALL_OFFSETS
	.align		4
        /*008c*/ 	.byte	0x04, 0x46
        /*008e*/ 	.short	(.L_5795 - .L_5794)


	//   ....[0]....
.L_5794:
        /*0090*/ 	.word	0x00000f70


	//   ....[1]....
        /*0094*/ 	.word	0x00001e40


	//   ....[2]....
        /*0098*/ 	.word	0x00002d90


	//   ....[3]....
        /*009c*/ 	.word	0x00003c60


	//   ....[4]....
        /*00a0*/ 	.word	0x00004bc0


	//   ....[5]....
        /*00a4*/ 	.word	0x00005aa0


	//   ....[6]....
        /*00a8*/ 	.word	0x000069e0


	//   ....[7]....
        /*00ac*/ 	.word	0x000078c0


	//   ....[8]....
        /*00b0*/ 	.word	0x00008950


	//   ....[9]....
        /*00b4*/ 	.word	0x00009950


	//   ....[10]....
        /*00b8*/ 	.word	0x0000a940


	//   ....[11]....
        /*00bc*/ 	.word	0x0000b930


	//----- nvinfo : EIATTR_EXIT_INSTR_OFFSETS
	.align		4
.L_5795:
        /*00c0*/ 	.byte	0x04, 0x1c
        /*00c2*/ 	.short	(.L_5797 - .L_5796)


	//   ....[0]....
.L_5796:
        /*00c4*/ 	.word	0x0000a9f0


	//   ....[1]....
        /*00c8*/ 	.word	0x0000ab20


	//   ....[2]....
        /*00cc*/ 	.word	0x0000ab40


	//   ....[3]....
        /*00d0*/ 	.word	0x0000abe0


	//   ....[4]....
        /*00d4*/ 	.word	0x0000ac10


	//   ....[5]....
        /*00d8*/ 	.word	0x0000ac40


	//   ....[6]....
        /*00dc*/ 	.word	0x0000ace0


	//   ....[7]....
        /*00e0*/ 	.word	0x0000ad30


	//   ....[8]....
        /*00e4*/ 	.word	0x0000ade0


	//   ....[9]....
        /*00e8*/ 	.word	0x0000ae40


	//   ....[10]....
        /*00ec*/ 	.word	0x0000ae80


	//   ....[11]....
        /*00f0*/ 	.word	0x0000af40


	//   ....[12]....
        /*00f4*/ 	.word	0x0000af90


	//   ....[13]....
        /*00f8*/ 	.word	0x0000b130


	//   ....[14]....
        /*00fc*/ 	.word	0x0000b2a0


	//   ....[15]....
        /*0100*/ 	.word	0x0000b2f0


	//   ....[16]....
        /*0104*/ 	.word	0x0000b3a0


	//   ....[17]....
        /*0108*/ 	.word	0x0000b530


	//   ....[18]....
        /*010c*/ 	.word	0x0000b6c0


	//   ....[19]....
        /*0110*/ 	.word	0x0000b830


	//   ....[20]....
        /*0114*/ 	.word	0x0000b940


	//   ....[21]....
        /*0118*/ 	.word	0x0000b980


	//   ....[22]....
        /*011c*/ 	.word	0x0000b9b0


	//----- nvinfo : EIATTR_MAX_THREADS
	.align		4
.L_5797:
        /*0120*/ 	.byte	0x04, 0x05
        /*0122*/ 	.short	(.L_5799 - .L_5798)
.L_5798:
        /*0124*/ 	.word	0x00000080
        /*0128*/ 	.word	0x00000001
        /*012c*/ 	.word	0x00000001


	//----- nvinfo : EIATTR_CRS_STACK_SIZE
	.align		4
.L_5799:
        /*0130*/ 	.byte	0x04, 0x1e
        /*0132*/ 	.short	(.L_5801 - .L_5800)
.L_5800:
        /*0134*/ 	.word	0x00000000


	//----- nvinfo : EIATTR_CBANK_PARAM_SIZE
	.align		4
.L_5801:
        /*0138*/ 	.byte	0x03, 0x19
        /*013a*/ 	.short	0x0038


	//----- nvinfo : EIATTR_PARAM_CBANK
	.align		4
        /*013c*/ 	.byte	0x04, 0x0a
        /*013e*/ 	.short	(.L_5803 - .L_5802)
	.align		4
.L_5802:
        /*0140*/ 	.word	index@(.nv.constant0._ZN2at6native27unrolled_elementwise_kernelINS0_13BinaryFunctorIhhhZZZNS0_21heaviside_kernel_cudaERNS_18TensorIteratorBaseEENKUlvE_clEvENKUlvE_clEvEUlhhE_EESt5arrayIPcLm3EELi4E23TrivialOffsetCalculatorILi2EjESC_ILi1EjENS0_6memory12LoadWithCastILi2EEENSF_13StoreWithCastILi1EEEEEviT_T0_T2_T3_T4_T5_)
        /*0144*/ 	.short	0x0210
        /*0146*/ 	.short	0x0038


	//----- nvinfo : EIATTR_SW_WAR
	.align		4
.L_5803:
        /*0148*/ 	.byte	0x04, 0x36
        /*014a*/ 	.short	(.L_5805 - .L_5804)
.L_5804:
        /*014c*/ 	.word	0x00000008
.L_5805:


//--------------------- .nv.info._ZN2at6native18elementwise_kernelILi128ELi4EZNS0_22gpu_kernel_impl_nocastINS0_13BinaryFunctorIhhhZZZNS0_21heaviside_kernel_cudaERNS_18TensorIteratorBaseEENKUlvE_clEvENKUlvE_clEvEUlhhE_EEEEvS5_RKT_EUliE_EEviT1_ --------------------------
	.section	.nv.info._ZN2at6native18elementwise_kernelILi128ELi4EZNS0_22gpu_kernel_impl_nocastINS0_13BinaryFunctorIhhhZZZNS0_21heaviside_kernel_cudaERNS_18TensorIteratorBaseEENKUlvE_clEvENKUlvE_clEvEUlhhE_EEEEvS5_RKT_EUliE_EEviT1_,"",@"SHT_CUDA_INFO"
	.sectionflags	@""
	.align	4


	//----- nvinfo : EIATTR_CUDA_API_VERSION
	.align		4
        /*0000*/ 	.byte	0x04, 0x37
        /*0002*/ 	.short	(.L_5807 - .L_5806)
.L_5806:
        /*0004*/ 	.word	0x00000082


	//----- nvinfo : EIATTR_KPARAM_INFO
	.align		4
.L_5807:
        /*0008*/ 	.byte	0x04, 0x17
        /*000a*/ 	.short	(.L_5809 - .L_5808)
.L_5808:
        /*000c*/ 	.word	0x00000000
        /*0010*/ 	.short	0x0001
        /*0012*/ 	.short	0x0008
        /*0014*/ 	.byte	0x00, 0xf0, 0x21, 0x0a


	//----- nvinfo : EIATTR_KPARAM_INFO
	.align		4
.L_5809:
        /*0018*/ 	.byte	0x04, 0x17
        /*001a*/ 	.short	(.L_5811 - .L_5810)
.L_5810:
        /*001c*/ 	.word	0x00000000
        /*0020*/ 	.short	0x0000
        /*0022*/ 	.short	0x0000
        /*0024*/ 	.byte	0x00, 0xf0, 0x11, 0x00


	//----- nvinfo : EIATTR_SPARSE_MMA_MASK
	.align		4
.L_5811:
        /*0028*/ 	.byte	0x03, 0x50
        /*002a*/ 	.short	0x0000


	//----- nvinfo : EIATTR_MAXREG_COUNT
	.align		4
        /*002c*/ 	.byte	0x03, 0x1b
        /*002e*/ 	.short	0x0080


	//----- nvinfo : EIATTR_MERCURY_ISA_VERSION
	.align		4
        /*0030*/ 	.byte	0x03, 0x5f
        /*0032*/ 	.short	0x0101


	//----- nvinfo : EIATTR_EXIT_INSTR_OFFSETS
	.align		4
        /*0034*/ 	.byte	0x04, 0x1c
        /*0036*/ 	.short	(.L_5813 - .L_5812)


	//   ....[0]....
.L_5812:
        /*0038*/ 	.word	0x00004650


	//   ....[1]....
        /*003c*/ 	.word	0x00005d60


	//----- nvinfo : EIATTR_MAX_THREADS
	.align		4
.L_5813:
        /*0040*/ 	.byte	0x04, 0x05
        /*0042*/ 	.short	(.L_5815 - .L_5814)
.L_5814:
        /*0044*/ 	.word	0x00000080
        /*0048*/ 	.word	0x00000001
        /*004c*/ 	.word	0x00000001


	//----- nvinfo : EIATTR_CRS_STACK_SIZE
	.align		4
.L_5815:
        /*0050*/ 	.byte	0x04, 0x1e
        /*0052*/ 	.short	(.L_5817 - .L_5816)
.L_5816:
        /*0054*/ 	.word	0x00000000


	//----- nvinfo : EIATTR_CBANK_PARAM_SIZE
	.align		4
.L_5817:
        /*0058*/ 	.byte	0x03, 0x19
        /*005a*/ 	.short	0x0290


	//----- nvinfo : EIATTR_PARAM_CBANK
	.align		4
        /*005c*/ 	.byte	0x04, 0x0a
        /*005e*/ 	.short	(.L_5819 - .L_5818)
	.align		4
.L_5818:
        /*0060*/ 	.word	index@(.nv.constant0._ZN2at6native18elementwise_kernelILi128ELi4EZNS0_22gpu_kernel_impl_nocastINS0_13BinaryFunctorIhhhZZZNS0_21heaviside_kernel_cudaERNS_18TensorIteratorBaseEENKUlvE_clEvENKUlvE_clEvEUlhhE_EEEEvS5_RKT_EUliE_EEviT1_)
        /*0064*/ 	.short	0x0210
        /*0066*/ 	.short	0x0290


	//----- nvinfo : EIATTR_SW_WAR
	.align		4
.L_5819:
        /*0068*/ 	.byte	0x04, 0x36
        /*006a*/ 	.short	(.L_5821 - .L_5820)
.L_5820:
        /*006c*/ 	.word	0x00000008
.L_5821:


//--------------------- .nv.info._ZN2at6native27unrolled_elementwise_kernelINS0_13BinaryFunctorIhhhZZZNS0_21heaviside_kernel_cudaERNS_18TensorIteratorBaseEENKUlvE_clEvENKUlvE_clEvEUlhhE_EESt5arrayIPcLm3EELi4E23TrivialOffsetCalculatorILi2EjESC_ILi1EjENS0_6memory15LoadWithoutCastENSF_16StoreWithoutCastEEEviT_T0_T2_T3_T4_T5_ --------------------------
	.section	.nv.info._ZN2at6native27unrolled_elementwise_kernelINS0_13BinaryFunctorIhhhZZZNS0_21heaviside_kernel_cudaERNS_18TensorIteratorBaseEENKUlvE_clEvENKUlvE_clEvEUlhhE_EESt5arrayIPcLm3EELi4E23TrivialOffsetCalculatorILi2EjESC_ILi1EjENS0_6memory15LoadWithoutCastENSF_16StoreWithoutCastEEEviT_T0_T2_T3_T4_T5_,"",@"SHT_CUDA_INFO"
	.sectionflags	@""
	.align	4


	//----- nvinfo : EIATTR_CUDA_API_VERSION
	.align		4
        /*0000*/ 	.byte	0x04, 0x37
        /*0002*/ 	.short	(.L_5823 - .L_5822)
.L_5822:
        /*0004*/ 	.word	0x00000082


	//----- nvinfo : EIATTR_KPARAM_INFO
	.align		4
.L_5823:
        /*0008*/ 	.byte	0x04, 0x17
        /*000a*/ 	.short	(.L_5825 - .L_5824)
.L_5824:
        /*000c*/ 	.word	0x00000000
        /*0010*/ 	.short	0x0006
        /*0012*/ 	.short	0x0023
        /*0014*/ 	.byte	0x00, 0xf0, 0x05, 0x00


	//----- nvinfo : EIATTR_KPARAM_INFO
	.align		4
.L_5825:
        /*0018*/ 	.byte	0x04, 0x17
        /*001a*/ 	.short	(.L_5827 - .L_5826)
.L_5826:
        /*001c*/ 	.word	0x00000000
        /*0020*/ 	.short	0x0005
        /*0022*/ 	.short	0x0022
        /*0024*/ 	.byte	0x00, 0xf0, 0x05, 0x00


	//----- nvinfo : EIATTR_KPARAM_INFO
	.align		4
.L_5827:
        /*0028*/ 	.byte	0x04, 0x17
        /*002a*/ 	.short	(.L_5829 - .L_5828)
.L_5828:
        /*002c*/ 	.word	0x00000000
        /*0030*/ 	.short	0x0004
        /*0032*/ 	.short	0x0021
        /*0034*/ 	.byte	0x00, 0xf0, 0x05, 0x00


	//----- nvinfo : EIATTR_KPARAM_INFO
	.align		4
.L_5829:
        /*0038*/ 	.byte	0x04, 0x17
        /*003a*/ 	.short	(.L_5831 - .L_5830)
.L_5830:
        /*003c*/ 	.word	0x00000000
        /*0040*/ 	.short	0x0003
        /*0042*/ 	.short	0x0020
        /*0044*/ 	.byte	0x00, 0xf0, 0x05, 0x00


	//----- nvinfo : EIATTR_KPARAM_INFO
	.align		4
.L_5831:
        /*0048*/ 	.byte	0x04, 0x17
        /*004a*/ 	.short	(.L_5833 - .L_5832)
.L_5832:
        /*004c*/ 	.word	0x00000000
        /*0050*/ 	.short	0x0002
        /*0052*/ 	.short	0x0008
        /*0054*/ 	.byte	0x00, 0xf0, 0x61, 0x00


	//----- nvinfo : EIATTR_KPARAM_INFO
	.align		4
.L_5833:
        /*0058*/ 	.byte	0x04, 0x17
        /*005a*/ 	.short	(.L_5835 - .L_5834)
.L_5834:
        /*005c*/ 	.word	0x00000000
        /*0060*/ 	.short	0x0001
        /*0062*/ 	.short	0x0004
        /*0064*/ 	.byte	0x00, 0xf0, 0x05, 0x00


	//----- nvinfo : EIATTR_KPARAM_INFO
	.align		4
.L_5835:
        /*0068*/ 	.byte	0x04, 0x17
        /*006a*/ 	.short	(.L_5837 - .L_5836)
.L_5836:
        /*006c*/ 	.word	0x00000000
        /*0070*/ 	.short	0x0000
        /*0072*/ 	.short	0x0000
        /*0074*/ 	.byte	0x00, 0xf0, 0x11, 0x00


	//----- nvinfo : EIATTR_SPARSE_MMA_MASK
	.align		4
.L_5837:
        /*0078*/ 	.byte	0x03, 0x50
        /*007a*/ 	.short	0x0000


	//----- nvinfo : EIATTR_MAXREG_COUNT
	.align		4
        /*007c*/ 	.byte	0x03, 0x1b
        /*007e*/ 	.short	0x00ff


	//----- nvinfo : EIATTR_MERCURY_ISA_VERSION
	.align		4
        /*0080*/ 	.byte	0x03, 0x5f
        /*0082*/ 	.short	0x0101


	//----- nvinfo : EIATTR_EXIT_INSTR_OFFSETS
	.align		4
        /*0084*/ 	.byte	0x04, 0x1c
        /*0086*/ 	.short	(.L_5839 - .L_5838)


	//   ....[0]....
.L_5838:
        /*0088*/ 	.word	0x00000590


	//   ....[1]....
        /*008c*/ 	.word	0x00000600


	//----- nvinfo : EIATTR_MAX_THREADS
	.align		4
.L_5839:
        /*0090*/ 	.byte	0x04, 0x05
        /*0092*/ 	.short	(.L_5841 - .L_5840)
.L_5840:
        /*0094*/ 	.word	0x00000080
        /*0098*/ 	.word	0x00000001
        /*009c*/ 	.word	0x00000001


	//----- nvinfo : EIATTR_CRS_STACK_SIZE
	.align		4
.L_5841:
        /*00a0*/ 	.byte	0x04, 0x1e
        /*00a2*/ 	.short	(.L_5843 - .L_5842)
.L_5842:
        /*00a4*/ 	.word	0x00000000


	//----- nvinfo : EIATTR_CBANK_PARAM_SIZE
	.align		4
.L_5843:
        /*00a8*/ 	.byte	0x03, 0x19
        /*00aa*/ 	.short	0x0024


	//----- nvinfo : EIATTR_PARAM_CBANK
	.align		4
        /*00ac*/ 	.byte	0x04, 0x0a
        /*00ae*/ 	.short	(.L_5845 - .L_5844)
	.align		4
.L_5844:
        /*00b0*/ 	.word	index@(.nv.constant0._ZN2at6native27unrolled_elementwise_kernelINS0_13BinaryFunctorIhhhZZZNS0_21heaviside_kernel_cudaERNS_18TensorIteratorBaseEENKUlvE_clEvENKUlvE_clEvEUlhhE_EESt5arrayIPcLm3EELi4E23TrivialOffsetCalculatorILi2EjESC_ILi1EjENS0_6memory15LoadWithoutCastENSF_16StoreWithoutCastEEEviT_T0_T2_T3_T4_T5_)
        /*00b4*/ 	.short	0x0210
        /*00b6*/ 	.short	0x0024


	//----- nvinfo : EIATTR_SW_WAR
	.align		4
.L_5845:
        /*00b8*/ 	.byte	0x04, 0x36
        /*00ba*/ 	.short	(.L_5847 - .L_5846)
.L_5846:
        /*00bc*/ 	.word	0x00000008
.L_5847:


//--------------------- .nv.info._ZN2at6native29vectorized_elementwise_kernelILi2ENS0_13BinaryFunctorIhhhZZZNS0_21heaviside_kernel_cudaERNS_18TensorIteratorBaseEENKUlvE_clEvENKUlvE_clEvEUlhhE_EESt5arrayIPcLm3EEEEviT0_T1_ --------------------------
	.section	.nv.info._ZN2at6native29vectorized_elementwise_kernelILi2ENS0_13BinaryFunctorIhhhZZZNS0_21heaviside_kernel_cudaERNS_18TensorIteratorBaseEENKUlvE_clEvENKUlvE_clEvEUlhhE_EESt5arrayIPcLm3EEEEviT0_T1_,"",@"SHT_CUDA_INFO"
	.sectionflags	@""
	.align	4


	//----- nvinfo : EIATTR_CUDA_API_VERSION
	.align		4
        /*0000*/ 	.byte	0x04, 0x37
        /*0002*/ 	.short	(.L_5849 - .L_5848)
.L_5848:
        /*0004*/ 	.word	0x00000082


	//----- nvinfo : EIATTR_KPARAM_INFO
	.align		4
.L_5849:
        /*0008*/ 	.byte	0x04, 0x17
        /*000a*/ 	.short	(.L_5851 - .L_5850)
.L_5850:
        /*000c*/ 	.word	0x00000000
        /*0010*/ 	.short	0x0002
        /*0012*/ 	.short	0x0008
        /*0014*/ 	.byte	0x00, 0xf0, 0x61, 0x00


	//----- nvinfo : EIATTR_KPARAM_INFO
	.align		4
.L_5851:
        /*0018*/ 	.byte	0x04, 0x17
        /*001a*/ 	.short	(.L_5853 - .L_5852)
.L_5852:
        /*001c*/ 	.word	0x00000000
        /*0020*/ 	.short	0x0001
        /*0022*/ 	.short	0x0004
        /*0024*/ 	.byte	0x00, 0xf0, 0x05, 0x00


	//----- nvinfo : EIATTR_KPARAM_INFO
	.align		4
.L_5853:
        /*0028*/ 	.byte	0x04, 0x17
        /*002a*/ 	.short	(.L_5855 - .L_5854)
.L_5854:
        /*002c*/ 	.word	0x00000000
        /*0030*/ 	.short	0x0000
        /*0032*/ 	.short	0x0000
        /*0034*/ 	.byte	0x00, 0xf0, 0x11, 0x00


	//----- nvinfo : EIATTR_SPARSE_MMA_MASK
	.align		4
.L_5855:
        /*0038*/ 	.byte	0x03, 0x50
        /*003a*/ 	.short	0x0000


	//----- nvinfo : EIATTR_MAXREG_COUNT
	.align		4
        /*003c*/ 	.byte	0x03, 0x1b
        /*003e*/ 	.short	0x00ff


	//----- nvinfo : EIATTR_MERCURY_ISA_VERSION
	.align		4
        /*0040*/ 	.byte	0x03, 0x5f
        /*0042*/ 	.short	0x0101


	//----- nvinfo : EIATTR_EXIT_INSTR_OFFSETS
	.align		4
        /*0044*/ 	.byte	0x04, 0x1c
        /*0046*/ 	.short	(.L_5857 - .L_5856)


	//   ....[0]....
.L_5856:
        /*0048*/ 	.word	0x00000540


	//   ....[1]....
        /*004c*/ 	.word	0x000010b0


	//   ....[2]....
        /*0050*/ 	.word	0x00001110


	//----- nvinfo : EIATTR_MAX_THREADS
	.align		4
.L_5857:
        /*0054*/ 	.byte	0x04, 0x05
        /*0056*/ 	.short	(.L_5859 - .L_5858)
.L_5858:
        /*0058*/ 	.word	0x00000080
        /*005c*/ 	.word	0x00000001
        /*0060*/ 	.word	0x00000001


	//----- nvinfo : EIATTR_CRS_STACK_SIZE
	.align		4
.L_5859:
        /*0064*/ 	.byte	0x04, 0x1e
        /*0066*/ 	.short	(.L_5861 - .L_5860)
.L_5860:
        /*0068*/ 	.word	0x00000000


	//----- nvinfo : EIATTR_CBANK_PARAM_SIZE
	.align		4
.L_5861:
        /*006c*/ 	.byte	0x03, 0x19
        /*006e*/ 	.short	0x0020


	//----- nvinfo : EIATTR_PARAM_CBANK
	.align		4
        /*0070*/ 	.byte	0x04, 0x0a
        /*0072*/ 	.short	(.L_5863 - .L_5862)
	.align		4
.L_5862:
        /*0074*/ 	.word	index@(.nv.constant0._ZN2at6native29vectorized_elementwise_kernelILi2ENS0_13BinaryFunctorIhhhZZZNS0_21heaviside_kernel_cudaERNS_18TensorIteratorBaseEENKUlvE_clEvENKUlvE_clEvEUlhhE_EESt5arrayIPcLm3EEEEviT0_T1_)
        /*0078*/ 	.short	0x0210
        /*007a*/ 	.short	0x0020


	//----- nvinfo : EIATTR_SW_WAR
	.align		4
.L_5863:
        /*007c*/ 	.byte	0x04, 0x36
        /*007e*/ 	.short	(.L_5865 - .L_5864)
.L_5864:
        /*0080*/ 	.word	0x00000008
.L_5865:


//--------------------- .nv.info._ZN2at6native29vectorized_elementwise_kernelILi4ENS0_13BinaryFunctorIhhhZZZNS0_21heaviside_kernel_cudaERNS_18TensorIteratorBaseEENKUlvE_clEvENKUlvE_clEvEUlhhE_EESt5arrayIPcLm3EEEEviT0_T1_ --------------------------
	.section	.nv.info._ZN2at6native29vectorized_elementwise_kernelILi4ENS0_13BinaryFunctorIhhhZZZNS0_21heaviside_kernel_cudaERNS_18TensorIteratorBaseEENKUlvE_clEvENKUlvE_clEvEUlhhE_EESt5arrayIPcLm3EEEEviT0_T1_,"",@"SHT_CUDA_INFO"
	.sectionflags	@""
	.align	4


	//----- nvinfo : EIATTR_CUDA_API_VERSION
	.align		4
        /*0000*/ 	.byte	0x04, 0x37
        /*0002*/ 	.short	(.L_5867 - .L_5866)
.L_5866:
        /*0004*/ 	.word	0x00000082


	//----- nvinfo : EIATTR_KPARAM_INFO
	.align		4
.L_5867:
        /*0008*/ 	.byte	0x04, 0x17
        /*000a*/ 	.short	(.L_5869 - .L_5868)
.L_5868:
        /*000c*/ 	.word	0x00000000
        /*0010*/ 	.short	0x0002
        /*0012*/ 	.short	0x0008
        /*0014*/ 	.byte	0x00, 0xf0, 0x61, 0x00


	//----- nvinfo : EIATTR_KPARAM_INFO
	.align		4
.L_5869:
        /*0018*/ 	.byte	0x04, 0x17
        /*001a*/ 	.short	(.L_5871 - .L_5870)
.L_5870:
        /*001c*/ 	.word	0x00000000
        /*0020*/ 	.short	0x0001
        /*0022*/ 	.short	0x0004
        /*0024*/ 	.byte	0x00, 0xf0, 0x05, 0x00


	//----- nvinfo : EIATTR_KPARAM_INFO
	.align		4
.L_5871:
        /*0028*/ 	.byte	0x04, 0x17
        /*002a*/ 	.short	(.L_5873 - .L_5872)
.L_5872:
        /*002c*/ 	.word	0x00000000
        /*0030*/ 	.short	0x0000
        /*0032*/ 	.short	0x0000
        /*0034*/ 	.byte	0x00, 0xf0, 0x11, 0x00


	//----- nvinfo : EIATTR_SPARSE_MMA_MASK
	.align		4
.L_5873:
        /*0038*/ 	.byte	0x03, 0x50
        /*003a*/ 	.short	0x0000


	//----- nvinfo : EIATTR_MAXREG_COUNT
	.align		4
        /*003c*/ 	.byte	0x03, 0x1b
        /*003e*/ 	.short	0x00ff


	//----- nvinfo : EIATTR_MERCURY_ISA_VERSION
	.align		4
        /*0040*/ 	.byte	0x03, 0x5f
        /*0042*/ 	.short	0x0101


	//----- nvinfo : EIATTR_EXIT_INSTR_OFFSETS
	.align		4
        /*0044*/ 	.byte	0x04, 0x1c
        /*0046*/ 	.short	(.L_5875 - .L_5874)


	//   ....[0]....
.L_5874:
        /*0048*/ 	.word	0x00000500


	//   ....[1]....
        /*004c*/ 	.word	0x00001070


	//   ....[2]....
        /*0050*/ 	.word	0x000010d0


	//----- nvinfo : EIATTR_MAX_THREADS
	.align		4
.L_5875:
        /*0054*/ 	.byte	0x04, 0x05
        /*0056*/ 	.short	(.L_5877 - .L_5876)
.L_5876:
        /*0058*/ 	.word	0x00000080
        /*005c*/ 	.word	0x00000001
        /*0060*/ 	.word	0x00000001


	//----- nvinfo : EIATTR_CRS_STACK_SIZE
	.align		4
.L_5877:
        /*0064*/ 	.byte	0x04, 0x1e
        /*0066*/ 	.short	(.L_5879 - .L_5878)
.L_5878:
        /*0068*/ 	.word	0x00000000


	//----- nvinfo : EIATTR_CBANK_PARAM_SIZE
	.align		4
.L_5879:
        /*006c*/ 	.byte	0x03, 0x19
        /*006e*/ 	.short	0x0020


	//----- nvinfo : EIATTR_PARAM_CBANK
	.align		4
        /*0070*/ 	.byte	0x04, 0x0a
        /*0072*/ 	.short	(.L_5881 - .L_5880)
	.align		4
.L_5880:
        /*0074*/ 	.word	index@(.nv.constant0._ZN2at6native29vectorized_elementwise_kernelILi4ENS0_13BinaryFunctorIhhhZZZNS0_21heaviside_kernel_cudaERNS_18TensorIteratorBaseEENKUlvE_clEvENKUlvE_clEvEUlhhE_EESt5arrayIPcLm3EEEEviT0_T1_)
        /*0078*/ 	.short	0x0210
        /*007a*/ 	.short	0x0020


	//----- nvinfo : EIATTR_SW_WAR
	.align		4
.L_5881:
        /*007c*/ 	.byte	0x04, 0x36
        /*007e*/ 	.short	(.L_5883 - .L_5882)
.L_5882:
        /*0080*/ 	.word	0x00000008
.L_5883:


//--------------------- .nv.info._ZN2at6native29vectorized_elementwise_kernelILi8ENS0_13BinaryFunctorIhhhZZZNS0_21heaviside_kernel_cudaERNS_18TensorIteratorBaseEENKUlvE_clEvENKUlvE_clEvEUlhhE_EESt5arrayIPcLm3EEEEviT0_T1_ --------------------------
	.section	.nv.info._ZN2at6native29vectorized_elementwise_kernelILi8ENS0_13BinaryFunctorIhhhZZZNS0_21heaviside_kernel_cudaERNS_18TensorIteratorBaseEENKUlvE_clEvENKUlvE_clEvEUlhhE_EESt5arrayIPcLm3EEEEviT0_T1_,"",@"SHT_CUDA_INFO"
	.sectionflags	@""
	.align	4


	//----- nvinfo : EIATTR_CUDA_API_VERSION
	.align		4
        /*0000*/ 	.byte	0x04, 0x37
        /*0002*/ 	.short	(.L_5885 - .L_5884)
.L_5884:
        /*0004*/ 	.word	0x00000082


	//----- nvinfo : EIATTR_KPARAM_INFO
	.align		4
.L_5885:
        /*0008*/ 	.byte	0x04, 0x17
        /*000a*/ 	.short	(.L_5887 - .L_5886)
.L_5886:
        /*000c*/ 	.word	0x00000000
        /*0010*/ 	.short	0x0002
        /*0012*/ 	.short	0x0008
        /*0014*/ 	.byte	0x00, 0xf0, 0x61, 0x00


	//----- nvinfo : EIATTR_KPARAM_INFO
	.align		4
.L_5887:
        /*0018*/ 	.byte	0x04, 0x17
        /*001a*/ 	.short	(.L_5889 - .L_5888)
.L_5888:
        /*001c*/ 	.word	0x00000000
        /*0020*/ 	.short	0x0001
        /*0022*/ 	.short	0x0004
        /*0024*/ 	.byte	0x00, 0xf0, 0x05, 0x00


	//----- nvinfo : EIATTR_KPARAM_INFO
	.align		4
.L_5889:
        /*0028*/ 	.byte	0x04, 0x17
        /*002a*/ 	.short	(.L_5891 - .L_5890)
.L_5890:
        /*002c*/ 	.word	0x00000000
        /*0030*/ 	.short	0x0000
        /*0032*/ 	.short	0x0000
        /*0034*/ 	.byte	0x00, 0xf0, 0x11, 0x00


	//----- nvinfo : EIATTR_SPARSE_MMA_MASK
	.align		4
.L_5891:
        /*0038*/ 	.byte	0x03, 0x50
        /*003a*/ 	.short	0x0000


	//----- nvinfo : EIATTR_MAXREG_COUNT
	.align		4
        /*003c*/ 	.byte	0x03, 0x1b
        /*003e*/ 	.short	0x00ff


	//----- nvinfo : EIATTR_MERCURY_ISA_VERSION
	.align		4
        /*0040*/ 	.byte	0x03, 0x5f
        /*0042*/ 	.short	0x0101


	//----- nvinfo : EIATTR_EXIT_INSTR_OFFSETS
	.align		4
        /*0044*/ 	.byte	0x04, 0x1c
        /*0046*/ 	.short	(.L_5893 - .L_5892)


	//   ....[0]....
.L_5892:
        /*0048*/ 	.word	0x000005e0


	//   ....[1]....
        /*004c*/ 	.word	0x00001150


	//   ....[2]....
        /*0050*/ 	.word	0x000011b0


	//----- nvinfo : EIATTR_MAX_THREADS
	.align		4
.L_5893:
        /*0054*/ 	.byte	0x04, 0x05
        /*0056*/ 	.short	(.L_5895 - .L_5894)
.L_5894:
        /*0058*/ 	.word	0x00000080
        /*005c*/ 	.word	0x00000001
        /*0060*/ 	.word	0x00000001


	//----- nvinfo : EIATTR_CRS_STACK_SIZE
	.align		4
.L_5895:
        /*0064*/ 	.byte	0x04, 0x1e
        /*0066*/ 	.short	(.L_5897 - .L_5896)
.L_5896:
        /*0068*/ 	.word	0x00000000


	//----- nvinfo : EIATTR_CBANK_PARAM_SIZE
	.align		4
.L_5897:
        /*006c*/ 	.byte	0x03, 0x19
        /*006e*/ 	.short	0x0020


	//----- nvinfo : EIATTR_PARAM_CBANK
	.align		4
        /*0070*/ 	.byte	0x04, 0x0a
        /*0072*/ 	.short	(.L_5899 - .L_5898)
	.align		4
.L_5898:
        /*0074*/ 	.word	index@(.nv.constant0._ZN2at6native29vectorized_elementwise_kernelILi8ENS0_13BinaryFunctorIhhhZZZNS0_21heaviside_kernel_cudaERNS_18TensorIteratorBaseEENKUlvE_clEvENKUlvE_clEvEUlhhE_EESt5arrayIPcLm3EEEEviT0_T1_)
        /*0078*/ 	.short	0x0210
        /*007a*/ 	.short	0x0020


	//----- nvinfo : EIATTR_SW_WAR
	.align		4
.L_5899:
        /*007c*/ 	.byte	0x04, 0x36
        /*007e*/ 	.short	(.L_5901 - .L_5900)
.L_5900:
        /*0080*/ 	.word	0x00000008
.L_5901:


//--------------------- .nv.info._ZN2at6native18elementwise_kernelILi128ELi4EZNS0_15gpu_kernel_implINS0_13BUnaryFunctorIhhhZZZNS0_21heaviside_kernel_cudaERNS_18TensorIteratorBaseEENKUlvE_clEvENKUlvE_clEvEUlhhE_EEEEvS5_RKT_EUliE_EEviT1_ --------------------------
	.section	.nv.info._ZN2at6native18elementwise_kernelILi128ELi4EZNS0_15gpu_kernel_implINS0_13BUnaryFunctorIhhhZZZNS0_21heaviside_kernel_cudaERNS_18TensorIteratorBaseEENKUlvE_clEvENKUlvE_clEvEUlhhE_EEEEvS5_RKT_EUliE_EEviT1_,"",@"SHT_CUDA_INFO"
	.sectionflags	@""
	.align	4


	//----- nvinfo : EIATTR_CUDA_API_VERSION
	.align		4
        /*0000*/ 	.byte	0x04, 0x37
        /*0002*/ 	.short	(.L_5903 - .L_5902)
.L_5902:
        /*0004*/ 	.word	0x00000082


	//----- nvinfo : EIATTR_KPARAM_INFO
	.align		4
.L_5903:
        /*0008*/ 	.byte	0x04, 0x17
        /*000a*/ 	.short	(.L_5905 - .L_5904)
.L_5904:
        /*000c*/ 	.word	0x00000000
        /*0010*/ 	.short	0x0001
        /*0012*/ 	.short	0x0008
        /*0014*/ 	.byte	0x00, 0xf0, 0x61, 0x08


	//----- nvinfo : EIATTR_KPARAM_INFO
	.align		4
.L_5905:
        /*0018*/ 	.byte	0x04, 0x17
        /*001a*/ 	.short	(.L_5907 - .L_5906)
.L_5906:
        /*001c*/ 	.word	0x00000000
        /*0020*/ 	.short	0x0000
        /*0022*/ 	.short	0x0000
        /*0024*/ 	.byte	0x00, 0xf0, 0x11, 0x00


	//----- nvinfo : EIATTR_SPARSE_MMA_MASK
	.align		4
.L_5907:
        /*0028*/ 	.byte	0x03, 0x50
        /*002a*/ 	.short	0x0000


	//----- nvinfo : EIATTR_MAXREG_COUNT
	.align		4
        /*002c*/ 	.byte	0x03, 0x1b
        /*002e*/ 	.short	0x0080


	//----- nvinfo : EIATTR_EXTERNS
	.align		4
        /*0030*/ 	.byte	0x04, 0x0f
        /*0032*/ 	.short	(.L_5909 - .L_5908)


	//   ....[0]....
	.align		4
.L_5908:
        /*0034*/ 	.word	index@(__assertfail)


	//----- nvinfo : EIATTR_MERCURY_ISA_VERSION
	.align		4
.L_5909:
        /*0038*/ 	.byte	0x03, 0x5f
        /*003a*/ 	.short	0x0101


	//----- nvinfo : EIATTR_SYSCALL_OFFSETS
	.align		4
        /*003c*/ 	.byte	0x04, 0x46
        /*003e*/ 	.short	(.L_5911 - .L_5910)


	//   ....[0]....
.L_5910:
        /*0040*/ 	.word	0x00002230


	//   ....[1]....
        /*0044*/ 	.word	0x000031c0


	//   ....[2]....
        /*0048*/ 	.word	0x00005430


	//   ....[3]....
        /*004c*/ 	.word	0x000063c0


	//   ....[4]....
        /*0050*/ 	.word	0x00008620


	//   ....[5]....
        /*0054*/ 	.word	0x000095b0


	//   ....[6]....
        /*0058*/ 	.word	0x0000b800


	//   ....[7]....
        /*005c*/ 	.word	0x0000c790


	//----- nvinfo : EIATTR_EXIT_INSTR_OFFSETS
	.align		4
.L_5911:
        /*0060*/ 	.byte	0x04, 0x1c
        /*0062*/ 	.short	(.L_5913 - .L_5912)


	//   ....[0]....
.L_5912:
        /*0064*/ 	.word	0x00009670


	//   ....[1]....
        /*0068*/ 	.word	0x0000b980


	//   ....[2]....
        /*006c*/ 	.word	0x0000b9a0


	//   ....[3]....
        /*0070*/ 	.word	0x0000ba40


	//   ....[4]....
        /*0074*/ 	.word	0x0000ba70


	//   ....[5]....
        /*0078*/ 	.word	0x0000baa0


	//   ....[6]....
        /*007c*/ 	.word	0x0000bb40


	//   ....[7]....
        /*0080*/ 	.word	0x0000bb90


	//   ....[8]....
        /*0084*/ 	.word	0x0000bc40


	//   ....[9]....
        /*0088*/ 	.word	0x0000bca0


	//   ....[10]....
        /*008c*/ 	.word	0x0000bce0


	//   ....[11]....
        /*0090*/ 	.word	0x0000bda0


	//   ....[12]....
        /*0094*/ 	.word	0x0000bdf0


	//   ....[13]....
        /*0098*/ 	.word	0x0000bf90


	//   ....[14]....
        /*009c*/ 	.word	0x0000c100


	//   ....[15]....
        /*00a0*/ 	.word	0x0000c150


	//   ....[16]....
        /*00a4*/ 	.word	0x0000c200


	//   ....[17]....
        /*00a8*/ 	.word	0x0000c390


	//   ....[18]....
        /*00ac*/ 	.word	0x0000c520


	//   ....[19]....
        /*00b0*/ 	.word	0x0000c690


	//   ....[20]....
        /*00b4*/ 	.word	0x0000c7a0


	//   ....[21]....
        /*00b8*/ 	.word	0x0000c7e0


	//   ....[22]....
        /*00bc*/ 	.word	0x0000c810


	//----- nvinfo : EIATTR_MAX_THREADS
	.align		4
.L_5913:
        /*00c0*/ 	.byte	0x04, 0x05
        /*00c2*/ 	.short	(.L_5915 - .L_5914)
.L_5914:
        /*00c4*/ 	.word	0x00000080
        /*00c8*/ 	.word	0x00000001
        /*00cc*/ 	.word	0x00000001


	//----- nvinfo : EIATTR_CRS_STACK_SIZE
	.align		4
.L_5915:
        /*00d0*/ 	.byte	0x04, 0x1e
        /*00d2*/ 	.short	(.L_5917 - .L_5916)
.L_5916:
        /*00d4*/ 	.word	0x00000000


	//----- nvinfo : EIATTR_CBANK_PARAM_SIZE
	.align		4
.L_5917:
        /*00d8*/ 	.byte	0x03, 0x19
        /*00da*/ 	.short	0x0220


	//----- nvinfo : EIATTR_PARAM_CBANK
	.align		4
        /*00dc*/ 	.byte	0x04, 0x0a
        /*00de*/ 	.short	(.L_5919 - .L_5918)
	.align		4
.L_5918:
        /*00e0*/ 	.word	index@(.nv.constant0._ZN2at6native18elementwise_kernelILi128ELi4EZNS0_15gpu_kernel_implINS0_13BUnaryFunctorIhhhZZZNS0_21heaviside_kernel_cudaERNS_18TensorIteratorBaseEENKUlvE_clEvENKUlvE_clEvEUlhhE_EEEEvS5_RKT_EUliE_EEviT1_)
        /*00e4*/ 	.short	0x0210
        /*00e6*/ 	.short	0x0220


	//----- nvinfo : EIATTR_SW_WAR
	.align		4
.L_5919:
        /*00e8*/ 	.byte	0x04, 0x36
        /*00ea*/ 	.short	(.L_5921 - .L_5920)
.L_5920:
        /*00ec*/ 	.word	0x00000008
.L_5921:


//--------------------- .nv.info._ZN2at6native27unrolled_elementwise_kernelINS0_13BUnaryFunctorIhhhZZZNS0_21heaviside_kernel_cudaERNS_18TensorIteratorBaseEENKUlvE_clEvENKUlvE_clEvEUlhhE_EESt5arrayIPcLm2EELi4E23TrivialOffsetCalculatorILi1EjESD_NS0_6memory12LoadWithCastILi1EEENSE_13StoreWithCastILi1EEEEEviT_T0_T2_T3_T4_T5_ --------------------------
	.section	.nv.info._ZN2at6native27unrolled_elementwise_kernelINS0_13BUnaryFunctorIhhhZZZNS0_21heaviside_kernel_cudaERNS_18TensorIteratorBaseEENKUlvE_clEvENKUlvE_clEvEUlhhE_EESt5arrayIPcLm2EELi4E23TrivialOffsetCalculatorILi1EjESD_NS0_6memory12LoadWithCastILi1EEENSE_13StoreWithCastILi1EEEEEviT_T0_T2_T3_T4_T5_,"",@"SHT_CUDA_INFO"
	.sectionflags	@""
	.align	4


	//----- nvinfo : EIATTR_CUDA_API_VERSION
	.align		4
        /*0000*/ 	.byte	0x04, 0x37
        /*0002*/ 	.short	(.L_5923 - .L_5922)
.L_5922:
        /*0004*/ 	.word	0x00000082


	//----- nvinfo : EIATTR_KPARAM_INFO
	.align		4
.L_5923:
        /*0008*/ 	.byte	0x04, 0x17
        /*000a*/ 	.short	(.L_5925 - .L_5924)
.L_5924:
        /*000c*/ 	.word	0x00000000
        /*0010*/ 	.short	0x0006
        /*0012*/ 	.short	0x0024
        /*0014*/ 	.byte	0x00, 0xf0, 0x21, 0x00


	//----- nvinfo : EIATTR_KPARAM_INFO
	.align		4
.L_5925:
        /*0018*/ 	.byte	0x04, 0x17
        /*001a*/ 	.short	(.L_5927 - .L_5926)
.L_5926:
        /*001c*/ 	.word	0x00000000
        /*0020*/ 	.short	0x0005
        /*0022*/ 	.short	0x001c
        /*0024*/ 	.byte	0x00, 0xf0, 0x21, 0x00


	//----- nvinfo : EIATTR_KPARAM_INFO
	.align		4
.L_5927:
        /*0028*/ 	.byte	0x04, 0x17
        /*002a*/ 	.short	(.L_5929 - .L_5928)
.L_5928:
        /*002c*/ 	.word	0x00000000
        /*0030*/ 	.short	0x0004
        /*0032*/ 	.short	0x0019
        /*0034*/ 	.byte	0x00, 0xf0, 0x05, 0x00


	//----- nvinfo : EIATTR_KPARAM_INFO
	.align		4
.L_5929:
        /*0038*/ 	.byte	0x04, 0x17
        /*003a*/ 	.short	(.L_5931 - .L_5930)
.L_5930:
        /*003c*/ 	.word	0x00000000
        /*0040*/ 	.short	0x0003
        /*0042*/ 	.short	0x0018
        /*0044*/ 	.byte	0x00, 0xf0, 0x05, 0x00


	//----- nvinfo : EIATTR_KPARAM_INFO
	.align		4
.L_5931:
        /*0048*/ 	.byte	0x04, 0x17
        /*004a*/ 	.short	(.L_5933 - .L_5932)
.L_5932:
        /*004c*/ 	.word	0x00000000
        /*0050*/ 	.short	0x0002
        /*0052*/ 	.short	0x0008
        /*0054*/ 	.byte	0x00, 0xf0, 0x41, 0x00


	//----- nvinfo : EIATTR_KPARAM_INFO
	.align		4
.L_5933:
        /*0058*/ 	.byte	0x04, 0x17
        /*005a*/ 	.short	(.L_5935 - .L_5934)
.L_5934:
        /*005c*/ 	.word	0x00000000
        /*0060*/ 	.short	0x0001
        /*0062*/ 	.short	0x0004
        /*0064*/ 	.byte	0x00, 0xf0, 0x09, 0x00


	//----- nvinfo : EIATTR_KPARAM_INFO
	.align		4
.L_5935:
        /*0068*/ 	.byte	0x04, 0x17
        /*006a*/ 	.short	(.L_5937 - .L_5936)
.L_5936:
        /*006c*/ 	.word	0x00000000
        /*0070*/ 	.short	0x0000
        /*0072*/ 	.short	0x0000
        /*0074*/ 	.byte	0x00, 0xf0, 0x11, 0x00


	//----- nvinfo : EIATTR_SPARSE_MMA_MASK
	.align		4
.L_5937:
        /*0078*/ 	.byte	0x03, 0x50
        /*007a*/ 	.short	0x0000


	//----- nvinfo : EIATTR_MAXREG_COUNT
	.align		4
        /*007c*/ 	.byte	0x03, 0x1b
        /*007e*/ 	.short	0x00ff


	//----- nvinfo : EIATTR_EXTERNS
	.align		4
        /*0080*/ 	.byte	0x04, 0x0f
        /*0082*/ 	.short	(.L_5939 - .L_5938)


	//   ....[0]....
	.align		4
.L_5938:
        /*0084*/ 	.word	index@(__assertfail)


	//----- nvinfo : EIATTR_MERCURY_ISA_VERSION
	.align		4
.L_5939:
        /*0088*/ 	.byte	0x03, 0x5f
        /*008a*/ 	.short	0x0101


	//----- nvinfo : EIATTR_SYSCALL_OFFSETS
	.align		4
        /*008c*/ 	.byte	0x04, 0x46
        /*008e*/ 	.short	(.L_5941 - .L_5940)


	//   ....[0]....
.L_5940:
        /*0090*/ 	.word	0x00000f50


	//   ....[1]....
        /*0094*/ 	.word	0x00001ea0


	//   ....[2]....
        /*0098*/ 	.word	0x00002e00


	//   ....[3]....
        /*009c*/ 	.word	0x00003d50


	//   ....[4]....
        /*00a0*/ 	.word	0x00004e00


	//   ....[5]....
        /*00a4*/ 	.word	0x00005e00


	//   ....[6]....
        /*00a8*/ 	.word	0x00006df0


	//   ....[7]....
        /*00ac*/ 	.word	0x00007de0


	//----- nvinfo : EIATTR_EXIT_INSTR_OFFSETS
	.align		4
.L_5941:
        /*00b0*/ 	.byte	0x04, 0x1c
        /*00b2*/ 	.short	(.L_5943 - .L_5942)


	//   ....[0]....
.L_5942:
        /*00b4*/ 	.word	0x00006ea0


	//   ....[1]....
        /*00b8*/ 	.word	0x00006fd0


	//   ....[2]....
        /*00bc*/ 	.word	0x00006ff0


	//   ....[3]....
        /*00c0*/ 	.word	0x00007090


	//   ....[4]....
        /*00c4*/ 	.word	0x000070c0


	//   ....[5]....
        /*00c8*/ 	.word	0x000070f0


	//   ....[6]....
        /*00cc*/ 	.word	0x00007190


	//   ....[7]....
        /*00d0*/ 	.word	0x000071e0


	//   ....[8]....
        /*00d4*/ 	.word	0x00007290


	//   ....[9]....
        /*00d8*/ 	.word	0x000072f0


	//   ....[10]....
        /*00dc*/ 	.word	0x00007330


	//   ....[11]....
        /*00e0*/ 	.word	0x000073f0


	//   ....[12]....
        /*00e4*/ 	.word	0x00007440


	//   ....[13]....
        /*00e8*/ 	.word	0x000075e0


	//   ....[14]....
        /*00ec*/ 	.word	0x00007750


	//   ....[15]....
        /*00f0*/ 	.word	0x000077a0


	//   ....[16]....
        /*00f4*/ 	.word	0x00007850


	//   ....[17]....
        /*00f8*/ 	.word	0x000079e0


	//   ....[18]....
        /*00fc*/ 	.word	0x00007b70


	//   ....[19]....
        /*0100*/ 	.word	0x00007ce0


	//   ....[20]....
        /*0104*/ 	.word	0x00007df0


	//   ....[21]....
        /*0108*/ 	.word	0x00007e30


	//   ....[22]....
        /*010c*/ 	.word	0x00007e60


	//----- nvinfo : EIATTR_MAX_THREADS
	.align		4
.L_5943:
        /*0110*/ 	.byte	0x04, 0x05
        /*0112*/ 	.short	(.L_5945 - .L_5944)
.L_5944:
        /*0114*/ 	.word	0x00000080
        /*0118*/ 	.word	0x00000001
        /*011c*/ 	.word	0x00000001


	//----- nvinfo : EIATTR_CRS_STACK_SIZE
	.align		4
.L_5945:
        /*0120*/ 	.byte	0x04, 0x1e
        /*0122*/ 	.short	(.L_5947 - .L_5946)
.L_5946:
        /*0124*/ 	.word	0x00000000


	//----- nvinfo : EIATTR_CBANK_PARAM_SIZE
	.align		4
.L_5947:
        /*0128*/ 	.byte	0x03, 0x19
        /*012a*/ 	.short	0x002c


	//----- nvinfo : EIATTR_PARAM_CBANK
	.align		4
        /*012c*/ 	.byte	0x04, 0x0a
        /*012e*/ 	.short	(.L_5949 - .L_5948)
	.align		4
.L_5948:
        /*0130*/ 	.word	index@(.nv.constant0._ZN2at6native27unrolled_elementwise_kernelINS0_13BUnaryFunctorIhhhZZZNS0_21heaviside_kernel_cudaERNS_18TensorIteratorBaseEENKUlvE_clEvENKUlvE_clEvEUlhhE_EESt5arrayIPcLm2EELi4E23TrivialOffsetCalculatorILi1EjESD_NS0_6memory12LoadWithCastILi1EEENSE_13StoreWithCastILi1EEEEEviT_T0_T2_T3_T4_T5_)
        /*0134*/ 	.short	0x0210
        /*0136*/ 	.short	0x002c


	//----- nvinfo : EIATTR_SW_WAR
	.align		4
.L_5949:
        /*0138*/ 	.byte	0x04, 0x36
        /*013a*/ 	.short	(.L_5951 - .L_5950)
.L_5950:
        /*013c*/ 	.word	0x00000008
.L_5951:


//--------------------- .nv.info._ZN2at6native18elementwise_kernelILi128ELi4EZNS0_22gpu_kernel_impl_nocastINS0_13BUnaryFunctorIhhhZZZNS0_21heaviside_kernel_cudaERNS_18TensorIteratorBaseEENKUlvE_clEvENKUlvE_clEvEUlhhE_EEEEvS5_RKT_EUliE_EEviT1_ --------------------------
	.section	.nv.info._ZN2at6native18elementwise_kernelILi128ELi4EZNS0_22gpu_kernel_impl_nocastINS0_13BUnaryFunctorIhhhZZZNS0_21heaviside_kernel_cudaERNS_18TensorIteratorBaseEENKUlvE_clEvENKUlvE_clEvEUlhhE_EEEEvS5_RKT_EUliE_EEviT1_,"",@"SHT_CUDA_INFO"
	.sectionflags	@""
	.align	4


	//----- nvinfo : EIATTR_CUDA_API_VERSION
	.align		4
        /*0000*/ 	.byte	0x04, 0x37
        /*0002*/ 	.short	(.L_5953 - .L_5952)
.L_5952:
        /*0004*/ 	.word	0x00000082


	//----- nvinfo : EIATTR_KPARAM_INFO
	.align		4
.L_5953:
        /*0008*/ 	.byte	0x04, 0x17
        /*000a*/ 	.short	(.L_5955 - .L_5954)
.L_5954:
        /*000c*/ 	.word	0x00000000
        /*0010*/ 	.short	0x0001
        /*0012*/ 	.short	0x0008
        /*0014*/ 	.byte	0x00, 0xf0, 0x61, 0x08


	//----- nvinfo : EIATTR_KPARAM_INFO
	.align		4
.L_5955:
        /*0018*/ 	.byte	0x04, 0x17
        /*001a*/ 	.short	(.L_5957 - .L_5956)
.L_5956:
        /*001c*/ 	.word	0x00000000
        /*0020*/ 	.short	0x0000
        /*0022*/ 	.short	0x0000
        /*0024*/ 	.byte	0x00, 0xf0, 0x11, 0x00


	//----- nvinfo : EIATTR_SPARSE_MMA_MASK
	.align		4
.L_5957:
        /*0028*/ 	.byte	0x03, 0x50
        /*002a*/ 	.short	0x0000


	//----- nvinfo : EIATTR_MAXREG_COUNT
	.align		4
        /*002c*/ 	.byte	0x03, 0x1b
        /*002e*/ 	.short	0x0080


	//----- nvinfo : EIATTR_MERCURY_ISA_VERSION
	.align		4
        /*0030*/ 	.byte	0x03, 0x5f
        /*0032*/ 	.short	0x0101


	//----- nvinfo : EIATTR_EXIT_INSTR_OFFSETS
	.align		4
        /*0034*/ 	.byte	0x04, 0x1c
        /*0036*/ 	.short	(.L_5959 - .L_5958)


	//   ....[0]....
.L_5958:
        /*0038*/ 	.word	0x00003c50


	//   ....[1]....
        /*003c*/ 	.word	0x00004ff0


	//----- nvinfo : EIATTR_MAX_THREADS
	.align		4
.L_5959:
        /*0040*/ 	.byte	0x04, 0x05
        /*0042*/ 	.short	(.L_5961 - .L_5960)
.L_5960:
        /*0044*/ 	.word	0x00000080
        /*0048*/ 	.word	0x00000001
        /*004c*/ 	.word	0x00000001


	//----- nvinfo : EIATTR_CRS_STACK_SIZE
	.align		4
.L_5961:
        /*0050*/ 	.byte	0x04, 0x1e
        /*0052*/ 	.short	(.L_5963 - .L_5962)
.L_5962:
        /*0054*/ 	.word	0x00000000


	//----- nvinfo : EIATTR_CBANK_PARAM_SIZE
	.align		4
.L_5963:
        /*0058*/ 	.byte	0x03, 0x19
        /*005a*/ 	.short	0x0220


	//----- nvinfo : EIATTR_PARAM_CBANK
	.align		4
        /*005c*/ 	.byte	0x04, 0x0a
        /*005e*/ 	.short	(.L_5965 - .L_5964)
	.align		4
.L_5964:
        /*0060*/ 	.word	index@(.nv.constant0._ZN2at6native18elementwise_kernelILi128ELi4EZNS0_22gpu_kernel_impl_nocastINS0_13BUnaryFunctorIhhhZZZNS0_21heaviside_kernel_cudaERNS_18TensorIteratorBaseEENKUlvE_clEvENKUlvE_clEvEUlhhE_EEEEvS5_RKT_EUliE_EEviT1_)
        /*0064*/ 	.short	0x0210
        /*0066*/ 	.short	0x0220


	//----- nvinfo : EIATTR_SW_WAR
	.align		4
.L_5965:
        /*0068*/ 	.byte	0x04, 0x36
        /*006a*/ 	.short	(.L_5967 - .L_5966)
.L_5966:
        /*006c*/ 	.word	0x00000008
.L_5967:


//--------------------- .nv.info._ZN2at6native27unrolled_elementwise_kernelINS0_13BUnaryFunctorIhhhZZZNS0_21heaviside_kernel_cudaERNS_18TensorIteratorBaseEENKUlvE_clEvENKUlvE_clEvEUlhhE_EESt5arrayIPcLm2EELi4E23TrivialOffsetCalculatorILi1EjESD_NS0_6memory15LoadWithoutCastENSE_16StoreWithoutCastEEEviT_T0_T2_T3_T4_T5_ --------------------------
	.section	.nv.info._ZN2at6native27unrolled_elementwise_kernelINS0_13BUnaryFunctorIhhhZZZNS0_21heaviside_kernel_cudaERNS_18TensorIteratorBaseEENKUlvE_clEvENKUlvE_clEvEUlhhE_EESt5arrayIPcLm2EELi4E23TrivialOffsetCalculatorILi1EjESD_NS0_6memory15LoadWithoutCastENSE_16StoreWithoutCastEEEviT_T0_T2_T3_T4_T5_,"",@"SHT_CUDA_INFO"
	.sectionflags	@""
	.align	4


	//----- nvinfo : EIATTR_CUDA_API_VERSION
	.align		4
        /*0000*/ 	.byte	0x04, 0x37
        /*0002*/ 	.short	(.L_5969 - .L_5968)
.L_5968:
        /*0004*/ 	.word	0x00000082


	//----- nvinfo : EIATTR_KPARAM_INFO
	.align		4
.L_5969:
        /*0008*/ 	.byte	0x04, 0x17
        /*000a*/ 	.short	(.L_5971 - .L_5970)
.L_5970:
        /*000c*/ 	.word	0x00000000
        /*0010*/ 	.short	0x0006
        /*0012*/ 	.short	0x001b
        /*0014*/ 	.byte	0x00, 0xf0, 0x05, 0x00


	//----- nvinfo : EIATTR_KPARAM_INFO
	.align		4
.L_5971:
        /*0018*/ 	.byte	0x04, 0x17
        /*001a*/ 	.short	(.L_5973 - .L_5972)
.L_5972:
        /*001c*/ 	.word	0x00000000
        /*0020*/ 	.short	0x0005
        /*0022*/ 	.short	0x001a
        /*0024*/ 	.byte	0x00, 0xf0, 0x05, 0x00


	//----- nvinfo : EIATTR_KPARAM_INFO
	.align		4
.L_5973:
        /*0028*/ 	.byte	0x04, 0x17
        /*002a*/ 	.short	(.L_5975 - .L_5974)
.L_5974:
        /*002c*/ 	.word	0x00000000
        /*0030*/ 	.short	0x0004
        /*0032*/ 	.short	0x0019
        /*0034*/ 	.byte	0x00, 0xf0, 0x05, 0x00


	//----- nvinfo : EIATTR_KPARAM_INFO
	.align		4
.L_5975:
        /*0038*/ 	.byte	0x04, 0x17
        /*003a*/ 	.short	(.L_5977 - .L_5976)
.L_5976:
        /*003c*/ 	.word	0x00000000
        /*0040*/ 	.short	0x0003
        /*0042*/ 	.short	0x0018
        /*0044*/ 	.byte	0x00, 0xf0, 0x05, 0x00


	//----- nvinfo : EIATTR_KPARAM_INFO
	.align		4
.L_5977:
        /*0048*/ 	.byte	0x04, 0x17
        /*004a*/ 	.short	(.L_5979 - .L_5978)
.L_5978:
        /*004c*/ 	.word	0x00000000
        /*0050*/ 	.short	0x0002
        /*0052*/ 	.short	0x0008
        /*0054*/ 	.byte	0x00, 0xf0, 0x41, 0x00


	//----- nvinfo : EIATTR_KPARAM_INFO
	.align		4
.L_5979:
        /*0058*/ 	.byte	0x04, 0x17
        /*005a*/ 	.short	(.L_5981 - .L_5980)
.L_5980:
        /*005c*/ 	.word	0x00000000
        /*0060*/ 	.short	0x0001
        /*0062*/ 	.short	0x0004
        /*0064*/ 	.byte	0x00, 0xf0, 0x09, 0x00


	//----- nvinfo : EIATTR_KPARAM_INFO
	.align		4
.L_5981:
        /*0068*/ 	.byte	0x04, 0x17
        /*006a*/ 	.short	(.L_5983 - .L_5982)
.L_5982:
        /*006c*/ 	.word	0x00000000
        /*0070*/ 	.short	0x0000
        /*0072*/ 	.short	0x0000
        /*0074*/ 	.byte	0x00, 0xf0, 0x11, 0x00


	//----- nvinfo : EIATTR_SPARSE_MMA_MASK
	.align		4
.L_5983:
        /*0078*/ 	.byte	0x03, 0x50
        /*007a*/ 	.short	0x0000


	//----- nvinfo : EIATTR_MAXREG_COUNT
	.align		4
        /*007c*/ 	.byte	0x03, 0x1b
        /*007e*/ 	.short	0x00ff


	//----- nvinfo : EIATTR_MERCURY_ISA_VERSION
	.align		4
        /*0080*/ 	.byte	0x03, 0x5f
        /*0082*/ 	.short	0x0101


	//----- nvinfo : EIATTR_EXIT_INSTR_OFFSETS
	.align		4
        /*0084*/ 	.byte	0x04, 0x1c
        /*0086*/ 	.short	(.L_5985 - .L_5984)


	//   ....[0]....
.L_5984:
        /*0088*/ 	.word	0x000004b0


	//   ....[1]....
        /*008c*/ 	.word	0x00000520


	//----- nvinfo : EIATTR_MAX_THREADS
	.align		4
.L_5985:
        /*0090*/ 	.byte	0x04, 0x05
        /*0092*/ 	.short	(.L_5987 - .L_5986)
.L_5986:
        /*0094*/ 	.word	0x00000080
        /*0098*/ 	.word	0x00000001
        /*009c*/ 	.word	0x00000001


	//----- nvinfo : EIATTR_CRS_STACK_SIZE
	.align		4
.L_5987:
        /*00a0*/ 	.byte	0x04, 0x1e
        /*00a2*/ 	.short	(.L_5989 - .L_5988)
.L_5988:
        /*00a4*/ 	.word	0x00000000


	//----- nvinfo : EIATTR_CBANK_PARAM_SIZE
	.align		4
.L_5989:
        /*00a8*/ 	.byte	0x03, 0x19
        /*00aa*/ 	.short	0x001c


	//----- nvinfo : EIATTR_PARAM_CBANK
	.align		4
        /*00ac*/ 	.byte	0x04, 0x0a
        /*00ae*/ 	.short	(.L_5991 - .L_5990)
	.align		4
.L_5990:
        /*00b0*/ 	.word	index@(.nv.constant0._ZN2at6native27unrolled_elementwise_kernelINS0_13BUnaryFunctorIhhhZZZNS0_21heaviside_kernel_cudaERNS_18TensorIteratorBaseEENKUlvE_clEvENKUlvE_clEvEUlhhE_EESt5arrayIPcLm2EELi4E23TrivialOffsetCalculatorILi1EjESD_NS0_6memory15LoadWithoutCastENSE_16StoreWithoutCastEEEviT_T0_T2_T3_T4_T5_)
        /*00b4*/ 	.short	0x0210
        /*00b6*/ 	.short	0x001c


	//----- nvinfo : EIATTR_SW_WAR
	.align		4
.L_5991:
        /*00b8*/ 	.byte	0x04, 0x36
        /*00ba*/ 	.short	(.L_5993 - .L_5992)
.L_5992:
        /*00bc*/ 	.word	0x00000008
.L_5993:


//--------------------- .nv.info._ZN2at6native29vectorized_elementwise_kernelILi2ENS0_13BUnaryFunctorIhhhZZZNS0_21heaviside_kernel_cudaERNS_18TensorIteratorBaseEENKUlvE_clEvENKUlvE_clEvEUlhhE_EESt5arrayIPcLm2EEEEviT0_T1_ --------------------------
	.section	.nv.info._ZN2at6native29vectorized_elementwise_kernelILi2ENS0_13BUnaryFunctorIhhhZZZNS0_21heaviside_kernel_cudaERNS_18TensorIteratorBaseEENKUlvE_clEvENKUlvE_clEvEUlhhE_EESt5arrayIPcLm2EEEEviT0_T1_,"",@"SHT_CUDA_INFO"
	.sectionflags	@""
	.align	4


	//----- nvinfo : EIATTR_CUDA_API_VERSION
	.align		4
        /*0000*/ 	.byte	0x04, 0x37
        /*0002*/ 	.short	(.L_5995 - .L_5994)
.L_5994:
        /*0004*/ 	.word	0x00000082


	//----- nvinfo : EIATTR_KPARAM_INFO
	.align		4
.L_5995:
        /*0008*/ 	.byte	0x04, 0x17
        /*000a*/ 	.short	(.L_5997 - .L_5996)
.L_5996:
        /*000c*/ 	.word	0x00000000
        /*0010*/ 	.short	0x0002
        /*0012*/ 	.short	0x0008
        /*0014*/ 	.byte	0x00, 0xf0, 0x41, 0x00


	//----- nvinfo : EIATTR_KPARAM_INFO
	.align		4
.L_5997:
        /*0018*/ 	.byte	0x04, 0x17
        /*001a*/ 	.short	(.L_5999 - .L_5998)
.L_5998:
        /*001c*/ 	.word	0x00000000
        /*0020*/ 	.short	0x0001
        /*0022*/ 	.short	0x0004
        /*0024*/ 	.byte	0x00, 0xf0, 0x09, 0x00


	//----- nvinfo : EIATTR_KPARAM_INFO
	.align		4
.L_5999:
        /*0028*/ 	.byte	0x04, 0x17
        /*002a*/ 	.short	(.L_6001 - .L_6000)
.L_6000:
        /*002c*/ 	.word	0x00000000
        /*0030*/ 	.short	0x0000
        /*0032*/ 	.short	0x0000
        /*0034*/ 	.byte	0x00, 0xf0, 0x11, 0x00


	//----- nvinfo : EIATTR_SPARSE_MMA_MASK
	.align		4
.L_6001:
        /*0038*/ 	.byte	0x03, 0x50
        /*003a*/ 	.short	0x0000


	//----- nvinfo : EIATTR_MAXREG_COUNT
	.align		4
        /*003c*/ 	.byte	0x03, 0x1b
        /*003e*/ 	.short	0x00ff


	//----- nvinfo : EIATTR_MERCURY_ISA_VERSION
	.align		4
        /*0040*/ 	.byte	0x03, 0x5f
        /*0042*/ 	.short	0x0101


	//----- nvinfo : EIATTR_EXIT_INSTR_OFFSETS
	.align		4
        /*0044*/ 	.byte	0x04, 0x1c
        /*0046*/ 	.short	(.L_6003 - .L_6002)


	//   ....[0]....
.L_6002:
        /*0048*/ 	.word	0x000004b0


	//   ....[1]....
        /*004c*/ 	.word	0x00000e10


	//   ....[2]....
        /*0050*/ 	.word	0x00000e70


	//----- nvinfo : EIATTR_MAX_THREADS
	.align		4
.L_6003:
        /*0054*/ 	.byte	0x04, 0x05
        /*0056*/ 	.short	(.L_6005 - .L_6004)
.L_6004:
        /*0058*/ 	.word	0x00000080
        /*005c*/ 	.word	0x00000001
        /*0060*/ 	.word	0x00000001


	//----- nvinfo : EIATTR_CRS_STACK_SIZE
	.align		4
.L_6005:
        /*0064*/ 	.byte	0x04, 0x1e
        /*0066*/ 	.short	(.L_6007 - .L_6006)
.L_6006:
        /*0068*/ 	.word	0x00000000


	//----- nvinfo : EIATTR_CBANK_PARAM_SIZE
	.align		4
.L_6007:
        /*006c*/ 	.byte	0x03, 0x19
        /*006e*/ 	.short	0x0018


	//----- nvinfo : EIATTR_PARAM_CBANK
	.align		4
        /*0070*/ 	.byte	0x04, 0x0a
        /*0072*/ 	.short	(.L_6009 - .L_6008)
	.align		4
.L_6008:
        /*0074*/ 	.word	index@(.nv.constant0._ZN2at6native29vectorized_elementwise_kernelILi2ENS0_13BUnaryFunctorIhhhZZZNS0_21heaviside_kernel_cudaERNS_18TensorIteratorBaseEENKUlvE_clEvENKUlvE_clEvEUlhhE_EESt5arrayIPcLm2EEEEviT0_T1_)
        /*0078*/ 	.short	0x0210
        /*007a*/ 	.short	0x0018


	//----- nvinfo : EIATTR_SW_WAR
	.align		4
.L_6009:
        /*007c*/ 	.byte	0x04, 0x36
        /*007e*/ 	.short	(.L_6011 - .L_6010)
.L_6010:
        /*0080*/ 	.word	0x00000008
.L_6011:


//--------------------- .nv.info._ZN2at6native29vectorized_elementwise_kernelILi4ENS0_13BUnaryFunctorIhhhZZZNS0_21heaviside_kernel_cudaERNS_18TensorIteratorBaseEENKUlvE_clEvENKUlvE_clEvEUlhhE_EESt5arrayIPcLm2EEEEviT0_T1_ --------------------------
	.section	.nv.info._ZN2at6native29vectorized_elementwise_kernelILi4ENS0_13BUnaryFunctorIhhhZZZNS0_21heaviside_kernel_cudaERNS_18TensorIteratorBaseEENKUlvE_clEvENKUlvE_clEvEUlhhE_EESt5arrayIPcLm2EEEEviT0_T1_,"",@"SHT_CUDA_INFO"
	.sectionflags	@""
	.align	4


	//----- nvinfo : EIATTR_CUDA_API_VERSION
	.align		4
        /*0000*/ 	.byte	0x04, 0x37
        /*0002*/ 	.short	(.L_6013 - .L_6012)
.L_6012:
        /*0004*/ 	.word	0x00000082


	//----- nvinfo : EIATTR_KPARAM_INFO
	.align		4
.L_6013:
        /*0008*/ 	.byte	0x04, 0x17
        /*000a*/ 	.short	(.L_6015 - .L_6014)
.L_6014:
        /*000c*/ 	.word	0x00000000
        /*0010*/ 	.short	0x0002
        /*0012*/ 	.short	0x0008
        /*0014*/ 	.byte	0x00, 0xf0, 0x41, 0x00


	//----- nvinfo : EIATTR_KPARAM_INFO
	.align		4
.L_6015:
        /*0018*/ 	.byte	0x04, 0x17
        /*001a*/ 	.short	(.L_6017 - .L_6016)
.L_6016:
        /*001c*/ 	.word	0x00000000
        /*0020*/ 	.short	0x0001
        /*0022*/ 	.short	0x0004
        /*0024*/ 	.byte	0x00, 0xf0, 0x09, 0x00


	//----- nvinfo : EIATTR_KPARAM_INFO
	.align		4
.L_6017:
        /*0028*/ 	.byte	0x04, 0x17
        /*002a*/ 	.short	(.L_6019 - .L_6018)
.L_6018:
        /*002c*/ 	.word	0x00000000
        /*0030*/ 	.short	0x0000
        /*0032*/ 	.short	0x0000
        /*0034*/ 	.byte	0x00, 0xf0, 0x11, 0x00


	//----- nvinfo : EIATTR_SPARSE_MMA_MASK
	.align		4
.L_6019:
        /*0038*/ 	.byte	0x03, 0x50
        /*003a*/ 	.short	0x0000


	//----- nvinfo : EIATTR_MAXREG_COUNT
	.align		4
        /*003c*/ 	.byte	0x03, 0x1b
        /*003e*/ 	.short	0x00ff


	//----- nvinfo : EIATTR_MERCURY_ISA_VERSION
	.align		4
        /*0040*/ 	.byte	0x03, 0x5f
        /*0042*/ 	.short	0x0101


	//----- nvinfo : EIATTR_EXIT_INSTR_OFFSETS
	.align		4
        /*0044*/ 	.byte	0x04, 0x1c
        /*0046*/ 	.short	(.L_6021 - .L_6020)


	//   ....[0]....
.L_6020:
        /*0048*/ 	.word	0x00000490


	//   ....[1]....
        /*004c*/ 	.word	0x00000df0


	//   ....[2]....
        /*0050*/ 	.word	0x00000e50


	//----- nvinfo : EIATTR_MAX_THREADS
	.align		4
.L_6021:
        /*0054*/ 	.byte	0x04, 0x05
        /*0056*/ 	.short	(.L_6023 - .L_6022)
.L_6022:
        /*0058*/ 	.word	0x00000080
        /*005c*/ 	.word	0x00000001
        /*0060*/ 	.word	0x00000001


	//----- nvinfo : EIATTR_CRS_STACK_SIZE
	.align		4
.L_6023:
        /*0064*/ 	.byte	0x04, 0x1e
        /*0066*/ 	.short	(.L_6025 - .L_6024)
.L_6024:
        /*0068*/ 	.word	0x00000000


	//----- nvinfo : EIATTR_CBANK_PARAM_SIZE
	.align		4
.L_6025:
        /*006c*/ 	.byte	0x03, 0x19
        /*006e*/ 	.short	0x0018


	//----- nvinfo : EIATTR_PARAM_CBANK
	.align		4
        /*0070*/ 	.byte	0x04, 0x0a
        /*0072*/ 	.short	(.L_6027 - .L_6026)
	.align		4
.L_6026:
        /*0074*/ 	.word	index@(.nv.constant0._ZN2at6native29vectorized_elementwise_kernelILi4ENS0_13BUnaryFunctorIhhhZZZNS0_21heaviside_kernel_cudaERNS_18TensorIteratorBaseEENKUlvE_clEvENKUlvE_clEvEUlhhE_EESt5arrayIPcLm2EEEEviT0_T1_)
        /*0078*/ 	.short	0x0210
        /*007a*/ 	.short	0x0018


	//----- nvinfo : EIATTR_SW_WAR
	.align		4
.L_6027:
        /*007c*/ 	.byte	0x04, 0x36
        /*007e*/ 	.short	(.L_6029 - .L_6028)
.L_6028:
        /*0080*/ 	.word	0x00000008
.L_6029:


//--------------------- .nv.info._ZN2at6native29vectorized_elementwise_kernelILi8ENS0_13BUnaryFunctorIhhhZZZNS0_21heaviside_kernel_cudaERNS_18TensorIteratorBaseEENKUlvE_clEvENKUlvE_clEvEUlhhE_EESt5arrayIPcLm2EEEEviT0_T1_ --------------------------
	.section	.nv.info._ZN2at6native29vectorized_elementwise_kernelILi8ENS0_13BUnaryFunctorIhhhZZZNS0_21heaviside_kernel_cudaERNS_18TensorIteratorBaseEENKUlvE_clEvENKUlvE_clEvEUlhhE_EESt5arrayIPcLm2EEEEviT0_T1_,"",@"SHT_CUDA_INFO"
	.sectionflags	@""
	.align	4


	//----- nvinfo : EIATTR_CUDA_API_VERSION
	.align		4
        /*0000*/ 	.byte	0x04, 0x37
        /*0002*/ 	.short	(.L_6031 - .L_6030)
.L_6030:
        /*0004*/ 	.word	0x00000082


	//----- nvinfo : EIATTR_KPARAM_INFO
	.align		4
.L_6031:
        /*0008*/ 	.byte	0x04, 0x17
        /*000a*/ 	.short	(.L_6033 - .L_6032)
.L_6032:
        /*000c*/ 	.word	0x00000000
        /*0010*/ 	.short	0x0002
        /*0012*/ 	.short	0x0008
        /*0014*/ 	.byte	0x00, 0xf0, 0x41, 0x00


	//----- nvinfo : EIATTR_KPARAM_INFO
	.align		4
.L_6033:
        /*0018*/ 	.byte	0x04, 0x17
        /*001a*/ 	.short	(.L_6035 - .L_6034)
.L_6034:
        /*001c*/ 	.word	0x00000000
        /*0020*/ 	.short	0x0001
        /*0022*/ 	.short	0x0004
        /*0024*/ 	.byte	0x00, 0xf0, 0x09, 0x00


	//----- nvinfo : EIATTR_KPARAM_INFO
	.align		4
.L_6035:
        /*0028*/ 	.byte	0x04, 0x17
        /*002a*/ 	.short	(.L_6037 - .L_6036)
.L_6036:
        /*002c*/ 	.word	0x00000000
        /*0030*/ 	.short	0x0000
        /*0032*/ 	.short	0x0000
        /*0034*/ 	.byte	0x00, 0xf0, 0x11, 0x00


	//----- nvinfo : EIATTR_SPARSE_MMA_MASK
	.align		4
.L_6037:
        /*0038*/ 	.byte	0x03, 0x50
        /*003a*/ 	.short	0x0000


	//----- nvinfo : EIATTR_MAXREG_COUNT
	.align		4
        /*003c*/ 	.byte	0x03, 0x1b
        /*003e*/ 	.short	0x00ff


	//----- nvinfo : EIATTR_MERCURY_ISA_VERSION
	.align		4
        /*0040*/ 	.byte	0x03, 0x5f
        /*0042*/ 	.short	0x0101


	//----- nvinfo : EIATTR_EXIT_INSTR_OFFSETS
	.align		4
        /*0044*/ 	.byte	0x04, 0x1c
        /*0046*/ 	.short	(.L_6039 - .L_6038)


	//   ....[0]....
.L_6038:
        /*0048*/ 	.word	0x00000510


	//   ....[1]....
        /*004c*/ 	.word	0x00000e70


	//   ....[2]....
        /*0050*/ 	.word	0x00000ed0


	//----- nvinfo : EIATTR_MAX_THREADS
	.align		4
.L_6039:
        /*0054*/ 	.byte	0x04, 0x05
        /*0056*/ 	.short	(.L_6041 - .L_6040)
.L_6040:
        /*0058*/ 	.word	0x00000080
        /*005c*/ 	.word	0x00000001
        /*0060*/ 	.word	0x00000001


	//----- nvinfo : EIATTR_CRS_STACK_SIZE
	.align		4
.L_6041:
        /*0064*/ 	.byte	0x04, 0x1e
        /*0066*/ 	.short	(.L_6043 - .L_6042)
.L_6042:
        /*0068*/ 	.word	0x00000000


	//----- nvinfo : EIATTR_CBANK_PARAM_SIZE
	.align		4
.L_6043:
        /*006c*/ 	.byte	0x03, 0x19
        /*006e*/ 	.short	0x0018


	//----- nvinfo : EIATTR_PARAM_CBANK
	.align		4
        /*0070*/ 	.byte	0x04, 0x0a
        /*0072*/ 	.short	(.L_6045 - .L_6044)
	.align		4
.L_6044:
        /*0074*/ 	.word	index@(.nv.constant0._ZN2at6native29vectorized_elementwise_kernelILi8ENS0_13BUnaryFunctorIhhhZZZNS0_21heaviside_kernel_cudaERNS_18TensorIteratorBaseEENKUlvE_clEvENKUlvE_clEvEUlhhE_EESt5arrayIPcLm2EEEEviT0_T1_)
        /*0078*/ 	.short	0x0210
        /*007a*/ 	.short	0x0018


	//----- nvinfo : EIATTR_SW_WAR
	.align		4
.L_6045:
        /*007c*/ 	.byte	0x04, 0x36
        /*007e*/ 	.short	(.L_6047 - .L_6046)
.L_6046:
        /*0080*/ 	.word	0x00000008
.L_6047:


//--------------------- .nv.info._ZN2at6native18elementwise_kernelILi128ELi4EZNS0_15gpu_kernel_implINS0_13AUnaryFunctorIhhhZZZNS0_21heaviside_kernel_cudaERNS_18TensorIteratorBaseEENKUlvE_clEvENKUlvE_clEvEUlhhE_EEEEvS5_RKT_EUliE_EEviT1_ --------------------------
	.section	.nv.info._ZN2at6native18elementwise_kernelILi128ELi4EZNS0_15gpu_kernel_implINS0_13AUnaryFunctorIhhhZZZNS0_21heaviside_kernel_cudaERNS_18TensorIteratorBaseEENKUlvE_clEvENKUlvE_clEvEUlhhE_EEEEvS5_RKT_EUliE_EEviT1_,"",@"SHT_CUDA_INFO"
	.sectionflags	@""
	.align	4


	//----- nvinfo : EIATTR_CUDA_API_VERSION
	.align		4
        /*0000*/ 	.byte	0x04, 0x37
        /*0002*/ 	.short	(.L_6049 - .L_6048)
.L_6048:
        /*0004*/ 	.word	0x00000082


	//----- nvinfo : EIATTR_KPARAM_INFO
	.align		4
.L_6049:
        /*0008*/ 	.byte	0x04, 0x17
        /*000a*/ 	.short	(.L_6051 - .L_6050)
.L_6050:
        /*000c*/ 	.word	0x00000000
        /*0010*/ 	.short	0x0001
        /*0012*/ 	.short	0x0008
        /*0014*/ 	.byte	0x00, 0xf0, 0x61, 0x08


	//----- nvinfo : EIATTR_KPARAM_INFO
	.align		4
.L_6051:
        /*0018*/ 	.byte	0x04, 0x17
        /*001a*/ 	.short	(.L_6053 - .L_6052)
.L_6052:
        /*001c*/ 	.word	0x00000000
        /*0020*/ 	.short	0x0000
        /*0022*/ 	.short	0x0000
        /*0024*/ 	.byte	0x00, 0xf0, 0x11, 0x00


	//----- nvinfo : EIATTR_SPARSE_MMA_MASK
	.align		4
.L_6053:
        /*0028*/ 	.byte	0x03, 0x50
        /*002a*/ 	.short	0x0000


	//----- nvinfo : EIATTR_MAXREG_COUNT
	.align		4
        /*002c*/ 	.byte	0x03, 0x1b
        /*002e*/ 	.short	0x0080


	//----- nvinfo : EIATTR_EXTERNS
	.align		4
        /*0030*/ 	.byte	0x04, 0x0f
        /*0032*/ 	.short	(.L_6055 - .L_6054)


	//   ....[0]....
	.align		4
.L_6054:
        /*0034*/ 	.word	index@(__assertfail)


	//----- nvinfo : EIATTR_MERCURY_ISA_VERSION
	.align		4
.L_6055:
        /*0038*/ 	.byte	0x03, 0x5f
        /*003a*/ 	.short	0x0101


	//----- nvinfo : EIATTR_SYSCALL_OFFSETS
	.align		4
        /*003c*/ 	.byte	0x04, 0x46
        /*003e*/ 	.short	(.L_6057 - .L_6056)


	//   ....[0]....
.L_6056:
        /*0040*/ 	.word	0x00002230


	//   ....[1]....
        /*0044*/ 	.word	0x000031c0


	//   ....[2]....
        /*0048*/ 	.word	0x00005430


	//   ....[3]....
        /*004c*/ 	.word	0x000063c0


	//   ....[4]....
        /*0050*/ 	.word	0x00008620


	//   ....[5]....
        /*0054*/ 	.word	0x000095b0


	//   ....[6]....
        /*0058*/ 	.word	0x0000b800


	//   ....[7]....
        /*005c*/ 	.word	0x0000c790


	//----- nvinfo : EIATTR_EXIT_INSTR_OFFSETS
	.align		4
.L_6057:
        /*0060*/ 	.byte	0x04, 0x1c
        /*0062*/ 	.short	(.L_6059 - .L_6058)


	//   ....[0]....
.L_6058:
        /*0064*/ 	.word	0x00009670


	//   ....[1]....
        /*0068*/ 	.word	0x0000b980


	//   ....[2]....
        /*006c*/ 	.word	0x0000b9a0


	//   ....[3]....
        /*0070*/ 	.word	0x0000ba40


	//   ....[4]....
        /*0074*/ 	.word	0x0000ba70


	//   ....[5]....
        /*0078*/ 	.word	0x0000baa0


	//   ....[6]....
        /*007c*/ 	.word	0x0000bb40


	//   ....[7]....
        /*0080*/ 	.word	0x0000bb90


	//   ....[8]....
        /*0084*/ 	.word	0x0000bc40


	//   ....[9]....
        /*0088*/ 	.word	0x0000bca0


	//   ....[10]....
        /*008c*/ 	.word	0x0000bce0


	//   ....[11]....
        /*0090*/ 	.word	0x0000bda0


	//   ....[12]....
        /*0094*/ 	.word	0x0000bdf0


	//   ....[13]....
        /*0098*/ 	.word	0x0000bf90


	//   ....[14]....
        /*009c*/ 	.word	0x0000c100


	//   ....[15]....
        /*00a0*/ 	.word	0x0000c150


	//   ....[16]....
        /*00a4*/ 	.word	0x0000c200


	//   ....[17]....
        /*00a8*/ 	.word	0x0000c390


	//   ....[18]....
        /*00ac*/ 	.word	0x0000c520


	//   ....[19]....
        /*00b0*/ 	.word	0x0000c690


	//   ....[20]....
        /*00b4*/ 	.word	0x0000c7a0


	//   ....[21]....
        /*00b8*/ 	.word	0x0000c7e0


	//   ....[22]....
        /*00bc*/ 	.word	0x0000c810


	//----- nvinfo : EIATTR_MAX_THREADS
	.align		4
.L_6059:
        /*00c0*/ 	.byte	0x04, 0x05
        /*00c2*/ 	.short	(.L_6061 - .L_6060)
.L_6060:
        /*00c4*/ 	.word	0x00000080
        /*00c8*/ 	.word	0x00000001
        /*00cc*/ 	.word	0x00000001


	//----- nvinfo : EIATTR_CRS_STACK_SIZE
	.align		4
.L_6061:
        /*00d0*/ 	.byte	0x04, 0x1e
        /*00d2*/ 	.short	(.L_6063 - .L_6062)
.L_6062:
        /*00d4*/ 	.word	0x00000000


	//----- nvinfo : EIATTR_CBANK_PARAM_SIZE
	.align		4
.L_6063:
        /*00d8*/ 	.byte	0x03, 0x19
        /*00da*/ 	.short	0x0220


	//----- nvinfo : EIATTR_PARAM_CBANK
	.align		4
        /*00dc*/ 	.byte	0x04, 0x0a
        /*00de*/ 	.short	(.L_6065 - .L_6064)
	.align		4
.L_6064:
        /*00e0*/ 	.word	index@(.nv.constant0._ZN2at6native18elementwise_kernelILi128ELi4EZNS0_15gpu_kernel_implINS0_13AUnaryFunctorIhhhZZZNS0_21heaviside_kernel_cudaERNS_18TensorIteratorBaseEENKUlvE_clEvENKUlvE_clEvEUlhhE_EEEEvS5_RKT_EUliE_EEviT1_)
        /*00e4*/ 	.short	0x0210
        /*00e6*/ 	.short	0x0220


	//----- nvinfo : EIATTR_SW_WAR
	.align		4
.L_6065:
        /*00e8*/ 	.byte	0x04, 0x36
        /*00ea*/ 	.short	(.L_6067 - .L_6066)
.L_6066:
        /*00ec*/ 	.word	0x00000008
.L_6067:


//--------------------- .nv.info._ZN2at6native27unrolled_elementwise_kernelINS0_13AUnaryFunctorIhhhZZZNS0_21heaviside_kernel_cudaERNS_18TensorIteratorBaseEENKUlvE_clEvENKUlvE_clEvEUlhhE_EESt5arrayIPcLm2EELi4E23TrivialOffsetCalculatorILi1EjESD_NS0_6memory12LoadWithCastILi1EEENSE_13StoreWithCastILi1EEEEEviT_T0_T2_T3_T4_T5_ --------------------------
	.section	.nv.info._ZN2at6native27unrolled_elementwise_kernelINS0_13AUnaryFunctorIhhhZZZNS0_21heaviside_kernel_cudaERNS_18TensorIteratorBaseEENKUlvE_clEvENKUlvE_clEvEUlhhE_EESt5arrayIPcLm2EELi4E23TrivialOffsetCalculatorILi1EjESD_NS0_6memory12LoadWithCastILi1EEENSE_13StoreWithCastILi1EEEEEviT_T0_T2_T3_T4_T5_,"",@"SHT_CUDA_INFO"
	.sectionflags	@""
	.align	4


	//----- nvinfo : EIATTR_CUDA_API_VERSION
	.align		4
        /*0000*/ 	.byte	0x04, 0x37
        /*0002*/ 	.short	(.L_6069 - .L_6068)
.L_6068:
        /*0004*/ 	.word	0x00000082


	//----- nvinfo : EIATTR_KPARAM_INFO
	.align		4
.L_6069:
        /*0008*/ 	.byte	0x04, 0x17
        /*000a*/ 	.short	(.L_6071 - .L_6070)
.L_6070:
        /*000c*/ 	.word	0x00000000
        /*0010*/ 	.short	0x0006
        /*0012*/ 	.short	0x0024
        /*0014*/ 	.byte	0x00, 0xf0, 0x21, 0x00


	//----- nvinfo : EIATTR_KPARAM_INFO
	.align		4
.L_6071:
        /*0018*/ 	.byte	0x04, 0x17
        /*001a*/ 	.short	(.L_6073 - .L_6072)
.L_6072:
        /*001c*/ 	.word	0x00000000
        /*0020*/ 	.short	0x0005
        /*0022*/ 	.short	0x001c
        /*0024*/ 	.byte	0x00, 0xf0, 0x21, 0x00


	//----- nvinfo : EIATTR_KPARAM_INFO
	.align		4
.L_6073:
        /*0028*/ 	.byte	0x04, 0x17
        /*002a*/ 	.short	(.L_6075 - .L_6074)
.L_6074:
        /*002c*/ 	.word	0x00000000
        /*0030*/ 	.short	0x0004
        /*0032*/ 	.short	0x0019
        /*0034*/ 	.byte	0x00, 0xf0, 0x05, 0x00


	//----- nvinfo : EIATTR_KPARAM_INFO
	.align		4
.L_6075:
        /*0038*/ 	.byte	0x04, 0x17
        /*003a*/ 	.short	(.L_6077 - .L_6076)
.L_6076:
        /*003c*/ 	.word	0x00000000
        /*0040*/ 	.short	0x0003
        /*0042*/ 	.short	0x0018
        /*0044*/ 	.byte	0x00, 0xf0, 0x05, 0x00


	//----- nvinfo : EIATTR_KPARAM_INFO
	.align		4
.L_6077:
        /*0048*/ 	.byte	0x04, 0x17
        /*004a*/ 	.short	(.L_6079 - .L_6078)
.L_6078:
        /*004c*/ 	.word	0x00000000
        /*0050*/ 	.short	0x0002
        /*0052*/ 	.short	0x0008
        /*0054*/ 	.byte	0x00, 0xf0, 0x41, 0x00


	//----- nvinfo : EIATTR_KPARAM_INFO
	.align		4
.L_6079:
        /*0058*/ 	.byte	0x04, 0x17
        /*005a*/ 	.short	(.L_6081 - .L_6080)
.L_6080:
        /*005c*/ 	.word	0x00000000
        /*0060*/ 	.short	0x0001
        /*0062*/ 	.short	0x0004
        /*0064*/ 	.byte	0x00, 0xf0, 0x09, 0x00


	//----- nvinfo : EIATTR_KPARAM_INFO
	.align		4
.L_6081:
        /*0068*/ 	.byte	0x04, 0x17
        /*006a*/ 	.short	(.L_6083 - .L_6082)
.L_6082:
        /*006c*/ 	.word	0x00000000
        /*0070*/ 	.short	0x0000
        /*0072*/ 	.short	0x0000
        /*0074*/ 	.byte	0x00, 0xf0, 0x11, 0x00


	//----- nvinfo : EIATTR_SPARSE_MMA_MASK
	.align		4
.L_6083:
        /*0078*/ 	.byte	0x03, 0x50
        /*007a*/ 	.short	0x0000


	//----- nvinfo : EIATTR_MAXREG_COUNT
	.align		4
        /*007c*/ 	.byte	0x03, 0x1b
        /*007e*/ 	.short	0x00ff


	//----- nvinfo : EIATTR_EXTERNS
	.align		4
        /*0080*/ 	.byte	0x04, 0x0f
        /*0082*/ 	.short	(.L_6085 - .L_6084)


	//   ....[0]....
	.align		4
.L_6084:
        /*0084*/ 	.word	index@(__assertfail)


	//----- nvinfo : EIATTR_MERCURY_ISA_VERSION
	.align		4
.L_6085:
        /*0088*/ 	.byte	0x03, 0x5f
        /*008a*/ 	.short	0x0101


	//----- nvinfo : EIATTR_SYSCALL_OFFSETS
	.align		4
        /*008c*/ 	.byte	0x04, 0x46
        /*008e*/ 	.short	(.L_6087 - .L_6086)


	//   ....[0]....
.L_6086:
        /*0090*/ 	.word	0x00000f50


	//   ....[1]....
        /*0094*/ 	.word	0x00001ea0


	//   ....[2]....
        /*0098*/ 	.word	0x00002e00


	//   ....[3]....
        /*009c*/ 	.word	0x00003d40


	//   ....[4]....
        /*00a0*/ 	.word	0x00004dd0


	//   ....[5]....
        /*00a4*/ 	.word	0x00005de0


	//   ....[6]....
        /*00a8*/ 	.word	0x00006dd0


	//   ....[7]....
        /*00ac*/ 	.word	0x00007dc0


	//----- nvinfo : EIATTR_EXIT_INSTR_OFFSETS
	.align		4
.L_6087:
        /*00b0*/ 	.byte	0x04, 0x1c
        /*00b2*/ 	.short	(.L_6089 - .L_6088)


	//   ....[0]....
.L_6088:
        /*00b4*/ 	.word	0x00006e80


	//   ....[1]....
        /*00b8*/ 	.word	0x00006fb0


	//   ....[2]....
        /*00bc*/ 	.word	0x00006fd0


	//   ....[3]....
        /*00c0*/ 	.word	0x00007070


	//   ....[4]....
        /*00c4*/ 	.word	0x000070a0


	//   ....[5]....
        /*00c8*/ 	.word	0x000070d0


	//   ....[6]....
        /*00cc*/ 	.word	0x00007170


	//   ....[7]....
        /*00d0*/ 	.word	0x000071c0


	//   ....[8]....
        /*00d4*/ 	.word	0x00007270


	//   ....[9]....
        /*00d8*/ 	.word	0x000072d0


	//   ....[10]....
        /*00dc*/ 	.word	0x00007310


	//   ....[11]....
        /*00e0*/ 	.word	0x000073d0


	//   ....[12]....
        /*00e4*/ 	.word	0x00007420


	//   ....[13]....
        /*00e8*/ 	.word	0x000075c0


	//   ....[14]....
        /*00ec*/ 	.word	0x00007730


	//   ....[15]....
        /*00f0*/ 	.word	0x00007780


	//   ....[16]....
        /*00f4*/ 	.word	0x00007830


	//   ....[17]....
        /*00f8*/ 	.word	0x000079c0


	//   ....[18]....
        /*00fc*/ 	.word	0x00007b50


	//   ....[19]....
        /*0100*/ 	.word	0x00007cc0


	//   ....[20]....
        /*0104*/ 	.word	0x00007dd0


	//   ....[21]....
        /*0108*/ 	.word	0x00007e10


	//   ....[22]....
        /*010c*/ 	.word	0x00007e40


	//----- nvinfo : EIATTR_MAX_THREADS
	.align		4
.L_6089:
        /*0110*/ 	.byte	0x04, 0x05
        /*0112*/ 	.short	(.L_6091 - .L_6090)
.L_6090:
        /*0114*/ 	.word	0x00000080
        /*0118*/ 	.word	0x00000001
        /*011c*/ 	.word	0x00000001


	//----- nvinfo : EIATTR_CRS_STACK_SIZE
	.align		4
.L_6091:
        /*0120*/ 	.byte	0x04, 0x1e
        /*0122*/ 	.short	(.L_6093 - .L_6092)
.L_6092:
        /*0124*/ 	.word	0x00000000


	//----- nvinfo : EIATTR_CBANK_PARAM_SIZE
	.align		4
.L_6093:
        /*0128*/ 	.byte	0x03, 0x19
        /*012a*/ 	.short	0x002c


	//----- nvinfo : EIATTR_PARAM_CBANK
	.align		4
        /*012c*/ 	.byte	0x04, 0x0a
        /*012e*/ 	.short	(.L_6095 - .L_6094)
	.align		4
.L_6094:
        /*0130*/ 	.word	index@(.nv.constant0._ZN2at6native27unrolled_elementwise_kernelINS0_13AUnaryFunctorIhhhZZZNS0_21heaviside_kernel_cudaERNS_18TensorIteratorBaseEENKUlvE_clEvENKUlvE_clEvEUlhhE_EESt5arrayIPcLm2EELi4E23TrivialOffsetCalculatorILi1EjESD_NS0_6memory12LoadWithCastILi1EEENSE_13StoreWithCastILi1EEEEEviT_T0_T2_T3_T4_T5_)
        /*0134*/ 	.short	0x0210
        /*0136*/ 	.short	0x002c


	//----- nvinfo : EIATTR_SW_WAR
	.align		4
.L_6095:
        /*0138*/ 	.byte	0x04, 0x36
        /*013a*/ 	.short	(.L_6097 - .L_6096)
.L_6096:
        /*013c*/ 	.word	0x00000008
.L_6097:


//--------------------- .nv.info._ZN2at6native18elementwise_kernelILi128ELi4EZNS0_22gpu_kernel_impl_nocastINS0_13AUnaryFunctorIhhhZZZNS0_21heaviside_kernel_cudaERNS_18TensorIteratorBaseEENKUlvE_clEvENKUlvE_clEvEUlhhE_EEEEvS5_RKT_EUliE_EEviT1_ --------------------------
	.section	.nv.info._ZN2at6native18elementwise_kernelILi128ELi4EZNS0_22gpu_kernel_impl_nocastINS0_13AUnaryFunctorIhhhZZZNS0_21heaviside_kernel_cudaERNS_18TensorIteratorBaseEENKUlvE_clEvENKUlvE_clEvEUlhhE_EEEEvS5_RKT_EUliE_EEviT1_,"",@"SHT_CUDA_INFO"
	.sectionflags	@""
	.align	4


	//----- nvinfo : EIATTR_CUDA_API_VERSION
	.align		4
        /*0000*/ 	.byte	0x04, 0x37
        /*0002*/ 	.short	(.L_6099 - .L_6098)
.L_6098:
        /*0004*/ 	.word	0x00000082


	//----- nvinfo : EIATTR_KPARAM_INFO
	.align		4
.L_6099:
        /*0008*/ 	.byte	0x04, 0x17
        /*000a*/ 	.short	(.L_6101 - .L_6100)
.L_6100:
        /*000c*/ 	.word	0x00000000
        /*0010*/ 	.short	0x0001
        /*0012*/ 	.short	0x0008
        /*0014*/ 	.byte	0x00, 0xf0, 0x61, 0x08


	//----- nvinfo : EIATTR_KPARAM_INFO
	.align		4
.L_6101:
        /*0018*/ 	.byte	0x04, 0x17
        /*001a*/ 	.short	(.L_6103 - .L_6102)
.L_6102:
        /*001c*/ 	.word	0x00000000
        /*0020*/ 	.short	0x0000
        /*0022*/ 	.short	0x0000
        /*0024*/ 	.byte	0x00, 0xf0, 0x11, 0x00


	//----- nvinfo : EIATTR_SPARSE_MMA_MASK
	.align		4
.L_6103:
        /*0028*/ 	.byte	0x03, 0x50
        /*002a*/ 	.short	0x0000


	//----- nvinfo : EIATTR_MAXREG_COUNT
	.align		4
        /*002c*/ 	.byte	0x03, 0x1b
        /*002e*/ 	.short	0x0080


	//----- nvinfo : EIATTR_MERCURY_ISA_VERSION
	.align		4
        /*0030*/ 	.byte	0x03, 0x5f
        /*0032*/ 	.short	0x0101


	//----- nvinfo : EIATTR_EXIT_INSTR_OFFSETS
	.align		4
        /*0034*/ 	.byte	0x04, 0x1c
        /*0036*/ 	.short	(.L_6105 - .L_6104)


	//   ....[0]....
.L_6104:
        /*0038*/ 	.word	0x00003c00


	//   ....[1]....
        /*003c*/ 	.word	0x00004fa0


	//----- nvinfo : EIATTR_MAX_THREADS
	.align		4
.L_6105:
        /*0040*/ 	.byte	0x04, 0x05
        /*0042*/ 	.short	(.L_6107 - .L_6106)
.L_6106:
        /*0044*/ 	.word	0x00000080
        /*0048*/ 	.word	0x00000001
        /*004c*/ 	.word	0x00000001


	//----- nvinfo : EIATTR_CRS_STACK_SIZE
	.align		4
.L_6107:
        /*0050*/ 	.byte	0x04, 0x1e
        /*0052*/ 	.short	(.L_6109 - .L_6108)
.L_6108:
        /*0054*/ 	.word	0x00000000


	//----- nvinfo : EIATTR_CBANK_PARAM_SIZE
	.align		4
.L_6109:
        /*0058*/ 	.byte	0x03, 0x19
        /*005a*/ 	.short	0x0220


	//----- nvinfo : EIATTR_PARAM_CBANK
	.align		4
        /*005c*/ 	.byte	0x04, 0x0a
        /*005e*/ 	.short	(.L_6111 - .L_6110)
	.align		4
.L_6110:
        /*0060*/ 	.word	index@(.nv.constant0._ZN2at6native18elementwise_kernelILi128ELi4EZNS0_22gpu_kernel_impl_nocastINS0_13AUnaryFunctorIhhhZZZNS0_21heaviside_kernel_cudaERNS_18TensorIteratorBaseEENKUlvE_clEvENKUlvE_clEvEUlhhE_EEEEvS5_RKT_EUliE_EEviT1_)
        /*0064*/ 	.short	0x0210
        /*0066*/ 	.short	0x0220


	//----- nvinfo : EIATTR_SW_WAR
	.align		4
.L_6111:
        /*0068*/ 	.byte	0x04, 0x36
        /*006a*/ 	.short	(.L_6113 - .L_6112)
.L_6112:
        /*006c*/ 	.word	0x00000008
.L_6113:


//--------------------- .nv.info._ZN2at6native27unrolled_elementwise_kernelINS0_13AUnaryFunctorIhhhZZZNS0_21heaviside_kernel_cudaERNS_18TensorIteratorBaseEENKUlvE_clEvENKUlvE_clEvEUlhhE_EESt5arrayIPcLm2EELi4E23TrivialOffsetCalculatorILi1EjESD_NS0_6memory15LoadWithoutCastENSE_16StoreWithoutCastEEEviT_T0_T2_T3_T4_T5_ --------------------------
	.section	.nv.info._ZN2at6native27unrolled_elementwise_kernelINS0_13AUnaryFunctorIhhhZZZNS0_21heaviside_kernel_cudaERNS_18TensorIteratorBaseEENKUlvE_clEvENKUlvE_clEvEUlhhE_EESt5arrayIPcLm2EELi4E23TrivialOffsetCalculatorILi1EjESD_NS0_6memory15LoadWithoutCastENSE_16StoreWithoutCastEEEviT_T0_T2_T3_T4_T5_,"",@"SHT_CUDA_INFO"
	.sectionflags	@""
	.align	4


	//----- nvinfo : EIATTR_CUDA_API_VERSION
	.align		4
        /*0000*/ 	.byte	0x04, 0x37
        /*0002*/ 	.short	(.L_6115 - .L_6114)
.L_6114:
        /*0004*/ 	.word	0x00000082


	//----- nvinfo : EIATTR_KPARAM_INFO
	.align		4
.L_6115:
        /*0008*/ 	.byte	0x04, 0x17
        /*000a*/ 	.short	(.L_6117 - .L_6116)
.L_6116:
        /*000c*/ 	.word	0x00000000
        /*0010*/ 	.short	0x0006
        /*0012*/ 	.short	0x001b
        /*0014*/ 	.byte	0x00, 0xf0, 0x05, 0x00


	//----- nvinfo : EIATTR_KPARAM_INFO
	.align		4
.L_6117:
        /*0018*/ 	.byte	0x04, 0x17
        /*001a*/ 	.short	(.L_6119 - .L_6118)
.L_6118:
        /*001c*/ 	.word	0x00000000
        /*0020*/ 	.short	0x0005
        /*0022*/ 	.short	0x001a
        /*0024*/ 	.byte	0x00, 0xf0, 0x05, 0x00


	//----- nvinfo : EIATTR_KPARAM_INFO
	.align		4
.L_6119:
        /*0028*/ 	.byte	0x04, 0x17
        /*002a*/ 	.short	(.L_6121 - .L_6120)
.L_6120:
        /*002c*/ 	.word	0x00000000
        /*0030*/ 	.short	0x0004
        /*0032*/ 	.short	0x0019
        /*0034*/ 	.byte	0x00, 0xf0, 0x05, 0x00


	//----- nvinfo : EIATTR_KPARAM_INFO
	.align		4
.L_6121:
        /*0038*/ 	.byte	0x04, 0x17
        /*003a*/ 	.short	(.L_6123 - .L_6122)
.L_6122:
        /*003c*/ 	.word	0x00000000
        /*0040*/ 	.short	0x0003
        /*0042*/ 	.short	0x0018
        /*0044*/ 	.byte	0x00, 0xf0, 0x05, 0x00


	//----- nvinfo : EIATTR_KPARAM_INFO
	.align		4
.L_6123:
        /*0048*/ 	.byte	0x04, 0x17
        /*004a*/ 	.short	(.L_6125 - .L_6124)
.L_6124:
        /*004c*/ 	.word	0x00000000
        /*0050*/ 	.short	0x0002
        /*0052*/ 	.short	0x0008
        /*0054*/ 	.byte	0x00, 0xf0, 0x41, 0x00


	//----- nvinfo : EIATTR_KPARAM_INFO
	.align		4
.L_6125:
        /*0058*/ 	.byte	0x04, 0x17
        /*005a*/ 	.short	(.L_6127 - .L_6126)
.L_6126:
        /*005c*/ 	.word	0x00000000
        /*0060*/ 	.short	0x0001
        /*0062*/ 	.short	0x0004
        /*0064*/ 	.byte	0x00, 0xf0, 0x09, 0x00


	//----- nvinfo : EIATTR_KPARAM_INFO
	.align		4
.L_6127:
        /*0068*/ 	.byte	0x04, 0x17
        /*006a*/ 	.short	(.L_6129 - .L_6128)
.L_6128:
        /*006c*/ 	.word	0x00000000
        /*0070*/ 	.short	0x0000
        /*0072*/ 	.short	0x0000
        /*0074*/ 	.byte	0x00, 0xf0, 0x11, 0x00


	//----- nvinfo : EIATTR_SPARSE_MMA_MASK
	.align		4
.L_6129:
        /*0078*/ 	.byte	0x03, 0x50
        /*007a*/ 	.short	0x0000


	//----- nvinfo : EIATTR_MAXREG_COUNT
	.align		4
        /*007c*/ 	.byte	0x03, 0x1b
        /*007e*/ 	.short	0x00ff


	//----- nvinfo : EIATTR_MERCURY_ISA_VERSION
	.align		4
        /*0080*/ 	.byte	0x03, 0x5f
        /*0082*/ 	.short	0x0101


	//----- nvinfo : EIATTR_EXIT_INSTR_OFFSETS
	.align		4
        /*0084*/ 	.byte	0x04, 0x1c
        /*0086*/ 	.short	(.L_6131 - .L_6130)


	//   ....[0]....
.L_6130:
        /*0088*/ 	.word	0x00000470


	//   ....[1]....
        /*008c*/ 	.word	0x000004e0


	//----- nvinfo : EIATTR_MAX_THREADS
	.align		4
.L_6131:
        /*0090*/ 	.byte	0x04, 0x05
        /*0092*/ 	.short	(.L_6133 - .L_6132)
.L_6132:
        /*0094*/ 	.word	0x00000080
        /*0098*/ 	.word	0x00000001
        /*009c*/ 	.word	0x00000001


	//----- nvinfo : EIATTR_CRS_STACK_SIZE
	.align		4
.L_6133:
        /*00a0*/ 	.byte	0x04, 0x1e
        /*00a2*/ 	.short	(.L_6135 - .L_6134)
.L_6134:
        /*00a4*/ 	.word	0x00000000


	//----- nvinfo : EIATTR_CBANK_PARAM_SIZE
	.align		4
.L_6135:
        /*00a8*/ 	.byte	0x03, 0x19
        /*00aa*/ 	.short	0x001c


	//----- nvinfo : EIATTR_PARAM_CBANK
	.align		4
        /*00ac*/ 	.byte	0x04, 0x0a
        /*00ae*/ 	.short	(.L_6137 - .L_6136)
	.align		4
.L_6136:
        /*00b0*/ 	.word	index@(.nv.constant0._ZN2at6native27unrolled_elementwise_kernelINS0_13AUnaryFunctorIhhhZZZNS0_21heaviside_kernel_cudaERNS_18TensorIteratorBaseEENKUlvE_clEvENKUlvE_clEvEUlhhE_EESt5arrayIPcLm2EELi4E23TrivialOffsetCalculatorILi1EjESD_NS0_6memory15LoadWithoutCastENSE_16StoreWithoutCastEEEviT_T0_T2_T3_T4_T5_)
        /*00b4*/ 	.short	0x0210
        /*00b6*/ 	.short	0x001c


	//----- nvinfo : EIATTR_SW_WAR
	.align		4
.L_6137:
        /*00b8*/ 	.byte	0x04, 0x36
        /*00ba*/ 	.short	(.L_6139 - .L_6138)
.L_6138:
        /*00bc*/ 	.word	0x00000008
.L_6139:


//--------------------- .nv.info._ZN2at6native29vectorized_elementwise_kernelILi2ENS0_13AUnaryFunctorIhhhZZZNS0_21heaviside_kernel_cudaERNS_18TensorIteratorBaseEENKUlvE_clEvENKUlvE_clEvEUlhhE_EESt5arrayIPcLm2EEEEviT0_T1_ --------------------------
	.section	.nv.info._ZN2at6native29vectorized_elementwise_kernelILi2ENS0_13AUnaryFunctorIhhhZZZNS0_21heaviside_kernel_cudaERNS_18TensorIteratorBaseEENKUlvE_clEvENKUlvE_clEvEUlhhE_EESt5arrayIPcLm2EEEEviT0_T1_,"",@"SHT_CUDA_INFO"
	.sectionflags	@""
	.align	4


	//----- nvinfo : EIATTR_CUDA_API_VERSION
	.align		4
        /*0000*/ 	.byte	0x04, 0x37
        /*0002*/ 	.short	(.L_6141 - .L_6140)
.L_6140:
        /*0004*/ 	.word	0x00000082


	//----- nvinfo : EIATTR_KPARAM_INFO
	.align		4
.L_6141:
        /*0008*/ 	.byte	0x04, 0x17
        /*000a*/ 	.short	(.L_6143 - .L_6142)
.L_6142:
        /*000c*/ 	.word	0x00000000
        /*0010*/ 	.short	0x0002
        /*0012*/ 	.short	0x0008
        /*0014*/ 	.byte	0x00, 0xf0, 0x41, 0x00


	//----- nvinfo : EIATTR_KPARAM_INFO
	.align		4
.L_6143:
        /*0018*/ 	.byte	0x04, 0x17
        /*001a*/ 	.short	(.L_6145 - .L_6144)
.L_6144:
        /*001c*/ 	.word	0x00000000
        /*0020*/ 	.short	0x0001
        /*0022*/ 	.short	0x0004
        /*0024*/ 	.byte	0x00, 0xf0, 0x09, 0x00


	//----- nvinfo : EIATTR_KPARAM_INFO
	.align		4
.L_6145:
        /*0028*/ 	.byte	0x04, 0x17
        /*002a*/ 	.short	(.L_6147 - .L_6146)
.L_6146:
        /*002c*/ 	.word	0x00000000
        /*0030*/ 	.short	0x0000
        /*0032*/ 	.short	0x0000
        /*0034*/ 	.byte	0x00, 0xf0, 0x11, 0x00


	//----- nvinfo : EIATTR_SPARSE_MMA_MASK
	.align		4
.L_6147:
        /*0038*/ 	.byte	0x03, 0x50
        /*003a*/ 	.short	0x0000


	//----- nvinfo : EIATTR_MAXREG_COUNT
	.align		4
        /*003c*/ 	.byte	0x03, 0x1b
        /*003e*/ 	.short	0x00ff


	//----- nvinfo : EIATTR_MERCURY_ISA_VERSION
	.align		4
        /*0040*/ 	.byte	0x03, 0x5f
        /*0042*/ 	.short	0x0101


	//----- nvinfo : EIATTR_EXIT_INSTR_OFFSETS
	.align		4
        /*0044*/ 	.byte	0x04, 0x1c
        /*0046*/ 	.short	(.L_6149 - .L_6148)


	//   ....[0]....
.L_6148:
        /*0048*/ 	.word	0x000002f0


	//   ....[1]....
        /*004c*/ 	.word	0x00000be0


	//   ....[2]....
        /*0050*/ 	.word	0x00000c40


	//----- nvinfo : EIATTR_MAX_THREADS
	.align		4
.L_6149:
        /*0054*/ 	.byte	0x04, 0x05
        /*0056*/ 	.short	(.L_6151 - .L_6150)
.L_6150:
        /*0058*/ 	.word	0x00000080
        /*005c*/ 	.word	0x00000001
        /*0060*/ 	.word	0x00000001


	//----- nvinfo : EIATTR_CRS_STACK_SIZE
	.align		4
.L_6151:
        /*0064*/ 	.byte	0x04, 0x1e
        /*0066*/ 	.short	(.L_6153 - .L_6152)
.L_6152:
        /*0068*/ 	.word	0x00000000


	//----- nvinfo : EIATTR_CBANK_PARAM_SIZE
	.align		4
.L_6153:
        /*006c*/ 	.byte	0x03, 0x19
        /*006e*/ 	.short	0x0018


	//----- nvinfo : EIATTR_PARAM_CBANK
	.align		4
        /*0070*/ 	.byte	0x04, 0x0a
        /*0072*/ 	.short	(.L_6155 - .L_6154)
	.align		4
.L_6154:
        /*0074*/ 	.word	index@(.nv.constant0._ZN2at6native29vectorized_elementwise_kernelILi2ENS0_13AUnaryFunctorIhhhZZZNS0_21heaviside_kernel_cudaERNS_18TensorIteratorBaseEENKUlvE_clEvENKUlvE_clEvEUlhhE_EESt5arrayIPcLm2EEEEviT0_T1_)
        /*0078*/ 	.short	0x0210
        /*007a*/ 	.short	0x0018


	//----- nvinfo : EIATTR_SW_WAR
	.align		4
.L_6155:
        /*007c*/ 	.byte	0x04, 0x36
        /*007e*/ 	.short	(.L_6157 - .L_6156)
.L_6156:
        /*0080*/ 	.word	0x00000008
.L_6157:


//--------------------- .nv.info._ZN2at6native29vectorized_elementwise_kernelILi4ENS0_13AUnaryFunctorIhhhZZZNS0_21heaviside_kernel_cudaERNS_18TensorIteratorBaseEENKUlvE_clEvENKUlvE_clEvEUlhhE_EESt5arrayIPcLm2EEEEviT0_T1_ --------------------------
	.section	.nv.info._ZN2at6native29vectorized_elementwise_kernelILi4ENS0_13AUnaryFunctorIhhhZZZNS0_21heaviside_kernel_cudaERNS_18TensorIteratorBaseEENKUlvE_clEvENKUlvE_clEvEUlhhE_EESt5arrayIPcLm2EEEEviT0_T1_,"",@"SHT_CUDA_INFO"
	.sectionflags	@""
	.align	4


	//----- nvinfo : EIATTR_CUDA_API_VERSION
	.align		4
        /*0000*/ 	.byte	0x04, 0x37
        /*0002*/ 	.short	(.L_6159 - .L_6158)
.L_6158:
        /*0004*/ 	.word	0x00000082


	//----- nvinfo : EIATTR_KPARAM_INFO
	.align		4
.L_6159:
        /*0008*/ 	.byte	0x04, 0x17
        /*000a*/ 	.short	(.L_6161 - .L_6160)
.L_6160:
        /*000c*/ 	.word	0x00000000
        /*0010*/ 	.short	0x0002
        /*0012*/ 	.short	0x0008
        /*0014*/ 	.byte	0x00, 0xf0, 0x41, 0x00


	//----- nvinfo : EIATTR_KPARAM_INFO
	.align		4
.L_6161:
        /*0018*/ 	.byte	0x04, 0x17
        /*001a*/ 	.short	(.L_6163 - .L_6162)
.L_6162:
        /*001c*/ 	.word	0x00000000
        /*0020*/ 	.short	0x0001
        /*0022*/ 	.short	0x0004
        /*0024*/ 	.byte	0x00, 0xf0, 0x09, 0x00


	//----- nvinfo : EIATTR_KPARAM_INFO
	.align		4
.L_6163:
        /*0028*/ 	.byte	0x04, 0x17
        /*002a*/ 	.short	(.L_6165 - .L_6164)
.L_6164:
        /*002c*/ 	.word	0x00000000
        /*0030*/ 	.short	0x0000
        /*0032*/ 	.short	0x0000
        /*0034*/ 	.byte	0x00, 0xf0, 0x11, 0x00


	//----- nvinfo : EIATTR_SPARSE_MMA_MASK
	.align		4
.L_6165:
        /*0038*/ 	.byte	0x03, 0x50
        /*003a*/ 	.short	0x0000


	//----- nvinfo : EIATTR_MAXREG_COUNT
	.align		4
        /*003c*/ 	.byte	0x03, 0x1b
        /*003e*/ 	.short	0x00ff


	//----- nvinfo : EIATTR_MERCURY_ISA_VERSION
	.align		4
        /*0040*/ 	.byte	0x03, 0x5f
        /*0042*/ 	.short	0x0101


	//----- nvinfo : EIATTR_EXIT_INSTR_OFFSETS
	.align		4
        /*0044*/ 	.byte	0x04, 0x1c
        /*0046*/ 	.short	(.L_6167 - .L_6166)


	//   ....[0]....
.L_6166:
        /*0048*/ 	.word	0x000002d0


	//   ....[1]....
        /*004c*/ 	.word	0x00000bc0


	//   ....[2]....
        /*0050*/ 	.word	0x00000c20


	//----- nvinfo : EIATTR_MAX_THREADS
	.align		4
.L_6167:
        /*0054*/ 	.byte	0x04, 0x05
        /*0056*/ 	.short	(.L_6169 - .L_6168)
.L_6168:
        /*0058*/ 	.word	0x00000080
        /*005c*/ 	.word	0x00000001
        /*0060*/ 	.word	0x00000001


	//----- nvinfo : EIATTR_CRS_STACK_SIZE
	.align		4
.L_6169:
        /*0064*/ 	.byte	0x04, 0x1e
        /*0066*/ 	.short	(.L_6171 - .L_6170)
.L_6170:
        /*0068*/ 	.word	0x00000000


	//----- nvinfo : EIATTR_CBANK_PARAM_SIZE
	.align		4
.L_6171:
        /*006c*/ 	.byte	0x03, 0x19
        /*006e*/ 	.short	0x0018


	//----- nvinfo : EIATTR_PARAM_CBANK
	.align		4
        /*0070*/ 	.byte	0x04, 0x0a
        /*0072*/ 	.short	(.L_6173 - .L_6172)
	.align		4
.L_6172:
        /*0074*/ 	.word	index@(.nv.constant0._ZN2at6native29vectorized_elementwise_kernelILi4ENS0_13AUnaryFunctorIhhhZZZNS0_21heaviside_kernel_cudaERNS_18TensorIteratorBaseEENKUlvE_clEvENKUlvE_clEvEUlhhE_EESt5arrayIPcLm2EEEEviT0_T1_)
        /*0078*/ 	.short	0x0210
        /*007a*/ 	.short	0x0018


	//----- nvinfo : EIATTR_SW_WAR
	.align		4
.L_6173:
        /*007c*/ 	.byte	0x04, 0x36
        /*007e*/ 	.short	(.L_6175 - .L_6174)
.L_6174:
        /*0080*/ 	.word	0x00000008
.L_6175:


//--------------------- .nv.info._ZN2at6native29vectorized_elementwise_kernelILi8ENS0_13AUnaryFunctorIhhhZZZNS0_21heaviside_kernel_cudaERNS_18TensorIteratorBaseEENKUlvE_clEvENKUlvE_clEvEUlhhE_EESt5arrayIPcLm2EEEEviT0_T1_ --------------------------
	.section	.nv.info._ZN2at6native29vectorized_elementwise_kernelILi8ENS0_13AUnaryFunctorIhhhZZZNS0_21heaviside_kernel_cudaERNS_18TensorIteratorBaseEENKUlvE_clEvENKUlvE_clEvEUlhhE_EESt5arrayIPcLm2EEEEviT0_T1_,"",@"SHT_CUDA_INFO"
	.sectionflags	@""
	.align	4


	//----- nvinfo : EIATTR_CUDA_API_VERSION
	.align		4
        /*0000*/ 	.byte	0x04, 0x37
        /*0002*/ 	.short	(.L_6177 - .L_6176)
.L_6176:
        /*0004*/ 	.word	0x00000082


	//----- nvinfo : EIATTR_KPARAM_INFO
	.align		4
.L_6177:
        /*0008*/ 	.byte	0x04, 0x17
        /*000a*/ 	.short	(.L_6179 - .L_6178)
.L_6178:
        /*000c*/ 	.word	0x00000000
        /*0010*/ 	.short	0x0002
        /*0012*/ 	.short	0x0008
        /*0014*/ 	.byte	0x00, 0xf0, 0x41, 0x00


	//----- nvinfo : EIATTR_KPARAM_INFO
	.align		4
.L_6179:
        /*0018*/ 	.byte	0x04, 0x17
        /*001a*/ 	.short	(.L_6181 - .L_6180)
.L_6180:
        /*001c*/ 	.word	0x00000000
        /*0020*/ 	.short	0x0001
        /*0022*/ 	.short	0x0004
        /*0024*/ 	.byte	0x00, 0xf0, 0x09, 0x00


	//----- nvinfo : EIATTR_KPARAM_INFO
	.align		4
.L_6181:
        /*0028*/ 	.byte	0x04, 0x17
        /*002a*/ 	.short	(.L_6183 - .L_6182)
.L_6182:
        /*002c*/ 	.word	0x00000000
        /*0030*/ 	.short	0x0000
        /*0032*/ 	.short	0x0000
        /*0034*/ 	.byte	0x00, 0xf0, 0x11, 0x00


	//----- nvinfo : EIATTR_SPARSE_MMA_MASK
	.align		4
.L_6183:
        /*0038*/ 	.byte	0x03, 0x50
        /*003a*/ 	.short	0x0000


	//----- nvinfo : EIATTR_MAXREG_COUNT
	.align		4
        /*003c*/ 	.byte	0x03, 0x1b
        /*003e*/ 	.short	0x00ff


	//----- nvinfo : EIATTR_MERCURY_ISA_VERSION
	.align		4
        /*0040*/ 	.byte	0x03, 0x5f
        /*0042*/ 	.short	0x0101


	//----- nvinfo : EIATTR_EXIT_INSTR_OFFSETS
	.align		4
        /*0044*/ 	.byte	0x04, 0x1c
        /*0046*/ 	.short	(.L_6185 - .L_6184)


	//   ....[0]....
.L_6184:
        /*0048*/ 	.word	0x00000380


	//   ....[1]....
        /*004c*/ 	.word	0x00000c70


	//   ....[2]....
        /*0050*/ 	.word	0x00000cd0


	//----- nvinfo : EIATTR_MAX_THREADS
	.align		4
.L_6185:
        /*0054*/ 	.byte	0x04, 0x05
        /*0056*/ 	.short	(.L_6187 - .L_6186)
.L_6186:
        /*0058*/ 	.word	0x00000080
        /*005c*/ 	.word	0x00000001
        /*0060*/ 	.word	0x00000001


	//----- nvinfo : EIATTR_CRS_STACK_SIZE
	.align		4
.L_6187:
        /*0064*/ 	.byte	0x04, 0x1e
        /*0066*/ 	.short	(.L_6189 - .L_6188)
.L_6188:
        /*0068*/ 	.word	0x00000000


	//----- nvinfo : EIATTR_CBANK_PARAM_SIZE
	.align		4
.L_6189:
        /*006c*/ 	.byte	0x03, 0x19
        /*006e*/ 	.short	0x0018


	//----- nvinfo : EIATTR_PARAM_CBANK
	.align		4
        /*0070*/ 	.byte	0x04, 0x0a
        /*0072*/ 	.short	(.L_6191 - .L_6190)
	.align		4
.L_6190:
        /*0074*/ 	.word	index@(.nv.constant0._ZN2at6native29vectorized_elementwise_kernelILi8ENS0_13AUnaryFunctorIhhhZZZNS0_21heaviside_kernel_cudaERNS_18TensorIteratorBaseEENKUlvE_clEvENKUlvE_clEvEUlhhE_EESt5arrayIPcLm2EEEEviT0_T1_)
        /*0078*/ 	.short	0x0210
        /*007a*/ 	.short	0x0018


	//----- nvinfo : EIATTR_SW_WAR
	.align		4
.L_6191:
        /*007c*/ 	.byte	0x04, 0x36
        /*007e*/ 	.short	(.L_6193 - .L_6192)
.L_6192:
        /*0080*/ 	.word	0x00000008
.L_6193:


//--------------------- .nv.info._ZN2at6native18elementwise_kernelILi128ELi4EZNS0_15gpu_kernel_implINS0_13BinaryFunctorIN3c104HalfES5_S5_ZZZNS0_21nextafter_kernel_cudaERNS_18TensorIteratorBaseEENKUlvE_clEvENKUlvE2_clEvEUlS5_S5_E_EEEEvS7_RKT_EUliE_EEviT1_ --------------------------
	.section	.nv.info._ZN2at6native18elementwise_kernelILi128ELi4EZNS0_15gpu_kernel_implINS0_13BinaryFunctorIN3c104HalfES5_S5_ZZZNS0_21nextafter_kernel_cudaERNS_18TensorIteratorBaseEENKUlvE_clEvENKUlvE2_clEvEUlS5_S5_E_EEEEvS7_RKT_EUliE_EEviT1_,"",@"SHT_CUDA_INFO"
	.sectionflags	@""
	.align	4


	//----- nvinfo : EIATTR_CUDA_API_VERSION
	.align		4
        /*0000*/ 	.byte	0x04, 0x37
        /*0002*/ 	.short	(.L_6195 - .L_6194)
.L_6194:
        /*0004*/ 	.word	0x00000082


	//----- nvinfo : EIATTR_KPARAM_INFO
	.align		4
.L_6195:
        /*0008*/ 	.byte	0x04, 0x17
        /*000a*/ 	.short	(.L_6197 - .L_6196)
.L_6196:
        /*000c*/ 	.word	0x00000000
        /*0010*/ 	.short	0x0001
        /*0012*/ 	.short	0x0008
        /*0014*/ 	.byte	0x00, 0xf0, 0x21, 0x0a


	//----- nvinfo : EIATTR_KPARAM_INFO
	.align		4
.L_6197:
        /*0018*/ 	.byte	0x04, 0x17
        /*001a*/ 	.short	(.L_6199 - .L_6198)
.L_6198:
        /*001c*/ 	.word	0x00000000
        /*0020*/ 	.short	0x0000
        /*0022*/ 	.short	0x0000
        /*0024*/ 	.byte	0x00, 0xf0, 0x11, 0x00


	//----- nvinfo : EIATTR_SPARSE_MMA_MASK
	.align		4
.L_6199:
        /*0028*/ 	.byte	0x03, 0x50
        /*002a*/ 	.short	0x0000


	//----- nvinfo : EIATTR_MAXREG_COUNT
	.align		4
        /*002c*/ 	.byte	0x03, 0x1b
        /*002e*/ 	.short	0x0080


	//----- nvinfo : EIATTR_EXTERNS
	.align		4
        /*0030*/ 	.byte	0x04, 0x0f
        /*0032*/ 	.short	(.L_6201 - .L_6200)


	//   ....[0]....
	.align		4
.L_6200:
        /*0034*/ 	.word	index@(__assertfail)


	//----- nvinfo : EIATTR_MERCURY_ISA_VERSION
	.align		4
.L_6201:
        /*0038*/ 	.byte	0x03, 0x5f
        /*003a*/ 	.short	0x0101


	//----- nvinfo : EIATTR_SYSCALL_OFFSETS
	.align		4
        /*003c*/ 	.byte	0x04, 0x46
        /*003e*/ 	.short	(.L_6203 - .L_6202)


	//   ....[0]....
.L_6202:
        /*0040*/ 	.word	0x000026c0


	//   ....[1]....
        /*0044*/ 	.word	0x00003670


	//   ....[2]....
        /*0048*/ 	.word	0x000047f0


	//   ....[3]....
        /*004c*/ 	.word	0x00006f00


	//   ....[4]....
        /*0050*/ 	.word	0x00007eb0


	//   ....[5]....
        /*0054*/ 	.word	0x00009030


	//   ....[6]....
        /*0058*/ 	.word	0x0000b730


	//   ....[7]....
        /*005c*/ 	.word	0x0000c6e0


	//   ....[8]....
        /*0060*/ 	.word	0x0000d860


	//   ....[9]....
        /*0064*/ 	.word	0x0000ff50


	//   ....[10]....
        /*0068*/ 	.word	0x00010f00


	//   ....[11]....
        /*006c*/ 	.word	0x00012080


	//----- nvinfo : EIATTR_EXIT_INSTR_OFFSETS
	.align		4
.L_6203:
        /*0070*/ 	.byte	0x04, 0x1c
        /*0072*/ 	.short	(.L_6205 - .L_6204)


	//   ....[0]....
.L_6204:
        /*0074*/ 	.word	0x0000d930


	//   ....[1]....
        /*0078*/ 	.word	0x000112b0


	//   ....[2]....
        /*007c*/ 	.word	0x000112f0


	//   ....[3]....
        /*0080*/ 	.word	0x00011390


	//   ....[4]....
        /*0084*/ 	.word	0x000113d0


	//   ....[5]....
        /*0088*/ 	.word	0x00011410


	//   ....[6]....
        /*008c*/ 	.word	0x000114a0


	//   ....[7]....
        /*0090*/ 	.word	0x000114c0


	//   ....[8]....
        /*0094*/ 	.word	0x00011560


	//   ....[9]....
        /*0098*/ 	.word	0x000115b0


	//   ....[10]....
        /*009c*/ 	.word	0x00011600


	//   ....[11]....
        /*00a0*/ 	.word	0x000116d0


	//   ....[12]....
        /*00a4*/ 	.word	0x00011730


	//   ....[13]....
        /*00a8*/ 	.word	0x000118c0


	//   ....[14]....
        /*00ac*/ 	.word	0x00011a20


	//   ....[15]....
        /*00b0*/ 	.word	0x00011a60


	//   ....[16]....
        /*00b4*/ 	.word	0x00011b20


	//   ....[17]....
        /*00b8*/ 	.word	0x00011ca0


	//   ....[18]....
        /*00bc*/ 	.word	0x00011e20


	//   ....[19]....
        /*00c0*/ 	.word	0x00011f80


	//   ....[20]....
        /*00c4*/ 	.word	0x00012090


	//   ....[21]....
        /*00c8*/ 	.word	0x000120d0


	//   ....[22]....
        /*00cc*/ 	.word	0x00012110


	//----- nvinfo : EIATTR_MAX_THREADS
	.align		4
.L_6205:
        /*00d0*/ 	.byte	0x04, 0x05
        /*00d2*/ 	.short	(.L_6207 - .L_6206)
.L_6206:
        /*00d4*/ 	.word	0x00000080
        /*00d8*/ 	.word	0x00000001
        /*00dc*/ 	.word	0x00000001


	//----- nvinfo : EIATTR_CRS_STACK_SIZE
	.align		4
.L_6207:
        /*00e0*/ 	.byte	0x04, 0x1e
        /*00e2*/ 	.short	(.L_6209 - .L_6208)
.L_6208:
        /*00e4*/ 	.word	0x00000000


	//----- nvinfo : EIATTR_CBANK_PARAM_SIZE
	.align		4
.L_6209:
        /*00e8*/ 	.byte	0x03, 0x19
        /*00ea*/ 	.short	0x0290


	//----- nvinfo : EIATTR_PARAM_CBANK
	.align		4
        /*00ec*/ 	.byte	0x04, 0x0a
        /*00ee*/ 	.short	(.L_6211 - .L_6210)
	.align		4
.L_6210:
        /*00f0*/ 	.word	index@(.nv.constant0._ZN2at6native18elementwise_kernelILi128ELi4EZNS0_15gpu_kernel_implINS0_13BinaryFunctorIN3c104HalfES5_S5_ZZZNS0_21nextafter_kernel_cudaERNS_18TensorIteratorBaseEENKUlvE_clEvENKUlvE2_clEvEUlS5_S5_E_EEEEvS7_RKT_EUliE_EEviT1_)
        /*00f4*/ 	.short	0x0210
        /*00f6*/ 	.short	0x0290


	//----- nvinfo : EIATTR_SW_WAR
	.align		4
.L_6211:
        /*00f8*/ 	.byte	0x04, 0x36
        /*00fa*/ 	.short	(.L_6213 - .L_6212)
.L_6212:
        /*00fc*/ 	.word	0x00000008
.L_6213:


//--------------------- .nv.info._ZN2at6native27unrolled_elementwise_kernelINS0_13BinaryFunctorIN3c104HalfES4_S4_ZZZNS0_21nextafter_kernel_cudaERNS_18TensorIteratorBaseEENKUlvE_clEvENKUlvE2_clEvEUlS4_S4_E_EESt5arrayIPcLm3EELi4E23TrivialOffsetCalculatorILi2EjESE_ILi1EjENS0_6memory12LoadWithCastILi2EEENSH_13StoreWithCastILi1EEEEEviT_T0_T2_T3_T4_T5_ --------------------------
	.section	.nv.info._ZN2at6native27unrolled_elementwise_kernelINS0_13BinaryFunctorIN3c104HalfES4_S4_ZZZNS0_21nextafter_kernel_cudaERNS_18TensorIteratorBaseEENKUlvE_clEvENKUlvE2_clEvEUlS4_S4_E_EESt5arrayIPcLm3EELi4E23TrivialOffsetCalculatorILi2EjESE_ILi1EjENS0_6memory12LoadWithCastILi2EEENSH_13StoreWithCastILi1EEEEEviT_T0_T2_T3_T4_T5_,"",@"SHT_CUDA_INFO"
	.sectionflags	@""
	.align	4


	//----- nvinfo : EIATTR_CUDA_API_VERSION
	.align		4
        /*0000*/ 	.byte	0x04, 0x37
        /*0002*/ 	.short	(.L_6215 - .L_6214)
.L_6214:
        /*0004*/ 	.word	0x00000082


	//----- nvinfo : EIATTR_KPARAM_INFO
	.align		4
.L_6215:
        /*0008*/ 	.byte	0x04, 0x17
        /*000a*/ 	.short	(.L_6217 - .L_6216)
.L_6216:
        /*000c*/ 	.word	0x00000000
        /*0010*/ 	.short	0x0006
        /*0012*/ 	.short	0x0030
        /*0014*/ 	.byte	0x00, 0xf0, 0x21, 0x00


	//----- nvinfo : EIATTR_KPARAM_INFO
	.align		4
.L_6217:
        /*0018*/ 	.byte	0x04, 0x17
        /*001a*/ 	.short	(.L_6219 - .L_6218)
.L_6218:
        /*001c*/ 	.word	0x00000000
        /*0020*/ 	.short	0x0005
        /*0022*/ 	.short	0x0024
        /*0024*/ 	.byte	0x00, 0xf0, 0x31, 0x00


	//----- nvinfo : EIATTR_KPARAM_INFO
	.align		4
.L_6219:
        /*0028*/ 	.byte	0x04, 0x17
        /*002a*/ 	.short	(.L_6221 - .L_6220)
.L_6220:
        /*002c*/ 	.word	0x00000000
        /*0030*/ 	.short	0x0004
        /*0032*/ 	.short	0x0021
        /*0034*/ 	.byte	0x00, 0xf0, 0x05, 0x00


	//----- nvinfo : EIATTR_KPARAM_INFO
	.align		4
.L_6221:
        /*0038*/ 	.byte	0x04, 0x17
        /*003a*/ 	.short	(.L_6223 - .L_6222)
.L_6222:
        /*003c*/ 	.word	0x00000000
        /*0040*/ 	.short	0x0003
        /*0042*/ 	.short	0x0020
        /*0044*/ 	.byte	0x00, 0xf0, 0x05, 0x00


	//----- nvinfo : EIATTR_KPARAM_INFO
	.align		4
.L_6223:
        /*0048*/ 	.byte	0x04, 0x17
        /*004a*/ 	.short	(.L_6225 - .L_6224)
.L_6224:
        /*004c*/ 	.word	0x00000000
        /*0050*/ 	.short	0x0002
        /*0052*/ 	.short	0x0008
        /*0054*/ 	.byte	0x00, 0xf0, 0x61, 0x00


	//----- nvinfo : EIATTR_KPARAM_INFO
	.align		4
.L_6225:
        /*0058*/ 	.byte	0x04, 0x17
        /*005a*/ 	.short	(.L_6227 - .L_6226)
.L_6226:
        /*005c*/ 	.word	0x00000000
        /*0060*/ 	.short	0x0001
        /*0062*/ 	.short	0x0004
        /*0064*/ 	.byte	0x00, 0xf0, 0x05, 0x00


	//----- nvinfo : EIATTR_KPARAM_INFO
	.align		4
.L_6227:
        /*0068*/ 	.byte	0x04, 0x17
        /*006a*/ 	.short	(.L_6229 - .L_6228)
.L_6228:
        /*006c*/ 	.word	0x00000000
        /*0070*/ 	.short	0x0000
        /*0072*/ 	.short	0x0000
        /*0074*/ 	.byte	0x00, 0xf0, 0x11, 0x00


	//----- nvinfo : EIATTR_SPARSE_MMA_MASK
	.align		4
.L_6229:
        /*0078*/ 	.byte	0x03, 0x50
        /*007a*/ 	.short	0x0000


	//----- nvinfo : EIATTR_MAXREG_COUNT
	.align		4
        /*007c*/ 	.byte	0x03, 0x1b
        /*007e*/ 	.short	0x00ff


	//----- nvinfo : EIATTR_EXTERNS
	.align		4
        /*0080*/ 	.byte	0x04, 0x0f
        /*0082*/ 	.short	(.L_6231 - .L_6230)


	//   ....[0]....
	.align		4
.L_6230:
        /*0084*/ 	.word	index@(__assertfail)


	//----- nvinfo : EIATTR_MERCURY_ISA_VERSION
	.align		4
.L_6231:
        /*0088*/ 	.byte	0x03, 0x5f
        /*008a*/ 	.short	0x0101


	//----- nvinfo : EIATTR_SYSCALL_OFFSETS
	.align		4
        /*008c*/ 	.byte	0x04, 0x46
        /*008e*/ 	.short	(.L_6233 - .L_6232)


	//   ....[0]....
.L_6232:
        /*0090*/ 	.word	0x000010c0


	//   ....[1]....
        /*0094*/ 	.word	0x00002150


	//   ....[2]....
        /*0098*/ 	.word	0x00003260


	//   ....[3]....
        /*009c*/ 	.word	0x000042f0


	//   ....[4]....
        /*00a0*/ 	.word	0x00005410


	//   ....[5]....
        /*00a4*/ 	.word	0x000064b0


	//   ....[6]....
        /*00a8*/ 	.word	0x000075b0


	//   ....[7]....
        /*00ac*/ 	.word	0x00008570


	//   ....[8]....
        /*00b0*/ 	.word	0x00009fd0


	//   ....[9]....
        /*00b4*/ 	.word	0x0000aff0


	//   ....[10]....
        /*00b8*/ 	.word	0x0000bfd0


	//   ....[11]....
        /*00bc*/ 	.word	0x0000cfb0


	//----- nvinfo : EIATTR_EXIT_INSTR_OFFSETS
	.align		4
.L_6233:
        /*00c0*/ 	.byte	0x04, 0x1c
        /*00c2*/ 	.short	(.L_6235 - .L_6234)


	//   ....[0]....
.L_6234:
        /*00c4*/ 	.word	0x0000c090


	//   ....[1]....
        /*00c8*/ 	.word	0x0000c1e0


	//   ....[2]....
        /*00cc*/ 	.word	0x0000c220


	//   ....[3]....
        /*00d0*/ 	.word	0x0000c2c0


	//   ....[4]....
        /*00d4*/ 	.word	0x0000c300


	//   ....[5]....
        /*00d8*/ 	.word	0x0000c340


	//   ....[6]....
        /*00dc*/ 	.word	0x0000c3d0


	//   ....[7]....
        /*00e0*/ 	.word	0x0000c3f0


	//   ....[8]....
        /*00e4*/ 	.word	0x0000c490


	//   ....[9]....
        /*00e8*/ 	.word	0x0000c4e0


	//   ....[10]....
        /*00ec*/ 	.word	0x0000c530


	//   ....[11]....
        /*00f0*/ 	.word	0x0000c600


	//   ....[12]....
        /*00f4*/ 	.word	0x0000c660


	//   ....[13]....
        /*00f8*/ 	.word	0x0000c7f0


	//   ....[14]....
        /*00fc*/ 	.word	0x0000c950


	//   ....[15]....
        /*0100*/ 	.word	0x0000c990


	//   ....[16]....
        /*0104*/ 	.word	0x0000ca50


	//   ....[17]....
        /*0108*/ 	.word	0x0000cbd0


	//   ....[18]....
        /*010c*/ 	.word	0x0000cd50


	//   ....[19]....
        /*0110*/ 	.word	0x0000ceb0


	//   ....[20]....
        /*0114*/ 	.word	0x0000cfc0


	//   ....[21]....
        /*0118*/ 	.word	0x0000d000


	//   ....[22]....
        /*011c*/ 	.word	0x0000d040


	//----- nvinfo : EIATTR_MAX_THREADS
	.align		4
.L_6235:
        /*0120*/ 	.byte	0x04, 0x05
        /*0122*/ 	.short	(.L_6237 - .L_6236)
.L_6236:
        /*0124*/ 	.word	0x00000080
        /*0128*/ 	.word	0x00000001
        /*012c*/ 	.word	0x00000001


	//----- nvinfo : EIATTR_CRS_STACK_SIZE
	.align		4
.L_6237:
        /*0130*/ 	.byte	0x04, 0x1e
        /*0132*/ 	.short	(.L_6239 - .L_6238)
.L_6238:
        /*0134*/ 	.word	0x00000000


	//----- nvinfo : EIATTR_CBANK_PARAM_SIZE
	.align		4
.L_6239:
        /*0138*/ 	.byte	0x03, 0x19
        /*013a*/ 	.short	0x0038


	//----- nvinfo : EIATTR_PARAM_CBANK
	.align		4
        /*013c*/ 	.byte	0x04, 0x0a
        /*013e*/ 	.short	(.L_6241 - .L_6240)
	.align		4
.L_6240:
        /*0140*/ 	.word	index@(.nv.constant0._ZN2at6native27unrolled_elementwise_kernelINS0_13BinaryFunctorIN3c104HalfES4_S4_ZZZNS0_21nextafter_kernel_cudaERNS_18TensorIteratorBaseEENKUlvE_clEvENKUlvE2_clEvEUlS4_S4_E_EESt5arrayIPcLm3EELi4E23TrivialOffsetCalculatorILi2EjESE_ILi1EjENS0_6memory12LoadWithCastILi2EEENSH_13StoreWithCastILi1EEEEEviT_T0_T2_T3_T4_T5_)
        /*0144*/ 	.short	0x0210
        /*0146*/ 	.short	0x0038


	//----- nvinfo : EIATTR_SW_WAR
	.align		4
.L_6241:
        /*0148*/ 	.byte	0x04, 0x36
        /*014a*/ 	.short	(.L_6243 - .L_6242)
.L_6242:
        /*014c*/ 	.word	0x00000008
.L_6243:


//--------------------- .nv.info._ZN2at6native18elementwise_kernelILi128ELi4EZNS0_22gpu_kernel_impl_nocastINS0_13BinaryFunctorIN3c104HalfES5_S5_ZZZNS0_21nextafter_kernel_cudaERNS_18TensorIteratorBaseEENKUlvE_clEvENKUlvE2_clEvEUlS5_S5_E_EEEEvS7_RKT_EUliE_EEviT1_ --------------------------
	.section	.nv.info._ZN2at6native18elementwise_kernelILi128ELi4EZNS0_22gpu_kernel_impl_nocastINS0_13BinaryFunctorIN3c104HalfES5_S5_ZZZNS0_21nextafter_kernel_cudaERNS_18TensorIteratorBaseEENKUlvE_clEvENKUlvE2_clEvEUlS5_S5_E_EEEEvS7_RKT_EUliE_EEviT1_,"",@"SHT_CUDA_INFO"
	.sectionflags	@""
	.align	4


	//----- nvinfo : EIATTR_CUDA_API_VERSION
	.align		4
        /*0000*/ 	.byte	0x04, 0x37
        /*0002*/ 	.short	(.L_6245 - .L_6244)
.L_6244:
        /*0004*/ 	.word	0x00000082


	//----- nvinfo : EIATTR_KPARAM_INFO
	.align		4
.L_6245:
        /*0008*/ 	.byte	0x04, 0x17
        /*000a*/ 	.short	(.L_6247 - .L_6246)
.L_6246:
        /*000c*/ 	.word	0x00000000
        /*0010*/ 	.short	0x0001
        /*0012*/ 	.short	0x0008
        /*0014*/ 	.byte	0x00, 0xf0, 0x21, 0x0a


	//----- nvinfo : EIATTR_KPARAM_INFO
	.align		4
.L_6247:
        /*0018*/ 	.byte	0x04, 0x17
        /*001a*/ 	.short	(.L_6249 - .L_6248)
.L_6248:
        /*001c*/ 	.word	0x00000000
        /*0020*/ 	.short	0x0000
        /*0022*/ 	.short	0x0000
        /*0024*/ 	.byte	0x00, 0xf0, 0x11, 0x00


	//----- nvinfo : EIATTR_SPARSE_MMA_MASK
	.align		4
.L_6249:
        /*0028*/ 	.byte	0x03, 0x50
        /*002a*/ 	.short	0x0000


	//----- nvinfo : EIATTR_MAXREG_COUNT
	.align		4
        /*002c*/ 	.byte	0x03, 0x1b
        /*002e*/ 	.short	0x0080


	//----- nvinfo : EIATTR_MERCURY_ISA_VERSION
	.align		4
        /*0030*/ 	.byte	0x03, 0x5f
        /*0032*/ 	.short	0x0101


	//----- nvinfo : EIATTR_EXIT_INSTR_OFFSETS
	.align		4
        /*0034*/ 	.byte	0x04, 0x1c
        /*0036*/ 	.short	(.L_6251 - .L_6250)


	//   ....[0]....
.L_6250:
        /*0038*/ 	.word	0x00004c20


	//   ....[1]....
        /*003c*/ 	.word	0x00006520


	//----- nvinfo : EIATTR_MAX_THREADS
	.align		4
.L_6251:
        /*0040*/ 	.byte	0x04, 0x05
        /*0042*/ 	.short	(.L_6253 - .L_6252)
.L_6252:
        /*0044*/ 	.word	0x00000080
        /*0048*/ 	.word	0x00000001
        /*004c*/ 	.word	0x00000001


	//----- nvinfo : EIATTR_CRS_STACK_SIZE
	.align		4
.L_6253:
        /*0050*/ 	.byte	0x04, 0x1e
        /*0052*/ 	.short	(.L_6255 - .L_6254)
.L_6254:
        /*0054*/ 	.word	0x00000000


	//----- nvinfo : EIATTR_CBANK_PARAM_SIZE
	.align		4
.L_6255:
        /*0058*/ 	.byte	0x03, 0x19
        /*005a*/ 	.short	0x0290


	//----- nvinfo : EIATTR_PARAM_CBANK
	.align		4
        /*005c*/ 	.byte	0x04, 0x0a
        /*005e*/ 	.short	(.L_6257 - .L_6256)
	.align		4
.L_6256:
        /*0060*/ 	.word	index@(.nv.constant0._ZN2at6native18elementwise_kernelILi128ELi4EZNS0_22gpu_kernel_impl_nocastINS0_13BinaryFunctorIN3c104HalfES5_S5_ZZZNS0_21nextafter_kernel_cudaERNS_18TensorIteratorBaseEENKUlvE_clEvENKUlvE2_clEvEUlS5_S5_E_EEEEvS7_RKT_EUliE_EEviT1_)
        /*0064*/ 	.short	0x0210
        /*0066*/ 	.short	0x0290


	//----- nvinfo : EIATTR_SW_WAR
	.align		4
.L_6257:
        /*0068*/ 	.byte	0x04, 0x36
        /*006a*/ 	.short	(.L_6259 - .L_6258)
.L_6258:
        /*006c*/ 	.word	0x00000008
.L_6259:


//--------------------- .nv.info._ZN2at6native27unrolled_elementwise_kernelINS0_13BinaryFunctorIN3c104HalfES4_S4_ZZZNS0_21nextafter_kernel_cudaERNS_18TensorIteratorBaseEENKUlvE_clEvENKUlvE2_clEvEUlS4_S4_E_EESt5arrayIPcLm3EELi4E23TrivialOffsetCalculatorILi2EjESE_ILi1EjENS0_6memory15LoadWithoutCastENSH_16StoreWithoutCastEEEviT_T0_T2_T3_T4_T5_ --------------------------
	.section	.nv.info._ZN2at6native27unrolled_elementwise_kernelINS0_13BinaryFunctorIN3c104HalfES4_S4_ZZZNS0_21nextafter_kernel_cudaERNS_18TensorIteratorBaseEENKUlvE_clEvENKUlvE2_clEvEUlS4_S4_E_EESt5arrayIPcLm3EELi4E23TrivialOffsetCalculatorILi2EjESE_ILi1EjENS0_6memory15LoadWithoutCastENSH_16StoreWithoutCastEEEviT_T0_T2_T3_T4_T5_,"",@"SHT_CUDA_INFO"
	.sectionflags	@""
	.align	4


	//----- nvinfo : EIATTR_CUDA_API_VERSION
	.align		4
        /*0000*/ 	.byte	0x04, 0x37
        /*0002*/ 	.short	(.L_6261 - .L_6260)
.L_6260:
        /*0004*/ 	.word	0x00000082


	//----- nvinfo : EIATTR_KPARAM_INFO
	.align		4
.L_6261:
        /*0008*/ 	.byte	0x04, 0x17
        /*000a*/ 	.short	(.L_6263 - .L_6262)
.L_6262:
        /*000c*/ 	.word	0x00000000
        /*0010*/ 	.short	0x0006
        /*0012*/ 	.short	0x0023
        /*0014*/ 	.byte	0x00, 0xf0, 0x05, 0x00


	//----- nvinfo : EIATTR_KPARAM_INFO
	.align		4
.L_6263:
        /*0018*/ 	.byte	0x04, 0x17
        /*001a*/ 	.short	(.L_6265 - .L_6264)
.L_6264:
        /*001c*/ 	.word	0x00000000
        /*0020*/ 	.short	0x0005
        /*0022*/ 	.short	0x0022
        /*0024*/ 	.byte	0x00, 0xf0, 0x05, 0x00


	//----- nvinfo : EIATTR_KPARAM_INFO
	.align		4
.L_6265:
        /*0028*/ 	.byte	0x04, 0x17
        /*002a*/ 	.short	(.L_6267 - .L_6266)
.L_6266:
        /*002c*/ 	.word	0x00000000
        /*0030*/ 	.short	0x0004
        /*0032*/ 	.short	0x0021
        /*0034*/ 	.byte	0x00, 0xf0, 0x05, 0x00


	//----- nvinfo : EIATTR_KPARAM_INFO
	.align		4
.L_6267:
        /*0038*/ 	.byte	0x04, 0x17
        /*003a*/ 	.short	(.L_6269 - .L_6268)
.L_6268:
        /*003c*/ 	.word	0x00000000
        /*0040*/ 	.short	0x0003
        /*0042*/ 	.short	0x0020
        /*0044*/ 	.byte	0x00, 0xf0, 0x05, 0x00


	//----- nvinfo : EIATTR_KPARAM_INFO
	.align		4
.L_6269:
        /*0048*/ 	.byte	0x04, 0x17
        /*004a*/ 	.short	(.L_6271 - .L_6270)
.L_6270:
        /*004c*/ 	.word	0x00000000
        /*0050*/ 	.short	0x0002
        /*0052*/ 	.short	0x0008
        /*0054*/ 	.byte	0x00, 0xf0, 0x61, 0x00


	//----- nvinfo : EIATTR_KPARAM_INFO
	.align		4
.L_6271:
        /*0058*/ 	.byte	0x04, 0x17
        /*005a*/ 	.short	(.L_6273 - .L_6272)
.L_6272:
        /*005c*/ 	.word	0x00000000
        /*0060*/ 	.short	0x0001
        /*0062*/ 	.short	0x0004
        /*0064*/ 	.byte	0x00, 0xf0, 0x05, 0x00


	//----- nvinfo : EIATTR_KPARAM_INFO
	.align		4
.L_6273:
        /*0068*/ 	.byte	0x04, 0x17
        /*006a*/ 	.short	(.L_6275 - .L_6274)
.L_6274:
        /*006c*/ 	.word	0x00000000
        /*0070*/ 	.short	0x0000
        /*0072*/ 	.short	0x0000
        /*0074*/ 	.byte	0x00, 0xf0, 0x11, 0x00


	//----- nvinfo : EIATTR_SPARSE_MMA_MASK
	.align		4
.L_6275:
        /*0078*/ 	.byte	0x03, 0x50
        /*007a*/ 	.short	0x0000


	//----- nvinfo : EIATTR_MAXREG_COUNT
	.align		4
        /*007c*/ 	.byte	0x03, 0x1b
        /*007e*/ 	.short	0x00ff


	//----- nvinfo : EIATTR_MERCURY_ISA_VERSION
	.align		4
        /*0080*/ 	.byte	0x03, 0x5f
        /*0082*/ 	.short	0x0101


	//----- nvinfo : EIATTR_EXIT_INSTR_OFFSETS
	.align		4
        /*0084*/ 	.byte	0x04, 0x1c
        /*0086*/ 	.short	(.L_6277 - .L_6276)


	//   ....[0]....
.L_6276:
        /*0088*/ 	.word	0x00000d90


	//   ....[1]....
        /*008c*/ 	.word	0x00000de0


	//----- nvinfo : EIATTR_MAX_THREADS
	.align		4
.L_6277:
        /*0090*/ 	.byte	0x04, 0x05
        /*0092*/ 	.short	(.L_6279 - .L_6278)
.L_6278:
        /*0094*/ 	.word	0x00000080
        /*0098*/ 	.word	0x00000001
        /*009c*/ 	.word	0x00000001


	//----- nvinfo : EIATTR_CRS_STACK_SIZE
	.align		4
.L_6279:
        /*00a0*/ 	.byte	0x04, 0x1e
        /*00a2*/ 	.short	(.L_6281 - .L_6280)
.L_6280:
        /*00a4*/ 	.word	0x00000000


	//----- nvinfo : EIATTR_CBANK_PARAM_SIZE
	.align		4
.L_6281:
        /*00a8*/ 	.byte	0x03, 0x19
        /*00aa*/ 	.short	0x0024


	//----- nvinfo : EIATTR_PARAM_CBANK
	.align		4
        /*00ac*/ 	.byte	0x04, 0x0a
        /*00ae*/ 	.short	(.L_6283 - .L_6282)
	.align		4
.L_6282:
        /*00b0*/ 	.word	index@(.nv.constant0._ZN2at6native27unrolled_elementwise_kernelINS0_13BinaryFunctorIN3c104HalfES4_S4_ZZZNS0_21nextafter_kernel_cudaERNS_18TensorIteratorBaseEENKUlvE_clEvENKUlvE2_clEvEUlS4_S4_E_EESt5arrayIPcLm3EELi4E23TrivialOffsetCalculatorILi2EjESE_ILi1EjENS0_6memory15LoadWithoutCastENSH_16StoreWithoutCastEEEviT_T0_T2_T3_T4_T5_)
        /*00b4*/ 	.short	0x0210
        /*00b6*/ 	.short	0x0024


	//----- nvinfo : EIATTR_SW_WAR
	.align		4
.L_6283:
        /*00b8*/ 	.byte	0x04, 0x36
        /*00ba*/ 	.short	(.L_6285 - .L_6284)
.L_6284:
        /*00bc*/ 	.word	0x00000008
.L_6285:


//--------------------- .nv.info._ZN2at6native29vectorized_elementwise_kernelILi2ENS0_13BinaryFunctorIN3c104HalfES4_S4_ZZZNS0_21nextafter_kernel_cudaERNS_18TensorIteratorBaseEENKUlvE_clEvENKUlvE2_clEvEUlS4_S4_E_EESt5arrayIPcLm3EEEEviT0_T1_ --------------------------
	.section	.nv.info._ZN2at6native29vectorized_elementwise_kernelILi2ENS0_13BinaryFunctorIN3c104HalfES4_S4_ZZZNS0_21nextafter_kernel_cudaERNS_18TensorIteratorBaseEENKUlvE_clEvENKUlvE2_clEvEUlS4_S4_E_EESt5arrayIPcLm3EEEEviT0_T1_,"",@"SHT_CUDA_INFO"
	.sectionflags	@""
	.align	4


	//----- nvinfo : EIATTR_CUDA_API_VERSION
	.align		4
        /*0000*/ 	.byte	0x04, 0x37
        /*0002*/ 	.short	(.L_6287 - .L_6286)
.L_6286:
        /*0004*/ 	.word	0x00000082


	//----- nvinfo : EIATTR_KPARAM_INFO
	.align		4
.L_6287:
        /*0008*/ 	.byte	0x04, 0x17
        /*000a*/ 	.short	(.L_6289 - .L_6288)
.L_6288:
        /*000c*/ 	.word	0x00000000
        /*0010*/ 	.short	0x0002
        /*0012*/ 	.short	0x0008
        /*0014*/ 	.byte	0x00, 0xf0, 0x61, 0x00


	//----- nvinfo : EIATTR_KPARAM_INFO
	.align		4
.L_6289:
        /*0018*/ 	.byte	0x04, 0x17
        /*001a*/ 	.short	(.L_6291 - .L_6290)
.L_6290:
        /*001c*/ 	.word	0x00000000
        /*0020*/ 	.short	0x0001
        /*0022*/ 	.short	0x0004
        /*0024*/ 	.byte	0x00, 0xf0, 0x05, 0x00


	//----- nvinfo : EIATTR_KPARAM_INFO
	.align		4
.L_6291:
        /*0028*/ 	.byte	0x04, 0x17
        /*002a*/ 	.short	(.L_6293 - .L_6292)
.L_6292:
        /*002c*/ 	.word	0x00000000
        /*0030*/ 	.short	0x0000
        /*0032*/ 	.short	0x0000
        /*0034*/ 	.byte	0x00, 0xf0, 0x11, 0x00


	//----- nvinfo : EIATTR_SPARSE_MMA_MASK
	.align		4
.L_6293:
        /*0038*/ 	.byte	0x03, 0x50
        /*003a*/ 	.short	0x0000


	//----- nvinfo : EIATTR_MAXREG_COUNT
	.align		4
        /*003c*/ 	.byte	0x03, 0x1b
        /*003e*/ 	.short	0x00ff


	//----- nvinfo : EIATTR_MERCURY_ISA_VERSION
	.align		4
        /*0040*/ 	.byte	0x03, 0x5f
        /*0042*/ 	.short	0x0101


	//----- nvinfo : EIATTR_EXIT_INSTR_OFFSETS
	.align		4
        /*0044*/ 	.byte	0x04, 0x1c
        /*0046*/ 	.short	(.L_6295 - .L_6294)


	//   ....[0]....
.L_6294:
        /*0048*/ 	.word	0x00001360


	//   ....[1]....
        /*004c*/ 	.word	0x00002eb0


	//   ....[2]....
        /*0050*/ 	.word	0x00002f00


	//----- nvinfo : EIATTR_MAX_THREADS
	.align		4
.L_6295:
        /*0054*/ 	.byte	0x04, 0x05
        /*0056*/ 	.short	(.L_6297 - .L_6296)
.L_6296:
        /*0058*/ 	.word	0x00000080
        /*005c*/ 	.word	0x00000001
        /*0060*/ 	.word	0x00000001


	//----- nvinfo : EIATTR_CRS_STACK_SIZE
	.align		4
.L_6297:
        /*0064*/ 	.byte	0x04, 0x1e
        /*0066*/ 	.short	(.L_6299 - .L_6298)
.L_6298:
        /*0068*/ 	.word	0x00000000


	//----- nvinfo : EIATTR_CBANK_PARAM_SIZE
	.align		4
.L_6299:
        /*006c*/ 	.byte	0x03, 0x19
        /*006e*/ 	.short	0x0020


	//----- nvinfo : EIATTR_PARAM_CBANK
	.align		4
        /*0070*/ 	.byte	0x04, 0x0a
        /*0072*/ 	.short	(.L_6301 - .L_6300)
	.align		4
.L_6300:
        /*0074*/ 	.word	index@(.nv.constant0._ZN2at6native29vectorized_elementwise_kernelILi2ENS0_13BinaryFunctorIN3c104HalfES4_S4_ZZZNS0_21nextafter_kernel_cudaERNS_18TensorIteratorBaseEENKUlvE_clEvENKUlvE2_clEvEUlS4_S4_E_EESt5arrayIPcLm3EEEEviT0_T1_)
        /*0078*/ 	.short	0x0210
        /*007a*/ 	.short	0x0020


	//----- nvinfo : EIATTR_SW_WAR
	.align		4
.L_6301:
        /*007c*/ 	.byte	0x04, 0x36
        /*007e*/ 	.short	(.L_6303 - .L_6302)
.L_6302:
        /*0080*/ 	.word	0x00000008
.L_6303:


//--------------------- .nv.info._ZN2at6native29vectorized_elementwise_kernelILi4ENS0_13BinaryFunctorIN3c104HalfES4_S4_ZZZNS0_21nextafter_kernel_cudaERNS_18TensorIteratorBaseEENKUlvE_clEvENKUlvE2_clEvEUlS4_S4_E_EESt5arrayIPcLm3EEEEviT0_T1_ --------------------------
	.section	.nv.info._ZN2at6native29vectorized_elementwise_kernelILi4ENS0_13BinaryFunctorIN3c104HalfES4_S4_ZZZNS0_21nextafter_kernel_cudaERNS_18TensorIteratorBaseEENKUlvE_clEvENKUlvE2_clEvEUlS4_S4_E_EESt5arrayIPcLm3EEEEviT0_T1_,"",@"SHT_CUDA_INFO"
	.sectionflags	@""
	.align	4


	//----- nvinfo : EIATTR_CUDA_API_VERSION
	.align		4
        /*0000*/ 	.byte	0x04, 0x37
        /*0002*/ 	.short	(.L_6305 - .L_6304)
.L_6304:
        /*0004*/ 	.word	0x00000082


	//----- nvinfo : EIATTR_KPARAM_INFO
	.align		4
.L_6305:
        /*0008*/ 	.byte	0x04, 0x17
        /*000a*/ 	.short	(.L_6307 - .L_6306)
.L_6306:
        /*000c*/ 	.word	0x00000000
        /*0010*/ 	.short	0x0002
        /*0012*/ 	.short	0x0008
        /*0014*/ 	.byte	0x00, 0xf0, 0x61, 0x00


	//----- nvinfo : EIATTR_KPARAM_INFO
	.align		4
.L_6307:
        /*0018*/ 	.byte	0x04, 0x17
        /*001a*/ 	.short	(.L_6309 - .L_6308)
.L_6308:
        /*001c*/ 	.word	0x00000000
        /*0020*/ 	.short	0x0001
        /*0022*/ 	.short	0x0004
        /*0024*/ 	.byte	0x00, 0xf0, 0x05, 0x00


	//----- nvinfo : EIATTR_KPARAM_INFO
	.align		4
.L_6309:
        /*0028*/ 	.byte	0x04, 0x17
        /*002a*/ 	.short	(.L_6311 - .L_6310)
.L_6310:
        /*002c*/ 	.word	0x00000000
        /*0030*/ 	.short	0x0000
        /*0032*/ 	.short	0x0000
        /*0034*/ 	.byte	0x00, 0xf0, 0x11, 0x00


	//----- nvinfo : EIATTR_SPARSE_MMA_MASK
	.align		4
.L_6311:
        /*0038*/ 	.byte	0x03, 0x50
        /*003a*/ 	.short	0x0000


	//----- nvinfo : EIATTR_MAXREG_COUNT
	.align		4
        /*003c*/ 	.byte	0x03, 0x1b
        /*003e*/ 	.short	0x00ff


	//----- nvinfo : EIATTR_MERCURY_ISA_VERSION
	.align		4
        /*0040*/ 	.byte	0x03, 0x5f
        /*0042*/ 	.short	0x0101


	//----- nvinfo : EIATTR_EXIT_INSTR_OFFSETS
	.align		4
        /*0044*/ 	.byte	0x04, 0x1c
        /*0046*/ 	.short	(.L_6313 - .L_6312)


	//   ....[0]....
.L_6312:
        /*0048*/ 	.word	0x00001360


	//   ....[1]....
        /*004c*/ 	.word	0x00002eb0


	//   ....[2]....
        /*0050*/ 	.word	0x00002f00


	//----- nvinfo : EIATTR_MAX_THREADS
	.align		4
.L_6313:
        /*0054*/ 	.byte	0x04, 0x05
        /*0056*/ 	.short	(.L_6315 - .L_6314)
.L_6314:
        /*0058*/ 	.word	0x00000080
        /*005c*/ 	.word	0x00000001
        /*0060*/ 	.word	0x00000001


	//----- nvinfo : EIATTR_CRS_STACK_SIZE
	.align		4
.L_6315:
        /*0064*/ 	.byte	0x04, 0x1e
        /*0066*/ 	.short	(.L_6317 - .L_6316)
.L_6316:
        /*0068*/ 	.word	0x00000000


	//----- nvinfo : EIATTR_CBANK_PARAM_SIZE
	.align		4
.L_6317:
        /*006c*/ 	.byte	0x03, 0x19
        /*006e*/ 	.short	0x0020


	//----- nvinfo : EIATTR_PARAM_CBANK
	.align		4
        /*0070*/ 	.byte	0x04, 0x0a
        /*0072*/ 	.short	(.L_6319 - .L_6318)
	.align		4
.L_6318:
        /*0074*/ 	.word	index@(.nv.constant0._ZN2at6native29vectorized_elementwise_kernelILi4ENS0_13BinaryFunctorIN3c104HalfES4_S4_ZZZNS0_21nextafter_kernel_cudaERNS_18TensorIteratorBaseEENKUlvE_clEvENKUlvE2_clEvEUlS4_S4_E_EESt5arrayIPcLm3EEEEviT0_T1_)
        /*0078*/ 	.short	0x0210
        /*007a*/ 	.short	0x0020


	//----- nvinfo : EIATTR_SW_WAR
	.align		4
.L_6319:
        /*007c*/ 	.byte	0x04, 0x36
        /*007e*/ 	.short	(.L_6321 - .L_6320)
.L_6320:
        /*0080*/ 	.word	0x00000008
.L_6321:


//--------------------- .nv.info._ZN2at6native29vectorized_elementwise_kernelILi8ENS0_13BinaryFunctorIN3c104HalfES4_S4_ZZZNS0_21nextafter_kernel_cudaERNS_18TensorIteratorBaseEENKUlvE_clEvENKUlvE2_clEvEUlS4_S4_E_EESt5arrayIPcLm3EEEEviT0_T1_ --------------------------
	.section	.nv.info._ZN2at6native29vectorized_elementwise_kernelILi8ENS0_13BinaryFunctorIN3c104HalfES4_S4_ZZZNS0_21nextafter_kernel_cudaERNS_18TensorIteratorBaseEENKUlvE_clEvENKUlvE2_clEvEUlS4_S4_E_EESt5arrayIPcLm3EEEEviT0_T1_,"",@"SHT_CUDA_INFO"
	.sectionflags	@""
	.align	4


	//----- nvinfo : EIATTR_CUDA_API_VERSION
	.align		4
        /*0000*/ 	.byte	0x04, 0x37
        /*0002*/ 	.short	(.L_6323 - .L_6322)
.L_6322:
        /*0004*/ 	.word	0x00000082


	//----- nvinfo : EIATTR_KPARAM_INFO
	.align		4
.L_6323:
        /*0008*/ 	.byte	0x04, 0x17
        /*000a*/ 	.short	(.L_6325 - .L_6324)
.L_6324:
        /*000c*/ 	.word	0x00000000
        /*0010*/ 	.short	0x0002
        /*0012*/ 	.short	0x0008
        /*0014*/ 	.byte	0x00, 0xf0, 0x61, 0x00


	//----- nvinfo : EIATTR_KPARAM_INFO
	.align		4
.L_6325:
        /*0018*/ 	.byte	0x04, 0x17
        /*001a*/ 	.short	(.L_6327 - .L_6326)
.L_6326:
        /*001c*/ 	.word	0x00000000
        /*0020*/ 	.short	0x0001
        /*0022*/ 	.short	0x0004
        /*0024*/ 	.byte	0x00, 0xf0, 0x05, 0x00


	//----- nvinfo : EIATTR_KPARAM_INFO
	.align		4
.L_6327:
        /*0028*/ 	.byte	0x04, 0x17
        /*002a*/ 	.short	(.L_6329 - .L_6328)
.L_6328:
        /*002c*/ 	.word	0x00000000
        /*0030*/ 	.short	0x0000
        /*0032*/ 	.short	0x0000
        /*0034*/ 	.byte	0x00, 0xf0, 0x11, 0x00


	//----- nvinfo : EIATTR_SPARSE_MMA_MASK
	.align		4
.L_6329:
        /*0038*/ 	.byte	0x03, 0x50
        /*003a*/ 	.short	0x0000


	//----- nvinfo : EIATTR_MAXREG_COUNT
	.align		4
        /*003c*/ 	.byte	0x03, 0x1b
        /*003e*/ 	.short	0x00ff


	//----- nvinfo : EIATTR_MERCURY_ISA_VERSION
	.align		4
        /*0040*/ 	.byte	0x03, 0x5f
        /*0042*/ 	.short	0x0101


	//----- nvinfo : EIATTR_EXIT_INSTR_OFFSETS
	.align		4
        /*0044*/ 	.byte	0x04, 0x1c
        /*0046*/ 	.short	(.L_6331 - .L_6330)


	//   ....[0]....
.L_6330:
        /*0048*/ 	.word	0x00001300


	//   ....[1]....
        /*004c*/ 	.word	0x00002e50


	//   ....[2]....
        /*0050*/ 	.word	0x00002ea0


	//----- nvinfo : EIATTR_MAX_THREADS
	.align		4
.L_6331:
        /*0054*/ 	.byte	0x04, 0x05
        /*0056*/ 	.short	(.L_6333 - .L_6332)
.L_6332:
        /*0058*/ 	.word	0x00000080
        /*005c*/ 	.word	0x00000001
        /*0060*/ 	.word	0x00000001


	//----- nvinfo : EIATTR_CRS_STACK_SIZE
	.align		4
.L_6333:
        /*0064*/ 	.byte	0x04, 0x1e
        /*0066*/ 	.short	(.L_6335 - .L_6334)
.L_6334:
        /*0068*/ 	.word	0x00000000


	//----- nvinfo : EIATTR_CBANK_PARAM_SIZE
	.align		4
.L_6335:
        /*006c*/ 	.byte	0x03, 0x19
        /*006e*/ 	.short	0x0020


	//----- nvinfo : EIATTR_PARAM_CBANK
	.align		4
        /*0070*/ 	.byte	0x04, 0x0a
        /*0072*/ 	.short	(.L_6337 - .L_6336)
	.align		4
.L_6336:
        /*0074*/ 	.word	index@(.nv.constant0._ZN2at6native29vectorized_elementwise_kernelILi8ENS0_13BinaryFunctorIN3c104HalfES4_S4_ZZZNS0_21nextafter_kernel_cudaERNS_18TensorIteratorBaseEENKUlvE_clEvENKUlvE2_clEvEUlS4_S4_E_EESt5arrayIPcLm3EEEEviT0_T1_)
        /*0078*/ 	.short	0x0210
        /*007a*/ 	.short	0x0020


	//----- nvinfo : EIATTR_SW_WAR
	.align		4
.L_6337:
        /*007c*/ 	.byte	0x04, 0x36
        /*007e*/ 	.short	(.L_6339 - .L_6338)
.L_6338:
        /*0080*/ 	.word	0x00000008
.L_6339:


//--------------------- .nv.info._ZN2at6native18elementwise_kernelILi128ELi4EZNS0_15gpu_kernel_implINS0_13BUnaryFunctorIN3c104HalfES5_S5_ZZZNS0_21nextafter_kernel_cudaERNS_18TensorIteratorBaseEENKUlvE_clEvENKUlvE2_clEvEUlS5_S5_E_EEEEvS7_RKT_EUliE_EEviT1_ --------------------------
	.section	.nv.info._ZN2at6native18elementwise_kernelILi128ELi4EZNS0_15gpu_kernel_implINS0_13BUnaryFunctorIN3c104HalfES5_S5_ZZZNS0_21nextafter_kernel_cudaERNS_18TensorIteratorBaseEENKUlvE_clEvENKUlvE2_clEvEUlS5_S5_E_EEEEvS7_RKT_EUliE_EEviT1_,"",@"SHT_CUDA_INFO"
	.sectionflags	@""
	.align	4


	//----- nvinfo : EIATTR_CUDA_API_VERSION
	.align		4
        /*0000*/ 	.byte	0x04, 0x37
        /*0002*/ 	.short	(.L_6341 - .L_6340)
.L_6340:
        /*0004*/ 	.word	0x00000082


	//----- nvinfo : EIATTR_KPARAM_INFO
	.align		4
.L_6341:
        /*0008*/ 	.byte	0x04, 0x17
        /*000a*/ 	.short	(.L_6343 - .L_6342)
.L_6342:
        /*000c*/ 	.word	0x00000000
        /*0010*/ 	.short	0x0001
        /*0012*/ 	.short	0x0008
        /*0014*/ 	.byte	0x00, 0xf0, 0x61, 0x08


	//----- nvinfo : EIATTR_KPARAM_INFO
	.align		4
.L_6343:
        /*0018*/ 	.byte	0x04, 0x17
        /*001a*/ 	.short	(.L_6345 - .L_6344)
.L_6344:
        /*001c*/ 	.word	0x00000000
        /*0020*/ 	.short	0x0000
        /*0022*/ 	.short	0x0000
        /*0024*/ 	.byte	0x00, 0xf0, 0x11, 0x00


	//----- nvinfo : EIATTR_SPARSE_MMA_MASK
	.align		4
.L_6345:
        /*0028*/ 	.byte	0x03, 0x50
        /*002a*/ 	.short	0x0000


	//----- nvinfo : EIATTR_MAXREG_COUNT
	.align		4
        /*002c*/ 	.byte	0x03, 0x1b
        /*002e*/ 	.short	0x0080


	//----- nvinfo : EIATTR_EXTERNS
	.align		4
        /*0030*/ 	.byte	0x04, 0x0f
        /*0032*/ 	.short	(.L_6347 - .L_6346)


	//   ....[0]....
	.align		4
.L_6346:
        /*0034*/ 	.word	index@(__assertfail)


	//----- nvinfo : EIATTR_MERCURY_ISA_VERSION
	.align		4
.L_6347:
        /*0038*/ 	.byte	0x03, 0x5f
        /*003a*/ 	.short	0x0101


	//----- nvinfo : EIATTR_SYSCALL_OFFSETS
	.align		4
        /*003c*/ 	.byte	0x04, 0x46
        /*003e*/ 	.short	(.L_6349 - .L_6348)


	//   ....[0]....
.L_6348:
        /*0040*/ 	.word	0x000022b0


	//   ....[1]....
        /*0044*/ 	.word	0x00003420


	//   ....[2]....
        /*0048*/ 	.word	0x00005730


	//   ....[3]....
        /*004c*/ 	.word	0x00006890


	//   ....[4]....
        /*0050*/ 	.word	0x00008b90


	//   ....[5]....
        /*0054*/ 	.word	0x00009cf0


	//   ....[6]....
        /*0058*/ 	.word	0x0000bfe0


	//   ....[7]....
        /*005c*/ 	.word	0x0000d140


	//----- nvinfo : EIATTR_EXIT_INSTR_OFFSETS
	.align		4
.L_6349:
        /*0060*/ 	.byte	0x04, 0x1c
        /*0062*/ 	.short	(.L_6351 - .L_6350)


	//   ....[0]....
.L_6350:
        /*0064*/ 	.word	0x00009dc0


	//   ....[1]....
        /*0068*/ 	.word	0x0000c370


	//   ....[2]....
        /*006c*/ 	.word	0x0000c3b0


	//   ....[3]....
        /*0070*/ 	.word	0x0000c450


	//   ....[4]....
        /*0074*/ 	.word	0x0000c490


	//   ....[5]....
        /*0078*/ 	.word	0x0000c4d0


	//   ....[6]....
        /*007c*/ 	.word	0x0000c560


	//   ....[7]....
        /*0080*/ 	.word	0x0000c580


	//   ....[8]....
        /*0084*/ 	.word	0x0000c620


	//   ....[9]....
        /*0088*/ 	.word	0x0000c670


	//   ....[10]....
        /*008c*/ 	.word	0x0000c6c0


	//   ....[11]....
        /*0090*/ 	.word	0x0000c790


	//   ....[12]....
        /*0094*/ 	.word	0x0000c7f0


	//   ....[13]....
        /*0098*/ 	.word	0x0000c980


	//   ....[14]....
        /*009c*/ 	.word	0x0000cae0


	//   ....[15]....
        /*00a0*/ 	.word	0x0000cb20


	//   ....[16]....
        /*00a4*/ 	.word	0x0000cbe0


	//   ....[17]....
        /*00a8*/ 	.word	0x0000cd60


	//   ....[18]....
        /*00ac*/ 	.word	0x0000cee0


	//   ....[19]....
        /*00b0*/ 	.word	0x0000d040


	//   ....[20]....
        /*00b4*/ 	.word	0x0000d150


	//   ....[21]....
        /*00b8*/ 	.word	0x0000d190


	//   ....[22]....
        /*00bc*/ 	.word	0x0000d1d0


	//----- nvinfo : EIATTR_MAX_THREADS
	.align		4
.L_6351:
        /*00c0*/ 	.byte	0x04, 0x05
        /*00c2*/ 	.short	(.L_6353 - .L_6352)
.L_6352:
        /*00c4*/ 	.word	0x00000080
        /*00c8*/ 	.word	0x00000001
        /*00cc*/ 	.word	0x00000001


	//----- nvinfo : EIATTR_CRS_STACK_SIZE
	.align		4
.L_6353:
        /*00d0*/ 	.byte	0x04, 0x1e
        /*00d2*/ 	.short	(.L_6355 - .L_6354)
.L_6354:
        /*00d4*/ 	.word	0x00000000


	//----- nvinfo : EIATTR_CBANK_PARAM_SIZE
	.align		4
.L_6355:
        /*00d8*/ 	.byte	0x03, 0x19
        /*00da*/ 	.short	0x0220


	//----- nvinfo : EIATTR_PARAM_CBANK
	.align		4
        /*00dc*/ 	.byte	0x04, 0x0a
        /*00de*/ 	.short	(.L_6357 - .L_6356)
	.align		4
.L_6356:
        /*00e0*/ 	.word	index@(.nv.constant0._ZN2at6native18elementwise_kernelILi128ELi4EZNS0_15gpu_kernel_implINS0_13BUnaryFunctorIN3c104HalfES5_S5_ZZZNS0_21nextafter_kernel_cudaERNS_18TensorIteratorBaseEENKUlvE_clEvENKUlvE2_clEvEUlS5_S5_E_EEEEvS7_RKT_EUliE_EEviT1_)
        /*00e4*/ 	.short	0x0210
        /*00e6*/ 	.short	0x0220


	//----- nvinfo : EIATTR_SW_WAR
	.align		4
.L_6357:
        /*00e8*/ 	.byte	0x04, 0x36
        /*00ea*/ 	.short	(.L_6359 - .L_6358)
.L_6358:
        /*00ec*/ 	.word	0x00000008
.L_6359:


//--------------------- .nv.info._ZN2at6native27unrolled_elementwise_kernelINS0_13BUnaryFunctorIN3c104HalfES4_S4_ZZZNS0_21nextafter_kernel_cudaERNS_18TensorIteratorBaseEENKUlvE_clEvENKUlvE2_clEvEUlS4_S4_E_EESt5arrayIPcLm2EELi4E23TrivialOffsetCalculatorILi1EjESF_NS0_6memory12LoadWithCastILi1EEENSG_13StoreWithCastILi1EEEEEviT_T0_T2_T3_T4_T5_ --------------------------
	.section	.nv.info._ZN2at6native27unrolled_elementwise_kernelINS0_13BUnaryFunctorIN3c104HalfES4_S4_ZZZNS0_21nextafter_kernel_cudaERNS_18TensorIteratorBaseEENKUlvE_clEvENKUlvE2_clEvEUlS4_S4_E_EESt5arrayIPcLm2EELi4E23TrivialOffsetCalculatorILi1EjESF_NS0_6memory12LoadWithCastILi1EEENSG_13StoreWithCastILi1EEEEEviT_T0_T2_T3_T4_T5_,"",@"SHT_CUDA_INFO"
	.sectionflags	@""
	.align	4


	//----- nvinfo : EIATTR_CUDA_API_VERSION
	.align		4
        /*0000*/ 	.byte	0x04, 0x37
        /*0002*/ 	.short	(.L_6361 - .L_6360)
.L_6360:
        /*0004*/ 	.word	0x00000082


	//----- nvinfo : EIATTR_KPARAM_INFO
	.align		4
.L_6361:
        /*0008*/ 	.byte	0x04, 0x17
        /*000a*/ 	.short	(.L_6363 - .L_6362)
.L_6362:
        /*000c*/ 	.word	0x00000000
        /*0010*/ 	.short	0x0006
        /*0012*/ 	.short	0x0024
        /*0014*/ 	.byte	0x00, 0xf0, 0x21, 0x00


	//----- nvinfo : EIATTR_KPARAM_INFO
	.align		4
.L_6363:
        /*0018*/ 	.byte	0x04, 0x17
        /*001a*/ 	.short	(.L_6365 - .L_6364)
.L_6364:
        /*001c*/ 	.word	0x00000000
        /*0020*/ 	.short	0x0005
        /*0022*/ 	.short	0x001c
        /*0024*/ 	.byte	0x00, 0xf0, 0x21, 0x00


	//----- nvinfo : EIATTR_KPARAM_INFO
	.align		4
.L_6365:
        /*0028*/ 	.byte	0x04, 0x17
        /*002a*/ 	.short	(.L_6367 - .L_6366)
.L_6366:
        /*002c*/ 	.word	0x00000000
        /*0030*/ 	.short	0x0004
        /*0032*/ 	.short	0x0019
        /*0034*/ 	.byte	0x00, 0xf0, 0x05, 0x00


	//----- nvinfo : EIATTR_KPARAM_INFO
	.align		4
.L_6367:
        /*0038*/ 	.byte	0x04, 0x17
        /*003a*/ 	.short	(.L_6369 - .L_6368)
.L_6368:
        /*003c*/ 	.word	0x00000000
        /*0040*/ 	.short	0x0003
        /*0042*/ 	.short	0x0018
        /*0044*/ 	.byte	0x00, 0xf0, 0x05, 0x00


	//----- nvinfo : EIATTR_KPARAM_INFO
	.align		4
.L_6369:
        /*0048*/ 	.byte	0x04, 0x17
        /*004a*/ 	.short	(.L_6371 - .L_6370)
.L_6370:
        /*004c*/ 	.word	0x00000000
        /*0050*/ 	.short	0x0002
        /*0052*/ 	.short	0x0008
        /*0054*/ 	.byte	0x00, 0xf0, 0x41, 0x00


	//----- nvinfo : EIATTR_KPARAM_INFO
	.align		4
.L_6371:
        /*0058*/ 	.byte	0x04, 0x17
        /*005a*/ 	.short	(.L_6373 - .L_6372)
.L_6372:
        /*005c*/ 	.word	0x00000000
        /*0060*/ 	.short	0x0001
        /*0062*/ 	.short	0x0004
        /*0064*/ 	.byte	0x00, 0xf0, 0x11, 0x00


	//----- nvinfo : EIATTR_KPARAM_INFO
	.align		4
.L_6373:
        /*0068*/ 	.byte	0x04, 0x17
        /*006a*/ 	.short	(.L_6375 - .L_6374)
.L_6374:
        /*006c*/ 	.word	0x00000000
        /*0070*/ 	.short	0x0000
        /*0072*/ 	.short	0x0000
        /*0074*/ 	.byte	0x00, 0xf0, 0x11, 0x00


	//----- nvinfo : EIATTR_SPARSE_MMA_MASK
	.align		4
.L_6375:
        /*0078*/ 	.byte	0x03, 0x50
        /*007a*/ 	.short	0x0000


	//----- nvinfo : EIATTR_MAXREG_COUNT
	.align		4
        /*007c*/ 	.byte	0x03, 0x1b
        /*007e*/ 	.short	0x00ff


	//----- nvinfo : EIATTR_EXTERNS
	.align		4
        /*0080*/ 	.byte	0x04, 0x0f
        /*0082*/ 	.short	(.L_6377 - .L_6376)


	//   ....[0]....
	.align		4
.L_6376:
        /*0084*/ 	.word	index@(__assertfail)


	//----- nvinfo : EIATTR_MERCURY_ISA_VERSION
	.align		4
.L_6377:
        /*0088*/ 	.byte	0x03, 0x5f
        /*008a*/ 	.short	0x0101


	//----- nvinfo : EIATTR_SYSCALL_OFFSETS
	.align		4
        /*008c*/ 	.byte	0x04, 0x46
        /*008e*/ 	.short	(.L_6379 - .L_6378)


	//   ....[0]....
.L_6378:
        /*0090*/ 	.word	0x000010b0


	//   ....[1]....
        /*0094*/ 	.word	0x000021c0


	//   ....[2]....
        /*0098*/ 	.word	0x000032d0


	//   ....[3]....
        /*009c*/ 	.word	0x000043d0


	//   ....[4]....
        /*00a0*/ 	.word	0x00006100


	//   ....[5]....
        /*00a4*/ 	.word	0x00007100


	//   ....[6]....
        /*00a8*/ 	.word	0x000080e0


	//   ....[7]....
        /*00ac*/ 	.word	0x000090c0


	//----- nvinfo : EIATTR_EXIT_INSTR_OFFSETS
	.align		4
.L_6379:
        /*00b0*/ 	.byte	0x04, 0x1c
        /*00b2*/ 	.short	(.L_6381 - .L_6380)


	//   ....[0]....
.L_6380:
        /*00b4*/ 	.word	0x000081a0


	//   ....[1]....
        /*00b8*/ 	.word	0x000082f0


	//   ....[2]....
        /*00bc*/ 	.word	0x00008330


	//   ....[3]....
        /*00c0*/ 	.word	0x000083d0


	//   ....[4]....
        /*00c4*/ 	.word	0x00008410


	//   ....[5]....
        /*00c8*/ 	.word	0x00008450


	//   ....[6]....
        /*00cc*/ 	.word	0x000084e0


	//   ....[7]....
        /*00d0*/ 	.word	0x00008500


	//   ....[8]....
        /*00d4*/ 	.word	0x000085a0


	//   ....[9]....
        /*00d8*/ 	.word	0x000085f0


	//   ....[10]....
        /*00dc*/ 	.word	0x00008640


	//   ....[11]....
        /*00e0*/ 	.word	0x00008710


	//   ....[12]....
        /*00e4*/ 	.word	0x00008770


	//   ....[13]....
        /*00e8*/ 	.word	0x00008900


	//   ....[14]....
        /*00ec*/ 	.word	0x00008a60


	//   ....[15]....
        /*00f0*/ 	.word	0x00008aa0


	//   ....[16]....
        /*00f4*/ 	.word	0x00008b60


	//   ....[17]....
        /*00f8*/ 	.word	0x00008ce0


	//   ....[18]....
        /*00fc*/ 	.word	0x00008e60


	//   ....[19]....
        /*0100*/ 	.word	0x00008fc0


	//   ....[20]....
        /*0104*/ 	.word	0x000090d0


	//   ....[21]....
        /*0108*/ 	.word	0x00009110


	//   ....[22]....
        /*010c*/ 	.word	0x00009150


	//----- nvinfo : EIATTR_MAX_THREADS
	.align		4
.L_6381:
        /*0110*/ 	.byte	0x04, 0x05
        /*0112*/ 	.short	(.L_6383 - .L_6382)
.L_6382:
        /*0114*/ 	.word	0x00000080
        /*0118*/ 	.word	0x00000001
        /*011c*/ 	.word	0x00000001


	//----- nvinfo : EIATTR_CRS_STACK_SIZE
	.align		4
.L_6383:
        /*0120*/ 	.byte	0x04, 0x1e
        /*0122*/ 	.short	(.L_6385 - .L_6384)
.L_6384:
        /*0124*/ 	.word	0x00000000


	//----- nvinfo : EIATTR_CBANK_PARAM_SIZE
	.align		4
.L_6385:
        /*0128*/ 	.byte	0x03, 0x19
        /*012a*/ 	.short	0x002c


	//----- nvinfo : EIATTR_PARAM_CBANK
	.align		4
        /*012c*/ 	.byte	0x04, 0x0a
        /*012e*/ 	.short	(.L_6387 - .L_6386)
	.align		4
.L_6386:
        /*0130*/ 	.word	index@(.nv.constant0._ZN2at6native27unrolled_elementwise_kernelINS0_13BUnaryFunctorIN3c104HalfES4_S4_ZZZNS0_21nextafter_kernel_cudaERNS_18TensorIteratorBaseEENKUlvE_clEvENKUlvE2_clEvEUlS4_S4_E_EESt5arrayIPcLm2EELi4E23TrivialOffsetCalculatorILi1EjESF_NS0_6memory12LoadWithCastILi1EEENSG_13StoreWithCastILi1EEEEEviT_T0_T2_T3_T4_T5_)
        /*0134*/ 	.short	0x0210
        /*0136*/ 	.short	0x002c


	//----- nvinfo : EIATTR_SW_WAR
	.align		4
.L_6387:
        /*0138*/ 	.byte	0x04, 0x36
        /*013a*/ 	.short	(.L_6389 - .L_6388)
.L_6388:
        /*013c*/ 	.word	0x00000008
.L_6389:


//--------------------- .nv.info._ZN2at6native18elementwise_kernelILi128ELi4EZNS0_22gpu_kernel_impl_nocastINS0_13BUnaryFunctorIN3c104HalfES5_S5_ZZZNS0_21nextafter_kernel_cudaERNS_18TensorIteratorBaseEENKUlvE_clEvENKUlvE2_clEvEUlS5_S5_E_EEEEvS7_RKT_EUliE_EEviT1_ --------------------------
	.section	.nv.info._ZN2at6native18elementwise_kernelILi128ELi4EZNS0_22gpu_kernel_impl_nocastINS0_13BUnaryFunctorIN3c104HalfES5_S5_ZZZNS0_21nextafter_kernel_cudaERNS_18TensorIteratorBaseEENKUlvE_clEvENKUlvE2_clEvEUlS5_S5_E_EEEEvS7_RKT_EUliE_EEviT1_,"",@"SHT_CUDA_INFO"
	.sectionflags	@""
	.align	4


	//----- nvinfo : EIATTR_CUDA_API_VERSION
	.align		4
        /*0000*/ 	.byte	0x04, 0x37
        /*0002*/ 	.short	(.L_6391 - .L_6390)
.L_6390:
        /*0004*/ 	.word	0x00000082


	//----- nvinfo : EIATTR_KPARAM_INFO
	.align		4
.L_6391:
        /*0008*/ 	.byte	0x04, 0x17
        /*000a*/ 	.short	(.L_6393 - .L_6392)
.L_6392:
        /*000c*/ 	.word	0x00000000
        /*0010*/ 	.short	0x0001
        /*0012*/ 	.short	0x0008
        /*0014*/ 	.byte	0x00, 0xf0, 0x61, 0x08


	//----- nvinfo : EIATTR_KPARAM_INFO
	.align		4
.L_6393:
        /*0018*/ 	.byte	0x04, 0x17
        /*001a*/ 	.short	(.L_6395 - .L_6394)
.L_6394:
        /*001c*/ 	.word	0x00000000
        /*0020*/ 	.short	0x0000
        /*0022*/ 	.short	0x0000
        /*0024*/ 	.byte	0x00, 0xf0, 0x11, 0x00


	//----- nvinfo : EIATTR_SPARSE_MMA_MASK
	.align		4
.L_6395:
        /*0028*/ 	.byte	0x03, 0x50
        /*002a*/ 	.short	0x0000


	//----- nvinfo : EIATTR_MAXREG_COUNT
	.align		4
        /*002c*/ 	.byte	0x03, 0x1b
        /*002e*/ 	.short	0x0080


	//----- nvinfo : EIATTR_MERCURY_ISA_VERSION
	.align		4
        /*0030*/ 	.byte	0x03, 0x5f
        /*0032*/ 	.short	0x0101


	//----- nvinfo : EIATTR_EXIT_INSTR_OFFSETS
	.align		4
        /*0034*/ 	.byte	0x04, 0x1c
        /*0036*/ 	.short	(.L_6397 - .L_6396)


	//   ....[0]....
.L_6396:
        /*0038*/ 	.word	0x000040e0


	//   ....[1]....
        /*003c*/ 	.word	0x00005610


	//----- nvinfo : EIATTR_MAX_THREADS
	.align		4
.L_6397:
        /*0040*/ 	.byte	0x04, 0x05
        /*0042*/ 	.short	(.L_6399 - .L_6398)
.L_6398:
        /*0044*/ 	.word	0x00000080
        /*0048*/ 	.word	0x00000001
        /*004c*/ 	.word	0x00000001


	//----- nvinfo : EIATTR_CRS_STACK_SIZE
	.align		4
.L_6399:
        /*0050*/ 	.byte	0x04, 0x1e
        /*0052*/ 	.short	(.L_6401 - .L_6400)
.L_6400:
        /*0054*/ 	.word	0x00000000


	//----- nvinfo : EIATTR_CBANK_PARAM_SIZE
	.align		4
.L_6401:
        /*0058*/ 	.byte	0x03, 0x19
        /*005a*/ 	.short	0x0220


	//----- nvinfo : EIATTR_PARAM_CBANK
	.align		4
        /*005c*/ 	.byte	0x04, 0x0a
        /*005e*/ 	.short	(.L_6403 - .L_6402)
	.align		4
.L_6402:
        /*0060*/ 	.word	index@(.nv.constant0._ZN2at6native18elementwise_kernelILi128ELi4EZNS0_22gpu_kernel_impl_nocastINS0_13BUnaryFunctorIN3c104HalfES5_S5_ZZZNS0_21nextafter_kernel_cudaERNS_18TensorIteratorBaseEENKUlvE_clEvENKUlvE2_clEvEUlS5_S5_E_EEEEvS7_RKT_EUliE_EEviT1_)
        /*0064*/ 	.short	0x0210
        /*0066*/ 	.short	0x0220


	//----- nvinfo : EIATTR_SW_WAR
	.align		4
.L_6403:
        /*0068*/ 	.byte	0x04, 0x36
        /*006a*/ 	.short	(.L_6405 - .L_6404)
.L_6404:
        /*006c*/ 	.word	0x00000008
.L_6405:


//--------------------- .nv.info._ZN2at6native27unrolled_elementwise_kernelINS0_13BUnaryFunctorIN3c104HalfES4_S4_ZZZNS0_21nextafter_kernel_cudaERNS_18TensorIteratorBaseEENKUlvE_clEvENKUlvE2_clEvEUlS4_S4_E_EESt5arrayIPcLm2EELi4E23TrivialOffsetCalculatorILi1EjESF_NS0_6memory15LoadWithoutCastENSG_16StoreWithoutCastEEEviT_T0_T2_T3_T4_T5_ --------------------------
	.section	.nv.info._ZN2at6native27unrolled_elementwise_kernelINS0_13BUnaryFunctorIN3c104HalfES4_S4_ZZZNS0_21nextafter_kernel_cudaERNS_18TensorIteratorBaseEENKUlvE_clEvENKUlvE2_clEvEUlS4_S4_E_EESt5arrayIPcLm2EELi4E23TrivialOffsetCalculatorILi1EjESF_NS0_6memory15LoadWithoutCastENSG_16StoreWithoutCastEEEviT_T0_T2_T3_T4_T5_,"",@"SHT_CUDA_INFO"
	.sectionflags	@""
	.align	4


	//----- nvinfo : EIATTR_CUDA_API_VERSION
	.align		4
        /*0000*/ 	.byte	0x04, 0x37
        /*0002*/ 	.short	(.L_6407 - .L_6406)
.L_6406:
        /*0004*/ 	.word	0x00000082


	//----- nvinfo : EIATTR_KPARAM_INFO
	.align		4
.L_6407:
        /*0008*/ 	.byte	0x04, 0x17
        /*000a*/ 	.short	(.L_6409 - .L_6408)
.L_6408:
        /*000c*/ 	.word	0x00000000
        /*0010*/ 	.short	0x0006
        /*0012*/ 	.short	0x001b
        /*0014*/ 	.byte	0x00, 0xf0, 0x05, 0x00


	//----- nvinfo : EIATTR_KPARAM_INFO
	.align		4
.L_6409:
        /*0018*/ 	.byte	0x04, 0x17
        /*001a*/ 	.short	(.L_6411 - .L_6410)
.L_6410:
        /*001c*/ 	.word	0x00000000
        /*0020*/ 	.short	0x0005
        /*0022*/ 	.short	0x001a
        /*0024*/ 	.byte	0x00, 0xf0, 0x05, 0x00


	//----- nvinfo : EIATTR_KPARAM_INFO
	.align		4
.L_6411:
        /*0028*/ 	.byte	0x04, 0x17
        /*002a*/ 	.short	(.L_6413 - .L_6412)
.L_6412:
        /*002c*/ 	.word	0x00000000
        /*0030*/ 	.short	0x0004
        /*0032*/ 	.short	0x0019
        /*0034*/ 	.byte	0x00, 0xf0, 0x05, 0x00


	//----- nvinfo : EIATTR_KPARAM_INFO
	.align		4
.L_6413:
        /*0038*/ 	.byte	0x04, 0x17
        /*003a*/ 	.short	(.L_6415 - .L_6414)
.L_6414:
        /*003c*/ 	.word	0x00000000
        /*0040*/ 	.short	0x0003
        /*0042*/ 	.short	0x0018
        /*0044*/ 	.byte	0x00, 0xf0, 0x05, 0x00


	//----- nvinfo : EIATTR_KPARAM_INFO
	.align		4
.L_6415:
        /*0048*/ 	.byte	0x04, 0x17
        /*004a*/ 	.short	(.L_6417 - .L_6416)
.L_6416:
        /*004c*/ 	.word	0x00000000
        /*0050*/ 	.short	0x0002
        /*0052*/ 	.short	0x0008
        /*0054*/ 	.byte	0x00, 0xf0, 0x41, 0x00


	//----- nvinfo : EIATTR_KPARAM_INFO
	.align		4
.L_6417:
        /*0058*/ 	.byte	0x04, 0x17
        /*005a*/ 	.short	(.L_6419 - .L_6418)
.L_6418:
        /*005c*/ 	.word	0x00000000
        /*0060*/ 	.short	0x0001
        /*0062*/ 	.short	0x0004
        /*0064*/ 	.byte	0x00, 0xf0, 0x11, 0x00


	//----- nvinfo : EIATTR_KPARAM_INFO
	.align		4
.L_6419:
        /*0068*/ 	.byte	0x04, 0x17
        /*006a*/ 	.short	(.L_6421 - .L_6420)
.L_6420:
        /*006c*/ 	.word	0x00000000
        /*0070*/ 	.short	0x0000
        /*0072*/ 	.short	0x0000
        /*0074*/ 	.byte	0x00, 0xf0, 0x11, 0x00


	//----- nvinfo : EIATTR_SPARSE_MMA_MASK
	.align		4
.L_6421:
        /*0078*/ 	.byte	0x03, 0x50
        /*007a*/ 	.short	0x0000


	//----- nvinfo : EIATTR_MAXREG_COUNT
	.align		4
        /*007c*/ 	.byte	0x03, 0x1b
        /*007e*/ 	.short	0x00ff


	//----- nvinfo : EIATTR_MERCURY_ISA_VERSION
	.align		4
        /*0080*/ 	.byte	0x03, 0x5f
        /*0082*/ 	.short	0x0101


	//----- nvinfo : EIATTR_EXIT_INSTR_OFFSETS
	.align		4
        /*0084*/ 	.byte	0x04, 0x1c
        /*0086*/ 	.short	(.L_6423 - .L_6422)


	//   ....[0]....
.L_6422:
        /*0088*/ 	.word	0x00001010


	//   ....[1]....
        /*008c*/ 	.word	0x00001060


	//----- nvinfo : EIATTR_MAX_THREADS
	.align		4
.L_6423:
        /*0090*/ 	.byte	0x04, 0x05
        /*0092*/ 	.short	(.L_6425 - .L_6424)
.L_6424:
        /*0094*/ 	.word	0x00000080
        /*0098*/ 	.word	0x00000001
        /*009c*/ 	.word	0x00000001


	//----- nvinfo : EIATTR_CRS_STACK_SIZE
	.align		4
.L_6425:
        /*00a0*/ 	.byte	0x04, 0x1e
        /*00a2*/ 	.short	(.L_6427 - .L_6426)
.L_6426:
        /*00a4*/ 	.word	0x00000000


	//----- nvinfo : EIATTR_CBANK_PARAM_SIZE
	.align		4
.L_6427:
        /*00a8*/ 	.byte	0x03, 0x19
        /*00aa*/ 	.short	0x001c


	//----- nvinfo : EIATTR_PARAM_CBANK
	.align		4
        /*00ac*/ 	.byte	0x04, 0x0a
        /*00ae*/ 	.short	(.L_6429 - .L_6428)
	.align		4
.L_6428:
        /*00b0*/ 	.word	index@(.nv.constant0._ZN2at6native27unrolled_elementwise_kernelINS0_13BUnaryFunctorIN3c104HalfES4_S4_ZZZNS0_21nextafter_kernel_cudaERNS_18TensorIteratorBaseEENKUlvE_clEvENKUlvE2_clEvEUlS4_S4_E_EESt5arrayIPcLm2EELi4E23TrivialOffsetCalculatorILi1EjESF_NS0_6memory15LoadWithoutCastENSG_16StoreWithoutCastEEEviT_T0_T2_T3_T4_T5_)
        /*00b4*/ 	.short	0x0210
        /*00b6*/ 	.short	0x001c


	//----- nvinfo : EIATTR_SW_WAR
	.align		4
.L_6429:
        /*00b8*/ 	.byte	0x04, 0x36
        /*00ba*/ 	.short	(.L_6431 - .L_6430)
.L_6430:
        /*00bc*/ 	.word	0x00000008
.L_6431:


//--------------------- .nv.info._ZN2at6native29vectorized_elementwise_kernelILi2ENS0_13BUnaryFunctorIN3c104HalfES4_S4_ZZZNS0_21nextafter_kernel_cudaERNS_18TensorIteratorBaseEENKUlvE_clEvENKUlvE2_clEvEUlS4_S4_E_EESt5arrayIPcLm2EEEEviT0_T1_ --------------------------
	.section	.nv.info._ZN2at6native29vectorized_elementwise_kernelILi2ENS0_13BUnaryFunctorIN3c104HalfES4_S4_ZZZNS0_21nextafter_kernel_cudaERNS_18TensorIteratorBaseEENKUlvE_clEvENKUlvE2_clEvEUlS4_S4_E_EESt5arrayIPcLm2EEEEviT0_T1_,"",@"SHT_CUDA_INFO"
	.sectionflags	@""
	.align	4


	//----- nvinfo : EIATTR_CUDA_API_VERSION
	.align		4
        /*0000*/ 	.byte	0x04, 0x37
        /*0002*/ 	.short	(.L_6433 - .L_6432)
.L_6432:
        /*0004*/ 	.word	0x00000082


	//----- nvinfo : EIATTR_KPARAM_INFO
	.align		4
.L_6433:
        /*0008*/ 	.byte	0x04, 0x17
        /*000a*/ 	.short	(.L_6435 - .L_6434)
.L_6434:
        /*000c*/ 	.word	0x00000000
        /*0010*/ 	.short	0x0002
        /*0012*/ 	.short	0x0008
        /*0014*/ 	.byte	0x00, 0xf0, 0x41, 0x00


	//----- nvinfo : EIATTR_KPARAM_INFO
	.align		4
.L_6435:
        /*0018*/ 	.byte	0x04, 0x17
        /*001a*/ 	.short	(.L_6437 - .L_6436)
.L_6436:
        /*001c*/ 	.word	0x00000000
        /*0020*/ 	.short	0x0001
        /*0022*/ 	.short	0x0004
        /*0024*/ 	.byte	0x00, 0xf0, 0x11, 0x00


	//----- nvinfo : EIATTR_KPARAM_INFO
	.align		4
.L_6437:
        /*0028*/ 	.byte	0x04, 0x17
        /*002a*/ 	.short	(.L_6439 - .L_6438)
.L_6438:
        /*002c*/ 	.word	0x00000000
        /*0030*/ 	.short	0x0000
        /*0032*/ 	.short	0x0000
        /*0034*/ 	.byte	0x00, 0xf0, 0x11, 0x00


	//----- nvinfo : EIATTR_SPARSE_MMA_MASK
	.align		4
.L_6439:
        /*0038*/ 	.byte	0x03, 0x50
        /*003a*/ 	.short	0x0000


	//----- nvinfo : EIATTR_MAXREG_COUNT
	.align		4
        /*003c*/ 	.byte	0x03, 0x1b
        /*003e*/ 	.short	0x00ff


	//----- nvinfo : EIATTR_MERCURY_ISA_VERSION
	.align		4
        /*0040*/ 	.byte	0x03, 0x5f
        /*0042*/ 	.short	0x0101


	//----- nvinfo : EIATTR_EXIT_INSTR_OFFSETS
	.align		4
        /*0044*/ 	.byte	0x04, 0x1c
        /*0046*/ 	.short	(.L_6441 - .L_6440)


	//   ....[0]....
.L_6440:
        /*0048*/ 	.word	0x00001690


	//   ....[1]....
        /*004c*/ 	.word	0x00003630


	//   ....[2]....
        /*0050*/ 	.word	0x00003680


	//----- nvinfo : EIATTR_MAX_THREADS
	.align		4
.L_6441:
        /*0054*/ 	.byte	0x04, 0x05
        /*0056*/ 	.short	(.L_6443 - .L_6442)
.L_6442:
        /*0058*/ 	.word	0x00000080
        /*005c*/ 	.word	0x00000001
        /*0060*/ 	.word	0x00000001


	//----- nvinfo : EIATTR_CRS_STACK_SIZE
	.align		4
.L_6443:
        /*0064*/ 	.byte	0x04, 0x1e
        /*0066*/ 	.short	(.L_6445 - .L_6444)
.L_6444:
        /*0068*/ 	.word	0x00000000


	//----- nvinfo : EIATTR_CBANK_PARAM_SIZE
	.align		4
.L_6445:
        /*006c*/ 	.byte	0x03, 0x19
        /*006e*/ 	.short	0x0018


	//----- nvinfo : EIATTR_PARAM_CBANK
	.align		4
        /*0070*/ 	.byte	0x04, 0x0a
        /*0072*/ 	.short	(.L_6447 - .L_6446)
	.align		4
.L_6446:
        /*0074*/ 	.word	index@(.nv.constant0._ZN2at6native29vectorized_elementwise_kernelILi2ENS0_13BUnaryFunctorIN3c104HalfES4_S4_ZZZNS0_21nextafter_kernel_cudaERNS_18TensorIteratorBaseEENKUlvE_clEvENKUlvE2_clEvEUlS4_S4_E_EESt5arrayIPcLm2EEEEviT0_T1_)
        /*0078*/ 	.short	0x0210
        /*007a*/ 	.short	0x0018


	//----- nvinfo : EIATTR_SW_WAR
	.align		4
.L_6447:
        /*007c*/ 	.byte	0x04, 0x36
        /*007e*/ 	.short	(.L_6449 - .L_6448)
.L_6448:
        /*0080*/ 	.word	0x00000008
.L_6449:


//--------------------- .nv.info._ZN2at6native29vectorized_elementwise_kernelILi4ENS0_13BUnaryFunctorIN3c104HalfES4_S4_ZZZNS0_21nextafter_kernel_cudaERNS_18TensorIteratorBaseEENKUlvE_clEvENKUlvE2_clEvEUlS4_S4_E_EESt5arrayIPcLm2EEEEviT0_T1_ --------------------------
	.section	.nv.info._ZN2at6native29vectorized_elementwise_kernelILi4ENS0_13BUnaryFunctorIN3c104HalfES4_S4_ZZZNS0_21nextafter_kernel_cudaERNS_18TensorIteratorBaseEENKUlvE_clEvENKUlvE2_clEvEUlS4_S4_E_EESt5arrayIPcLm2EEEEviT0_T1_,"",@"SHT_CUDA_INFO"
	.sectionflags	@""
	.align	4


	//----- nvinfo : EIATTR_CUDA_API_VERSION
	.align		4
        /*0000*/ 	.byte	0x04, 0x37
        /*0002*/ 	.short	(.L_6451 - .L_6450)
.L_6450:
        /*0004*/ 	.word	0x00000082


	//----- nvinfo : EIATTR_KPARAM_INFO
	.align		4
.L_6451:
        /*0008*/ 	.byte	0x04, 0x17
        /*000a*/ 	.short	(.L_6453 - .L_6452)
.L_6452:
        /*000c*/ 	.word	0x00000000
        /*0010*/ 	.short	0x0002
        /*0012*/ 	.short	0x0008
        /*0014*/ 	.byte	0x00, 0xf0, 0x41, 0x00


	//----- nvinfo : EIATTR_KPARAM_INFO
	.align		4
.L_6453:
        /*0018*/ 	.byte	0x04, 0x17
        /*001a*/ 	.short	(.L_6455 - .L_6454)
.L_6454:
        /*001c*/ 	.word	0x00000000
        /*0020*/ 	.short	0x0001
        /*0022*/ 	.short	0x0004
        /*0024*/ 	.byte	0x00, 0xf0, 0x11, 0x00


	//----- nvinfo : EIATTR_KPARAM_INFO
	.align		4
.L_6455:
        /*0028*/ 	.byte	0x04, 0x17
        /*002a*/ 	.short	(.L_6457 - .L_6456)
.L_6456:
        /*002c*/ 	.word	0x00000000
        /*0030*/ 	.short	0x0000
        /*0032*/ 	.short	0x0000
        /*0034*/ 	.byte	0x00, 0xf0, 0x11, 0x00


	//----- nvinfo : EIATTR_SPARSE_MMA_MASK
	.align		4
.L_6457:
        /*0038*/ 	.byte	0x03, 0x50
        /*003a*/ 	.short	0x0000


	//----- nvinfo : EIATTR_MAXREG_COUNT
	.align		4
        /*003c*/ 	.byte	0x03, 0x1b
        /*003e*/ 	.short	0x00ff


	//----- nvinfo : EIATTR_MERCURY_ISA_VERSION
	.align		4
        /*0040*/ 	.byte	0x03, 0x5f
        /*0042*/ 	.short	0x0101


	//----- nvinfo : EIATTR_EXIT_INSTR_OFFSETS
	.align		4
        /*0044*/ 	.byte	0x04, 0x1c
        /*0046*/ 	.short	(.L_6459 - .L_6458)


	//   ....[0]....
.L_6458:
        /*0048*/ 	.word	0x00001620


	//   ....[1]....
        /*004c*/ 	.word	0x000035c0


	//   ....[2]....
        /*0050*/ 	.word	0x00003610


	//----- nvinfo : EIATTR_MAX_THREADS
	.align		4
.L_6459:
        /*0054*/ 	.byte	0x04, 0x05
        /*0056*/ 	.short	(.L_6461 - .L_6460)
.L_6460:
        /*0058*/ 	.word	0x00000080
        /*005c*/ 	.word	0x00000001
        /*0060*/ 	.word	0x00000001


	//----- nvinfo : EIATTR_CRS_STACK_SIZE
	.align		4
.L_6461:
        /*0064*/ 	.byte	0x04, 0x1e
        /*0066*/ 	.short	(.L_6463 - .L_6462)
.L_6462:
        /*0068*/ 	.word	0x00000000


	//----- nvinfo : EIATTR_CBANK_PARAM_SIZE
	.align		4
.L_6463:
        /*006c*/ 	.byte	0x03, 0x19
        /*006e*/ 	.short	0x0018


	//----- nvinfo : EIATTR_PARAM_CBANK
	.align		4
        /*0070*/ 	.byte	0x04, 0x0a
        /*0072*/ 	.short	(.L_6465 - .L_6464)
	.align		4
.L_6464:
        /*0074*/ 	.word	index@(.nv.constant0._ZN2at6native29vectorized_elementwise_kernelILi4ENS0_13BUnaryFunctorIN3c104HalfES4_S4_ZZZNS0_21nextafter_kernel_cudaERNS_18TensorIteratorBaseEENKUlvE_clEvENKUlvE2_clEvEUlS4_S4_E_EESt5arrayIPcLm2EEEEviT0_T1_)
        /*0078*/ 	.short	0x0210
        /*007a*/ 	.short	0x0018


	//----- nvinfo : EIATTR_SW_WAR
	.align		4
.L_6465:
        /*007c*/ 	.byte	0x04, 0x36
        /*007e*/ 	.short	(.L_6467 - .L_6466)
.L_6466:
        /*0080*/ 	.word	0x00000008
.L_6467:


//--------------------- .nv.info._ZN2at6native29vectorized_elementwise_kernelILi8ENS0_13BUnaryFunctorIN3c104HalfES4_S4_ZZZNS0_21nextafter_kernel_cudaERNS_18TensorIteratorBaseEENKUlvE_clEvENKUlvE2_clEvEUlS4_S4_E_EESt5arrayIPcLm2EEEEviT0_T1_ --------------------------
	.section	.nv.info._ZN2at6native29vectorized_elementwise_kernelILi8ENS0_13BUnaryFunctorIN3c104HalfES4_S4_ZZZNS0_21nextafter_kernel_cudaERNS_18TensorIteratorBaseEENKUlvE_clEvENKUlvE2_clEvEUlS4_S4_E_EESt5arrayIPcLm2EEEEviT0_T1_,"",@"SHT_CUDA_INFO"
	.sectionflags	@""
	.align	4


	//----- nvinfo : EIATTR_CUDA_API_VERSION
	.align		4
        /*0000*/ 	.byte	0x04, 0x37
        /*0002*/ 	.short	(.L_6469 - .L_6468)
.L_6468:
        /*0004*/ 	.word	0x00000082


	//----- nvinfo : EIATTR_KPARAM_INFO
	.align		4
.L_6469:
        /*0008*/ 	.byte	0x04, 0x17
        /*000a*/ 	.short	(.L_6471 - .L_6470)
.L_6470:
        /*000c*/ 	.word	0x00000000
        /*0010*/ 	.short	0x0002
        /*0012*/ 	.short	0x0008
        /*0014*/ 	.byte	0x00, 0xf0, 0x41, 0x00


	//----- nvinfo : EIATTR_KPARAM_INFO
	.align		4
.L_6471:
        /*0018*/ 	.byte	0x04, 0x17
        /*001a*/ 	.short	(.L_6473 - .L_6472)
.L_6472:
        /*001c*/ 	.word	0x00000000
        /*0020*/ 	.short	0x0001
        /*0022*/ 	.short	0x0004
        /*0024*/ 	.byte	0x00, 0xf0, 0x11, 0x00


	//----- nvinfo : EIATTR_KPARAM_INFO
	.align		4
.L_6473:
        /*0028*/ 	.byte	0x04, 0x17
        /*002a*/ 	.short	(.L_6475 - .L_6474)
.L_6474:
        /*002c*/ 	.word	0x00000000
        /*0030*/ 	.short	0x0000
        /*0032*/ 	.short	0x0000
        /*0034*/ 	.byte	0x00, 0xf0, 0x11, 0x00


	//----- nvinfo : EIATTR_SPARSE_MMA_MASK
	.align		4
.L_6475:
        /*0038*/ 	.byte	0x03, 0x50
        /*003a*/ 	.short	0x0000


	//----- nvinfo : EIATTR_MAXREG_COUNT
	.align		4
        /*003c*/ 	.byte	0x03, 0x1b
        /*003e*/ 	.short	0x00ff


	//----- nvinfo : EIATTR_MERCURY_ISA_VERSION
	.align		4
        /*0040*/ 	.byte	0x03, 0x5f
        /*0042*/ 	.short	0x0101


	//----- nvinfo : EIATTR_EXIT_INSTR_OFFSETS
	.align		4
        /*0044*/ 	.byte	0x04, 0x1c
        /*0046*/ 	.short	(.L_6477 - .L_6476)


	//   ....[0]....
.L_6476:
        /*0048*/ 	.word	0x00001640


	//   ....[1]....
        /*004c*/ 	.word	0x000035e0


	//   ....[2]....
        /*0050*/ 	.word	0x00003630


	//----- nvinfo : EIATTR_MAX_THREADS
	.align		4
.L_6477:
        /*0054*/ 	.byte	0x04, 0x05
        /*0056*/ 	.short	(.L_6479 - .L_6478)
.L_6478:
        /*0058*/ 	.word	0x00000080
        /*005c*/ 	.word	0x00000001
        /*0060*/ 	.word	0x00000001


	//----- nvinfo : EIATTR_CRS_STACK_SIZE
	.align		4
.L_6479:
        /*0064*/ 	.byte	0x04, 0x1e
        /*0066*/ 	.short	(.L_6481 - .L_6480)
.L_6480:
        /*0068*/ 	.word	0x00000000


	//----- nvinfo : EIATTR_CBANK_PARAM_SIZE
	.align		4
.L_6481:
        /*006c*/ 	.byte	0x03, 0x19
        /*006e*/ 	.short	0x0018


	//----- nvinfo : EIATTR_PARAM_CBANK
	.align		4
        /*0070*/ 	.byte	0x04, 0x0a
        /*0072*/ 	.short	(.L_6483 - .L_6482)
	.align		4
.L_6482:
        /*0074*/ 	.word	index@(.nv.constant0._ZN2at6native29vectorized_elementwise_kernelILi8ENS0_13BUnaryFunctorIN3c104HalfES4_S4_ZZZNS0_21nextafter_kernel_cudaERNS_18TensorIteratorBaseEENKUlvE_clEvENKUlvE2_clEvEUlS4_S4_E_EESt5arrayIPcLm2EEEEviT0_T1_)
        /*0078*/ 	.short	0x0210
        /*007a*/ 	.short	0x0018


	//----- nvinfo : EIATTR_SW_WAR
	.align		4
.L_6483:
        /*007c*/ 	.byte	0x04, 0x36
        /*007e*/ 	.short	(.L_6485 - .L_6484)
.L_6484:
        /*0080*/ 	.word	0x00000008
.L_6485:


//--------------------- .nv.info._ZN2at6native18elementwise_kernelILi128ELi4EZNS0_15gpu_kernel_implINS0_13AUnaryFunctorIN3c104HalfES5_S5_ZZZNS0_21nextafter_kernel_cudaERNS_18TensorIteratorBaseEENKUlvE_clEvENKUlvE2_clEvEUlS5_S5_E_EEEEvS7_RKT_EUliE_EEviT1_ --------------------------
	.section	.nv.info._ZN2at6native18elementwise_kernelILi128ELi4EZNS0_15gpu_kernel_implINS0_13AUnaryFunctorIN3c104HalfES5_S5_ZZZNS0_21nextafter_kernel_cudaERNS_18TensorIteratorBaseEENKUlvE_clEvENKUlvE2_clEvEUlS5_S5_E_EEEEvS7_RKT_EUliE_EEviT1_,"",@"SHT_CUDA_INFO"
	.sectionflags	@""
	.align	4


	//----- nvinfo : EIATTR_CUDA_API_VERSION
	.align		4
        /*0000*/ 	.byte	0x04, 0x37
        /*0002*/ 	.short	(.L_6487 - .L_6486)
.L_6486:
        /*0004*/ 	.word	0x00000082


	//----- nvinfo : EIATTR_KPARAM_INFO
	.align		4
.L_6487:
        /*0008*/ 	.byte	0x04, 0x17
        /*000a*/ 	.short	(.L_6489 - .L_6488)
.L_6488:
        /*000c*/ 	.word	0x00000000
        /*0010*/ 	.short	0x0001
        /*0012*/ 	.short	0x0008
        /*0014*/ 	.byte	0x00, 0xf0, 0x61, 0x08


	//----- nvinfo : EIATTR_KPARAM_INFO
	.align		4
.L_6489:
        /*0018*/ 	.byte	0x04, 0x17
        /*001a*/ 	.short	(.L_6491 - .L_6490)
.L_6490:
        /*001c*/ 	.word	0x00000000
        /*0020*/ 	.short	0x0000
        /*0022*/ 	.short	0x0000
        /*0024*/ 	.byte	0x00, 0xf0, 0x11, 0x00


	//----- nvinfo : EIATTR_SPARSE_MMA_MASK
	.align		4
.L_6491:
        /*0028*/ 	.byte	0x03, 0x50
        /*002a*/ 	.short	0x0000


	//----- nvinfo : EIATTR_MAXREG_COUNT
	.align		4
        /*002c*/ 	.byte	0x03, 0x1b
        /*002e*/ 	.short	0x0080


	//----- nvinfo : EIATTR_EXTERNS
	.align		4
        /*0030*/ 	.byte	0x04, 0x0f
        /*0032*/ 	.short	(.L_6493 - .L_6492)


	//   ....[0]....
	.align		4
.L_6492:
        /*0034*/ 	.word	index@(__assertfail)


	//----- nvinfo : EIATTR_MERCURY_ISA_VERSION
	.align		4
.L_6493:
        /*0038*/ 	.byte	0x03, 0x5f
        /*003a*/ 	.short	0x0101


	//----- nvinfo : EIATTR_SYSCALL_OFFSETS
	.align		4
        /*003c*/ 	.byte	0x04, 0x46
        /*003e*/ 	.short	(.L_6495 - .L_6494)


	//   ....[0]....
.L_6494:
        /*0040*/ 	.word	0x000022b0


	//   ....[1]....
        /*0044*/ 	.word	0x00003450


	//   ....[2]....
        /*0048*/ 	.word	0x00005760


	//   ....[3]....
        /*004c*/ 	.word	0x000068f0


	//   ....[4]....
        /*0050*/ 	.word	0x00008bf0


	//   ....[5]....
        /*0054*/ 	.word	0x00009d80


	//   ....[6]....
        /*0058*/ 	.word	0x0000c070


	//   ....[7]....
        /*005c*/ 	.word	0x0000d200


	//----- nvinfo : EIATTR_EXIT_INSTR_OFFSETS
	.align		4
.L_6495:
        /*0060*/ 	.byte	0x04, 0x1c
        /*0062*/ 	.short	(.L_6497 - .L_6496)


	//   ....[0]....
.L_6496:
        /*0064*/ 	.word	0x00009e50


	//   ....[1]....
        /*0068*/ 	.word	0x0000c430


	//   ....[2]....
        /*006c*/ 	.word	0x0000c470


	//   ....[3]....
        /*0070*/ 	.word	0x0000c510


	//   ....[4]....
        /*0074*/ 	.word	0x0000c550


	//   ....[5]....
        /*0078*/ 	.word	0x0000c590


	//   ....[6]....
        /*007c*/ 	.word	0x0000c620


	//   ....[7]....
        /*0080*/ 	.word	0x0000c640


	//   ....[8]....
        /*0084*/ 	.word	0x0000c6e0


	//   ....[9]....
        /*0088*/ 	.word	0x0000c730


	//   ....[10]....
        /*008c*/ 	.word	0x0000c780


	//   ....[11]....
        /*0090*/ 	.word	0x0000c850


	//   ....[12]....
        /*0094*/ 	.word	0x0000c8b0


	//   ....[13]....
        /*0098*/ 	.word	0x0000ca40


	//   ....[14]....
        /*009c*/ 	.word	0x0000cba0


	//   ....[15]....
        /*00a0*/ 	.word	0x0000cbe0


	//   ....[16]....
        /*00a4*/ 	.word	0x0000cca0


	//   ....[17]....
        /*00a8*/ 	.word	0x0000ce20


	//   ....[18]....
        /*00ac*/ 	.word	0x0000cfa0


	//   ....[19]....
        /*00b0*/ 	.word	0x0000d100


	//   ....[20]....
        /*00b4*/ 	.word	0x0000d210


	//   ....[21]....
        /*00b8*/ 	.word	0x0000d250


	//   ....[22]....
        /*00bc*/ 	.word	0x0000d290


	//----- nvinfo : EIATTR_MAX_THREADS
	.align		4
.L_6497:
        /*00c0*/ 	.byte	0x04, 0x05
        /*00c2*/ 	.short	(.L_6499 - .L_6498)
.L_6498:
        /*00c4*/ 	.word	0x00000080
        /*00c8*/ 	.word	0x00000001
        /*00cc*/ 	.word	0x00000001


	//----- nvinfo : EIATTR_CRS_STACK_SIZE
	.align		4
.L_6499:
        /*00d0*/ 	.byte	0x04, 0x1e
        /*00d2*/ 	.short	(.L_6501 - .L_6500)
.L_6500:
        /*00d4*/ 	.word	0x00000000


	//----- nvinfo : EIATTR_CBANK_PARAM_SIZE
	.align		4
.L_6501:
        /*00d8*/ 	.byte	0x03, 0x19
        /*00da*/ 	.short	0x0220


	//----- nvinfo : EIATTR_PARAM_CBANK
	.align		4
        /*00dc*/ 	.byte	0x04, 0x0a
        /*00de*/ 	.short	(.L_6503 - .L_6502)
	.align		4
.L_6502:
        /*00e0*/ 	.word	index@(.nv.constant0._ZN2at6native18elementwise_kernelILi128ELi4EZNS0_15gpu_kernel_implINS0_13AUnaryFunctorIN3c104HalfES5_S5_ZZZNS0_21nextafter_kernel_cudaERNS_18TensorIteratorBaseEENKUlvE_clEvENKUlvE2_clEvEUlS5_S5_E_EEEEvS7_RKT_EUliE_EEviT1_)
        /*00e4*/ 	.short	0x0210
        /*00e6*/ 	.short	0x0220


	//----- nvinfo : EIATTR_SW_WAR
	.align		4
.L_6503:
        /*00e8*/ 	.byte	0x04, 0x36
        /*00ea*/ 	.short	(.L_6505 - .L_6504)
.L_6504:
        /*00ec*/ 	.word	0x00000008
.L_6505:


//--------------------- .nv.info._ZN2at6native27unrolled_elementwise_kernelINS0_13AUnaryFunctorIN3c104HalfES4_S4_ZZZNS0_21nextafter_kernel_cudaERNS_18TensorIteratorBaseEENKUlvE_clEvENKUlvE2_clEvEUlS4_S4_E_EESt5arrayIPcLm2EELi4E23TrivialOffsetCalculatorILi1EjESF_NS0_6memory12LoadWithCastILi1EEENSG_13StoreWithCastILi1EEEEEviT_T0_T2_T3_T4_T5_ --------------------------
	.section	.nv.info._ZN2at6native27unrolled_elementwise_kernelINS0_13AUnaryFunctorIN3c104HalfES4_S4_ZZZNS0_21nextafter_kernel_cudaERNS_18TensorIteratorBaseEENKUlvE_clEvENKUlvE2_clEvEUlS4_S4_E_EESt5arrayIPcLm2EELi4E23TrivialOffsetCalculatorILi1EjESF_NS0_6memory12LoadWithCastILi1EEENSG_13StoreWithCastILi1EEEEEviT_T0_T2_T3_T4_T5_,"",@"SHT_CUDA_INFO"
	.sectionflags	@""
	.align	4


	//----- nvinfo : EIATTR_CUDA_API_VERSION
	.align		4
        /*0000*/ 	.byte	0x04, 0x37
        /*0002*/ 	.short	(.L_6507 - .L_6506)
.L_6506:
        /*0004*/ 	.word	0x00000082


	//----- nvinfo : EIATTR_KPARAM_INFO
	.align		4
.L_6507:
        /*0008*/ 	.byte	0x04, 0x17
        /*000a*/ 	.short	(.L_6509 - .L_6508)
.L_6508:
        /*000c*/ 	.word	0x00000000
        /*0010*/ 	.short	0x0006
        /*0012*/ 	.short	0x0024
        /*0014*/ 	.byte	0x00, 0xf0, 0x21, 0x00


	//----- nvinfo : EIATTR_KPARAM_INFO
	.align		4
.L_6509:
        /*0018*/ 	.byte	0x04, 0x17
        /*001a*/ 	.short	(.L_6511 - .L_6510)
.L_6510:
        /*001c*/ 	.word	0x00000000
        /*0020*/ 	.short	0x0005
        /*0022*/ 	.short	0x001c
        /*0024*/ 	.byte	0x00, 0xf0, 0x21, 0x00


	//----- nvinfo : EIATTR_KPARAM_INFO
	.align		4
.L_6511:
        /*0028*/ 	.byte	0x04, 0x17
        /*002a*/ 	.short	(.L_6513 - .L_6512)
.L_6512:
        /*002c*/ 	.word	0x00000000
        /*0030*/ 	.short	0x0004
        /*0032*/ 	.short	0x0019
        /*0034*/ 	.byte	0x00, 0xf0, 0x05, 0x00


	//----- nvinfo : EIATTR_KPARAM_INFO
	.align		4
.L_6513:
        /*0038*/ 	.byte	0x04, 0x17
        /*003a*/ 	.short	(.L_6515 - .L_6514)
.L_6514:
        /*003c*/ 	.word	0x00000000
        /*0040*/ 	.short	0x0003
        /*0042*/ 	.short	0x0018
        /*0044*/ 	.byte	0x00, 0xf0, 0x05, 0x00


	//----- nvinfo : EIATTR_KPARAM_INFO
	.align		4
.L_6515:
        /*0048*/ 	.byte	0x04, 0x17
        /*004a*/ 	.short	(.L_6517 - .L_6516)
.L_6516:
        /*004c*/ 	.word	0x00000000
        /*0050*/ 	.short	0x0002
        /*0052*/ 	.short	0x0008
        /*0054*/ 	.byte	0x00, 0xf0, 0x41, 0x00


	//----- nvinfo : EIATTR_KPARAM_INFO
	.align		4
.L_6517:
        /*0058*/ 	.byte	0x04, 0x17
        /*005a*/ 	.short	(.L_6519 - .L_6518)
.L_6518:
        /*005c*/ 	.word	0x00000000
        /*0060*/ 	.short	0x0001
        /*0062*/ 	.short	0x0004
        /*0064*/ 	.byte	0x00, 0xf0, 0x11, 0x00


	//----- nvinfo : EIATTR_KPARAM_INFO
	.align		4
.L_6519:
        /*0068*/ 	.byte	0x04, 0x17
        /*006a*/ 	.short	(.L_6521 - .L_6520)
.L_6520:
        /*006c*/ 	.word	0x00000000
        /*0070*/ 	.short	0x0000
        /*0072*/ 	.short	0x0000
        /*0074*/ 	.byte	0x00, 0xf0, 0x11, 0x00


	//----- nvinfo : EIATTR_SPARSE_MMA_MASK
	.align		4
.L_6521:
        /*0078*/ 	.byte	0x03, 0x50
        /*007a*/ 	.short	0x0000


	//----- nvinfo : EIATTR_MAXREG_COUNT
	.align		4
        /*007c*/ 	.byte	0x03, 0x1b
        /*007e*/ 	.short	0x00ff


	//----- nvinfo : EIATTR_EXTERNS
	.align		4
        /*0080*/ 	.byte	0x04, 0x0f
        /*0082*/ 	.short	(.L_6523 - .L_6522)


	//   ....[0]....
	.align		4
.L_6522:
        /*0084*/ 	.word	index@(__assertfail)


	//----- nvinfo : EIATTR_MERCURY_ISA_VERSION
	.align		4
.L_6523:
        /*0088*/ 	.byte	0x03, 0x5f
        /*008a*/ 	.short	0x0101


	//----- nvinfo : EIATTR_SYSCALL_OFFSETS
	.align		4
        /*008c*/ 	.byte	0x04, 0x46
        /*008e*/ 	.short	(.L_6525 - .L_6524)


	//   ....[0]....
.L_6524:
        /*0090*/ 	.word	0x000010d0


	//   ....[1]....
        /*0094*/ 	.word	0x000021e0


	//   ....[2]....
        /*0098*/ 	.word	0x000032f0


	//   ....[3]....
        /*009c*/ 	.word	0x000043e0


	//   ....[4]....
        /*00a0*/ 	.word	0x00006160


	//   ....[5]....
        /*00a4*/ 	.word	0x00007160


	//   ....[6]....
        /*00a8*/ 	.word	0x00008140


	//   ....[7]....
        /*00ac*/ 	.word	0x00009120


	//----- nvinfo : EIATTR_EXIT_INSTR_OFFSETS
	.align		4
.L_6525:
        /*00b0*/ 	.byte	0x04, 0x1c
        /*00b2*/ 	.short	(.L_6527 - .L_6526)


	//   ....[0]....
.L_6526:
        /*00b4*/ 	.word	0x00008200


	//   ....[1]....
        /*00b8*/ 	.word	0x00008350


	//   ....[2]....
        /*00bc*/ 	.word	0x00008390


	//   ....[3]....
        /*00c0*/ 	.word	0x00008430


	//   ....[4]....
        /*00c4*/ 	.word	0x00008470


	//   ....[5]....
        /*00c8*/ 	.word	0x000084b0


	//   ....[6]....
        /*00cc*/ 	.word	0x00008540


	//   ....[7]....
        /*00d0*/ 	.word	0x00008560


	//   ....[8]....
        /*00d4*/ 	.word	0x00008600


	//   ....[9]....
        /*00d8*/ 	.word	0x00008650


	//   ....[10]....
        /*00dc*/ 	.word	0x000086a0


	//   ....[11]....
        /*00e0*/ 	.word	0x00008770


	//   ....[12]....
        /*00e4*/ 	.word	0x000087d0


	//   ....[13]....
        /*00e8*/ 	.word	0x00008960


	//   ....[14]....
        /*00ec*/ 	.word	0x00008ac0


	//   ....[15]....
        /*00f0*/ 	.word	0x00008b00


	//   ....[16]....
        /*00f4*/ 	.word	0x00008bc0


	//   ....[17]....
        /*00f8*/ 	.word	0x00008d40


	//   ....[18]....
        /*00fc*/ 	.word	0x00008ec0


	//   ....[19]....
        /*0100*/ 	.word	0x00009020


	//   ....[20]....
        /*0104*/ 	.word	0x00009130


	//   ....[21]....
        /*0108*/ 	.word	0x00009170


	//   ....[22]....
        /*010c*/ 	.word	0x000091b0


	//----- nvinfo : EIATTR_MAX_THREADS
	.align		4
.L_6527:
        /*0110*/ 	.byte	0x04, 0x05
        /*0112*/ 	.short	(.L_6529 - .L_6528)
.L_6528:
        /*0114*/ 	.word	0x00000080
        /*0118*/ 	.word	0x00000001
        /*011c*/ 	.word	0x00000001


	//----- nvinfo : EIATTR_CRS_STACK_SIZE
	.align		4
.L_6529:
        /*0120*/ 	.byte	0x04, 0x1e
        /*0122*/ 	.short	(.L_6531 - .L_6530)
.L_6530:
        /*0124*/ 	.word	0x00000000


	//----- nvinfo : EIATTR_CBANK_PARAM_SIZE
	.align		4
.L_6531:
        /*0128*/ 	.byte	0x03, 0x19
        /*012a*/ 	.short	0x002c


	//----- nvinfo : EIATTR_PARAM_CBANK
	.align		4
        /*012c*/ 	.byte	0x04, 0x0a
        /*012e*/ 	.short	(.L_6533 - .L_6532)
	.align		4
.L_6532:
        /*0130*/ 	.word	index@(.nv.constant0._ZN2at6native27unrolled_elementwise_kernelINS0_13AUnaryFunctorIN3c104HalfES4_S4_ZZZNS0_21nextafter_kernel_cudaERNS_18TensorIteratorBaseEENKUlvE_clEvENKUlvE2_clEvEUlS4_S4_E_EESt5arrayIPcLm2EELi4E23TrivialOffsetCalculatorILi1EjESF_NS0_6memory12LoadWithCastILi1EEENSG_13StoreWithCastILi1EEEEEviT_T0_T2_T3_T4_T5_)
        /*0134*/ 	.short	0x0210
        /*0136*/ 	.short	0x002c


	//----- nvinfo : EIATTR_SW_WAR
	.align		4
.L_6533:
        /*0138*/ 	.byte	0x04, 0x36
        /*013a*/ 	.short	(.L_6535 - .L_6534)
.L_6534:
        /*013c*/ 	.word	0x00000008
.L_6535:


//--------------------- .nv.info._ZN2at6native18elementwise_kernelILi128ELi4EZNS0_22gpu_kernel_impl_nocastINS0_13AUnaryFunctorIN3c104HalfES5_S5_ZZZNS0_21nextafter_kernel_cudaERNS_18TensorIteratorBaseEENKUlvE_clEvENKUlvE2_clEvEUlS5_S5_E_EEEEvS7_RKT_EUliE_EEviT1_ --------------------------
	.section	.nv.info._ZN2at6native18elementwise_kernelILi128ELi4EZNS0_22gpu_kernel_impl_nocastINS0_13AUnaryFunctorIN3c104HalfES5_S5_ZZZNS0_21nextafter_kernel_cudaERNS_18TensorIteratorBaseEENKUlvE_clEvENKUlvE2_clEvEUlS5_S5_E_EEEEvS7_RKT_EUliE_EEviT1_,"",@"SHT_CUDA_INFO"
	.sectionflags	@""
	.align	4


	//----- nvinfo : EIATTR_CUDA_API_VERSION
	.align		4
        /*0000*/ 	.byte	0x04, 0x37
        /*0002*/ 	.short	(.L_6537 - .L_6536)
.L_6536:
        /*0004*/ 	.word	0x00000082


	//----- nvinfo : EIATTR_KPARAM_INFO
	.align		4
.L_6537:
        /*0008*/ 	.byte	0x04, 0x17
        /*000a*/ 	.short	(.L_6539 - .L_6538)
.L_6538:
        /*000c*/ 	.word	0x00000000
        /*0010*/ 	.short	0x0001
        /*0012*/ 	.short	0x0008
        /*0014*/ 	.byte	0x00, 0xf0, 0x61, 0x08


	//----- nvinfo : EIATTR_KPARAM_INFO
	.align		4
.L_6539:
        /*0018*/ 	.byte	0x04, 0x17
        /*001a*/ 	.short	(.L_6541 - .L_6540)
.L_6540:
        /*001c*/ 	.word	0x00000000
        /*0020*/ 	.short	0x0000
        /*0022*/ 	.short	0x0000
        /*0024*/ 	.byte	0x00, 0xf0, 0x11, 0x00


	//----- nvinfo : EIATTR_SPARSE_MMA_MASK
	.align		4
.L_6541:
        /*0028*/ 	.byte	0x03, 0x50
        /*002a*/ 	.short	0x0000


	//----- nvinfo : EIATTR_MAXREG_COUNT
	.align		4
        /*002c*/ 	.byte	0x03, 0x1b
        /*002e*/ 	.short	0x0080


	//----- nvinfo : EIATTR_MERCURY_ISA_VERSION
	.align		4
        /*0030*/ 	.byte	0x03, 0x5f
        /*0032*/ 	.short	0x0101


	//----- nvinfo : EIATTR_EXIT_INSTR_OFFSETS
	.align		4
        /*0034*/ 	.byte	0x04, 0x1c
        /*0036*/ 	.short	(.L_6543 - .L_6542)


	//   ....[0]....
.L_6542:
        /*0038*/ 	.word	0x000041b0


	//   ....[1]....
        /*003c*/ 	.word	0x00005720


	//----- nvinfo : EIATTR_MAX_THREADS
	.align		4
.L_6543:
        /*0040*/ 	.byte	0x04, 0x05
        /*0042*/ 	.short	(.L_6545 - .L_6544)
.L_6544:
        /*0044*/ 	.word	0x00000080
        /*0048*/ 	.word	0x00000001
        /*004c*/ 	.word	0x00000001


	//----- nvinfo : EIATTR_CRS_STACK_SIZE
	.align		4
.L_6545:
        /*0050*/ 	.byte	0x04, 0x1e
        /*0052*/ 	.short	(.L_6547 - .L_6546)
.L_6546:
        /*0054*/ 	.word	0x00000000


	//----- nvinfo : EIATTR_CBANK_PARAM_SIZE
	.align		4
.L_6547:
        /*0058*/ 	.byte	0x03, 0x19
        /*005a*/ 	.short	0x0220


	//----- nvinfo : EIATTR_PARAM_CBANK
	.align		4
        /*005c*/ 	.byte	0x04, 0x0a
        /*005e*/ 	.short	(.L_6549 - .L_6548)
	.align		4
.L_6548:
        /*0060*/ 	.word	index@(.nv.constant0._ZN2at6native18elementwise_kernelILi128ELi4EZNS0_22gpu_kernel_impl_nocastINS0_13AUnaryFunctorIN3c104HalfES5_S5_ZZZNS0_21nextafter_kernel_cudaERNS_18TensorIteratorBaseEENKUlvE_clEvENKUlvE2_clEvEUlS5_S5_E_EEEEvS7_RKT_EUliE_EEviT1_)
        /*0064*/ 	.short	0x0210
        /*0066*/ 	.short	0x0220


	//----- nvinfo : EIATTR_SW_WAR
	.align		4
.L_6549:
        /*0068*/ 	.byte	0x04, 0x36
        /*006a*/ 	.short	(.L_6551 - .L_6550)
.L_6550:
        /*006c*/ 	.word	0x00000008
.L_6551:


//--------------------- .nv.info._ZN2at6native27unrolled_elementwise_kernelINS0_13AUnaryFunctorIN3c104HalfES4_S4_ZZZNS0_21nextafter_kernel_cudaERNS_18TensorIteratorBaseEENKUlvE_clEvENKUlvE2_clEvEUlS4_S4_E_EESt5arrayIPcLm2EELi4E23TrivialOffsetCalculatorILi1EjESF_NS0_6memory15LoadWithoutCastENSG_16StoreWithoutCastEEEviT_T0_T2_T3_T4_T5_ --------------------------
	.section	.nv.info._ZN2at6native27unrolled_elementwise_kernelINS0_13AUnaryFunctorIN3c104HalfES4_S4_ZZZNS0_21nextafter_kernel_cudaERNS_18TensorIteratorBaseEENKUlvE_clEvENKUlvE2_clEvEUlS4_S4_E_EESt5arrayIPcLm2EELi4E23TrivialOffsetCalculatorILi1EjESF_NS0_6memory15LoadWithoutCastENSG_16StoreWithoutCastEEEviT_T0_T2_T3_T4_T5_,"",@"SHT_CUDA_INFO"
	.sectionflags	@""
	.align	4


	//----- nvinfo : EIATTR_CUDA_API_VERSION
	.align		4
        /*0000*/ 	.byte	0x04, 0x37
        /*0002*/ 	.short	(.L_6553 - .L_6552)
.L_6552:
        /*0004*/ 	.word	0x00000082


	//----- nvinfo : EIATTR_KPARAM_INFO
	.align		4
.L_6553:
        /*0008*/ 	.byte	0x04, 0x17
        /*000a*/ 	.short	(.L_6555 - .L_6554)
.L_6554:
        /*000c*/ 	.word	0x00000000
        /*0010*/ 	.short	0x0006
        /*0012*/ 	.short	0x001b
        /*0014*/ 	.byte	0x00, 0xf0, 0x05, 0x00


	//----- nvinfo : EIATTR_KPARAM_INFO
	.align		4
.L_6555:
        /*0018*/ 	.byte	0x04, 0x17
        /*001a*/ 	.short	(.L_6557 - .L_6556)
.L_6556:
        /*001c*/ 	.word	0x00000000
        /*0020*/ 	.short	0x0005
        /*0022*/ 	.short	0x001a
        /*0024*/ 	.byte	0x00, 0xf0, 0x05, 0x00


	//----- nvinfo : EIATTR_KPARAM_INFO
	.align		4
.L_6557:
        /*0028*/ 	.byte	0x04, 0x17
        /*002a*/ 	.short	(.L_6559 - .L_6558)
.L_6558:
        /*002c*/ 	.word	0x00000000
        /*0030*/ 	.short	0x0004
        /*0032*/ 	.short	0x0019
        /*0034*/ 	.byte	0x00, 0xf0, 0x05, 0x00


	//----- nvinfo : EIATTR_KPARAM_INFO
	.align		4
.L_6559:
        /*0038*/ 	.byte	0x04, 0x17
        /*003a*/ 	.short	(.L_6561 - .L_6560)
.L_6560:
        /*003c*/ 	.word	0x00000000
        /*0040*/ 	.short	0x0003
        /*0042*/ 	.short	0x0018
        /*0044*/ 	.byte	0x00, 0xf0, 0x05, 0x00


	//----- nvinfo : EIATTR_KPARAM_INFO
	.align		4
.L_6561:
        /*0048*/ 	.byte	0x04, 0x17
        /*004a*/ 	.short	(.L_6563 - .L_6562)
.L_6562:
        /*004c*/ 	.word	0x00000000
        /*0050*/ 	.short	0x0002
        /*0052*/ 	.short	0x0008
        /*0054*/ 	.byte	0x00, 0xf0, 0x41, 0x00


	//----- nvinfo : EIATTR_KPARAM_INFO
	.align		4
.L_6563:
        /*0058*/ 	.byte	0x04, 0x17
        /*005a*/ 	.short	(.L_6565 - .L_6564)
.L_6564:
        /*005c*/ 	.word	0x00000000
        /*0060*/ 	.short	0x0001
        /*0062*/ 	.short	0x0004
        /*0064*/ 	.byte	0x00, 0xf0, 0x11, 0x00


	//----- nvinfo : EIATTR_KPARAM_INFO
	.align		4
.L_6565:
        /*0068*/ 	.byte	0x04, 0x17
        /*006a*/ 	.short	(.L_6567 - .L_6566)
.L_6566:
        /*006c*/ 	.word	0x00000000
        /*0070*/ 	.short	0x0000
        /*0072*/ 	.short	0x0000
        /*0074*/ 	.byte	0x00, 0xf0, 0x11, 0x00


	//----- nvinfo : EIATTR_SPARSE_MMA_MASK
	.align		4
.L_6567:
        /*0078*/ 	.byte	0x03, 0x50
        /*007a*/ 	.short	0x0000


	//----- nvinfo : EIATTR_MAXREG_COUNT
	.align		4
        /*007c*/ 	.byte	0x03, 0x1b
        /*007e*/ 	.short	0x00ff


	//----- nvinfo : EIATTR_MERCURY_ISA_VERSION
	.align		4
        /*0080*/ 	.byte	0x03, 0x5f
        /*0082*/ 	.short	0x0101


	//----- nvinfo : EIATTR_EXIT_INSTR_OFFSETS
	.align		4
        /*0084*/ 	.byte	0x04, 0x1c
        /*0086*/ 	.short	(.L_6569 - .L_6568)


	//   ....[0]....
.L_6568:
        /*0088*/ 	.word	0x00001010


	//   ....[1]....
        /*008c*/ 	.word	0x00001060


	//----- nvinfo : EIATTR_MAX_THREADS
	.align		4
.L_6569:
        /*0090*/ 	.byte	0x04, 0x05
        /*0092*/ 	.short	(.L_6571 - .L_6570)
.L_6570:
        /*0094*/ 	.word	0x00000080
        /*0098*/ 	.word	0x00000001
        /*009c*/ 	.word	0x00000001


	//----- nvinfo : EIATTR_CRS_STACK_SIZE
	.align		4
.L_6571:
        /*00a0*/ 	.byte	0x04, 0x1e
        /*00a2*/ 	.short	(.L_6573 - .L_6572)
.L_6572:
        /*00a4*/ 	.word	0x00000000


	//----- nvinfo : EIATTR_CBANK_PARAM_SIZE
	.align		4
.L_6573:
        /*00a8*/ 	.byte	0x03, 0x19
        /*00aa*/ 	.short	0x001c


	//----- nvinfo : EIATTR_PARAM_CBANK
	.align		4
        /*00ac*/ 	.byte	0x04, 0x0a
        /*00ae*/ 	.short	(.L_6575 - .L_6574)
	.align		4
.L_6574:
        /*00b0*/ 	.word	index@(.nv.constant0._ZN2at6native27unrolled_elementwise_kernelINS0_13AUnaryFunctorIN3c104HalfES4_S4_ZZZNS0_21nextafter_kernel_cudaERNS_18TensorIteratorBaseEENKUlvE_clEvENKUlvE2_clEvEUlS4_S4_E_EESt5arrayIPcLm2EELi4E23TrivialOffsetCalculatorILi1EjESF_NS0_6memory15LoadWithoutCastENSG_16StoreWithoutCastEEEviT_T0_T2_T3_T4_T5_)
        /*00b4*/ 	.short	0x0210
        /*00b6*/ 	.short	0x001c


	//----- nvinfo : EIATTR_SW_WAR
	.align		4
.L_6575:
        /*00b8*/ 	.byte	0x04, 0x36
        /*00ba*/ 	.short	(.L_6577 - .L_6576)
.L_6576:
        /*00bc*/ 	.word	0x00000008
.L_6577:


//--------------------- .nv.info._ZN2at6native29vectorized_elementwise_kernelILi2ENS0_13AUnaryFunctorIN3c104HalfES4_S4_ZZZNS0_21nextafter_kernel_cudaERNS_18TensorIteratorBaseEENKUlvE_clEvENKUlvE2_clEvEUlS4_S4_E_EESt5arrayIPcLm2EEEEviT0_T1_ --------------------------
	.section	.nv.info._ZN2at6native29vectorized_elementwise_kernelILi2ENS0_13AUnaryFunctorIN3c104HalfES4_S4_ZZZNS0_21nextafter_kernel_cudaERNS_18TensorIteratorBaseEENKUlvE_clEvENKUlvE2_clEvEUlS4_S4_E_EESt5arrayIPcLm2EEEEviT0_T1_,"",@"SHT_CUDA_INFO"
	.sectionflags	@""
	.align	4


	//----- nvinfo : EIATTR_CUDA_API_VERSION
	.align		4
        /*0000*/ 	.byte	0x04, 0x37
        /*0002*/ 	.short	(.L_6579 - .L_6578)
.L_6578:
        /*0004*/ 	.word	0x00000082


	//----- nvinfo : EIATTR_KPARAM_INFO
	.align		4
.L_6579:
        /*0008*/ 	.byte	0x04, 0x17
        /*000a*/ 	.short	(.L_6581 - .L_6580)
.L_6580:
        /*000c*/ 	.word	0x00000000
        /*0010*/ 	.short	0x0002
        /*0012*/ 	.short	0x0008
        /*0014*/ 	.byte	0x00, 0xf0, 0x41, 0x00


	//----- nvinfo : EIATTR_KPARAM_INFO
	.align		4
.L_6581:
        /*0018*/ 	.byte	0x04, 0x17
        /*001a*/ 	.short	(.L_6583 - .L_6582)
.L_6582:
        /*001c*/ 	.word	0x00000000
        /*0020*/ 	.short	0x0001
        /*0022*/ 	.short	0x0004
        /*0024*/ 	.byte	0x00, 0xf0, 0x11, 0x00


	//----- nvinfo : EIATTR_KPARAM_INFO
	.align		4
.L_6583:
        /*0028*/ 	.byte	0x04, 0x17
        /*002a*/ 	.short	(.L_6585 - .L_6584)
.L_6584:
        /*002c*/ 	.word	0x00000000
        /*0030*/ 	.short	0x0000
        /*0032*/ 	.short	0x0000
        /*0034*/ 	.byte	0x00, 0xf0, 0x11, 0x00


	//----- nvinfo : EIATTR_SPARSE_MMA_MASK
	.align		4
.L_6585:
        /*0038*/ 	.byte	0x03, 0x50
        /*003a*/ 	.short	0x0000


	//----- nvinfo : EIATTR_MAXREG_COUNT
	.align		4
        /*003c*/ 	.byte	0x03, 0x1b
        /*003e*/ 	.short	0x00ff


	//----- nvinfo : EIATTR_MERCURY_ISA_VERSION
	.align		4
        /*0040*/ 	.byte	0x03, 0x5f
        /*0042*/ 	.short	0x0101


	//----- nvinfo : EIATTR_EXIT_INSTR_OFFSETS
	.align		4
        /*0044*/ 	.byte	0x04, 0x1c
        /*0046*/ 	.short	(.L_6587 - .L_6586)


	//   ....[0]....
.L_6586:
        /*0048*/ 	.word	0x00001710


	//   ....[1]....
        /*004c*/ 	.word	0x000037a0


	//   ....[2]....
        /*0050*/ 	.word	0x000037f0


	//----- nvinfo : EIATTR_MAX_THREADS
	.align		4
.L_6587:
        /*0054*/ 	.byte	0x04, 0x05
        /*0056*/ 	.short	(.L_6589 - .L_6588)
.L_6588:
        /*0058*/ 	.word	0x00000080
        /*005c*/ 	.word	0x00000001
        /*0060*/ 	.word	0x00000001


	//----- nvinfo : EIATTR_CRS_STACK_SIZE
	.align		4
.L_6589:
        /*0064*/ 	.byte	0x04, 0x1e
        /*0066*/ 	.short	(.L_6591 - .L_6590)
.L_6590:
        /*0068*/ 	.word	0x00000000


	//----- nvinfo : EIATTR_CBANK_PARAM_SIZE
	.align		4
.L_6591:
        /*006c*/ 	.byte	0x03, 0x19
        /*006e*/ 	.short	0x0018


	//----- nvinfo : EIATTR_PARAM_CBANK
	.align		4
        /*0070*/ 	.byte	0x04, 0x0a
        /*0072*/ 	.short	(.L_6593 - .L_6592)
	.align		4
.L_6592:
        /*0074*/ 	.word	index@(.nv.constant0._ZN2at6native29vectorized_elementwise_kernelILi2ENS0_13AUnaryFunctorIN3c104HalfES4_S4_ZZZNS0_21nextafter_kernel_cudaERNS_18TensorIteratorBaseEENKUlvE_clEvENKUlvE2_clEvEUlS4_S4_E_EESt5arrayIPcLm2EEEEviT0_T1_)
        /*0078*/ 	.short	0x0210
        /*007a*/ 	.short	0x0018


	//----- nvinfo : EIATTR_SW_WAR
	.align		4
.L_6593:
        /*007c*/ 	.byte	0x04, 0x36
        /*007e*/ 	.short	(.L_6595 - .L_6594)
.L_6594:
        /*0080*/ 	.word	0x00000008
.L_6595:


//--------------------- .nv.info._ZN2at6native29vectorized_elementwise_kernelILi4ENS0_13AUnaryFunctorIN3c104HalfES4_S4_ZZZNS0_21nextafter_kernel_cudaERNS_18TensorIteratorBaseEENKUlvE_clEvENKUlvE2_clEvEUlS4_S4_E_EESt5arrayIPcLm2EEEEviT0_T1_ --------------------------
	.section	.nv.info._ZN2at6native29vectorized_elementwise_kernelILi4ENS0_13AUnaryFunctorIN3c104HalfES4_S4_ZZZNS0_21nextafter_kernel_cudaERNS_18TensorIteratorBaseEENKUlvE_clEvENKUlvE2_clEvEUlS4_S4_E_EESt5arrayIPcLm2EEEEviT0_T1_,"",@"SHT_CUDA_INFO"
	.sectionflags	@""
	.align	4


	//----- nvinfo : EIATTR_CUDA_API_VERSION
	.align		4
        /*0000*/ 	.byte	0x04, 0x37
        /*0002*/ 	.short	(.L_6597 - .L_6596)
.L_6596:
        /*0004*/ 	.word	0x00000082


	//----- nvinfo : EIATTR_KPARAM_INFO
	.align		4
.L_6597:
        /*0008*/ 	.byte	0x04, 0x17
        /*000a*/ 	.short	(.L_6599 - .L_6598)
.L_6598:
        /*000c*/ 	.word	0x00000000
        /*0010*/ 	.short	0x0002
        /*0012*/ 	.short	0x0008
        /*0014*/ 	.byte	0x00, 0xf0, 0x41, 0x00


	//----- nvinfo : EIATTR_KPARAM_INFO
	.align		4
.L_6599:
        /*0018*/ 	.byte	0x04, 0x17
        /*001a*/ 	.short	(.L_6601 - .L_6600)
.L_6600:
        /*001c*/ 	.word	0x00000000
        /*0020*/ 	.short	0x0001
        /*0022*/ 	.short	0x0004
        /*0024*/ 	.byte	0x00, 0xf0, 0x11, 0x00


	//----- nvinfo : EIATTR_KPARAM_INFO
	.align		4
.L_6601:
        /*0028*/ 	.byte	0x04, 0x17
        /*002a*/ 	.short	(.L_6603 - .L_6602)
.L_6602:
        /*002c*/ 	.word	0x00000000
        /*0030*/ 	.short	0x0000
        /*0032*/ 	.short	0x0000
        /*0034*/ 	.byte	0x00, 0xf0, 0x11, 0x00


	//----- nvinfo : EIATTR_SPARSE_MMA_MASK
	.align		4
.L_6603:
        /*0038*/ 	.byte	0x03, 0x50
        /*003a*/ 	.short	0x0000


	//----- nvinfo : EIATTR_MAXREG_COUNT
	.align		4
        /*003c*/ 	.byte	0x03, 0x1b
        /*003e*/ 	.short	0x00ff


	//----- nvinfo : EIATTR_MERCURY_ISA_VERSION
	.align		4
        /*0040*/ 	.byte	0x03, 0x5f
        /*0042*/ 	.short	0x0101


	//----- nvinfo : EIATTR_EXIT_INSTR_OFFSETS
	.align		4
        /*0044*/ 	.byte	0x04, 0x1c
        /*0046*/ 	.short	(.L_6605 - .L_6604)


	//   ....[0]....
.L_6604:
        /*0048*/ 	.word	0x000016c0


	//   ....[1]....
        /*004c*/ 	.word	0x00003750


	//   ....[2]....
        /*0050*/ 	.word	0x000037a0


	//----- nvinfo : EIATTR_MAX_THREADS
	.align		4
.L_6605:
        /*0054*/ 	.byte	0x04, 0x05
        /*0056*/ 	.short	(.L_6607 - .L_6606)
.L_6606:
        /*0058*/ 	.word	0x00000080
        /*005c*/ 	.word	0x00000001
        /*0060*/ 	.word	0x00000001


	//----- nvinfo : EIATTR_CRS_STACK_SIZE
	.align		4
.L_6607:
        /*0064*/ 	.byte	0x04, 0x1e
        /*0066*/ 	.short	(.L_6609 - .L_6608)
.L_6608:
        /*0068*/ 	.word	0x00000000


	//----- nvinfo : EIATTR_CBANK_PARAM_SIZE
	.align		4
.L_6609:
        /*006c*/ 	.byte	0x03, 0x19
        /*006e*/ 	.short	0x0018


	//----- nvinfo : EIATTR_PARAM_CBANK
	.align		4
        /*0070*/ 	.byte	0x04, 0x0a
        /*0072*/ 	.short	(.L_6611 - .L_6610)
	.align		4
.L_6610:
        /*0074*/ 	.word	index@(.nv.constant0._ZN2at6native29vectorized_elementwise_kernelILi4ENS0_13AUnaryFunctorIN3c104HalfES4_S4_ZZZNS0_21nextafter_kernel_cudaERNS_18TensorIteratorBaseEENKUlvE_clEvENKUlvE2_clEvEUlS4_S4_E_EESt5arrayIPcLm2EEEEviT0_T1_)
        /*0078*/ 	.short	0x0210
        /*007a*/ 	.short	0x0018


	//----- nvinfo : EIATTR_SW_WAR
	.align		4
.L_6611:
        /*007c*/ 	.byte	0x04, 0x36
        /*007e*/ 	.short	(.L_6613 - .L_6612)
.L_6612:
        /*0080*/ 	.word	0x00000008
.L_6613:


//--------------------- .nv.info._ZN2at6native29vectorized_elementwise_kernelILi8ENS0_13AUnaryFunctorIN3c104HalfES4_S4_ZZZNS0_21nextafter_kernel_cudaERNS_18TensorIteratorBaseEENKUlvE_clEvENKUlvE2_clEvEUlS4_S4_E_EESt5arrayIPcLm2EEEEviT0_T1_ --------------------------
	.section	.nv.info._ZN2at6native29vectorized_elementwise_kernelILi8ENS0_13AUnaryFunctorIN3c104HalfES4_S4_ZZZNS0_21nextafter_kernel_cudaERNS_18TensorIteratorBaseEENKUlvE_clEvENKUlvE2_clEvEUlS4_S4_E_EESt5arrayIPcLm2EEEEviT0_T1_,"",@"SHT_CUDA_INFO"
	.sectionflags	@""
	.align	4


	//----- nvinfo : EIATTR_CUDA_API_VERSION
	.align		4
        /*0000*/ 	.byte	0x04, 0x37
        /*0002*/ 	.short	(.L_6615 - .L_6614)
.L_6614:
        /*0004*/ 	.word	0x00000082


	//----- nvinfo : EIATTR_KPARAM_INFO
	.align		4
.L_6615:
        /*0008*/ 	.byte	0x04, 0x17
        /*000a*/ 	.short	(.L_6617 - .L_6616)
.L_6616:
        /*000c*/ 	.word	0x00000000
        /*0010*/ 	.short	0x0002
        /*0012*/ 	.short	0x0008
        /*0014*/ 	.byte	0x00, 0xf0, 0x41, 0x00


	//----- nvinfo : EIATTR_KPARAM_INFO
	.align		4
.L_6617:
        /*0018*/ 	.byte	0x04, 0x17
        /*001a*/ 	.short	(.L_6619 - .L_6618)
.L_6618:
        /*001c*/ 	.word	0x00000000
        /*0020*/ 	.short	0x0001
        /*0022*/ 	.short	0x0004
        /*0024*/ 	.byte	0x00, 0xf0, 0x11, 0x00


	//----- nvinfo : EIATTR_KPARAM_INFO
	.align		4
.L_6619:
        /*0028*/ 	.byte	0x04, 0x17
        /*002a*/ 	.short	(.L_6621 - .L_6620)
.L_6620:
        /*002c*/ 	.word	0x00000000
        /*0030*/ 	.short	0x0000
        /*0032*/ 	.short	0x0000
        /*0034*/ 	.byte	0x00, 0xf0, 0x11, 0x00


	//----- nvinfo : EIATTR_SPARSE_MMA_MASK
	.align		4
.L_6621:
        /*0038*/ 	.byte	0x03, 0x50
        /*003a*/ 	.short	0x0000


	//----- nvinfo : EIATTR_MAXREG_COUNT
	.align		4
        /*003c*/ 	.byte	0x03, 0x1b
        /*003e*/ 	.short	0x00ff


	//----- nvinfo : EIATTR_MERCURY_ISA_VERSION
	.align		4
        /*0040*/ 	.byte	0x03, 0x5f
        /*0042*/ 	.short	0x0101


	//----- nvinfo : EIATTR_EXIT_INSTR_OFFSETS
	.align		4
        /*0044*/ 	.byte	0x04, 0x1c
        /*0046*/ 	.short	(.L_6623 - .L_6622)


	//   ....[0]....
.L_6622:
        /*0048*/ 	.word	0x000016b0


	//   ....[1]....
        /*004c*/ 	.word	0x00003740


	//   ....[2]....
        /*0050*/ 	.word	0x00003790


	//----- nvinfo : EIATTR_MAX_THREADS
	.align		4
.L_6623:
        /*0054*/ 	.byte	0x04, 0x05
        /*0056*/ 	.short	(.L_6625 - .L_6624)
.L_6624:
        /*0058*/ 	.word	0x00000080
        /*005c*/ 	.word	0x00000001
        /*0060*/ 	.word	0x00000001


	//----- nvinfo : EIATTR_CRS_STACK_SIZE
	.align		4
.L_6625:
        /*0064*/ 	.byte	0x04, 0x1e
        /*0066*/ 	.short	(.L_6627 - .L_6626)
.L_6626:
        /*0068*/ 	.word	0x00000000


	//----- nvinfo : EIATTR_CBANK_PARAM_SIZE
	.align		4
.L_6627:
        /*006c*/ 	.byte	0x03, 0x19
        /*006e*/ 	.short	0x0018


	//----- nvinfo : EIATTR_PARAM_CBANK
	.align		4
        /*0070*/ 	.byte	0x04, 0x0a
        /*0072*/ 	.short	(.L_6629 - .L_6628)
	.align		4
.L_6628:
        /*0074*/ 	.word	index@(.nv.constant0._ZN2at6native29vectorized_elementwise_kernelILi8ENS0_13AUnaryFunctorIN3c104HalfES4_S4_ZZZNS0_21nextafter_kernel_cudaERNS_18TensorIteratorBaseEENKUlvE_clEvENKUlvE2_clEvEUlS4_S4_E_EESt5arrayIPcLm2EEEEviT0_T1_)
        /*0078*/ 	.short	0x0210
        /*007a*/ 	.short	0x0018


	//----- nvinfo : EIATTR_SW_WAR
	.align		4
.L_6629:
        /*007c*/ 	.byte	0x04, 0x36
        /*007e*/ 	.short	(.L_6631 - .L_6630)
.L_6630:
        /*0080*/ 	.word	0x00000008
.L_6631:


//--------------------- .nv.info._ZN2at6native18elementwise_kernelILi128ELi4EZNS0_15gpu_kernel_implINS0_13BinaryFunctorIN3c108BFloat16ES5_S5_ZZZNS0_21nextafter_kernel_cudaERNS_18TensorIteratorBaseEENKUlvE_clEvENKUlvE1_clEvEUlS5_S5_E_EEEEvS7_RKT_EUliE_EEviT1_ --------------------------
	.section	.nv.info._ZN2at6native18elementwise_kernelILi128ELi4EZNS0_15gpu_kernel_implINS0_13BinaryFunctorIN3c108BFloat16ES5_S5_ZZZNS0_21nextafter_kernel_cudaERNS_18TensorIteratorBaseEENKUlvE_clEvENKUlvE1_clEvEUlS5_S5_E_EEEEvS7_RKT_EUliE_EEviT1_,"",@"SHT_CUDA_INFO"
	.sectionflags	@""
	.align	4


	//----- nvinfo : EIATTR_CUDA_API_VERSION
	.align		4
        /*0000*/ 	.byte	0x04, 0x37
        /*0002*/ 	.short	(.L_6633 - .L_6632)
.L_6632:
        /*0004*/ 	.word	0x00000082


	//----- nvinfo : EIATTR_KPARAM_INFO
	.align		4
.L_6633:
        /*0008*/ 	.byte	0x04, 0x17
        /*000a*/ 	.short	(.L_6635 - .L_6634)
.L_6634:
        /*000c*/ 	.word	0x00000000
        /*0010*/ 	.short	0x0001
        /*0012*/ 	.short	0x0008
        /*0014*/ 	.byte	0x00, 0xf0, 0x21, 0x0a


	//----- nvinfo : EIATTR_KPARAM_INFO
	.align		4
.L_6635:
        /*0018*/ 	.byte	0x04, 0x17
        /*001a*/ 	.short	(.L_6637 - .L_6636)
.L_6636:
        /*001c*/ 	.word	0x00000000
        /*0020*/ 	.short	0x0000
        /*0022*/ 	.short	0x0000
        /*0024*/ 	.byte	0x00, 0xf0, 0x11, 0x00


	//----- nvinfo : EIATTR_SPARSE_MMA_MASK
	.align		4
.L_6637:
        /*0028*/ 	.byte	0x03, 0x50
        /*002a*/ 	.short	0x0000


	//----- nvinfo : EIATTR_MAXREG_COUNT
	.align		4
        /*002c*/ 	.byte	0x03, 0x1b
        /*002e*/ 	.short	0x0080


	//----- nvinfo : EIATTR_EXTERNS
	.align		4
        /*0030*/ 	.byte	0x04, 0x0f
        /*0032*/ 	.short	(.L_6639 - .L_6638)


	//   ....[0]....
	.align		4
.L_6638:
        /*0034*/ 	.word	index@(__assertfail)


	//----- nvinfo : EIATTR_MERCURY_ISA_VERSION
	.align		4
.L_6639:
        /*0038*/ 	.byte	0x03, 0x5f
        /*003a*/ 	.short	0x0101


	//----- nvinfo : EIATTR_SYSCALL_OFFSETS
	.align		4
        /*003c*/ 	.byte	0x04, 0x46
        /*003e*/ 	.short	(.L_6641 - .L_6640)


	//   ....[0]....
.L_6640:
        /*0040*/ 	.word	0x000026f0


	//   ....[1]....
        /*0044*/ 	.word	0x000036c0


	//   ....[2]....
        /*0048*/ 	.word	0x00004840


	//   ....[3]....
        /*004c*/ 	.word	0x00006f80


	//   ....[4]....
        /*0050*/ 	.word	0x00007f50


	//   ....[5]....
        /*0054*/ 	.word	0x000090d0


	//   ....[6]....
        /*0058*/ 	.word	0x0000b800


	//   ....[7]....
        /*005c*/ 	.word	0x0000c7d0


	//   ....[8]....
        /*0060*/ 	.word	0x0000d950


	//   ....[9]....
        /*0064*/ 	.word	0x00010070


	//   ....[10]....
        /*0068*/ 	.word	0x00011040


	//   ....[11]....
        /*006c*/ 	.word	0x000121c0


	//----- nvinfo : EIATTR_EXIT_INSTR_OFFSETS
	.align		4
.L_6641:
        /*0070*/ 	.byte	0x04, 0x1c
        /*0072*/ 	.short	(.L_6643 - .L_6642)


	//   ....[0]....
.L_6642:
        /*0074*/ 	.word	0x0000da20


	//   ....[1]....
        /*0078*/ 	.word	0x000113f0


	//   ....[2]....
        /*007c*/ 	.word	0x00011430


	//   ....[3]....
        /*0080*/ 	.word	0x000114d0


	//   ....[4]....
        /*0084*/ 	.word	0x00011510


	//   ....[5]....
        /*0088*/ 	.word	0x00011550


	//   ....[6]....
        /*008c*/ 	.word	0x000115e0


	//   ....[7]....
        /*0090*/ 	.word	0x00011620


	//   ....[8]....
        /*0094*/ 	.word	0x000116c0


	//   ....[9]....
        /*0098*/ 	.word	0x00011710


	//   ....[10]....
        /*009c*/ 	.word	0x00011760


	//   ....[11]....
        /*00a0*/ 	.word	0x00011830


	//   ....[12]....
        /*00a4*/ 	.word	0x00011890


	//   ....[13]....
        /*00a8*/ 	.word	0x00011a20


	//   ....[14]....
        /*00ac*/ 	.word	0x00011b80


	//   ....[15]....
        /*00b0*/ 	.word	0x00011ba0


	//   ....[16]....
        /*00b4*/ 	.word	0x00011c60


	//   ....[17]....
        /*00b8*/ 	.word	0x00011de0


	//   ....[18]....
        /*00bc*/ 	.word	0x00011f60


	//   ....[19]....
        /*00c0*/ 	.word	0x000120c0


	//   ....[20]....
        /*00c4*/ 	.word	0x000121d0


	//   ....[21]....
        /*00c8*/ 	.word	0x00012210


	//   ....[22]....
        /*00cc*/ 	.word	0x00012250


	//----- nvinfo : EIATTR_MAX_THREADS
	.align		4
.L_6643:
        /*00d0*/ 	.byte	0x04, 0x05
        /*00d2*/ 	.short	(.L_6645 - .L_6644)
.L_6644:
        /*00d4*/ 	.word	0x00000080
        /*00d8*/ 	.word	0x00000001
        /*00dc*/ 	.word	0x00000001


	//----- nvinfo : EIATTR_CRS_STACK_SIZE
	.align		4
.L_6645:
        /*00e0*/ 	.byte	0x04, 0x1e
        /*00e2*/ 	.short	(.L_6647 - .L_6646)
.L_6646:
        /*00e4*/ 	.word	0x00000000


	//----- nvinfo : EIATTR_CBANK_PARAM_SIZE
	.align		4
.L_6647:
        /*00e8*/ 	.byte	0x03, 0x19
        /*00ea*/ 	.short	0x0290


	//----- nvinfo : EIATTR_PARAM_CBANK
	.align		4
        /*00ec*/ 	.byte	0x04, 0x0a
        /*00ee*/ 	.short	(.L_6649 - .L_6648)
	.align		4
.L_6648:
        /*00f0*/ 	.word	index@(.nv.constant0._ZN2at6native18elementwise_kernelILi128ELi4EZNS0_15gpu_kernel_implINS0_13BinaryFunctorIN3c108BFloat16ES5_S5_ZZZNS0_21nextafter_kernel_cudaERNS_18TensorIteratorBaseEENKUlvE_clEvENKUlvE1_clEvEUlS5_S5_E_EEEEvS7_RKT_EUliE_EEviT1_)
        /*00f4*/ 	.short	0x0210
        /*00f6*/ 	.short	0x0290


	//----- nvinfo : EIATTR_SW_WAR
	.align		4
.L_6649:
        /*00f8*/ 	.byte	0x04, 0x36
        /*00fa*/ 	.short	(.L_6651 - .L_6650)
.L_6650:
        /*00fc*/ 	.word	0x00000008
.L_6651:


//--------------------- .nv.info._ZN2at6native27unrolled_elementwise_kernelINS0_13BinaryFunctorIN3c108BFloat16ES4_S4_ZZZNS0_21nextafter_kernel_cudaERNS_18TensorIteratorBaseEENKUlvE_clEvENKUlvE1_clEvEUlS4_S4_E_EESt5arrayIPcLm3EELi4E23TrivialOffsetCalculatorILi2EjESE_ILi1EjENS0_6memory12LoadWithCastILi2EEENSH_13StoreWithCastILi1EEEEEviT_T0_T2_T3_T4_T5_ --------------------------
	.section	.nv.info._ZN2at6native27unrolled_elementwise_kernelINS0_13BinaryFunctorIN3c108BFloat16ES4_S4_ZZZNS0_21nextafter_kernel_cudaERNS_18TensorIteratorBaseEENKUlvE_clEvENKUlvE1_clEvEUlS4_S4_E_EESt5arrayIPcLm3EELi4E23TrivialOffsetCalculatorILi2EjESE_ILi1EjENS0_6memory12LoadWithCastILi2EEENSH_13StoreWithCastILi1EEEEEviT_T0_T2_T3_T4_T5_,"",@"SHT_CUDA_INFO"
	.sectionflags	@""
	.align	4


	//----- nvinfo : EIATTR_CUDA_API_VERSION
	.align		4
        /*0000*/ 	.byte	0x04, 0x37
        /*0002*/ 	.short	(.L_6653 - .L_6652)
.L_6652:
        /*0004*/ 	.word	0x00000082


	//----- nvinfo : EIATTR_KPARAM_INFO
	.align		4
.L_6653:
        /*0008*/ 	.byte	0x04, 0x17
        /*000a*/ 	.short	(.L_6655 - .L_6654)
.L_6654:
        /*000c*/ 	.word	0x00000000
        /*0010*/ 	.short	0x0006
        /*0012*/ 	.short	0x0030
        /*0014*/ 	.byte	0x00, 0xf0, 0x21, 0x00


	//----- nvinfo : EIATTR_KPARAM_INFO
	.align		4
.L_6655:
        /*0018*/ 	.byte	0x04, 0x17
        /*001a*/ 	.short	(.L_6657 - .L_6656)
.L_6656:
        /*001c*/ 	.word	0x00000000
        /*0020*/ 	.short	0x0005
        /*0022*/ 	.short	0x0024
        /*0024*/ 	.byte	0x00, 0xf0, 0x31, 0x00


	//----- nvinfo : EIATTR_KPARAM_INFO
	.align		4
.L_6657:
        /*0028*/ 	.byte	0x04, 0x17
        /*002a*/ 	.short	(.L_6659 - .L_6658)
.L_6658:
        /*002c*/ 	.word	0x00000000
        /*0030*/ 	.short	0x0004
        /*0032*/ 	.short	0x0021
        /*0034*/ 	.byte	0x00, 0xf0, 0x05, 0x00


	//----- nvinfo : EIATTR_KPARAM_INFO
	.align		4
.L_6659:
        /*0038*/ 	.byte	0x04, 0x17
        /*003a*/ 	.short	(.L_6661 - .L_6660)
.L_6660:
        /*003c*/ 	.word	0x00000000
        /*0040*/ 	.short	0x0003
        /*0042*/ 	.short	0x0020
        /*0044*/ 	.byte	0x00, 0xf0, 0x05, 0x00


	//----- nvinfo : EIATTR_KPARAM_INFO
	.align		4
.L_6661:
        /*0048*/ 	.byte	0x04, 0x17
        /*004a*/ 	.short	(.L_6663 - .L_6662)
.L_6662:
        /*004c*/ 	.word	0x00000000
        /*0050*/ 	.short	0x0002
        /*0052*/ 	.short	0x0008
        /*0054*/ 	.byte	0x00, 0xf0, 0x61, 0x00


	//----- nvinfo : EIATTR_KPARAM_INFO
	.align		4
.L_6663:
        /*0058*/ 	.byte	0x04, 0x17
        /*005a*/ 	.short	(.L_6665 - .L_6664)
.L_6664:
        /*005c*/ 	.word	0x00000000
        /*0060*/ 	.short	0x0001
        /*0062*/ 	.short	0x0004
        /*0064*/ 	.byte	0x00, 0xf0, 0x05, 0x00


	//----- nvinfo : EIATTR_KPARAM_INFO
	.align		4
.L_6665:
        /*0068*/ 	.byte	0x04, 0x17
        /*006a*/ 	.short	(.L_6667 - .L_6666)
.L_6666:
        /*006c*/ 	.word	0x00000000
        /*0070*/ 	.short	0x0000
        /*0072*/ 	.short	0x0000
        /*0074*/ 	.byte	0x00, 0xf0, 0x11, 0x00


	//----- nvinfo : EIATTR_SPARSE_MMA_MASK
	.align		4
.L_6667:
        /*0078*/ 	.byte	0x03, 0x50
        /*007a*/ 	.short	0x0000


	//----- nvinfo : EIATTR_MAXREG_COUNT
	.align		4
        /*007c*/ 	.byte	0x03, 0x1b
        /*007e*/ 	.short	0x00ff


	//----- nvinfo : EIATTR_EXTERNS
	.align		4
        /*0080*/ 	.byte	0x04, 0x0f
        /*0082*/ 	.short	(.L_6669 - .L_6668)


	//   ....[0]....
	.align		4
.L_6668:
        /*0084*/ 	.word	index@(__assertfail)


	//----- nvinfo : EIATTR_MERCURY_ISA_VERSION
	.align		4
.L_6669:
        /*0088*/ 	.byte	0x03, 0x5f
        /*008a*/ 	.short	0x0101


	//----- nvinfo : EIATTR_SYSCALL_OFFSETS
	.align		4
        /*008c*/ 	.byte	0x04, 0x46
        /*008e*/ 	.short	(.L_6671 - .L_6670)


	//   ....[0]....
.L_6670:
        /*0090*/ 	.word	0x000010f0


	//   ....[1]....
        /*0094*/ 	.word	0x000021b0


	//   ....[2]....
        /*0098*/ 	.word	0x000032f0


	//   ....[3]....
        /*009c*/ 	.word	0x000043b0


	//   ....[4]....
        /*00a0*/ 	.word	0x00005500


	//   ....[5]....
        /*00a4*/ 	.word	0x000065d0


	//   ....[6]....
        /*00a8*/ 	.word	0x00007700


	//   ....[7]....
        /*00ac*/ 	.word	0x000086e0


	//   ....[8]....
        /*00b0*/ 	.word	0x0000a140


	//   ....[9]....
        /*00b4*/ 	.word	0x0000b160


	//   ....[10]....
        /*00b8*/ 	.word	0x0000c140


	//   ....[11]....
        /*00bc*/ 	.word	0x0000d120


	//----- nvinfo : EIATTR_EXIT_INSTR_OFFSETS
	.align		4
.L_6671:
        /*00c0*/ 	.byte	0x04, 0x1c
        /*00c2*/ 	.short	(.L_6673 - .L_6672)


	//   ....[0]....
.L_6672:
        /*00c4*/ 	.word	0x0000c200


	//   ....[1]....
        /*00c8*/ 	.word	0x0000c350


	//   ....[2]....
        /*00cc*/ 	.word	0x0000c390


	//   ....[3]....
        /*00d0*/ 	.word	0x0000c430


	//   ....[4]....
        /*00d4*/ 	.word	0x0000c470


	//   ....[5]....
        /*00d8*/ 	.word	0x0000c4b0


	//   ....[6]....
        /*00dc*/ 	.word	0x0000c540


	//   ....[7]....
        /*00e0*/ 	.word	0x0000c580


	//   ....[8]....
        /*00e4*/ 	.word	0x0000c620


	//   ....[9]....
        /*00e8*/ 	.word	0x0000c670


	//   ....[10]....
        /*00ec*/ 	.word	0x0000c6c0


	//   ....[11]....
        /*00f0*/ 	.word	0x0000c790


	//   ....[12]....
        /*00f4*/ 	.word	0x0000c7f0


	//   ....[13]....
        /*00f8*/ 	.word	0x0000c980


	//   ....[14]....
        /*00fc*/ 	.word	0x0000cae0


	//   ....[15]....
        /*0100*/ 	.word	0x0000cb00


	//   ....[16]....
        /*0104*/ 	.word	0x0000cbc0


	//   ....[17]....
        /*0108*/ 	.word	0x0000cd40


	//   ....[18]....
        /*010c*/ 	.word	0x0000cec0


	//   ....[19]....
        /*0110*/ 	.word	0x0000d020


	//   ....[20]....
        /*0114*/ 	.word	0x0000d130


	//   ....[21]....
        /*0118*/ 	.word	0x0000d170


	//   ....[22]....
        /*011c*/ 	.word	0x0000d1b0


	//----- nvinfo : EIATTR_MAX_THREADS
	.align		4
.L_6673:
        /*0120*/ 	.byte	0x04, 0x05
        /*0122*/ 	.short	(.L_6675 - .L_6674)
.L_6674:
        /*0124*/ 	.word	0x00000080
        /*0128*/ 	.word	0x00000001
        /*012c*/ 	.word	0x00000001


	//----- nvinfo : EIATTR_CRS_STACK_SIZE
	.align		4
.L_6675:
        /*0130*/ 	.byte	0x04, 0x1e
        /*0132*/ 	.short	(.L_6677 - .L_6676)
.L_6676:
        /*0134*/ 	.word	0x00000000


	//----- nvinfo : EIATTR_CBANK_PARAM_SIZE
	.align		4
.L_6677:
        /*0138*/ 	.byte	0x03, 0x19
        /*013a*/ 	.short	0x0038


	//----- nvinfo : EIATTR_PARAM_CBANK
	.align		4
        /*013c*/ 	.byte	0x04, 0x0a
        /*013e*/ 	.short	(.L_6679 - .L_6678)
	.align		4
.L_6678:
        /*0140*/ 	.word	index@(.nv.constant0._ZN2at6native27unrolled_elementwise_kernelINS0_13BinaryFunctorIN3c108BFloat16ES4_S4_ZZZNS0_21nextafter_kernel_cudaERNS_18TensorIteratorBaseEENKUlvE_clEvENKUlvE1_clEvEUlS4_S4_E_EESt5arrayIPcLm3EELi4E23TrivialOffsetCalculatorILi2EjESE_ILi1EjENS0_6memory12LoadWithCastILi2EEENSH_13StoreWithCastILi1EEEEEviT_T0_T2_T3_T4_T5_)
        /*0144*/ 	.short	0x0210
        /*0146*/ 	.short	0x0038


	//----- nvinfo : EIATTR_SW_WAR
	.align		4
.L_6679:
        /*0148*/ 	.byte	0x04, 0x36
        /*014a*/ 	.short	(.L_6681 - .L_6680)
.L_6680:
        /*014c*/ 	.word	0x00000008
.L_6681:


//--------------------- .nv.info._ZN2at6native18elementwise_kernelILi128ELi4EZNS0_22gpu_kernel_impl_nocastINS0_13BinaryFunctorIN3c108BFloat16ES5_S5_ZZZNS0_21nextafter_kernel_cudaERNS_18TensorIteratorBaseEENKUlvE_clEvENKUlvE1_clEvEUlS5_S5_E_EEEEvS7_RKT_EUliE_EEviT1_ --------------------------
	.section	.nv.info._ZN2at6native18elementwise_kernelILi128ELi4EZNS0_22gpu_kernel_impl_nocastINS0_13BinaryFunctorIN3c108BFloat16ES5_S5_ZZZNS0_21nextafter_kernel_cudaERNS_18TensorIteratorBaseEENKUlvE_clEvENKUlvE1_clEvEUlS5_S5_E_EEEEvS7_RKT_EUliE_EEviT1_,"",@"SHT_CUDA_INFO"
	.sectionflags	@""
	.align	4


	//----- nvinfo : EIATTR_CUDA_API_VERSION
	.align		4
        /*0000*/ 	.byte	0x04, 0x37
        /*0002*/ 	.short	(.L_6683 - .L_6682)
.L_6682:
        /*0004*/ 	.word	0x00000082


	//----- nvinfo : EIATTR_KPARAM_INFO
	.align		4
.L_6683:
        /*0008*/ 	.byte	0x04, 0x17
        /*000a*/ 	.short	(.L_6685 - .L_6684)
.L_6684:
        /*000c*/ 	.word	0x00000000
        /*0010*/ 	.short	0x0001
        /*0012*/ 	.short	0x0008
        /*0014*/ 	.byte	0x00, 0xf0, 0x21, 0x0a


	//----- nvinfo : EIATTR_KPARAM_INFO
	.align		4
.L_6685:
        /*0018*/ 	.byte	0x04, 0x17
        /*001a*/ 	.short	(.L_6687 - .L_6686)
.L_6686:
        /*001c*/ 	.word	0x00000000
        /*0020*/ 	.short	0x0000
        /*0022*/ 	.short	0x0000
        /*0024*/ 	.byte	0x00, 0xf0, 0x11, 0x00


	//----- nvinfo : EIATTR_SPARSE_MMA_MASK
	.align		4
.L_6687:
        /*0028*/ 	.byte	0x03, 0x50
        /*002a*/ 	.short	0x0000


	//----- nvinfo : EIATTR_MAXREG_COUNT
	.align		4
        /*002c*/ 	.byte	0x03, 0x1b
        /*002e*/ 	.short	0x0080


	//----- nvinfo : EIATTR_MERCURY_ISA_VERSION
	.align		4
        /*0030*/ 	.byte	0x03, 0x5f
        /*0032*/ 	.short	0x0101


	//----- nvinfo : EIATTR_EXIT_INSTR_OFFSETS
	.align		4
        /*0034*/ 	.byte	0x04, 0x1c
        /*0036*/ 	.short	(.L_6689 - .L_6688)


	//   ....[0]....
.L_6688:
        /*0038*/ 	.word	0x00004c20


	//   ....[1]....
        /*003c*/ 	.word	0x00006520


	//----- nvinfo : EIATTR_MAX_THREADS
	.align		4
.L_6689:
        /*0040*/ 	.byte	0x04, 0x05
        /*0042*/ 	.short	(.L_6691 - .L_6690)
.L_6690:
        /*0044*/ 	.word	0x00000080
        /*0048*/ 	.word	0x00000001
        /*004c*/ 	.word	0x00000001


	//----- nvinfo : EIATTR_CRS_STACK_SIZE
	.align		4
.L_6691:
        /*0050*/ 	.byte	0x04, 0x1e
        /*0052*/ 	.short	(.L_6693 - .L_6692)
.L_6692:
        /*0054*/ 	.word	0x00000000


	//----- nvinfo : EIATTR_CBANK_PARAM_SIZE
	.align		4
.L_6693:
        /*0058*/ 	.byte	0x03, 0x19
        /*005a*/ 	.short	0x0290


	//----- nvinfo : EIATTR_PARAM_CBANK
	.align		4
        /*005c*/ 	.byte	0x04, 0x0a
        /*005e*/ 	.short	(.L_6695 - .L_6694)
	.align		4
.L_6694:
        /*0060*/ 	.word	index@(.nv.constant0._ZN2at6native18elementwise_kernelILi128ELi4EZNS0_22gpu_kernel_impl_nocastINS0_13BinaryFunctorIN3c108BFloat16ES5_S5_ZZZNS0_21nextafter_kernel_cudaERNS_18TensorIteratorBaseEENKUlvE_clEvENKUlvE1_clEvEUlS5_S5_E_EEEEvS7_RKT_EUliE_EEviT1_)
        /*0064*/ 	.short	0x0210
        /*0066*/ 	.short	0x0290


	//----- nvinfo : EIATTR_SW_WAR
	.align		4
.L_6695:
        /*0068*/ 	.byte	0x04, 0x36
        /*006a*/ 	.short	(.L_6697 - .L_6696)
.L_6696:
        /*006c*/ 	.word	0x00000008
.L_6697:


//--------------------- .nv.info._ZN2at6native27unrolled_elementwise_kernelINS0_13BinaryFunctorIN3c108BFloat16ES4_S4_ZZZNS0_21nextafter_kernel_cudaERNS_18TensorIteratorBaseEENKUlvE_clEvENKUlvE1_clEvEUlS4_S4_E_EESt5arrayIPcLm3EELi4E23TrivialOffsetCalculatorILi2EjESE_ILi1EjENS0_6memory15LoadWithoutCastENSH_16StoreWithoutCastEEEviT_T0_T2_T3_T4_T5_ --------------------------
	.section	.nv.info._ZN2at6native27unrolled_elementwise_kernelINS0_13BinaryFunctorIN3c108BFloat16ES4_S4_ZZZNS0_21nextafter_kernel_cudaERNS_18TensorIteratorBaseEENKUlvE_clEvENKUlvE1_clEvEUlS4_S4_E_EESt5arrayIPcLm3EELi4E23TrivialOffsetCalculatorILi2EjESE_ILi1EjENS0_6memory15LoadWithoutCastENSH_16StoreWithoutCastEEEviT_T0_T2_T3_T4_T5_,"",@"SHT_CUDA_INFO"
	.sectionflags	@""
	.align	4


	//----- nvinfo : EIATTR_CUDA_API_VERSION
	.align		4
        /*0000*/ 	.byte	0x04, 0x37
        /*0002*/ 	.short	(.L_6699 - .L_6698)
.L_6698:
        /*0004*/ 	.word	0x00000082


	//----- nvinfo : EIATTR_KPARAM_INFO
	.align		4
.L_6699:
        /*0008*/ 	.byte	0x04, 0x17
        /*000a*/ 	.short	(.L_6701 - .L_6700)
.L_6700:
        /*000c*/ 	.word	0x00000000
        /*0010*/ 	.short	0x0006
        /*0012*/ 	.short	0x0023
        /*0014*/ 	.byte	0x00, 0xf0, 0x05, 0x00


	//----- nvinfo : EIATTR_KPARAM_INFO
	.align		4
.L_6701:
        /*0018*/ 	.byte	0x04, 0x17
        /*001a*/ 	.short	(.L_6703 - .L_6702)
.L_6702:
        /*001c*/ 	.word	0x00000000
        /*0020*/ 	.short	0x0005
        /*0022*/ 	.short	0x0022
        /*0024*/ 	.byte	0x00, 0xf0, 0x05, 0x00


	//----- nvinfo : EIATTR_KPARAM_INFO
	.align		4
.L_6703:
        /*0028*/ 	.byte	0x04, 0x17
        /*002a*/ 	.short	(.L_6705 - .L_6704)
.L_6704:
        /*002c*/ 	.word	0x00000000
        /*0030*/ 	.short	0x0004
        /*0032*/ 	.short	0x0021
        /*0034*/ 	.byte	0x00, 0xf0, 0x05, 0x00


	//----- nvinfo : EIATTR_KPARAM_INFO
	.align		4
.L_6705:
        /*0038*/ 	.byte	0x04, 0x17
        /*003a*/ 	.short	(.L_6707 - .L_6706)
.L_6706:
        /*003c*/ 	.word	0x00000000
        /*0040*/ 	.short	0x0003
        /*0042*/ 	.short	0x0020
        /*0044*/ 	.byte	0x00, 0xf0, 0x05, 0x00


	//----- nvinfo : EIATTR_KPARAM_INFO
	.align		4
.L_6707:
        /*0048*/ 	.byte	0x04, 0x17
        /*004a*/ 	.short	(.L_6709 - .L_6708)
.L_6708:
        /*004c*/ 	.word	0x00000000
        /*0050*/ 	.short	0x0002
        /*0052*/ 	.short	0x0008
        /*0054*/ 	.byte	0x00, 0xf0, 0x61, 0x00


	//----- nvinfo : EIATTR_KPARAM_INFO
	.align		4
.L_6709:
        /*0058*/ 	.byte	0x04, 0x17
        /*005a*/ 	.short	(.L_6711 - .L_6710)
.L_6710:
        /*005c*/ 	.word	0x00000000
        /*0060*/ 	.short	0x0001
        /*0062*/ 	.short	0x0004
        /*0064*/ 	.byte	0x00, 0xf0, 0x05, 0x00


	//----- nvinfo : EIATTR_KPARAM_INFO
	.align		4
.L_6711:
        /*0068*/ 	.byte	0x04, 0x17
        /*006a*/ 	.short	(.L_6713 - .L_6712)
.L_6712:
        /*006c*/ 	.word	0x00000000
        /*0070*/ 	.short	0x0000
        /*0072*/ 	.short	0x0000
        /*0074*/ 	.byte	0x00, 0xf0, 0x11, 0x00


	//----- nvinfo : EIATTR_SPARSE_MMA_MASK
	.align		4
.L_6713:
        /*0078*/ 	.byte	0x03, 0x50
        /*007a*/ 	.short	0x0000


	//----- nvinfo : EIATTR_MAXREG_COUNT
	.align		4
        /*007c*/ 	.byte	0x03, 0x1b
        /*007e*/ 	.short	0x00ff


	//----- nvinfo : EIATTR_MERCURY_ISA_VERSION
	.align		4
        /*0080*/ 	.byte	0x03, 0x5f
        /*0082*/ 	.short	0x0101


	//----- nvinfo : EIATTR_EXIT_INSTR_OFFSETS
	.align		4
        /*0084*/ 	.byte	0x04, 0x1c
        /*0086*/ 	.short	(.L_6715 - .L_6714)


	//   ....[0]....
.L_6714:
        /*0088*/ 	.word	0x00000d90


	//   ....[1]....
        /*008c*/ 	.word	0x00000de0


	//----- nvinfo : EIATTR_MAX_THREADS
	.align		4
.L_6715:
        /*0090*/ 	.byte	0x04, 0x05
        /*0092*/ 	.short	(.L_6717 - .L_6716)
.L_6716:
        /*0094*/ 	.word	0x00000080
        /*0098*/ 	.word	0x00000001
        /*009c*/ 	.word	0x00000001


	//----- nvinfo : EIATTR_CRS_STACK_SIZE
	.align		4
.L_6717:
        /*00a0*/ 	.byte	0x04, 0x1e
        /*00a2*/ 	.short	(.L_6719 - .L_6718)
.L_6718:
        /*00a4*/ 	.word	0x00000000


	//----- nvinfo : EIATTR_CBANK_PARAM_SIZE
	.align		4
.L_6719:
        /*00a8*/ 	.byte	0x03, 0x19
        /*00aa*/ 	.short	0x0024


	//----- nvinfo : EIATTR_PARAM_CBANK
	.align		4
        /*00ac*/ 	.byte	0x04, 0x0a
        /*00ae*/ 	.short	(.L_6721 - .L_6720)
	.align		4
.L_6720:
        /*00b0*/ 	.word	index@(.nv.constant0._ZN2at6native27unrolled_elementwise_kernelINS0_13BinaryFunctorIN3c108BFloat16ES4_S4_ZZZNS0_21nextafter_kernel_cudaERNS_18TensorIteratorBaseEENKUlvE_clEvENKUlvE1_clEvEUlS4_S4_E_EESt5arrayIPcLm3EELi4E23TrivialOffsetCalculatorILi2EjESE_ILi1EjENS0_6memory15LoadWithoutCastENSH_16StoreWithoutCastEEEviT_T0_T2_T3_T4_T5_)
        /*00b4*/ 	.short	0x0210
        /*00b6*/ 	.short	0x0024


	//----- nvinfo : EIATTR_SW_WAR
	.align		4
.L_6721:
        /*00b8*/ 	.byte	0x04, 0x36
        /*00ba*/ 	.short	(.L_6723 - .L_6722)
.L_6722:
        /*00bc*/ 	.word	0x00000008
.L_6723:


//--------------------- .nv.info._ZN2at6native29vectorized_elementwise_kernelILi2ENS0_13BinaryFunctorIN3c108BFloat16ES4_S4_ZZZNS0_21nextafter_kernel_cudaERNS_18TensorIteratorBaseEENKUlvE_clEvENKUlvE1_clEvEUlS4_S4_E_EESt5arrayIPcLm3EEEEviT0_T1_ --------------------------
	.section	.nv.info._ZN2at6native29vectorized_elementwise_kernelILi2ENS0_13BinaryFunctorIN3c108BFloat16ES4_S4_ZZZNS0_21nextafter_kernel_cudaERNS_18TensorIteratorBaseEENKUlvE_clEvENKUlvE1_clEvEUlS4_S4_E_EESt5arrayIPcLm3EEEEviT0_T1_,"",@"SHT_CUDA_INFO"
	.sectionflags	@""
	.align	4


	//----- nvinfo : EIATTR_CUDA_API_VERSION
	.align		4
        /*0000*/ 	.byte	0x04, 0x37
        /*0002*/ 	.short	(.L_6725 - .L_6724)
.L_6724:
        /*0004*/ 	.word	0x00000082


	//----- nvinfo : EIATTR_KPARAM_INFO
	.align		4
.L_6725:
        /*0008*/ 	.byte	0x04, 0x17
        /*000a*/ 	.short	(.L_6727 - .L_6726)
.L_6726:
        /*000c*/ 	.word	0x00000000
        /*0010*/ 	.short	0x0002
        /*0012*/ 	.short	0x0008
        /*0014*/ 	.byte	0x00, 0xf0, 0x61, 0x00


	//----- nvinfo : EIATTR_KPARAM_INFO
	.align		4
.L_6727:
        /*0018*/ 	.byte	0x04, 0x17
        /*001a*/ 	.short	(.L_6729 - .L_6728)
.L_6728:
        /*001c*/ 	.word	0x00000000
        /*0020*/ 	.short	0x0001
        /*0022*/ 	.short	0x0004
        /*0024*/ 	.byte	0x00, 0xf0, 0x05, 0x00


	//----- nvinfo : EIATTR_KPARAM_INFO
	.align		4
.L_6729:
        /*0028*/ 	.byte	0x04, 0x17
        /*002a*/ 	.short	(.L_6731 - .L_6730)
.L_6730:
        /*002c*/ 	.word	0x00000000
        /*0030*/ 	.short	0x0000
        /*0032*/ 	.short	0x0000
        /*0034*/ 	.byte	0x00, 0xf0, 0x11, 0x00


	//----- nvinfo : EIATTR_SPARSE_MMA_MASK
	.align		4
.L_6731:
        /*0038*/ 	.byte	0x03, 0x50
        /*003a*/ 	.short	0x0000


	//----- nvinfo : EIATTR_MAXREG_COUNT
	.align		4
        /*003c*/ 	.byte	0x03, 0x1b
        /*003e*/ 	.short	0x00ff


	//----- nvinfo : EIATTR_MERCURY_ISA_VERSION
	.align		4
        /*0040*/ 	.byte	0x03, 0x5f
        /*0042*/ 	.short	0x0101


	//----- nvinfo : EIATTR_EXIT_INSTR_OFFSETS
	.align		4
        /*0044*/ 	.byte	0x04, 0x1c
        /*0046*/ 	.short	(.L_6733 - .L_6732)


	//   ....[0]....
.L_6732:
        /*0048*/ 	.word	0x00001360


	//   ....[1]....
        /*004c*/ 	.word	0x00002eb0


	//   ....[2]....
        /*0050*/ 	.word	0x00002f00


	//----- nvinfo : EIATTR_MAX_THREADS
	.align		4
.L_6733:
        /*0054*/ 	.byte	0x04, 0x05
        /*0056*/ 	.short	(.L_6735 - .L_6734)
.L_6734:
        /*0058*/ 	.word	0x00000080
        /*005c*/ 	.word	0x00000001
        /*0060*/ 	.word	0x00000001


	//----- nvinfo : EIATTR_CRS_STACK_SIZE
	.align		4
.L_6735:
        /*0064*/ 	.byte	0x04, 0x1e
        /*0066*/ 	.short	(.L_6737 - .L_6736)
.L_6736:
        /*0068*/ 	.word	0x00000000


	//----- nvinfo : EIATTR_CBANK_PARAM_SIZE
	.align		4
.L_6737:
        /*006c*/ 	.byte	0x03, 0x19
        /*006e*/ 	.short	0x0020


	//----- nvinfo : EIATTR_PARAM_CBANK
	.align		4
        /*0070*/ 	.byte	0x04, 0x0a
        /*0072*/ 	.short	(.L_6739 - .L_6738)
	.align		4
.L_6738:
        /*0074*/ 	.word	index@(.nv.constant0._ZN2at6native29vectorized_elementwise_kernelILi2ENS0_13BinaryFunctorIN3c108BFloat16ES4_S4_ZZZNS0_21nextafter_kernel_cudaERNS_18TensorIteratorBaseEENKUlvE_clEvENKUlvE1_clEvEUlS4_S4_E_EESt5arrayIPcLm3EEEEviT0_T1_)
        /*0078*/ 	.short	0x0210
        /*007a*/ 	.short	0x0020


	//----- nvinfo : EIATTR_SW_WAR
	.align		4
.L_6739:
        /*007c*/ 	.byte	0x04, 0x36
        /*007e*/ 	.short	(.L_6741 - .L_6740)
.L_6740:
        /*0080*/ 	.word	0x00000008
.L_6741:


//--------------------- .nv.info._ZN2at6native29vectorized_elementwise_kernelILi4ENS0_13BinaryFunctorIN3c108BFloat16ES4_S4_ZZZNS0_21nextafter_kernel_cudaERNS_18TensorIteratorBaseEENKUlvE_clEvENKUlvE1_clEvEUlS4_S4_E_EESt5arrayIPcLm3EEEEviT0_T1_ --------------------------
	.section	.nv.info._ZN2at6native29vectorized_elementwise_kernelILi4ENS0_13BinaryFunctorIN3c108BFloat16ES4_S4_ZZZNS0_21nextafter_kernel_cudaERNS_18TensorIteratorBaseEENKUlvE_clEvENKUlvE1_clEvEUlS4_S4_E_EESt5arrayIPcLm3EEEEviT0_T1_,"",@"SHT_CUDA_INFO"
	.sectionflags	@""
	.align	4


	//----- nvinfo : EIATTR_CUDA_API_VERSION
	.align		4
        /*0000*/ 	.byte	0x04, 0x37
        /*0002*/ 	.short	(.L_6743 - .L_6742)
.L_6742:
        /*0004*/ 	.word	0x00000082


	//----- nvinfo : EIATTR_KPARAM_INFO
	.align		4
.L_6743:
        /*0008*/ 	.byte	0x04, 0x17
        /*000a*/ 	.short	(.L_6745 - .L_6744)
.L_6744:
        /*000c*/ 	.word	0x00000000
        /*0010*/ 	.short	0x0002
        /*0012*/ 	.short	0x0008
        /*0014*/ 	.byte	0x00, 0xf0, 0x61, 0x00


	//----- nvinfo : EIATTR_KPARAM_INFO
	.align		4
.L_6745:
        /*0018*/ 	.byte	0x04, 0x17
        /*001a*/ 	.short	(.L_6747 - .L_6746)
.L_6746:
        /*001c*/ 	.word	0x00000000
        /*0020*/ 	.short	0x0001
        /*0022*/ 	.short	0x0004
        /*0024*/ 	.byte	0x00, 0xf0, 0x05, 0x00


	//----- nvinfo : EIATTR_KPARAM_INFO
	.align		4
.L_6747:
        /*0028*/ 	.byte	0x04, 0x17
        /*002a*/ 	.short	(.L_6749 - .L_6748)
.L_6748:
        /*002c*/ 	.word	0x00000000
        /*0030*/ 	.short	0x0000
        /*0032*/ 	.short	0x0000
        /*0034*/ 	.byte	0x00, 0xf0, 0x11, 0x00


	//----- nvinfo : EIATTR_SPARSE_MMA_MASK
	.align		4
.L_6749:
        /*0038*/ 	.byte	0x03, 0x50
        /*003a*/ 	.short	0x0000


	//----- nvinfo : EIATTR_MAXREG_COUNT
	.align		4
        /*003c*/ 	.byte	0x03, 0x1b
        /*003e*/ 	.short	0x00ff


	//----- nvinfo : EIATTR_MERCURY_ISA_VERSION
	.align		4
        /*0040*/ 	.byte	0x03, 0x5f
        /*0042*/ 	.short	0x0101


	//----- nvinfo : EIATTR_EXIT_INSTR_OFFSETS
	.align		4
        /*0044*/ 	.byte	0x04, 0x1c
        /*0046*/ 	.short	(.L_6751 - .L_6750)


	//   ....[0]....
.L_6750:
        /*0048*/ 	.word	0x00001360


	//   ....[1]....
        /*004c*/ 	.word	0x00002eb0


	//   ....[2]....
        /*0050*/ 	.word	0x00002f00


	//----- nvinfo : EIATTR_MAX_THREADS
	.align		4
.L_6751:
        /*0054*/ 	.byte	0x04, 0x05
        /*0056*/ 	.short	(.L_6753 - .L_6752)
.L_6752:
        /*0058*/ 	.word	0x00000080
        /*005c*/ 	.word	0x00000001
        /*0060*/ 	.word	0x00000001


	//----- nvinfo : EIATTR_CRS_STACK_SIZE
	.align		4
.L_6753:
        /*0064*/ 	.byte	0x04, 0x1e
        /*0066*/ 	.short	(.L_6755 - .L_6754)
.L_6754:
        /*0068*/ 	.word	0x00000000


	//----- nvinfo : EIATTR_CBANK_PARAM_SIZE
	.align		4
.L_6755:
        /*006c*/ 	.byte	0x03, 0x19
        /*006e*/ 	.short	0x0020


	//----- nvinfo : EIATTR_PARAM_CBANK
	.align		4
        /*0070*/ 	.byte	0x04, 0x0a
        /*0072*/ 	.short	(.L_6757 - .L_6756)
	.align		4
.L_6756:
        /*0074*/ 	.word	index@(.nv.constant0._ZN2at6native29vectorized_elementwise_kernelILi4ENS0_13BinaryFunctorIN3c108BFloat16ES4_S4_ZZZNS0_21nextafter_kernel_cudaERNS_18TensorIteratorBaseEENKUlvE_clEvENKUlvE1_clEvEUlS4_S4_E_EESt5arrayIPcLm3EEEEviT0_T1_)
        /*0078*/ 	.short	0x0210
        /*007a*/ 	.short	0x0020


	//----- nvinfo : EIATTR_SW_WAR
	.align		4
.L_6757:
        /*007c*/ 	.byte	0x04, 0x36
        /*007e*/ 	.short	(.L_6759 - .L_6758)
.L_6758:
        /*0080*/ 	.word	0x00000008
.L_6759:


//--------------------- .nv.info._ZN2at6native29vectorized_elementwise_kernelILi8ENS0_13BinaryFunctorIN3c108BFloat16ES4_S4_ZZZNS0_21nextafter_kernel_cudaERNS_18TensorIteratorBaseEENKUlvE_clEvENKUlvE1_clEvEUlS4_S4_E_EESt5arrayIPcLm3EEEEviT0_T1_ --------------------------
	.section	.nv.info._ZN2at6native29vectorized_elementwise_kernelILi8ENS0_13BinaryFunctorIN3c108BFloat16ES4_S4_ZZZNS0_21nextafter_kernel_cudaERNS_18TensorIteratorBaseEENKUlvE_clEvENKUlvE1_clEvEUlS4_S4_E_EESt5arrayIPcLm3EEEEviT0_T1_,"",@"SHT_CUDA_INFO"
	.sectionflags	@""
	.align	4


	//----- nvinfo : EIATTR_CUDA_API_VERSION
	.align		4
        /*0000*/ 	.byte	0x04, 0x37
        /*0002*/ 	.short	(.L_6761 - .L_6760)
.L_6760:
        /*0004*/ 	.word	0x00000082


	//----- nvinfo : EIATTR_KPARAM_INFO
	.align		4
.L_6761:
        /*0008*/ 	.byte	0x04, 0x17
        /*000a*/ 	.short	(.L_6763 - .L_6762)
.L_6762:
        /*000c*/ 	.word	0x00000000
        /*0010*/ 	.short	0x0002
        /*0012*/ 	.short	0x0008
        /*0014*/ 	.byte	0x00, 0xf0, 0x61, 0x00


	//----- nvinfo : EIATTR_KPARAM_INFO
	.align		4
.L_6763:
        /*0018*/ 	.byte	0x04, 0x17
        /*001a*/ 	.short	(.L_6765 - .L_6764)
.L_6764:
        /*001c*/ 	.word	0x00000000
        /*0020*/ 	.short	0x0001
        /*0022*/ 	.short	0x0004
        /*0024*/ 	.byte	0x00, 0xf0, 0x05, 0x00


	//----- nvinfo : EIATTR_KPARAM_INFO
	.align		4
.L_6765:
        /*0028*/ 	.byte	0x04, 0x17
        /*002a*/ 	.short	(.L_6767 - .L_6766)
.L_6766:
        /*002c*/ 	.word	0x00000000
        /*0030*/ 	.short	0x0000
        /*0032*/ 	.short	0x0000
        /*0034*/ 	.byte	0x00, 0xf0, 0x11, 0x00


	//----- nvinfo : EIATTR_SPARSE_MMA_MASK
	.align		4
.L_6767:
        /*0038*/ 	.byte	0x03, 0x50
        /*003a*/ 	.short	0x0000


	//----- nvinfo : EIATTR_MAXREG_COUNT
	.align		4
        /*003c*/ 	.byte	0x03, 0x1b
        /*003e*/ 	.short	0x00ff


	//----- nvinfo : EIATTR_MERCURY_ISA_VERSION
	.align		4
        /*0040*/ 	.byte	0x03, 0x5f
        /*0042*/ 	.short	0x0101


	//----- nvinfo : EIATTR_EXIT_INSTR_OFFSETS
	.align		4
        /*0044*/ 	.byte	0x04, 0x1c
        /*0046*/ 	.short	(.L_6769 - .L_6768)


	//   ....[0]....
.L_6768:
        /*0048*/ 	.word	0x00001300


	//   ....[1]....
        /*004c*/ 	.word	0x00002e50


	//   ....[2]....
        /*0050*/ 	.word	0x00002ea0


	//----- nvinfo : EIATTR_MAX_THREADS
	.align		4
.L_6769:
        /*0054*/ 	.byte	0x04, 0x05
        /*0056*/ 	.short	(.L_6771 - .L_6770)
.L_6770:
        /*0058*/ 	.word	0x00000080
        /*005c*/ 	.word	0x00000001
        /*0060*/ 	.word	0x00000001


	//----- nvinfo : EIATTR_CRS_STACK_SIZE
	.align		4
.L_6771:
        /*0064*/ 	.byte	0x04, 0x1e
        /*0066*/ 	.short	(.L_6773 - .L_6772)
.L_6772:
        /*0068*/ 	.word	0x00000000


	//----- nvinfo : EIATTR_CBANK_PARAM_SIZE
	.align		4
.L_6773:
        /*006c*/ 	.byte	0x03, 0x19
        /*006e*/ 	.short	0x0020


	//----- nvinfo : EIATTR_PARAM_CBANK
	.align		4
        /*0070*/ 	.byte	0x04, 0x0a
        /*0072*/ 	.short	(.L_6775 - .L_6774)
	.align		4
.L_6774:
        /*0074*/ 	.word	index@(.nv.constant0._ZN2at6native29vectorized_elementwise_kernelILi8ENS0_13BinaryFunctorIN3c108BFloat16ES4_S4_ZZZNS0_21nextafter_kernel_cudaERNS_18TensorIteratorBaseEENKUlvE_clEvENKUlvE1_clEvEUlS4_S4_E_EESt5arrayIPcLm3EEEEviT0_T1_)
        /*0078*/ 	.short	0x0210
        /*007a*/ 	.short	0x0020


	//----- nvinfo : EIATTR_SW_WAR
	.align		4
.L_6775:
        /*007c*/ 	.byte	0x04, 0x36
        /*007e*/ 	.short	(.L_6777 - .L_6776)
.L_6776:
        /*0080*/ 	.word	0x00000008
.L_6777:


//--------------------- .nv.info._ZN2at6native18elementwise_kernelILi128ELi4EZNS0_15gpu_kernel_implINS0_13BUnaryFunctorIN3c108BFloat16ES5_S5_ZZZNS0_21nextafter_kernel_cudaERNS_18TensorIteratorBaseEENKUlvE_clEvENKUlvE1_clEvEUlS5_S5_E_EEEEvS7_RKT_EUliE_EEviT1_ --------------------------
	.section	.nv.info._ZN2at6native18elementwise_kernelILi128ELi4EZNS0_15gpu_kernel_implINS0_13BUnaryFunctorIN3c108BFloat16ES5_S5_ZZZNS0_21nextafter_kernel_cudaERNS_18TensorIteratorBaseEENKUlvE_clEvENKUlvE1_clEvEUlS5_S5_E_EEEEvS7_RKT_EUliE_EEviT1_,"",@"SHT_CUDA_INFO"
	.sectionflags	@""
	.align	4


	//----- nvinfo : EIATTR_CUDA_API_VERSION
	.align		4
        /*0000*/ 	.byte	0x04, 0x37
        /*0002*/ 	.short	(.L_6779 - .L_6778)
.L_6778:
        /*0004*/ 	.word	0x00000082


	//----- nvinfo : EIATTR_KPARAM_INFO
	.align		4
.L_6779:
        /*0008*/ 	.byte	0x04, 0x17
        /*000a*/ 	.short	(.L_6781 - .L_6780)
.L_6780:
        /*000c*/ 	.word	0x00000000
        /*0010*/ 	.short	0x0001
        /*0012*/ 	.short	0x0008
        /*0014*/ 	.byte	0x00, 0xf0, 0x61, 0x08


	//----- nvinfo : EIATTR_KPARAM_INFO
	.align		4
.L_6781:
        /*0018*/ 	.byte	0x04, 0x17
        /*001a*/ 	.short	(.L_6783 - .L_6782)
.L_6782:
        /*001c*/ 	.word	0x00000000
        /*0020*/ 	.short	0x0000
        /*0022*/ 	.short	0x0000
        /*0024*/ 	.byte	0x00, 0xf0, 0x11, 0x00


	//----- nvinfo : EIATTR_SPARSE_MMA_MASK
	.align		4
.L_6783:
        /*0028*/ 	.byte	0x03, 0x50
        /*002a*/ 	.short	0x0000


	//----- nvinfo : EIATTR_MAXREG_COUNT
	.align		4
        /*002c*/ 	.byte	0x03, 0x1b
        /*002e*/ 	.short	0x0080


	//----- nvinfo : EIATTR_EXTERNS
	.align		4
        /*0030*/ 	.byte	0x04, 0x0f
        /*0032*/ 	.short	(.L_6785 - .L_6784)


	//   ....[0]....
	.align		4
.L_6784:
        /*0034*/ 	.word	index@(__assertfail)


	//----- nvinfo : EIATTR_MERCURY_ISA_VERSION
	.align		4
.L_6785:
        /*0038*/ 	.byte	0x03, 0x5f
        /*003a*/ 	.short	0x0101


	//----- nvinfo : EIATTR_SYSCALL_OFFSETS
	.align		4
        /*003c*/ 	.byte	0x04, 0x46
        /*003e*/ 	.short	(.L_6787 - .L_6786)


	//   ....[0]....
.L_6786:
        /*0040*/ 	.word	0x000022d0


	//   ....[1]....
        /*0044*/ 	.word	0x00003430


	//   ....[2]....
        /*0048*/ 	.word	0x00005760


	//   ....[3]....
        /*004c*/ 	.word	0x000068c0


	//   ....[4]....
        /*0050*/ 	.word	0x00008be0


	//   ....[5]....
        /*0054*/ 	.word	0x00009d40


	//   ....[6]....
        /*0058*/ 	.word	0x0000c050


	//   ....[7]....
        /*005c*/ 	.word	0x0000d1b0


	//----- nvinfo : EIATTR_EXIT_INSTR_OFFSETS
	.align		4
.L_6787:
        /*0060*/ 	.byte	0x04, 0x1c
        /*0062*/ 	.short	(.L_6789 - .L_6788)


	//   ....[0]....
.L_6788:
        /*0064*/ 	.word	0x00009e10


	//   ....[1]....
        /*0068*/ 	.word	0x0000c3e0


	//   ....[2]....
        /*006c*/ 	.word	0x0000c420


	//   ....[3]....
        /*0070*/ 	.word	0x0000c4c0


	//   ....[4]....
        /*0074*/ 	.word	0x0000c500


	//   ....[5]....
        /*0078*/ 	.word	0x0000c540


	//   ....[6]....
        /*007c*/ 	.word	0x0000c5d0


	//   ....[7]....
        /*0080*/ 	.word	0x0000c610


	//   ....[8]....
        /*0084*/ 	.word	0x0000c6b0


	//   ....[9]....
        /*0088*/ 	.word	0x0000c700


	//   ....[10]....
        /*008c*/ 	.word	0x0000c750


	//   ....[11]....
        /*0090*/ 	.word	0x0000c820


	//   ....[12]....
        /*0094*/ 	.word	0x0000c880


	//   ....[13]....
        /*0098*/ 	.word	0x0000ca10


	//   ....[14]....
        /*009c*/ 	.word	0x0000cb70


	//   ....[15]....
        /*00a0*/ 	.word	0x0000cb90


	//   ....[16]....
        /*00a4*/ 	.word	0x0000cc50


	//   ....[17]....
        /*00a8*/ 	.word	0x0000cdd0


	//   ....[18]....
        /*00ac*/ 	.word	0x0000cf50


	//   ....[19]....
        /*00b0*/ 	.word	0x0000d0b0


	//   ....[20]....
        /*00b4*/ 	.word	0x0000d1c0


	//   ....[21]....
        /*00b8*/ 	.word	0x0000d200


	//   ....[22]....
        /*00bc*/ 	.word	0x0000d240


	//----- nvinfo : EIATTR_MAX_THREADS
	.align		4
.L_6789:
        /*00c0*/ 	.byte	0x04, 0x05
        /*00c2*/ 	.short	(.L_6791 - .L_6790)
.L_6790:
        /*00c4*/ 	.word	0x00000080
        /*00c8*/ 	.word	0x00000001
        /*00cc*/ 	.word	0x00000001


	//----- nvinfo : EIATTR_CRS_STACK_SIZE
	.align		4
.L_6791:
        /*00d0*/ 	.byte	0x04, 0x1e
        /*00d2*/ 	.short	(.L_6793 - .L_6792)
.L_6792:
        /*00d4*/ 	.word	0x00000000


	//----- nvinfo : EIATTR_CBANK_PARAM_SIZE
	.align		4
.L_6793:
        /*00d8*/ 	.byte	0x03, 0x19
        /*00da*/ 	.short	0x0220


	//----- nvinfo : EIATTR_PARAM_CBANK
	.align		4
        /*00dc*/ 	.byte	0x04, 0x0a
        /*00de*/ 	.short	(.L_6795 - .L_6794)
	.align		4
.L_6794:
        /*00e0*/ 	.word	index@(.nv.constant0._ZN2at6native18elementwise_kernelILi128ELi4EZNS0_15gpu_kernel_implINS0_13BUnaryFunctorIN3c108BFloat16ES5_S5_ZZZNS0_21nextafter_kernel_cudaERNS_18TensorIteratorBaseEENKUlvE_clEvENKUlvE1_clEvEUlS5_S5_E_EEEEvS7_RKT_EUliE_EEviT1_)
        /*00e4*/ 	.short	0x0210
        /*00e6*/ 	.short	0x0220


	//----- nvinfo : EIATTR_SW_WAR
	.align		4
.L_6795:
        /*00e8*/ 	.byte	0x04, 0x36
        /*00ea*/ 	.short	(.L_6797 - .L_6796)
.L_6796:
        /*00ec*/ 	.word	0x00000008
.L_6797:


//--------------------- .nv.info._ZN2at6native27unrolled_elementwise_kernelINS0_13BUnaryFunctorIN3c108BFloat16ES4_S4_ZZZNS0_21nextafter_kernel_cudaERNS_18TensorIteratorBaseEENKUlvE_clEvENKUlvE1_clEvEUlS4_S4_E_EESt5arrayIPcLm2EELi4E23TrivialOffsetCalculatorILi1EjESF_NS0_6memory12LoadWithCastILi1EEENSG_13StoreWithCastILi1EEEEEviT_T0_T2_T3_T4_T5_ --------------------------
	.section	.nv.info._ZN2at6native27unrolled_elementwise_kernelINS0_13BUnaryFunctorIN3c108BFloat16ES4_S4_ZZZNS0_21nextafter_kernel_cudaERNS_18TensorIteratorBaseEENKUlvE_clEvENKUlvE1_clEvEUlS4_S4_E_EESt5arrayIPcLm2EELi4E23TrivialOffsetCalculatorILi1EjESF_NS0_6memory12LoadWithCastILi1EEENSG_13StoreWithCastILi1EEEEEviT_T0_T2_T3_T4_T5_,"",@"SHT_CUDA_INFO"
	.sectionflags	@""
	.align	4


	//----- nvinfo : EIATTR_CUDA_API_VERSION
	.align		4
        /*0000*/ 	.byte	0x04, 0x37
        /*0002*/ 	.short	(.L_6799 - .L_6798)
.L_6798:
        /*0004*/ 	.word	0x00000082


	//----- nvinfo : EIATTR_KPARAM_INFO
	.align		4
.L_6799:
        /*0008*/ 	.byte	0x04, 0x17
        /*000a*/ 	.short	(.L_6801 - .L_6800)
.L_6800:
        /*000c*/ 	.word	0x00000000
        /*0010*/ 	.short	0x0006
        /*0012*/ 	.short	0x0024
        /*0014*/ 	.byte	0x00, 0xf0, 0x21, 0x00


	//----- nvinfo : EIATTR_KPARAM_INFO
	.align		4
.L_6801:
        /*0018*/ 	.byte	0x04, 0x17
        /*001a*/ 	.short	(.L_6803 - .L_6802)
.L_6802:
        /*001c*/ 	.word	0x00000000
        /*0020*/ 	.short	0x0005
        /*0022*/ 	.short	0x001c
        /*0024*/ 	.byte	0x00, 0xf0, 0x21, 0x00


	//----- nvinfo : EIATTR_KPARAM_INFO
	.align		4
.L_6803:
        /*0028*/ 	.byte	0x04, 0x17
        /*002a*/ 	.short	(.L_6805 - .L_6804)
.L_6804:
        /*002c*/ 	.word	0x00000000
        /*0030*/ 	.short	0x0004
        /*0032*/ 	.short	0x0019
        /*0034*/ 	.byte	0x00, 0xf0, 0x05, 0x00


	//----- nvinfo : EIATTR_KPARAM_INFO
	.align		4
.L_6805:
        /*0038*/ 	.byte	0x04, 0x17
        /*003a*/ 	.short	(.L_6807 - .L_6806)
.L_6806:
        /*003c*/ 	.word	0x00000000
        /*0040*/ 	.short	0x0003
        /*0042*/ 	.short	0x0018
        /*0044*/ 	.byte	0x00, 0xf0, 0x05, 0x00


	//----- nvinfo : EIATTR_KPARAM_INFO
	.align		4
.L_6807:
        /*0048*/ 	.byte	0x04, 0x17
        /*004a*/ 	.short	(.L_6809 - .L_6808)
.L_6808:
        /*004c*/ 	.word	0x00000000
        /*0050*/ 	.short	0x0002
        /*0052*/ 	.short	0x0008
        /*0054*/ 	.byte	0x00, 0xf0, 0x41, 0x00


	//----- nvinfo : EIATTR_KPARAM_INFO
	.align		4
.L_6809:
        /*0058*/ 	.byte	0x04, 0x17
        /*005a*/ 	.short	(.L_6811 - .L_6810)
.L_6810:
        /*005c*/ 	.word	0x00000000
        /*0060*/ 	.short	0x0001
        /*0062*/ 	.short	0x0004
        /*0064*/ 	.byte	0x00, 0xf0, 0x11, 0x00


	//----- nvinfo : EIATTR_KPARAM_INFO
	.align		4
.L_6811:
        /*0068*/ 	.byte	0x04, 0x17
        /*006a*/ 	.short	(.L_6813 - .L_6812)
.L_6812:
        /*006c*/ 	.word	0x00000000
        /*0070*/ 	.short	0x0000
        /*0072*/ 	.short	0x0000
        /*0074*/ 	.byte	0x00, 0xf0, 0x11, 0x00


	//----- nvinfo : EIATTR_SPARSE_MMA_MASK
	.align		4
.L_6813:
        /*0078*/ 	.byte	0x03, 0x50
        /*007a*/ 	.short	0x0000


	//----- nvinfo : EIATTR_MAXREG_COUNT
	.align		4
        /*007c*/ 	.byte	0x03, 0x1b
        /*007e*/ 	.short	0x00ff


	//----- nvinfo : EIATTR_EXTERNS
	.align		4
        /*0080*/ 	.byte	0x04, 0x0f
        /*0082*/ 	.short	(.L_6815 - .L_6814)


	//   ....[0]....
	.align		4
.L_6814:
        /*0084*/ 	.word	index@(__assertfail)


	//----- nvinfo : EIATTR_MERCURY_ISA_VERSION
	.align		4
.L_6815:
        /*0088*/ 	.byte	0x03, 0x5f
        /*008a*/ 	.short	0x0101


	//----- nvinfo : EIATTR_SYSCALL_OFFSETS
	.align		4
        /*008c*/ 	.byte	0x04, 0x46
        /*008e*/ 	.short	(.L_6817 - .L_6816)


	//   ....[0]....
.L_6816:
        /*0090*/ 	.word	0x000010e0


	//   ....[1]....
        /*0094*/ 	.word	0x00002220


	//   ....[2]....
        /*0098*/ 	.word	0x00003370


	//   ....[3]....
        /*009c*/ 	.word	0x00004490


	//   ....[4]....
        /*00a0*/ 	.word	0x000061e0


	//   ....[5]....
        /*00a4*/ 	.word	0x000071e0


	//   ....[6]....
        /*00a8*/ 	.word	0x000081c0


	//   ....[7]....
        /*00ac*/ 	.word	0x000091a0


	//----- nvinfo : EIATTR_EXIT_INSTR_OFFSETS
	.align		4
.L_6817:
        /*00b0*/ 	.byte	0x04, 0x1c
        /*00b2*/ 	.short	(.L_6819 - .L_6818)


	//   ....[0]....
.L_6818:
        /*00b4*/ 	.word	0x00008280


	//   ....[1]....
        /*00b8*/ 	.word	0x000083d0


	//   ....[2]....
        /*00bc*/ 	.word	0x00008410


	//   ....[3]....
        /*00c0*/ 	.word	0x000084b0


	//   ....[4]....
        /*00c4*/ 	.word	0x000084f0


	//   ....[5]....
        /*00c8*/ 	.word	0x00008530


	//   ....[6]....
        /*00cc*/ 	.word	0x000085c0


	//   ....[7]....
        /*00d0*/ 	.word	0x00008600


	//   ....[8]....
        /*00d4*/ 	.word	0x000086a0


	//   ....[9]....
        /*00d8*/ 	.word	0x000086f0


	//   ....[10]....
        /*00dc*/ 	.word	0x00008740


	//   ....[11]....
        /*00e0*/ 	.word	0x00008810


	//   ....[12]....
        /*00e4*/ 	.word	0x00008870


	//   ....[13]....
        /*00e8*/ 	.word	0x00008a00


	//   ....[14]....
        /*00ec*/ 	.word	0x00008b60


	//   ....[15]....
        /*00f0*/ 	.word	0x00008b80


	//   ....[16]....
        /*00f4*/ 	.word	0x00008c40


	//   ....[17]....
        /*00f8*/ 	.word	0x00008dc0


	//   ....[18]....
        /*00fc*/ 	.word	0x00008f40


	//   ....[19]....
        /*0100*/ 	.word	0x000090a0


	//   ....[20]....
        /*0104*/ 	.word	0x000091b0


	//   ....[21]....
        /*0108*/ 	.word	0x000091f0


	//   ....[22]....
        /*010c*/ 	.word	0x00009230


	//----- nvinfo : EIATTR_MAX_THREADS
	.align		4
.L_6819:
        /*0110*/ 	.byte	0x04, 0x05
        /*0112*/ 	.short	(.L_6821 - .L_6820)
.L_6820:
        /*0114*/ 	.word	0x00000080
        /*0118*/ 	.word	0x00000001
        /*011c*/ 	.word	0x00000001


	//----- nvinfo : EIATTR_CRS_STACK_SIZE
	.align		4
.L_6821:
        /*0120*/ 	.byte	0x04, 0x1e
        /*0122*/ 	.short	(.L_6823 - .L_6822)
.L_6822:
        /*0124*/ 	.word	0x00000000


	//----- nvinfo : EIATTR_CBANK_PARAM_SIZE
	.align		4
.L_6823:
        /*0128*/ 	.byte	0x03, 0x19
        /*012a*/ 	.short	0x002c


	//----- nvinfo : EIATTR_PARAM_CBANK
	.align		4
        /*012c*/ 	.byte	0x04, 0x0a
        /*012e*/ 	.short	(.L_6825 - .L_6824)
	.align		4
.L_6824:
        /*0130*/ 	.word	index@(.nv.constant0._ZN2at6native27unrolled_elementwise_kernelINS0_13BUnaryFunctorIN3c108BFloat16ES4_S4_ZZZNS0_21nextafter_kernel_cudaERNS_18TensorIteratorBaseEENKUlvE_clEvENKUlvE1_clEvEUlS4_S4_E_EESt5arrayIPcLm2EELi4E23TrivialOffsetCalculatorILi1EjESF_NS0_6memory12LoadWithCastILi1EEENSG_13StoreWithCastILi1EEEEEviT_T0_T2_T3_T4_T5_)
        /*0134*/ 	.short	0x0210
        /*0136*/ 	.short	0x002c


	//----- nvinfo : EIATTR_SW_WAR
	.align		4
.L_6825:
        /*0138*/ 	.byte	0x04, 0x36
        /*013a*/ 	.short	(.L_6827 - .L_6826)
.L_6826:
        /*013c*/ 	.word	0x00000008
.L_6827:


//--------------------- .nv.info._ZN2at6native18elementwise_kernelILi128ELi4EZNS0_22gpu_kernel_impl_nocastINS0_13BUnaryFunctorIN3c108BFloat16ES5_S5_ZZZNS0_21nextafter_kernel_cudaERNS_18TensorIteratorBaseEENKUlvE_clEvENKUlvE1_clEvEUlS5_S5_E_EEEEvS7_RKT_EUliE_EEviT1_ --------------------------
	.section	.nv.info._ZN2at6native18elementwise_kernelILi128ELi4EZNS0_22gpu_kernel_impl_nocastINS0_13BUnaryFunctorIN3c108BFloat16ES5_S5_ZZZNS0_21nextafter_kernel_cudaERNS_18TensorIteratorBaseEENKUlvE_clEvENKUlvE1_clEvEUlS5_S5_E_EEEEvS7_RKT_EUliE_EEviT1_,"",@"SHT_CUDA_INFO"
	.sectionflags	@""
	.align	4


	//----- nvinfo : EIATTR_CUDA_API_VERSION
	.align		4
        /*0000*/ 	.byte	0x04, 0x37
        /*0002*/ 	.short	(.L_6829 - .L_6828)
.L_6828:
        /*0004*/ 	.word	0x00000082


	//----- nvinfo : EIATTR_KPARAM_INFO
	.align		4
.L_6829:
        /*0008*/ 	.byte	0x04, 0x17
        /*000a*/ 	.short	(.L_6831 - .L_6830)
.L_6830:
        /*000c*/ 	.word	0x00000000
        /*0010*/ 	.short	0x0001
        /*0012*/ 	.short	0x0008
        /*0014*/ 	.byte	0x00, 0xf0, 0x61, 0x08


	//----- nvinfo : EIATTR_KPARAM_INFO
	.align		4
.L_6831:
        /*0018*/ 	.byte	0x04, 0x17
        /*001a*/ 	.short	(.L_6833 - .L_6832)
.L_6832:
        /*001c*/ 	.word	0x00000000
        /*0020*/ 	.short	0x0000
        /*0022*/ 	.short	0x0000
        /*0024*/ 	.byte	0x00, 0xf0, 0x11, 0x00


	//----- nvinfo : EIATTR_SPARSE_MMA_MASK
	.align		4
.L_6833:
        /*0028*/ 	.byte	0x03, 0x50
        /*002a*/ 	.short	0x0000


	//----- nvinfo : EIATTR_MAXREG_COUNT
	.align		4
        /*002c*/ 	.byte	0x03, 0x1b
        /*002e*/ 	.short	0x0080


	//----- nvinfo : EIATTR_MERCURY_ISA_VERSION
	.align		4
        /*0030*/ 	.byte	0x03, 0x5f
        /*0032*/ 	.short	0x0101


	//----- nvinfo : EIATTR_EXIT_INSTR_OFFSETS
	.align		4
        /*0034*/ 	.byte	0x04, 0x1c
        /*0036*/ 	.short	(.L_6835 - .L_6834)


	//   ....[0]....
.L_6834:
        /*0038*/ 	.word	0x000040f0


	//   ....[1]....
        /*003c*/ 	.word	0x00005620


	//----- nvinfo : EIATTR_MAX_THREADS
	.align		4
.L_6835:
        /*0040*/ 	.byte	0x04, 0x05
        /*0042*/ 	.short	(.L_6837 - .L_6836)
.L_6836:
        /*0044*/ 	.word	0x00000080
        /*0048*/ 	.word	0x00000001
        /*004c*/ 	.word	0x00000001


	//----- nvinfo : EIATTR_CRS_STACK_SIZE
	.align		4
.L_6837:
        /*0050*/ 	.byte	0x04, 0x1e
        /*0052*/ 	.short	(.L_6839 - .L_6838)
.L_6838:
        /*0054*/ 	.word	0x00000000


	//----- nvinfo : EIATTR_CBANK_PARAM_SIZE
	.align		4
.L_6839:
        /*0058*/ 	.byte	0x03, 0x19
        /*005a*/ 	.short	0x0220


	//----- nvinfo : EIATTR_PARAM_CBANK
	.align		4
        /*005c*/ 	.byte	0x04, 0x0a
        /*005e*/ 	.short	(.L_6841 - .L_6840)
	.align		4
.L_6840:
        /*0060*/ 	.word	index@(.nv.constant0._ZN2at6native18elementwise_kernelILi128ELi4EZNS0_22gpu_kernel_impl_nocastINS0_13BUnaryFunctorIN3c108BFloat16ES5_S5_ZZZNS0_21nextafter_kernel_cudaERNS_18TensorIteratorBaseEENKUlvE_clEvENKUlvE1_clEvEUlS5_S5_E_EEEEvS7_RKT_EUliE_EEviT1_)
        /*0064*/ 	.short	0x0210
        /*0066*/ 	.short	0x0220


	//----- nvinfo : EIATTR_SW_WAR
	.align		4
.L_6841:
        /*0068*/ 	.byte	0x04, 0x36
        /*006a*/ 	.short	(.L_6843 - .L_6842)
.L_6842:
        /*006c*/ 	.word	0x00000008
.L_6843:


//--------------------- .nv.info._ZN2at6native27unrolled_elementwise_kernelINS0_13BUnaryFunctorIN3c108BFloat16ES4_S4_ZZZNS0_21nextafter_kernel_cudaERNS_18TensorIteratorBaseEENKUlvE_clEvENKUlvE1_clEvEUlS4_S4_E_EESt5arrayIPcLm2EELi4E23TrivialOffsetCalculatorILi1EjESF_NS0_6memory15LoadWithoutCastENSG_16StoreWithoutCastEEEviT_T0_T2_T3_T4_T5_ --------------------------
	.section	.nv.info._ZN2at6native27unrolled_elementwise_kernelINS0_13BUnaryFunctorIN3c108BFloat16ES4_S4_ZZZNS0_21nextafter_kernel_cudaERNS_18TensorIteratorBaseEENKUlvE_clEvENKUlvE1_clEvEUlS4_S4_E_EESt5arrayIPcLm2EELi4E23TrivialOffsetCalculatorILi1EjESF_NS0_6memory15LoadWithoutCastENSG_16StoreWithoutCastEEEviT_T0_T2_T3_T4_T5_,"",@"SHT_CUDA_INFO"
	.sectionflags	@""
	.align	4


	//----- nvinfo : EIATTR_CUDA_API_VERSION
	.align		4
        /*0000*/ 	.byte	0x04, 0x37
        /*0002*/ 	.short	(.L_6845 - .L_6844)
.L_6844:
        /*0004*/ 	.word	0x00000082


	//----- nvinfo : EIATTR_KPARAM_INFO
	.align		4
.L_6845:
        /*0008*/ 	.byte	0x04, 0x17
        /*000a*/ 	.short	(.L_6847 - .L_6846)
.L_6846:
        /*000c*/ 	.word	0x00000000
        /*0010*/ 	.short	0x0006
        /*0012*/ 	.short	0x001b
        /*0014*/ 	.byte	0x00, 0xf0, 0x05, 0x00


	//----- nvinfo : EIATTR_KPARAM_INFO
	.align		4
.L_6847:
        /*0018*/ 	.byte	0x04, 0x17
        /*001a*/ 	.short	(.L_6849 - .L_6848)
.L_6848:
        /*001c*/ 	.word	0x00000000
        /*0020*/ 	.short	0x0005
        /*0022*/ 	.short	0x001a
        /*0024*/ 	.byte	0x00, 0xf0, 0x05, 0x00


	//----- nvinfo : EIATTR_KPARAM_INFO
	.align		4
.L_6849:
        /*0028*/ 	.byte	0x04, 0x17
        /*002a*/ 	.short	(.L_6851 - .L_6850)
.L_6850:
        /*002c*/ 	.word	0x00000000
        /*0030*/ 	.short	0x0004
        /*0032*/ 	.short	0x0019
        /*0034*/ 	.byte	0x00, 0xf0, 0x05, 0x00


	//----- nvinfo : EIATTR_KPARAM_INFO
	.align		4
.L_6851:
        /*0038*/ 	.byte	0x04, 0x17
        /*003a*/ 	.short	(.L_6853 - .L_6852)
.L_6852:
        /*003c*/ 	.word	0x00000000
        /*0040*/ 	.short	0x0003
        /*0042*/ 	.short	0x0018
        /*0044*/ 	.byte	0x00, 0xf0, 0x05, 0x00


	//----- nvinfo : EIATTR_KPARAM_INFO
	.align		4
.L_6853:
        /*0048*/ 	.byte	0x04, 0x17
        /*004a*/ 	.short	(.L_6855 - .L_6854)
.L_6854:
        /*004c*/ 	.word	0x00000000
        /*0050*/ 	.short	0x0002
        /*0052*/ 	.short	0x0008
        /*0054*/ 	.byte	0x00, 0xf0, 0x41, 0x00


	//----- nvinfo : EIATTR_KPARAM_INFO
	.align		4
.L_6855:
        /*0058*/ 	.byte	0x04, 0x17
        /*005a*/ 	.short	(.L_6857 - .L_6856)
.L_6856:
        /*005c*/ 	.word	0x00000000
        /*0060*/ 	.short	0x0001
        /*0062*/ 	.short	0x0004
        /*0064*/ 	.byte	0x00, 0xf0, 0x11, 0x00


	//----- nvinfo : EIATTR_KPARAM_INFO
	.align		4
.L_6857:
        /*0068*/ 	.byte	0x04, 0x17
        /*006a*/ 	.short	(.L_6859 - .L_6858)
.L_6858:
        /*006c*/ 	.word	0x00000000
        /*0070*/ 	.short	0x0000
        /*0072*/ 	.short	0x0000
        /*0074*/ 	.byte	0x00, 0xf0, 0x11, 0x00


	//----- nvinfo : EIATTR_SPARSE_MMA_MASK
	.align		4
.L_6859:
        /*0078*/ 	.byte	0x03, 0x50
        /*007a*/ 	.short	0x0000


	//----- nvinfo : EIATTR_MAXREG_COUNT
	.align		4
        /*007c*/ 	.byte	0x03, 0x1b
        /*007e*/ 	.short	0x00ff


	//----- nvinfo : EIATTR_MERCURY_ISA_VERSION
	.align		4
        /*0080*/ 	.byte	0x03, 0x5f
        /*0082*/ 	.short	0x0101


	//----- nvinfo : EIATTR_EXIT_INSTR_OFFSETS
	.align		4
        /*0084*/ 	.byte	0x04, 0x1c
        /*0086*/ 	.short	(.L_6861 - .L_6860)


	//   ....[0]....
.L_6860:
        /*0088*/ 	.word	0x00001010


	//   ....[1]....
        /*008c*/ 	.word	0x00001060


	//----- nvinfo : EIATTR_MAX_THREADS
	.align		4
.L_6861:
        /*0090*/ 	.byte	0x04, 0x05
        /*0092*/ 	.short	(.L_6863 - .L_6862)
.L_6862:
        /*0094*/ 	.word	0x00000080
        /*0098*/ 	.word	0x00000001
        /*009c*/ 	.word	0x00000001


	//----- nvinfo : EIATTR_CRS_STACK_SIZE
	.align		4
.L_6863:
        /*00a0*/ 	.byte	0x04, 0x1e
        /*00a2*/ 	.short	(.L_6865 - .L_6864)
.L_6864:
        /*00a4*/ 	.word	0x00000000


	//----- nvinfo : EIATTR_CBANK_PARAM_SIZE
	.align		4
.L_6865:
        /*00a8*/ 	.byte	0x03, 0x19
        /*00aa*/ 	.short	0x001c


	//----- nvinfo : EIATTR_PARAM_CBANK
	.align		4
        /*00ac*/ 	.byte	0x04, 0x0a
        /*00ae*/ 	.short	(.L_6867 - .L_6866)
	.align		4
.L_6866:
        /*00b0*/ 	.word	index@(.nv.constant0._ZN2at6native27unrolled_elementwise_kernelINS0_13BUnaryFunctorIN3c108BFloat16ES4_S4_ZZZNS0_21nextafter_kernel_cudaERNS_18TensorIteratorBaseEENKUlvE_clEvENKUlvE1_clEvEUlS4_S4_E_EESt5arrayIPcLm2EELi4E23TrivialOffsetCalculatorILi1EjESF_NS0_6memory15LoadWithoutCastENSG_16StoreWithoutCastEEEviT_T0_T2_T3_T4_T5_)
        /*00b4*/ 	.short	0x0210
        /*00b6*/ 	.short	0x001c


	//----- nvinfo : EIATTR_SW_WAR
	.align		4
.L_6867:
        /*00b8*/ 	.byte	0x04, 0x36
        /*00ba*/ 	.short	(.L_6869 - .L_6868)
.L_6868:
        /*00bc*/ 	.word	0x00000008
.L_6869:


//--------------------- .nv.info._ZN2at6native29vectorized_elementwise_kernelILi2ENS0_13BUnaryFunctorIN3c108BFloat16ES4_S4_ZZZNS0_21nextafter_kernel_cudaERNS_18TensorIteratorBaseEENKUlvE_clEvENKUlvE1_clEvEUlS4_S4_E_EESt5arrayIPcLm2EEEEviT0_T1_ --------------------------
	.section	.nv.info._ZN2at6native29vectorized_elementwise_kernelILi2ENS0_13BUnaryFunctorIN3c108BFloat16ES4_S4_ZZZNS0_21nextafter_kernel_cudaERNS_18TensorIteratorBaseEENKUlvE_clEvENKUlvE1_clEvEUlS4_S4_E_EESt5arrayIPcLm2EEEEviT0_T1_,"",@"SHT_CUDA_INFO"
	.sectionflags	@""
	.align	4


	//----- nvinfo : EIATTR_CUDA_API_VERSION
	.align		4
        /*0000*/ 	.byte	0x04, 0x37
        /*0002*/ 	.short	(.L_6871 - .L_6870)
.L_6870:
        /*0004*/ 	.word	0x00000082


	//----- nvinfo : EIATTR_KPARAM_INFO
	.align		4
.L_6871:
        /*0008*/ 	.byte	0x04, 0x17
        /*000a*/ 	.short	(.L_6873 - .L_6872)
.L_6872:
        /*000c*/ 	.word	0x00000000
        /*0010*/ 	.short	0x0002
        /*0012*/ 	.short	0x0008
        /*0014*/ 	.byte	0x00, 0xf0, 0x41, 0x00


	//----- nvinfo : EIATTR_KPARAM_INFO
	.align		4
.L_6873:
        /*0018*/ 	.byte	0x04, 0x17
        /*001a*/ 	.short	(.L_6875 - .L_6874)
.L_6874:
        /*001c*/ 	.word	0x00000000
        /*0020*/ 	.short	0x0001
        /*0022*/ 	.short	0x0004
        /*0024*/ 	.byte	0x00, 0xf0, 0x11, 0x00


	//----- nvinfo : EIATTR_KPARAM_INFO
	.align		4
.L_6875:
        /*0028*/ 	.byte	0x04, 0x17
        /*002a*/ 	.short	(.L_6877 - .L_6876)
.L_6876:
        /*002c*/ 	.word	0x00000000
        /*0030*/ 	.short	0x0000
        /*0032*/ 	.short	0x0000
        /*0034*/ 	.byte	0x00, 0xf0, 0x11, 0x00


	//----- nvinfo : EIATTR_SPARSE_MMA_MASK
	.align		4
.L_6877:
        /*0038*/ 	.byte	0x03, 0x50
        /*003a*/ 	.short	0x0000


	//----- nvinfo : EIATTR_MAXREG_COUNT
	.align		4
        /*003c*/ 	.byte	0x03, 0x1b
        /*003e*/ 	.short	0x00ff


	//----- nvinfo : EIATTR_MERCURY_ISA_VERSION
	.align		4
        /*0040*/ 	.byte	0x03, 0x5f
        /*0042*/ 	.short	0x0101


	//----- nvinfo : EIATTR_EXIT_INSTR_OFFSETS
	.align		4
        /*0044*/ 	.byte	0x04, 0x1c
        /*0046*/ 	.short	(.L_6879 - .L_6878)


	//   ....[0]....
.L_6878:
        /*0048*/ 	.word	0x00001690


	//   ....[1]....
        /*004c*/ 	.word	0x00003630


	//   ....[2]....
        /*0050*/ 	.word	0x00003680


	//----- nvinfo : EIATTR_MAX_THREADS
	.align		4
.L_6879:
        /*0054*/ 	.byte	0x04, 0x05
        /*0056*/ 	.short	(.L_6881 - .L_6880)
.L_6880:
        /*0058*/ 	.word	0x00000080
        /*005c*/ 	.word	0x00000001
        /*0060*/ 	.word	0x00000001


	//----- nvinfo : EIATTR_CRS_STACK_SIZE
	.align		4
.L_6881:
        /*0064*/ 	.byte	0x04, 0x1e
        /*0066*/ 	.short	(.L_6883 - .L_6882)
.L_6882:
        /*0068*/ 	.word	0x00000000


	//----- nvinfo : EIATTR_CBANK_PARAM_SIZE
	.align		4
.L_6883:
        /*006c*/ 	.byte	0x03, 0x19
        /*006e*/ 	.short	0x0018


	//----- nvinfo : EIATTR_PARAM_CBANK
	.align		4
        /*0070*/ 	.byte	0x04, 0x0a
        /*0072*/ 	.short	(.L_6885 - .L_6884)
	.align		4
.L_6884:
        /*0074*/ 	.word	index@(.nv.constant0._ZN2at6native29vectorized_elementwise_kernelILi2ENS0_13BUnaryFunctorIN3c108BFloat16ES4_S4_ZZZNS0_21nextafter_kernel_cudaERNS_18TensorIteratorBaseEENKUlvE_clEvENKUlvE1_clEvEUlS4_S4_E_EESt5arrayIPcLm2EEEEviT0_T1_)
        /*0078*/ 	.short	0x0210
        /*007a*/ 	.short	0x0018


	//----- nvinfo : EIATTR_SW_WAR
	.align		4
.L_6885:
        /*007c*/ 	.byte	0x04, 0x36
        /*007e*/ 	.short	(.L_6887 - .L_6886)
.L_6886:
        /*0080*/ 	.word	0x00000008
.L_6887:


//--------------------- .nv.info._ZN2at6native29vectorized_elementwise_kernelILi4ENS0_13BUnaryFunctorIN3c108BFloat16ES4_S4_ZZZNS0_21nextafter_kernel_cudaERNS_18TensorIteratorBaseEENKUlvE_clEvENKUlvE1_clEvEUlS4_S4_E_EESt5arrayIPcLm2EEEEviT0_T1_ --------------------------
	.section	.nv.info._ZN2at6native29vectorized_elementwise_kernelILi4ENS0_13BUnaryFunctorIN3c108BFloat16ES4_S4_ZZZNS0_21nextafter_kernel_cudaERNS_18TensorIteratorBaseEENKUlvE_clEvENKUlvE1_clEvEUlS4_S4_E_EESt5arrayIPcLm2EEEEviT0_T1_,"",@"SHT_CUDA_INFO"
	.sectionflags	@""
	.align	4


	//----- nvinfo : EIATTR_CUDA_API_VERSION
	.align		4
        /*0000*/ 	.byte	0x04, 0x37
        /*0002*/ 	.short	(.L_6889 - .L_6888)
.L_6888:
        /*0004*/ 	.word	0x00000082


	//----- nvinfo : EIATTR_KPARAM_INFO
	.align		4
.L_6889:
        /*0008*/ 	.byte	0x04, 0x17
        /*000a*/ 	.short	(.L_6891 - .L_6890)
.L_6890:
        /*000c*/ 	.word	0x00000000
        /*0010*/ 	.short	0x0002
        /*0012*/ 	.short	0x0008
        /*0014*/ 	.byte	0x00, 0xf0, 0x41, 0x00


	//----- nvinfo : EIATTR_KPARAM_INFO
	.align		4
.L_6891:
        /*0018*/ 	.byte	0x04, 0x17
        /*001a*/ 	.short	(.L_6893 - .L_6892)
.L_6892:
        /*001c*/ 	.word	0x00000000
        /*0020*/ 	.short	0x0001
        /*0022*/ 	.short	0x0004
        /*0024*/ 	.byte	0x00, 0xf0, 0x11, 0x00


	//----- nvinfo : EIATTR_KPARAM_INFO
	.align		4
.L_6893:
        /*0028*/ 	.byte	0x04, 0x17
        /*002a*/ 	.short	(.L_6895 - .L_6894)
.L_6894:
        /*002c*/ 	.word	0x00000000
        /*0030*/ 	.short	0x0000
        /*0032*/ 	.short	0x0000
        /*0034*/ 	.byte	0x00, 0xf0, 0x11, 0x00


	//----- nvinfo : EIATTR_SPARSE_MMA_MASK
	.align		4
.L_6895:
        /*0038*/ 	.byte	0x03, 0x50
        /*003a*/ 	.short	0x0000


	//----- nvinfo : EIATTR_MAXREG_COUNT
	.align		4
        /*003c*/ 	.byte	0x03, 0x1b
        /*003e*/ 	.short	0x00ff


	//----- nvinfo : EIATTR_MERCURY_ISA_VERSION
	.align		4
        /*0040*/ 	.byte	0x03, 0x5f
        /*0042*/ 	.short	0x0101


	//----- nvinfo : EIATTR_EXIT_INSTR_OFFSETS
	.align		4
        /*0044*/ 	.byte	0x04, 0x1c
        /*0046*/ 	.short	(.L_6897 - .L_6896)


	//   ....[0]....
.L_6896:
        /*0048*/ 	.word	0x00001620


	//   ....[1]....
        /*004c*/ 	.word	0x000035c0


	//   ....[2]....
        /*0050*/ 	.word	0x00003610


	//----- nvinfo : EIATTR_MAX_THREADS
	.align		4
.L_6897:
        /*0054*/ 	.byte	0x04, 0x05
        /*0056*/ 	.short	(.L_6899 - .L_6898)
.L_6898:
        /*0058*/ 	.word	0x00000080
        /*005c*/ 	.word	0x00000001
        /*0060*/ 	.word	0x00000001


	//----- nvinfo : EIATTR_CRS_STACK_SIZE
	.align		4
.L_6899:
        /*0064*/ 	.byte	0x04, 0x1e
        /*0066*/ 	.short	(.L_6901 - .L_6900)
.L_6900:
        /*0068*/ 	.word	0x00000000


	//----- nvinfo : EIATTR_CBANK_PARAM_SIZE
	.align		4
.L_6901:
        /*006c*/ 	.byte	0x03, 0x19
        /*006e*/ 	.short	0x0018


	//----- nvinfo : EIATTR_PARAM_CBANK
	.align		4
        /*0070*/ 	.byte	0x04, 0x0a
        /*0072*/ 	.short	(.L_6903 - .L_6902)
	.align		4
.L_6902:
        /*0074*/ 	.word	index@(.nv.constant0._ZN2at6native29vectorized_elementwise_kernelILi4ENS0_13BUnaryFunctorIN3c108BFloat16ES4_S4_ZZZNS0_21nextafter_kernel_cudaERNS_18TensorIteratorBaseEENKUlvE_clEvENKUlvE1_clEvEUlS4_S4_E_EESt5arrayIPcLm2EEEEviT0_T1_)
        /*0078*/ 	.short	0x0210
        /*007a*/ 	.short	0x0018


	//----- nvinfo : EIATTR_SW_WAR
	.align		4
.L_6903:
        /*007c*/ 	.byte	0x04, 0x36
        /*007e*/ 	.short	(.L_6905 - .L_6904)
.L_6904:
        /*0080*/ 	.word	0x00000008
.L_6905:


//--------------------- .nv.info._ZN2at6native29vectorized_elementwise_kernelILi8ENS0_13BUnaryFunctorIN3c108BFloat16ES4_S4_ZZZNS0_21nextafter_kernel_cudaERNS_18TensorIteratorBaseEENKUlvE_clEvENKUlvE1_clEvEUlS4_S4_E_EESt5arrayIPcLm2EEEEviT0_T1_ --------------------------
	.section	.nv.info._ZN2at6native29vectorized_elementwise_kernelILi8ENS0_13BUnaryFunctorIN3c108BFloat16ES4_S4_ZZZNS0_21nextafter_kernel_cudaERNS_18TensorIteratorBaseEENKUlvE_clEvENKUlvE1_clEvEUlS4_S4_E_EESt5arrayIPcLm2EEEEviT0_T1_,"",@"SHT_CUDA_INFO"
	.sectionflags	@""
	.align	4


	//----- nvinfo : EIATTR_CUDA_API_VERSION
	.align		4
        /*0000*/ 	.byte	0x04, 0x37
        /*0002*/ 	.short	(.L_6907 - .L_6906)
.L_6906:
        /*0004*/ 	.word	0x00000082


	//----- nvinfo : EIATTR_KPARAM_INFO
	.align		4
.L_6907:
        /*0008*/ 	.byte	0x04, 0x17
        /*000a*/ 	.short	(.L_6909 - .L_6908)
.L_6908:
        /*000c*/ 	.word	0x00000000
        /*0010*/ 	.short	0x0002
        /*0012*/ 	.short	0x0008
        /*0014*/ 	.byte	0x00, 0xf0, 0x41, 0x00


	//----- nvinfo : EIATTR_KPARAM_INFO
	.align		4
.L_6909:
        /*0018*/ 	.byte	0x04, 0x17
        /*001a*/ 	.short	(.L_6911 - .L_6910)
.L_6910:
        /*001c*/ 	.word	0x00000000
        /*0020*/ 	.short	0x0001
        /*0022*/ 	.short	0x0004
        /*0024*/ 	.byte	0x00, 0xf0, 0x11, 0x00


	//----- nvinfo : EIATTR_KPARAM_INFO
	.align		4
.L_6911:
        /*0028*/ 	.byte	0x04, 0x17
        /*002a*/ 	.short	(.L_6913 - .L_6912)
.L_6912:
        /*002c*/ 	.word	0x00000000
        /*0030*/ 	.short	0x0000
        /*0032*/ 	.short	0x0000
        /*0034*/ 	.byte	0x00, 0xf0, 0x11, 0x00


	//----- nvinfo : EIATTR_SPARSE_MMA_MASK
	.align		4
.L_6913:
        /*0038*/ 	.byte	0x03, 0x50
        /*003a*/ 	.short	0x0000


	//----- nvinfo : EIATTR_MAXREG_COUNT
	.align		4
        /*003c*/ 	.byte	0x03, 0x1b
        /*003e*/ 	.short	0x00ff


	//----- nvinfo : EIATTR_MERCURY_ISA_VERSION
	.align		4
        /*0040*/ 	.byte	0x03, 0x5f
        /*0042*/ 	.short	0x0101


	//----- nvinfo : EIATTR_EXIT_INSTR_OFFSETS
	.align		4
        /*0044*/ 	.byte	0x04, 0x1c
        /*0046*/ 	.short	(.L_6915 - .L_6914)


	//   ....[0]....
.L_6914:
        /*0048*/ 	.word	0x00001640


	//   ....[1]....
        /*004c*/ 	.word	0x000035e0


	//   ....[2]....
        /*0050*/ 	.word	0x00003630


	//----- nvinfo : EIATTR_MAX_THREADS
	.align		4
.L_6915:
        /*0054*/ 	.byte	0x04, 0x05
        /*0056*/ 	.short	(.L_6917 - .L_6916)
.L_6916:
        /*0058*/ 	.word	0x00000080
        /*005c*/ 	.word	0x00000001
        /*0060*/ 	.word	0x00000001


	//----- nvinfo : EIATTR_CRS_STACK_SIZE
	.align		4
.L_6917:
        /*0064*/ 	.byte	0x04, 0x1e
        /*0066*/ 	.short	(.L_6919 - .L_6918)
.L_6918:
        /*0068*/ 	.word	0x00000000


	//----- nvinfo : EIATTR_CBANK_PARAM_SIZE
	.align		4
.L_6919:
        /*006c*/ 	.byte	0x03, 0x19
        /*006e*/ 	.short	0x0018


	//----- nvinfo : EIATTR_PARAM_CBANK
	.align		4
        /*0070*/ 	.byte	0x04, 0x0a
        /*0072*/ 	.short	(.L_6921 - .L_6920)
	.align		4
.L_6920:
        /*0074*/ 	.word	index@(.nv.constant0._ZN2at6native29vectorized_elementwise_kernelILi8ENS0_13BUnaryFunctorIN3c108BFloat16ES4_S4_ZZZNS0_21nextafter_kernel_cudaERNS_18TensorIteratorBaseEENKUlvE_clEvENKUlvE1_clEvEUlS4_S4_E_EESt5arrayIPcLm2EEEEviT0_T1_)
        /*0078*/ 	.short	0x0210
        /*007a*/ 	.short	0x0018


	//----- nvinfo : EIATTR_SW_WAR
	.align		4
.L_6921:
        /*007c*/ 	.byte	0x04, 0x36
        /*007e*/ 	.short	(.L_6923 - .L_6922)
.L_6922:
        /*0080*/ 	.word	0x00000008
.L_6923:


//--------------------- .nv.info._ZN2at6native18elementwise_kernelILi128ELi4EZNS0_15gpu_kernel_implINS0_13AUnaryFunctorIN3c108BFloat16ES5_S5_ZZZNS0_21nextafter_kernel_cudaERNS_18TensorIteratorBaseEENKUlvE_clEvENKUlvE1_clEvEUlS5_S5_E_EEEEvS7_RKT_EUliE_EEviT1_ --------------------------
	.section	.nv.info._ZN2at6native18elementwise_kernelILi128ELi4EZNS0_15gpu_kernel_implINS0_13AUnaryFunctorIN3c108BFloat16ES5_S5_ZZZNS0_21nextafter_kernel_cudaERNS_18TensorIteratorBaseEENKUlvE_clEvENKUlvE1_clEvEUlS5_S5_E_EEEEvS7_RKT_EUliE_EEviT1_,"",@"SHT_CUDA_INFO"
	.sectionflags	@""
	.align	4


	//----- nvinfo : EIATTR_CUDA_API_VERSION
	.align		4
        /*0000*/ 	.byte	0x04, 0x37
        /*0002*/ 	.short	(.L_6925 - .L_6924)
.L_6924:
        /*0004*/ 	.word	0x00000082


	//----- nvinfo : EIATTR_KPARAM_INFO
	.align		4
.L_6925:
        /*0008*/ 	.byte	0x04, 0x17
        /*000a*/ 	.short	(.L_6927 - .L_6926)
.L_6926:
        /*000c*/ 	.word	0x00000000
        /*0010*/ 	.short	0x0001
        /*0012*/ 	.short	0x0008
        /*0014*/ 	.byte	0x00, 0xf0, 0x61, 0x08


	//----- nvinfo : EIATTR_KPARAM_INFO
	.align		4
.L_6927:
        /*0018*/ 	.byte	0x04, 0x17
        /*001a*/ 	.short	(.L_6929 - .L_6928)
.L_6928:
        /*001c*/ 	.word	0x00000000
        /*0020*/ 	.short	0x0000
        /*0022*/ 	.short	0x0000
        /*0024*/ 	.byte	0x00, 0xf0, 0x11, 0x00


	//----- nvinfo : EIATTR_SPARSE_MMA_MASK
	.align		4
.L_6929:
        /*0028*/ 	.byte	0x03, 0x50
        /*002a*/ 	.short	0x0000


	//----- nvinfo : EIATTR_MAXREG_COUNT
	.align		4
        /*002c*/ 	.byte	0x03, 0x1b
        /*002e*/ 	.short	0x0080


	//----- nvinfo : EIATTR_EXTERNS
	.align		4
        /*0030*/ 	.byte	0x04, 0x0f
        /*0032*/ 	.short	(.L_6931 - .L_6930)


	//   ....[0]....
	.align		4
.L_6930:
        /*0034*/ 	.word	index@(__assertfail)


	//----- nvinfo : EIATTR_MERCURY_ISA_VERSION
	.align		4
.L_6931:
        /*0038*/ 	.byte	0x03, 0x5f
        /*003a*/ 	.short	0x0101


	//----- nvinfo : EIATTR_SYSCALL_OFFSETS
	.align		4
        /*003c*/ 	.byte	0x04, 0x46
        /*003e*/ 	.short	(.L_6933 - .L_6932)


	//   ....[0]....
.L_6932:
        /*0040*/ 	.word	0x000022d0


	//   ....[1]....
        /*0044*/ 	.word	0x00003460


	//   ....[2]....
        /*0048*/ 	.word	0x00005790


	//   ....[3]....
        /*004c*/ 	.word	0x00006920


	//   ....[4]....
        /*0050*/ 	.word	0x00008c40


	//   ....[5]....
        /*0054*/ 	.word	0x00009dd0


	//   ....[6]....
        /*0058*/ 	.word	0x0000c0e0


	//   ....[7]....
        /*005c*/ 	.word	0x0000d270


	//----- nvinfo : EIATTR_EXIT_INSTR_OFFSETS
	.align		4
.L_6933:
        /*0060*/ 	.byte	0x04, 0x1c
        /*0062*/ 	.short	(.L_6935 - .L_6934)


	//   ....[0]....
.L_6934:
        /*0064*/ 	.word	0x00009ea0


	//   ....[1]....
        /*0068*/ 	.word	0x0000c4a0


	//   ....[2]....
        /*006c*/ 	.word	0x0000c4e0


	//   ....[3]....
        /*0070*/ 	.word	0x0000c580


	//   ....[4]....
        /*0074*/ 	.word	0x0000c5c0


	//   ....[5]....
        /*0078*/ 	.word	0x0000c600


	//   ....[6]....
        /*007c*/ 	.word	0x0000c690


	//   ....[7]....
        /*0080*/ 	.word	0x0000c6d0


	//   ....[8]....
        /*0084*/ 	.word	0x0000c770


	//   ....[9]....
        /*0088*/ 	.word	0x0000c7c0


	//   ....[10]....
        /*008c*/ 	.word	0x0000c810


	//   ....[11]....
        /*0090*/ 	.word	0x0000c8e0


	//   ....[12]....
        /*0094*/ 	.word	0x0000c940


	//   ....[13]....
        /*0098*/ 	.word	0x0000cad0


	//   ....[14]....
        /*009c*/ 	.word	0x0000cc30


	//   ....[15]....
        /*00a0*/ 	.word	0x0000cc50


	//   ....[16]....
        /*00a4*/ 	.word	0x0000cd10


	//   ....[17]....
        /*00a8*/ 	.word	0x0000ce90


	//   ....[18]....
        /*00ac*/ 	.word	0x0000d010


	//   ....[19]....
        /*00b0*/ 	.word	0x0000d170


	//   ....[20]....
        /*00b4*/ 	.word	0x0000d280


	//   ....[21]....
        /*00b8*/ 	.word	0x0000d2c0


	//   ....[22]....
        /*00bc*/ 	.word	0x0000d300


	//----- nvinfo : EIATTR_MAX_THREADS
	.align		4
.L_6935:
        /*00c0*/ 	.byte	0x04, 0x05
        /*00c2*/ 	.short	(.L_6937 - .L_6936)
.L_6936:
        /*00c4*/ 	.word	0x00000080
        /*00c8*/ 	.word	0x00000001
        /*00cc*/ 	.word	0x00000001


	//----- nvinfo : EIATTR_CRS_STACK_SIZE
	.align		4
.L_6937:
        /*00d0*/ 	.byte	0x04, 0x1e
        /*00d2*/ 	.short	(.L_6939 - .L_6938)
.L_6938:
        /*00d4*/ 	.word	0x00000000


	//----- nvinfo : EIATTR_CBANK_PARAM_SIZE
	.align		4
.L_6939:
        /*00d8*/ 	.byte	0x03, 0x19
        /*00da*/ 	.short	0x0220


	//----- nvinfo : EIATTR_PARAM_CBANK
	.align		4
        /*00dc*/ 	.byte	0x04, 0x0a
        /*00de*/ 	.short	(.L_6941 - .L_6940)
	.align		4
.L_6940:
        /*00e0*/ 	.word	index@(.nv.constant0._ZN2at6native18elementwise_kernelILi128ELi4EZNS0_15gpu_kernel_implINS0_13AUnaryFunctorIN3c108BFloat16ES5_S5_ZZZNS0_21nextafter_kernel_cudaERNS_18TensorIteratorBaseEENKUlvE_clEvENKUlvE1_clEvEUlS5_S5_E_EEEEvS7_RKT_EUliE_EEviT1_)
        /*00e4*/ 	.short	0x0210
        /*00e6*/ 	.short	0x0220


	//----- nvinfo : EIATTR_SW_WAR
	.align		4
.L_6941:
        /*00e8*/ 	.byte	0x04, 0x36
        /*00ea*/ 	.short	(.L_6943 - .L_6942)
.L_6942:
        /*00ec*/ 	.word	0x00000008
.L_6943:


//--------------------- .nv.info._ZN2at6native27unrolled_elementwise_kernelINS0_13AUnaryFunctorIN3c108BFloat16ES4_S4_ZZZNS0_21nextafter_kernel_cudaERNS_18TensorIteratorBaseEENKUlvE_clEvENKUlvE1_clEvEUlS4_S4_E_EESt5arrayIPcLm2EELi4E23TrivialOffsetCalculatorILi1EjESF_NS0_6memory12LoadWithCastILi1EEENSG_13StoreWithCastILi1EEEEEviT_T0_T2_T3_T4_T5_ --------------------------
	.section	.nv.info._ZN2at6native27unrolled_elementwise_kernelINS0_13AUnaryFunctorIN3c108BFloat16ES4_S4_ZZZNS0_21nextafter_kernel_cudaERNS_18TensorIteratorBaseEENKUlvE_clEvENKUlvE1_clEvEUlS4_S4_E_EESt5arrayIPcLm2EELi4E23TrivialOffsetCalculatorILi1EjESF_NS0_6memory12LoadWithCastILi1EEENSG_13StoreWithCastILi1EEEEEviT_T0_T2_T3_T4_T5_,"",@"SHT_CUDA_INFO"
	.sectionflags	@""
	.align	4


	//----- nvinfo : EIATTR_CUDA_API_VERSION
	.align		4
        /*0000*/ 	.byte	0x04, 0x37
        /*0002*/ 	.short	(.L_6945 - .L_6944)
.L_6944:
        /*0004*/ 	.word	0x00000082


	//----- nvinfo : EIATTR_KPARAM_INFO
	.align		4
.L_6945:
        /*0008*/ 	.byte	0x04, 0x17
        /*000a*/ 	.short	(.L_6947 - .L_6946)
.L_6946:
        /*000c*/ 	.word	0x00000000
        /*0010*/ 	.short	0x0006
        /*0012*/ 	.short	0x0024
        /*0014*/ 	.byte	0x00, 0xf0, 0x21, 0x00


	//----- nvinfo : EIATTR_KPARAM_INFO
	.align		4
.L_6947:
        /*0018*/ 	.byte	0x04, 0x17
        /*001a*/ 	.short	(.L_6949 - .L_6948)
.L_6948:
        /*001c*/ 	.word	0x00000000
        /*0020*/ 	.short	0x0005
        /*0022*/ 	.short	0x001c
        /*0024*/ 	.byte	0x00, 0xf0, 0x21, 0x00


	//----- nvinfo : EIATTR_KPARAM_INFO
	.align		4
.L_6949:
        /*0028*/ 	.byte	0x04, 0x17
        /*002a*/ 	.short	(.L_6951 - .L_6950)
.L_6950:
        /*002c*/ 	.word	0x00000000
        /*0030*/ 	.short	0x0004
        /*0032*/ 	.short	0x0019
        /*0034*/ 	.byte	0x00, 0xf0, 0x05, 0x00


	//----- nvinfo : EIATTR_KPARAM_INFO
	.align		4
.L_6951:
        /*0038*/ 	.byte	0x04, 0x17
        /*003a*/ 	.short	(.L_6953 - .L_6952)
.L_6952:
        /*003c*/ 	.word	0x00000000
        /*0040*/ 	.short	0x0003
        /*0042*/ 	.short	0x0018
        /*0044*/ 	.byte	0x00, 0xf0, 0x05, 0x00


	//----- nvinfo : EIATTR_KPARAM_INFO
	.align		4
.L_6953:
        /*0048*/ 	.byte	0x04, 0x17
        /*004a*/ 	.short	(.L_6955 - .L_6954)
.L_6954:
        /*004c*/ 	.word	0x00000000
        /*0050*/ 	.short	0x0002
        /*0052*/ 	.short	0x0008
        /*0054*/ 	.byte	0x00, 0xf0, 0x41, 0x00


	//----- nvinfo : EIATTR_KPARAM_INFO
	.align		4
.L_6955:
        /*0058*/ 	.byte	0x04, 0x17
        /*005a*/ 	.short	(.L_6957 - .L_6956)
.L_6956:
        /*005c*/ 	.word	0x00000000
        /*0060*/ 	.short	0x0001
        /*0062*/ 	.short	0x0004
        /*0064*/ 	.byte	0x00, 0xf0, 0x11, 0x00


	//----- nvinfo : EIATTR_KPARAM_INFO
	.align		4
.L_6957:
        /*0068*/ 	.byte	0x04, 0x17
        /*006a*/ 	.short	(.L_6959 - .L_6958)
.L_6958:
        /*006c*/ 	.word	0x00000000
        /*0070*/ 	.short	0x0000
        /*0072*/ 	.short	0x0000
        /*0074*/ 	.byte	0x00, 0xf0, 0x11, 0x00


	//----- nvinfo : EIATTR_SPARSE_MMA_MASK
	.align		4
.L_6959:
        /*0078*/ 	.byte	0x03, 0x50
        /*007a*/ 	.short	0x0000


	//----- nvinfo : EIATTR_MAXREG_COUNT
	.align		4
        /*007c*/ 	.byte	0x03, 0x1b
        /*007e*/ 	.short	0x00ff


	//----- nvinfo : EIATTR_EXTERNS
	.align		4
        /*0080*/ 	.byte	0x04, 0x0f
        /*0082*/ 	.short	(.L_6961 - .L_6960)


	//   ....[0]....
	.align		4
.L_6960:
        /*0084*/ 	.word	index@(__assertfail)


	//----- nvinfo : EIATTR_MERCURY_ISA_VERSION
	.align		4
.L_6961:
        /*0088*/ 	.byte	0x03, 0x5f
        /*008a*/ 	.short	0x0101


	//----- nvinfo : EIATTR_SYSCALL_OFFSETS
	.align		4
        /*008c*/ 	.byte	0x04, 0x46
        /*008e*/ 	.short	(.L_6963 - .L_6962)


	//   ....[0]....
.L_6962:
        /*0090*/ 	.word	0x00001100


	//   ....[1]....
        /*0094*/ 	.word	0x00002240


	//   ....[2]....
        /*0098*/ 	.word	0x00003380


	//   ....[3]....
        /*009c*/ 	.word	0x000044a0


	//   ....[4]....
        /*00a0*/ 	.word	0x00006270


	//   ....[5]....
        /*00a4*/ 	.word	0x00007270


	//   ....[6]....
        /*00a8*/ 	.word	0x00008250


	//   ....[7]....
        /*00ac*/ 	.word	0x00009230


	//----- nvinfo : EIATTR_EXIT_INSTR_OFFSETS
	.align		4
.L_6963:
        /*00b0*/ 	.byte	0x04, 0x1c
        /*00b2*/ 	.short	(.L_6965 - .L_6964)


	//   ....[0]....
.L_6964:
        /*00b4*/ 	.word	0x00008310


	//   ....[1]....
        /*00b8*/ 	.word	0x00008460


	//   ....[2]....
        /*00bc*/ 	.word	0x000084a0


	//   ....[3]....
        /*00c0*/ 	.word	0x00008540


	//   ....[4]....
        /*00c4*/ 	.word	0x00008580


	//   ....[5]....
        /*00c8*/ 	.word	0x000085c0


	//   ....[6]....
        /*00cc*/ 	.word	0x00008650


	//   ....[7]....
        /*00d0*/ 	.word	0x00008690


	//   ....[8]....
        /*00d4*/ 	.word	0x00008730


	//   ....[9]....
        /*00d8*/ 	.word	0x00008780


	//   ....[10]....
        /*00dc*/ 	.word	0x000087d0


	//   ....[11]....
        /*00e0*/ 	.word	0x000088a0


	//   ....[12]....
        /*00e4*/ 	.word	0x00008900


	//   ....[13]....
        /*00e8*/ 	.word	0x00008a90


	//   ....[14]....
        /*00ec*/ 	.word	0x00008bf0


	//   ....[15]....
        /*00f0*/ 	.word	0x00008c10


	//   ....[16]....
        /*00f4*/ 	.word	0x00008cd0


	//   ....[17]....
        /*00f8*/ 	.word	0x00008e50


	//   ....[18]....
        /*00fc*/ 	.word	0x00008fd0


	//   ....[19]....
        /*0100*/ 	.word	0x00009130


	//   ....[20]....
        /*0104*/ 	.word	0x00009240


	//   ....[21]....
        /*0108*/ 	.word	0x00009280


	//   ....[22]....
        /*010c*/ 	.word	0x000092c0


	//----- nvinfo : EIATTR_MAX_THREADS
	.align		4
.L_6965:
        /*0110*/ 	.byte	0x04, 0x05
        /*0112*/ 	.short	(.L_6967 - .L_6966)
.L_6966:
        /*0114*/ 	.word	0x00000080
        /*0118*/ 	.word	0x00000001
        /*011c*/ 	.word	0x00000001


	//----- nvinfo : EIATTR_CRS_STACK_SIZE
	.align		4
.L_6967:
        /*0120*/ 	.byte	0x04, 0x1e
        /*0122*/ 	.short	(.L_6969 - .L_6968)
.L_6968:
        /*0124*/ 	.word	0x00000000


	//----- nvinfo : EIATTR_CBANK_PARAM_SIZE
	.align		4
.L_6969:
        /*0128*/ 	.byte	0x03, 0x19
        /*012a*/ 	.short	0x002c


	//----- nvinfo : EIATTR_PARAM_CBANK
	.align		4
        /*012c*/ 	.byte	0x04, 0x0a
        /*012e*/ 	.short	(.L_6971 - .L_6970)
	.align		4
.L_6970:
        /*0130*/ 	.word	index@(.nv.constant0._ZN2at6native27unrolled_elementwise_kernelINS0_13AUnaryFunctorIN3c108BFloat16ES4_S4_ZZZNS0_21nextafter_kernel_cudaERNS_18TensorIteratorBaseEENKUlvE_clEvENKUlvE1_clEvEUlS4_S4_E_EESt5arrayIPcLm2EELi4E23TrivialOffsetCalculatorILi1EjESF_NS0_6memory12LoadWithCastILi1EEENSG_13StoreWithCastILi1EEEEEviT_T0_T2_T3_T4_T5_)
        /*0134*/ 	.short	0x0210
        /*0136*/ 	.short	0x002c


	//----- nvinfo : EIATTR_SW_WAR
	.align		4
.L_6971:
        /*0138*/ 	.byte	0x04, 0x36
        /*013a*/ 	.short	(.L_6973 - .L_6972)
.L_6972:
        /*013c*/ 	.word	0x00000008
.L_6973:


//--------------------- .nv.info._ZN2at6native18elementwise_kernelILi128ELi4EZNS0_22gpu_kernel_impl_nocastINS0_13AUnaryFunctorIN3c108BFloat16ES5_S5_ZZZNS0_21nextafter_kernel_cudaERNS_18TensorIteratorBaseEENKUlvE_clEvENKUlvE1_clEvEUlS5_S5_E_EEEEvS7_RKT_EUliE_EEviT1_ --------------------------
	.section	.nv.info._ZN2at6native18elementwise_kernelILi128ELi4EZNS0_22gpu_kernel_impl_nocastINS0_13AUnaryFunctorIN3c108BFloat16ES5_S5_ZZZNS0_21nextafter_kernel_cudaERNS_18TensorIteratorBaseEENKUlvE_clEvENKUlvE1_clEvEUlS5_S5_E_EEEEvS7_RKT_EUliE_EEviT1_,"",@"SHT_CUDA_INFO"
	.sectionflags	@""
	.align	4


	//----- nvinfo : EIATTR_CUDA_API_VERSION
	.align		4
        /*0000*/ 	.byte	0x04, 0x37
        /*0002*/ 	.short	(.L_6975 - .L_6974)
.L_6974:
        /*0004*/ 	.word	0x00000082


	//----- nvinfo : EIATTR_KPARAM_INFO
	.align		4
.L_6975:
        /*0008*/ 	.byte	0x04, 0x17
        /*000a*/ 	.short	(.L_6977 - .L_6976)
.L_6976:
        /*000c*/ 	.word	0x00000000
        /*0010*/ 	.short	0x0001
        /*0012*/ 	.short	0x0008
        /*0014*/ 	.byte	0x00, 0xf0, 0x61, 0x08


	//----- nvinfo : EIATTR_KPARAM_INFO
	.align		4
.L_6977:
        /*0018*/ 	.byte	0x04, 0x17
        /*001a*/ 	.short	(.L_6979 - .L_6978)
.L_6978:
        /*001c*/ 	.word	0x00000000
        /*0020*/ 	.short	0x0000
        /*0022*/ 	.short	0x0000
        /*0024*/ 	.byte	0x00, 0xf0, 0x11, 0x00


	//----- nvinfo : EIATTR_SPARSE_MMA_MASK
	.align		4
.L_6979:
        /*0028*/ 	.byte	0x03, 0x50
        /*002a*/ 	.short	0x0000


	//----- nvinfo : EIATTR_MAXREG_COUNT
	.align		4
        /*002c*/ 	.byte	0x03, 0x1b
        /*002e*/ 	.short	0x0080


	//----- nvinfo : EIATTR_MERCURY_ISA_VERSION
	.align		4
        /*0030*/ 	.byte	0x03, 0x5f
        /*0032*/ 	.short	0x0101


	//----- nvinfo : EIATTR_EXIT_INSTR_OFFSETS
	.align		4
        /*0034*/ 	.byte	0x04, 0x1c
        /*0036*/ 	.short	(.L_6981 - .L_6980)


	//   ....[0]....
.L_6980:
        /*0038*/ 	.word	0x000041d0


	//   ....[1]....
        /*003c*/ 	.word	0x00005740


	//----- nvinfo : EIATTR_MAX_THREADS
	.align		4
.L_6981:
        /*0040*/ 	.byte	0x04, 0x05
        /*0042*/ 	.short	(.L_6983 - .L_6982)
.L_6982:
        /*0044*/ 	.word	0x00000080
        /*0048*/ 	.word	0x00000001
        /*004c*/ 	.word	0x00000001


	//----- nvinfo : EIATTR_CRS_STACK_SIZE
	.align		4
.L_6983:
        /*0050*/ 	.byte	0x04, 0x1e
        /*0052*/ 	.short	(.L_6985 - .L_6984)
.L_6984:
        /*0054*/ 	.word	0x00000000


	//----- nvinfo : EIATTR_CBANK_PARAM_SIZE
	.align		4
.L_6985:
        /*0058*/ 	.byte	0x03, 0x19
        /*005a*/ 	.short	0x0220


	//----- nvinfo : EIATTR_PARAM_CBANK
	.align		4
        /*005c*/ 	.byte	0x04, 0x0a
        /*005e*/ 	.short	(.L_6987 - .L_6986)
	.align		4
.L_6986:
        /*0060*/ 	.word	index@(.nv.constant0._ZN2at6native18elementwise_kernelILi128ELi4EZNS0_22gpu_kernel_impl_nocastINS0_13AUnaryFunctorIN3c108BFloat16ES5_S5_ZZZNS0_21nextafter_kernel_cudaERNS_18TensorIteratorBaseEENKUlvE_clEvENKUlvE1_clEvEUlS5_S5_E_EEEEvS7_RKT_EUliE_EEviT1_)
        /*0064*/ 	.short	0x0210
        /*0066*/ 	.short	0x0220


	//----- nvinfo : EIATTR_SW_WAR
	.align		4
.L_6987:
        /*0068*/ 	.byte	0x04, 0x36
        /*006a*/ 	.short	(.L_6989 - .L_6988)
.L_6988:
        /*006c*/ 	.word	0x00000008
.L_6989:


//--------------------- .nv.info._ZN2at6native27unrolled_elementwise_kernelINS0_13AUnaryFunctorIN3c108BFloat16ES4_S4_ZZZNS0_21nextafter_kernel_cudaERNS_18TensorIteratorBaseEENKUlvE_clEvENKUlvE1_clEvEUlS4_S4_E_EESt5arrayIPcLm2EELi4E23TrivialOffsetCalculatorILi1EjESF_NS0_6memory15LoadWithoutCastENSG_16StoreWithoutCastEEEviT_T0_T2_T3_T4_T5_ --------------------------
	.section	.nv.info._ZN2at6native27unrolled_elementwise_kernelINS0_13AUnaryFunctorIN3c108BFloat16ES4_S4_ZZZNS0_21nextafter_kernel_cudaERNS_18TensorIteratorBaseEENKUlvE_clEvENKUlvE1_clEvEUlS4_S4_E_EESt5arrayIPcLm2EELi4E23TrivialOffsetCalculatorILi1EjESF_NS0_6memory15LoadWithoutCastENSG_16StoreWithoutCastEEEviT_T0_T2_T3_T4_T5_,"",@"SHT_CUDA_INFO"
	.sectionflags	@""
	.align	4


	//----- nvinfo : EIATTR_CUDA_API_VERSION
	.align		4
        /*0000*/ 	.byte	0x04, 0x37
        /*0002*/ 	.short	(.L_6991 - .L_6990)
.L_6990:
        /*0004*/ 	.word	0x00000082


	//----- nvinfo : EIATTR_KPARAM_INFO
	.align		4
.L_6991:
        /*0008*/ 	.byte	0x04, 0x17
        /*000a*/ 	.short	(.L_6993 - .L_6992)
.L_6992:
        /*000c*/ 	.word	0x00000000
        /*0010*/ 	.short	0x0006
        /*0012*/ 	.short	0x001b
        /*0014*/ 	.byte	0x00, 0xf0, 0x05, 0x00


	//----- nvinfo : EIATTR_KPARAM_INFO
	.align		4
.L_6993:
        /*0018*/ 	.byte	0x04, 0x17
        /*001a*/ 	.short	(.L_6995 - .L_6994)
.L_6994:
        /*001c*/ 	.word	0x00000000
        /*0020*/ 	.short	0x0005
        /*0022*/ 	.short	0x001a
        /*0024*/ 	.byte	0x00, 0xf0, 0x05, 0x00


	//----- nvinfo : EIATTR_KPARAM_INFO
	.align		4
.L_6995:
        /*0028*/ 	.byte	0x04, 0x17
        /*002a*/ 	.short	(.L_6997 - .L_6996)
.L_6996:
        /*002c*/ 	.word	0x00000000
        /*0030*/ 	.short	0x0004
        /*0032*/ 	.short	0x0019
        /*0034*/ 	.byte	0x00, 0xf0, 0x05, 0x00


	//----- nvinfo : EIATTR_KPARAM_INFO
	.align		4
.L_6997:
        /*0038*/ 	.byte	0x04, 0x17
        /*003a*/ 	.short	(.L_6999 - .L_6998)
.L_6998:
        /*003c*/ 	.word	0x00000000
        /*0040*/ 	.short	0x0003
        /*0042*/ 	.short	0x0018
        /*0044*/ 	.byte	0x00, 0xf0, 0x05, 0x00


	//----- nvinfo : EIATTR_KPARAM_INFO
	.align		4
.L_6999:
        /*0048*/ 	.byte	0x04, 0x17
        /*004a*/ 	.short	(.L_7001 - .L_7000)
.L_7000:
        /*004c*/ 	.word	0x00000000
        /*0050*/ 	.short	0x0002
        /*0052*/ 	.short	0x0008
        /*0054*/ 	.byte	0x00, 0xf0, 0x41, 0x00


	//----- nvinfo : EIATTR_KPARAM_INFO
	.align		4
.L_7001:
        /*0058*/ 	.byte	0x04, 0x17
        /*005a*/ 	.short	(.L_7003 - .L_7002)
.L_7002:
        /*005c*/ 	.word	0x00000000
        /*0060*/ 	.short	0x0001
        /*0062*/ 	.short	0x0004
        /*0064*/ 	.byte	0x00, 0xf0, 0x11, 0x00


	//----- nvinfo : EIATTR_KPARAM_INFO
	.align		4
.L_7003:
        /*0068*/ 	.byte	0x04, 0x17
        /*006a*/ 	.short	(.L_7005 - .L_7004)
.L_7004:
        /*006c*/ 	.word	0x00000000
        /*0070*/ 	.short	0x0000
        /*0072*/ 	.short	0x0000
        /*0074*/ 	.byte	0x00, 0xf0, 0x11, 0x00


	//----- nvinfo : EIATTR_SPARSE_MMA_MASK
	.align		4
.L_7005:
        /*0078*/ 	.byte	0x03, 0x50
        /*007a*/ 	.short	0x0000


	//----- nvinfo : EIATTR_MAXREG_COUNT
	.align		4
        /*007c*/ 	.byte	0x03, 0x1b
        /*007e*/ 	.short	0x00ff


	//----- nvinfo : EIATTR_MERCURY_ISA_VERSION
	.align		4
        /*0080*/ 	.byte	0x03, 0x5f
        /*0082*/ 	.short	0x0101


	//----- nvinfo : EIATTR_EXIT_INSTR_OFFSETS
	.align		4
        /*0084*/ 	.byte	0x04, 0x1c
        /*0086*/ 	.short	(.L_7007 - .L_7006)


	//   ....[0]....
.L_7006:
        /*0088*/ 	.word	0x00001020


	//   ....[1]....
        /*008c*/ 	.word	0x00001070


	//----- nvinfo : EIATTR_MAX_THREADS
	.align		4
.L_7007:
        /*0090*/ 	.byte	0x04, 0x05
        /*0092*/ 	.short	(.L_7009 - .L_7008)
.L_7008:
        /*0094*/ 	.word	0x00000080
        /*0098*/ 	.word	0x00000001
        /*009c*/ 	.word	0x00000001


	//----- nvinfo : EIATTR_CRS_STACK_SIZE
	.align		4
.L_7009:
        /*00a0*/ 	.byte	0x04, 0x1e
        /*00a2*/ 	.short	(.L_7011 - .L_7010)
.L_7010:
        /*00a4*/ 	.word	0x00000000


	//----- nvinfo : EIATTR_CBANK_PARAM_SIZE
	.align		4
.L_7011:
        /*00a8*/ 	.byte	0x03, 0x19
        /*00aa*/ 	.short	0x001c


	//----- nvinfo : EIATTR_PARAM_CBANK
	.align		4
        /*00ac*/ 	.byte	0x04, 0x0a
        /*00ae*/ 	.short	(.L_7013 - .L_7012)
	.align		4
.L_7012:
        /*00b0*/ 	.word	index@(.nv.constant0._ZN2at6native27unrolled_elementwise_kernelINS0_13AUnaryFunctorIN3c108BFloat16ES4_S4_ZZZNS0_21nextafter_kernel_cudaERNS_18TensorIteratorBaseEENKUlvE_clEvENKUlvE1_clEvEUlS4_S4_E_EESt5arrayIPcLm2EELi4E23TrivialOffsetCalculatorILi1EjESF_NS0_6memory15LoadWithoutCastENSG_16StoreWithoutCastEEEviT_T0_T2_T3_T4_T5_)
        /*00b4*/ 	.short	0x0210
        /*00b6*/ 	.short	0x001c


	//----- nvinfo : EIATTR_SW_WAR
	.align		4
.L_7013:
        /*00b8*/ 	.byte	0x04, 0x36
        /*00ba*/ 	.short	(.L_7015 - .L_7014)
.L_7014:
        /*00bc*/ 	.word	0x00000008
.L_7015:


//--------------------- .nv.info._ZN2at6native29vectorized_elementwise_kernelILi2ENS0_13AUnaryFunctorIN3c108BFloat16ES4_S4_ZZZNS0_21nextafter_kernel_cudaERNS_18TensorIteratorBaseEENKUlvE_clEvENKUlvE1_clEvEUlS4_S4_E_EESt5arrayIPcLm2EEEEviT0_T1_ --------------------------
	.section	.nv.info._ZN2at6native29vectorized_elementwise_kernelILi2ENS0_13AUnaryFunctorIN3c108BFloat16ES4_S4_ZZZNS0_21nextafter_kernel_cudaERNS_18TensorIteratorBaseEENKUlvE_clEvENKUlvE1_clEvEUlS4_S4_E_EESt5arrayIPcLm2EEEEviT0_T1_,"",@"SHT_CUDA_INFO"
	.sectionflags	@""
	.align	4


	//----- nvinfo : EIATTR_CUDA_API_VERSION
	.align		4
        /*0000*/ 	.byte	0x04, 0x37
        /*0002*/ 	.short	(.L_7017 - .L_7016)
.L_7016:
        /*0004*/ 	.word	0x00000082


	//----- nvinfo : EIATTR_KPARAM_INFO
	.align		4
.L_7017:
        /*0008*/ 	.byte	0x04, 0x17
        /*000a*/ 	.short	(.L_7019 - .L_7018)
.L_7018:
        /*000c*/ 	.word	0x00000000
        /*0010*/ 	.short	0x0002
        /*0012*/ 	.short	0x0008
        /*0014*/ 	.byte	0x00, 0xf0, 0x41, 0x00


	//----- nvinfo : EIATTR_KPARAM_INFO
	.align		4
.L_7019:
        /*0018*/ 	.byte	0x04, 0x17
        /*001a*/ 	.short	(.L_7021 - .L_7020)
.L_7020:
        /*001c*/ 	.word	0x00000000
        /*0020*/ 	.short	0x0001
        /*0022*/ 	.short	0x0004
        /*0024*/ 	.byte	0x00, 0xf0, 0x11, 0x00


	//----- nvinfo : EIATTR_KPARAM_INFO
	.align		4
.L_7021:
        /*0028*/ 	.byte	0x04, 0x17
        /*002a*/ 	.short	(.L_7023 - .L_7022)
.L_7022:
        /*002c*/ 	.word	0x00000000
        /*0030*/ 	.short	0x0000
        /*0032*/ 	.short	0x0000
        /*0034*/ 	.byte	0x00, 0xf0, 0x11, 0x00


	//----- nvinfo : EIATTR_SPARSE_MMA_MASK
	.align		4
.L_7023:
        /*0038*/ 	.byte	0x03, 0x50
        /*003a*/ 	.short	0x0000


	//----- nvinfo : EIATTR_MAXREG_COUNT
	.align		4
        /*003c*/ 	.byte	0x03, 0x1b
        /*003e*/ 	.short	0x00ff


	//----- nvinfo : EIATTR_MERCURY_ISA_VERSION
	.align		4
        /*0040*/ 	.byte	0x03, 0x5f
        /*0042*/ 	.short	0x0101


	//----- nvinfo : EIATTR_EXIT_INSTR_OFFSETS
	.align		4
        /*0044*/ 	.byte	0x04, 0x1c
        /*0046*/ 	.short	(.L_7025 - .L_7024)


	//   ....[0]....
.L_7024:
        /*0048*/ 	.word	0x00001750


	//   ....[1]....
        /*004c*/ 	.word	0x000037e0


	//   ....[2]....
        /*0050*/ 	.word	0x00003830


	//----- nvinfo : EIATTR_MAX_THREADS
	.align		4
.L_7025:
        /*0054*/ 	.byte	0x04, 0x05
        /*0056*/ 	.short	(.L_7027 - .L_7026)
.L_7026:
        /*0058*/ 	.word	0x00000080
        /*005c*/ 	.word	0x00000001
        /*0060*/ 	.word	0x00000001


	//----- nvinfo : EIATTR_CRS_STACK_SIZE
	.align		4
.L_7027:
        /*0064*/ 	.byte	0x04, 0x1e
        /*0066*/ 	.short	(.L_7029 - .L_7028)
.L_7028:
        /*0068*/ 	.word	0x00000000


	//----- nvinfo : EIATTR_CBANK_PARAM_SIZE
	.align		4
.L_7029:
        /*006c*/ 	.byte	0x03, 0x19
        /*006e*/ 	.short	0x0018


	//----- nvinfo : EIATTR_PARAM_CBANK
	.align		4
        /*0070*/ 	.byte	0x04, 0x0a
        /*0072*/ 	.short	(.L_7031 - .L_7030)
	.align		4
.L_7030:
        /*0074*/ 	.word	index@(.nv.constant0._ZN2at6native29vectorized_elementwise_kernelILi2ENS0_13AUnaryFunctorIN3c108BFloat16ES4_S4_ZZZNS0_21nextafter_kernel_cudaERNS_18TensorIteratorBaseEENKUlvE_clEvENKUlvE1_clEvEUlS4_S4_E_EESt5arrayIPcLm2EEEEviT0_T1_)
        /*0078*/ 	.short	0x0210
        /*007a*/ 	.short	0x0018


	//----- nvinfo : EIATTR_SW_WAR
	.align		4
.L_7031:
        /*007c*/ 	.byte	0x04, 0x36
        /*007e*/ 	.short	(.L_7033 - .L_7032)
.L_7032:
        /*0080*/ 	.word	0x00000008
.L_7033:


//--------------------- .nv.info._ZN2at6native29vectorized_elementwise_kernelILi4ENS0_13AUnaryFunctorIN3c108BFloat16ES4_S4_ZZZNS0_21nextafter_kernel_cudaERNS_18TensorIteratorBaseEENKUlvE_clEvENKUlvE1_clEvEUlS4_S4_E_EESt5arrayIPcLm2EEEEviT0_T1_ --------------------------
	.section	.nv.info._ZN2at6native29vectorized_elementwise_kernelILi4ENS0_13AUnaryFunctorIN3c108BFloat16ES4_S4_ZZZNS0_21nextafter_kernel_cudaERNS_18TensorIteratorBaseEENKUlvE_clEvENKUlvE1_clEvEUlS4_S4_E_EESt5arrayIPcLm2EEEEviT0_T1_,"",@"SHT_CUDA_INFO"
	.sectionflags	@""
	.align	4


	//----- nvinfo : EIATTR_CUDA_API_VERSION
	.align		4
        /*0000*/ 	.byte	0x04, 0x37
        /*0002*/ 	.short	(.L_7035 - .L_7034)
.L_7034:
        /*0004*/ 	.word	0x00000082


	//----- nvinfo : EIATTR_KPARAM_INFO
	.align		4
.L_7035:
        /*0008*/ 	.byte	0x04, 0x17
        /*000a*/ 	.short	(.L_7037 - .L_7036)
.L_7036:
        /*000c*/ 	.word	0x00000000
        /*0010*/ 	.short	0x0002
        /*0012*/ 	.short	0x0008
        /*0014*/ 	.byte	0x00, 0xf0, 0x41, 0x00


	//----- nvinfo : EIATTR_KPARAM_INFO
	.align		4
.L_7037:
        /*0018*/ 	.byte	0x04, 0x17
        /*001a*/ 	.short	(.L_7039 - .L_7038)
.L_7038:
        /*001c*/ 	.word	0x00000000
        /*0020*/ 	.short	0x0001
        /*0022*/ 	.short	0x0004
        /*0024*/ 	.byte	0x00, 0xf0, 0x11, 0x00


	//----- nvinfo : EIATTR_KPARAM_INFO
	.align		4
.L_7039:
        /*0028*/ 	.byte	0x04, 0x17
        /*002a*/ 	.short	(.L_7041 - .L_7040)
.L_7040:
        /*002c*/ 	.word	0x00000000
        /*0030*/ 	.short	0x0000
        /*0032*/ 	.short	0x0000
        /*0034*/ 	.byte	0x00, 0xf0, 0x11, 0x00


	//----- nvinfo : EIATTR_SPARSE_MMA_MASK
	.align		4
.L_7041:
        /*0038*/ 	.byte	0x03, 0x50
        /*003a*/ 	.short	0x0000


	//----- nvinfo : EIATTR_MAXREG_COUNT
	.align		4
        /*003c*/ 	.byte	0x03, 0x1b
        /*003e*/ 	.short	0x00ff


	//----- nvinfo : EIATTR_MERCURY_ISA_VERSION
	.align		4
        /*0040*/ 	.byte	0x03, 0x5f
        /*0042*/ 	.short	0x0101


	//----- nvinfo : EIATTR_EXIT_INSTR_OFFSETS
	.align		4
        /*0044*/ 	.byte	0x04, 0x1c
        /*0046*/ 	.short	(.L_7043 - .L_7042)


	//   ....[0]....
.L_7042:
        /*0048*/ 	.word	0x00001710


	//   ....[1]....
        /*004c*/ 	.word	0x000037a0


	//   ....[2]....
        /*0050*/ 	.word	0x000037f0


	//----- nvinfo : EIATTR_MAX_THREADS
	.align		4
.L_7043:
        /*0054*/ 	.byte	0x04, 0x05
        /*0056*/ 	.short	(.L_7045 - .L_7044)
.L_7044:
        /*0058*/ 	.word	0x00000080
        /*005c*/ 	.word	0x00000001
        /*0060*/ 	.word	0x00000001


	//----- nvinfo : EIATTR_CRS_STACK_SIZE
	.align		4
.L_7045:
        /*0064*/ 	.byte	0x04, 0x1e
        /*0066*/ 	.short	(.L_7047 - .L_7046)
.L_7046:
        /*0068*/ 	.word	0x00000000


	//----- nvinfo : EIATTR_CBANK_PARAM_SIZE
	.align		4
.L_7047:
        /*006c*/ 	.byte	0x03, 0x19
        /*006e*/ 	.short	0x0018


	//----- nvinfo : EIATTR_PARAM_CBANK
	.align		4
        /*0070*/ 	.byte	0x04, 0x0a
        /*0072*/ 	.short	(.L_7049 - .L_7048)
	.align		4
.L_7048:
        /*0074*/ 	.word	index@(.nv.constant0._ZN2at6native29vectorized_elementwise_kernelILi4ENS0_13AUnaryFunctorIN3c108BFloat16ES4_S4_ZZZNS0_21nextafter_kernel_cudaERNS_18TensorIteratorBaseEENKUlvE_clEvENKUlvE1_clEvEUlS4_S4_E_EESt5arrayIPcLm2EEEEviT0_T1_)
        /*0078*/ 	.short	0x0210
        /*007a*/ 	.short	0x0018


	//----- nvinfo : EIATTR_SW_WAR
	.align		4
.L_7049:
        /*007c*/ 	.byte	0x04, 0x36
        /*007e*/ 	.short	(.L_7051 - .L_7050)
.L_7050:
        /*0080*/ 	.word	0x00000008
.L_7051:


//--------------------- .nv.info._ZN2at6native29vectorized_elementwise_kernelILi8ENS0_13AUnaryFunctorIN3c108BFloat16ES4_S4_ZZZNS0_21nextafter_kernel_cudaERNS_18TensorIteratorBaseEENKUlvE_clEvENKUlvE1_clEvEUlS4_S4_E_EESt5arrayIPcLm2EEEEviT0_T1_ --------------------------
	.section	.nv.info._ZN2at6native29vectorized_elementwise_kernelILi8ENS0_13AUnaryFunctorIN3c108BFloat16ES4_S4_ZZZNS0_21nextafter_kernel_cudaERNS_18TensorIteratorBaseEENKUlvE_clEvENKUlvE1_clEvEUlS4_S4_E_EESt5arrayIPcLm2EEEEviT0_T1_,"",@"SHT_CUDA_INFO"
	.sectionflags	@""
	.align	4


	//----- nvinfo : EIATTR_CUDA_API_VERSION
	.align		4
        /*0000*/ 	.byte	0x04, 0x37
        /*0002*/ 	.short	(.L_7053 - .L_7052)
.L_7052:
        /*0004*/ 	.word	0x00000082


	//----- nvinfo : EIATTR_KPARAM_INFO
	.align		4
.L_7053:
        /*0008*/ 	.byte	0x04, 0x17
        /*000a*/ 	.short	(.L_7055 - .L_7054)
.L_7054:
        /*000c*/ 	.word	0x00000000
        /*0010*/ 	.short	0x0002
        /*0012*/ 	.short	0x0008
        /*0014*/ 	.byte	0x00, 0xf0, 0x41, 0x00


	//----- nvinfo : EIATTR_KPARAM_INFO
	.align		4
.L_7055:
        /*0018*/ 	.byte	0x04, 0x17
        /*001a*/ 	.short	(.L_7057 - .L_7056)
.L_7056:
        /*001c*/ 	.word	0x00000000
        /*0020*/ 	.short	0x0001
        /*0022*/ 	.short	0x0004
        /*0024*/ 	.byte	0x00, 0xf0, 0x11, 0x00


	//----- nvinfo : EIATTR_KPARAM_INFO
	.align		4
.L_7057:
        /*0028*/ 	.byte	0x04, 0x17
        /*002a*/ 	.short	(.L_7059 - .L_7058)
.L_7058:
        /*002c*/ 	.word	0x00000000
        /*0030*/ 	.short	0x0000
        /*0032*/ 	.short	0x0000
        /*0034*/ 	.byte	0x00, 0xf0, 0x11, 0x00


	//----- nvinfo : EIATTR_SPARSE_MMA_MASK
	.align		4
.L_7059:
        /*0038*/ 	.byte	0x03, 0x50
        /*003a*/ 	.short	0x0000


	//----- nvinfo : EIATTR_MAXREG_COUNT
	.align		4
        /*003c*/ 	.byte	0x03, 0x1b
        /*003e*/ 	.short	0x00ff


	//----- nvinfo : EIATTR_MERCURY_ISA_VERSION
	.align		4
        /*0040*/ 	.byte	0x03, 0x5f
        /*0042*/ 	.short	0x0101


	//----- nvinfo : EIATTR_EXIT_INSTR_OFFSETS
	.align		4
        /*0044*/ 	.byte	0x04, 0x1c
        /*0046*/ 	.short	(.L_7061 - .L_7060)


	//   ....[0]....
.L_7060:
        /*0048*/ 	.word	0x000016f0


	//   ....[1]....
        /*004c*/ 	.word	0x00003780


	//   ....[2]....
        /*0050*/ 	.word	0x000037d0


	//----- nvinfo : EIATTR_MAX_THREADS
	.align		4
.L_7061:
        /*0054*/ 	.byte	0x04, 0x05
        /*0056*/ 	.short	(.L_7063 - .L_7062)
.L_7062:
        /*0058*/ 	.word	0x00000080
        /*005c*/ 	.word	0x00000001
        /*0060*/ 	.word	0x00000001


	//----- nvinfo : EIATTR_CRS_STACK_SIZE
	.align		4
.L_7063:
        /*0064*/ 	.byte	0x04, 0x1e
        /*0066*/ 	.short	(.L_7065 - .L_7064)
.L_7064:
        /*0068*/ 	.word	0x00000000


	//----- nvinfo : EIATTR_CBANK_PARAM_SIZE
	.align		4
.L_7065:
        /*006c*/ 	.byte	0x03, 0x19
        /*006e*/ 	.short	0x0018


	//----- nvinfo : EIATTR_PARAM_CBANK
	.align		4
        /*0070*/ 	.byte	0x04, 0x0a
        /*0072*/ 	.short	(.L_7067 - .L_7066)
	.align		4
.L_7066:
        /*0074*/ 	.word	index@(.nv.constant0._ZN2at6native29vectorized_elementwise_kernelILi8ENS0_13AUnaryFunctorIN3c108BFloat16ES4_S4_ZZZNS0_21nextafter_kernel_cudaERNS_18TensorIteratorBaseEENKUlvE_clEvENKUlvE1_clEvEUlS4_S4_E_EESt5arrayIPcLm2EEEEviT0_T1_)
        /*0078*/ 	.short	0x0210
        /*007a*/ 	.short	0x0018


	//----- nvinfo : EIATTR_SW_WAR
	.align		4
.L_7067:
        /*007c*/ 	.byte	0x04, 0x36
        /*007e*/ 	.short	(.L_7069 - .L_7068)
.L_7068:
        /*0080*/ 	.word	0x00000008
.L_7069:


//--------------------- .nv.info._ZN2at6native18elementwise_kernelILi128ELi4EZNS0_15gpu_kernel_implINS0_13BinaryFunctorIfffZZZNS0_21nextafter_kernel_cudaERNS_18TensorIteratorBaseEENKUlvE_clEvENKUlvE0_clEvEUlffE_EEEEvS5_RKT_EUliE_EEviT1_ --------------------------
	.section	.nv.info._ZN2at6native18elementwise_kernelILi128ELi4EZNS0_15gpu_kernel_implINS0_13BinaryFunctorIfffZZZNS0_21nextafter_kernel_cudaERNS_18TensorIteratorBaseEENKUlvE_clEvENKUlvE0_clEvEUlffE_EEEEvS5_RKT_EUliE_EEviT1_,"",@"SHT_CUDA_INFO"
	.sectionflags	@""
	.align	4


	//----- nvinfo : EIATTR_CUDA_API_VERSION
	.align		4
        /*0000*/ 	.byte	0x04, 0x37
        /*0002*/ 	.short	(.L_7071 - .L_7070)
.L_7070:
        /*0004*/ 	.word	0x00000082


	//----- nvinfo : EIATTR_KPARAM_INFO
	.align		4
.L_7071:
        /*0008*/ 	.byte	0x04, 0x17
        /*000a*/ 	.short	(.L_7073 - .L_7072)
.L_7072:
        /*000c*/ 	.word	0x00000000
        /*0010*/ 	.short	0x0001
        /*0012*/ 	.short	0x0008
        /*0014*/ 	.byte	0x00, 0xf0, 0x21, 0x0a


	//----- nvinfo : EIATTR_KPARAM_INFO
	.align		4
.L_7073:
        /*0018*/ 	.byte	0x04, 0x17
        /*001a*/ 	.short	(.L_7075 - .L_7074)
.L_7074:
        /*001c*/ 	.word	0x00000000
        /*0020*/ 	.short	0x0000
        /*0022*/ 	.short	0x0000
        /*0024*/ 	.byte	0x00, 0xf0, 0x11, 0x00


	//----- nvinfo : EIATTR_SPARSE_MMA_MASK
	.align		4
.L_7075:
        /*0028*/ 	.byte	0x03, 0x50
        /*002a*/ 	.short	0x0000


	//----- nvinfo : EIATTR_MAXREG_COUNT
	.align		4
        /*002c*/ 	.byte	0x03, 0x1b
        /*002e*/ 	.short	0x0080


	//----- nvinfo : EIATTR_EXTERNS
	.align		4
        /*0030*/ 	.byte	0x04, 0x0f
        /*0032*/ 	.short	(.L_7077 - .L_7076)


	//   ....[0]....
	.align		4
.L_7076:
        /*0034*/ 	.word	index@(__assertfail)


	//----- nvinfo : EIATTR_MERCURY_ISA_VERSION
	.align		4
.L_7077:
        /*0038*/ 	.byte	0x03, 0x5f
        /*003a*/ 	.short	0x0101


	//----- nvinfo : EIATTR_SYSCALL_OFFSETS
	.align		4
        /*003c*/ 	.byte	0x04, 0x46
        /*003e*/ 	.short	(.L_7079 - .L_7078)


	//   ....[0]....
.L_7078:
        /*0040*/ 	.word	0x00002490


	//   ....[1]....
        /*0044*/ 	.word	0x000032b0


	//   ....[2]....
        /*0048*/ 	.word	0x00004390


	//   ....[3]....
        /*004c*/ 	.word	0x00006850


	//   ....[4]....
        /*0050*/ 	.word	0x00007670


	//   ....[5]....
        /*0054*/ 	.word	0x00008750


	//   ....[6]....
        /*0058*/ 	.word	0x0000ac00


	//   ....[7]....
        /*005c*/ 	.word	0x0000ba20


	//   ....[8]....
        /*0060*/ 	.word	0x0000cb00


	//   ....[9]....
        /*0064*/ 	.word	0x0000efa0


	//   ....[10]....
        /*0068*/ 	.word	0x0000fdc0


	//   ....[11]....
        /*006c*/ 	.word	0x00010ea0


	//----- nvinfo : EIATTR_EXIT_INSTR_OFFSETS
	.align		4
.L_7079:
        /*0070*/ 	.byte	0x04, 0x1c
        /*0072*/ 	.short	(.L_7081 - .L_7080)


	//   ....[0]....
.L_7080:
        /*0074*/ 	.word	0x0000cbb0


	//   ....[1]....
        /*0078*/ 	.word	0x000101c0


	//   ....[2]....
        /*007c*/ 	.word	0x00010200


	//   ....[3]....
        /*0080*/ 	.word	0x00010290


	//   ....[4]....
        /*0084*/ 	.word	0x000102c0


	//   ....[5]....
        /*0088*/ 	.word	0x000102f0


	//   ....[6]....
        /*008c*/ 	.word	0x00010370


	//   ....[7]....
        /*0090*/ 	.word	0x000103a0


	//   ....[8]....
        /*0094*/ 	.word	0x00010430


	//   ....[9]....
        /*0098*/ 	.word	0x00010470


	//   ....[10]....
        /*009c*/ 	.word	0x000104b0


	//   ....[11]....
        /*00a0*/ 	.word	0x00010570


	//   ....[12]....
        /*00a4*/ 	.word	0x000105c0


	//   ....[13]....
        /*00a8*/ 	.word	0x00010740


	//   ....[14]....
        /*00ac*/ 	.word	0x00010890


	//   ....[15]....
        /*00b0*/ 	.word	0x000108c0


	//   ....[16]....
        /*00b4*/ 	.word	0x00010970


	//   ....[17]....
        /*00b8*/ 	.word	0x00010ae0


	//   ....[18]....
        /*00bc*/ 	.word	0x00010c50


	//   ....[19]....
        /*00c0*/ 	.word	0x00010da0


	//   ....[20]....
        /*00c4*/ 	.word	0x00010eb0


	//   ....[21]....
        /*00c8*/ 	.word	0x00010ee0


	//   ....[22]....
        /*00cc*/ 	.word	0x00010f10


	//----- nvinfo : EIATTR_MAX_THREADS
	.align		4
.L_7081:
        /*00d0*/ 	.byte	0x04, 0x05
        /*00d2*/ 	.short	(.L_7083 - .L_7082)
.L_7082:
        /*00d4*/ 	.word	0x00000080
        /*00d8*/ 	.word	0x00000001
        /*00dc*/ 	.word	0x00000001


	//----- nvinfo : EIATTR_CRS_STACK_SIZE
	.align		4
.L_7083:
        /*00e0*/ 	.byte	0x04, 0x1e
        /*00e2*/ 	.short	(.L_7085 - .L_7084)
.L_7084:
        /*00e4*/ 	.word	0x00000000


	//----- nvinfo : EIATTR_CBANK_PARAM_SIZE
	.align		4
.L_7085:
        /*00e8*/ 	.byte	0x03, 0x19
        /*00ea*/ 	.short	0x0290


	//----- nvinfo : EIATTR_PARAM_CBANK
	.align		4
        /*00ec*/ 	.byte	0x04, 0x0a
        /*00ee*/ 	.short	(.L_7087 - .L_7086)
	.align		4
.L_7086:
        /*00f0*/ 	.word	index@(.nv.constant0._ZN2at6native18elementwise_kernelILi128ELi4EZNS0_15gpu_kernel_implINS0_13BinaryFunctorIfffZZZNS0_21nextafter_kernel_cudaERNS_18TensorIteratorBaseEENKUlvE_clEvENKUlvE0_clEvEUlffE_EEEEvS5_RKT_EUliE_EEviT1_)
        /*00f4*/ 	.short	0x0210
        /*00f6*/ 	.short	0x0290


	//----- nvinfo : EIATTR_SW_WAR
	.align		4
.L_7087:
        /*00f8*/ 	.byte	0x04, 0x36
        /*00fa*/ 	.short	(.L_7089 - .L_7088)
.L_7088:
        /*00fc*/ 	.word	0x00000008
.L_7089:


//--------------------- .nv.info._ZN2at6native27unrolled_elementwise_kernelINS0_13BinaryFunctorIfffZZZNS0_21nextafter_kernel_cudaERNS_18TensorIteratorBaseEENKUlvE_clEvENKUlvE0_clEvEUlffE_EESt5arrayIPcLm3EELi4E23TrivialOffsetCalculatorILi2EjESC_ILi1EjENS0_6memory12LoadWithCastILi2EEENSF_13StoreWithCastILi1EEEEEviT_T0_T2_T3_T4_T5_ --------------------------
	.section	.nv.info._ZN2at6native27unrolled_elementwise_kernelINS0_13BinaryFunctorIfffZZZNS0_21nextafter_kernel_cudaERNS_18TensorIteratorBaseEENKUlvE_clEvENKUlvE0_clEvEUlffE_EESt5arrayIPcLm3EELi4E23TrivialOffsetCalculatorILi2EjESC_ILi1EjENS0_6memory12LoadWithCastILi2EEENSF_13StoreWithCastILi1EEEEEviT_T0_T2_T3_T4_T5_,"",@"SHT_CUDA_INFO"
	.sectionflags	@""
	.align	4


	//----- nvinfo : EIATTR_CUDA_API_VERSION
	.align		4
        /*0000*/ 	.byte	0x04, 0x37
        /*0002*/ 	.short	(.L_7091 - .L_7090)
.L_7090:
        /*0004*/ 	.word	0x00000082


	//----- nvinfo : EIATTR_KPARAM_INFO
	.align		4
.L_7091:
        /*0008*/ 	.byte	0x04, 0x17
        /*000a*/ 	.short	(.L_7093 - .L_7092)
.L_7092:
        /*000c*/ 	.word	0x00000000
        /*0010*/ 	.short	0x0006
        /*0012*/ 	.short	0x0030
        /*0014*/ 	.byte	0x00, 0xf0, 0x21, 0x00


	//----- nvinfo : EIATTR_KPARAM_INFO
	.align		4
.L_7093:
        /*0018*/ 	.byte	0x04, 0x17
        /*001a*/ 	.short	(.L_7095 - .L_7094)
.L_7094:
        /*001c*/ 	.word	0x00000000
        /*0020*/ 	.short	0x0005
        /*0022*/ 	.short	0x0024
        /*0024*/ 	.byte	0x00, 0xf0, 0x31, 0x00


	//----- nvinfo : EIATTR_KPARAM_INFO
	.align		4
.L_7095:
        /*0028*/ 	.byte	0x04, 0x17
        /*002a*/ 	.short	(.L_7097 - .L_7096)
.L_7096:
        /*002c*/ 	.word	0x00000000
        /*0030*/ 	.short	0x0004
        /*0032*/ 	.short	0x0021
        /*0034*/ 	.byte	0x00, 0xf0, 0x05, 0x00


	//----- nvinfo : EIATTR_KPARAM_INFO
	.align		4
.L_7097:
        /*0038*/ 	.byte	0x04, 0x17
        /*003a*/ 	.short	(.L_7099 - .L_7098)
.L_7098:
        /*003c*/ 	.word	0x00000000
        /*0040*/ 	.short	0x0003
        /*0042*/ 	.short	0x0020
        /*0044*/ 	.byte	0x00, 0xf0, 0x05, 0x00


	//----- nvinfo : EIATTR_KPARAM_INFO
	.align		4
.L_7099:
        /*0048*/ 	.byte	0x04, 0x17
        /*004a*/ 	.short	(.L_7101 - .L_7100)
.L_7100:
        /*004c*/ 	.word	0x00000000
        /*0050*/ 	.short	0x0002
        /*0052*/ 	.short	0x0008
        /*0054*/ 	.byte	0x00, 0xf0, 0x61, 0x00


	//----- nvinfo : EIATTR_KPARAM_INFO
	.align		4
.L_7101:
        /*0058*/ 	.byte	0x04, 0x17
        /*005a*/ 	.short	(.L_7103 - .L_7102)
.L_7102:
        /*005c*/ 	.word	0x00000000
        /*0060*/ 	.short	0x0001
        /*0062*/ 	.short	0x0004
        /*0064*/ 	.byte	0x00, 0xf0, 0x05, 0x00


	//----- nvinfo : EIATTR_KPARAM_INFO
	.align		4
.L_7103:
        /*0068*/ 	.byte	0x04, 0x17
        /*006a*/ 	.short	(.L_7105 - .L_7104)
.L_7104:
        /*006c*/ 	.word	0x00000000
        /*0070*/ 	.short	0x0000
        /*0072*/ 	.short	0x0000
        /*0074*/ 	.byte	0x00, 0xf0, 0x11, 0x00


	//----- nvinfo : EIATTR_SPARSE_MMA_MASK
	.align		4
.L_7105:
        /*0078*/ 	.byte	0x03, 0x50
        /*007a*/ 	.short	0x0000


	//----- nvinfo : EIATTR_MAXREG_COUNT
	.align		4
        /*007c*/ 	.byte	0x03, 0x1b
        /*007e*/ 	.short	0x00ff


	//----- nvinfo : EIATTR_EXTERNS
	.align		4
        /*0080*/ 	.byte	0x04, 0x0f
        /*0082*/ 	.short	(.L_7107 - .L_7106)


	//   ....[0]....
	.align		4
.L_7106:
        /*0084*/ 	.word	index@(__assertfail)


	//----- nvinfo : EIATTR_MERCURY_ISA_VERSION
	.align		4
.L_7107:
        /*0088*/ 	.byte	0x03, 0x5f
        /*008a*/ 	.short	0x0101


	//----- nvinfo : EIATTR_SYSCALL_OFFSETS
	.align		4
        /*008c*/ 	.byte	0x04, 0x46
        /*008e*/ 	.short	(.L_7109 - .L_7108)


	//   ....[0]....
.L_7108:
        /*0090*/ 	.word	0x00000ea0


	//   ....[1]....
        /*0094*/ 	.word	0x00001cd0


	//   ....[2]....
        /*0098*/ 	.word	0x00002b80


	//   ....[3]....
        /*009c*/ 	.word	0x000039b0


	//   ....[4]....
        /*00a0*/ 	.word	0x00004870


	//   ....[5]....
        /*00a4*/ 	.word	0x000056b0


	//   ....[6]....
        /*00a8*/ 	.word	0x00006550


	//   ....[7]....
        /*00ac*/ 	.word	0x00007360


	//   ....[8]....
        /*00b0*/ 	.word	0x00008e50


	//   ....[9]....
        /*00b4*/ 	.word	0x00009d50


	//   ....[10]....
        /*00b8*/ 	.word	0x0000ac10


	//   ....[11]....
        /*00bc*/ 	.word	0x0000bad0


	//----- nvinfo : EIATTR_EXIT_INSTR_OFFSETS
	.align		4
.L_7109:
        /*00c0*/ 	.byte	0x04, 0x1c
        /*00c2*/ 	.short	(.L_7111 - .L_7110)


	//   ....[0]....
.L_7110:
        /*00c4*/ 	.word	0x0000acb0


	//   ....[1]....
        /*00c8*/ 	.word	0x0000adf0


	//   ....[2]....
        /*00cc*/ 	.word	0x0000ae30


	//   ....[3]....
        /*00d0*/ 	.word	0x0000aec0


	//   ....[4]....
        /*00d4*/ 	.word	0x0000aef0


	//   ....[5]....
        /*00d8*/ 	.word	0x0000af20


	//   ....[6]....
        /*00dc*/ 	.word	0x0000afa0


	//   ....[7]....
        /*00e0*/ 	.word	0x0000afd0


	//   ....[8]....
        /*00e4*/ 	.word	0x0000b060


	//   ....[9]....
        /*00e8*/ 	.word	0x0000b0a0


	//   ....[10]....
        /*00ec*/ 	.word	0x0000b0e0


	//   ....[11]....
        /*00f0*/ 	.word	0x0000b1a0


	//   ....[12]....
        /*00f4*/ 	.word	0x0000b1f0


	//   ....[13]....
        /*00f8*/ 	.word	0x0000b370


	//   ....[14]....
        /*00fc*/ 	.word	0x0000b4c0


	//   ....[15]....
        /*0100*/ 	.word	0x0000b4f0


	//   ....[16]....
        /*0104*/ 	.word	0x0000b5a0


	//   ....[17]....
        /*0108*/ 	.word	0x0000b710


	//   ....[18]....
        /*010c*/ 	.word	0x0000b880


	//   ....[19]....
        /*0110*/ 	.word	0x0000b9d0


	//   ....[20]....
        /*0114*/ 	.word	0x0000bae0


	//   ....[21]....
        /*0118*/ 	.word	0x0000bb10


	//   ....[22]....
        /*011c*/ 	.word	0x0000bb40


	//----- nvinfo : EIATTR_MAX_THREADS
	.align		4
.L_7111:
        /*0120*/ 	.byte	0x04, 0x05
        /*0122*/ 	.short	(.L_7113 - .L_7112)
.L_7112:
        /*0124*/ 	.word	0x00000080
        /*0128*/ 	.word	0x00000001
        /*012c*/ 	.word	0x00000001


	//----- nvinfo : EIATTR_CRS_STACK_SIZE
	.align		4
.L_7113:
        /*0130*/ 	.byte	0x04, 0x1e
        /*0132*/ 	.short	(.L_7115 - .L_7114)
.L_7114:
        /*0134*/ 	.word	0x00000000


	//----- nvinfo : EIATTR_CBANK_PARAM_SIZE
	.align		4
.L_7115:
        /*0138*/ 	.byte	0x03, 0x19
        /*013a*/ 	.short	0x0038


	//----- nvinfo : EIATTR_PARAM_CBANK
	.align		4
        /*013c*/ 	.byte	0x04, 0x0a
        /*013e*/ 	.short	(.L_7117 - .L_7116)
	.align		4
.L_7116:
        /*0140*/ 	.word	index@(.nv.constant0._ZN2at6native27unrolled_elementwise_kernelINS0_13BinaryFunctorIfffZZZNS0_21nextafter_kernel_cudaERNS_18TensorIteratorBaseEENKUlvE_clEvENKUlvE0_clEvEUlffE_EESt5arrayIPcLm3EELi4E23TrivialOffsetCalculatorILi2EjESC_ILi1EjENS0_6memory12LoadWithCastILi2EEENSF_13StoreWithCastILi1EEEEEviT_T0_T2_T3_T4_T5_)
        /*0144*/ 	.short	0x0210
        /*0146*/ 	.short	0x0038


	//----- nvinfo : EIATTR_SW_WAR
	.align		4
.L_7117:
        /*0148*/ 	.byte	0x04, 0x36
        /*014a*/ 	.short	(.L_7119 - .L_7118)
.L_7118:
        /*014c*/ 	.word	0x00000008
.L_7119:


//--------------------- .nv.info._ZN2at6native18elementwise_kernelILi128ELi2EZNS0_22gpu_kernel_impl_nocastINS0_13BinaryFunctorIfffZZZNS0_21nextafter_kernel_cudaERNS_18TensorIteratorBaseEENKUlvE_clEvENKUlvE0_clEvEUlffE_EEEEvS5_RKT_EUliE_EEviT1_ --------------------------
	.section	.nv.info._ZN2at6native18elementwise_kernelILi128ELi2EZNS0_22gpu_kernel_impl_nocastINS0_13BinaryFunctorIfffZZZNS0_21nextafter_kernel_cudaERNS_18TensorIteratorBaseEENKUlvE_clEvENKUlvE0_clEvEUlffE_EEEEvS5_RKT_EUliE_EEviT1_,"",@"SHT_CUDA_INFO"
	.sectionflags	@""
	.align	4


	//----- nvinfo : EIATTR_CUDA_API_VERSION
	.align		4
        /*0000*/ 	.byte	0x04, 0x37
        /*0002*/ 	.short	(.L_7121 - .L_7120)
.L_7120:
        /*0004*/ 	.word	0x00000082


	//----- nvinfo : EIATTR_KPARAM_INFO
	.align		4
.L_7121:
        /*0008*/ 	.byte	0x04, 0x17
        /*000a*/ 	.short	(.L_7123 - .L_7122)
.L_7122:
        /*000c*/ 	.word	0x00000000
        /*0010*/ 	.short	0x0001
        /*0012*/ 	.short	0x0008
        /*0014*/ 	.byte	0x00, 0xf0, 0x21, 0x0a


	//----- nvinfo : EIATTR_KPARAM_INFO
	.align		4
.L_7123:
        /*0018*/ 	.byte	0x04, 0x17
        /*001a*/ 	.short	(.L_7125 - .L_7124)
.L_7124:
        /*001c*/ 	.word	0x00000000
        /*0020*/ 	.short	0x0000
        /*0022*/ 	.short	0x0000
        /*0024*/ 	.byte	0x00, 0xf0, 0x11, 0x00


	//----- nvinfo : EIATTR_SPARSE_MMA_MASK
	.align		4
.L_7125:
        /*0028*/ 	.byte	0x03, 0x50
        /*002a*/ 	.short	0x0000


	//----- nvinfo : EIATTR_MAXREG_COUNT
	.align		4
        /*002c*/ 	.byte	0x03, 0x1b
        /*002e*/ 	.short	0x0080


	//----- nvinfo : EIATTR_MERCURY_ISA_VERSION
	.align		4
        /*0030*/ 	.byte	0x03, 0x5f
        /*0032*/ 	.short	0x0101


	//----- nvinfo : EIATTR_EXIT_INSTR_OFFSETS
	.align		4
        /*0034*/ 	.byte	0x04, 0x1c
        /*0036*/ 	.short	(.L_7127 - .L_7126)


	//   ....[0]....
.L_7126:
        /*0038*/ 	.word	0x00001a50


	//   ....[1]....
        /*003c*/ 	.word	0x000033c0


	//----- nvinfo : EIATTR_MAX_THREADS
	.align		4
.L_7127:
        /*0040*/ 	.byte	0x04, 0x05
        /*0042*/ 	.short	(.L_7129 - .L_7128)
.L_7128:
        /*0044*/ 	.word	0x00000080
        /*0048*/ 	.word	0x00000001
        /*004c*/ 	.word	0x00000001


	//----- nvinfo : EIATTR_CRS_STACK_SIZE
	.align		4
.L_7129:
        /*0050*/ 	.byte	0x04, 0x1e
        /*0052*/ 	.short	(.L_7131 - .L_7130)
.L_7130:
        /*0054*/ 	.word	0x00000000


	//----- nvinfo : EIATTR_CBANK_PARAM_SIZE
	.align		4
.L_7131:
        /*0058*/ 	.byte	0x03, 0x19
        /*005a*/ 	.short	0x0290


	//----- nvinfo : EIATTR_PARAM_CBANK
	.align		4
        /*005c*/ 	.byte	0x04, 0x0a
        /*005e*/ 	.short	(.L_7133 - .L_7132)
	.align		4
.L_7132:
        /*0060*/ 	.word	index@(.nv.constant0._ZN2at6native18elementwise_kernelILi128ELi2EZNS0_22gpu_kernel_impl_nocastINS0_13BinaryFunctorIfffZZZNS0_21nextafter_kernel_cudaERNS_18TensorIteratorBaseEENKUlvE_clEvENKUlvE0_clEvEUlffE_EEEEvS5_RKT_EUliE_EEviT1_)
        /*0064*/ 	.short	0x0210
        /*0066*/ 	.short	0x0290


	//----- nvinfo : EIATTR_SW_WAR
	.align		4
.L_7133:
        /*0068*/ 	.byte	0x04, 0x36
        /*006a*/ 	.short	(.L_7135 - .L_7134)
.L_7134:
        /*006c*/ 	.word	0x00000008
.L_7135:


//--------------------- .nv.info._ZN2at6native27unrolled_elementwise_kernelINS0_13BinaryFunctorIfffZZZNS0_21nextafter_kernel_cudaERNS_18TensorIteratorBaseEENKUlvE_clEvENKUlvE0_clEvEUlffE_EESt5arrayIPcLm3EELi4E23TrivialOffsetCalculatorILi2EjESC_ILi1EjENS0_6memory15LoadWithoutCastENSF_16StoreWithoutCastEEEviT_T0_T2_T3_T4_T5_ --------------------------
	.section	.nv.info._ZN2at6native27unrolled_elementwise_kernelINS0_13BinaryFunctorIfffZZZNS0_21nextafter_kernel_cudaERNS_18TensorIteratorBaseEENKUlvE_clEvENKUlvE0_clEvEUlffE_EESt5arrayIPcLm3EELi4E23TrivialOffsetCalculatorILi2EjESC_ILi1EjENS0_6memory15LoadWithoutCastENSF_16StoreWithoutCastEEEviT_T0_T2_T3_T4_T5_,"",@"SHT_CUDA_INFO"
	.sectionflags	@""
	.align	4


	//----- nvinfo : EIATTR_CUDA_API_VERSION
	.align		4
        /*0000*/ 	.byte	0x04, 0x37
        /*0002*/ 	.short	(.L_7137 - .L_7136)
.L_7136:
        /*0004*/ 	.word	0x00000082


	//----- nvinfo : EIATTR_KPARAM_INFO
	.align		4
.L_7137:
        /*0008*/ 	.byte	0x04, 0x17
        /*000a*/ 	.short	(.L_7139 - .L_7138)
.L_7138:
        /*000c*/ 	.word	0x00000000
        /*0010*/ 	.short	0x0006
        /*0012*/ 	.short	0x0023
        /*0014*/ 	.byte	0x00, 0xf0, 0x05, 0x00


	//----- nvinfo : EIATTR_KPARAM_INFO
	.align		4
.L_7139:
        /*0018*/ 	.byte	0x04, 0x17
        /*001a*/ 	.short	(.L_7141 - .L_7140)
.L_7140:
        /*001c*/ 	.word	0x00000000
        /*0020*/ 	.short	0x0005
        /*0022*/ 	.short	0x0022
        /*0024*/ 	.byte	0x00, 0xf0, 0x05, 0x00


	//----- nvinfo : EIATTR_KPARAM_INFO
	.align		4
.L_7141:
        /*0028*/ 	.byte	0x04, 0x17
        /*002a*/ 	.short	(.L_7143 - .L_7142)
.L_7142:
        /*002c*/ 	.word	0x00000000
        /*0030*/ 	.short	0x0004
        /*0032*/ 	.short	0x0021
        /*0034*/ 	.byte	0x00, 0xf0, 0x05, 0x00


	//----- nvinfo : EIATTR_KPARAM_INFO
	.align		4
.L_7143:
        /*0038*/ 	.byte	0x04, 0x17
        /*003a*/ 	.short	(.L_7145 - .L_7144)
.L_7144:
        /*003c*/ 	.word	0x00000000
        /*0040*/ 	.short	0x0003
        /*0042*/ 	.short	0x0020
        /*0044*/ 	.byte	0x00, 0xf0, 0x05, 0x00


	//----- nvinfo : EIATTR_KPARAM_INFO
	.align		4
.L_7145:
        /*0048*/ 	.byte	0x04, 0x17
        /*004a*/ 	.short	(.L_7147 - .L_7146)
.L_7146:
        /*004c*/ 	.word	0x00000000
        /*0050*/ 	.short	0x0002
        /*0052*/ 	.short	0x0008
        /*0054*/ 	.byte	0x00, 0xf0, 0x61, 0x00


	//----- nvinfo : EIATTR_KPARAM_INFO
	.align		4
.L_7147:
        /*0058*/ 	.byte	0x04, 0x17
        /*005a*/ 	.short	(.L_7149 - .L_7148)
.L_7148:
        /*005c*/ 	.word	0x00000000
        /*0060*/ 	.short	0x0001
        /*0062*/ 	.short	0x0004
        /*0064*/ 	.byte	0x00, 0xf0, 0x05, 0x00


	//----- nvinfo : EIATTR_KPARAM_INFO
	.align		4
.L_7149:
        /*0068*/ 	.byte	0x04, 0x17
        /*006a*/ 	.short	(.L_7151 - .L_7150)
.L_7150:
        /*006c*/ 	.word	0x00000000
        /*0070*/ 	.short	0x0000
        /*0072*/ 	.short	0x0000
        /*0074*/ 	.byte	0x00, 0xf0, 0x11, 0x00


	//----- nvinfo : EIATTR_SPARSE_MMA_MASK
	.align		4
.L_7151:
        /*0078*/ 	.byte	0x03, 0x50
        /*007a*/ 	.short	0x0000


	//----- nvinfo : EIATTR_MAXREG_COUNT
	.align		4
        /*007c*/ 	.byte	0x03, 0x1b
        /*007e*/ 	.short	0x00ff


	//----- nvinfo : EIATTR_MERCURY_ISA_VERSION
	.align		4
        /*0080*/ 	.byte	0x03, 0x5f
        /*0082*/ 	.short	0x0101


	//----- nvinfo : EIATTR_EXIT_INSTR_OFFSETS
	.align		4
        /*0084*/ 	.byte	0x04, 0x1c
        /*0086*/ 	.short	(.L_7153 - .L_7152)


	//   ....[0]....
.L_7152:
        /*0088*/ 	.word	0x00000f30


	//   ....[1]....
        /*008c*/ 	.word	0x00000f80


	//----- nvinfo : EIATTR_MAX_THREADS
	.align		4
.L_7153:
        /*0090*/ 	.byte	0x04, 0x05
        /*0092*/ 	.short	(.L_7155 - .L_7154)
.L_7154:
        /*0094*/ 	.word	0x00000080
        /*0098*/ 	.word	0x00000001
        /*009c*/ 	.word	0x00000001


	//----- nvinfo : EIATTR_CRS_STACK_SIZE
	.align		4
.L_7155:
        /*00a0*/ 	.byte	0x04, 0x1e
        /*00a2*/ 	.short	(.L_7157 - .L_7156)
.L_7156:
        /*00a4*/ 	.word	0x00000000


	//----- nvinfo : EIATTR_CBANK_PARAM_SIZE
	.align		4
.L_7157:
        /*00a8*/ 	.byte	0x03, 0x19
        /*00aa*/ 	.short	0x0024


	//----- nvinfo : EIATTR_PARAM_CBANK
	.align		4
        /*00ac*/ 	.byte	0x04, 0x0a
        /*00ae*/ 	.short	(.L_7159 - .L_7158)
	.align		4
.L_7158:
        /*00b0*/ 	.word	index@(.nv.constant0._ZN2at6native27unrolled_elementwise_kernelINS0_13BinaryFunctorIfffZZZNS0_21nextafter_kernel_cudaERNS_18TensorIteratorBaseEENKUlvE_clEvENKUlvE0_clEvEUlffE_EESt5arrayIPcLm3EELi4E23TrivialOffsetCalculatorILi2EjESC_ILi1EjENS0_6memory15LoadWithoutCastENSF_16StoreWithoutCastEEEviT_T0_T2_T3_T4_T5_)
        /*00b4*/ 	.short	0x0210
        /*00b6*/ 	.short	0x0024


	//----- nvinfo : EIATTR_SW_WAR
	.align		4
.L_7159:
        /*00b8*/ 	.byte	0x04, 0x36
        /*00ba*/ 	.short	(.L_7161 - .L_7160)
.L_7160:
        /*00bc*/ 	.word	0x00000008
.L_7161:


//--------------------- .nv.info._ZN2at6native29vectorized_elementwise_kernelILi2ENS0_13BinaryFunctorIfffZZZNS0_21nextafter_kernel_cudaERNS_18TensorIteratorBaseEENKUlvE_clEvENKUlvE0_clEvEUlffE_EESt5arrayIPcLm3EEEEviT0_T1_ --------------------------
	.section	.nv.info._ZN2at6native29vectorized_elementwise_kernelILi2ENS0_13BinaryFunctorIfffZZZNS0_21nextafter_kernel_cudaERNS_18TensorIteratorBaseEENKUlvE_clEvENKUlvE0_clEvEUlffE_EESt5arrayIPcLm3EEEEviT0_T1_,"",@"SHT_CUDA_INFO"
	.sectionflags	@""
	.align	4


	//----- nvinfo : EIATTR_CUDA_API_VERSION
	.align		4
        /*0000*/ 	.byte	0x04, 0x37
        /*0002*/ 	.short	(.L_7163 - .L_7162)
.L_7162:
        /*0004*/ 	.word	0x00000082


	//----- nvinfo : EIATTR_KPARAM_INFO
	.align		4
.L_7163:
        /*0008*/ 	.byte	0x04, 0x17
        /*000a*/ 	.short	(.L_7165 - .L_7164)
.L_7164:
        /*000c*/ 	.word	0x00000000
        /*0010*/ 	.short	0x0002
        /*0012*/ 	.short	0x0008
        /*0014*/ 	.byte	0x00, 0xf0, 0x61, 0x00


	//----- nvinfo : EIATTR_KPARAM_INFO
	.align		4
.L_7165:
        /*0018*/ 	.byte	0x04, 0x17
        /*001a*/ 	.short	(.L_7167 - .L_7166)
.L_7166:
        /*001c*/ 	.word	0x00000000
        /*0020*/ 	.short	0x0001
        /*0022*/ 	.short	0x0004
        /*0024*/ 	.byte	0x00, 0xf0, 0x05, 0x00


	//----- nvinfo : EIATTR_KPARAM_INFO
	.align		4
.L_7167:
        /*0028*/ 	.byte	0x04, 0x17
        /*002a*/ 	.short	(.L_7169 - .L_7168)
.L_7168:
        /*002c*/ 	.word	0x00000000
        /*0030*/ 	.short	0x0000
        /*0032*/ 	.short	0x0000
        /*0034*/ 	.byte	0x00, 0xf0, 0x11, 0x00


	//----- nvinfo : EIATTR_SPARSE_MMA_MASK
	.align		4
.L_7169:
        /*0038*/ 	.byte	0x03, 0x50
        /*003a*/ 	.short	0x0000


	//----- nvinfo : EIATTR_MAXREG_COUNT
	.align		4
        /*003c*/ 	.byte	0x03, 0x1b
        /*003e*/ 	.short	0x00ff


	//----- nvinfo : EIATTR_MERCURY_ISA_VERSION
	.align		4
        /*0040*/ 	.byte	0x03, 0x5f
        /*0042*/ 	.short	0x0101


	//----- nvinfo : EIATTR_EXIT_INSTR_OFFSETS
	.align		4
        /*0044*/ 	.byte	0x04, 0x1c
        /*0046*/ 	.short	(.L_7171 - .L_7170)


	//   ....[0]....
.L_7170:
        /*0048*/ 	.word	0x00001660


	//   ....[1]....
        /*004c*/ 	.word	0x000034e0


	//   ....[2]....
        /*0050*/ 	.word	0x00003530


	//----- nvinfo : EIATTR_MAX_THREADS
	.align		4
.L_7171:
        /*0054*/ 	.byte	0x04, 0x05
        /*0056*/ 	.short	(.L_7173 - .L_7172)
.L_7172:
        /*0058*/ 	.word	0x00000080
        /*005c*/ 	.word	0x00000001
        /*0060*/ 	.word	0x00000001


	//----- nvinfo : EIATTR_CRS_STACK_SIZE
	.align		4
.L_7173:
        /*0064*/ 	.byte	0x04, 0x1e
        /*0066*/ 	.short	(.L_7175 - .L_7174)
.L_7174:
        /*0068*/ 	.word	0x00000000


	//----- nvinfo : EIATTR_CBANK_PARAM_SIZE
	.align		4
.L_7175:
        /*006c*/ 	.byte	0x03, 0x19
        /*006e*/ 	.short	0x0020


	//----- nvinfo : EIATTR_PARAM_CBANK
	.align		4
        /*0070*/ 	.byte	0x04, 0x0a
        /*0072*/ 	.short	(.L_7177 - .L_7176)
	.align		4
.L_7176:
        /*0074*/ 	.word	index@(.nv.constant0._ZN2at6native29vectorized_elementwise_kernelILi2ENS0_13BinaryFunctorIfffZZZNS0_21nextafter_kernel_cudaERNS_18TensorIteratorBaseEENKUlvE_clEvENKUlvE0_clEvEUlffE_EESt5arrayIPcLm3EEEEviT0_T1_)
        /*0078*/ 	.short	0x0210
        /*007a*/ 	.short	0x0020


	//----- nvinfo : EIATTR_SW_WAR
	.align		4
.L_7177:
        /*007c*/ 	.byte	0x04, 0x36
        /*007e*/ 	.short	(.L_7179 - .L_7178)
.L_7178:
        /*0080*/ 	.word	0x00000008
.L_7179:


//--------------------- .nv.info._ZN2at6native29vectorized_elementwise_kernelILi4ENS0_13BinaryFunctorIfffZZZNS0_21nextafter_kernel_cudaERNS_18TensorIteratorBaseEENKUlvE_clEvENKUlvE0_clEvEUlffE_EESt5arrayIPcLm3EEEEviT0_T1_ --------------------------
	.section	.nv.info._ZN2at6native29vectorized_elementwise_kernelILi4ENS0_13BinaryFunctorIfffZZZNS0_21nextafter_kernel_cudaERNS_18TensorIteratorBaseEENKUlvE_clEvENKUlvE0_clEvEUlffE_EESt5arrayIPcLm3EEEEviT0_T1_,"",@"SHT_CUDA_INFO"
	.sectionflags	@""
	.align	4


	//----- nvinfo : EIATTR_CUDA_API_VERSION
	.align		4
        /*0000*/ 	.byte	0x04, 0x37
        /*0002*/ 	.short	(.L_7181 - .L_7180)
.L_7180:
        /*0004*/ 	.word	0x00000082


	//----- nvinfo : EIATTR_KPARAM_INFO
	.align		4
.L_7181:
        /*0008*/ 	.byte	0x04, 0x17
        /*000a*/ 	.short	(.L_7183 - .L_7182)
.L_7182:
        /*000c*/ 	.word	0x00000000
        /*0010*/ 	.short	0x0002
        /*0012*/ 	.short	0x0008
        /*0014*/ 	.byte	0x00, 0xf0, 0x61, 0x00


	//----- nvinfo : EIATTR_KPARAM_INFO
	.align		4
.L_7183:
        /*0018*/ 	.byte	0x04, 0x17
        /*001a*/ 	.short	(.L_7185 - .L_7184)
.L_7184:
        /*001c*/ 	.word	0x00000000
        /*0020*/ 	.short	0x0001
        /*0022*/ 	.short	0x0004
        /*0024*/ 	.byte	0x00, 0xf0, 0x05, 0x00


	//----- nvinfo : EIATTR_KPARAM_INFO
	.align		4
.L_7185:
        /*0028*/ 	.byte	0x04, 0x17
        /*002a*/ 	.short	(.L_7187 - .L_7186)
.L_7186:
        /*002c*/ 	.word	0x00000000
        /*0030*/ 	.short	0x0000
        /*0032*/ 	.short	0x0000
        /*0034*/ 	.byte	0x00, 0xf0, 0x11, 0x00


	//----- nvinfo : EIATTR_SPARSE_MMA_MASK
	.align		4
.L_7187:
        /*0038*/ 	.byte	0x03, 0x50
        /*003a*/ 	.short	0x0000


	//----- nvinfo : EIATTR_MAXREG_COUNT
	.align		4
        /*003c*/ 	.byte	0x03, 0x1b
        /*003e*/ 	.short	0x00ff


	//----- nvinfo : EIATTR_MERCURY_ISA_VERSION
	.align		4
        /*0040*/ 	.byte	0x03, 0x5f
        /*0042*/ 	.short	0x0101


	//----- nvinfo : EIATTR_EXIT_INSTR_OFFSETS
	.align		4
        /*0044*/ 	.byte	0x04, 0x1c
        /*0046*/ 	.short	(.L_7189 - .L_7188)


	//   ....[0]....
.L_7188:
        /*0048*/ 	.word	0x00001600


	//   ....[1]....
        /*004c*/ 	.word	0x00003480


	//   ....[2]....
        /*0050*/ 	.word	0x000034d0


	//----- nvinfo : EIATTR_MAX_THREADS
	.align		4
.L_7189:
        /*0054*/ 	.byte	0x04, 0x05
        /*0056*/ 	.short	(.L_7191 - .L_7190)
.L_7190:
        /*0058*/ 	.word	0x00000080
        /*005c*/ 	.word	0x00000001
        /*0060*/ 	.word	0x00000001


	//----- nvinfo : EIATTR_CRS_STACK_SIZE
	.align		4
.L_7191:
        /*0064*/ 	.byte	0x04, 0x1e
        /*0066*/ 	.short	(.L_7193 - .L_7192)
.L_7192:
        /*0068*/ 	.word	0x00000000


	//----- nvinfo : EIATTR_CBANK_PARAM_SIZE
	.align		4
.L_7193:
        /*006c*/ 	.byte	0x03, 0x19
        /*006e*/ 	.short	0x0020


	//----- nvinfo : EIATTR_PARAM_CBANK
	.align		4
        /*0070*/ 	.byte	0x04, 0x0a
        /*0072*/ 	.short	(.L_7195 - .L_7194)
	.align		4
.L_7194:
        /*0074*/ 	.word	index@(.nv.constant0._ZN2at6native29vectorized_elementwise_kernelILi4ENS0_13BinaryFunctorIfffZZZNS0_21nextafter_kernel_cudaERNS_18TensorIteratorBaseEENKUlvE_clEvENKUlvE0_clEvEUlffE_EESt5arrayIPcLm3EEEEviT0_T1_)
        /*0078*/ 	.short	0x0210
        /*007a*/ 	.short	0x0020


	//----- nvinfo : EIATTR_SW_WAR
	.align		4
.L_7195:
        /*007c*/ 	.byte	0x04, 0x36
        /*007e*/ 	.short	(.L_7197 - .L_7196)
.L_7196:
        /*0080*/ 	.word	0x00000008
.L_7197:


//--------------------- .nv.info._ZN2at6native29vectorized_elementwise_kernelILi8ENS0_13BinaryFunctorIfffZZZNS0_21nextafter_kernel_cudaERNS_18TensorIteratorBaseEENKUlvE_clEvENKUlvE0_clEvEUlffE_EESt5arrayIPcLm3EEEEviT0_T1_ --------------------------
	.section	.nv.info._ZN2at6native29vectorized_elementwise_kernelILi8ENS0_13BinaryFunctorIfffZZZNS0_21nextafter_kernel_cudaERNS_18TensorIteratorBaseEENKUlvE_clEvENKUlvE0_clEvEUlffE_EESt5arrayIPcLm3EEEEviT0_T1_,"",@"SHT_CUDA_INFO"
	.sectionflags	@""
	.align	4


	//----- nvinfo : EIATTR_CUDA_API_VERSION
	.align		4
        /*0000*/ 	.byte	0x04, 0x37
        /*0002*/ 	.short	(.L_7199 - .L_7198)
.L_7198:
        /*0004*/ 	.word	0x00000082


	//----- nvinfo : EIATTR_KPARAM_INFO
	.align		4
.L_7199:
        /*0008*/ 	.byte	0x04, 0x17
        /*000a*/ 	.short	(.L_7201 - .L_7200)
.L_7200:
        /*000c*/ 	.word	0x00000000
        /*0010*/ 	.short	0x0002
        /*0012*/ 	.short	0x0008
        /*0014*/ 	.byte	0x00, 0xf0, 0x61, 0x00


	//----- nvinfo : EIATTR_KPARAM_INFO
	.align		4
.L_7201:
        /*0018*/ 	.byte	0x04, 0x17
        /*001a*/ 	.short	(.L_7203 - .L_7202)
.L_7202:
        /*001c*/ 	.word	0x00000000
        /*0020*/ 	.short	0x0001
        /*0022*/ 	.short	0x0004
        /*0024*/ 	.byte	0x00, 0xf0, 0x05, 0x00


	//----- nvinfo : EIATTR_KPARAM_INFO
	.align		4
.L_7203:
        /*0028*/ 	.byte	0x04, 0x17
        /*002a*/ 	.short	(.L_7205 - .L_7204)
.L_7204:
        /*002c*/ 	.word	0x00000000
        /*0030*/ 	.short	0x0000
        /*0032*/ 	.short	0x0000
        /*0034*/ 	.byte	0x00, 0xf0, 0x11, 0x00


	//----- nvinfo : EIATTR_SPARSE_MMA_MASK
	.align		4
.L_7205:
        /*0038*/ 	.byte	0x03, 0x50
        /*003a*/ 	.short	0x0000


	//----- nvinfo : EIATTR_MAXREG_COUNT
	.align		4
        /*003c*/ 	.byte	0x03, 0x1b
        /*003e*/ 	.short	0x00ff


	//----- nvinfo : EIATTR_MERCURY_ISA_VERSION
	.align		4
        /*0040*/ 	.byte	0x03, 0x5f
        /*0042*/ 	.short	0x0101


	//----- nvinfo : EIATTR_EXIT_INSTR_OFFSETS
	.align		4
        /*0044*/ 	.byte	0x04, 0x1c
        /*0046*/ 	.short	(.L_7207 - .L_7206)


	//   ....[0]....
.L_7206:
        /*0048*/ 	.word	0x00001600


	//   ....[1]....
        /*004c*/ 	.word	0x00003480


	//   ....[2]....
        /*0050*/ 	.word	0x000034d0


	//----- nvinfo : EIATTR_MAX_THREADS
	.align		4
.L_7207:
        /*0054*/ 	.byte	0x04, 0x05
        /*0056*/ 	.short	(.L_7209 - .L_7208)
.L_7208:
        /*0058*/ 	.word	0x00000080
        /*005c*/ 	.word	0x00000001
        /*0060*/ 	.word	0x00000001


	//----- nvinfo : EIATTR_CRS_STACK_SIZE
	.align		4
.L_7209:
        /*0064*/ 	.byte	0x04, 0x1e
        /*0066*/ 	.short	(.L_7211 - .L_7210)
.L_7210:
        /*0068*/ 	.word	0x00000000


	//----- nvinfo : EIATTR_CBANK_PARAM_SIZE
	.align		4
.L_7211:
        /*006c*/ 	.byte	0x03, 0x19
        /*006e*/ 	.short	0x0020


	//----- nvinfo : EIATTR_PARAM_CBANK
	.align		4
        /*0070*/ 	.byte	0x04, 0x0a
        /*0072*/ 	.short	(.L_7213 - .L_7212)
	.align		4
.L_7212:
        /*0074*/ 	.word	index@(.nv.constant0._ZN2at6native29vectorized_elementwise_kernelILi8ENS0_13BinaryFunctorIfffZZZNS0_21nextafter_kernel_cudaERNS_18TensorIteratorBaseEENKUlvE_clEvENKUlvE0_clEvEUlffE_EESt5arrayIPcLm3EEEEviT0_T1_)
        /*0078*/ 	.short	0x0210
        /*007a*/ 	.short	0x0020


	//----- nvinfo : EIATTR_SW_WAR
	.align		4
.L_7213:
        /*007c*/ 	.byte	0x04, 0x36
        /*007e*/ 	.short	(.L_7215 - .L_7214)
.L_7214:
        /*0080*/ 	.word	0x00000008
.L_7215:


//--------------------- .nv.info._ZN2at6native18elementwise_kernelILi128ELi4EZNS0_15gpu_kernel_implINS0_13BUnaryFunctorIfffZZZNS0_21nextafter_kernel_cudaERNS_18TensorIteratorBaseEENKUlvE_clEvENKUlvE0_clEvEUlffE_EEEEvS5_RKT_EUliE_EEviT1_ --------------------------
	.section	.nv.info._ZN2at6native18elementwise_kernelILi128ELi4EZNS0_15gpu_kernel_implINS0_13BUnaryFunctorIfffZZZNS0_21nextafter_kernel_cudaERNS_18TensorIteratorBaseEENKUlvE_clEvENKUlvE0_clEvEUlffE_EEEEvS5_RKT_EUliE_EEviT1_,"",@"SHT_CUDA_INFO"
	.sectionflags	@""
	.align	4


	//----- nvinfo : EIATTR_CUDA_API_VERSION
	.align		4
        /*0000*/ 	.byte	0x04, 0x37
        /*0002*/ 	.short	(.L_7217 - .L_7216)
.L_7216:
        /*0004*/ 	.word	0x00000082


	//----- nvinfo : EIATTR_KPARAM_INFO
	.align		4
.L_7217:
        /*0008*/ 	.byte	0x04, 0x17
        /*000a*/ 	.short	(.L_7219 - .L_7218)
.L_7218:
        /*000c*/ 	.word	0x00000000
        /*0010*/ 	.short	0x0001
        /*0012*/ 	.short	0x0008
        /*0014*/ 	.byte	0x00, 0xf0, 0x81, 0x08


	//----- nvinfo : EIATTR_KPARAM_INFO
	.align		4
.L_7219:
        /*0018*/ 	.byte	0x04, 0x17
        /*001a*/ 	.short	(.L_7221 - .L_7220)
.L_7220:
        /*001c*/ 	.word	0x00000000
        /*0020*/ 	.short	0x0000
        /*0022*/ 	.short	0x0000
        /*0024*/ 	.byte	0x00, 0xf0, 0x11, 0x00


	//----- nvinfo : EIATTR_SPARSE_MMA_MASK
	.align		4
.L_7221:
        /*0028*/ 	.byte	0x03, 0x50
        /*002a*/ 	.short	0x0000


	//----- nvinfo : EIATTR_MAXREG_COUNT
	.align		4
        /*002c*/ 	.byte	0x03, 0x1b
        /*002e*/ 	.short	0x0080


	//----- nvinfo : EIATTR_EXTERNS
	.align		4
        /*0030*/ 	.byte	0x04, 0x0f
        /*0032*/ 	.short	(.L_7223 - .L_7222)


	//   ....[0]....
	.align		4
.L_7222:
        /*0034*/ 	.word	index@(__assertfail)


	//----- nvinfo : EIATTR_MERCURY_ISA_VERSION
	.align		4
.L_7223:
        /*0038*/ 	.byte	0x03, 0x5f
        /*003a*/ 	.short	0x0101


	//----- nvinfo : EIATTR_SYSCALL_OFFSETS
	.align		4
        /*003c*/ 	.byte	0x04, 0x46
        /*003e*/ 	.short	(.L_7225 - .L_7224)


	//   ....[0]....
.L_7224:
        /*0040*/ 	.word	0x00002150


	//   ....[1]....
        /*0044*/ 	.word	0x00003250


	//   ....[2]....
        /*0048*/ 	.word	0x000053e0


	//   ....[3]....
        /*004c*/ 	.word	0x000064e0


	//   ....[4]....
        /*0050*/ 	.word	0x00008660


	//   ....[5]....
        /*0054*/ 	.word	0x00009760


	//   ....[6]....
        /*0058*/ 	.word	0x0000b8d0


	//   ....[7]....
        /*005c*/ 	.word	0x0000c9d0


	//----- nvinfo : EIATTR_EXIT_INSTR_OFFSETS
	.align		4
.L_7225:
        /*0060*/ 	.byte	0x04, 0x1c
        /*0062*/ 	.short	(.L_7227 - .L_7226)


	//   ....[0]....
.L_7226:
        /*0064*/ 	.word	0x00009810


	//   ....[1]....
        /*0068*/ 	.word	0x0000bcf0


	//   ....[2]....
        /*006c*/ 	.word	0x0000bd30


	//   ....[3]....
        /*0070*/ 	.word	0x0000bdc0


	//   ....[4]....
        /*0074*/ 	.word	0x0000bdf0


	//   ....[5]....
        /*0078*/ 	.word	0x0000be20


	//   ....[6]....
        /*007c*/ 	.word	0x0000bea0


	//   ....[7]....
        /*0080*/ 	.word	0x0000bed0


	//   ....[8]....
        /*0084*/ 	.word	0x0000bf60


	//   ....[9]....
        /*0088*/ 	.word	0x0000bfa0


	//   ....[10]....
        /*008c*/ 	.word	0x0000bfe0


	//   ....[11]....
        /*0090*/ 	.word	0x0000c0a0


	//   ....[12]....
        /*0094*/ 	.word	0x0000c0f0


	//   ....[13]....
        /*0098*/ 	.word	0x0000c270


	//   ....[14]....
        /*009c*/ 	.word	0x0000c3c0


	//   ....[15]....
        /*00a0*/ 	.word	0x0000c3f0


	//   ....[16]....
        /*00a4*/ 	.word	0x0000c4a0


	//   ....[17]....
        /*00a8*/ 	.word	0x0000c610


	//   ....[18]....
        /*00ac*/ 	.word	0x0000c780


	//   ....[19]....
        /*00b0*/ 	.word	0x0000c8d0


	//   ....[20]....
        /*00b4*/ 	.word	0x0000c9e0


	//   ....[21]....
        /*00b8*/ 	.word	0x0000ca10


	//   ....[22]....
        /*00bc*/ 	.word	0x0000ca40


	//----- nvinfo : EIATTR_MAX_THREADS
	.align		4
.L_7227:
        /*00c0*/ 	.byte	0x04, 0x05
        /*00c2*/ 	.short	(.L_7229 - .L_7228)
.L_7228:
        /*00c4*/ 	.word	0x00000080
        /*00c8*/ 	.word	0x00000001
        /*00cc*/ 	.word	0x00000001


	//----- nvinfo : EIATTR_CRS_STACK_SIZE
	.align		4
.L_7229:
        /*00d0*/ 	.byte	0x04, 0x1e
        /*00d2*/ 	.short	(.L_7231 - .L_7230)
.L_7230:
        /*00d4*/ 	.word	0x00000000


	//----- nvinfo : EIATTR_CBANK_PARAM_SIZE
	.align		4
.L_7231:
        /*00d8*/ 	.byte	0x03, 0x19
        /*00da*/ 	.short	0x0228


	//----- nvinfo : EIATTR_PARAM_CBANK
	.align		4
        /*00dc*/ 	.byte	0x04, 0x0a
        /*00de*/ 	.short	(.L_7233 - .L_7232)
	.align		4
.L_7232:
        /*00e0*/ 	.word	index@(.nv.constant0._ZN2at6native18elementwise_kernelILi128ELi4EZNS0_15gpu_kernel_implINS0_13BUnaryFunctorIfffZZZNS0_21nextafter_kernel_cudaERNS_18TensorIteratorBaseEENKUlvE_clEvENKUlvE0_clEvEUlffE_EEEEvS5_RKT_EUliE_EEviT1_)
        /*00e4*/ 	.short	0x0210
        /*00e6*/ 	.short	0x0228


	//----- nvinfo : EIATTR_SW_WAR
	.align		4
.L_7233:
        /*00e8*/ 	.byte	0x04, 0x36
        /*00ea*/ 	.short	(.L_7235 - .L_7234)
.L_7234:
        /*00ec*/ 	.word	0x00000008
.L_7235:


//--------------------- .nv.info._ZN2at6native27unrolled_elementwise_kernelINS0_13BUnaryFunctorIfffZZZNS0_21nextafter_kernel_cudaERNS_18TensorIteratorBaseEENKUlvE_clEvENKUlvE0_clEvEUlffE_EESt5arrayIPcLm2EELi4E23TrivialOffsetCalculatorILi1EjESD_NS0_6memory12LoadWithCastILi1EEENSE_13StoreWithCastILi1EEEEEviT_T0_T2_T3_T4_T5_ --------------------------
	.section	.nv.info._ZN2at6native27unrolled_elementwise_kernelINS0_13BUnaryFunctorIfffZZZNS0_21nextafter_kernel_cudaERNS_18TensorIteratorBaseEENKUlvE_clEvENKUlvE0_clEvEUlffE_EESt5arrayIPcLm2EELi4E23TrivialOffsetCalculatorILi1EjESD_NS0_6memory12LoadWithCastILi1EEENSE_13StoreWithCastILi1EEEEEviT_T0_T2_T3_T4_T5_,"",@"SHT_CUDA_INFO"
	.sectionflags	@""
	.align	4


	//----- nvinfo : EIATTR_CUDA_API_VERSION
	.align		4
        /*0000*/ 	.byte	0x04, 0x37
        /*0002*/ 	.short	(.L_7237 - .L_7236)
.L_7236:
        /*0004*/ 	.word	0x00000082


	//----- nvinfo : EIATTR_KPARAM_INFO
	.align		4
.L_7237:
        /*0008*/ 	.byte	0x04, 0x17
        /*000a*/ 	.short	(.L_7239 - .L_7238)
.L_7238:
        /*000c*/ 	.word	0x00000000
        /*0010*/ 	.short	0x0006
        /*0012*/ 	.short	0x002c
        /*0014*/ 	.byte	0x00, 0xf0, 0x21, 0x00


	//----- nvinfo : EIATTR_KPARAM_INFO
	.align		4
.L_7239:
        /*0018*/ 	.byte	0x04, 0x17
        /*001a*/ 	.short	(.L_7241 - .L_7240)
.L_7240:
        /*001c*/ 	.word	0x00000000
        /*0020*/ 	.short	0x0005
        /*0022*/ 	.short	0x0024
        /*0024*/ 	.byte	0x00, 0xf0, 0x21, 0x00


	//----- nvinfo : EIATTR_KPARAM_INFO
	.align		4
.L_7241:
        /*0028*/ 	.byte	0x04, 0x17
        /*002a*/ 	.short	(.L_7243 - .L_7242)
.L_7242:
        /*002c*/ 	.word	0x00000000
        /*0030*/ 	.short	0x0004
        /*0032*/ 	.short	0x0021
        /*0034*/ 	.byte	0x00, 0xf0, 0x05, 0x00


	//----- nvinfo : EIATTR_KPARAM_INFO
	.align		4
.L_7243:
        /*0038*/ 	.byte	0x04, 0x17
        /*003a*/ 	.short	(.L_7245 - .L_7244)
.L_7244:
        /*003c*/ 	.word	0x00000000
        /*0040*/ 	.short	0x0003
        /*0042*/ 	.short	0x0020
        /*0044*/ 	.byte	0x00, 0xf0, 0x05, 0x00


	//----- nvinfo : EIATTR_KPARAM_INFO
	.align		4
.L_7245:
        /*0048*/ 	.byte	0x04, 0x17
        /*004a*/ 	.short	(.L_7247 - .L_7246)
.L_7246:
        /*004c*/ 	.word	0x00000000
        /*0050*/ 	.short	0x0002
        /*0052*/ 	.short	0x0010
        /*0054*/ 	.byte	0x00, 0xf0, 0x41, 0x00


	//----- nvinfo : EIATTR_KPARAM_INFO
	.align		4
.L_7247:
        /*0058*/ 	.byte	0x04, 0x17
        /*005a*/ 	.short	(.L_7249 - .L_7248)
.L_7248:
        /*005c*/ 	.word	0x00000000
        /*0060*/ 	.short	0x0001
        /*0062*/ 	.short	0x0004
        /*0064*/ 	.byte	0x00, 0xf0, 0x21, 0x00


	//----- nvinfo : EIATTR_KPARAM_INFO
	.align		4
.L_7249:
        /*0068*/ 	.byte	0x04, 0x17
        /*006a*/ 	.short	(.L_7251 - .L_7250)
.L_7250:
        /*006c*/ 	.word	0x00000000
        /*0070*/ 	.short	0x0000
        /*0072*/ 	.short	0x0000
        /*0074*/ 	.byte	0x00, 0xf0, 0x11, 0x00


	//----- nvinfo : EIATTR_SPARSE_MMA_MASK
	.align		4
.L_7251:
        /*0078*/ 	.byte	0x03, 0x50
        /*007a*/ 	.short	0x0000


	//----- nvinfo : EIATTR_MAXREG_COUNT
	.align		4
        /*007c*/ 	.byte	0x03, 0x1b
        /*007e*/ 	.short	0x00ff


	//----- nvinfo : EIATTR_EXTERNS
	.align		4
        /*0080*/ 	.byte	0x04, 0x0f
        /*0082*/ 	.short	(.L_7253 - .L_7252)


	//   ....[0]....
	.align		4
.L_7252:
        /*0084*/ 	.word	index@(__assertfail)


	//----- nvinfo : EIATTR_MERCURY_ISA_VERSION
	.align		4
.L_7253:
        /*0088*/ 	.byte	0x03, 0x5f
        /*008a*/ 	.short	0x0101


	//----- nvinfo : EIATTR_SYSCALL_OFFSETS
	.align		4
        /*008c*/ 	.byte	0x04, 0x46
        /*008e*/ 	.short	(.L_7255 - .L_7254)


	//   ....[0]....
.L_7254:
        /*0090*/ 	.word	0x00000e80


	//   ....[1]....
        /*0094*/ 	.word	0x00001d30


	//   ....[2]....
        /*0098*/ 	.word	0x00002bf0


	//   ....[3]....
        /*009c*/ 	.word	0x00003a50


	//   ....[4]....
        /*00a0*/ 	.word	0x000054e0


	//   ....[5]....
        /*00a4*/ 	.word	0x000063d0


	//   ....[6]....
        /*00a8*/ 	.word	0x00007280


	//   ....[7]....
        /*00ac*/ 	.word	0x00008140


	//----- nvinfo : EIATTR_EXIT_INSTR_OFFSETS
	.align		4
.L_7255:
        /*00b0*/ 	.byte	0x04, 0x1c
        /*00b2*/ 	.short	(.L_7257 - .L_7256)


	//   ....[0]....
.L_7256:
        /*00b4*/ 	.word	0x00007320


	//   ....[1]....
        /*00b8*/ 	.word	0x00007460


	//   ....[2]....
        /*00bc*/ 	.word	0x000074a0


	//   ....[3]....
        /*00c0*/ 	.word	0x00007530


	//   ....[4]....
        /*00c4*/ 	.word	0x00007560


	//   ....[5]....
        /*00c8*/ 	.word	0x00007590


	//   ....[6]....
        /*00cc*/ 	.word	0x00007610


	//   ....[7]....
        /*00d0*/ 	.word	0x00007640


	//   ....[8]....
        /*00d4*/ 	.word	0x000076d0


	//   ....[9]....
        /*00d8*/ 	.word	0x00007710


	//   ....[10]....
        /*00dc*/ 	.word	0x00007750


	//   ....[11]....
        /*00e0*/ 	.word	0x00007810


	//   ....[12]....
        /*00e4*/ 	.word	0x00007860


	//   ....[13]....
        /*00e8*/ 	.word	0x000079e0


	//   ....[14]....
        /*00ec*/ 	.word	0x00007b30


	//   ....[15]....
        /*00f0*/ 	.word	0x00007b60


	//   ....[16]....
        /*00f4*/ 	.word	0x00007c10


	//   ....[17]....
        /*00f8*/ 	.word	0x00007d80


	//   ....[18]....
        /*00fc*/ 	.word	0x00007ef0


	//   ....[19]....
        /*0100*/ 	.word	0x00008040


	//   ....[20]....
        /*0104*/ 	.word	0x00008150


	//   ....[21]....
        /*0108*/ 	.word	0x00008180


	//   ....[22]....
        /*010c*/ 	.word	0x000081b0


	//----- nvinfo : EIATTR_MAX_THREADS
	.align		4
.L_7257:
        /*0110*/ 	.byte	0x04, 0x05
        /*0112*/ 	.short	(.L_7259 - .L_7258)
.L_7258:
        /*0114*/ 	.word	0x00000080
        /*0118*/ 	.word	0x00000001
        /*011c*/ 	.word	0x00000001


	//----- nvinfo : EIATTR_CRS_STACK_SIZE
	.align		4
.L_7259:
        /*0120*/ 	.byte	0x04, 0x1e
        /*0122*/ 	.short	(.L_7261 - .L_7260)
.L_7260:
        /*0124*/ 	.word	0x00000000


	//----- nvinfo : EIATTR_CBANK_PARAM_SIZE
	.align		4
.L_7261:
        /*0128*/ 	.byte	0x03, 0x19
        /*012a*/ 	.short	0x0034


	//----- nvinfo : EIATTR_PARAM_CBANK
	.align		4
        /*012c*/ 	.byte	0x04, 0x0a
        /*012e*/ 	.short	(.L_7263 - .L_7262)
	.align		4
.L_7262:
        /*0130*/ 	.word	index@(.nv.constant0._ZN2at6native27unrolled_elementwise_kernelINS0_13BUnaryFunctorIfffZZZNS0_21nextafter_kernel_cudaERNS_18TensorIteratorBaseEENKUlvE_clEvENKUlvE0_clEvEUlffE_EESt5arrayIPcLm2EELi4E23TrivialOffsetCalculatorILi1EjESD_NS0_6memory12LoadWithCastILi1EEENSE_13StoreWithCastILi1EEEEEviT_T0_T2_T3_T4_T5_)
        /*0134*/ 	.short	0x0210
        /*0136*/ 	.short	0x0034


	//----- nvinfo : EIATTR_SW_WAR
	.align		4
.L_7263:
        /*0138*/ 	.byte	0x04, 0x36
        /*013a*/ 	.short	(.L_7265 - .L_7264)
.L_7264:
        /*013c*/ 	.word	0x00000008
.L_7265:


//--------------------- .nv.info._ZN2at6native18elementwise_kernelILi128ELi2EZNS0_22gpu_kernel_impl_nocastINS0_13BUnaryFunctorIfffZZZNS0_21nextafter_kernel_cudaERNS_18TensorIteratorBaseEENKUlvE_clEvENKUlvE0_clEvEUlffE_EEEEvS5_RKT_EUliE_EEviT1_ --------------------------
	.section	.nv.info._ZN2at6native18elementwise_kernelILi128ELi2EZNS0_22gpu_kernel_impl_nocastINS0_13BUnaryFunctorIfffZZZNS0_21nextafter_kernel_cudaERNS_18TensorIteratorBaseEENKUlvE_clEvENKUlvE0_clEvEUlffE_EEEEvS5_RKT_EUliE_EEviT1_,"",@"SHT_CUDA_INFO"
	.sectionflags	@""
	.align	4


	//----- nvinfo : EIATTR_CUDA_API_VERSION
	.align		4
        /*0000*/ 	.byte	0x04, 0x37
        /*0002*/ 	.short	(.L_7267 - .L_7266)
.L_7266:
        /*0004*/ 	.word	0x00000082


	//----- nvinfo : EIATTR_KPARAM_INFO
	.align		4
.L_7267:
        /*0008*/ 	.byte	0x04, 0x17
        /*000a*/ 	.short	(.L_7269 - .L_7268)
.L_7268:
        /*000c*/ 	.word	0x00000000
        /*0010*/ 	.short	0x0001
        /*0012*/ 	.short	0x0008
        /*0014*/ 	.byte	0x00, 0xf0, 0x61, 0x08


	//----- nvinfo : EIATTR_KPARAM_INFO
	.align		4
.L_7269:
        /*0018*/ 	.byte	0x04, 0x17
        /*001a*/ 	.short	(.L_7271 - .L_7270)
.L_7270:
        /*001c*/ 	.word	0x00000000
        /*0020*/ 	.short	0x0000
        /*0022*/ 	.short	0x0000
        /*0024*/ 	.byte	0x00, 0xf0, 0x11, 0x00


	//----- nvinfo : EIATTR_SPARSE_MMA_MASK
	.align		4
.L_7271:
        /*0028*/ 	.byte	0x03, 0x50
        /*002a*/ 	.short	0x0000


	//----- nvinfo : EIATTR_MAXREG_COUNT
	.align		4
        /*002c*/ 	.byte	0x03, 0x1b
        /*002e*/ 	.short	0x0080


	//----- nvinfo : EIATTR_MERCURY_ISA_VERSION
	.align		4
        /*0030*/ 	.byte	0x03, 0x5f
        /*0032*/ 	.short	0x0101


	//----- nvinfo : EIATTR_EXIT_INSTR_OFFSETS
	.align		4
        /*0034*/ 	.byte	0x04, 0x1c
        /*0036*/ 	.short	(.L_7273 - .L_7272)


	//   ....[0]....
.L_7272:
        /*0038*/ 	.word	0x000016e0


	//   ....[1]....
        /*003c*/ 	.word	0x00002c90


	//----- nvinfo : EIATTR_MAX_THREADS
	.align		4
.L_7273:
        /*0040*/ 	.byte	0x04, 0x05
        /*0042*/ 	.short	(.L_7275 - .L_7274)
.L_7274:
        /*0044*/ 	.word	0x00000080
        /*0048*/ 	.word	0x00000001
        /*004c*/ 	.word	0x00000001


	//----- nvinfo : EIATTR_CRS_STACK_SIZE
	.align		4
.L_7275:
        /*0050*/ 	.byte	0x04, 0x1e
        /*0052*/ 	.short	(.L_7277 - .L_7276)
.L_7276:
        /*0054*/ 	.word	0x00000000


	//----- nvinfo : EIATTR_CBANK_PARAM_SIZE
	.align		4
.L_7277:
        /*0058*/ 	.byte	0x03, 0x19
        /*005a*/ 	.short	0x0220


	//----- nvinfo : EIATTR_PARAM_CBANK
	.align		4
        /*005c*/ 	.byte	0x04, 0x0a
        /*005e*/ 	.short	(.L_7279 - .L_7278)
	.align		4
.L_7278:
        /*0060*/ 	.word	index@(.nv.constant0._ZN2at6native18elementwise_kernelILi128ELi2EZNS0_22gpu_kernel_impl_nocastINS0_13BUnaryFunctorIfffZZZNS0_21nextafter_kernel_cudaERNS_18TensorIteratorBaseEENKUlvE_clEvENKUlvE0_clEvEUlffE_EEEEvS5_RKT_EUliE_EEviT1_)
        /*0064*/ 	.short	0x0210
        /*0066*/ 	.short	0x0220


	//----- nvinfo : EIATTR_SW_WAR
	.align		4
.L_7279:
        /*0068*/ 	.byte	0x04, 0x36
        /*006a*/ 	.short	(.L_7281 - .L_7280)
.L_7280:
        /*006c*/ 	.word	0x00000008
.L_7281:


//--------------------- .nv.info._ZN2at6native27unrolled_elementwise_kernelINS0_13BUnaryFunctorIfffZZZNS0_21nextafter_kernel_cudaERNS_18TensorIteratorBaseEENKUlvE_clEvENKUlvE0_clEvEUlffE_EESt5arrayIPcLm2EELi4E23TrivialOffsetCalculatorILi1EjESD_NS0_6memory15LoadWithoutCastENSE_16StoreWithoutCastEEEviT_T0_T2_T3_T4_T5_ --------------------------
	.section	.nv.info._ZN2at6native27unrolled_elementwise_kernelINS0_13BUnaryFunctorIfffZZZNS0_21nextafter_kernel_cudaERNS_18TensorIteratorBaseEENKUlvE_clEvENKUlvE0_clEvEUlffE_EESt5arrayIPcLm2EELi4E23TrivialOffsetCalculatorILi1EjESD_NS0_6memory15LoadWithoutCastENSE_16StoreWithoutCastEEEviT_T0_T2_T3_T4_T5_,"",@"SHT_CUDA_INFO"
	.sectionflags	@""
	.align	4


	//----- nvinfo : EIATTR_CUDA_API_VERSION
	.align		4
        /*0000*/ 	.byte	0x04, 0x37
        /*0002*/ 	.short	(.L_7283 - .L_7282)
.L_7282:
        /*0004*/ 	.word	0x00000082


	//----- nvinfo : EIATTR_KPARAM_INFO
	.align		4
.L_7283:
        /*0008*/ 	.byte	0x04, 0x17
        /*000a*/ 	.short	(.L_7285 - .L_7284)
.L_7284:
        /*000c*/ 	.word	0x00000000
        /*0010*/ 	.short	0x0006
        /*0012*/ 	.short	0x0023
        /*0014*/ 	.byte	0x00, 0xf0, 0x05, 0x00


	//----- nvinfo : EIATTR_KPARAM_INFO
	.align		4
.L_7285:
        /*0018*/ 	.byte	0x04, 0x17
        /*001a*/ 	.short	(.L_7287 - .L_7286)
.L_7286:
        /*001c*/ 	.word	0x00000000
        /*0020*/ 	.short	0x0005
        /*0022*/ 	.short	0x0022
        /*0024*/ 	.byte	0x00, 0xf0, 0x05, 0x00


	//----- nvinfo : EIATTR_KPARAM_INFO
	.align		4
.L_7287:
        /*0028*/ 	.byte	0x04, 0x17
        /*002a*/ 	.short	(.L_7289 - .L_7288)
.L_7288:
        /*002c*/ 	.word	0x00000000
        /*0030*/ 	.short	0x0004
        /*0032*/ 	.short	0x0021
        /*0034*/ 	.byte	0x00, 0xf0, 0x05, 0x00


	//----- nvinfo : EIATTR_KPARAM_INFO
	.align		4
.L_7289:
        /*0038*/ 	.byte	0x04, 0x17
        /*003a*/ 	.short	(.L_7291 - .L_7290)
.L_7290:
        /*003c*/ 	.word	0x00000000
        /*0040*/ 	.short	0x0003
        /*0042*/ 	.short	0x0020
        /*0044*/ 	.byte	0x00, 0xf0, 0x05, 0x00


	//----- nvinfo : EIATTR_KPARAM_INFO
	.align		4
.L_7291:
        /*0048*/ 	.byte	0x04, 0x17
        /*004a*/ 	.short	(.L_7293 - .L_7292)
.L_7292:
        /*004c*/ 	.word	0x00000000
        /*0050*/ 	.short	0x0002
        /*0052*/ 	.short	0x0010
        /*0054*/ 	.byte	0x00, 0xf0, 0x41, 0x00


	//----- nvinfo : EIATTR_KPARAM_INFO
	.align		4
.L_7293:
        /*0058*/ 	.byte	0x04, 0x17
        /*005a*/ 	.short	(.L_7295 - .L_7294)
.L_7294:
        /*005c*/ 	.word	0x00000000
        /*0060*/ 	.short	0x0001
        /*0062*/ 	.short	0x0004
        /*0064*/ 	.byte	0x00, 0xf0, 0x21, 0x00


	//----- nvinfo : EIATTR_KPARAM_INFO
	.align		4
.L_7295:
        /*0068*/ 	.byte	0x04, 0x17
        /*006a*/ 	.short	(.L_7297 - .L_7296)
.L_7296:
        /*006c*/ 	.word	0x00000000
        /*0070*/ 	.short	0x0000
        /*0072*/ 	.short	0x0000
        /*0074*/ 	.byte	0x00, 0xf0, 0x11, 0x00


	//----- nvinfo : EIATTR_SPARSE_MMA_MASK
	.align		4
.L_7297:
        /*0078*/ 	.byte	0x03, 0x50
        /*007a*/ 	.short	0x0000


	//----- nvinfo : EIATTR_MAXREG_COUNT
	.align		4
        /*007c*/ 	.byte	0x03, 0x1b
        /*007e*/ 	.short	0x00ff


	//----- nvinfo : EIATTR_MERCURY_ISA_VERSION
	.align		4
        /*0080*/ 	.byte	0x03, 0x5f
        /*0082*/ 	.short	0x0101


	//----- nvinfo : EIATTR_EXIT_INSTR_OFFSETS
	.align		4
        /*0084*/ 	.byte	0x04, 0x1c
        /*0086*/ 	.short	(.L_7299 - .L_7298)


	//   ....[0]....
.L_7298:
        /*0088*/ 	.word	0x00000e40


	//   ....[1]....
        /*008c*/ 	.word	0x00000e90


	//----- nvinfo : EIATTR_MAX_THREADS
	.align		4
.L_7299:
        /*0090*/ 	.byte	0x04, 0x05
        /*0092*/ 	.short	(.L_7301 - .L_7300)
.L_7300:
        /*0094*/ 	.word	0x00000080
        /*0098*/ 	.word	0x00000001
        /*009c*/ 	.word	0x00000001


	//----- nvinfo : EIATTR_CRS_STACK_SIZE
	.align		4
.L_7301:
        /*00a0*/ 	.byte	0x04, 0x1e
        /*00a2*/ 	.short	(.L_7303 - .L_7302)
.L_7302:
        /*00a4*/ 	.word	0x00000000


	//----- nvinfo : EIATTR_CBANK_PARAM_SIZE
	.align		4
.L_7303:
        /*00a8*/ 	.byte	0x03, 0x19
        /*00aa*/ 	.short	0x0024


	//----- nvinfo : EIATTR_PARAM_CBANK
	.align		4
        /*00ac*/ 	.byte	0x04, 0x0a
        /*00ae*/ 	.short	(.L_7305 - .L_7304)
	.align		4
.L_7304:
        /*00b0*/ 	.word	index@(.nv.constant0._ZN2at6native27unrolled_elementwise_kernelINS0_13BUnaryFunctorIfffZZZNS0_21nextafter_kernel_cudaERNS_18TensorIteratorBaseEENKUlvE_clEvENKUlvE0_clEvEUlffE_EESt5arrayIPcLm2EELi4E23TrivialOffsetCalculatorILi1EjESD_NS0_6memory15LoadWithoutCastENSE_16StoreWithoutCastEEEviT_T0_T2_T3_T4_T5_)
        /*00b4*/ 	.short	0x0210
        /*00b6*/ 	.short	0x0024


	//----- nvinfo : EIATTR_SW_WAR
	.align		4
.L_7305:
        /*00b8*/ 	.byte	0x04, 0x36
        /*00ba*/ 	.short	(.L_7307 - .L_7306)
.L_7306:
        /*00bc*/ 	.word	0x00000008
.L_7307:


//--------------------- .nv.info._ZN2at6native29vectorized_elementwise_kernelILi2ENS0_13BUnaryFunctorIfffZZZNS0_21nextafter_kernel_cudaERNS_18TensorIteratorBaseEENKUlvE_clEvENKUlvE0_clEvEUlffE_EESt5arrayIPcLm2EEEEviT0_T1_ --------------------------
	.section	.nv.info._ZN2at6native29vectorized_elementwise_kernelILi2ENS0_13BUnaryFunctorIfffZZZNS0_21nextafter_kernel_cudaERNS_18TensorIteratorBaseEENKUlvE_clEvENKUlvE0_clEvEUlffE_EESt5arrayIPcLm2EEEEviT0_T1_,"",@"SHT_CUDA_INFO"
	.sectionflags	@""
	.align	4


	//----- nvinfo : EIATTR_CUDA_API_VERSION
	.align		4
        /*0000*/ 	.byte	0x04, 0x37
        /*0002*/ 	.short	(.L_7309 - .L_7308)
.L_7308:
        /*0004*/ 	.word	0x00000082


	//----- nvinfo : EIATTR_KPARAM_INFO
	.align		4
.L_7309:
        /*0008*/ 	.byte	0x04, 0x17
        /*000a*/ 	.short	(.L_7311 - .L_7310)
.L_7310:
        /*000c*/ 	.word	0x00000000
        /*0010*/ 	.short	0x0002
        /*0012*/ 	.short	0x0010
        /*0014*/ 	.byte	0x00, 0xf0, 0x41, 0x00


	//----- nvinfo : EIATTR_KPARAM_INFO
	.align		4
.L_7311:
        /*0018*/ 	.byte	0x04, 0x17
        /*001a*/ 	.short	(.L_7313 - .L_7312)
.L_7312:
        /*001c*/ 	.word	0x00000000
        /*0020*/ 	.short	0x0001
        /*0022*/ 	.short	0x0004
        /*0024*/ 	.byte	0x00, 0xf0, 0x21, 0x00


	//----- nvinfo : EIATTR_KPARAM_INFO
	.align		4
.L_7313:
        /*0028*/ 	.byte	0x04, 0x17
        /*002a*/ 	.short	(.L_7315 - .L_7314)
.L_7314:
        /*002c*/ 	.word	0x00000000
        /*0030*/ 	.short	0x0000
        /*0032*/ 	.short	0x0000
        /*0034*/ 	.byte	0x00, 0xf0, 0x11, 0x00


	//----- nvinfo : EIATTR_SPARSE_MMA_MASK
	.align		4
.L_7315:
        /*0038*/ 	.byte	0x03, 0x50
        /*003a*/ 	.short	0x0000


	//----- nvinfo : EIATTR_MAXREG_COUNT
	.align		4
        /*003c*/ 	.byte	0x03, 0x1b
        /*003e*/ 	.short	0x00ff


	//----- nvinfo : EIATTR_MERCURY_ISA_VERSION
	.align		4
        /*0040*/ 	.byte	0x03, 0x5f
        /*0042*/ 	.short	0x0101


	//----- nvinfo : EIATTR_EXIT_INSTR_OFFSETS
	.align		4
        /*0044*/ 	.byte	0x04, 0x1c
        /*0046*/ 	.short	(.L_7317 - .L_7316)


	//   ....[0]....
.L_7316:
        /*0048*/ 	.word	0x000014f0


	//   ....[1]....
        /*004c*/ 	.word	0x000045a0


	//   ....[2]....
        /*0050*/ 	.word	0x000045f0


	//----- nvinfo : EIATTR_MAX_THREADS
	.align		4
.L_7317:
        /*0054*/ 	.byte	0x04, 0x05
        /*0056*/ 	.short	(.L_7319 - .L_7318)
.L_7318:
        /*0058*/ 	.word	0x00000080
        /*005c*/ 	.word	0x00000001
        /*0060*/ 	.word	0x00000001


	//----- nvinfo : EIATTR_CRS_STACK_SIZE
	.align		4
.L_7319:
        /*0064*/ 	.byte	0x04, 0x1e
        /*0066*/ 	.short	(.L_7321 - .L_7320)
.L_7320:
        /*0068*/ 	.word	0x00000000


	//----- nvinfo : EIATTR_CBANK_PARAM_SIZE
	.align		4
.L_7321:
        /*006c*/ 	.byte	0x03, 0x19
        /*006e*/ 	.short	0x0020


	//----- nvinfo : EIATTR_PARAM_CBANK
	.align		4
        /*0070*/ 	.byte	0x04, 0x0a
        /*0072*/ 	.short	(.L_7323 - .L_7322)
	.align		4
.L_7322:
        /*0074*/ 	.word	index@(.nv.constant0._ZN2at6native29vectorized_elementwise_kernelILi2ENS0_13BUnaryFunctorIfffZZZNS0_21nextafter_kernel_cudaERNS_18TensorIteratorBaseEENKUlvE_clEvENKUlvE0_clEvEUlffE_EESt5arrayIPcLm2EEEEviT0_T1_)
        /*0078*/ 	.short	0x0210
        /*007a*/ 	.short	0x0020


	//----- nvinfo : EIATTR_SW_WAR
	.align		4
.L_7323:
        /*007c*/ 	.byte	0x04, 0x36
        /*007e*/ 	.short	(.L_7325 - .L_7324)
.L_7324:
        /*0080*/ 	.word	0x00000008
.L_7325:


//--------------------- .nv.info._ZN2at6native29vectorized_elementwise_kernelILi4ENS0_13BUnaryFunctorIfffZZZNS0_21nextafter_kernel_cudaERNS_18TensorIteratorBaseEENKUlvE_clEvENKUlvE0_clEvEUlffE_EESt5arrayIPcLm2EEEEviT0_T1_ --------------------------
	.section	.nv.info._ZN2at6native29vectorized_elementwise_kernelILi4ENS0_13BUnaryFunctorIfffZZZNS0_21nextafter_kernel_cudaERNS_18TensorIteratorBaseEENKUlvE_clEvENKUlvE0_clEvEUlffE_EESt5arrayIPcLm2EEEEviT0_T1_,"",@"SHT_CUDA_INFO"
	.sectionflags	@""
	.align	4


	//----- nvinfo : EIATTR_CUDA_API_VERSION
	.align		4
        /*0000*/ 	.byte	0x04, 0x37
        /*0002*/ 	.short	(.L_7327 - .L_7326)
.L_7326:
        /*0004*/ 	.word	0x00000082


	//----- nvinfo : EIATTR_KPARAM_INFO
	.align		4
.L_7327:
        /*0008*/ 	.byte	0x04, 0x17
        /*000a*/ 	.short	(.L_7329 - .L_7328)
.L_7328:
        /*000c*/ 	.word	0x00000000
        /*0010*/ 	.short	0x0002
        /*0012*/ 	.short	0x0010
        /*0014*/ 	.byte	0x00, 0xf0, 0x41, 0x00


	//----- nvinfo : EIATTR_KPARAM_INFO
	.align		4
.L_7329:
        /*0018*/ 	.byte	0x04, 0x17
        /*001a*/ 	.short	(.L_7331 - .L_7330)
.L_7330:
        /*001c*/ 	.word	0x00000000
        /*0020*/ 	.short	0x0001
        /*0022*/ 	.short	0x0004
        /*0024*/ 	.byte	0x00, 0xf0, 0x21, 0x00


	//----- nvinfo : EIATTR_KPARAM_INFO
	.align		4
.L_7331:
        /*0028*/ 	.byte	0x04, 0x17
        /*002a*/ 	.short	(.L_7333 - .L_7332)
.L_7332:
        /*002c*/ 	.word	0x00000000
        /*0030*/ 	.short	0x0000
        /*0032*/ 	.short	0x0000
        /*0034*/ 	.byte	0x00, 0xf0, 0x11, 0x00


	//----- nvinfo : EIATTR_SPARSE_MMA_MASK
	.align		4
.L_7333:
        /*0038*/ 	.byte	0x03, 0x50
        /*003a*/ 	.short	0x0000


	//----- nvinfo : EIATTR_MAXREG_COUNT
	.align		4
        /*003c*/ 	.byte	0x03, 0x1b
        /*003e*/ 	.short	0x00ff


	//----- nvinfo : EIATTR_MERCURY_ISA_VERSION
	.align		4
        /*0040*/ 	.byte	0x03, 0x5f
        /*0042*/ 	.short	0x0101


	//----- nvinfo : EIATTR_EXIT_INSTR_OFFSETS
	.align		4
        /*0044*/ 	.byte	0x04, 0x1c
        /*0046*/ 	.short	(.L_7335 - .L_7334)


	//   ....[0]....
.L_7334:
        /*0048*/ 	.word	0x000014b0


	//   ....[1]....
        /*004c*/ 	.word	0x00004560


	//   ....[2]....
        /*0050*/ 	.word	0x000045b0


	//----- nvinfo : EIATTR_MAX_THREADS
	.align		4
.L_7335:
        /*0054*/ 	.byte	0x04, 0x05
        /*0056*/ 	.short	(.L_7337 - .L_7336)
.L_7336:
        /*0058*/ 	.word	0x00000080
        /*005c*/ 	.word	0x00000001
        /*0060*/ 	.word	0x00000001


	//----- nvinfo : EIATTR_CRS_STACK_SIZE
	.align		4
.L_7337:
        /*0064*/ 	.byte	0x04, 0x1e
        /*0066*/ 	.short	(.L_7339 - .L_7338)
.L_7338:
        /*0068*/ 	.word	0x00000000


	//----- nvinfo : EIATTR_CBANK_PARAM_SIZE
	.align		4
.L_7339:
        /*006c*/ 	.byte	0x03, 0x19
        /*006e*/ 	.short	0x0020


	//----- nvinfo : EIATTR_PARAM_CBANK
	.align		4
        /*0070*/ 	.byte	0x04, 0x0a
        /*0072*/ 	.short	(.L_7341 - .L_7340)
	.align		4
.L_7340:
        /*0074*/ 	.word	index@(.nv.constant0._ZN2at6native29vectorized_elementwise_kernelILi4ENS0_13BUnaryFunctorIfffZZZNS0_21nextafter_kernel_cudaERNS_18TensorIteratorBaseEENKUlvE_clEvENKUlvE0_clEvEUlffE_EESt5arrayIPcLm2EEEEviT0_T1_)
        /*0078*/ 	.short	0x0210
        /*007a*/ 	.short	0x0020


	//----- nvinfo : EIATTR_SW_WAR
	.align		4
.L_7341:
        /*007c*/ 	.byte	0x04, 0x36
        /*007e*/ 	.short	(.L_7343 - .L_7342)
.L_7342:
        /*0080*/ 	.word	0x00000008
.L_7343:


//--------------------- .nv.info._ZN2at6native29vectorized_elementwise_kernelILi8ENS0_13BUnaryFunctorIfffZZZNS0_21nextafter_kernel_cudaERNS_18TensorIteratorBaseEENKUlvE_clEvENKUlvE0_clEvEUlffE_EESt5arrayIPcLm2EEEEviT0_T1_ --------------------------
	.section	.nv.info._ZN2at6native29vectorized_elementwise_kernelILi8ENS0_13BUnaryFunctorIfffZZZNS0_21nextafter_kernel_cudaERNS_18TensorIteratorBaseEENKUlvE_clEvENKUlvE0_clEvEUlffE_EESt5arrayIPcLm2EEEEviT0_T1_,"",@"SHT_CUDA_INFO"
	.sectionflags	@""
	.align	4


	//----- nvinfo : EIATTR_CUDA_API_VERSION
	.align		4
        /*0000*/ 	.byte	0x04, 0x37
        /*0002*/ 	.short	(.L_7345 - .L_7344)
.L_7344:
        /*0004*/ 	.word	0x00000082


	//----- nvinfo : EIATTR_KPARAM_INFO
	.align		4
.L_7345:
        /*0008*/ 	.byte	0x04, 0x17
        /*000a*/ 	.short	(.L_7347 - .L_7346)
.L_7346:
        /*000c*/ 	.word	0x00000000
        /*0010*/ 	.short	0x0002
        /*0012*/ 	.short	0x0010
        /*0014*/ 	.byte	0x00, 0xf0, 0x41, 0x00


	//----- nvinfo : EIATTR_KPARAM_INFO
	.align		4
.L_7347:
        /*0018*/ 	.byte	0x04, 0x17
        /*001a*/ 	.short	(.L_7349 - .L_7348)
.L_7348:
        /*001c*/ 	.word	0x00000000
        /*0020*/ 	.short	0x0001
        /*0022*/ 	.short	0x0004
        /*0024*/ 	.byte	0x00, 0xf0, 0x21, 0x00


	//----- nvinfo : EIATTR_KPARAM_INFO
	.align		4
.L_7349:
        /*0028*/ 	.byte	0x04, 0x17
        /*002a*/ 	.short	(.L_7351 - .L_7350)
.L_7350:
        /*002c*/ 	.word	0x00000000
        /*0030*/ 	.short	0x0000
        /*0032*/ 	.short	0x0000
        /*0034*/ 	.byte	0x00, 0xf0, 0x11, 0x00


	//----- nvinfo : EIATTR_SPARSE_MMA_MASK
	.align		4
.L_7351:
        /*0038*/ 	.byte	0x03, 0x50
        /*003a*/ 	.short	0x0000


	//----- nvinfo : EIATTR_MAXREG_COUNT
	.align		4
        /*003c*/ 	.byte	0x03, 0x1b
        /*003e*/ 	.short	0x00ff


	//----- nvinfo : EIATTR_MERCURY_ISA_VERSION
	.align		4
        /*0040*/ 	.byte	0x03, 0x5f
        /*0042*/ 	.short	0x0101


	//----- nvinfo : EIATTR_EXIT_INSTR_OFFSETS
	.align		4
        /*0044*/ 	.byte	0x04, 0x1c
        /*0046*/ 	.short	(.L_7353 - .L_7352)


	//   ....[0]....
.L_7352:
        /*0048*/ 	.word	0x000014b0


	//   ....[1]....
        /*004c*/ 	.word	0x00004560


	//   ....[2]....
        /*0050*/ 	.word	0x000045b0


	//----- nvinfo : EIATTR_MAX_THREADS
	.align		4
.L_7353:
        /*0054*/ 	.byte	0x04, 0x05
        /*0056*/ 	.short	(.L_7355 - .L_7354)
.L_7354:
        /*0058*/ 	.word	0x00000080
        /*005c*/ 	.word	0x00000001
        /*0060*/ 	.word	0x00000001


	//----- nvinfo : EIATTR_CRS_STACK_SIZE
	.align		4
.L_7355:
        /*0064*/ 	.byte	0x04, 0x1e
        /*0066*/ 	.short	(.L_7357 - .L_7356)
.L_7356:
        /*0068*/ 	.word	0x00000000


	//----- nvinfo : EIATTR_CBANK_PARAM_SIZE
	.align		4
.L_7357:
        /*006c*/ 	.byte	0x03, 0x19
        /*006e*/ 	.short	0x0020


	//----- nvinfo : EIATTR_PARAM_CBANK
	.align		4
        /*0070*/ 	.byte	0x04, 0x0a
        /*0072*/ 	.short	(.L_7359 - .L_7358)
	.align		4
.L_7358:
        /*0074*/ 	.word	index@(.nv.constant0._ZN2at6native29vectorized_elementwise_kernelILi8ENS0_13BUnaryFunctorIfffZZZNS0_21nextafter_kernel_cudaERNS_18TensorIteratorBaseEENKUlvE_clEvENKUlvE0_clEvEUlffE_EESt5arrayIPcLm2EEEEviT0_T1_)
        /*0078*/ 	.short	0x0210
        /*007a*/ 	.short	0x0020


	//----- nvinfo : EIATTR_SW_WAR
	.align		4
.L_7359:
        /*007c*/ 	.byte	0x04, 0x36
        /*007e*/ 	.short	(.L_7361 - .L_7360)
.L_7360:
        /*0080*/ 	.word	0x00000008
.L_7361:


//--------------------- .nv.info._ZN2at6native18elementwise_kernelILi128ELi4EZNS0_15gpu_kernel_implINS0_13AUnaryFunctorIfffZZZNS0_21nextafter_kernel_cudaERNS_18TensorIteratorBaseEENKUlvE_clEvENKUlvE0_clEvEUlffE_EEEEvS5_RKT_EUliE_EEviT1_ --------------------------
	.section	.nv.info._ZN2at6native18elementwise_kernelILi128ELi4EZNS0_15gpu_kernel_implINS0_13AUnaryFunctorIfffZZZNS0_21nextafter_kernel_cudaERNS_18TensorIteratorBaseEENKUlvE_clEvENKUlvE0_clEvEUlffE_EEEEvS5_RKT_EUliE_EEviT1_,"",@"SHT_CUDA_INFO"
	.sectionflags	@""
	.align	4


	//----- nvinfo : EIATTR_CUDA_API_VERSION
	.align		4
        /*0000*/ 	.byte	0x04, 0x37
        /*0002*/ 	.short	(.L_7363 - .L_7362)
.L_7362:
        /*0004*/ 	.word	0x00000082


	//----- nvinfo : EIATTR_KPARAM_INFO
	.align		4
.L_7363:
        /*0008*/ 	.byte	0x04, 0x17
        /*000a*/ 	.short	(.L_7365 - .L_7364)
.L_7364:
        /*000c*/ 	.word	0x00000000
        /*0010*/ 	.short	0x0001
        /*0012*/ 	.short	0x0008
        /*0014*/ 	.byte	0x00, 0xf0, 0x81, 0x08


	//----- nvinfo : EIATTR_KPARAM_INFO
	.align		4
.L_7365:
        /*0018*/ 	.byte	0x04, 0x17
        /*001a*/ 	.short	(.L_7367 - .L_7366)
.L_7366:
        /*001c*/ 	.word	0x00000000
        /*0020*/ 	.short	0x0000
        /*0022*/ 	.short	0x0000
        /*0024*/ 	.byte	0x00, 0xf0, 0x11, 0x00


	//----- nvinfo : EIATTR_SPARSE_MMA_MASK
	.align		4
.L_7367:
        /*0028*/ 	.byte	0x03, 0x50
        /*002a*/ 	.short	0x0000


	//----- nvinfo : EIATTR_MAXREG_COUNT
	.align		4
        /*002c*/ 	.byte	0x03, 0x1b
        /*002e*/ 	.short	0x0080


	//----- nvinfo : EIATTR_EXTERNS
	.align		4
        /*0030*/ 	.byte	0x04, 0x0f
        /*0032*/ 	.short	(.L_7369 - .L_7368)


	//   ....[0]....
	.align		4
.L_7368:
        /*0034*/ 	.word	index@(__assertfail)


	//----- nvinfo : EIATTR_MERCURY_ISA_VERSION
	.align		4
.L_7369:
        /*0038*/ 	.byte	0x03, 0x5f
        /*003a*/ 	.short	0x0101


	//----- nvinfo : EIATTR_SYSCALL_OFFSETS
	.align		4
        /*003c*/ 	.byte	0x04, 0x46
        /*003e*/ 	.short	(.L_7371 - .L_7370)


	//   ....[0]....
.L_7370:
        /*0040*/ 	.word	0x00002150


	//   ....[1]....
        /*0044*/ 	.word	0x00003260


	//   ....[2]....
        /*0048*/ 	.word	0x000053f0


	//   ....[3]....
        /*004c*/ 	.word	0x000064f0


	//   ....[4]....
        /*0050*/ 	.word	0x00008670


	//   ....[5]....
        /*0054*/ 	.word	0x00009770


	//   ....[6]....
        /*0058*/ 	.word	0x0000b8e0


	//   ....[7]....
        /*005c*/ 	.word	0x0000c9e0


	//----- nvinfo : EIATTR_EXIT_INSTR_OFFSETS
	.align		4
.L_7371:
        /*0060*/ 	.byte	0x04, 0x1c
        /*0062*/ 	.short	(.L_7373 - .L_7372)


	//   ....[0]....
.L_7372:
        /*0064*/ 	.word	0x00009820


	//   ....[1]....
        /*0068*/ 	.word	0x0000bd00


	//   ....[2]....
        /*006c*/ 	.word	0x0000bd40


	//   ....[3]....
        /*0070*/ 	.word	0x0000bdd0


	//   ....[4]....
        /*0074*/ 	.word	0x0000be00


	//   ....[5]....
        /*0078*/ 	.word	0x0000be30


	//   ....[6]....
        /*007c*/ 	.word	0x0000beb0


	//   ....[7]....
        /*0080*/ 	.word	0x0000bee0


	//   ....[8]....
        /*0084*/ 	.word	0x0000bf70


	//   ....[9]....
        /*0088*/ 	.word	0x0000bfb0


	//   ....[10]....
        /*008c*/ 	.word	0x0000bff0


	//   ....[11]....
        /*0090*/ 	.word	0x0000c0b0


	//   ....[12]....
        /*0094*/ 	.word	0x0000c100


	//   ....[13]....
        /*0098*/ 	.word	0x0000c280


	//   ....[14]....
        /*009c*/ 	.word	0x0000c3d0


	//   ....[15]....
        /*00a0*/ 	.word	0x0000c400


	//   ....[16]....
        /*00a4*/ 	.word	0x0000c4b0


	//   ....[17]....
        /*00a8*/ 	.word	0x0000c620


	//   ....[18]....
        /*00ac*/ 	.word	0x0000c790


	//   ....[19]....
        /*00b0*/ 	.word	0x0000c8e0


	//   ....[20]....
        /*00b4*/ 	.word	0x0000c9f0


	//   ....[21]....
        /*00b8*/ 	.word	0x0000ca20


	//   ....[22]....
        /*00bc*/ 	.word	0x0000ca50


	//----- nvinfo : EIATTR_MAX_THREADS
	.align		4
.L_7373:
        /*00c0*/ 	.byte	0x04, 0x05
        /*00c2*/ 	.short	(.L_7375 - .L_7374)
.L_7374:
        /*00c4*/ 	.word	0x00000080
        /*00c8*/ 	.word	0x00000001
        /*00cc*/ 	.word	0x00000001


	//----- nvinfo : EIATTR_CRS_STACK_SIZE
	.align		4
.L_7375:
        /*00d0*/ 	.byte	0x04, 0x1e
        /*00d2*/ 	.short	(.L_7377 - .L_7376)
.L_7376:
        /*00d4*/ 	.word	0x00000000


	//----- nvinfo : EIATTR_CBANK_PARAM_SIZE
	.align		4
.L_7377:
        /*00d8*/ 	.byte	0x03, 0x19
        /*00da*/ 	.short	0x0228


	//----- nvinfo : EIATTR_PARAM_CBANK
	.align		4
        /*00dc*/ 	.byte	0x04, 0x0a
        /*00de*/ 	.short	(.L_7379 - .L_7378)
	.align		4
.L_7378:
        /*00e0*/ 	.word	index@(.nv.constant0._ZN2at6native18elementwise_kernelILi128ELi4EZNS0_15gpu_kernel_implINS0_13AUnaryFunctorIfffZZZNS0_21nextafter_kernel_cudaERNS_18TensorIteratorBaseEENKUlvE_clEvENKUlvE0_clEvEUlffE_EEEEvS5_RKT_EUliE_EEviT1_)
        /*00e4*/ 	.short	0x0210
        /*00e6*/ 	.short	0x0228


	//----- nvinfo : EIATTR_SW_WAR
	.align		4
.L_7379:
        /*00e8*/ 	.byte	0x04, 0x36
        /*00ea*/ 	.short	(.L_7381 - .L_7380)
.L_7380:
        /*00ec*/ 	.word	0x00000008
.L_7381:


//--------------------- .nv.info._ZN2at6native27unrolled_elementwise_kernelINS0_13AUnaryFunctorIfffZZZNS0_21nextafter_kernel_cudaERNS_18TensorIteratorBaseEENKUlvE_clEvENKUlvE0_clEvEUlffE_EESt5arrayIPcLm2EELi4E23TrivialOffsetCalculatorILi1EjESD_NS0_6memory12LoadWithCastILi1EEENSE_13StoreWithCastILi1EEEEEviT_T0_T2_T3_T4_T5_ --------------------------
	.section	.nv.info._ZN2at6native27unrolled_elementwise_kernelINS0_13AUnaryFunctorIfffZZZNS0_21nextafter_kernel_cudaERNS_18TensorIteratorBaseEENKUlvE_clEvENKUlvE0_clEvEUlffE_EESt5arrayIPcLm2EELi4E23TrivialOffsetCalculatorILi1EjESD_NS0_6memory12LoadWithCastILi1EEENSE_13StoreWithCastILi1EEEEEviT_T0_T2_T3_T4_T5_,"",@"SHT_CUDA_INFO"
	.sectionflags	@""
	.align	4


	//----- nvinfo : EIATTR_CUDA_API_VERSION
	.align		4
        /*0000*/ 	.byte	0x04, 0x37
        /*0002*/ 	.short	(.L_7383 - .L_7382)
.L_7382:
        /*0004*/ 	.word	0x00000082


	//----- nvinfo : EIATTR_KPARAM_INFO
	.align		4
.L_7383:
        /*0008*/ 	.byte	0x04, 0x17
        /*000a*/ 	.short	(.L_7385 - .L_7384)
.L_7384:
        /*000c*/ 	.word	0x00000000
        /*0010*/ 	.short	0x0006
        /*0012*/ 	.short	0x002c
        /*0014*/ 	.byte	0x00, 0xf0, 0x21, 0x00


	//----- nvinfo : EIATTR_KPARAM_INFO
	.align		4
.L_7385:
        /*0018*/ 	.byte	0x04, 0x17
        /*001a*/ 	.short	(.L_7387 - .L_7386)
.L_7386:
        /*001c*/ 	.word	0x00000000
        /*0020*/ 	.short	0x0005
        /*0022*/ 	.short	0x0024
        /*0024*/ 	.byte	0x00, 0xf0, 0x21, 0x00


	//----- nvinfo : EIATTR_KPARAM_INFO
	.align		4
.L_7387:
        /*0028*/ 	.byte	0x04, 0x17
        /*002a*/ 	.short	(.L_7389 - .L_7388)
.L_7388:
        /*002c*/ 	.word	0x00000000
        /*0030*/ 	.short	0x0004
        /*0032*/ 	.short	0x0021
        /*0034*/ 	.byte	0x00, 0xf0, 0x05, 0x00


	//----- nvinfo : EIATTR_KPARAM_INFO
	.align		4
.L_7389:
        /*0038*/ 	.byte	0x04, 0x17
        /*003a*/ 	.short	(.L_7391 - .L_7390)
.L_7390:
        /*003c*/ 	.word	0x00000000
        /*0040*/ 	.short	0x0003
        /*0042*/ 	.short	0x0020
        /*0044*/ 	.byte	0x00, 0xf0, 0x05, 0x00


	//----- nvinfo : EIATTR_KPARAM_INFO
	.align		4
.L_7391:
        /*0048*/ 	.byte	0x04, 0x17
        /*004a*/ 	.short	(.L_7393 - .L_7392)
.L_7392:
        /*004c*/ 	.word	0x00000000
        /*0050*/ 	.short	0x0002
        /*0052*/ 	.short	0x0010
        /*0054*/ 	.byte	0x00, 0xf0, 0x41, 0x00


	//----- nvinfo : EIATTR_KPARAM_INFO
	.align		4
.L_7393:
        /*0058*/ 	.byte	0x04, 0x17
        /*005a*/ 	.short	(.L_7395 - .L_7394)
.L_7394:
        /*005c*/ 	.word	0x00000000
        /*0060*/ 	.short	0x0001
        /*0062*/ 	.short	0x0004
        /*0064*/ 	.byte	0x00, 0xf0, 0x21, 0x00


	//----- nvinfo : EIATTR_KPARAM_INFO
	.align		4
.L_7395:
        /*0068*/ 	.byte	0x04, 0x17
        /*006a*/ 	.short	(.L_7397 - .L_7396)
.L_7396:
        /*006c*/ 	.word	0x00000000
        /*0070*/ 	.short	0x0000
        /*0072*/ 	.short	0x0000
        /*0074*/ 	.byte	0x00, 0xf0, 0x11, 0x00


	//----- nvinfo : EIATTR_SPARSE_MMA_MASK
	.align		4
.L_7397:
        /*0078*/ 	.byte	0x03, 0x50
        /*007a*/ 	.short	0x0000


	//----- nvinfo : EIATTR_MAXREG_COUNT
	.align		4
        /*007c*/ 	.byte	0x03, 0x1b
        /*007e*/ 	.short	0x00ff


	//----- nvinfo : EIATTR_EXTERNS
	.align		4
        /*0080*/ 	.byte	0x04, 0x0f
        /*0082*/ 	.short	(.L_7399 - .L_7398)


	//   ....[0]....
	.align		4
.L_7398:
        /*0084*/ 	.word	index@(__assertfail)


	//----- nvinfo : EIATTR_MERCURY_ISA_VERSION
	.align		4
.L_7399:
        /*0088*/ 	.byte	0x03, 0x5f
        /*008a*/ 	.short	0x0101


	//----- nvinfo : EIATTR_SYSCALL_OFFSETS
	.align		4
        /*008c*/ 	.byte	0x04, 0x46
        /*008e*/ 	.short	(.L_7401 - .L_7400)


	//   ....[0]....
.L_7400:
        /*0090*/ 	.word	0x00000e80


	//   ....[1]....
        /*0094*/ 	.word	0x00001d30


	//   ....[2]....
        /*0098*/ 	.word	0x00002bf0


	//   ....[3]....
        /*009c*/ 	.word	0x00003a50


	//   ....[4]....
        /*00a0*/ 	.word	0x00005770


	//   ....[5]....
        /*00a4*/ 	.word	0x00006650


	//   ....[6]....
        /*00a8*/ 	.word	0x00007510


	//   ....[7]....
        /*00ac*/ 	.word	0x000083d0


	//----- nvinfo : EIATTR_EXIT_INSTR_OFFSETS
	.align		4
.L_7401:
        /*00b0*/ 	.byte	0x04, 0x1c
        /*00b2*/ 	.short	(.L_7403 - .L_7402)


	//   ....[0]....
.L_7402:
        /*00b4*/ 	.word	0x000075b0


	//   ....[1]....
        /*00b8*/ 	.word	0x000076f0


	//   ....[2]....
        /*00bc*/ 	.word	0x00007730


	//   ....[3]....
        /*00c0*/ 	.word	0x000077c0


	//   ....[4]....
        /*00c4*/ 	.word	0x000077f0


	//   ....[5]....
        /*00c8*/ 	.word	0x00007820


	//   ....[6]....
        /*00cc*/ 	.word	0x000078a0


	//   ....[7]....
        /*00d0*/ 	.word	0x000078d0


	//   ....[8]....
        /*00d4*/ 	.word	0x00007960


	//   ....[9]....
        /*00d8*/ 	.word	0x000079a0


	//   ....[10]....
        /*00dc*/ 	.word	0x000079e0


	//   ....[11]....
        /*00e0*/ 	.word	0x00007aa0


	//   ....[12]....
        /*00e4*/ 	.word	0x00007af0


	//   ....[13]....
        /*00e8*/ 	.word	0x00007c70


	//   ....[14]....
        /*00ec*/ 	.word	0x00007dc0


	//   ....[15]....
        /*00f0*/ 	.word	0x00007df0


	//   ....[16]....
        /*00f4*/ 	.word	0x00007ea0


	//   ....[17]....
        /*00f8*/ 	.word	0x00008010


	//   ....[18]....
        /*00fc*/ 	.word	0x00008180


	//   ....[19]....
        /*0100*/ 	.word	0x000082d0


	//   ....[20]....
        /*0104*/ 	.word	0x000083e0


	//   ....[21]....
        /*0108*/ 	.word	0x00008410


	//   ....[22]....
        /*010c*/ 	.word	0x00008440


	//----- nvinfo : EIATTR_MAX_THREADS
	.align		4
.L_7403:
        /*0110*/ 	.byte	0x04, 0x05
        /*0112*/ 	.short	(.L_7405 - .L_7404)
.L_7404:
        /*0114*/ 	.word	0x00000080
        /*0118*/ 	.word	0x00000001
        /*011c*/ 	.word	0x00000001


	//----- nvinfo : EIATTR_CRS_STACK_SIZE
	.align		4
.L_7405:
        /*0120*/ 	.byte	0x04, 0x1e
        /*0122*/ 	.short	(.L_7407 - .L_7406)
.L_7406:
        /*0124*/ 	.word	0x00000000


	//----- nvinfo : EIATTR_CBANK_PARAM_SIZE
	.align		4
.L_7407:
        /*0128*/ 	.byte	0x03, 0x19
        /*012a*/ 	.short	0x0034


	//----- nvinfo : EIATTR_PARAM_CBANK
	.align		4
        /*012c*/ 	.byte	0x04, 0x0a
        /*012e*/ 	.short	(.L_7409 - .L_7408)
	.align		4
.L_7408:
        /*0130*/ 	.word	index@(.nv.constant0._ZN2at6native27unrolled_elementwise_kernelINS0_13AUnaryFunctorIfffZZZNS0_21nextafter_kernel_cudaERNS_18TensorIteratorBaseEENKUlvE_clEvENKUlvE0_clEvEUlffE_EESt5arrayIPcLm2EELi4E23TrivialOffsetCalculatorILi1EjESD_NS0_6memory12LoadWithCastILi1EEENSE_13StoreWithCastILi1EEEEEviT_T0_T2_T3_T4_T5_)
        /*0134*/ 	.short	0x0210
        /*0136*/ 	.short	0x0034


	//----- nvinfo : EIATTR_SW_WAR
	.align		4
.L_7409:
        /*0138*/ 	.byte	0x04, 0x36
        /*013a*/ 	.short	(.L_7411 - .L_7410)
.L_7410:
        /*013c*/ 	.word	0x00000008
.L_7411:


//--------------------- .nv.info._ZN2at6native18elementwise_kernelILi128ELi2EZNS0_22gpu_kernel_impl_nocastINS0_13AUnaryFunctorIfffZZZNS0_21nextafter_kernel_cudaERNS_18TensorIteratorBaseEENKUlvE_clEvENKUlvE0_clEvEUlffE_EEEEvS5_RKT_EUliE_EEviT1_ --------------------------
	.section	.nv.info._ZN2at6native18elementwise_kernelILi128ELi2EZNS0_22gpu_kernel_impl_nocastINS0_13AUnaryFunctorIfffZZZNS0_21nextafter_kernel_cudaERNS_18TensorIteratorBaseEENKUlvE_clEvENKUlvE0_clEvEUlffE_EEEEvS5_RKT_EUliE_EEviT1_,"",@"SHT_CUDA_INFO"
	.sectionflags	@""
	.align	4


	//----- nvinfo : EIATTR_CUDA_API_VERSION
	.align		4
        /*0000*/ 	.byte	0x04, 0x37
        /*0002*/ 	.short	(.L_7413 - .L_7412)
.L_7412:
        /*0004*/ 	.word	0x00000082


	//----- nvinfo : EIATTR_KPARAM_INFO
	.align		4
.L_7413:
        /*0008*/ 	.byte	0x04, 0x17
        /*000a*/ 	.short	(.L_7415 - .L_7414)
.L_7414:
        /*000c*/ 	.word	0x00000000
        /*0010*/ 	.short	0x0001
        /*0012*/ 	.short	0x0008
        /*0014*/ 	.byte	0x00, 0xf0, 0x61, 0x08


	//----- nvinfo : EIATTR_KPARAM_INFO
	.align		4
.L_7415:
        /*0018*/ 	.byte	0x04, 0x17
        /*001a*/ 	.short	(.L_7417 - .L_7416)
.L_7416:
        /*001c*/ 	.word	0x00000000
        /*0020*/ 	.short	0x0000
        /*0022*/ 	.short	0x0000
        /*0024*/ 	.byte	0x00, 0xf0, 0x11, 0x00


	//----- nvinfo : EIATTR_SPARSE_MMA_MASK
	.align		4
.L_7417:
        /*0028*/ 	.byte	0x03, 0x50
        /*002a*/ 	.short	0x0000


	//----- nvinfo : EIATTR_MAXREG_COUNT
	.align		4
        /*002c*/ 	.byte	0x03, 0x1b
        /*002e*/ 	.short	0x0080


	//----- nvinfo : EIATTR_MERCURY_ISA_VERSION
	.align		4
        /*0030*/ 	.byte	0x03, 0x5f
        /*0032*/ 	.short	0x0101


	//----- nvinfo : EIATTR_EXIT_INSTR_OFFSETS
	.align		4
        /*0034*/ 	.byte	0x04, 0x1c
        /*0036*/ 	.short	(.L_7419 - .L_7418)


	//   ....[0]....
.L_7418:
        /*0038*/ 	.word	0x000016d0


	//   ....[1]....
        /*003c*/ 	.word	0x00002ca0


	//----- nvinfo : EIATTR_MAX_THREADS
	.align		4
.L_7419:
        /*0040*/ 	.byte	0x04, 0x05
        /*0042*/ 	.short	(.L_7421 - .L_7420)
.L_7420:
        /*0044*/ 	.word	0x00000080
        /*0048*/ 	.word	0x00000001
        /*004c*/ 	.word	0x00000001


	//----- nvinfo : EIATTR_CRS_STACK_SIZE
	.align		4
.L_7421:
        /*0050*/ 	.byte	0x04, 0x1e
        /*0052*/ 	.short	(.L_7423 - .L_7422)
.L_7422:
        /*0054*/ 	.word	0x00000000


	//----- nvinfo : EIATTR_CBANK_PARAM_SIZE
	.align		4
.L_7423:
        /*0058*/ 	.byte	0x03, 0x19
        /*005a*/ 	.short	0x0220


	//----- nvinfo : EIATTR_PARAM_CBANK
	.align		4
        /*005c*/ 	.byte	0x04, 0x0a
        /*005e*/ 	.short	(.L_7425 - .L_7424)
	.align		4
.L_7424:
        /*0060*/ 	.word	index@(.nv.constant0._ZN2at6native18elementwise_kernelILi128ELi2EZNS0_22gpu_kernel_impl_nocastINS0_13AUnaryFunctorIfffZZZNS0_21nextafter_kernel_cudaERNS_18TensorIteratorBaseEENKUlvE_clEvENKUlvE0_clEvEUlffE_EEEEvS5_RKT_EUliE_EEviT1_)
        /*0064*/ 	.short	0x0210
        /*0066*/ 	.short	0x0220


	//----- nvinfo : EIATTR_SW_WAR
	.align		4
.L_7425:
        /*0068*/ 	.byte	0x04, 0x36
        /*006a*/ 	.short	(.L_7427 - .L_7426)
.L_7426:
        /*006c*/ 	.word	0x00000008
.L_7427:


//--------------------- .nv.info._ZN2at6native27unrolled_elementwise_kernelINS0_13AUnaryFunctorIfffZZZNS0_21nextafter_kernel_cudaERNS_18TensorIteratorBaseEENKUlvE_clEvENKUlvE0_clEvEUlffE_EESt5arrayIPcLm2EELi4E23TrivialOffsetCalculatorILi1EjESD_NS0_6memory15LoadWithoutCastENSE_16StoreWithoutCastEEEviT_T0_T2_T3_T4_T5_ --------------------------
	.section	.nv.info._ZN2at6native27unrolled_elementwise_kernelINS0_13AUnaryFunctorIfffZZZNS0_21nextafter_kernel_cudaERNS_18TensorIteratorBaseEENKUlvE_clEvENKUlvE0_clEvEUlffE_EESt5arrayIPcLm2EELi4E23TrivialOffsetCalculatorILi1EjESD_NS0_6memory15LoadWithoutCastENSE_16StoreWithoutCastEEEviT_T0_T2_T3_T4_T5_,"",@"SHT_CUDA_INFO"
	.sectionflags	@""
	.align	4


	//----- nvinfo : EIATTR_CUDA_API_VERSION
	.align		4
        /*0000*/ 	.byte	0x04, 0x37
        /*0002*/ 	.short	(.L_7429 - .L_7428)
.L_7428:
        /*0004*/ 	.word	0x00000082


	//----- nvinfo : EIATTR_KPARAM_INFO
	.align		4
.L_7429:
        /*0008*/ 	.byte	0x04, 0x17
        /*000a*/ 	.short	(.L_7431 - .L_7430)
.L_7430:
        /*000c*/ 	.word	0x00000000
        /*0010*/ 	.short	0x0006
        /*0012*/ 	.short	0x0023
        /*0014*/ 	.byte	0x00, 0xf0, 0x05, 0x00


	//----- nvinfo : EIATTR_KPARAM_INFO
	.align		4
.L_7431:
        /*0018*/ 	.byte	0x04, 0x17
        /*001a*/ 	.short	(.L_7433 - .L_7432)
.L_7432:
        /*001c*/ 	.word	0x00000000
        /*0020*/ 	.short	0x0005
        /*0022*/ 	.short	0x0022
        /*0024*/ 	.byte	0x00, 0xf0, 0x05, 0x00


	//----- nvinfo : EIATTR_KPARAM_INFO
	.align		4
.L_7433:
        /*0028*/ 	.byte	0x04, 0x17
        /*002a*/ 	.short	(.L_7435 - .L_7434)
.L_7434:
        /*002c*/ 	.word	0x00000000
        /*0030*/ 	.short	0x0004
        /*0032*/ 	.short	0x0021
        /*0034*/ 	.byte	0x00, 0xf0, 0x05, 0x00


	//----- nvinfo : EIATTR_KPARAM_INFO
	.align		4
.L_7435:
        /*0038*/ 	.byte	0x04, 0x17
        /*003a*/ 	.short	(.L_7437 - .L_7436)
.L_7436:
        /*003c*/ 	.word	0x00000000
        /*0040*/ 	.short	0x0003
        /*0042*/ 	.short	0x0020
        /*0044*/ 	.byte	0x00, 0xf0, 0x05, 0x00


	//----- nvinfo : EIATTR_KPARAM_INFO
	.align		4
.L_7437:
        /*0048*/ 	.byte	0x04, 0x17
        /*004a*/ 	.short	(.L_7439 - .L_7438)
.L_7438:
        /*004c*/ 	.word	0x00000000
        /*0050*/ 	.short	0x0002
        /*0052*/ 	.short	0x0010
        /*0054*/ 	.byte	0x00, 0xf0, 0x41, 0x00


	//----- nvinfo : EIATTR_KPARAM_INFO
	.align		4
.L_7439:
        /*0058*/ 	.byte	0x04, 0x17
        /*005a*/ 	.short	(.L_7441 - .L_7440)
.L_7440:
        /*005c*/ 	.word	0x00000000
        /*0060*/ 	.short	0x0001
        /*0062*/ 	.short	0x0004
        /*0064*/ 	.byte	0x00, 0xf0, 0x21, 0x00


	//----- nvinfo : EIATTR_KPARAM_INFO
	.align		4
.L_7441:
        /*0068*/ 	.byte	0x04, 0x17
        /*006a*/ 	.short	(.L_7443 - .L_7442)
.L_7442:
        /*006c*/ 	.word	0x00000000
        /*0070*/ 	.short	0x0000
        /*0072*/ 	.short	0x0000
        /*0074*/ 	.byte	0x00, 0xf0, 0x11, 0x00


	//----- nvinfo : EIATTR_SPARSE_MMA_MASK
	.align		4
.L_7443:
        /*0078*/ 	.byte	0x03, 0x50
        /*007a*/ 	.short	0x0000


	//----- nvinfo : EIATTR_MAXREG_COUNT
	.align		4
        /*007c*/ 	.byte	0x03, 0x1b
        /*007e*/ 	.short	0x00ff


	//----- nvinfo : EIATTR_MERCURY_ISA_VERSION
	.align		4
        /*0080*/ 	.byte	0x03, 0x5f
        /*0082*/ 	.short	0x0101


	//----- nvinfo : EIATTR_EXIT_INSTR_OFFSETS
	.align		4
        /*0084*/ 	.byte	0x04, 0x1c
        /*0086*/ 	.short	(.L_7445 - .L_7444)


	//   ....[0]....
.L_7444:
        /*0088*/ 	.word	0x00001150


	//   ....[1]....
        /*008c*/ 	.word	0x000011a0


	//----- nvinfo : EIATTR_MAX_THREADS
	.align		4
.L_7445:
        /*0090*/ 	.byte	0x04, 0x05
        /*0092*/ 	.short	(.L_7447 - .L_7446)
.L_7446:
        /*0094*/ 	.word	0x00000080
        /*0098*/ 	.word	0x00000001
        /*009c*/ 	.word	0x00000001


	//----- nvinfo : EIATTR_CRS_STACK_SIZE
	.align		4
.L_7447:
        /*00a0*/ 	.byte	0x04, 0x1e
        /*00a2*/ 	.short	(.L_7449 - .L_7448)
.L_7448:
        /*00a4*/ 	.word	0x00000000


	//----- nvinfo : EIATTR_CBANK_PARAM_SIZE
	.align		4
.L_7449:
        /*00a8*/ 	.byte	0x03, 0x19
        /*00aa*/ 	.short	0x0024


	//----- nvinfo : EIATTR_PARAM_CBANK
	.align		4
        /*00ac*/ 	.byte	0x04, 0x0a
        /*00ae*/ 	.short	(.L_7451 - .L_7450)
	.align		4
.L_7450:
        /*00b0*/ 	.word	index@(.nv.constant0._ZN2at6native27unrolled_elementwise_kernelINS0_13AUnaryFunctorIfffZZZNS0_21nextafter_kernel_cudaERNS_18TensorIteratorBaseEENKUlvE_clEvENKUlvE0_clEvEUlffE_EESt5arrayIPcLm2EELi4E23TrivialOffsetCalculatorILi1EjESD_NS0_6memory15LoadWithoutCastENSE_16StoreWithoutCastEEEviT_T0_T2_T3_T4_T5_)
        /*00b4*/ 	.short	0x0210
        /*00b6*/ 	.short	0x0024


	//----- nvinfo : EIATTR_SW_WAR
	.align		4
.L_7451:
        /*00b8*/ 	.byte	0x04, 0x36
        /*00ba*/ 	.short	(.L_7453 - .L_7452)
.L_7452:
        /*00bc*/ 	.word	0x00000008
.L_7453:


//--------------------- .nv.info._ZN2at6native29vectorized_elementwise_kernelILi2ENS0_13AUnaryFunctorIfffZZZNS0_21nextafter_kernel_cudaERNS_18TensorIteratorBaseEENKUlvE_clEvENKUlvE0_clEvEUlffE_EESt5arrayIPcLm2EEEEviT0_T1_ --------------------------
	.section	.nv.info._ZN2at6native29vectorized_elementwise_kernelILi2ENS0_13AUnaryFunctorIfffZZZNS0_21nextafter_kernel_cudaERNS_18TensorIteratorBaseEENKUlvE_clEvENKUlvE0_clEvEUlffE_EESt5arrayIPcLm2EEEEviT0_T1_,"",@"SHT_CUDA_INFO"
	.sectionflags	@""
	.align	4


	//----- nvinfo : EIATTR_CUDA_API_VERSION
	.align		4
        /*0000*/ 	.byte	0x04, 0x37
        /*0002*/ 	.short	(.L_7455 - .L_7454)
.L_7454:
        /*0004*/ 	.word	0x00000082


	//----- nvinfo : EIATTR_KPARAM_INFO
	.align		4
.L_7455:
        /*0008*/ 	.byte	0x04, 0x17
        /*000a*/ 	.short	(.L_7457 - .L_7456)
.L_7456:
        /*000c*/ 	.word	0x00000000
        /*0010*/ 	.short	0x0002
        /*0012*/ 	.short	0x0010
        /*0014*/ 	.byte	0x00, 0xf0, 0x41, 0x00


	//----- nvinfo : EIATTR_KPARAM_INFO
	.align		4
.L_7457:
        /*0018*/ 	.byte	0x04, 0x17
        /*001a*/ 	.short	(.L_7459 - .L_7458)
.L_7458:
        /*001c*/ 	.word	0x00000000
        /*0020*/ 	.short	0x0001
        /*0022*/ 	.short	0x0004
        /*0024*/ 	.byte	0x00, 0xf0, 0x21, 0x00


	//----- nvinfo : EIATTR_KPARAM_INFO
	.align		4
.L_7459:
        /*0028*/ 	.byte	0x04, 0x17
        /*002a*/ 	.short	(.L_7461 - .L_7460)
.L_7460:
        /*002c*/ 	.word	0x00000000
        /*0030*/ 	.short	0x0000
        /*0032*/ 	.short	0x0000
        /*0034*/ 	.byte	0x00, 0xf0, 0x11, 0x00


	//----- nvinfo : EIATTR_SPARSE_MMA_MASK
	.align		4
.L_7461:
        /*0038*/ 	.byte	0x03, 0x50
        /*003a*/ 	.short	0x0000


	//----- nvinfo : EIATTR_MAXREG_COUNT
	.align		4
        /*003c*/ 	.byte	0x03, 0x1b
        /*003e*/ 	.short	0x00ff


	//----- nvinfo : EIATTR_MERCURY_ISA_VERSION
	.align		4
        /*0040*/ 	.byte	0x03, 0x5f
        /*0042*/ 	.short	0x0101


	//----- nvinfo : EIATTR_EXIT_INSTR_OFFSETS
	.align		4
        /*0044*/ 	.byte	0x04, 0x1c
        /*0046*/ 	.short	(.L_7463 - .L_7462)


	//   ....[0]....
.L_7462:
        /*0048*/ 	.word	0x00001a40


	//   ....[1]....
        /*004c*/ 	.word	0x000050e0


	//   ....[2]....
        /*0050*/ 	.word	0x00005130


	//----- nvinfo : EIATTR_MAX_THREADS
	.align		4
.L_7463:
        /*0054*/ 	.byte	0x04, 0x05
        /*0056*/ 	.short	(.L_7465 - .L_7464)
.L_7464:
        /*0058*/ 	.word	0x00000080
        /*005c*/ 	.word	0x00000001
        /*0060*/ 	.word	0x00000001


	//----- nvinfo : EIATTR_CRS_STACK_SIZE
	.align		4
.L_7465:
        /*0064*/ 	.byte	0x04, 0x1e
        /*0066*/ 	.short	(.L_7467 - .L_7466)
.L_7466:
        /*0068*/ 	.word	0x00000000


	//----- nvinfo : EIATTR_CBANK_PARAM_SIZE
	.align		4
.L_7467:
        /*006c*/ 	.byte	0x03, 0x19
        /*006e*/ 	.short	0x0020


	//----- nvinfo : EIATTR_PARAM_CBANK
	.align		4
        /*0070*/ 	.byte	0x04, 0x0a
        /*0072*/ 	.short	(.L_7469 - .L_7468)
	.align		4
.L_7468:
        /*0074*/ 	.word	index@(.nv.constant0._ZN2at6native29vectorized_elementwise_kernelILi2ENS0_13AUnaryFunctorIfffZZZNS0_21nextafter_kernel_cudaERNS_18TensorIteratorBaseEENKUlvE_clEvENKUlvE0_clEvEUlffE_EESt5arrayIPcLm2EEEEviT0_T1_)
        /*0078*/ 	.short	0x0210
        /*007a*/ 	.short	0x0020


	//----- nvinfo : EIATTR_SW_WAR
	.align		4
.L_7469:
        /*007c*/ 	.byte	0x04, 0x36
        /*007e*/ 	.short	(.L_7471 - .L_7470)
.L_7470:
        /*0080*/ 	.word	0x00000008
.L_7471:


//--------------------- .nv.info._ZN2at6native29vectorized_elementwise_kernelILi4ENS0_13AUnaryFunctorIfffZZZNS0_21nextafter_kernel_cudaERNS_18TensorIteratorBaseEENKUlvE_clEvENKUlvE0_clEvEUlffE_EESt5arrayIPcLm2EEEEviT0_T1_ --------------------------
	.section	.nv.info._ZN2at6native29vectorized_elementwise_kernelILi4ENS0_13AUnaryFunctorIfffZZZNS0_21nextafter_kernel_cudaERNS_18TensorIteratorBaseEENKUlvE_clEvENKUlvE0_clEvEUlffE_EESt5arrayIPcLm2EEEEviT0_T1_,"",@"SHT_CUDA_INFO"
	.sectionflags	@""
	.align	4


	//----- nvinfo : EIATTR_CUDA_API_VERSION
	.align		4
        /*0000*/ 	.byte	0x04, 0x37
        /*0002*/ 	.short	(.L_7473 - .L_7472)
.L_7472:
        /*0004*/ 	.word	0x00000082


	//----- nvinfo : EIATTR_KPARAM_INFO
	.align		4
.L_7473:
        /*0008*/ 	.byte	0x04, 0x17
        /*000a*/ 	.short	(.L_7475 - .L_7474)
.L_7474:
        /*000c*/ 	.word	0x00000000
        /*0010*/ 	.short	0x0002
        /*0012*/ 	.short	0x0010
        /*0014*/ 	.byte	0x00, 0xf0, 0x41, 0x00


	//----- nvinfo : EIATTR_KPARAM_INFO
	.align		4
.L_7475:
        /*0018*/ 	.byte	0x04, 0x17
        /*001a*/ 	.short	(.L_7477 - .L_7476)
.L_7476:
        /*001c*/ 	.word	0x00000000
        /*0020*/ 	.short	0x0001
        /*0022*/ 	.short	0x0004
        /*0024*/ 	.byte	0x00, 0xf0, 0x21, 0x00


	//----- nvinfo : EIATTR_KPARAM_INFO
	.align		4
.L_7477:
        /*0028*/ 	.byte	0x04, 0x17
        /*002a*/ 	.short	(.L_7479 - .L_7478)
.L_7478:
        /*002c*/ 	.word	0x00000000
        /*0030*/ 	.short	0x0000
        /*0032*/ 	.short	0x0000
        /*0034*/ 	.byte	0x00, 0xf0, 0x11, 0x00


	//----- nvinfo : EIATTR_SPARSE_MMA_MASK
	.align		4
.L_7479:
        /*0038*/ 	.byte	0x03, 0x50
        /*003a*/ 	.short	0x0000


	//----- nvinfo : EIATTR_MAXREG_COUNT
	.align		4
        /*003c*/ 	.byte	0x03, 0x1b
        /*003e*/ 	.short	0x00ff


	//----- nvinfo : EIATTR_MERCURY_ISA_VERSION
	.align		4
        /*0040*/ 	.byte	0x03, 0x5f
        /*0042*/ 	.short	0x0101


	//----- nvinfo : EIATTR_EXIT_INSTR_OFFSETS
	.align		4
        /*0044*/ 	.byte	0x04, 0x1c
        /*0046*/ 	.short	(.L_7481 - .L_7480)


	//   ....[0]....
.L_7480:
        /*0048*/ 	.word	0x00001a00


	//   ....[1]....
        /*004c*/ 	.word	0x000050a0


	//   ....[2]....
        /*0050*/ 	.word	0x000050f0


	//----- nvinfo : EIATTR_MAX_THREADS
	.align		4
.L_7481:
        /*0054*/ 	.byte	0x04, 0x05
        /*0056*/ 	.short	(.L_7483 - .L_7482)
.L_7482:
        /*0058*/ 	.word	0x00000080
        /*005c*/ 	.word	0x00000001
        /*0060*/ 	.word	0x00000001


	//----- nvinfo : EIATTR_CRS_STACK_SIZE
	.align		4
.L_7483:
        /*0064*/ 	.byte	0x04, 0x1e
        /*0066*/ 	.short	(.L_7485 - .L_7484)
.L_7484:
        /*0068*/ 	.word	0x00000000


	//----- nvinfo : EIATTR_CBANK_PARAM_SIZE
	.align		4
.L_7485:
        /*006c*/ 	.byte	0x03, 0x19
        /*006e*/ 	.short	0x0020


	//----- nvinfo : EIATTR_PARAM_CBANK
	.align		4
        /*0070*/ 	.byte	0x04, 0x0a
        /*0072*/ 	.short	(.L_7487 - .L_7486)
	.align		4
.L_7486:
        /*0074*/ 	.word	index@(.nv.constant0._ZN2at6native29vectorized_elementwise_kernelILi4ENS0_13AUnaryFunctorIfffZZZNS0_21nextafter_kernel_cudaERNS_18TensorIteratorBaseEENKUlvE_clEvENKUlvE0_clEvEUlffE_EESt5arrayIPcLm2EEEEviT0_T1_)
        /*0078*/ 	.short	0x0210
        /*007a*/ 	.short	0x0020


	//----- nvinfo : EIATTR_SW_WAR
	.align		4
.L_7487:
        /*007c*/ 	.byte	0x04, 0x36
        /*007e*/ 	.short	(.L_7489 - .L_7488)
.L_7488:
        /*0080*/ 	.word	0x00000008
.L_7489:


//--------------------- .nv.info._ZN2at6native29vectorized_elementwise_kernelILi8ENS0_13AUnaryFunctorIfffZZZNS0_21nextafter_kernel_cudaERNS_18TensorIteratorBaseEENKUlvE_clEvENKUlvE0_clEvEUlffE_EESt5arrayIPcLm2EEEEviT0_T1_ --------------------------
	.section	.nv.info._ZN2at6native29vectorized_elementwise_kernelILi8ENS0_13AUnaryFunctorIfffZZZNS0_21nextafter_kernel_cudaERNS_18TensorIteratorBaseEENKUlvE_clEvENKUlvE0_clEvEUlffE_EESt5arrayIPcLm2EEEEviT0_T1_,"",@"SHT_CUDA_INFO"
	.sectionflags	@""
	.align	4


	//----- nvinfo : EIATTR_CUDA_API_VERSION
	.align		4
        /*0000*/ 	.byte	0x04, 0x37
        /*0002*/ 	.short	(.L_7491 - .L_7490)
.L_7490:
        /*0004*/ 	.word	0x00000082


	//----- nvinfo : EIATTR_KPARAM_INFO
	.align		4
.L_7491:
        /*0008*/ 	.byte	0x04, 0x17
        /*000a*/ 	.short	(.L_7493 - .L_7492)
.L_7492:
        /*000c*/ 	.word	0x00000000
        /*0010*/ 	.short	0x0002
        /*0012*/ 	.short	0x0010
        /*0014*/ 	.byte	0x00, 0xf0, 0x41, 0x00


	//----- nvinfo : EIATTR_KPARAM_INFO
	.align		4
.L_7493:
        /*0018*/ 	.byte	0x04, 0x17
        /*001a*/ 	.short	(.L_7495 - .L_7494)
.L_7494:
        /*001c*/ 	.word	0x00000000
        /*0020*/ 	.short	0x0001
        /*0022*/ 	.short	0x0004
        /*0024*/ 	.byte	0x00, 0xf0, 0x21, 0x00


	//----- nvinfo : EIATTR_KPARAM_INFO
	.align		4
.L_7495:
        /*0028*/ 	.byte	0x04, 0x17
        /*002a*/ 	.short	(.L_7497 - .L_7496)
.L_7496:
        /*002c*/ 	.word	0x00000000
        /*0030*/ 	.short	0x0000
        /*0032*/ 	.short	0x0000
        /*0034*/ 	.byte	0x00, 0xf0, 0x11, 0x00


	//----- nvinfo : EIATTR_SPARSE_MMA_MASK
	.align		4
.L_7497:
        /*0038*/ 	.byte	0x03, 0x50
        /*003a*/ 	.short	0x0000


	//----- nvinfo : EIATTR_MAXREG_COUNT
	.align		4
        /*003c*/ 	.byte	0x03, 0x1b
        /*003e*/ 	.short	0x00ff


	//----- nvinfo : EIATTR_MERCURY_ISA_VERSION
	.align		4
        /*0040*/ 	.byte	0x03, 0x5f
        /*0042*/ 	.short	0x0101


	//----- nvinfo : EIATTR_EXIT_INSTR_OFFSETS
	.align		4
        /*0044*/ 	.byte	0x04, 0x1c
        /*0046*/ 	.short	(.L_7499 - .L_7498)


	//   ....[0]....
.L_7498:
        /*0048*/ 	.word	0x00001a00


	//   ....[1]....
        /*004c*/ 	.word	0x000050a0


	//   ....[2]....
        /*0050*/ 	.word	0x000050f0


	//----- nvinfo : EIATTR_MAX_THREADS
	.align		4
.L_7499:
        /*0054*/ 	.byte	0x04, 0x05
        /*0056*/ 	.short	(.L_7501 - .L_7500)
.L_7500:
        /*0058*/ 	.word	0x00000080
        /*005c*/ 	.word	0x00000001
        /*0060*/ 	.word	0x00000001


	//----- nvinfo : EIATTR_CRS_STACK_SIZE
	.align		4
.L_7501:
        /*0064*/ 	.byte	0x04, 0x1e
        /*0066*/ 	.short	(.L_7503 - .L_7502)
.L_7502:
        /*0068*/ 	.word	0x00000000


	//----- nvinfo : EIATTR_CBANK_PARAM_SIZE
	.align		4
.L_7503:
        /*006c*/ 	.byte	0x03, 0x19
        /*006e*/ 	.short	0x0020


	//----- nvinfo : EIATTR_PARAM_CBANK
	.align		4
        /*0070*/ 	.byte	0x04, 0x0a
        /*0072*/ 	.short	(.L_7505 - .L_7504)
	.align		4
.L_7504:
        /*0074*/ 	.word	index@(.nv.constant0._ZN2at6native29vectorized_elementwise_kernelILi8ENS0_13AUnaryFunctorIfffZZZNS0_21nextafter_kernel_cudaERNS_18TensorIteratorBaseEENKUlvE_clEvENKUlvE0_clEvEUlffE_EESt5arrayIPcLm2EEEEviT0_T1_)
        /*0078*/ 	.short	0x0210
        /*007a*/ 	.short	0x0020


	//----- nvinfo : EIATTR_SW_WAR
	.align		4
.L_7505:
        /*007c*/ 	.byte	0x04, 0x36
        /*007e*/ 	.short	(.L_7507 - .L_7506)
.L_7506:
        /*0080*/ 	.word	0x00000008
.L_7507:


//--------------------- .nv.info._ZN2at6native18elementwise_kernelILi128ELi4EZNS0_15gpu_kernel_implINS0_13BinaryFunctorIdddZZZNS0_21nextafter_kernel_cudaERNS_18TensorIteratorBaseEENKUlvE_clEvENKUlvE_clEvEUlddE_EEEEvS5_RKT_EUliE_EEviT1_ --------------------------
	.section	.nv.info._ZN2at6native18elementwise_kernelILi128ELi4EZNS0_15gpu_kernel_implINS0_13BinaryFunctorIdddZZZNS0_21nextafter_kernel_cudaERNS_18TensorIteratorBaseEENKUlvE_clEvENKUlvE_clEvEUlddE_EEEEvS5_RKT_EUliE_EEviT1_,"",@"SHT_CUDA_INFO"
	.sectionflags	@""
	.align	4


	//----- nvinfo : EIATTR_CUDA_API_VERSION
	.align		4
        /*0000*/ 	.byte	0x04, 0x37
        /*0002*/ 	.short	(.L_7509 - .L_7508)
.L_7508:
        /*0004*/ 	.word	0x00000082


	//----- nvinfo : EIATTR_KPARAM_INFO
	.align		4
.L_7509:
        /*0008*/ 	.byte	0x04, 0x17
        /*000a*/ 	.short	(.L_7511 - .L_7510)
.L_7510:
        /*000c*/ 	.word	0x00000000
        /*0010*/ 	.short	0x0001
        /*0012*/ 	.short	0x0008
        /*0014*/ 	.byte	0x00, 0xf0, 0x21, 0x0a


	//----- nvinfo : EIATTR_KPARAM_INFO
	.align		4
.L_7511:
        /*0018*/ 	.byte	0x04, 0x17
        /*001a*/ 	.short	(.L_7513 - .L_7512)
.L_7512:
        /*001c*/ 	.word	0x00000000
        /*0020*/ 	.short	0x0000
        /*0022*/ 	.short	0x0000
        /*0024*/ 	.byte	0x00, 0xf0, 0x11, 0x00


	//----- nvinfo : EIATTR_SPARSE_MMA_MASK
	.align		4
.L_7513:
        /*0028*/ 	.byte	0x03, 0x50
        /*002a*/ 	.short	0x0000


	//----- nvinfo : EIATTR_MAXREG_COUNT
	.align		4
        /*002c*/ 	.byte	0x03, 0x1b
        /*002e*/ 	.short	0x0080


	//----- nvinfo : EIATTR_EXTERNS
	.align		4
        /*0030*/ 	.byte	0x04, 0x0f
        /*0032*/ 	.short	(.L_7515 - .L_7514)


	//   ....[0]....
	.align		4
.L_7514:
        /*0034*/ 	.word	index@(__assertfail)


	//----- nvinfo : EIATTR_MERCURY_ISA_VERSION
	.align		4
.L_7515:
        /*0038*/ 	.byte	0x03, 0x5f
        /*003a*/ 	.short	0x0101


	//----- nvinfo : EIATTR_SYSCALL_OFFSETS
	.align		4
        /*003c*/ 	.byte	0x04, 0x46
        /*003e*/ 	.short	(.L_7517 - .L_7516)


	//   ....[0]....
.L_7516:
        /*0040*/ 	.word	0x00002590


	//   ....[1]....
        /*0044*/ 	.word	0x000034a0


	//   ....[2]....
        /*0048*/ 	.word	0x000047c0


	//   ....[3]....
        /*004c*/ 	.word	0x00006d80


	//   ....[4]....
        /*0050*/ 	.word	0x00007c90


	//   ....[5]....
        /*0054*/ 	.word	0x00008fb0


	//   ....[6]....
        /*0058*/ 	.word	0x0000b560


	//   ....[7]....
        /*005c*/ 	.word	0x0000c470


	//   ....[8]....
        /*0060*/ 	.word	0x0000d790


	//   ....[9]....
        /*0064*/ 	.word	0x0000fd30


	//   ....[10]....
        /*0068*/ 	.word	0x00010c40


	//   ....[11]....
        /*006c*/ 	.word	0x00011f60


	//----- nvinfo : EIATTR_EXIT_INSTR_OFFSETS
	.align		4
.L_7517:
        /*0070*/ 	.byte	0x04, 0x1c
        /*0072*/ 	.short	(.L_7519 - .L_7518)


	//   ....[0]....
.L_7518:
        /*0074*/ 	.word	0x0000d840


	//   ....[1]....
        /*0078*/ 	.word	0x00010fa0


	//   ....[2]....
        /*007c*/ 	.word	0x00010fe0


	//   ....[3]....
        /*0080*/ 	.word	0x00011070


	//   ....[4]....
        /*0084*/ 	.word	0x000110a0


	//   ....[5]....
        /*0088*/ 	.word	0x000110d0


	//   ....[6]....
        /*008c*/ 	.word	0x000111a0


	//   ....[7]....
        /*0090*/ 	.word	0x00011220


	//   ....[8]....
        /*0094*/ 	.word	0x00011300


	//   ....[9]....
        /*0098*/ 	.word	0x00011390


	//   ....[10]....
        /*009c*/ 	.word	0x000113b0


	//   ....[11]....
        /*00a0*/ 	.word	0x00011470


	//   ....[12]....
        /*00a4*/ 	.word	0x000114a0


	//   ....[13]....
        /*00a8*/ 	.word	0x00011670


	//   ....[14]....
        /*00ac*/ 	.word	0x00011810


	//   ....[15]....
        /*00b0*/ 	.word	0x00011890


	//   ....[16]....
        /*00b4*/ 	.word	0x00011940


	//   ....[17]....
        /*00b8*/ 	.word	0x00011b00


	//   ....[18]....
        /*00bc*/ 	.word	0x00011cc0


	//   ....[19]....
        /*00c0*/ 	.word	0x00011e60


	//   ....[20]....
        /*00c4*/ 	.word	0x00011f70


	//   ....[21]....
        /*00c8*/ 	.word	0x00011fa0


	//   ....[22]....
        /*00cc*/ 	.word	0x00011fd0


	//----- nvinfo : EIATTR_MAX_THREADS
	.align		4
.L_7519:
        /*00d0*/ 	.byte	0x04, 0x05
        /*00d2*/ 	.short	(.L_7521 - .L_7520)
.L_7520:
        /*00d4*/ 	.word	0x00000080
        /*00d8*/ 	.word	0x00000001
        /*00dc*/ 	.word	0x00000001


	//----- nvinfo : EIATTR_CRS_STACK_SIZE
	.align		4
.L_7521:
        /*00e0*/ 	.byte	0x04, 0x1e
        /*00e2*/ 	.short	(.L_7523 - .L_7522)
.L_7522:
        /*00e4*/ 	.word	0x00000000


	//----- nvinfo : EIATTR_CBANK_PARAM_SIZE
	.align		4
.L_7523:
        /*00e8*/ 	.byte	0x03, 0x19
        /*00ea*/ 	.short	0x0290


	//----- nvinfo : EIATTR_PARAM_CBANK
	.align		4
        /*00ec*/ 	.byte	0x04, 0x0a
        /*00ee*/ 	.short	(.L_7525 - .L_7524)
	.align		4
.L_7524:
        /*00f0*/ 	.word	index@(.nv.constant0._ZN2at6native18elementwise_kernelILi128ELi4EZNS0_15gpu_kernel_implINS0_13BinaryFunctorIdddZZZNS0_21nextafter_kernel_cudaERNS_18TensorIteratorBaseEENKUlvE_clEvENKUlvE_clEvEUlddE_EEEEvS5_RKT_EUliE_EEviT1_)
        /*00f4*/ 	.short	0x0210
        /*00f6*/ 	.short	0x0290


	//----- nvinfo : EIATTR_SW_WAR
	.align		4
.L_7525:
        /*00f8*/ 	.byte	0x04, 0x36
        /*00fa*/ 	.short	(.L_7527 - .L_7526)
.L_7526:
        /*00fc*/ 	.word	0x00000008
.L_7527:


//--------------------- .nv.info._ZN2at6native27unrolled_elementwise_kernelINS0_13BinaryFunctorIdddZZZNS0_21nextafter_kernel_cudaERNS_18TensorIteratorBaseEENKUlvE_clEvENKUlvE_clEvEUlddE_EESt5arrayIPcLm3EELi4E23TrivialOffsetCalculatorILi2EjESC_ILi1EjENS0_6memory12LoadWithCastILi2EEENSF_13StoreWithCastILi1EEEEEviT_T0_T2_T3_T4_T5_ --------------------------
	.section	.nv.info._ZN2at6native27unrolled_elementwise_kernelINS0_13BinaryFunctorIdddZZZNS0_21nextafter_kernel_cudaERNS_18TensorIteratorBaseEENKUlvE_clEvENKUlvE_clEvEUlddE_EESt5arrayIPcLm3EELi4E23TrivialOffsetCalculatorILi2EjESC_ILi1EjENS0_6memory12LoadWithCastILi2EEENSF_13StoreWithCastILi1EEEEEviT_T0_T2_T3_T4_T5_,"",@"SHT_CUDA_INFO"
	.sectionflags	@""
	.align	4


	//----- nvinfo : EIATTR_CUDA_API_VERSION
	.align		4
        /*0000*/ 	.byte	0x04, 0x37
        /*0002*/ 	.short	(.L_7529 - .L_7528)
.L_7528:
        /*0004*/ 	.word	0x00000082


	//----- nvinfo : EIATTR_KPARAM_INFO
	.align		4
.L_7529:
        /*0008*/ 	.byte	0x04, 0x17
        /*000a*/ 	.short	(.L_7531 - .L_7530)
.L_7530:
        /*000c*/ 	.word	0x00000000
        /*0010*/ 	.short	0x0006
        /*0012*/ 	.short	0x0030
        /*0014*/ 	.byte	0x00, 0xf0, 0x21, 0x00


	//----- nvinfo : EIATTR_KPARAM_INFO
	.align		4
.L_7531:
        /*0018*/ 	.byte	0x04, 0x17
        /*001a*/ 	.short	(.L_7533 - .L_7532)
.L_7532:
        /*001c*/ 	.word	0x00000000
        /*0020*/ 	.short	0x0005
        /*0022*/ 	.short	0x0024
        /*0024*/ 	.byte	0x00, 0xf0, 0x31, 0x00


	//----- nvinfo : EIATTR_KPARAM_INFO
	.align		4
.L_7533:
        /*0028*/ 	.byte	0x04, 0x17
        /*002a*/ 	.short	(.L_7535 - .L_7534)
.L_7534:
        /*002c*/ 	.word	0x00000000
        /*0030*/ 	.short	0x0004
        /*0032*/ 	.short	0x0021
        /*0034*/ 	.byte	0x00, 0xf0, 0x05, 0x00


	//----- nvinfo : EIATTR_KPARAM_INFO
	.align		4
.L_7535:
        /*0038*/ 	.byte	0x04, 0x17
        /*003a*/ 	.short	(.L_7537 - .L_7536)
.L_7536:
        /*003c*/ 	.word	0x00000000
        /*0040*/ 	.short	0x0003
        /*0042*/ 	.short	0x0020
        /*0044*/ 	.byte	0x00, 0xf0, 0x05, 0x00


	//----- nvinfo : EIATTR_KPARAM_INFO
	.align		4
.L_7537:
        /*0048*/ 	.byte	0x04, 0x17
        /*004a*/ 	.short	(.L_7539 - .L_7538)
.L_7538:
        /*004c*/ 	.word	0x00000000
        /*0050*/ 	.short	0x0002
        /*0052*/ 	.short	0x0008
        /*0054*/ 	.byte	0x00, 0xf0, 0x61, 0x00


	//----- nvinfo : EIATTR_KPARAM_INFO
	.align		4
.L_7539:
        /*0058*/ 	.byte	0x04, 0x17
        /*005a*/ 	.short	(.L_7541 - .L_7540)
.L_7540:
        /*005c*/ 	.word	0x00000000
        /*0060*/ 	.short	0x0001
        /*0062*/ 	.short	0x0004
        /*0064*/ 	.byte	0x00, 0xf0, 0x05, 0x00


	//----- nvinfo : EIATTR_KPARAM_INFO
	.align		4
.L_7541:
        /*0068*/ 	.byte	0x04, 0x17
        /*006a*/ 	.short	(.L_7543 - .L_7542)
.L_7542:
        /*006c*/ 	.word	0x00000000
        /*0070*/ 	.short	0x0000
        /*0072*/ 	.short	0x0000
        /*0074*/ 	.byte	0x00, 0xf0, 0x11, 0x00


	//----- nvinfo : EIATTR_SPARSE_MMA_MASK
	.align		4
.L_7543:
        /*0078*/ 	.byte	0x03, 0x50
        /*007a*/ 	.short	0x0000


	//----- nvinfo : EIATTR_MAXREG_COUNT
	.align		4
        /*007c*/ 	.byte	0x03, 0x1b
        /*007e*/ 	.short	0x00ff


	//----- nvinfo : EIATTR_EXTERNS
	.align		4
        /*0080*/ 	.byte	0x04, 0x0f
        /*0082*/ 	.short	(.L_7545 - .L_7544)


	//   ....[0]....
	.align		4
.L_7544:
        /*0084*/ 	.word	index@(__assertfail)


	//----- nvinfo : EIATTR_MERCURY_ISA_VERSION
	.align		4
.L_7545:
        /*0088*/ 	.byte	0x03, 0x5f
        /*008a*/ 	.short	0x0101


	//----- nvinfo : EIATTR_SYSCALL_OFFSETS
	.align		4
        /*008c*/ 	.byte	0x04, 0x46
        /*008e*/ 	.short	(.L_7547 - .L_7546)


	//   ....[0]....
.L_7546:
        /*0090*/ 	.word	0x00000fa0


	//   ....[1]....
        /*0094*/ 	.word	0x00001ec0


	//   ....[2]....
        /*0098*/ 	.word	0x00002e60


	//   ....[3]....
        /*009c*/ 	.word	0x00003d80


	//   ....[4]....
        /*00a0*/ 	.word	0x00004d30


	//   ....[5]....
        /*00a4*/ 	.word	0x00005c50


	//   ....[6]....
        /*00a8*/ 	.word	0x00006be0


	//   ....[7]....
        /*00ac*/ 	.word	0x00007b00


	//   ....[8]....
        /*00b0*/ 	.word	0x00009670


	//   ....[9]....
        /*00b4*/ 	.word	0x0000a830


	//   ....[10]....
        /*00b8*/ 	.word	0x0000b9b0


	//   ....[11]....
        /*00bc*/ 	.word	0x0000cb50


	//----- nvinfo : EIATTR_EXIT_INSTR_OFFSETS
	.align		4
.L_7547:
        /*00c0*/ 	.byte	0x04, 0x1c
        /*00c2*/ 	.short	(.L_7549 - .L_7548)


	//   ....[0]....
.L_7548:
        /*00c4*/ 	.word	0x0000ba50


	//   ....[1]....
        /*00c8*/ 	.word	0x0000bb90


	//   ....[2]....
        /*00cc*/ 	.word	0x0000bbd0


	//   ....[3]....
        /*00d0*/ 	.word	0x0000bc60


	//   ....[4]....
        /*00d4*/ 	.word	0x0000bc90


	//   ....[5]....
        /*00d8*/ 	.word	0x0000bcc0


	//   ....[6]....
        /*00dc*/ 	.word	0x0000bd90


	//   ....[7]....
        /*00e0*/ 	.word	0x0000be10


	//   ....[8]....
        /*00e4*/ 	.word	0x0000bef0


	//   ....[9]....
        /*00e8*/ 	.word	0x0000bf80


	//   ....[10]....
        /*00ec*/ 	.word	0x0000bfa0


	//   ....[11]....
        /*00f0*/ 	.word	0x0000c060


	//   ....[12]....
        /*00f4*/ 	.word	0x0000c090


	//   ....[13]....
        /*00f8*/ 	.word	0x0000c260


	//   ....[14]....
        /*00fc*/ 	.word	0x0000c400


	//   ....[15]....
        /*0100*/ 	.word	0x0000c480


	//   ....[16]....
        /*0104*/ 	.word	0x0000c530


	//   ....[17]....
        /*0108*/ 	.word	0x0000c6f0


	//   ....[18]....
        /*010c*/ 	.word	0x0000c8b0


	//   ....[19]....
        /*0110*/ 	.word	0x0000ca50


	//   ....[20]....
        /*0114*/ 	.word	0x0000cb60


	//   ....[21]....
        /*0118*/ 	.word	0x0000cb90


	//   ....[22]....
        /*011c*/ 	.word	0x0000cbc0


	//----- nvinfo : EIATTR_MAX_THREADS
	.align		4
.L_7549:
        /*0120*/ 	.byte	0x04, 0x05
        /*0122*/ 	.short	(.L_7551 - .L_7550)
.L_7550:
        /*0124*/ 	.word	0x00000080
        /*0128*/ 	.word	0x00000001
        /*012c*/ 	.word	0x00000001


	//----- nvinfo : EIATTR_CRS_STACK_SIZE
	.align		4
.L_7551:
        /*0130*/ 	.byte	0x04, 0x1e
        /*0132*/ 	.short	(.L_7553 - .L_7552)
.L_7552:
        /*0134*/ 	.word	0x00000000


	//----- nvinfo : EIATTR_CBANK_PARAM_SIZE
	.align		4
.L_7553:
        /*0138*/ 	.byte	0x03, 0x19
        /*013a*/ 	.short	0x0038


	//----- nvinfo : EIATTR_PARAM_CBANK
	.align		4
        /*013c*/ 	.byte	0x04, 0x0a
        /*013e*/ 	.short	(.L_7555 - .L_7554)
	.align		4
.L_7554:
        /*0140*/ 	.word	index@(.nv.constant0._ZN2at6native27unrolled_elementwise_kernelINS0_13BinaryFunctorIdddZZZNS0_21nextafter_kernel_cudaERNS_18TensorIteratorBaseEENKUlvE_clEvENKUlvE_clEvEUlddE_EESt5arrayIPcLm3EELi4E23TrivialOffsetCalculatorILi2EjESC_ILi1EjENS0_6memory12LoadWithCastILi2EEENSF_13StoreWithCastILi1EEEEEviT_T0_T2_T3_T4_T5_)
        /*0144*/ 	.short	0x0210
        /*0146*/ 	.short	0x0038


	//----- nvinfo : EIATTR_SW_WAR
	.align		4
.L_7555:
        /*0148*/ 	.byte	0x04, 0x36
        /*014a*/ 	.short	(.L_7557 - .L_7556)
.L_7556:
        /*014c*/ 	.word	0x00000008
.L_7557:


//--------------------- .nv.info._ZN2at6native18elementwise_kernelILi128ELi2EZNS0_22gpu_kernel_impl_nocastINS0_13BinaryFunctorIdddZZZNS0_21nextafter_kernel_cudaERNS_18TensorIteratorBaseEENKUlvE_clEvENKUlvE_clEvEUlddE_EEEEvS5_RKT_EUliE_EEviT1_ --------------------------
	.section	.nv.info._ZN2at6native18elementwise_kernelILi128ELi2EZNS0_22gpu_kernel_impl_nocastINS0_13BinaryFunctorIdddZZZNS0_21nextafter_kernel_cudaERNS_18TensorIteratorBaseEENKUlvE_clEvENKUlvE_clEvEUlddE_EEEEvS5_RKT_EUliE_EEviT1_,"",@"SHT_CUDA_INFO"
	.sectionflags	@""
	.align	4


	//----- nvinfo : EIATTR_CUDA_API_VERSION
	.align		4
        /*0000*/ 	.byte	0x04, 0x37
        /*0002*/ 	.short	(.L_7559 - .L_7558)
.L_7558:
        /*0004*/ 	.word	0x00000082


	//----- nvinfo : EIATTR_KPARAM_INFO
	.align		4
.L_7559:
        /*0008*/ 	.byte	0x04, 0x17
        /*000a*/ 	.short	(.L_7561 - .L_7560)
.L_7560:
        /*000c*/ 	.word	0x00000000
        /*0010*/ 	.short	0x0001
        /*0012*/ 	.short	0x0008
        /*0014*/ 	.byte	0x00, 0xf0, 0x21, 0x0a


	//----- nvinfo : EIATTR_KPARAM_INFO
	.align		4
.L_7561:
        /*0018*/ 	.byte	0x04, 0x17
        /*001a*/ 	.short	(.L_7563 - .L_7562)
.L_7562:
        /*001c*/ 	.word	0x00000000
        /*0020*/ 	.short	0x0000
        /*0022*/ 	.short	0x0000
        /*0024*/ 	.byte	0x00, 0xf0, 0x11, 0x00


	//----- nvinfo : EIATTR_SPARSE_MMA_MASK
	.align		4
.L_7563:
        /*0028*/ 	.byte	0x03, 0x50
        /*002a*/ 	.short	0x0000


	//----- nvinfo : EIATTR_MAXREG_COUNT
	.align		4
        /*002c*/ 	.byte	0x03, 0x1b
        /*002e*/ 	.short	0x0080


	//----- nvinfo : EIATTR_MERCURY_ISA_VERSION
	.align		4
        /*0030*/ 	.byte	0x03, 0x5f
        /*0032*/ 	.short	0x0101


	//----- nvinfo : EIATTR_EXIT_INSTR_OFFSETS
	.align		4
        /*0034*/ 	.byte	0x04, 0x1c
        /*0036*/ 	.short	(.L_7565 - .L_7564)


	//   ....[0]....
.L_7564:
        /*0038*/ 	.word	0x000019a0


	//   ....[1]....
        /*003c*/ 	.word	0x00003280


	//----- nvinfo : EIATTR_MAX_THREADS
	.align		4
.L_7565:
        /*0040*/ 	.byte	0x04, 0x05
        /*0042*/ 	.short	(.L_7567 - .L_7566)
.L_7566:
        /*0044*/ 	.word	0x00000080
        /*0048*/ 	.word	0x00000001
        /*004c*/ 	.word	0x00000001


	//----- nvinfo : EIATTR_CRS_STACK_SIZE
	.align		4
.L_7567:
        /*0050*/ 	.byte	0x04, 0x1e
        /*0052*/ 	.short	(.L_7569 - .L_7568)
.L_7568:
        /*0054*/ 	.word	0x00000000


	//----- nvinfo : EIATTR_CBANK_PARAM_SIZE
	.align		4
.L_7569:
        /*0058*/ 	.byte	0x03, 0x19
        /*005a*/ 	.short	0x0290


	//----- nvinfo : EIATTR_PARAM_CBANK
	.align		4
        /*005c*/ 	.byte	0x04, 0x0a
        /*005e*/ 	.short	(.L_7571 - .L_7570)
	.align		4
.L_7570:
        /*0060*/ 	.word	index@(.nv.constant0._ZN2at6native18elementwise_kernelILi128ELi2EZNS0_22gpu_kernel_impl_nocastINS0_13BinaryFunctorIdddZZZNS0_21nextafter_kernel_cudaERNS_18TensorIteratorBaseEENKUlvE_clEvENKUlvE_clEvEUlddE_EEEEvS5_RKT_EUliE_EEviT1_)
        /*0064*/ 	.short	0x0210
        /*0066*/ 	.short	0x0290


	//----- nvinfo : EIATTR_SW_WAR
	.align		4
.L_7571:
        /*0068*/ 	.byte	0x04, 0x36
        /*006a*/ 	.short	(.L_7573 - .L_7572)
.L_7572:
        /*006c*/ 	.word	0x00000008
.L_7573:


//--------------------- .nv.info._ZN2at6native27unrolled_elementwise_kernelINS0_13BinaryFunctorIdddZZZNS0_21nextafter_kernel_cudaERNS_18TensorIteratorBaseEENKUlvE_clEvENKUlvE_clEvEUlddE_EESt5arrayIPcLm3EELi4E23TrivialOffsetCalculatorILi2EjESC_ILi1EjENS0_6memory15LoadWithoutCastENSF_16StoreWithoutCastEEEviT_T0_T2_T3_T4_T5_ --------------------------
	.section	.nv.info._ZN2at6native27unrolled_elementwise_kernelINS0_13BinaryFunctorIdddZZZNS0_21nextafter_kernel_cudaERNS_18TensorIteratorBaseEENKUlvE_clEvENKUlvE_clEvEUlddE_EESt5arrayIPcLm3EELi4E23TrivialOffsetCalculatorILi2EjESC_ILi1EjENS0_6memory15LoadWithoutCastENSF_16StoreWithoutCastEEEviT_T0_T2_T3_T4_T5_,"",@"SHT_CUDA_INFO"
	.sectionflags	@""
	.align	4


	//----- nvinfo : EIATTR_CUDA_API_VERSION
	.align		4
        /*0000*/ 	.byte	0x04, 0x37
        /*0002*/ 	.short	(.L_7575 - .L_7574)
.L_7574:
        /*0004*/ 	.word	0x00000082


	//----- nvinfo : EIATTR_KPARAM_INFO
	.align		4
.L_7575:
        /*0008*/ 	.byte	0x04, 0x17
        /*000a*/ 	.short	(.L_7577 - .L_7576)
.L_7576:
        /*000c*/ 	.word	0x00000000
        /*0010*/ 	.short	0x0006
        /*0012*/ 	.short	0x0023
        /*0014*/ 	.byte	0x00, 0xf0, 0x05, 0x00


	//----- nvinfo : EIATTR_KPARAM_INFO
	.align		4
.L_7577:
        /*0018*/ 	.byte	0x04, 0x17
        /*001a*/ 	.short	(.L_7579 - .L_7578)
.L_7578:
        /*001c*/ 	.word	0x00000000
        /*0020*/ 	.short	0x0005
        /*0022*/ 	.short	0x0022
        /*0024*/ 	.byte	0x00, 0xf0, 0x05, 0x00


	//----- nvinfo : EIATTR_KPARAM_INFO
	.align		4
.L_7579:
        /*0028*/ 	.byte	0x04, 0x17
        /*002a*/ 	.short	(.L_7581 - .L_7580)
.L_7580:
        /*002c*/ 	.word	0x00000000
        /*0030*/ 	.short	0x0004
        /*0032*/ 	.short	0x0021
        /*0034*/ 	.byte	0x00, 0xf0, 0x05, 0x00


	//----- nvinfo : EIATTR_KPARAM_INFO
	.align		4
.L_7581:
        /*0038*/ 	.byte	0x04, 0x17
        /*003a*/ 	.short	(.L_7583 - .L_7582)
.L_7582:
        /*003c*/ 	.word	0x00000000
        /*0040*/ 	.short	0x0003
        /*0042*/ 	.short	0x0020
        /*0044*/ 	.byte	0x00, 0xf0, 0x05, 0x00


	//----- nvinfo : EIATTR_KPARAM_INFO
	.align		4
.L_7583:
        /*0048*/ 	.byte	0x04, 0x17
        /*004a*/ 	.short	(.L_7585 - .L_7584)
.L_7584:
        /*004c*/ 	.word	0x00000000
        /*0050*/ 	.short	0x0002
        /*0052*/ 	.short	0x0008
        /*0054*/ 	.byte	0x00, 0xf0, 0x61, 0x00


	//----- nvinfo : EIATTR_KPARAM_INFO
	.align		4
.L_7585:
        /*0058*/ 	.byte	0x04, 0x17
        /*005a*/ 	.short	(.L_7587 - .L_7586)
.L_7586:
        /*005c*/ 	.word	0x00000000
        /*0060*/ 	.short	0x0001
        /*0062*/ 	.short	0x0004
        /*0064*/ 	.byte	0x00, 0xf0, 0x05, 0x00


	//----- nvinfo : EIATTR_KPARAM_INFO
	.align		4
.L_7587:
        /*0068*/ 	.byte	0x04, 0x17
        /*006a*/ 	.short	(.L_7589 - .L_7588)
.L_7588:
        /*006c*/ 	.word	0x00000000
        /*0070*/ 	.short	0x0000
        /*0072*/ 	.short	0x0000
        /*0074*/ 	.byte	0x00, 0xf0, 0x11, 0x00


	//----- nvinfo : EIATTR_SPARSE_MMA_MASK
	.align		4
.L_7589:
        /*0078*/ 	.byte	0x03, 0x50
        /*007a*/ 	.short	0x0000


	//----- nvinfo : EIATTR_MAXREG_COUNT
	.align		4
        /*007c*/ 	.byte	0x03, 0x1b
        /*007e*/ 	.short	0x00ff


	//----- nvinfo : EIATTR_MERCURY_ISA_VERSION
	.align		4
        /*0080*/ 	.byte	0x03, 0x5f
        /*0082*/ 	.short	0x0101


	//----- nvinfo : EIATTR_EXIT_INSTR_OFFSETS
	.align		4
        /*0084*/ 	.byte	0x04, 0x1c
        /*0086*/ 	.short	(.L_7591 - .L_7590)


	//   ....[0]....
.L_7590:
        /*0088*/ 	.word	0x00000d10


	//   ....[1]....
        /*008c*/ 	.word	0x00000d60


	//----- nvinfo : EIATTR_MAX_THREADS
	.align		4
.L_7591:
        /*0090*/ 	.byte	0x04, 0x05
        /*0092*/ 	.short	(.L_7593 - .L_7592)
.L_7592:
        /*0094*/ 	.word	0x00000080
        /*0098*/ 	.word	0x00000001
        /*009c*/ 	.word	0x00000001


	//----- nvinfo : EIATTR_CRS_STACK_SIZE
	.align		4
.L_7593:
        /*00a0*/ 	.byte	0x04, 0x1e
        /*00a2*/ 	.short	(.L_7595 - .L_7594)
.L_7594:
        /*00a4*/ 	.word	0x00000000


	//----- nvinfo : EIATTR_CBANK_PARAM_SIZE
	.align		4
.L_7595:
        /*00a8*/ 	.byte	0x03, 0x19
        /*00aa*/ 	.short	0x0024


	//----- nvinfo : EIATTR_PARAM_CBANK
	.align		4
        /*00ac*/ 	.byte	0x04, 0x0a
        /*00ae*/ 	.short	(.L_7597 - .L_7596)
	.align		4
.L_7596:
        /*00b0*/ 	.word	index@(.nv.constant0._ZN2at6native27unrolled_elementwise_kernelINS0_13BinaryFunctorIdddZZZNS0_21nextafter_kernel_cudaERNS_18TensorIteratorBaseEENKUlvE_clEvENKUlvE_clEvEUlddE_EESt5arrayIPcLm3EELi4E23TrivialOffsetCalculatorILi2EjESC_ILi1EjENS0_6memory15LoadWithoutCastENSF_16StoreWithoutCastEEEviT_T0_T2_T3_T4_T5_)
        /*00b4*/ 	.short	0x0210
        /*00b6*/ 	.short	0x0024


	//----- nvinfo : EIATTR_SW_WAR
	.align		4
.L_7597:
        /*00b8*/ 	.byte	0x04, 0x36
        /*00ba*/ 	.short	(.L_7599 - .L_7598)
.L_7598:
        /*00bc*/ 	.word	0x00000008
.L_7599:


//--------------------- .nv.info._ZN2at6native29vectorized_elementwise_kernelILi2ENS0_13BinaryFunctorIdddZZZNS0_21nextafter_kernel_cudaERNS_18TensorIteratorBaseEENKUlvE_clEvENKUlvE_clEvEUlddE_EESt5arrayIPcLm3EEEEviT0_T1_ --------------------------
	.section	.nv.info._ZN2at6native29vectorized_elementwise_kernelILi2ENS0_13BinaryFunctorIdddZZZNS0_21nextafter_kernel_cudaERNS_18TensorIteratorBaseEENKUlvE_clEvENKUlvE_clEvEUlddE_EESt5arrayIPcLm3EEEEviT0_T1_,"",@"SHT_CUDA_INFO"
	.sectionflags	@""
	.align	4


	//----- nvinfo : EIATTR_CUDA_API_VERSION
	.align		4
        /*0000*/ 	.byte	0x04, 0x37
        /*0002*/ 	.short	(.L_7601 - .L_7600)
.L_7600:
        /*0004*/ 	.word	0x00000082


	//----- nvinfo : EIATTR_KPARAM_INFO
	.align		4
.L_7601:
        /*0008*/ 	.byte	0x04, 0x17
        /*000a*/ 	.short	(.L_7603 - .L_7602)
.L_7602:
        /*000c*/ 	.word	0x00000000
        /*0010*/ 	.short	0x0002
        /*0012*/ 	.short	0x0008
        /*0014*/ 	.byte	0x00, 0xf0, 0x61, 0x00


	//----- nvinfo : EIATTR_KPARAM_INFO
	.align		4
.L_7603:
        /*0018*/ 	.byte	0x04, 0x17
        /*001a*/ 	.short	(.L_7605 - .L_7604)
.L_7604:
        /*001c*/ 	.word	0x00000000
        /*0020*/ 	.short	0x0001
        /*0022*/ 	.short	0x0004
        /*0024*/ 	.byte	0x00, 0xf0, 0x05, 0x00


	//----- nvinfo : EIATTR_KPARAM_INFO
	.align		4
.L_7605:
        /*0028*/ 	.byte	0x04, 0x17
        /*002a*/ 	.short	(.L_7607 - .L_7606)
.L_7606:
        /*002c*/ 	.word	0x00000000
        /*0030*/ 	.short	0x0000
        /*0032*/ 	.short	0x0000
        /*0034*/ 	.byte	0x00, 0xf0, 0x11, 0x00


	//----- nvinfo : EIATTR_SPARSE_MMA_MASK
	.align		4
.L_7607:
        /*0038*/ 	.byte	0x03, 0x50
        /*003a*/ 	.short	0x0000


	//----- nvinfo : EIATTR_MAXREG_COUNT
	.align		4
        /*003c*/ 	.byte	0x03, 0x1b
        /*003e*/ 	.short	0x00ff


	//----- nvinfo : EIATTR_MERCURY_ISA_VERSION
	.align		4
        /*0040*/ 	.byte	0x03, 0x5f
        /*0042*/ 	.short	0x0101


	//----- nvinfo : EIATTR_EXIT_INSTR_OFFSETS
	.align		4
        /*0044*/ 	.byte	0x04, 0x1c
        /*0046*/ 	.short	(.L_7609 - .L_7608)


	//   ....[0]....
.L_7608:
        /*0048*/ 	.word	0x000011f0


	//   ....[1]....
        /*004c*/ 	.word	0x00002c40


	//   ....[2]....
        /*0050*/ 	.word	0x00002c90


	//----- nvinfo : EIATTR_MAX_THREADS
	.align		4
.L_7609:
        /*0054*/ 	.byte	0x04, 0x05
        /*0056*/ 	.short	(.L_7611 - .L_7610)
.L_7610:
        /*0058*/ 	.word	0x00000080
        /*005c*/ 	.word	0x00000001
        /*0060*/ 	.word	0x00000001


	//----- nvinfo : EIATTR_CRS_STACK_SIZE
	.align		4
.L_7611:
        /*0064*/ 	.byte	0x04, 0x1e
        /*0066*/ 	.short	(.L_7613 - .L_7612)
.L_7612:
        /*0068*/ 	.word	0x00000000


	//----- nvinfo : EIATTR_CBANK_PARAM_SIZE
	.align		4
.L_7613:
        /*006c*/ 	.byte	0x03, 0x19
        /*006e*/ 	.short	0x0020


	//----- nvinfo : EIATTR_PARAM_CBANK
	.align		4
        /*0070*/ 	.byte	0x04, 0x0a
        /*0072*/ 	.short	(.L_7615 - .L_7614)
	.align		4
.L_7614:
        /*0074*/ 	.word	index@(.nv.constant0._ZN2at6native29vectorized_elementwise_kernelILi2ENS0_13BinaryFunctorIdddZZZNS0_21nextafter_kernel_cudaERNS_18TensorIteratorBaseEENKUlvE_clEvENKUlvE_clEvEUlddE_EESt5arrayIPcLm3EEEEviT0_T1_)
        /*0078*/ 	.short	0x0210
        /*007a*/ 	.short	0x0020


	//----- nvinfo : EIATTR_SW_WAR
	.align		4
.L_7615:
        /*007c*/ 	.byte	0x04, 0x36
        /*007e*/ 	.short	(.L_7617 - .L_7616)
.L_7616:
        /*0080*/ 	.word	0x00000008
.L_7617:


//--------------------- .nv.info._ZN2at6native29vectorized_elementwise_kernelILi4ENS0_13BinaryFunctorIdddZZZNS0_21nextafter_kernel_cudaERNS_18TensorIteratorBaseEENKUlvE_clEvENKUlvE_clEvEUlddE_EESt5arrayIPcLm3EEEEviT0_T1_ --------------------------
	.section	.nv.info._ZN2at6native29vectorized_elementwise_kernelILi4ENS0_13BinaryFunctorIdddZZZNS0_21nextafter_kernel_cudaERNS_18TensorIteratorBaseEENKUlvE_clEvENKUlvE_clEvEUlddE_EESt5arrayIPcLm3EEEEviT0_T1_,"",@"SHT_CUDA_INFO"
	.sectionflags	@""
	.align	4


	//----- nvinfo : EIATTR_CUDA_API_VERSION
	.align		4
        /*0000*/ 	.byte	0x04, 0x37
        /*0002*/ 	.short	(.L_7619 - .L_7618)
.L_7618:
        /*0004*/ 	.word	0x00000082


	//----- nvinfo : EIATTR_KPARAM_INFO
	.align		4
.L_7619:
        /*0008*/ 	.byte	0x04, 0x17
        /*000a*/ 	.short	(.L_7621 - .L_7620)
.L_7620:
        /*000c*/ 	.word	0x00000000
        /*0010*/ 	.short	0x0002
        /*0012*/ 	.short	0x0008
        /*0014*/ 	.byte	0x00, 0xf0, 0x61, 0x00


	//----- nvinfo : EIATTR_KPARAM_INFO
	.align		4
.L_7621:
        /*0018*/ 	.byte	0x04, 0x17
        /*001a*/ 	.short	(.L_7623 - .L_7622)
.L_7622:
        /*001c*/ 	.word	0x00000000
        /*0020*/ 	.short	0x0001
        /*0022*/ 	.short	0x0004
        /*0024*/ 	.byte	0x00, 0xf0, 0x05, 0x00


	//----- nvinfo : EIATTR_KPARAM_INFO
	.align		4
.L_7623:
        /*0028*/ 	.byte	0x04, 0x17
        /*002a*/ 	.short	(.L_7625 - .L_7624)
.L_7624:
        /*002c*/ 	.word	0x00000000
        /*0030*/ 	.short	0x0000
        /*0032*/ 	.short	0x0000
        /*0034*/ 	.byte	0x00, 0xf0, 0x11, 0x00


	//----- nvinfo : EIATTR_SPARSE_MMA_MASK
	.align		4
.L_7625:
        /*0038*/ 	.byte	0x03, 0x50
        /*003a*/ 	.short	0x0000


	//----- nvinfo : EIATTR_MAXREG_COUNT
	.align		4
        /*003c*/ 	.byte	0x03, 0x1b
        /*003e*/ 	.short	0x00ff


	//----- nvinfo : EIATTR_MERCURY_ISA_VERSION
	.align		4
        /*0040*/ 	.byte	0x03, 0x5f
        /*0042*/ 	.short	0x0101


	//----- nvinfo : EIATTR_EXIT_INSTR_OFFSETS
	.align		4
        /*0044*/ 	.byte	0x04, 0x1c
        /*0046*/ 	.short	(.L_7627 - .L_7626)


	//   ....[0]....
.L_7626:
        /*0048*/ 	.word	0x000011f0


	//   ....[1]....
        /*004c*/ 	.word	0x00002c40


	//   ....[2]....
        /*0050*/ 	.word	0x00002c90


	//----- nvinfo : EIATTR_MAX_THREADS
	.align		4
.L_7627:
        /*0054*/ 	.byte	0x04, 0x05
        /*0056*/ 	.short	(.L_7629 - .L_7628)
.L_7628:
        /*0058*/ 	.word	0x00000080
        /*005c*/ 	.word	0x00000001
        /*0060*/ 	.word	0x00000001


	//----- nvinfo : EIATTR_CRS_STACK_SIZE
	.align		4
.L_7629:
        /*0064*/ 	.byte	0x04, 0x1e
        /*0066*/ 	.short	(.L_7631 - .L_7630)
.L_7630:
        /*0068*/ 	.word	0x00000000


	//----- nvinfo : EIATTR_CBANK_PARAM_SIZE
	.align		4
.L_7631:
        /*006c*/ 	.byte	0x03, 0x19
        /*006e*/ 	.short	0x0020


	//----- nvinfo : EIATTR_PARAM_CBANK
	.align		4
        /*0070*/ 	.byte	0x04, 0x0a
        /*0072*/ 	.short	(.L_7633 - .L_7632)
	.align		4
.L_7632:
        /*0074*/ 	.word	index@(.nv.constant0._ZN2at6native29vectorized_elementwise_kernelILi4ENS0_13BinaryFunctorIdddZZZNS0_21nextafter_kernel_cudaERNS_18TensorIteratorBaseEENKUlvE_clEvENKUlvE_clEvEUlddE_EESt5arrayIPcLm3EEEEviT0_T1_)
        /*0078*/ 	.short	0x0210
        /*007a*/ 	.short	0x0020


	//----- nvinfo : EIATTR_SW_WAR
	.align		4
.L_7633:
        /*007c*/ 	.byte	0x04, 0x36
        /*007e*/ 	.short	(.L_7635 - .L_7634)
.L_7634:
        /*0080*/ 	.word	0x00000008
.L_7635:


//--------------------- .nv.info._ZN2at6native29vectorized_elementwise_kernelILi8ENS0_13BinaryFunctorIdddZZZNS0_21nextafter_kernel_cudaERNS_18TensorIteratorBaseEENKUlvE_clEvENKUlvE_clEvEUlddE_EESt5arrayIPcLm3EEEEviT0_T1_ --------------------------
	.section	.nv.info._ZN2at6native29vectorized_elementwise_kernelILi8ENS0_13BinaryFunctorIdddZZZNS0_21nextafter_kernel_cudaERNS_18TensorIteratorBaseEENKUlvE_clEvENKUlvE_clEvEUlddE_EESt5arrayIPcLm3EEEEviT0_T1_,"",@"SHT_CUDA_INFO"
	.sectionflags	@""
	.align	4


	//----- nvinfo : EIATTR_CUDA_API_VERSION
	.align		4
        /*0000*/ 	.byte	0x04, 0x37
        /*0002*/ 	.short	(.L_7637 - .L_7636)
.L_7636:
        /*0004*/ 	.word	0x00000082


	//----- nvinfo : EIATTR_KPARAM_INFO
	.align		4
.L_7637:
        /*0008*/ 	.byte	0x04, 0x17
        /*000a*/ 	.short	(.L_7639 - .L_7638)
.L_7638:
        /*000c*/ 	.word	0x00000000
        /*0010*/ 	.short	0x0002
        /*0012*/ 	.short	0x0008
        /*0014*/ 	.byte	0x00, 0xf0, 0x61, 0x00


	//----- nvinfo : EIATTR_KPARAM_INFO
	.align		4
.L_7639:
        /*0018*/ 	.byte	0x04, 0x17
        /*001a*/ 	.short	(.L_7641 - .L_7640)
.L_7640:
        /*001c*/ 	.word	0x00000000
        /*0020*/ 	.short	0x0001
        /*0022*/ 	.short	0x0004
        /*0024*/ 	.byte	0x00, 0xf0, 0x05, 0x00


	//----- nvinfo : EIATTR_KPARAM_INFO
	.align		4
.L_7641:
        /*0028*/ 	.byte	0x04, 0x17
        /*002a*/ 	.short	(.L_7643 - .L_7642)
.L_7642:
        /*002c*/ 	.word	0x00000000
        /*0030*/ 	.short	0x0000
        /*0032*/ 	.short	0x0000
        /*0034*/ 	.byte	0x00, 0xf0, 0x11, 0x00


	//----- nvinfo : EIATTR_SPARSE_MMA_MASK
	.align		4
.L_7643:
        /*0038*/ 	.byte	0x03, 0x50
        /*003a*/ 	.short	0x0000


	//----- nvinfo : EIATTR_MAXREG_COUNT
	.align		4
        /*003c*/ 	.byte	0x03, 0x1b
        /*003e*/ 	.short	0x00ff


	//----- nvinfo : EIATTR_MERCURY_ISA_VERSION
	.align		4
        /*0040*/ 	.byte	0x03, 0x5f
        /*0042*/ 	.short	0x0101


	//----- nvinfo : EIATTR_EXIT_INSTR_OFFSETS
	.align		4
        /*0044*/ 	.byte	0x04, 0x1c
        /*0046*/ 	.short	(.L_7645 - .L_7644)


	//   ....[0]....
.L_7644:
        /*0048*/ 	.word	0x000011f0


	//   ....[1]....
        /*004c*/ 	.word	0x00002c40


	//   ....[2]....
        /*0050*/ 	.word	0x00002c90


	//----- nvinfo : EIATTR_MAX_THREADS
	.align		4
.L_7645:
        /*0054*/ 	.byte	0x04, 0x05
        /*0056*/ 	.short	(.L_7647 - .L_7646)
.L_7646:
        /*0058*/ 	.word	0x00000080
        /*005c*/ 	.word	0x00000001
        /*0060*/ 	.word	0x00000001


	//----- nvinfo : EIATTR_CRS_STACK_SIZE
	.align		4
.L_7647:
        /*0064*/ 	.byte	0x04, 0x1e
        /*0066*/ 	.short	(.L_7649 - .L_7648)
.L_7648:
        /*0068*/ 	.word	0x00000000


	//----- nvinfo : EIATTR_CBANK_PARAM_SIZE
	.align		4
.L_7649:
        /*006c*/ 	.byte	0x03, 0x19
        /*006e*/ 	.short	0x0020


	//----- nvinfo : EIATTR_PARAM_CBANK
	.align		4
        /*0070*/ 	.byte	0x04, 0x0a
        /*0072*/ 	.short	(.L_7651 - .L_7650)
	.align		4
.L_7650:
        /*0074*/ 	.word	index@(.nv.constant0._ZN2at6native29vectorized_elementwise_kernelILi8ENS0_13BinaryFunctorIdddZZZNS0_21nextafter_kernel_cudaERNS_18TensorIteratorBaseEENKUlvE_clEvENKUlvE_clEvEUlddE_EESt5arrayIPcLm3EEEEviT0_T1_)
        /*0078*/ 	.short	0x0210
        /*007a*/ 	.short	0x0020


	//----- nvinfo : EIATTR_SW_WAR
	.align		4
.L_7651:
        /*007c*/ 	.byte	0x04, 0x36
        /*007e*/ 	.short	(.L_7653 - .L_7652)
.L_7652:
        /*0080*/ 	.word	0x00000008
.L_7653:


//--------------------- .nv.info._ZN2at6native18elementwise_kernelILi128ELi4EZNS0_15gpu_kernel_implINS0_13BUnaryFunctorIdddZZZNS0_21nextafter_kernel_cudaERNS_18TensorIteratorBaseEENKUlvE_clEvENKUlvE_clEvEUlddE_EEEEvS5_RKT_EUliE_EEviT1_ --------------------------
	.section	.nv.info._ZN2at6native18elementwise_kernelILi128ELi4EZNS0_15gpu_kernel_implINS0_13BUnaryFunctorIdddZZZNS0_21nextafter_kernel_cudaERNS_18TensorIteratorBaseEENKUlvE_clEvENKUlvE_clEvEUlddE_EEEEvS5_RKT_EUliE_EEviT1_,"",@"SHT_CUDA_INFO"
	.sectionflags	@""
	.align	4


	//----- nvinfo : EIATTR_CUDA_API_VERSION
	.align		4
        /*0000*/ 	.byte	0x04, 0x37
        /*0002*/ 	.short	(.L_7655 - .L_7654)
.L_7654:
        /*0004*/ 	.word	0x00000082


	//----- nvinfo : EIATTR_KPARAM_INFO
	.align		4
.L_7655:
        /*0008*/ 	.byte	0x04, 0x17
        /*000a*/ 	.short	(.L_7657 - .L_7656)
.L_7656:
        /*000c*/ 	.word	0x00000000
        /*0010*/ 	.short	0x0001
        /*0012*/ 	.short	0x0008
        /*0014*/ 	.byte	0x00, 0xf0, 0xa1, 0x08


	//----- nvinfo : EIATTR_KPARAM_INFO
	.align		4
.L_7657:
        /*0018*/ 	.byte	0x04, 0x17
        /*001a*/ 	.short	(.L_7659 - .L_7658)
.L_7658:
        /*001c*/ 	.word	0x00000000
        /*0020*/ 	.short	0x0000
        /*0022*/ 	.short	0x0000
        /*0024*/ 	.byte	0x00, 0xf0, 0x11, 0x00


	//----- nvinfo : EIATTR_SPARSE_MMA_MASK
	.align		4
.L_7659:
        /*0028*/ 	.byte	0x03, 0x50
        /*002a*/ 	.short	0x0000


	//----- nvinfo : EIATTR_MAXREG_COUNT
	.align		4
        /*002c*/ 	.byte	0x03, 0x1b
        /*002e*/ 	.short	0x0080


	//----- nvinfo : EIATTR_EXTERNS
	.align		4
        /*0030*/ 	.byte	0x04, 0x0f
        /*0032*/ 	.short	(.L_7661 - .L_7660)


	//   ....[0]....
	.align		4
.L_7660:
        /*0034*/ 	.word	index@(__assertfail)


	//----- nvinfo : EIATTR_MERCURY_ISA_VERSION
	.align		4
.L_7661:
        /*0038*/ 	.byte	0x03, 0x5f
        /*003a*/ 	.short	0x0101


	//----- nvinfo : EIATTR_SYSCALL_OFFSETS
	.align		4
        /*003c*/ 	.byte	0x04, 0x46
        /*003e*/ 	.short	(.L_7663 - .L_7662)


	//   ....[0]....
.L_7662:
        /*0040*/ 	.word	0x00002250


	//   ....[1]....
        /*0044*/ 	.word	0x000035b0


	//   ....[2]....
        /*0048*/ 	.word	0x00005840


	//   ....[3]....
        /*004c*/ 	.word	0x00006ba0


	//   ....[4]....
        /*0050*/ 	.word	0x00008e20


	//   ....[5]....
        /*0054*/ 	.word	0x0000a180


	//   ....[6]....
        /*0058*/ 	.word	0x0000c3f0


	//   ....[7]....
        /*005c*/ 	.word	0x0000d750


	//----- nvinfo : EIATTR_EXIT_INSTR_OFFSETS
	.align		4
.L_7663:
        /*0060*/ 	.byte	0x04, 0x1c
        /*0062*/ 	.short	(.L_7665 - .L_7664)


	//   ....[0]....
.L_7664:
        /*0064*/ 	.word	0x0000a230


	//   ....[1]....
        /*0068*/ 	.word	0x0000c790


	//   ....[2]....
        /*006c*/ 	.word	0x0000c7d0


	//   ....[3]....
        /*0070*/ 	.word	0x0000c860


	//   ....[4]....
        /*0074*/ 	.word	0x0000c890


	//   ....[5]....
        /*0078*/ 	.word	0x0000c8c0


	//   ....[6]....
        /*007c*/ 	.word	0x0000c990


	//   ....[7]....
        /*0080*/ 	.word	0x0000ca10


	//   ....[8]....
        /*0084*/ 	.word	0x0000caf0


	//   ....[9]....
        /*0088*/ 	.word	0x0000cb80


	//   ....[10]....
        /*008c*/ 	.word	0x0000cba0


	//   ....[11]....
        /*0090*/ 	.word	0x0000cc60


	//   ....[12]....
        /*0094*/ 	.word	0x0000cc90


	//   ....[13]....
        /*0098*/ 	.word	0x0000ce60


	//   ....[14]....
        /*009c*/ 	.word	0x0000d000


	//   ....[15]....
        /*00a0*/ 	.word	0x0000d080


	//   ....[16]....
        /*00a4*/ 	.word	0x0000d130


	//   ....[17]....
        /*00a8*/ 	.word	0x0000d2f0


	//   ....[18]....
        /*00ac*/ 	.word	0x0000d4b0


	//   ....[19]....
        /*00b0*/ 	.word	0x0000d650


	//   ....[20]....
        /*00b4*/ 	.word	0x0000d760


	//   ....[21]....
        /*00b8*/ 	.word	0x0000d790


	//   ....[22]....
        /*00bc*/ 	.word	0x0000d7c0


	//----- nvinfo : EIATTR_MAX_THREADS
	.align		4
.L_7665:
        /*00c0*/ 	.byte	0x04, 0x05
        /*00c2*/ 	.short	(.L_7667 - .L_7666)
.L_7666:
        /*00c4*/ 	.word	0x00000080
        /*00c8*/ 	.word	0x00000001
        /*00cc*/ 	.word	0x00000001


	//----- nvinfo : EIATTR_CRS_STACK_SIZE
	.align		4
.L_7667:
        /*00d0*/ 	.byte	0x04, 0x1e
        /*00d2*/ 	.short	(.L_7669 - .L_7668)
.L_7668:
        /*00d4*/ 	.word	0x00000000


	//----- nvinfo : EIATTR_CBANK_PARAM_SIZE
	.align		4
.L_7669:
        /*00d8*/ 	.byte	0x03, 0x19
        /*00da*/ 	.short	0x0230


	//----- nvinfo : EIATTR_PARAM_CBANK
	.align		4
        /*00dc*/ 	.byte	0x04, 0x0a
        /*00de*/ 	.short	(.L_7671 - .L_7670)
	.align		4
.L_7670:
        /*00e0*/ 	.word	index@(.nv.constant0._ZN2at6native18elementwise_kernelILi128ELi4EZNS0_15gpu_kernel_implINS0_13BUnaryFunctorIdddZZZNS0_21nextafter_kernel_cudaERNS_18TensorIteratorBaseEENKUlvE_clEvENKUlvE_clEvEUlddE_EEEEvS5_RKT_EUliE_EEviT1_)
        /*00e4*/ 	.short	0x0210
        /*00e6*/ 	.short	0x0230


	//----- nvinfo : EIATTR_SW_WAR
	.align		4
.L_7671:
        /*00e8*/ 	.byte	0x04, 0x36
        /*00ea*/ 	.short	(.L_7673 - .L_7672)
.L_7672:
        /*00ec*/ 	.word	0x00000008
.L_7673:


//--------------------- .nv.info._ZN2at6native27unrolled_elementwise_kernelINS0_13BUnaryFunctorIdddZZZNS0_21nextafter_kernel_cudaERNS_18TensorIteratorBaseEENKUlvE_clEvENKUlvE_clEvEUlddE_EESt5arrayIPcLm2EELi4E23TrivialOffsetCalculatorILi1EjESD_NS0_6memory12LoadWithCastILi1EEENSE_13StoreWithCastILi1EEEEEviT_T0_T2_T3_T4_T5_ --------------------------
	.section	.nv.info._ZN2at6native27unrolled_elementwise_kernelINS0_13BUnaryFunctorIdddZZZNS0_21nextafter_kernel_cudaERNS_18TensorIteratorBaseEENKUlvE_clEvENKUlvE_clEvEUlddE_EESt5arrayIPcLm2EELi4E23TrivialOffsetCalculatorILi1EjESD_NS0_6memory12LoadWithCastILi1EEENSE_13StoreWithCastILi1EEEEEviT_T0_T2_T3_T4_T5_,"",@"SHT_CUDA_INFO"
	.sectionflags	@""
	.align	4


	//----- nvinfo : EIATTR_CUDA_API_VERSION
	.align		4
        /*0000*/ 	.byte	0x04, 0x37
        /*0002*/ 	.short	(.L_7675 - .L_7674)
.L_7674:
        /*0004*/ 	.word	0x00000082


	//----- nvinfo : EIATTR_KPARAM_INFO
	.align		4
.L_7675:
        /*0008*/ 	.byte	0x04, 0x17
        /*000a*/ 	.short	(.L_7677 - .L_7676)
.L_7676:
        /*000c*/ 	.word	0x00000000
        /*0010*/ 	.short	0x0006
        /*0012*/ 	.short	0x0034
        /*0014*/ 	.byte	0x00, 0xf0, 0x21, 0x00


	//----- nvinfo : EIATTR_KPARAM_INFO
	.align		4
.L_7677:
        /*0018*/ 	.byte	0x04, 0x17
        /*001a*/ 	.short	(.L_7679 - .L_7678)
.L_7678:
        /*001c*/ 	.word	0x00000000
        /*0020*/ 	.short	0x0005
        /*0022*/ 	.short	0x002c
        /*0024*/ 	.byte	0x00, 0xf0, 0x21, 0x00


	//----- nvinfo : EIATTR_KPARAM_INFO
	.align		4
.L_7679:
        /*0028*/ 	.byte	0x04, 0x17
        /*002a*/ 	.short	(.L_7681 - .L_7680)
.L_7680:
        /*002c*/ 	.word	0x00000000
        /*0030*/ 	.short	0x0004
        /*0032*/ 	.short	0x0029
        /*0034*/ 	.byte	0x00, 0xf0, 0x05, 0x00


	//----- nvinfo : EIATTR_KPARAM_INFO
	.align		4
.L_7681:
        /*0038*/ 	.byte	0x04, 0x17
        /*003a*/ 	.short	(.L_7683 - .L_7682)
.L_7682:
        /*003c*/ 	.word	0x00000000
        /*0040*/ 	.short	0x0003
        /*0042*/ 	.short	0x0028
        /*0044*/ 	.byte	0x00, 0xf0, 0x05, 0x00


	//----- nvinfo : EIATTR_KPARAM_INFO
	.align		4
.L_7683:
        /*0048*/ 	.byte	0x04, 0x17
        /*004a*/ 	.short	(.L_7685 - .L_7684)
.L_7684:
        /*004c*/ 	.word	0x00000000
        /*0050*/ 	.short	0x0002
        /*0052*/ 	.short	0x0018
        /*0054*/ 	.byte	0x00, 0xf0, 0x41, 0x00


	//----- nvinfo : EIATTR_KPARAM_INFO
	.align		4
.L_7685:
        /*0058*/ 	.byte	0x04, 0x17
        /*005a*/ 	.short	(.L_7687 - .L_7686)
.L_7686:
        /*005c*/ 	.word	0x00000000
        /*0060*/ 	.short	0x0001
        /*0062*/ 	.short	0x0008
        /*0064*/ 	.byte	0x00, 0xf0, 0x41, 0x00


	//----- nvinfo : EIATTR_KPARAM_INFO
	.align		4
.L_7687:
        /*0068*/ 	.byte	0x04, 0x17
        /*006a*/ 	.short	(.L_7689 - .L_7688)
.L_7688:
        /*006c*/ 	.word	0x00000000
        /*0070*/ 	.short	0x0000
        /*0072*/ 	.short	0x0000
        /*0074*/ 	.byte	0x00, 0xf0, 0x11, 0x00


	//----- nvinfo : EIATTR_SPARSE_MMA_MASK
	.align		4
.L_7689:
        /*0078*/ 	.byte	0x03, 0x50
        /*007a*/ 	.short	0x0000


	//----- nvinfo : EIATTR_MAXREG_COUNT
	.align		4
        /*007c*/ 	.byte	0x03, 0x1b
        /*007e*/ 	.short	0x00ff


	//----- nvinfo : EIATTR_EXTERNS
	.align		4
        /*0080*/ 	.byte	0x04, 0x0f
        /*0082*/ 	.short	(.L_7691 - .L_7690)


	//   ....[0]....
	.align		4
.L_7690:
        /*0084*/ 	.word	index@(__assertfail)


	//----- nvinfo : EIATTR_MERCURY_ISA_VERSION
	.align		4
.L_7691:
        /*0088*/ 	.byte	0x03, 0x5f
        /*008a*/ 	.short	0x0101


	//----- nvinfo : EIATTR_SYSCALL_OFFSETS
	.align		4
        /*008c*/ 	.byte	0x04, 0x46
        /*008e*/ 	.short	(.L_7693 - .L_7692)


	//   ....[0]....
.L_7692:
        /*0090*/ 	.word	0x00000f80


	//   ....[1]....
        /*0094*/ 	.word	0x00001f20


	//   ....[2]....
        /*0098*/ 	.word	0x00002ed0


	//   ....[3]....
        /*009c*/ 	.word	0x00003e50


	//   ....[4]....
        /*00a0*/ 	.word	0x00005af0


	//   ....[5]....
        /*00a4*/ 	.word	0x00006cb0


	//   ....[6]....
        /*00a8*/ 	.word	0x00007e30


	//   ....[7]....
        /*00ac*/ 	.word	0x00008fd0


	//----- nvinfo : EIATTR_EXIT_INSTR_OFFSETS
	.align		4
.L_7693:
        /*00b0*/ 	.byte	0x04, 0x1c
        /*00b2*/ 	.short	(.L_7695 - .L_7694)


	//   ....[0]....
.L_7694:
        /*00b4*/ 	.word	0x00007ed0


	//   ....[1]....
        /*00b8*/ 	.word	0x00008010


	//   ....[2]....
        /*00bc*/ 	.word	0x00008050


	//   ....[3]....
        /*00c0*/ 	.word	0x000080e0


	//   ....[4]....
        /*00c4*/ 	.word	0x00008110


	//   ....[5]....
        /*00c8*/ 	.word	0x00008140


	//   ....[6]....
        /*00cc*/ 	.word	0x00008210


	//   ....[7]....
        /*00d0*/ 	.word	0x00008290


	//   ....[8]....
        /*00d4*/ 	.word	0x00008370


	//   ....[9]....
        /*00d8*/ 	.word	0x00008400


	//   ....[10]....
        /*00dc*/ 	.word	0x00008420


	//   ....[11]....
        /*00e0*/ 	.word	0x000084e0


	//   ....[12]....
        /*00e4*/ 	.word	0x00008510


	//   ....[13]....
        /*00e8*/ 	.word	0x000086e0


	//   ....[14]....
        /*00ec*/ 	.word	0x00008880


	//   ....[15]....
        /*00f0*/ 	.word	0x00008900


	//   ....[16]....
        /*00f4*/ 	.word	0x000089b0


	//   ....[17]....
        /*00f8*/ 	.word	0x00008b70


	//   ....[18]....
        /*00fc*/ 	.word	0x00008d30


	//   ....[19]....
        /*0100*/ 	.word	0x00008ed0


	//   ....[20]....
        /*0104*/ 	.word	0x00008fe0


	//   ....[21]....
        /*0108*/ 	.word	0x00009010


	//   ....[22]....
        /*010c*/ 	.word	0x00009040


	//----- nvinfo : EIATTR_MAX_THREADS
	.align		4
.L_7695:
        /*0110*/ 	.byte	0x04, 0x05
        /*0112*/ 	.short	(.L_7697 - .L_7696)
.L_7696:
        /*0114*/ 	.word	0x00000080
        /*0118*/ 	.word	0x00000001
        /*011c*/ 	.word	0x00000001


	//----- nvinfo : EIATTR_CRS_STACK_SIZE
	.align		4
.L_7697:
        /*0120*/ 	.byte	0x04, 0x1e
        /*0122*/ 	.short	(.L_7699 - .L_7698)
.L_7698:
        /*0124*/ 	.word	0x00000000


	//----- nvinfo : EIATTR_CBANK_PARAM_SIZE
	.align		4
.L_7699:
        /*0128*/ 	.byte	0x03, 0x19
        /*012a*/ 	.short	0x003c


	//----- nvinfo : EIATTR_PARAM_CBANK
	.align		4
        /*012c*/ 	.byte	0x04, 0x0a
        /*012e*/ 	.short	(.L_7701 - .L_7700)
	.align		4
.L_7700:
        /*0130*/ 	.word	index@(.nv.constant0._ZN2at6native27unrolled_elementwise_kernelINS0_13BUnaryFunctorIdddZZZNS0_21nextafter_kernel_cudaERNS_18TensorIteratorBaseEENKUlvE_clEvENKUlvE_clEvEUlddE_EESt5arrayIPcLm2EELi4E23TrivialOffsetCalculatorILi1EjESD_NS0_6memory12LoadWithCastILi1EEENSE_13StoreWithCastILi1EEEEEviT_T0_T2_T3_T4_T5_)
        /*0134*/ 	.short	0x0210
        /*0136*/ 	.short	0x003c


	//----- nvinfo : EIATTR_SW_WAR
	.align		4
.L_7701:
        /*0138*/ 	.byte	0x04, 0x36
        /*013a*/ 	.short	(.L_7703 - .L_7702)
.L_7702:
        /*013c*/ 	.word	0x00000008
.L_7703:


//--------------------- .nv.info._ZN2at6native18elementwise_kernelILi128ELi2EZNS0_22gpu_kernel_impl_nocastINS0_13BUnaryFunctorIdddZZZNS0_21nextafter_kernel_cudaERNS_18TensorIteratorBaseEENKUlvE_clEvENKUlvE_clEvEUlddE_EEEEvS5_RKT_EUliE_EEviT1_ --------------------------
	.section	.nv.info._ZN2at6native18elementwise_kernelILi128ELi2EZNS0_22gpu_kernel_impl_nocastINS0_13BUnaryFunctorIdddZZZNS0_21nextafter_kernel_cudaERNS_18TensorIteratorBaseEENKUlvE_clEvENKUlvE_clEvEUlddE_EEEEvS5_RKT_EUliE_EEviT1_,"",@"SHT_CUDA_INFO"
	.sectionflags	@""
	.align	4


	//----- nvinfo : EIATTR_CUDA_API_VERSION
	.align		4
        /*0000*/ 	.byte	0x04, 0x37
        /*0002*/ 	.short	(.L_7705 - .L_7704)
.L_7704:
        /*0004*/ 	.word	0x00000082


	//----- nvinfo : EIATTR_KPARAM_INFO
	.align		4
.L_7705:
        /*0008*/ 	.byte	0x04, 0x17
        /*000a*/ 	.short	(.L_7707 - .L_7706)
.L_7706:
        /*000c*/ 	.word	0x00000000
        /*0010*/ 	.short	0x0001
        /*0012*/ 	.short	0x0008
        /*0014*/ 	.byte	0x00, 0xf0, 0x81, 0x08


	//----- nvinfo : EIATTR_KPARAM_INFO
	.align		4
.L_7707:
        /*0018*/ 	.byte	0x04, 0x17
        /*001a*/ 	.short	(.L_7709 - .L_7708)
.L_7708:
        /*001c*/ 	.word	0x00000000
        /*0020*/ 	.short	0x0000
        /*0022*/ 	.short	0x0000
        /*0024*/ 	.byte	0x00, 0xf0, 0x11, 0x00


	//----- nvinfo : EIATTR_SPARSE_MMA_MASK
	.align		4
.L_7709:
        /*0028*/ 	.byte	0x03, 0x50
        /*002a*/ 	.short	0x0000


	//----- nvinfo : EIATTR_MAXREG_COUNT
	.align		4
        /*002c*/ 	.byte	0x03, 0x1b
        /*002e*/ 	.short	0x0080


	//----- nvinfo : EIATTR_MERCURY_ISA_VERSION
	.align		4
        /*0030*/ 	.byte	0x03, 0x5f
        /*0032*/ 	.short	0x0101


	//----- nvinfo : EIATTR_EXIT_INSTR_OFFSETS
	.align		4
        /*0034*/ 	.byte	0x04, 0x1c
        /*0036*/ 	.short	(.L_7711 - .L_7710)


	//   ....[0]....
.L_7710:
        /*0038*/ 	.word	0x00001690


	//   ....[1]....
        /*003c*/ 	.word	0x00002c40


	//----- nvinfo : EIATTR_MAX_THREADS
	.align		4
.L_7711:
        /*0040*/ 	.byte	0x04, 0x05
        /*0042*/ 	.short	(.L_7713 - .L_7712)
.L_7712:
        /*0044*/ 	.word	0x00000080
        /*0048*/ 	.word	0x00000001
        /*004c*/ 	.word	0x00000001


	//----- nvinfo : EIATTR_CRS_STACK_SIZE
	.align		4
.L_7713:
        /*0050*/ 	.byte	0x04, 0x1e
        /*0052*/ 	.short	(.L_7715 - .L_7714)
.L_7714:
        /*0054*/ 	.word	0x00000000


	//----- nvinfo : EIATTR_CBANK_PARAM_SIZE
	.align		4
.L_7715:
        /*0058*/ 	.byte	0x03, 0x19
        /*005a*/ 	.short	0x0228


	//----- nvinfo : EIATTR_PARAM_CBANK
	.align		4
        /*005c*/ 	.byte	0x04, 0x0a
        /*005e*/ 	.short	(.L_7717 - .L_7716)
	.align		4
.L_7716:
        /*0060*/ 	.word	index@(.nv.constant0._ZN2at6native18elementwise_kernelILi128ELi2EZNS0_22gpu_kernel_impl_nocastINS0_13BUnaryFunctorIdddZZZNS0_21nextafter_kernel_cudaERNS_18TensorIteratorBaseEENKUlvE_clEvENKUlvE_clEvEUlddE_EEEEvS5_RKT_EUliE_EEviT1_)
        /*0064*/ 	.short	0x0210
        /*0066*/ 	.short	0x0228


	//----- nvinfo : EIATTR_SW_WAR
	.align		4
.L_7717:
        /*0068*/ 	.byte	0x04, 0x36
        /*006a*/ 	.short	(.L_7719 - .L_7718)
.L_7718:
        /*006c*/ 	.word	0x00000008
.L_7719:


//--------------------- .nv.info._ZN2at6native27unrolled_elementwise_kernelINS0_13BUnaryFunctorIdddZZZNS0_21nextafter_kernel_cudaERNS_18TensorIteratorBaseEENKUlvE_clEvENKUlvE_clEvEUlddE_EESt5arrayIPcLm2EELi4E23TrivialOffsetCalculatorILi1EjESD_NS0_6memory15LoadWithoutCastENSE_16StoreWithoutCastEEEviT_T0_T2_T3_T4_T5_ --------------------------
	.section	.nv.info._ZN2at6native27unrolled_elementwise_kernelINS0_13BUnaryFunctorIdddZZZNS0_21nextafter_kernel_cudaERNS_18TensorIteratorBaseEENKUlvE_clEvENKUlvE_clEvEUlddE_EESt5arrayIPcLm2EELi4E23TrivialOffsetCalculatorILi1EjESD_NS0_6memory15LoadWithoutCastENSE_16StoreWithoutCastEEEviT_T0_T2_T3_T4_T5_,"",@"SHT_CUDA_INFO"
	.sectionflags	@""
	.align	4


	//----- nvinfo : EIATTR_CUDA_API_VERSION
	.align		4
        /*0000*/ 	.byte	0x04, 0x37
        /*0002*/ 	.short	(.L_7721 - .L_7720)
.L_7720:
        /*0004*/ 	.word	0x00000082


	//----- nvinfo : EIATTR_KPARAM_INFO
	.align		4
.L_7721:
        /*0008*/ 	.byte	0x04, 0x17
        /*000a*/ 	.short	(.L_7723 - .L_7722)
.L_7722:
        /*000c*/ 	.word	0x00000000
        /*0010*/ 	.short	0x0006
        /*0012*/ 	.short	0x002b
        /*0014*/ 	.byte	0x00, 0xf0, 0x05, 0x00


	//----- nvinfo : EIATTR_KPARAM_INFO
	.align		4
.L_7723:
        /*0018*/ 	.byte	0x04, 0x17
        /*001a*/ 	.short	(.L_7725 - .L_7724)
.L_7724:
        /*001c*/ 	.word	0x00000000
        /*0020*/ 	.short	0x0005
        /*0022*/ 	.short	0x002a
        /*0024*/ 	.byte	0x00, 0xf0, 0x05, 0x00


	//----- nvinfo : EIATTR_KPARAM_INFO
	.align		4
.L_7725:
        /*0028*/ 	.byte	0x04, 0x17
        /*002a*/ 	.short	(.L_7727 - .L_7726)
.L_7726:
        /*002c*/ 	.word	0x00000000
        /*0030*/ 	.short	0x0004
        /*0032*/ 	.short	0x0029
        /*0034*/ 	.byte	0x00, 0xf0, 0x05, 0x00


	//----- nvinfo : EIATTR_KPARAM_INFO
	.align		4
.L_7727:
        /*0038*/ 	.byte	0x04, 0x17
        /*003a*/ 	.short	(.L_7729 - .L_7728)
.L_7728:
        /*003c*/ 	.word	0x00000000
        /*0040*/ 	.short	0x0003
        /*0042*/ 	.short	0x0028
        /*0044*/ 	.byte	0x00, 0xf0, 0x05, 0x00


	//----- nvinfo : EIATTR_KPARAM_INFO
	.align		4
.L_7729:
        /*0048*/ 	.byte	0x04, 0x17
        /*004a*/ 	.short	(.L_7731 - .L_7730)
.L_7730:
        /*004c*/ 	.word	0x00000000
        /*0050*/ 	.short	0x0002
        /*0052*/ 	.short	0x0018
        /*0054*/ 	.byte	0x00, 0xf0, 0x41, 0x00


	//----- nvinfo : EIATTR_KPARAM_INFO
	.align		4
.L_7731:
        /*0058*/ 	.byte	0x04, 0x17
        /*005a*/ 	.short	(.L_7733 - .L_7732)
.L_7732:
        /*005c*/ 	.word	0x00000000
        /*0060*/ 	.short	0x0001
        /*0062*/ 	.short	0x0008
        /*0064*/ 	.byte	0x00, 0xf0, 0x41, 0x00


	//----- nvinfo : EIATTR_KPARAM_INFO
	.align		4
.L_7733:
        /*0068*/ 	.byte	0x04, 0x17
        /*006a*/ 	.short	(.L_7735 - .L_7734)
.L_7734:
        /*006c*/ 	.word	0x00000000
        /*0070*/ 	.short	0x0000
        /*0072*/ 	.short	0x0000
        /*0074*/ 	.byte	0x00, 0xf0, 0x11, 0x00


	//----- nvinfo : EIATTR_SPARSE_MMA_MASK
	.align		4
.L_7735:
        /*0078*/ 	.byte	0x03, 0x50
        /*007a*/ 	.short	0x0000


	//----- nvinfo : EIATTR_MAXREG_COUNT
	.align		4
        /*007c*/ 	.byte	0x03, 0x1b
        /*007e*/ 	.short	0x00ff


	//----- nvinfo : EIATTR_MERCURY_ISA_VERSION
	.align		4
        /*0080*/ 	.byte	0x03, 0x5f
        /*0082*/ 	.short	0x0101


	//----- nvinfo : EIATTR_EXIT_INSTR_OFFSETS
	.align		4
        /*0084*/ 	.byte	0x04, 0x1c
        /*0086*/ 	.short	(.L_7737 - .L_7736)


	//   ....[0]....
.L_7736:
        /*0088*/ 	.word	0x00000d30


	//   ....[1]....
        /*008c*/ 	.word	0x00000d80


	//----- nvinfo : EIATTR_MAX_THREADS
	.align		4
.L_7737:
        /*0090*/ 	.byte	0x04, 0x05
        /*0092*/ 	.short	(.L_7739 - .L_7738)
.L_7738:
        /*0094*/ 	.word	0x00000080
        /*0098*/ 	.word	0x00000001
        /*009c*/ 	.word	0x00000001


	//----- nvinfo : EIATTR_CRS_STACK_SIZE
	.align		4
.L_7739:
        /*00a0*/ 	.byte	0x04, 0x1e
        /*00a2*/ 	.short	(.L_7741 - .L_7740)
.L_7740:
        /*00a4*/ 	.word	0x00000000


	//----- nvinfo : EIATTR_CBANK_PARAM_SIZE
	.align		4
.L_7741:
        /*00a8*/ 	.byte	0x03, 0x19
        /*00aa*/ 	.short	0x002c


	//----- nvinfo : EIATTR_PARAM_CBANK
	.align		4
        /*00ac*/ 	.byte	0x04, 0x0a
        /*00ae*/ 	.short	(.L_7743 - .L_7742)
	.align		4
.L_7742:
        /*00b0*/ 	.word	index@(.nv.constant0._ZN2at6native27unrolled_elementwise_kernelINS0_13BUnaryFunctorIdddZZZNS0_21nextafter_kernel_cudaERNS_18TensorIteratorBaseEENKUlvE_clEvENKUlvE_clEvEUlddE_EESt5arrayIPcLm2EELi4E23TrivialOffsetCalculatorILi1EjESD_NS0_6memory15LoadWithoutCastENSE_16StoreWithoutCastEEEviT_T0_T2_T3_T4_T5_)
        /*00b4*/ 	.short	0x0210
        /*00b6*/ 	.short	0x002c


	//----- nvinfo : EIATTR_SW_WAR
	.align		4
.L_7743:
        /*00b8*/ 	.byte	0x04, 0x36
        /*00ba*/ 	.short	(.L_7745 - .L_7744)
.L_7744:
        /*00bc*/ 	.word	0x00000008
.L_7745:


//--------------------- .nv.info._ZN2at6native29vectorized_elementwise_kernelILi2ENS0_13BUnaryFunctorIdddZZZNS0_21nextafter_kernel_cudaERNS_18TensorIteratorBaseEENKUlvE_clEvENKUlvE_clEvEUlddE_EESt5arrayIPcLm2EEEEviT0_T1_ --------------------------
	.section	.nv.info._ZN2at6native29vectorized_elementwise_kernelILi2ENS0_13BUnaryFunctorIdddZZZNS0_21nextafter_kernel_cudaERNS_18TensorIteratorBaseEENKUlvE_clEvENKUlvE_clEvEUlddE_EESt5arrayIPcLm2EEEEviT0_T1_,"",@"SHT_CUDA_INFO"
	.sectionflags	@""
	.align	4


	//----- nvinfo : EIATTR_CUDA_API_VERSION
	.align		4
        /*0000*/ 	.byte	0x04, 0x37
        /*0002*/ 	.short	(.L_7747 - .L_7746)
.L_7746:
        /*0004*/ 	.word	0x00000082


	//----- nvinfo : EIATTR_KPARAM_INFO
	.align		4
.L_7747:
        /*0008*/ 	.byte	0x04, 0x17
        /*000a*/ 	.short	(.L_7749 - .L_7748)
.L_7748:
        /*000c*/ 	.word	0x00000000
        /*0010*/ 	.short	0x0002
        /*0012*/ 	.short	0x0018
        /*0014*/ 	.byte	0x00, 0xf0, 0x41, 0x00


	//----- nvinfo : EIATTR_KPARAM_INFO
	.align		4
.L_7749:
        /*0018*/ 	.byte	0x04, 0x17
        /*001a*/ 	.short	(.L_7751 - .L_7750)
.L_7750:
        /*001c*/ 	.word	0x00000000
        /*0020*/ 	.short	0x0001
        /*0022*/ 	.short	0x0008
        /*0024*/ 	.byte	0x00, 0xf0, 0x41, 0x00


	//----- nvinfo : EIATTR_KPARAM_INFO
	.align		4
.L_7751:
        /*0028*/ 	.byte	0x04, 0x17
        /*002a*/ 	.short	(.L_7753 - .L_7752)
.L_7752:
        /*002c*/ 	.word	0x00000000
        /*0030*/ 	.short	0x0000
        /*0032*/ 	.short	0x0000
        /*0034*/ 	.byte	0x00, 0xf0, 0x11, 0x00


	//----- nvinfo : EIATTR_SPARSE_MMA_MASK
	.align		4
.L_7753:
        /*0038*/ 	.byte	0x03, 0x50
        /*003a*/ 	.short	0x0000


	//----- nvinfo : EIATTR_MAXREG_COUNT
	.align		4
        /*003c*/ 	.byte	0x03, 0x1b
        /*003e*/ 	.short	0x00ff


	//----- nvinfo : EIATTR_MERCURY_ISA_VERSION
	.align		4
        /*0040*/ 	.byte	0x03, 0x5f
        /*0042*/ 	.short	0x0101


	//----- nvinfo : EIATTR_EXIT_INSTR_OFFSETS
	.align		4
        /*0044*/ 	.byte	0x04, 0x1c
        /*0046*/ 	.short	(.L_7755 - .L_7754)


	//   ....[0]....
.L_7754:
        /*0048*/ 	.word	0x000012c0


	//   ....[1]....
        /*004c*/ 	.word	0x00002d40


	//   ....[2]....
        /*0050*/ 	.word	0x00002d90


	//----- nvinfo : EIATTR_MAX_THREADS
	.align		4
.L_7755:
        /*0054*/ 	.byte	0x04, 0x05
        /*0056*/ 	.short	(.L_7757 - .L_7756)
.L_7756:
        /*0058*/ 	.word	0x00000080
        /*005c*/ 	.word	0x00000001
        /*0060*/ 	.word	0x00000001


	//----- nvinfo : EIATTR_CRS_STACK_SIZE
	.align		4
.L_7757:
        /*0064*/ 	.byte	0x04, 0x1e
        /*0066*/ 	.short	(.L_7759 - .L_7758)
.L_7758:
        /*0068*/ 	.word	0x00000000


	//----- nvinfo : EIATTR_CBANK_PARAM_SIZE
	.align		4
.L_7759:
        /*006c*/ 	.byte	0x03, 0x19
        /*006e*/ 	.short	0x0028


	//----- nvinfo : EIATTR_PARAM_CBANK
	.align		4
        /*0070*/ 	.byte	0x04, 0x0a
        /*0072*/ 	.short	(.L_7761 - .L_7760)
	.align		4
.L_7760:
        /*0074*/ 	.word	index@(.nv.constant0._ZN2at6native29vectorized_elementwise_kernelILi2ENS0_13BUnaryFunctorIdddZZZNS0_21nextafter_kernel_cudaERNS_18TensorIteratorBaseEENKUlvE_clEvENKUlvE_clEvEUlddE_EESt5arrayIPcLm2EEEEviT0_T1_)
        /*0078*/ 	.short	0x0210
        /*007a*/ 	.short	0x0028


	//----- nvinfo : EIATTR_SW_WAR
	.align		4
.L_7761:
        /*007c*/ 	.byte	0x04, 0x36
        /*007e*/ 	.short	(.L_7763 - .L_7762)
.L_7762:
        /*0080*/ 	.word	0x00000008
.L_7763:


//--------------------- .nv.info._ZN2at6native29vectorized_elementwise_kernelILi4ENS0_13BUnaryFunctorIdddZZZNS0_21nextafter_kernel_cudaERNS_18TensorIteratorBaseEENKUlvE_clEvENKUlvE_clEvEUlddE_EESt5arrayIPcLm2EEEEviT0_T1_ --------------------------
	.section	.nv.info._ZN2at6native29vectorized_elementwise_kernelILi4ENS0_13BUnaryFunctorIdddZZZNS0_21nextafter_kernel_cudaERNS_18TensorIteratorBaseEENKUlvE_clEvENKUlvE_clEvEUlddE_EESt5arrayIPcLm2EEEEviT0_T1_,"",@"SHT_CUDA_INFO"
	.sectionflags	@""
	.align	4


	//----- nvinfo : EIATTR_CUDA_API_VERSION
	.align		4
        /*0000*/ 	.byte	0x04, 0x37
        /*0002*/ 	.short	(.L_7765 - .L_7764)
.L_7764:
        /*0004*/ 	.word	0x00000082


	//----- nvinfo : EIATTR_KPARAM_INFO
	.align		4
.L_7765:
        /*0008*/ 	.byte	0x04, 0x17
        /*000a*/ 	.short	(.L_7767 - .L_7766)
.L_7766:
        /*000c*/ 	.word	0x00000000
        /*0010*/ 	.short	0x0002
        /*0012*/ 	.short	0x0018
        /*0014*/ 	.byte	0x00, 0xf0, 0x41, 0x00


	//----- nvinfo : EIATTR_KPARAM_INFO
	.align		4
.L_7767:
        /*0018*/ 	.byte	0x04, 0x17
        /*001a*/ 	.short	(.L_7769 - .L_7768)
.L_7768:
        /*001c*/ 	.word	0x00000000
        /*0020*/ 	.short	0x0001
        /*0022*/ 	.short	0x0008
        /*0024*/ 	.byte	0x00, 0xf0, 0x41, 0x00


	//----- nvinfo : EIATTR_KPARAM_INFO
	.align		4
.L_7769:
        /*0028*/ 	.byte	0x04, 0x17
        /*002a*/ 	.short	(.L_7771 - .L_7770)
.L_7770:
        /*002c*/ 	.word	0x00000000
        /*0030*/ 	.short	0x0000
        /*0032*/ 	.short	0x0000
        /*0034*/ 	.byte	0x00, 0xf0, 0x11, 0x00


	//----- nvinfo : EIATTR_SPARSE_MMA_MASK
	.align		4
.L_7771:
        /*0038*/ 	.byte	0x03, 0x50
        /*003a*/ 	.short	0x0000


	//----- nvinfo : EIATTR_MAXREG_COUNT
	.align		4
        /*003c*/ 	.byte	0x03, 0x1b
        /*003e*/ 	.short	0x00ff


	//----- nvinfo : EIATTR_MERCURY_ISA_VERSION
	.align		4
        /*0040*/ 	.byte	0x03, 0x5f
        /*0042*/ 	.short	0x0101


	//----- nvinfo : EIATTR_EXIT_INSTR_OFFSETS
	.align		4
        /*0044*/ 	.byte	0x04, 0x1c
        /*0046*/ 	.short	(.L_7773 - .L_7772)


	//   ....[0]....
.L_7772:
        /*0048*/ 	.word	0x000012c0


	//   ....[1]....
        /*004c*/ 	.word	0x00002d40


	//   ....[2]....
        /*0050*/ 	.word	0x00002d90


	//----- nvinfo : EIATTR_MAX_THREADS
	.align		4
.L_7773:
        /*0054*/ 	.byte	0x04, 0x05
        /*0056*/ 	.short	(.L_7775 - .L_7774)
.L_7774:
        /*0058*/ 	.word	0x00000080
        /*005c*/ 	.word	0x00000001
        /*0060*/ 	.word	0x00000001


	//----- nvinfo : EIATTR_CRS_STACK_SIZE
	.align		4
.L_7775:
        /*0064*/ 	.byte	0x04, 0x1e
        /*0066*/ 	.short	(.L_7777 - .L_7776)
.L_7776:
        /*0068*/ 	.word	0x00000000


	//----- nvinfo : EIATTR_CBANK_PARAM_SIZE
	.align		4
.L_7777:
        /*006c*/ 	.byte	0x03, 0x19
        /*006e*/ 	.short	0x0028


	//----- nvinfo : EIATTR_PARAM_CBANK
	.align		4
        /*0070*/ 	.byte	0x04, 0x0a
        /*0072*/ 	.short	(.L_7779 - .L_7778)
	.align		4
.L_7778:
        /*0074*/ 	.word	index@(.nv.constant0._ZN2at6native29vectorized_elementwise_kernelILi4ENS0_13BUnaryFunctorIdddZZZNS0_21nextafter_kernel_cudaERNS_18TensorIteratorBaseEENKUlvE_clEvENKUlvE_clEvEUlddE_EESt5arrayIPcLm2EEEEviT0_T1_)
        /*0078*/ 	.short	0x0210
        /*007a*/ 	.short	0x0028


	//----- nvinfo : EIATTR_SW_WAR
	.align		4
.L_7779:
        /*007c*/ 	.byte	0x04, 0x36
        /*007e*/ 	.short	(.L_7781 - .L_7780)
.L_7780:
        /*0080*/ 	.word	0x00000008
.L_7781:


//--------------------- .nv.info._ZN2at6native29vectorized_elementwise_kernelILi8ENS0_13BUnaryFunctorIdddZZZNS0_21nextafter_kernel_cudaERNS_18TensorIteratorBaseEENKUlvE_clEvENKUlvE_clEvEUlddE_EESt5arrayIPcLm2EEEEviT0_T1_ --------------------------
	.section	.nv.info._ZN2at6native29vectorized_elementwise_kernelILi8ENS0_13BUnaryFunctorIdddZZZNS0_21nextafter_kernel_cudaERNS_18TensorIteratorBaseEENKUlvE_clEvENKUlvE_clEvEUlddE_EESt5arrayIPcLm2EEEEviT0_T1_,"",@"SHT_CUDA_INFO"
	.sectionflags	@""
	.align	4


	//----- nvinfo : EIATTR_CUDA_API_VERSION
	.align		4
        /*0000*/ 	.byte	0x04, 0x37
        /*0002*/ 	.short	(.L_7783 - .L_7782)
.L_7782:
        /*0004*/ 	.word	0x00000082


	//----- nvinfo : EIATTR_KPARAM_INFO
	.align		4
.L_7783:
        /*0008*/ 	.byte	0x04, 0x17
        /*000a*/ 	.short	(.L_7785 - .L_7784)
.L_7784:
        /*000c*/ 	.word	0x00000000
        /*0010*/ 	.short	0x0002
        /*0012*/ 	.short	0x0018
        /*0014*/ 	.byte	0x00, 0xf0, 0x41, 0x00


	//----- nvinfo : EIATTR_KPARAM_INFO
	.align		4
.L_7785:
        /*0018*/ 	.byte	0x04, 0x17
        /*001a*/ 	.short	(.L_7787 - .L_7786)
.L_7786:
        /*001c*/ 	.word	0x00000000
        /*0020*/ 	.short	0x0001
        /*0022*/ 	.short	0x0008
        /*0024*/ 	.byte	0x00, 0xf0, 0x41, 0x00


	//----- nvinfo : EIATTR_KPARAM_INFO
	.align		4
.L_7787:
        /*0028*/ 	.byte	0x04, 0x17
        /*002a*/ 	.short	(.L_7789 - .L_7788)
.L_7788:
        /*002c*/ 	.word	0x00000000
        /*0030*/ 	.short	0x0000
        /*0032*/ 	.short	0x0000
        /*0034*/ 	.byte	0x00, 0xf0, 0x11, 0x00


	//----- nvinfo : EIATTR_SPARSE_MMA_MASK
	.align		4
.L_7789:
        /*0038*/ 	.byte	0x03, 0x50
        /*003a*/ 	.short	0x0000


	//----- nvinfo : EIATTR_MAXREG_COUNT
	.align		4
        /*003c*/ 	.byte	0x03, 0x1b
        /*003e*/ 	.short	0x00ff


	//----- nvinfo : EIATTR_MERCURY_ISA_VERSION
	.align		4
        /*0040*/ 	.byte	0x03, 0x5f
        /*0042*/ 	.short	0x0101


	//----- nvinfo : EIATTR_EXIT_INSTR_OFFSETS
	.align		4
        /*0044*/ 	.byte	0x04, 0x1c
        /*0046*/ 	.short	(.L_7791 - .L_7790)


	//   ....[0]....
.L_7790:
        /*0048*/ 	.word	0x000012c0


	//   ....[1]....
        /*004c*/ 	.word	0x00002d40


	//   ....[2]....
        /*0050*/ 	.word	0x00002d90


	//----- nvinfo : EIATTR_MAX_THREADS
	.align		4
.L_7791:
        /*0054*/ 	.byte	0x04, 0x05
        /*0056*/ 	.short	(.L_7793 - .L_7792)
.L_7792:
        /*0058*/ 	.word	0x00000080
        /*005c*/ 	.word	0x00000001
        /*0060*/ 	.word	0x00000001


	//----- nvinfo : EIATTR_CRS_STACK_SIZE
	.align		4
.L_7793:
        /*0064*/ 	.byte	0x04, 0x1e
        /*0066*/ 	.short	(.L_7795 - .L_7794)
.L_7794:
        /*0068*/ 	.word	0x00000000


	//----- nvinfo : EIATTR_CBANK_PARAM_SIZE
	.align		4
.L_7795:
        /*006c*/ 	.byte	0x03, 0x19
        /*006e*/ 	.short	0x0028


	//----- nvinfo : EIATTR_PARAM_CBANK
	.align		4
        /*0070*/ 	.byte	0x04, 0x0a
        /*0072*/ 	.short	(.L_7797 - .L_7796)
	.align		4
.L_7796:
        /*0074*/ 	.word	index@(.nv.constant0._ZN2at6native29vectorized_elementwise_kernelILi8ENS0_13BUnaryFunctorIdddZZZNS0_21nextafter_kernel_cudaERNS_18TensorIteratorBaseEENKUlvE_clEvENKUlvE_clEvEUlddE_EESt5arrayIPcLm2EEEEviT0_T1_)
        /*0078*/ 	.short	0x0210
        /*007a*/ 	.short	0x0028


	//----- nvinfo : EIATTR_SW_WAR
	.align		4
.L_7797:
        /*007c*/ 	.byte	0x04, 0x36
        /*007e*/ 	.short	(.L_7799 - .L_7798)
.L_7798:
        /*0080*/ 	.word	0x00000008
.L_7799:


//--------------------- .nv.info._ZN2at6native18elementwise_kernelILi128ELi4EZNS0_15gpu_kernel_implINS0_13AUnaryFunctorIdddZZZNS0_21nextafter_kernel_cudaERNS_18TensorIteratorBaseEENKUlvE_clEvENKUlvE_clEvEUlddE_EEEEvS5_RKT_EUliE_EEviT1_ --------------------------
	.section	.nv.info._ZN2at6native18elementwise_kernelILi128ELi4EZNS0_15gpu_kernel_implINS0_13AUnaryFunctorIdddZZZNS0_21nextafter_kernel_cudaERNS_18TensorIteratorBaseEENKUlvE_clEvENKUlvE_clEvEUlddE_EEEEvS5_RKT_EUliE_EEviT1_,"",@"SHT_CUDA_INFO"
	.sectionflags	@""
	.align	4


	//----- nvinfo : EIATTR_CUDA_API_VERSION
	.align		4
        /*0000*/ 	.byte	0x04, 0x37
        /*0002*/ 	.short	(.L_7801 - .L_7800)
.L_7800:
        /*0004*/ 	.word	0x00000082


	//----- nvinfo : EIATTR_KPARAM_INFO
	.align		4
.L_7801:
        /*0008*/ 	.byte	0x04, 0x17
        /*000a*/ 	.short	(.L_7803 - .L_7802)
.L_7802:
        /*000c*/ 	.word	0x00000000
        /*0010*/ 	.short	0x0001
        /*0012*/ 	.short	0x0008
        /*0014*/ 	.byte	0x00, 0xf0, 0xa1, 0x08


	//----- nvinfo : EIATTR_KPARAM_INFO
	.align		4
.L_7803:
        /*0018*/ 	.byte	0x04, 0x17
        /*001a*/ 	.short	(.L_7805 - .L_7804)
.L_7804:
        /*001c*/ 	.word	0x00000000
        /*0020*/ 	.short	0x0000
        /*0022*/ 	.short	0x0000
        /*0024*/ 	.byte	0x00, 0xf0, 0x11, 0x00


	//----- nvinfo : EIATTR_SPARSE_MMA_MASK
	.align		4
.L_7805:
        /*0028*/ 	.byte	0x03, 0x50
        /*002a*/ 	.short	0x0000


	//----- nvinfo : EIATTR_MAXREG_COUNT
	.align		4
        /*002c*/ 	.byte	0x03, 0x1b
        /*002e*/ 	.short	0x0080


	//----- nvinfo : EIATTR_EXTERNS
	.align		4
        /*0030*/ 	.byte	0x04, 0x0f
        /*0032*/ 	.short	(.L_7807 - .L_7806)


	//   ....[0]....
	.align		4
.L_7806:
        /*0034*/ 	.word	index@(__assertfail)


	//----- nvinfo : EIATTR_MERCURY_ISA_VERSION
	.align		4
.L_7807:
        /*0038*/ 	.byte	0x03, 0x5f
        /*003a*/ 	.short	0x0101


	//----- nvinfo : EIATTR_SYSCALL_OFFSETS
	.align		4
        /*003c*/ 	.byte	0x04, 0x46
        /*003e*/ 	.short	(.L_7809 - .L_7808)


	//   ....[0]....
.L_7808:
        /*0040*/ 	.word	0x00002250


	//   ....[1]....
        /*0044*/ 	.word	0x00003590


	//   ....[2]....
        /*0048*/ 	.word	0x00005820


	//   ....[3]....
        /*004c*/ 	.word	0x00006b60


	//   ....[4]....
        /*0050*/ 	.word	0x00008de0


	//   ....[5]....
        /*0054*/ 	.word	0x0000a120


	//   ....[6]....
        /*0058*/ 	.word	0x0000c390


	//   ....[7]....
        /*005c*/ 	.word	0x0000d6d0


	//----- nvinfo : EIATTR_EXIT_INSTR_OFFSETS
	.align		4
.L_7809:
        /*0060*/ 	.byte	0x04, 0x1c
        /*0062*/ 	.short	(.L_7811 - .L_7810)


	//   ....[0]....
.L_7810:
        /*0064*/ 	.word	0x0000a1d0


	//   ....[1]....
        /*0068*/ 	.word	0x0000c710


	//   ....[2]....
        /*006c*/ 	.word	0x0000c750


	//   ....[3]....
        /*0070*/ 	.word	0x0000c7e0


	//   ....[4]....
        /*0074*/ 	.word	0x0000c810


	//   ....[5]....
        /*0078*/ 	.word	0x0000c840


	//   ....[6]....
        /*007c*/ 	.word	0x0000c910


	//   ....[7]....
        /*0080*/ 	.word	0x0000c990


	//   ....[8]....
        /*0084*/ 	.word	0x0000ca70


	//   ....[9]....
        /*0088*/ 	.word	0x0000cb00


	//   ....[10]....
        /*008c*/ 	.word	0x0000cb20


	//   ....[11]....
        /*0090*/ 	.word	0x0000cbe0


	//   ....[12]....
        /*0094*/ 	.word	0x0000cc10


	//   ....[13]....
        /*0098*/ 	.word	0x0000cde0


	//   ....[14]....
        /*009c*/ 	.word	0x0000cf80


	//   ....[15]....
        /*00a0*/ 	.word	0x0000d000


	//   ....[16]....
        /*00a4*/ 	.word	0x0000d0b0


	//   ....[17]....
        /*00a8*/ 	.word	0x0000d270


	//   ....[18]....
        /*00ac*/ 	.word	0x0000d430


	//   ....[19]....
        /*00b0*/ 	.word	0x0000d5d0


	//   ....[20]....
        /*00b4*/ 	.word	0x0000d6e0


	//   ....[21]....
        /*00b8*/ 	.word	0x0000d710


	//   ....[22]....
        /*00bc*/ 	.word	0x0000d740


	//----- nvinfo : EIATTR_MAX_THREADS
	.align		4
.L_7811:
        /*00c0*/ 	.byte	0x04, 0x05
        /*00c2*/ 	.short	(.L_7813 - .L_7812)
.L_7812:
        /*00c4*/ 	.word	0x00000080
        /*00c8*/ 	.word	0x00000001
        /*00cc*/ 	.word	0x00000001


	//----- nvinfo : EIATTR_CRS_STACK_SIZE
	.align		4
.L_7813:
        /*00d0*/ 	.byte	0x04, 0x1e
        /*00d2*/ 	.short	(.L_7815 - .L_7814)
.L_7814:
        /*00d4*/ 	.word	0x00000000


	//----- nvinfo : EIATTR_CBANK_PARAM_SIZE
	.align		4
.L_7815:
        /*00d8*/ 	.byte	0x03, 0x19
        /*00da*/ 	.short	0x0230


	//----- nvinfo : EIATTR_PARAM_CBANK
	.align		4
        /*00dc*/ 	.byte	0x04, 0x0a
        /*00de*/ 	.short	(.L_7817 - .L_7816)
	.align		4
.L_7816:
        /*00e0*/ 	.word	index@(.nv.constant0._ZN2at6native18elementwise_kernelILi128ELi4EZNS0_15gpu_kernel_implINS0_13AUnaryFunctorIdddZZZNS0_21nextafter_kernel_cudaERNS_18TensorIteratorBaseEENKUlvE_clEvENKUlvE_clEvEUlddE_EEEEvS5_RKT_EUliE_EEviT1_)
        /*00e4*/ 	.short	0x0210
        /*00e6*/ 	.short	0x0230


	//----- nvinfo : EIATTR_SW_WAR
	.align		4
.L_7817:
        /*00e8*/ 	.byte	0x04, 0x36
        /*00ea*/ 	.short	(.L_7819 - .L_7818)
.L_7818:
        /*00ec*/ 	.word	0x00000008
.L_7819:


//--------------------- .nv.info._ZN2at6native27unrolled_elementwise_kernelINS0_13AUnaryFunctorIdddZZZNS0_21nextafter_kernel_cudaERNS_18TensorIteratorBaseEENKUlvE_clEvENKUlvE_clEvEUlddE_EESt5arrayIPcLm2EELi4E23TrivialOffsetCalculatorILi1EjESD_NS0_6memory12LoadWithCastILi1EEENSE_13StoreWithCastILi1EEEEEviT_T0_T2_T3_T4_T5_ --------------------------
	.section	.nv.info._ZN2at6native27unrolled_elementwise_kernelINS0_13AUnaryFunctorIdddZZZNS0_21nextafter_kernel_cudaERNS_18TensorIteratorBaseEENKUlvE_clEvENKUlvE_clEvEUlddE_EESt5arrayIPcLm2EELi4E23TrivialOffsetCalculatorILi1EjESD_NS0_6memory12LoadWithCastILi1EEENSE_13StoreWithCastILi1EEEEEviT_T0_T2_T3_T4_T5_,"",@"SHT_CUDA_INFO"
	.sectionflags	@""
	.align	4


	//----- nvinfo : EIATTR_CUDA_API_VERSION
	.align		4
        /*0000*/ 	.byte	0x04, 0x37
        /*0002*/ 	.short	(.L_7821 - .L_7820)
.L_7820:
        /*0004*/ 	.word	0x00000082


	//----- nvinfo : EIATTR_KPARAM_INFO
	.align		4
.L_7821:
        /*0008*/ 	.byte	0x04, 0x17
        /*000a*/ 	.short	(.L_7823 - .L_7822)
.L_7822:
        /*000c*/ 	.word	0x00000000
        /*0010*/ 	.short	0x0006
        /*0012*/ 	.short	0x0034
        /*0014*/ 	.byte	0x00, 0xf0, 0x21, 0x00


	//----- nvinfo : EIATTR_KPARAM_INFO
	.align		4
.L_7823:
        /*0018*/ 	.byte	0x04, 0x17
        /*001a*/ 	.short	(.L_7825 - .L_7824)
.L_7824:
        /*001c*/ 	.word	0x00000000
        /*0020*/ 	.short	0x0005
        /*0022*/ 	.short	0x002c
        /*0024*/ 	.byte	0x00, 0xf0, 0x21, 0x00


	//----- nvinfo : EIATTR_KPARAM_INFO
	.align		4
.L_7825:
        /*0028*/ 	.byte	0x04, 0x17
        /*002a*/ 	.short	(.L_7827 - .L_7826)
.L_7826:
        /*002c*/ 	.word	0x00000000
        /*0030*/ 	.short	0x0004
        /*0032*/ 	.short	0x0029
        /*0034*/ 	.byte	0x00, 0xf0, 0x05, 0x00


	//----- nvinfo : EIATTR_KPARAM_INFO
	.align		4
.L_7827:
        /*0038*/ 	.byte	0x04, 0x17
        /*003a*/ 	.short	(.L_7829 - .L_7828)
.L_7828:
        /*003c*/ 	.word	0x00000000
        /*0040*/ 	.short	0x0003
        /*0042*/ 	.short	0x0028
        /*0044*/ 	.byte	0x00, 0xf0, 0x05, 0x00


	//----- nvinfo : EIATTR_KPARAM_INFO
	.align		4
.L_7829:
        /*0048*/ 	.byte	0x04, 0x17
        /*004a*/ 	.short	(.L_7831 - .L_7830)
.L_7830:
        /*004c*/ 	.word	0x00000000
        /*0050*/ 	.short	0x0002
        /*0052*/ 	.short	0x0018
        /*0054*/ 	.byte	0x00, 0xf0, 0x41, 0x00


	//----- nvinfo : EIATTR_KPARAM_INFO
	.align		4
.L_7831:
        /*0058*/ 	.byte	0x04, 0x17
        /*005a*/ 	.short	(.L_7833 - .L_7832)
.L_7832:
        /*005c*/ 	.word	0x00000000
        /*0060*/ 	.short	0x0001
        /*0062*/ 	.short	0x0008
        /*0064*/ 	.byte	0x00, 0xf0, 0x41, 0x00


	//----- nvinfo : EIATTR_KPARAM_INFO
	.align		4
.L_7833:
        /*0068*/ 	.byte	0x04, 0x17
        /*006a*/ 	.short	(.L_7835 - .L_7834)
.L_7834:
        /*006c*/ 	.word	0x00000000
        /*0070*/ 	.short	0x0000
        /*0072*/ 	.short	0x0000
        /*0074*/ 	.byte	0x00, 0xf0, 0x11, 0x00


	//----- nvinfo : EIATTR_SPARSE_MMA_MASK
	.align		4
.L_7835:
        /*0078*/ 	.byte	0x03, 0x50
        /*007a*/ 	.short	0x0000


	//----- nvinfo : EIATTR_MAXREG_COUNT
	.align		4
        /*007c*/ 	.byte	0x03, 0x1b
        /*007e*/ 	.short	0x00ff


	//----- nvinfo : EIATTR_EXTERNS
	.align		4
        /*0080*/ 	.byte	0x04, 0x0f
        /*0082*/ 	.short	(.L_7837 - .L_7836)


	//   ....[0]....
	.align		4
.L_7836:
        /*0084*/ 	.word	index@(__assertfail)


	//----- nvinfo : EIATTR_MERCURY_ISA_VERSION
	.align		4
.L_7837:
        /*0088*/ 	.byte	0x03, 0x5f
        /*008a*/ 	.short	0x0101


	//----- nvinfo : EIATTR_SYSCALL_OFFSETS
	.align		4
        /*008c*/ 	.byte	0x04, 0x46
        /*008e*/ 	.short	(.L_7839 - .L_7838)


	//   ....[0]....
.L_7838:
        /*0090*/ 	.word	0x00000f80


	//   ....[1]....
        /*0094*/ 	.word	0x00001f20


	//   ....[2]....
        /*0098*/ 	.word	0x00002ed0


	//   ....[3]....
        /*009c*/ 	.word	0x00003e50


	//   ....[4]....
        /*00a0*/ 	.word	0x00005c10


	//   ....[5]....
        /*00a4*/ 	.word	0x00006db0


	//   ....[6]....
        /*00a8*/ 	.word	0x00007f30


	//   ....[7]....
        /*00ac*/ 	.word	0x000090d0


	//----- nvinfo : EIATTR_EXIT_INSTR_OFFSETS
	.align		4
.L_7839:
        /*00b0*/ 	.byte	0x04, 0x1c
        /*00b2*/ 	.short	(.L_7841 - .L_7840)


	//   ....[0]....
.L_7840:
        /*00b4*/ 	.word	0x00007fd0


	//   ....[1]....
        /*00b8*/ 	.word	0x00008110


	//   ....[2]....
        /*00bc*/ 	.word	0x00008150


	//   ....[3]....
        /*00c0*/ 	.word	0x000081e0


	//   ....[4]....
        /*00c4*/ 	.word	0x00008210


	//   ....[5]....
        /*00c8*/ 	.word	0x00008240


	//   ....[6]....
        /*00cc*/ 	.word	0x00008310


	//   ....[7]....
        /*00d0*/ 	.word	0x00008390


	//   ....[8]....
        /*00d4*/ 	.word	0x00008470


	//   ....[9]....
        /*00d8*/ 	.word	0x00008500


	//   ....[10]....
        /*00dc*/ 	.word	0x00008520


	//   ....[11]....
        /*00e0*/ 	.word	0x000085e0


	//   ....[12]....
        /*00e4*/ 	.word	0x00008610


	//   ....[13]....
        /*00e8*/ 	.word	0x000087e0


	//   ....[14]....
        /*00ec*/ 	.word	0x00008980


	//   ....[15]....
        /*00f0*/ 	.word	0x00008a00


	//   ....[16]....
        /*00f4*/ 	.word	0x00008ab0


	//   ....[17]....
        /*00f8*/ 	.word	0x00008c70


	//   ....[18]....
        /*00fc*/ 	.word	0x00008e30


	//   ....[19]....
        /*0100*/ 	.word	0x00008fd0


	//   ....[20]....
        /*0104*/ 	.word	0x000090e0


	//   ....[21]....
        /*0108*/ 	.word	0x00009110


	//   ....[22]....
        /*010c*/ 	.word	0x00009140


	//----- nvinfo : EIATTR_MAX_THREADS
	.align		4
.L_7841:
        /*0110*/ 	.byte	0x04, 0x05
        /*0112*/ 	.short	(.L_7843 - .L_7842)
.L_7842:
        /*0114*/ 	.word	0x00000080
        /*0118*/ 	.word	0x00000001
        /*011c*/ 	.word	0x00000001


	//----- nvinfo : EIATTR_CRS_STACK_SIZE
	.align		4
.L_7843:
        /*0120*/ 	.byte	0x04, 0x1e
        /*0122*/ 	.short	(.L_7845 - .L_7844)
.L_7844:
        /*0124*/ 	.word	0x00000000


	//----- nvinfo : EIATTR_CBANK_PARAM_SIZE
	.align		4
.L_7845:
        /*0128*/ 	.byte	0x03, 0x19
        /*012a*/ 	.short	0x003c


	//----- nvinfo : EIATTR_PARAM_CBANK
	.align		4
        /*012c*/ 	.byte	0x04, 0x0a
        /*012e*/ 	.short	(.L_7847 - .L_7846)
	.align		4
.L_7846:
        /*0130*/ 	.word	index@(.nv.constant0._ZN2at6native27unrolled_elementwise_kernelINS0_13AUnaryFunctorIdddZZZNS0_21nextafter_kernel_cudaERNS_18TensorIteratorBaseEENKUlvE_clEvENKUlvE_clEvEUlddE_EESt5arrayIPcLm2EELi4E23TrivialOffsetCalculatorILi1EjESD_NS0_6memory12LoadWithCastILi1EEENSE_13StoreWithCastILi1EEEEEviT_T0_T2_T3_T4_T5_)
        /*0134*/ 	.short	0x0210
        /*0136*/ 	.short	0x003c


	//----- nvinfo : EIATTR_SW_WAR
	.align		4
.L_7847:
        /*0138*/ 	.byte	0x04, 0x36
        /*013a*/ 	.short	(.L_7849 - .L_7848)
.L_7848:
        /*013c*/ 	.word	0x00000008
.L_7849:


//--------------------- .nv.info._ZN2at6native18elementwise_kernelILi128ELi2EZNS0_22gpu_kernel_impl_nocastINS0_13AUnaryFunctorIdddZZZNS0_21nextafter_kernel_cudaERNS_18TensorIteratorBaseEENKUlvE_clEvENKUlvE_clEvEUlddE_EEEEvS5_RKT_EUliE_EEviT1_ --------------------------
	.section	.nv.info._ZN2at6native18elementwise_kernelILi128ELi2EZNS0_22gpu_kernel_impl_nocastINS0_13AUnaryFunctorIdddZZZNS0_21nextafter_kernel_cudaERNS_18TensorIteratorBaseEENKUlvE_clEvENKUlvE_clEvEUlddE_EEEEvS5_RKT_EUliE_EEviT1_,"",@"SHT_CUDA_INFO"
	.sectionflags	@""
	.align	4


	//----- nvinfo : EIATTR_CUDA_API_VERSION
	.align		4
        /*0000*/ 	.byte	0x04, 0x37
        /*0002*/ 	.short	(.L_7851 - .L_7850)
.L_7850:
        /*0004*/ 	.word	0x00000082


	//----- nvinfo : EIATTR_KPARAM_INFO
	.align		4
.L_7851:
        /*0008*/ 	.byte	0x04, 0x17
        /*000a*/ 	.short	(.L_7853 - .L_7852)
.L_7852:
        /*000c*/ 	.word	0x00000000
        /*0010*/ 	.short	0x0001
        /*0012*/ 	.short	0x0008
        /*0014*/ 	.byte	0x00, 0xf0, 0x81, 0x08


	//----- nvinfo : EIATTR_KPARAM_INFO
	.align		4
.L_7853:
        /*0018*/ 	.byte	0x04, 0x17
        /*001a*/ 	.short	(.L_7855 - .L_7854)
.L_7854:
        /*001c*/ 	.word	0x00000000
        /*0020*/ 	.short	0x0000
        /*0022*/ 	.short	0x0000
        /*0024*/ 	.byte	0x00, 0xf0, 0x11, 0x00


	//----- nvinfo : EIATTR_SPARSE_MMA_MASK
	.align		4
.L_7855:
        /*0028*/ 	.byte	0x03, 0x50
        /*002a*/ 	.short	0x0000


	//----- nvinfo : EIATTR_MAXREG_COUNT
	.align		4
        /*002c*/ 	.byte	0x03, 0x1b
        /*002e*/ 	.short	0x0080


	//----- nvinfo : EIATTR_MERCURY_ISA_VERSION
	.align		4
        /*0030*/ 	.byte	0x03, 0x5f
        /*0032*/ 	.short	0x0101


	//----- nvinfo : EIATTR_EXIT_INSTR_OFFSETS
	.align		4
        /*0034*/ 	.byte	0x04, 0x1c
        /*0036*/ 	.short	(.L_7857 - .L_7856)


	//   ....[0]....
.L_7856:
        /*0038*/ 	.word	0x00001660


	//   ....[1]....
        /*003c*/ 	.word	0x00002bf0


	//----- nvinfo : EIATTR_MAX_THREADS
	.align		4
.L_7857:
        /*0040*/ 	.byte	0x04, 0x05
        /*0042*/ 	.short	(.L_7859 - .L_7858)
.L_7858:
        /*0044*/ 	.word	0x00000080
        /*0048*/ 	.word	0x00000001
        /*004c*/ 	.word	0x00000001


	//----- nvinfo : EIATTR_CRS_STACK_SIZE
	.align		4
.L_7859:
        /*0050*/ 	.byte	0x04, 0x1e
        /*0052*/ 	.short	(.L_7861 - .L_7860)
.L_7860:
        /*0054*/ 	.word	0x00000000


	//----- nvinfo : EIATTR_CBANK_PARAM_SIZE
	.align		4
.L_7861:
        /*0058*/ 	.byte	0x03, 0x19
        /*005a*/ 	.short	0x0228


	//----- nvinfo : EIATTR_PARAM_CBANK
	.align		4
        /*005c*/ 	.byte	0x04, 0x0a
        /*005e*/ 	.short	(.L_7863 - .L_7862)
	.align		4
.L_7862:
        /*0060*/ 	.word	index@(.nv.constant0._ZN2at6native18elementwise_kernelILi128ELi2EZNS0_22gpu_kernel_impl_nocastINS0_13AUnaryFunctorIdddZZZNS0_21nextafter_kernel_cudaERNS_18TensorIteratorBaseEENKUlvE_clEvENKUlvE_clEvEUlddE_EEEEvS5_RKT_EUliE_EEviT1_)
        /*0064*/ 	.short	0x0210
        /*0066*/ 	.short	0x0228


	//----- nvinfo : EIATTR_SW_WAR
	.align		4
.L_7863:
        /*0068*/ 	.byte	0x04, 0x36
        /*006a*/ 	.short	(.L_7865 - .L_7864)
.L_7864:
        /*006c*/ 	.word	0x00000008
.L_7865:


//--------------------- .nv.info._ZN2at6native27unrolled_elementwise_kernelINS0_13AUnaryFunctorIdddZZZNS0_21nextafter_kernel_cudaERNS_18TensorIteratorBaseEENKUlvE_clEvENKUlvE_clEvEUlddE_EESt5arrayIPcLm2EELi4E23TrivialOffsetCalculatorILi1EjESD_NS0_6memory15LoadWithoutCastENSE_16StoreWithoutCastEEEviT_T0_T2_T3_T4_T5_ --------------------------
	.section	.nv.info._ZN2at6native27unrolled_elementwise_kernelINS0_13AUnaryFunctorIdddZZZNS0_21nextafter_kernel_cudaERNS_18TensorIteratorBaseEENKUlvE_clEvENKUlvE_clEvEUlddE_EESt5arrayIPcLm2EELi4E23TrivialOffsetCalculatorILi1EjESD_NS0_6memory15LoadWithoutCastENSE_16StoreWithoutCastEEEviT_T0_T2_T3_T4_T5_,"",@"SHT_CUDA_INFO"
	.sectionflags	@""
	.align	4


	//----- nvinfo : EIATTR_CUDA_API_VERSION
	.align		4
        /*0000*/ 	.byte	0x04, 0x37
        /*0002*/ 	.short	(.L_7867 - .L_7866)
.L_7866:
        /*0004*/ 	.word	0x00000082


	//----- nvinfo : EIATTR_KPARAM_INFO
	.align		4
.L_7867:
        /*0008*/ 	.byte	0x04, 0x17
        /*000a*/ 	.short	(.L_7869 - .L_7868)
.L_7868:
        /*000c*/ 	.word	0x00000000
        /*0010*/ 	.short	0x0006
        /*0012*/ 	.short	0x002b
        /*0014*/ 	.byte	0x00, 0xf0, 0x05, 0x00


	//----- nvinfo : EIATTR_KPARAM_INFO
	.align		4
.L_7869:
        /*0018*/ 	.byte	0x04, 0x17
        /*001a*/ 	.short	(.L_7871 - .L_7870)
.L_7870:
        /*001c*/ 	.word	0x00000000
        /*0020*/ 	.short	0x0005
        /*0022*/ 	.short	0x002a
        /*0024*/ 	.byte	0x00, 0xf0, 0x05, 0x00


	//----- nvinfo : EIATTR_KPARAM_INFO
	.align		4
.L_7871:
        /*0028*/ 	.byte	0x04, 0x17
        /*002a*/ 	.short	(.L_7873 - .L_7872)
.L_7872:
        /*002c*/ 	.word	0x00000000
        /*0030*/ 	.short	0x0004
        /*0032*/ 	.short	0x0029
        /*0034*/ 	.byte	0x00, 0xf0, 0x05, 0x00


	//----- nvinfo : EIATTR_KPARAM_INFO
	.align		4
.L_7873:
        /*0038*/ 	.byte	0x04, 0x17
        /*003a*/ 	.short	(.L_7875 - .L_7874)
.L_7874:
        /*003c*/ 	.word	0x00000000
        /*0040*/ 	.short	0x0003
        /*0042*/ 	.short	0x0028
        /*0044*/ 	.byte	0x00, 0xf0, 0x05, 0x00


	//----- nvinfo : EIATTR_KPARAM_INFO
	.align		4
.L_7875:
        /*0048*/ 	.byte	0x04, 0x17
        /*004a*/ 	.short	(.L_7877 - .L_7876)
.L_7876:
        /*004c*/ 	.word	0x00000000
        /*0050*/ 	.short	0x0002
        /*0052*/ 	.short	0x0018
        /*0054*/ 	.byte	0x00, 0xf0, 0x41, 0x00


	//----- nvinfo : EIATTR_KPARAM_INFO
	.align		4
.L_7877:
        /*0058*/ 	.byte	0x04, 0x17
        /*005a*/ 	.short	(.L_7879 - .L_7878)
.L_7878:
        /*005c*/ 	.word	0x00000000
        /*0060*/ 	.short	0x0001
        /*0062*/ 	.short	0x0008
        /*0064*/ 	.byte	0x00, 0xf0, 0x41, 0x00


	//----- nvinfo : EIATTR_KPARAM_INFO
	.align		4
.L_7879:
        /*0068*/ 	.byte	0x04, 0x17
        /*006a*/ 	.short	(.L_7881 - .L_7880)
.L_7880:
        /*006c*/ 	.word	0x00000000
        /*0070*/ 	.short	0x0000
        /*0072*/ 	.short	0x0000
        /*0074*/ 	.byte	0x00, 0xf0, 0x11, 0x00


	//----- nvinfo : EIATTR_SPARSE_MMA_MASK
	.align		4
.L_7881:
        /*0078*/ 	.byte	0x03, 0x50
        /*007a*/ 	.short	0x0000


	//----- nvinfo : EIATTR_MAXREG_COUNT
	.align		4
        /*007c*/ 	.byte	0x03, 0x1b
        /*007e*/ 	.short	0x00ff


	//----- nvinfo : EIATTR_MERCURY_ISA_VERSION
	.align		4
        /*0080*/ 	.byte	0x03, 0x5f
        /*0082*/ 	.short	0x0101


	//----- nvinfo : EIATTR_EXIT_INSTR_OFFSETS
	.align		4
        /*0084*/ 	.byte	0x04, 0x1c
        /*0086*/ 	.short	(.L_7883 - .L_7882)


	//   ....[0]....
.L_7882:
        /*0088*/ 	.word	0x00000f60


	//   ....[1]....
        /*008c*/ 	.word	0x00000fb0


	//----- nvinfo : EIATTR_MAX_THREADS
	.align		4
.L_7883:
        /*0090*/ 	.byte	0x04, 0x05
        /*0092*/ 	.short	(.L_7885 - .L_7884)
.L_7884:
        /*0094*/ 	.word	0x00000080
        /*0098*/ 	.word	0x00000001
        /*009c*/ 	.word	0x00000001


	//----- nvinfo : EIATTR_CRS_STACK_SIZE
	.align		4
.L_7885:
        /*00a0*/ 	.byte	0x04, 0x1e
        /*00a2*/ 	.short	(.L_7887 - .L_7886)
.L_7886:
        /*00a4*/ 	.word	0x00000000


	//----- nvinfo : EIATTR_CBANK_PARAM_SIZE
	.align		4
.L_7887:
        /*00a8*/ 	.byte	0x03, 0x19
        /*00aa*/ 	.short	0x002c


	//----- nvinfo : EIATTR_PARAM_CBANK
	.align		4
        /*00ac*/ 	.byte	0x04, 0x0a
        /*00ae*/ 	.short	(.L_7889 - .L_7888)
	.align		4
.L_7888:
        /*00b0*/ 	.word	index@(.nv.constant0._ZN2at6native27unrolled_elementwise_kernelINS0_13AUnaryFunctorIdddZZZNS0_21nextafter_kernel_cudaERNS_18TensorIteratorBaseEENKUlvE_clEvENKUlvE_clEvEUlddE_EESt5arrayIPcLm2EELi4E23TrivialOffsetCalculatorILi1EjESD_NS0_6memory15LoadWithoutCastENSE_16StoreWithoutCastEEEviT_T0_T2_T3_T4_T5_)
        /*00b4*/ 	.short	0x0210
        /*00b6*/ 	.short	0x002c


	//----- nvinfo : EIATTR_SW_WAR
	.align		4
.L_7889:
        /*00b8*/ 	.byte	0x04, 0x36
        /*00ba*/ 	.short	(.L_7891 - .L_7890)
.L_7890:
        /*00bc*/ 	.word	0x00000008
.L_7891:


//--------------------- .nv.info._ZN2at6native29vectorized_elementwise_kernelILi2ENS0_13AUnaryFunctorIdddZZZNS0_21nextafter_kernel_cudaERNS_18TensorIteratorBaseEENKUlvE_clEvENKUlvE_clEvEUlddE_EESt5arrayIPcLm2EEEEviT0_T1_ --------------------------
	.section	.nv.info._ZN2at6native29vectorized_elementwise_kernelILi2ENS0_13AUnaryFunctorIdddZZZNS0_21nextafter_kernel_cudaERNS_18TensorIteratorBaseEENKUlvE_clEvENKUlvE_clEvEUlddE_EESt5arrayIPcLm2EEEEviT0_T1_,"",@"SHT_CUDA_INFO"
	.sectionflags	@""
	.align	4


	//----- nvinfo : EIATTR_CUDA_API_VERSION
	.align		4
        /*0000*/ 	.byte	0x04, 0x37
        /*0002*/ 	.short	(.L_7893 - .L_7892)
.L_7892:
        /*0004*/ 	.word	0x00000082


	//----- nvinfo : EIATTR_KPARAM_INFO
	.align		4
.L_7893:
        /*0008*/ 	.byte	0x04, 0x17
        /*000a*/ 	.short	(.L_7895 - .L_7894)
.L_7894:
        /*000c*/ 	.word	0x00000000
        /*0010*/ 	.short	0x0002
        /*0012*/ 	.short	0x0018
        /*0014*/ 	.byte	0x00, 0xf0, 0x41, 0x00


	//----- nvinfo : EIATTR_KPARAM_INFO
	.align		4
.L_7895:
        /*0018*/ 	.byte	0x04, 0x17
        /*001a*/ 	.short	(.L_7897 - .L_7896)
.L_7896:
        /*001c*/ 	.word	0x00000000
        /*0020*/ 	.short	0x0001
        /*0022*/ 	.short	0x0008
        /*0024*/ 	.byte	0x00, 0xf0, 0x41, 0x00


	//----- nvinfo : EIATTR_KPARAM_INFO
	.align		4
.L_7897:
        /*0028*/ 	.byte	0x04, 0x17
        /*002a*/ 	.short	(.L_7899 - .L_7898)
.L_7898:
        /*002c*/ 	.word	0x00000000
        /*0030*/ 	.short	0x0000
        /*0032*/ 	.short	0x0000
        /*0034*/ 	.byte	0x00, 0xf0, 0x11, 0x00


	//----- nvinfo : EIATTR_SPARSE_MMA_MASK
	.align		4
.L_7899:
        /*0038*/ 	.byte	0x03, 0x50
        /*003a*/ 	.short	0x0000


	//----- nvinfo : EIATTR_MAXREG_COUNT
	.align		4
        /*003c*/ 	.byte	0x03, 0x1b
        /*003e*/ 	.short	0x00ff


	//----- nvinfo : EIATTR_MERCURY_ISA_VERSION
	.align		4
        /*0040*/ 	.byte	0x03, 0x5f
        /*0042*/ 	.short	0x0101


	//----- nvinfo : EIATTR_EXIT_INSTR_OFFSETS
	.align		4
        /*0044*/ 	.byte	0x04, 0x1c
        /*0046*/ 	.short	(.L_7901 - .L_7900)


	//   ....[0]....
.L_7900:
        /*0048*/ 	.word	0x00001560


	//   ....[1]....
        /*004c*/ 	.word	0x00003480


	//   ....[2]....
        /*0050*/ 	.word	0x000034d0


	//----- nvinfo : EIATTR_MAX_THREADS
	.align		4
.L_7901:
        /*0054*/ 	.byte	0x04, 0x05
        /*0056*/ 	.short	(.L_7903 - .L_7902)
.L_7902:
        /*0058*/ 	.word	0x00000080
        /*005c*/ 	.word	0x00000001
        /*0060*/ 	.word	0x00000001


	//----- nvinfo : EIATTR_CRS_STACK_SIZE
	.align		4
.L_7903:
        /*0064*/ 	.byte	0x04, 0x1e
        /*0066*/ 	.short	(.L_7905 - .L_7904)
.L_7904:
        /*0068*/ 	.word	0x00000000


	//----- nvinfo : EIATTR_CBANK_PARAM_SIZE
	.align		4
.L_7905:
        /*006c*/ 	.byte	0x03, 0x19
        /*006e*/ 	.short	0x0028


	//----- nvinfo : EIATTR_PARAM_CBANK
	.align		4
        /*0070*/ 	.byte	0x04, 0x0a
        /*0072*/ 	.short	(.L_7907 - .L_7906)
	.align		4
.L_7906:
        /*0074*/ 	.word	index@(.nv.constant0._ZN2at6native29vectorized_elementwise_kernelILi2ENS0_13AUnaryFunctorIdddZZZNS0_21nextafter_kernel_cudaERNS_18TensorIteratorBaseEENKUlvE_clEvENKUlvE_clEvEUlddE_EESt5arrayIPcLm2EEEEviT0_T1_)
        /*0078*/ 	.short	0x0210
        /*007a*/ 	.short	0x0028


	//----- nvinfo : EIATTR_SW_WAR
	.align		4
.L_7907:
        /*007c*/ 	.byte	0x04, 0x36
        /*007e*/ 	.short	(.L_7909 - .L_7908)
.L_7908:
        /*0080*/ 	.word	0x00000008
.L_7909:


//--------------------- .nv.info._ZN2at6native29vectorized_elementwise_kernelILi4ENS0_13AUnaryFunctorIdddZZZNS0_21nextafter_kernel_cudaERNS_18TensorIteratorBaseEENKUlvE_clEvENKUlvE_clEvEUlddE_EESt5arrayIPcLm2EEEEviT0_T1_ --------------------------
	.section	.nv.info._ZN2at6native29vectorized_elementwise_kernelILi4ENS0_13AUnaryFunctorIdddZZZNS0_21nextafter_kernel_cudaERNS_18TensorIteratorBaseEENKUlvE_clEvENKUlvE_clEvEUlddE_EESt5arrayIPcLm2EEEEviT0_T1_,"",@"SHT_CUDA_INFO"
	.sectionflags	@""
	.align	4


	//----- nvinfo : EIATTR_CUDA_API_VERSION
	.align		4
        /*0000*/ 	.byte	0x04, 0x37
        /*0002*/ 	.short	(.L_7911 - .L_7910)
.L_7910:
        /*0004*/ 	.word	0x00000082


	//----- nvinfo : EIATTR_KPARAM_INFO
	.align		4
.L_7911:
        /*0008*/ 	.byte	0x04, 0x17
        /*000a*/ 	.short	(.L_7913 - .L_7912)
.L_7912:
        /*000c*/ 	.word	0x00000000
        /*0010*/ 	.short	0x0002
        /*0012*/ 	.short	0x0018
        /*0014*/ 	.byte	0x00, 0xf0, 0x41, 0x00


	//----- nvinfo : EIATTR_KPARAM_INFO
	.align		4
.L_7913:
        /*0018*/ 	.byte	0x04, 0x17
        /*001a*/ 	.short	(.L_7915 - .L_7914)
.L_7914:
        /*001c*/ 	.word	0x00000000
        /*0020*/ 	.short	0x0001
        /*0022*/ 	.short	0x0008
        /*0024*/ 	.byte	0x00, 0xf0, 0x41, 0x00


	//----- nvinfo : EIATTR_KPARAM_INFO
	.align		4
.L_7915:
        /*0028*/ 	.byte	0x04, 0x17
        /*002a*/ 	.short	(.L_7917 - .L_7916)
.L_7916:
        /*002c*/ 	.word	0x00000000
        /*0030*/ 	.short	0x0000
        /*0032*/ 	.short	0x0000
        /*0034*/ 	.byte	0x00, 0xf0, 0x11, 0x00


	//----- nvinfo : EIATTR_SPARSE_MMA_MASK
	.align		4
.L_7917:
        /*0038*/ 	.byte	0x03, 0x50
        /*003a*/ 	.short	0x0000


	//----- nvinfo : EIATTR_MAXREG_COUNT
	.align		4
        /*003c*/ 	.byte	0x03, 0x1b
        /*003e*/ 	.short	0x00ff


	//----- nvinfo : EIATTR_MERCURY_ISA_VERSION
	.align		4
        /*0040*/ 	.byte	0x03, 0x5f
        /*0042*/ 	.short	0x0101


	//----- nvinfo : EIATTR_EXIT_INSTR_OFFSETS
	.align		4
        /*0044*/ 	.byte	0x04, 0x1c
        /*0046*/ 	.short	(.L_7919 - .L_7918)


	//   ....[0]....
.L_7918:
        /*0048*/ 	.word	0x00001560


	//   ....[1]....
        /*004c*/ 	.word	0x00003480


	//   ....[2]....
        /*0050*/ 	.word	0x000034d0


	//----- nvinfo : EIATTR_MAX_THREADS
	.align		4
.L_7919:
        /*0054*/ 	.byte	0x04, 0x05
        /*0056*/ 	.short	(.L_7921 - .L_7920)
.L_7920:
        /*0058*/ 	.word	0x00000080
        /*005c*/ 	.word	0x00000001
        /*0060*/ 	.word	0x00000001


	//----- nvinfo : EIATTR_CRS_STACK_SIZE
	.align		4
.L_7921:
        /*0064*/ 	.byte	0x04, 0x1e
        /*0066*/ 	.short	(.L_7923 - .L_7922)
.L_7922:
        /*0068*/ 	.word	0x00000000


	//----- nvinfo : EIATTR_CBANK_PARAM_SIZE
	.align		4
.L_7923:
        /*006c*/ 	.byte	0x03, 0x19
        /*006e*/ 	.short	0x0028


	//----- nvinfo : EIATTR_PARAM_CBANK
	.align		4
        /*0070*/ 	.byte	0x04, 0x0a
        /*0072*/ 	.short	(.L_7925 - .L_7924)
	.align		4
.L_7924:
        /*0074*/ 	.word	index@(.nv.constant0._ZN2at6native29vectorized_elementwise_kernelILi4ENS0_13AUnaryFunctorIdddZZZNS0_21nextafter_kernel_cudaERNS_18TensorIteratorBaseEENKUlvE_clEvENKUlvE_clEvEUlddE_EESt5arrayIPcLm2EEEEviT0_T1_)
        /*0078*/ 	.short	0x0210
        /*007a*/ 	.short	0x0028


	//----- nvinfo : EIATTR_SW_WAR
	.align		4
.L_7925:
        /*007c*/ 	.byte	0x04, 0x36
        /*007e*/ 	.short	(.L_7927 - .L_7926)
.L_7926:
        /*0080*/ 	.word	0x00000008
.L_7927:


//--------------------- .nv.info._ZN2at6native29vectorized_elementwise_kernelILi8ENS0_13AUnaryFunctorIdddZZZNS0_21nextafter_kernel_cudaERNS_18TensorIteratorBaseEENKUlvE_clEvENKUlvE_clEvEUlddE_EESt5arrayIPcLm2EEEEviT0_T1_ --------------------------
	.section	.nv.info._ZN2at6native29vectorized_elementwise_kernelILi8ENS0_13AUnaryFunctorIdddZZZNS0_21nextafter_kernel_cudaERNS_18TensorIteratorBaseEENKUlvE_clEvENKUlvE_clEvEUlddE_EESt5arrayIPcLm2EEEEviT0_T1_,"",@"SHT_CUDA_INFO"
	.sectionflags	@""
	.align	4


	//----- nvinfo : EIATTR_CUDA_API_VERSION
	.align		4
        /*0000*/ 	.byte	0x04, 0x37
        /*0002*/ 	.short	(.L_7929 - .L_7928)
.L_7928:
        /*0004*/ 	.word	0x00000082


	//----- nvinfo : EIATTR_KPARAM_INFO
	.align		4
.L_7929:
        /*0008*/ 	.byte	0x04, 0x17
        /*000a*/ 	.short	(.L_7931 - .L_7930)
.L_7930:
        /*000c*/ 	.word	0x00000000
        /*0010*/ 	.short	0x0002
        /*0012*/ 	.short	0x0018
        /*0014*/ 	.byte	0x00, 0xf0, 0x41, 0x00


	//----- nvinfo : EIATTR_KPARAM_INFO
	.align		4
.L_7931:
        /*0018*/ 	.byte	0x04, 0x17
        /*001a*/ 	.short	(.L_7933 - .L_7932)
.L_7932:
        /*001c*/ 	.word	0x00000000
        /*0020*/ 	.short	0x0001
        /*0022*/ 	.short	0x0008
        /*0024*/ 	.byte	0x00, 0xf0, 0x41, 0x00


	//----- nvinfo : EIATTR_KPARAM_INFO
	.align		4
.L_7933:
        /*0028*/ 	.byte	0x04, 0x17
        /*002a*/ 	.short	(.L_7935 - .L_7934)
.L_7934:
        /*002c*/ 	.word	0x00000000
        /*0030*/ 	.short	0x0000
        /*0032*/ 	.short	0x0000
        /*0034*/ 	.byte	0x00, 0xf0, 0x11, 0x00


	//----- nvinfo : EIATTR_SPARSE_MMA_MASK
	.align		4
.L_7935:
        /*0038*/ 	.byte	0x03, 0x50
        /*003a*/ 	.short	0x0000


	//----- nvinfo : EIATTR_MAXREG_COUNT
	.align		4
        /*003c*/ 	.byte	0x03, 0x1b
        /*003e*/ 	.short	0x00ff


	//----- nvinfo : EIATTR_MERCURY_ISA_VERSION
	.align		4
        /*0040*/ 	.byte	0x03, 0x5f
        /*0042*/ 	.short	0x0101


	//----- nvinfo : EIATTR_EXIT_INSTR_OFFSETS
	.align		4
        /*0044*/ 	.byte	0x04, 0x1c
        /*0046*/ 	.short	(.L_7937 - .L_7936)


	//   ....[0]....
.L_7936:
        /*0048*/ 	.word	0x00001560


	//   ....[1]....
        /*004c*/ 	.word	0x00003480


	//   ....[2]....
        /*0050*/ 	.word	0x000034d0


	//----- nvinfo : EIATTR_MAX_THREADS
	.align		4
.L_7937:
        /*0054*/ 	.byte	0x04, 0x05
        /*0056*/ 	.short	(.L_7939 - .L_7938)
.L_7938:
        /*0058*/ 	.word	0x00000080
        /*005c*/ 	.word	0x00000001
        /*0060*/ 	.word	0x00000001


	//----- nvinfo : EIATTR_CRS_STACK_SIZE
	.align		4
.L_7939:
        /*0064*/ 	.byte	0x04, 0x1e
        /*0066*/ 	.short	(.L_7941 - .L_7940)
.L_7940:
        /*0068*/ 	.word	0x00000000


	//----- nvinfo : EIATTR_CBANK_PARAM_SIZE
	.align		4
.L_7941:
        /*006c*/ 	.byte	0x03, 0x19
        /*006e*/ 	.short	0x0028


	//----- nvinfo : EIATTR_PARAM_CBANK
	.align		4
        /*0070*/ 	.byte	0x04, 0x0a
        /*0072*/ 	.short	(.L_7943 - .L_7942)
	.align		4
.L_7942:
        /*0074*/ 	.word	index@(.nv.constant0._ZN2at6native29vectorized_elementwise_kernelILi8ENS0_13AUnaryFunctorIdddZZZNS0_21nextafter_kernel_cudaERNS_18TensorIteratorBaseEENKUlvE_clEvENKUlvE_clEvEUlddE_EESt5arrayIPcLm2EEEEviT0_T1_)
        /*0078*/ 	.short	0x0210
        /*007a*/ 	.short	0x0028


	//----- nvinfo : EIATTR_SW_WAR
	.align		4
.L_7943:
        /*007c*/ 	.byte	0x04, 0x36
        /*007e*/ 	.short	(.L_7945 - .L_7944)
.L_7944:
        /*0080*/ 	.word	0x00000008
.L_7945:


//--------------------- .nv.callgraph             --------------------------
	.section	.nv.callgraph,"",@"SHT_CUDA_CALLGRAPH"
	.align	4
	.sectionentsize	8
	.align		4
        /*0000*/ 	.word	0x00000000
	.align		4
        /*0004*/ 	.word	0xffffffff
	.align		4
        /*0008*/ 	.word	index@(_ZN2at6native18elementwise_kernelILi128ELi4EZNS0_15gpu_kernel_implINS0_13BinaryFunctorIN3c108BFloat16ES5_S5_ZZZNS0_21heaviside_kernel_cudaERNS_18TensorIteratorBaseEENKUlvE_clEvENKUlvE8_clEvEUlS5_S5_E_EEEEvS7_RKT_EUliE_EEviT1_)
	.align		4
        /*000c*/ 	.word	index@(__assertfail)
	.align		4
        /*0010*/ 	.word	index@(_ZN2at6native27unrolled_elementwise_kernelINS0_13BinaryFunctorIN3c108BFloat16ES4_S4_ZZZNS0_21heaviside_kernel_cudaERNS_18TensorIteratorBaseEENKUlvE_clEvENKUlvE8_clEvEUlS4_S4_E_EESt5arrayIPcLm3EELi4E23TrivialOffsetCalculatorILi2EjESE_ILi1EjENS0_6memory12LoadWithCastILi2EEENSH_13StoreWithCastILi1EEEEEviT_T0_T2_T3_T4_T5_)
	.align		4
        /*0014*/ 	.word	index@(__assertfail)
	.align		4
        /*0018*/ 	.word	index@(_ZN2at6native18elementwise_kernelILi128ELi4EZNS0_15gpu_kernel_implINS0_13BUnaryFunctorIN3c108BFloat16ES5_S5_ZZZNS0_21heaviside_kernel_cudaERNS_18TensorIteratorBaseEENKUlvE_clEvENKUlvE8_clEvEUlS5_S5_E_EEEEvS7_RKT_EUliE_EEviT1_)
	.align		4
        /*001c*/ 	.word	index@(__assertfail)
	.align		4
        /*0020*/ 	.word	index@(_ZN2at6native27unrolled_elementwise_kernelINS0_13BUnaryFunctorIN3c108BFloat16ES4_S4_ZZZNS0_21heaviside_kernel_cudaERNS_18TensorIteratorBaseEENKUlvE_clEvENKUlvE8_clEvEUlS4_S4_E_EESt5arrayIPcLm2EELi4E23TrivialOffsetCalculatorILi1EjESF_NS0_6memory12LoadWithCastILi1EEENSG_13StoreWithCastILi1EEEEEviT_T0_T2_T3_T4_T5_)
	.align		4
        /*0024*/ 	.word	index@(__assertfail)
	.align		4
        /*0028*/ 	.word	index@(_ZN2at6native18elementwise_kernelILi128ELi4EZNS0_15gpu_kernel_implINS0_13AUnaryFunctorIN3c108BFloat16ES5_S5_ZZZNS0_21heaviside_kernel_cudaERNS_18TensorIteratorBaseEENKUlvE_clEvENKUlvE8_clEvEUlS5_S5_E_EEEEvS7_RKT_EUliE_EEviT1_)
	.align		4
        /*002c*/ 	.word	index@(__assertfail)
	.align		4
        /*0030*/ 	.word	index@(_ZN2at6native27unrolled_elementwise_kernelINS0_13AUnaryFunctorIN3c108BFloat16ES4_S4_ZZZNS0_21heaviside_kernel_cudaERNS_18TensorIteratorBaseEENKUlvE_clEvENKUlvE8_clEvEUlS4_S4_E_EESt5arrayIPcLm2EELi4E23TrivialOffsetCalculatorILi1EjESF_NS0_6memory12LoadWithCastILi1EEENSG_13StoreWithCastILi1EEEEEviT_T0_T2_T3_T4_T5_)
	.align		4
        /*0034*/ 	.word	index@(__assertfail)
	.align		4
        /*0038*/ 	.word	index@(_ZN2at6native18elementwise_kernelILi128ELi4EZNS0_15gpu_kernel_implINS0_13BinaryFunctorIbbbZZZNS0_21heaviside_kernel_cudaERNS_18TensorIteratorBaseEENKUlvE_clEvENKUlvE7_clEvEUlbbE_EEEEvS5_RKT_EUliE_EEviT1_)
	.align		4
        /*003c*/ 	.word	index@(__assertfail)
	.align		4
        /*0040*/ 	.word	index@(_ZN2at6native27unrolled_elementwise_kernelINS0_13BinaryFunctorIbbbZZZNS0_21heaviside_kernel_cudaERNS_18TensorIteratorBaseEENKUlvE_clEvENKUlvE7_clEvEUlbbE_EESt5arrayIPcLm3EELi4E23TrivialOffsetCalculatorILi2EjESC_ILi1EjENS0_6memory12LoadWithCastILi2EEENSF_13StoreWithCastILi1EEEEEviT_T0_T2_T3_T4_T5_)
	.align		4
        /*0044*/ 	.word	index@(__assertfail)
	.align		4
        /*0048*/ 	.word	index@(_ZN2at6native18elementwise_kernelILi128ELi4EZNS0_15gpu_kernel_implINS0_13BUnaryFunctorIbbbZZZNS0_21heaviside_kernel_cudaERNS_18TensorIteratorBaseEENKUlvE_clEvENKUlvE7_clEvEUlbbE_EEEEvS5_RKT_EUliE_EEviT1_)
	.align		4
        /*004c*/ 	.word	index@(__assertfail)
	.align		4
        /*0050*/ 	.word	index@(_ZN2at6native27unrolled_elementwise_kernelINS0_13BUnaryFunctorIbbbZZZNS0_21heaviside_kernel_cudaERNS_18TensorIteratorBaseEENKUlvE_clEvENKUlvE7_clEvEUlbbE_EESt5arrayIPcLm2EELi4E23TrivialOffsetCalculatorILi1EjESD_NS0_6memory12LoadWithCastILi1EEENSE_13StoreWithCastILi1EEEEEviT_T0_T2_T3_T4_T5_)
	.align		4
        /*0054*/ 	.word	index@(__assertfail)
	.align		4
        /*0058*/ 	.word	index@(_ZN2at6native18elementwise_kernelILi128ELi4EZNS0_15gpu_kernel_implINS0_13AUnaryFunctorIbbbZZZNS0_21heaviside_kernel_cudaERNS_18TensorIteratorBaseEENKUlvE_clEvENKUlvE7_clEvEUlbbE_EEEEvS5_RKT_EUliE_EEviT1_)
	.align		4
        /*005c*/ 	.word	index@(__assertfail)
	.align		4
        /*0060*/ 	.word	index@(_ZN2at6native27unrolled_elementwise_kernelINS0_13AUnaryFunctorIbbbZZZNS0_21heaviside_kernel_cudaERNS_18TensorIteratorBaseEENKUlvE_clEvENKUlvE7_clEvEUlbbE_EESt5arrayIPcLm2EELi4E23TrivialOffsetCalculatorILi1EjESD_NS0_6memory12LoadWithCastILi1EEENSE_13StoreWithCastILi1EEEEEviT_T0_T2_T3_T4_T5_)
	.align		4
        /*0064*/ 	.word	index@(__assertfail)
	.align		4
        /*0068*/ 	.word	index@(_ZN2at6native18elementwise_kernelILi128ELi4EZNS0_15gpu_kernel_implINS0_13BinaryFunctorIN3c104HalfES5_S5_ZZZNS0_21heaviside_kernel_cudaERNS_18TensorIteratorBaseEENKUlvE_clEvENKUlvE6_clEvEUlS5_S5_E_EEEEvS7_RKT_EUliE_EEviT1_)
	.align		4
        /*006c*/ 	.word	index@(__assertfail)
	.align		4
        /*0070*/ 	.word	index@(_ZN2at6native27unrolled_elementwise_kernelINS0_13BinaryFunctorIN3c104HalfES4_S4_ZZZNS0_21heaviside_kernel_cudaERNS_18TensorIteratorBaseEENKUlvE_clEvENKUlvE6_clEvEUlS4_S4_E_EESt5arrayIPcLm3EELi4E23TrivialOffsetCalculatorILi2EjESE_ILi1EjENS0_6memory12LoadWithCastILi2EEENSH_13StoreWithCastILi1EEEEEviT_T0_T2_T3_T4_T5_)
	.align		4
        /*0074*/ 	.word	index@(__assertfail)
	.align		4
        /*0078*/ 	.word	index@(_ZN2at6native18elementwise_kernelILi128ELi4EZNS0_15gpu_kernel_implINS0_13BUnaryFunctorIN3c104HalfES5_S5_ZZZNS0_21heaviside_kernel_cudaERNS_18TensorIteratorBaseEENKUlvE_clEvENKUlvE6_clEvEUlS5_S5_E_EEEEvS7_RKT_EUliE_EEviT1_)
	.align		4
        /*007c*/ 	.word	index@(__assertfail)
	.align		4
        /*0080*/ 	.word	index@(_ZN2at6native27unrolled_elementwise_kernelINS0_13BUnaryFunctorIN3c104HalfES4_S4_ZZZNS0_21heaviside_kernel_cudaERNS_18TensorIteratorBaseEENKUlvE_clEvENKUlvE6_clEvEUlS4_S4_E_EESt5arrayIPcLm2EELi4E23TrivialOffsetCalculatorILi1EjESF_NS0_6memory12LoadWithCastILi1EEENSG_13StoreWithCastILi1EEEEEviT_T0_T2_T3_T4_T5_)
	.align		4
        /*0084*/ 	.word	index@(__assertfail)
	.align		4
        /*0088*/ 	.word	index@(_ZN2at6native18elementwise_kernelILi128ELi4EZNS0_15gpu_kernel_implINS0_13AUnaryFunctorIN3c104HalfES5_S5_ZZZNS0_21heaviside_kernel_cudaERNS_18TensorIteratorBaseEENKUlvE_clEvENKUlvE6_clEvEUlS5_S5_E_EEEEvS7_RKT_EUliE_EEviT1_)
	.align		4
        /*008c*/ 	.word	index@(__assertfail)
	.align		4
        /*0090*/ 	.word	index@(_ZN2at6native27unrolled_elementwise_kernelINS0_13AUnaryFunctorIN3c104HalfES4_S4_ZZZNS0_21heaviside_kernel_cudaERNS_18TensorIteratorBaseEENKUlvE_clEvENKUlvE6_clEvEUlS4_S4_E_EESt5arrayIPcLm2EELi4E23TrivialOffsetCalculatorILi1EjESF_NS0_6memory12LoadWithCastILi1EEENSG_13StoreWithCastILi1EEEEEviT_T0_T2_T3_T4_T5_)
	.align		4
        /*0094*/ 	.word	index@(__assertfail)
	.align		4
        /*0098*/ 	.word	index@(_ZN2at6native18elementwise_kernelILi128ELi4EZNS0_15gpu_kernel_implINS0_13BinaryFunctorIfffZZZNS0_21heaviside_kernel_cudaERNS_18TensorIteratorBaseEENKUlvE_clEvENKUlvE5_clEvEUlffE_EEEEvS5_RKT_EUliE_EEviT1_)
	.align		4
        /*009c*/ 	.word	index@(__assertfail)
	.align		4
        /*00a0*/ 	.word	index@(_ZN2at6native27unrolled_elementwise_kernelINS0_13BinaryFunctorIfffZZZNS0_21heaviside_kernel_cudaERNS_18TensorIteratorBaseEENKUlvE_clEvENKUlvE5_clEvEUlffE_EESt5arrayIPcLm3EELi4E23TrivialOffsetCalculatorILi2EjESC_ILi1EjENS0_6memory12LoadWithCastILi2EEENSF_13StoreWithCastILi1EEEEEviT_T0_T2_T3_T4_T5_)
	.align		4
        /*00a4*/ 	.word	index@(__assertfail)
	.align		4
        /*00a8*/ 	.word	index@(_ZN2at6native18elementwise_kernelILi128ELi4EZNS0_15gpu_kernel_implINS0_13BUnaryFunctorIfffZZZNS0_21heaviside_kernel_cudaERNS_18TensorIteratorBaseEENKUlvE_clEvENKUlvE5_clEvEUlffE_EEEEvS5_RKT_EUliE_EEviT1_)
	.align		4
        /*00ac*/ 	.word	index@(__assertfail)
	.align		4
        /*00b0*/ 	.word	index@(_ZN2at6native27unrolled_elementwise_kernelINS0_13BUnaryFunctorIfffZZZNS0_21heaviside_kernel_cudaERNS_18TensorIteratorBaseEENKUlvE_clEvENKUlvE5_clEvEUlffE_EESt5arrayIPcLm2EELi4E23TrivialOffsetCalculatorILi1EjESD_NS0_6memory12LoadWithCastILi1EEENSE_13StoreWithCastILi1EEEEEviT_T0_T2_T3_T4_T5_)
	.align		4
        /*00b4*/ 	.word	index@(__assertfail)
	.align		4
        /*00b8*/ 	.word	index@(_ZN2at6native18elementwise_kernelILi128ELi4EZNS0_15gpu_kernel_implINS0_13AUnaryFunctorIfffZZZNS0_21heaviside_kernel_cudaERNS_18TensorIteratorBaseEENKUlvE_clEvENKUlvE5_clEvEUlffE_EEEEvS5_RKT_EUliE_EEviT1_)
	.align		4
        /*00bc*/ 	.word	index@(__assertfail)
	.align		4
        /*00c0*/ 	.word	index@(_ZN2at6native27unrolled_elementwise_kernelINS0_13AUnaryFunctorIfffZZZNS0_21heaviside_kernel_cudaERNS_18TensorIteratorBaseEENKUlvE_clEvENKUlvE5_clEvEUlffE_EESt5arrayIPcLm2EELi4E23TrivialOffsetCalculatorILi1EjESD_NS0_6memory12LoadWithCastILi1EEENSE_13StoreWithCastILi1EEEEEviT_T0_T2_T3_T4_T5_)
	.align		4
        /*00c4*/ 	.word	index@(__assertfail)
	.align		4
        /*00c8*/ 	.word	index@(_ZN2at6native18elementwise_kernelILi128ELi4EZNS0_15gpu_kernel_implINS0_13BinaryFunctorIdddZZZNS0_21heaviside_kernel_cudaERNS_18TensorIteratorBaseEENKUlvE_clEvENKUlvE4_clEvEUlddE_EEEEvS5_RKT_EUliE_EEviT1_)
	.align		4
        /*00cc*/ 	.word	index@(__assertfail)
	.align		4
        /*00d0*/ 	.word	index@(_ZN2at6native27unrolled_elementwise_kernelINS0_13BinaryFunctorIdddZZZNS0_21heaviside_kernel_cudaERNS_18TensorIteratorBaseEENKUlvE_clEvENKUlvE4_clEvEUlddE_EESt5arrayIPcLm3EELi4E23TrivialOffsetCalculatorILi2EjESC_ILi1EjENS0_6memory12LoadWithCastILi2EEENSF_13StoreWithCastILi1EEEEEviT_T0_T2_T3_T4_T5_)
	.align		4
        /*00d4*/ 	.word	index@(__assertfail)
	.align		4
        /*00d8*/ 	.word	index@(_ZN2at6native18elementwise_kernelILi128ELi4EZNS0_15gpu_kernel_implINS0_13BUnaryFunctorIdddZZZNS0_21heaviside_kernel_cudaERNS_18TensorIteratorBaseEENKUlvE_clEvENKUlvE4_clEvEUlddE_EEEEvS5_RKT_EUliE_EEviT1_)
	.align		4
        /*00dc*/ 	.word	index@(__assertfail)
	.align		4
        /*00e0*/ 	.word	index@(_ZN2at6native27unrolled_elementwise_kernelINS0_13BUnaryFunctorIdddZZZNS0_21heaviside_kernel_cudaERNS_18TensorIteratorBaseEENKUlvE_clEvENKUlvE4_clEvEUlddE_EESt5arrayIPcLm2EELi4E23TrivialOffsetCalculatorILi1EjESD_NS0_6memory12LoadWithCastILi1EEENSE_13StoreWithCastILi1EEEEEviT_T0_T2_T3_T4_T5_)
	.align		4
        /*00e4*/ 	.word	index@(__assertfail)
	.align		4
        /*00e8*/ 	.word	index@(_ZN2at6native18elementwise_kernelILi128ELi4EZNS0_15gpu_kernel_implINS0_13AUnaryFunctorIdddZZZNS0_21heaviside_kernel_cudaERNS_18TensorIteratorBaseEENKUlvE_clEvENKUlvE4_clEvEUlddE_EEEEvS5_RKT_EUliE_EEviT1_)
	.align		4
        /*00ec*/ 	.word	index@(__assertfail)
	.align		4
        /*00f0*/ 	.word	index@(_ZN2at6native27unrolled_elementwise_kernelINS0_13AUnaryFunctorIdddZZZNS0_21heaviside_kernel_cudaERNS_18TensorIteratorBaseEENKUlvE_clEvENKUlvE4_clEvEUlddE_EESt5arrayIPcLm2EELi4E23TrivialOffsetCalculatorILi1EjESD_NS0_6memory12LoadWithCastILi1EEENSE_13StoreWithCastILi1EEEEEviT_T0_T2_T3_T4_T5_)
	.align		4
        /*00f4*/ 	.word	index@(__assertfail)
	.align		4
        /*00f8*/ 	.word	index@(_ZN2at6native18elementwise_kernelILi128ELi4EZNS0_15gpu_kernel_implINS0_13BinaryFunctorIsssZZZNS0_21heaviside_kernel_cudaERNS_18TensorIteratorBaseEENKUlvE_clEvENKUlvE3_clEvEUlssE_EEEEvS5_RKT_EUliE_EEviT1_)
	.align		4
        /*00fc*/ 	.word	index@(__assertfail)
	.align		4
        /*0100*/ 	.word	index@(_ZN2at6native27unrolled_elementwise_kernelINS0_13BinaryFunctorIsssZZZNS0_21heaviside_kernel_cudaERNS_18TensorIteratorBaseEENKUlvE_clEvENKUlvE3_clEvEUlssE_EESt5arrayIPcLm3EELi4E23TrivialOffsetCalculatorILi2EjESC_ILi1EjENS0_6memory12LoadWithCastILi2EEENSF_13StoreWithCastILi1EEEEEviT_T0_T2_T3_T4_T5_)
	.align		4
        /*0104*/ 	.word	index@(__assertfail)
	.align		4
        /*0108*/ 	.word	index@(_ZN2at6native18elementwise_kernelILi128ELi4EZNS0_15gpu_kernel_implINS0_13BUnaryFunctorIsssZZZNS0_21heaviside_kernel_cudaERNS_18TensorIteratorBaseEENKUlvE_clEvENKUlvE3_clEvEUlssE_EEEEvS5_RKT_EUliE_EEviT1_)
	.align		4
        /*010c*/ 	.word	index@(__assertfail)
	.align		4
        /*0110*/ 	.word	index@(_ZN2at6native27unrolled_elementwise_kernelINS0_13BUnaryFunctorIsssZZZNS0_21heaviside_kernel_cudaERNS_18TensorIteratorBaseEENKUlvE_clEvENKUlvE3_clEvEUlssE_EESt5arrayIPcLm2EELi4E23TrivialOffsetCalculatorILi1EjESD_NS0_6memory12LoadWithCastILi1EEENSE_13StoreWithCastILi1EEEEEviT_T0_T2_T3_T4_T5_)
	.align		4
        /*0114*/ 	.word	index@(__assertfail)
	.align		4
        /*0118*/ 	.word	index@(_ZN2at6native18elementwise_kernelILi128ELi4EZNS0_15gpu_kernel_implINS0_13AUnaryFunctorIsssZZZNS0_21heaviside_kernel_cudaERNS_18TensorIteratorBaseEENKUlvE_clEvENKUlvE3_clEvEUlssE_EEEEvS5_RKT_EUliE_EEviT1_)
	.align		4
        /*011c*/ 	.word	index@(__assertfail)
	.align		4
        /*0120*/ 	.word	index@(_ZN2at6native27unrolled_elementwise_kernelINS0_13AUnaryFunctorIsssZZZNS0_21heaviside_kernel_cudaERNS_18TensorIteratorBaseEENKUlvE_clEvENKUlvE3_clEvEUlssE_EESt5arrayIPcLm2EELi4E23TrivialOffsetCalculatorILi1EjESD_NS0_6memory12LoadWithCastILi1EEENSE_13StoreWithCastILi1EEEEEviT_T0_T2_T3_T4_T5_)
	.align		4
        /*0124*/ 	.word	index@(__assertfail)
	.align		4
        /*0128*/ 	.word	index@(_ZN2at6native18elementwise_kernelILi128ELi4EZNS0_15gpu_kernel_implINS0_13BinaryFunctorIlllZZZNS0_21heaviside_kernel_cudaERNS_18TensorIteratorBaseEENKUlvE_clEvENKUlvE2_clEvEUlllE_EEEEvS5_RKT_EUliE_EEviT1_)
	.align		4
        /*012c*/ 	.word	index@(__assertfail)
	.align		4
        /*0130*/ 	.word	index@(_ZN2at6native27unrolled_elementwise_kernelINS0_13BinaryFunctorIlllZZZNS0_21heaviside_kernel_cudaERNS_18TensorIteratorBaseEENKUlvE_clEvENKUlvE2_clEvEUlllE_EESt5arrayIPcLm3EELi4E23TrivialOffsetCalculatorILi2EjESC_ILi1EjENS0_6memory12LoadWithCastILi2EEENSF_13StoreWithCastILi1EEEEEviT_T0_T2_T3_T4_T5_)
	.align		4
        /*0134*/ 	.word	index@(__assertfail)
	.align		4
        /*0138*/ 	.word	index@(_ZN2at6native18elementwise_kernelILi128ELi4EZNS0_15gpu_kernel_implINS0_13BUnaryFunctorIlllZZZNS0_21heaviside_kernel_cudaERNS_18TensorIteratorBaseEENKUlvE_clEvENKUlvE2_clEvEUlllE_EEEEvS5_RKT_EUliE_EEviT1_)
	.align		4
        /*013c*/ 	.word	index@(__assertfail)
	.align		4
        /*0140*/ 	.word	index@(_ZN2at6native27unrolled_elementwise_kernelINS0_13BUnaryFunctorIlllZZZNS0_21heaviside_kernel_cudaERNS_18TensorIteratorBaseEENKUlvE_clEvENKUlvE2_clEvEUlllE_EESt5arrayIPcLm2EELi4E23TrivialOffsetCalculatorILi1EjESD_NS0_6memory12LoadWithCastILi1EEENSE_13StoreWithCastILi1EEEEEviT_T0_T2_T3_T4_T5_)
	.align		4
        /*0144*/ 	.word	index@(__assertfail)
	.align		4
        /*0148*/ 	.word	index@(_ZN2at6native18elementwise_kernelILi128ELi4EZNS0_15gpu_kernel_implINS0_13AUnaryFunctorIlllZZZNS0_21heaviside_kernel_cudaERNS_18TensorIteratorBaseEENKUlvE_clEvENKUlvE2_clEvEUlllE_EEEEvS5_RKT_EUliE_EEviT1_)
	.align		4
        /*014c*/ 	.word	index@(__assertfail)
	.align		4
        /*0150*/ 	.word	index@(_ZN2at6native27unrolled_elementwise_kernelINS0_13AUnaryFunctorIlllZZZNS0_21heaviside_kernel_cudaERNS_18TensorIteratorBaseEENKUlvE_clEvENKUlvE2_clEvEUlllE_EESt5arrayIPcLm2EELi4E23TrivialOffsetCalculatorILi1EjESD_NS0_6memory12LoadWithCastILi1EEENSE_13StoreWithCastILi1EEEEEviT_T0_T2_T3_T4_T5_)
	.align		4
        /*0154*/ 	.word	index@(__assertfail)
	.align		4
        /*0158*/ 	.word	index@(_ZN2at6native18elementwise_kernelILi128ELi4EZNS0_15gpu_kernel_implINS0_13BinaryFunctorIiiiZZZNS0_21heaviside_kernel_cudaERNS_18TensorIteratorBaseEENKUlvE_clEvENKUlvE1_clEvEUliiE_EEEEvS5_RKT_EUliE_EEviT1_)
	.align		4
        /*015c*/ 	.word	index@(__assertfail)
	.align		4
        /*0160*/ 	.word	index@(_ZN2at6native27unrolled_elementwise_kernelINS0_13BinaryFunctorIiiiZZZNS0_21heaviside_kernel_cudaERNS_18TensorIteratorBaseEENKUlvE_clEvENKUlvE1_clEvEUliiE_EESt5arrayIPcLm3EELi4E23TrivialOffsetCalculatorILi2EjESC_ILi1EjENS0_6memory12LoadWithCastILi2EEENSF_13StoreWithCastILi1EEEEEviT_T0_T2_T3_T4_T5_)
	.align		4
        /*0164*/ 	.word	index@(__assertfail)
	.align		4
        /*0168*/ 	.word	index@(_ZN2at6native18elementwise_kernelILi128ELi4EZNS0_15gpu_kernel_implINS0_13BUnaryFunctorIiiiZZZNS0_21heaviside_kernel_cudaERNS_18TensorIteratorBaseEENKUlvE_clEvENKUlvE1_clEvEUliiE_EEEEvS5_RKT_EUliE_EEviT1_)
	.align		4
        /*016c*/ 	.word	index@(__assertfail)
	.align		4
        /*0170*/ 	.word	index@(_ZN2at6native27unrolled_elementwise_kernelINS0_13BUnaryFunctorIiiiZZZNS0_21heaviside_kernel_cudaERNS_18TensorIteratorBaseEENKUlvE_clEvENKUlvE1_clEvEUliiE_EESt5arrayIPcLm2EELi4E23TrivialOffsetCalculatorILi1EjESD_NS0_6memory12LoadWithCastILi1EEENSE_13StoreWithCastILi1EEEEEviT_T0_T2_T3_T4_T5_)
	.align		4
        /*0174*/ 	.word	index@(__assertfail)
	.align		4
        /*0178*/ 	.word	index@(_ZN2at6native18elementwise_kernelILi128ELi4EZNS0_15gpu_kernel_implINS0_13AUnaryFunctorIiiiZZZNS0_21heaviside_kernel_cudaERNS_18TensorIteratorBaseEENKUlvE_clEvENKUlvE1_clEvEUliiE_EEEEvS5_RKT_EUliE_EEviT1_)
	.align		4
        /*017c*/ 	.word	index@(__assertfail)
	.align		4
        /*0180*/ 	.word	index@(_ZN2at6native27unrolled_elementwise_kernelINS0_13AUnaryFunctorIiiiZZZNS0_21heaviside_kernel_cudaERNS_18TensorIteratorBaseEENKUlvE_clEvENKUlvE1_clEvEUliiE_EESt5arrayIPcLm2EELi4E23TrivialOffsetCalculatorILi1EjESD_NS0_6memory12LoadWithCastILi1EEENSE_13StoreWithCastILi1EEEEEviT_T0_T2_T3_T4_T5_)
	.align		4
        /*0184*/ 	.word	index@(__assertfail)
	.align		4
        /*0188*/ 	.word	index@(_ZN2at6native18elementwise_kernelILi128ELi4EZNS0_15gpu_kernel_implINS0_13BinaryFunctorIaaaZZZNS0_21heaviside_kernel_cudaERNS_18TensorIteratorBaseEENKUlvE_clEvENKUlvE0_clEvEUlaaE_EEEEvS5_RKT_EUliE_EEviT1_)
	.align		4
        /*018c*/ 	.word	index@(__assertfail)
	.align		4
        /*0190*/ 	.word	index@(_ZN2at6native27unrolled_elementwise_kernelINS0_13BinaryFunctorIaaaZZZNS0_21heaviside_kernel_cudaERNS_18TensorIteratorBaseEENKUlvE_clEvENKUlvE0_clEvEUlaaE_EESt5arrayIPcLm3EELi4E23TrivialOffsetCalculatorILi2EjESC_ILi1EjENS0_6memory12LoadWithCastILi2EEENSF_13StoreWithCastILi1EEEEEviT_T0_T2_T3_T4_T5_)
	.align		4
        /*0194*/ 	.word	index@(__assertfail)
	.align		4
        /*0198*/ 	.word	index@(_ZN2at6native18elementwise_kernelILi128ELi4EZNS0_15gpu_kernel_implINS0_13BUnaryFunctorIaaaZZZNS0_21heaviside_kernel_cudaERNS_18TensorIteratorBaseEENKUlvE_clEvENKUlvE0_clEvEUlaaE_EEEEvS5_RKT_EUliE_EEviT1_)
	.align		4
        /*019c*/ 	.word	index@(__assertfail)
	.align		4
        /*01a0*/ 	.word	index@(_ZN2at6native27unrolled_elementwise_kernelINS0_13BUnaryFunctorIaaaZZZNS0_21heaviside_kernel_cudaERNS_18TensorIteratorBaseEENKUlvE_clEvENKUlvE0_clEvEUlaaE_EESt5arrayIPcLm2EELi4E23TrivialOffsetCalculatorILi1EjESD_NS0_6memory12LoadWithCastILi1EEENSE_13StoreWithCastILi1EEEEEviT_T0_T2_T3_T4_T5_)
	.align		4
        /*01a4*/ 	.word	index@(__assertfail)
	.align		4
        /*01a8*/ 	.word	index@(_ZN2at6native18elementwise_kernelILi128ELi4EZNS0_15gpu_kernel_implINS0_13AUnaryFunctorIaaaZZZNS0_21heaviside_kernel_cudaERNS_18TensorIteratorBaseEENKUlvE_clEvENKUlvE0_clEvEUlaaE_EEEEvS5_RKT_EUliE_EEviT1_)
	.align		4
        /*01ac*/ 	.word	index@(__assertfail)
	.align		4
        /*01b0*/ 	.word	index@(_ZN2at6native27unrolled_elementwise_kernelINS0_13AUnaryFunctorIaaaZZZNS0_21heaviside_kernel_cudaERNS_18TensorIteratorBaseEENKUlvE_clEvENKUlvE0_clEvEUlaaE_EESt5arrayIPcLm2EELi4E23TrivialOffsetCalculatorILi1EjESD_NS0_6memory12LoadWithCastILi1EEENSE_13StoreWithCastILi1EEEEEviT_T0_T2_T3_T4_T5_)
	.align		4
        /*01b4*/ 	.word	index@(__assertfail)
	.align		4
        /*01b8*/ 	.word	index@(_ZN2at6native18elementwise_kernelILi128ELi4EZNS0_15gpu_kernel_implINS0_13BinaryFunctorIhhhZZZNS0_21heaviside_kernel_cudaERNS_18TensorIteratorBaseEENKUlvE_clEvENKUlvE_clEvEUlhhE_EEEEvS5_RKT_EUliE_EEviT1_)
	.align		4
        /*01bc*/ 	.word	index@(__assertfail)
	.align		4
        /*01c0*/ 	.word	index@(_ZN2at6native27unrolled_elementwise_kernelINS0_13BinaryFunctorIhhhZZZNS0_21heaviside_kernel_cudaERNS_18TensorIteratorBaseEENKUlvE_clEvENKUlvE_clEvEUlhhE_EESt5arrayIPcLm3EELi4E23TrivialOffsetCalculatorILi2EjESC_ILi1EjENS0_6memory12LoadWithCastILi2EEENSF_13StoreWithCastILi1EEEEEviT_T0_T2_T3_T4_T5_)
	.align		4
        /*01c4*/ 	.word	index@(__assertfail)
	.align		4
        /*01c8*/ 	.word	index@(_ZN2at6native18elementwise_kernelILi128ELi4EZNS0_15gpu_kernel_implINS0_13BUnaryFunctorIhhhZZZNS0_21heaviside_kernel_cudaERNS_18TensorIteratorBaseEENKUlvE_clEvENKUlvE_clEvEUlhhE_EEEEvS5_RKT_EUliE_EEviT1_)
	.align		4
        /*01cc*/ 	.word	index@(__assertfail)
	.align		4
        /*01d0*/ 	.word	index@(_ZN2at6native27unrolled_elementwise_kernelINS0_13BUnaryFunctorIhhhZZZNS0_21heaviside_kernel_cudaERNS_18TensorIteratorBaseEENKUlvE_clEvENKUlvE_clEvEUlhhE_EESt5arrayIPcLm2EELi4E23TrivialOffsetCalculatorILi1EjESD_NS0_6memory12LoadWithCastILi1EEENSE_13StoreWithCastILi1EEEEEviT_T0_T2_T3_T4_T5_)
	.align		4
        /*01d4*/ 	.word	index@(__assertfail)
	.align		4
        /*01d8*/ 	.word	index@(_ZN2at6native18elementwise_kernelILi128ELi4EZNS0_15gpu_kernel_implINS0_13AUnaryFunctorIhhhZZZNS0_21heaviside_kernel_cudaERNS_18TensorIteratorBaseEENKUlvE_clEvENKUlvE_clEvEUlhhE_EEEEvS5_RKT_EUliE_EEviT1_)
	.align		4
        /*01dc*/ 	.word	index@(__assertfail)
	.align		4
        /*01e0*/ 	.word	index@(_ZN2at6native27unrolled_elementwise_kernelINS0_13AUnaryFunctorIhhhZZZNS0_21heaviside_kernel_cudaERNS_18TensorIteratorBaseEENKUlvE_clEvENKUlvE_clEvEUlhhE_EESt5arrayIPcLm2EELi4E23TrivialOffsetCalculatorILi1EjESD_NS0_6memory12LoadWithCastILi1EEENSE_13StoreWithCastILi1EEEEEviT_T0_T2_T3_T4_T5_)
	.align		4
        /*01e4*/ 	.word	index@(__assertfail)
	.align		4
        /*01e8*/ 	.word	index@(_ZN2at6native18elementwise_kernelILi128ELi4EZNS0_15gpu_kernel_implINS0_13BinaryFunctorIN3c104HalfES5_S5_ZZZNS0_21nextafter_kernel_cudaERNS_18TensorIteratorBaseEENKUlvE_clEvENKUlvE2_clEvEUlS5_S5_E_EEEEvS7_RKT_EUliE_EEviT1_)
	.align		4
        /*01ec*/ 	.word	index@(__assertfail)
	.align		4
        /*01f0*/ 	.word	index@(_ZN2at6native27unrolled_elementwise_kernelINS0_13BinaryFunctorIN3c104HalfES4_S4_ZZZNS0_21nextafter_kernel_cudaERNS_18TensorIteratorBaseEENKUlvE_clEvENKUlvE2_clEvEUlS4_S4_E_EESt5arrayIPcLm3EELi4E23TrivialOffsetCalculatorILi2EjESE_ILi1EjENS0_6memory12LoadWithCastILi2EEENSH_13StoreWithCastILi1EEEEEviT_T0_T2_T3_T4_T5_)
	.align		4
        /*01f4*/ 	.word	index@(__assertfail)
	.align		4
        /*01f8*/ 	.word	index@(_ZN2at6native18elementwise_kernelILi128ELi4EZNS0_15gpu_kernel_implINS0_13BUnaryFunctorIN3c104HalfES5_S5_ZZZNS0_21nextafter_kernel_cudaERNS_18TensorIteratorBaseEENKUlvE_clEvENKUlvE2_clEvEUlS5_S5_E_EEEEvS7_RKT_EUliE_EEviT1_)
	.align		4
        /*01fc*/ 	.word	index@(__assertfail)
	.align		4
        /*0200*/ 	.word	index@(_ZN2at6native27unrolled_elementwise_kernelINS0_13BUnaryFunctorIN3c104HalfES4_S4_ZZZNS0_21nextafter_kernel_cudaERNS_18TensorIteratorBaseEENKUlvE_clEvENKUlvE2_clEvEUlS4_S4_E_EESt5arrayIPcLm2EELi4E23TrivialOffsetCalculatorILi1EjESF_NS0_6memory12LoadWithCastILi1EEENSG_13StoreWithCastILi1EEEEEviT_T0_T2_T3_T4_T5_)
	.align		4
        /*0204*/ 	.word	index@(__assertfail)
	.align		4
        /*0208*/ 	.word	index@(_ZN2at6native18elementwise_kernelILi128ELi4EZNS0_15gpu_kernel_implINS0_13AUnaryFunctorIN3c104HalfES5_S5_ZZZNS0_21nextafter_kernel_cudaERNS_18TensorIteratorBaseEENKUlvE_clEvENKUlvE2_clEvEUlS5_S5_E_EEEEvS7_RKT_EUliE_EEviT1_)
	.align		4
        /*020c*/ 	.word	index@(__assertfail)
	.align		4
        /*0210*/ 	.word	index@(_ZN2at6native27unrolled_elementwise_kernelINS0_13AUnaryFunctorIN3c104HalfES4_S4_ZZZNS0_21nextafter_kernel_cudaERNS_18TensorIteratorBaseEENKUlvE_clEvENKUlvE2_clEvEUlS4_S4_E_EESt5arrayIPcLm2EELi4E23TrivialOffsetCalculatorILi1EjESF_NS0_6memory12LoadWithCastILi1EEENSG_13StoreWithCastILi1EEEEEviT_T0_T2_T3_T4_T5_)
	.align		4
        /*0214*/ 	.word	index@(__assertfail)
	.align		4
        /*0218*/ 	.word	index@(_ZN2at6native18elementwise_kernelILi128ELi4EZNS0_15gpu_kernel_implINS0_13BinaryFunctorIN3c108BFloat16ES5_S5_ZZZNS0_21nextafter_kernel_cudaERNS_18TensorIteratorBaseEENKUlvE_clEvENKUlvE1_clEvEUlS5_S5_E_EEEEvS7_RKT_EUliE_EEviT1_)
	.align		4
        /*021c*/ 	.word	index@(__assertfail)
	.align		4
        /*0220*/ 	.word	index@(_ZN2at6native27unrolled_elementwise_kernelINS0_13BinaryFunctorIN3c108BFloat16ES4_S4_ZZZNS0_21nextafter_kernel_cudaERNS_18TensorIteratorBaseEENKUlvE_clEvENKUlvE1_clEvEUlS4_S4_E_EESt5arrayIPcLm3EELi4E23TrivialOffsetCalculatorILi2EjESE_ILi1EjENS0_6memory12LoadWithCastILi2EEENSH_13StoreWithCastILi1EEEEEviT_T0_T2_T3_T4_T5_)
	.align		4
        /*0224*/ 	.word	index@(__assertfail)
	.align		4
        /*0228*/ 	.word	index@(_ZN2at6native18elementwise_kernelILi128ELi4EZNS0_15gpu_kernel_implINS0_13BUnaryFunctorIN3c108BFloat16ES5_S5_ZZZNS0_21nextafter_kernel_cudaERNS_18TensorIteratorBaseEENKUlvE_clEvENKUlvE1_clEvEUlS5_S5_E_EEEEvS7_RKT_EUliE_EEviT1_)
	.align		4
        /*022c*/ 	.word	index@(__assertfail)
	.align		4
        /*0230*/ 	.word	index@(_ZN2at6native27unrolled_elementwise_kernelINS0_13BUnaryFunctorIN3c108BFloat16ES4_S4_ZZZNS0_21nextafter_kernel_cudaERNS_18TensorIteratorBaseEENKUlvE_clEvENKUlvE1_clEvEUlS4_S4_E_EESt5arrayIPcLm2EELi4E23TrivialOffsetCalculatorILi1EjESF_NS0_6memory12LoadWithCastILi1EEENSG_13StoreWithCastILi1EEEEEviT_T0_T2_T3_T4_T5_)
	.align		4
        /*0234*/ 	.word	index@(__assertfail)
	.align		4
        /*0238*/ 	.word	index@(_ZN2at6native18elementwise_kernelILi128ELi4EZNS0_15gpu_kernel_implINS0_13AUnaryFunctorIN3c108BFloat16ES5_S5_ZZZNS0_21nextafter_kernel_cudaERNS_18TensorIteratorBaseEENKUlvE_clEvENKUlvE1_clEvEUlS5_S5_E_EEEEvS7_RKT_EUliE_EEviT1_)
	.align		4
        /*023c*/ 	.word	index@(__assertfail)
	.align		4
        /*0240*/ 	.word	index@(_ZN2at6native27unrolled_elementwise_kernelINS0_13AUnaryFunctorIN3c108BFloat16ES4_S4_ZZZNS0_21nextafter_kernel_cudaERNS_18TensorIteratorBaseEENKUlvE_clEvENKUlvE1_clEvEUlS4_S4_E_EESt5arrayIPcLm2EELi4E23TrivialOffsetCalculatorILi1EjESF_NS0_6memory12LoadWithCastILi1EEENSG_13StoreWithCastILi1EEEEEviT_T0_T2_T3_T4_T5_)
	.align		4
        /*0244*/ 	.word	index@(__assertfail)
	.align		4
        /*0248*/ 	.word	index@(_ZN2at6native18elementwise_kernelILi128ELi4EZNS0_15gpu_kernel_implINS0_13BinaryFunctorIfffZZZNS0_21nextafter_kernel_cudaERNS_18TensorIteratorBaseEENKUlvE_clEvENKUlvE0_clEvEUlffE_EEEEvS5_RKT_EUliE_EEviT1_)
	.align		4
        /*024c*/ 	.word	index@(__assertfail)
	.align		4
        /*0250*/ 	.word	index@(_ZN2at6native27unrolled_elementwise_kernelINS0_13BinaryFunctorIfffZZZNS0_21nextafter_kernel_cudaERNS_18TensorIteratorBaseEENKUlvE_clEvENKUlvE0_clEvEUlffE_EESt5arrayIPcLm3EELi4E23TrivialOffsetCalculatorILi2EjESC_ILi1EjENS0_6memory12LoadWithCastILi2EEENSF_13StoreWithCastILi1EEEEEviT_T0_T2_T3_T4_T5_)
	.align		4
        /*0254*/ 	.word	index@(__assertfail)
	.align		4
        /*0258*/ 	.word	index@(_ZN2at6native18elementwise_kernelILi128ELi4EZNS0_15gpu_kernel_implINS0_13BUnaryFunctorIfffZZZNS0_21nextafter_kernel_cudaERNS_18TensorIteratorBaseEENKUlvE_clEvENKUlvE0_clEvEUlffE_EEEEvS5_RKT_EUliE_EEviT1_)
	.align		4
        /*025c*/ 	.word	index@(__assertfail)
	.align		4
        /*0260*/ 	.word	index@(_ZN2at6native27unrolled_elementwise_kernelINS0_13BUnaryFunctorIfffZZZNS0_21nextafter_kernel_cudaERNS_18TensorIteratorBaseEENKUlvE_clEvENKUlvE0_clEvEUlffE_EESt5arrayIPcLm2EELi4E23TrivialOffsetCalculatorILi1EjESD_NS0_6memory12LoadWithCastILi1EEENSE_13StoreWithCastILi1EEEEEviT_T0_T2_T3_T4_T5_)
	.align		4
        /*0264*/ 	.word	index@(__assertfail)
	.align		4
        /*0268*/ 	.word	index@(_ZN2at6native18elementwise_kernelILi128ELi4EZNS0_15gpu_kernel_implINS0_13AUnaryFunctorIfffZZZNS0_21nextafter_kernel_cudaERNS_18TensorIteratorBaseEENKUlvE_clEvENKUlvE0_clEvEUlffE_EEEEvS5_RKT_EUliE_EEviT1_)
	.align		4
        /*026c*/ 	.word	index@(__assertfail)
	.align		4
        /*0270*/ 	.word	index@(_ZN2at6native27unrolled_elementwise_kernelINS0_13AUnaryFunctorIfffZZZNS0_21nextafter_kernel_cudaERNS_18TensorIteratorBaseEENKUlvE_clEvENKUlvE0_clEvEUlffE_EESt5arrayIPcLm2EELi4E23TrivialOffsetCalculatorILi1EjESD_NS0_6memory12LoadWithCastILi1EEENSE_13StoreWithCastILi1EEEEEviT_T0_T2_T3_T4_T5_)
	.align		4
        /*0274*/ 	.word	index@(__assertfail)
	.align		4
        /*0278*/ 	.word	index@(_ZN2at6native18elementwise_kernelILi128ELi4EZNS0_15gpu_kernel_implINS0_13BinaryFunctorIdddZZZNS0_21nextafter_kernel_cudaERNS_18TensorIteratorBaseEENKUlvE_clEvENKUlvE_clEvEUlddE_EEEEvS5_RKT_EUliE_EEviT1_)
	.align		4
        /*027c*/ 	.word	index@(__assertfail)
	.align		4
        /*0280*/ 	.word	index@(_ZN2at6native27unrolled_elementwise_kernelINS0_13BinaryFunctorIdddZZZNS0_21nextafter_kernel_cudaERNS_18TensorIteratorBaseEENKUlvE_clEvENKUlvE_clEvEUlddE_EESt5arrayIPcLm3EELi4E23TrivialOffsetCalculatorILi2EjESC_ILi1EjENS0_6memory12LoadWithCastILi2EEENSF_13StoreWithCastILi1EEEEEviT_T0_T2_T3_T4_T5_)
	.align		4
        /*0284*/ 	.word	index@(__assertfail)
	.align		4
        /*0288*/ 	.word	index@(_ZN2at6native18elementwise_kernelILi128ELi4EZNS0_15gpu_kernel_implINS0_13BUnaryFunctorIdddZZZNS0_21nextafter_kernel_cudaERNS_18TensorIteratorBaseEENKUlvE_clEvENKUlvE_clEvEUlddE_EEEEvS5_RKT_EUliE_EEviT1_)
	.align		4
        /*028c*/ 	.word	index@(__assertfail)
	.align		4
        /*0290*/ 	.word	index@(_ZN2at6native27unrolled_elementwise_kernelINS0_13BUnaryFunctorIdddZZZNS0_21nextafter_kernel_cudaERNS_18TensorIteratorBaseEENKUlvE_clEvENKUlvE_clEvEUlddE_EESt5arrayIPcLm2EELi4E23TrivialOffsetCalculatorILi1EjESD_NS0_6memory12LoadWithCastILi1EEENSE_13StoreWithCastILi1EEEEEviT_T0_T2_T3_T4_T5_)
	.align		4
        /*0294*/ 	.word	index@(__assertfail)
	.align		4
        /*0298*/ 	.word	index@(_ZN2at6native18elementwise_kernelILi128ELi4EZNS0_15gpu_kernel_implINS0_13AUnaryFunctorIdddZZZNS0_21nextafter_kernel_cudaERNS_18TensorIteratorBaseEENKUlvE_clEvENKUlvE_clEvEUlddE_EEEEvS5_RKT_EUliE_EEviT1_)
	.align		4
        /*029c*/ 	.word	index@(__assertfail)
	.align		4
        /*02a0*/ 	.word	index@(_ZN2at6native27unrolled_elementwise_kernelINS0_13AUnaryFunctorIdddZZZNS0_21nextafter_kernel_cudaERNS_18TensorIteratorBaseEENKUlvE_clEvENKUlvE_clEvEUlddE_EESt5arrayIPcLm2EELi4E23TrivialOffsetCalculatorILi1EjESD_NS0_6memory12LoadWithCastILi1EEENSE_13StoreWithCastILi1EEEEEviT_T0_T2_T3_T4_T5_)
	.align		4
        /*02a4*/ 	.word	index@(__assertfail)
	.align		4
        /*02a8*/ 	.word	0x00000000
	.align		4
        /*02ac*/ 	.word	0xfffffffe
	.align		4
        /*02b0*/ 	.word	0x00000000
	.align		4
        /*02b4*/ 	.word	0xfffffffd
	.align		4
        /*02b8*/ 	.word	0x00000000
	.align		4
        /*02bc*/ 	.word	0xfffffffc


//--------------------- .nv.constant4             --------------------------
	.section	.nv.constant4,"a",@progbits
	.align	8
	.align		8
.nv.constant4:
        /*0000*/ 	.dword	__assertfail
	.align		8
        /*0008*/ 	.dword	__unnamed_1
	.align		8
        /*0010*/ 	.dword	__unnamed_2
	.align		8
        /*0018*/ 	.dword	__unnamed_3
	.align		8
        /*0020*/ 	.dword	__unnamed_4
	.align		8
        /*0028*/ 	.dword	__unnamed_5
	.align		8
        /*0030*/ 	.dword	__unnamed_6
	.align		8
        /*0038*/ 	.dword	__unnamed_7
	.align		8
        /*0040*/ 	.dword	__unnamed_8
	.align		8
        /*0048*/ 	.dword	__unnamed_9
	.align		8
        /*0050*/ 	.dword	__unnamed_10
	.align		8
        /*0058*/ 	.dword	__unnamed_11
	.align		8
        /*0060*/ 	.dword	__unnamed_12
	.align		8
        /*0068*/ 	.dword	__unnamed_13
	.align		8
        /*0070*/ 	.dword	__unnamed_14
	.align		8
        /*0078*/ 	.dword	__unnamed_15
	.align		8
        /*0080*/ 	.dword	__unnamed_16
	.align		8
        /*0088*/ 	.dword	__unnamed_17
	.align		8
        /*0090*/ 	.dword	__unnamed_18
	.align		8
        /*0098*/ 	.dword	__unnamed_19
	.align		8
        /*00a0*/ 	.dword	__unnamed_20
	.align		8
        /*00a8*/ 	.dword	_ZN44_INTERNAL_a6129ffd_13_StepKernel_cu_e886815e4cuda3std3__45__cpo5beginE
	.align		8
        /*00b0*/ 	.dword	_ZN44_INTERNAL_a6129ffd_13_StepKernel_cu_e886815e4cuda3std3__45__cpo3endE
	.align		8
        /*00b8*/ 	.dword	_ZN44_INTERNAL_a6129ffd_13_StepKernel_cu_e886815e4cuda3std3__45__cpo6cbeginE
	.align		8
        /*00c0*/ 	.dword	_ZN44_INTERNAL_a6129ffd_13_StepKernel_cu_e886815e4cuda3std3__45__cpo4cendE
	.align		8
        /*00c8*/ 	.dword	_ZN44_INTERNAL_a6129ffd_13_StepKernel_cu_e886815e4cuda3std3__45__cpo6rbeginE
	.align		8
        /*00d0*/ 	.dword	_ZN44_INTERNAL_a6129ffd_13_StepKernel_cu_e886815e4cuda3std3__45__cpo4rendE
	.align		8
        /*00d8*/ 	.dword	_ZN44_INTERNAL_a6129ffd_13_StepKernel_cu_e886815e4cuda3std3__45__cpo7crbeginE
	.align		8
        /*00e0*/ 	.dword	_ZN44_INTERNAL_a6129ffd_13_StepKernel_cu_e886815e4cuda3std3__45__cpo5crendE
	.align		8
        /*00e8*/ 	.dword	_ZN44_INTERNAL_a6129ffd_13_StepKernel_cu_e886815e4cuda3std3__446_GLOBAL__N__a6129ffd_13_StepKernel_cu_e886815e6ignoreE
	.align		8
        /*00f0*/ 	.dword	_ZN44_INTERNAL_a6129ffd_13_StepKernel_cu_e886815e4cuda3std3__419piecewise_constructE
	.align		8
        /*00f8*/ 	.dword	_ZN44_INTERNAL_a6129ffd_13_StepKernel_cu_e886815e4cuda3std3__48in_placeE
	.align		8
        /*0100*/ 	.dword	_ZN44_INTERNAL_a6129ffd_13_StepKernel_cu_e886815e4cuda3std3__420unreachable_sentinelE
	.align		8
        /*0108*/ 	.dword	_ZN44_INTERNAL_a6129ffd_13_StepKernel_cu_e886815e4cuda3std6ranges3__45__cpo4swapE
	.align		8
        /*0110*/ 	.dword	_ZN44_INTERNAL_a6129ffd_13_StepKernel_cu_e886815e4cuda3std6ranges3__45__cpo9iter_moveE
	.align		8
        /*0118*/ 	.dword	_ZN44_INTERNAL_a6129ffd_13_StepKernel_cu_e886815e4cuda3std6ranges3__45__cpo5beginE
	.align		8
        /*0120*/ 	.dword	_ZN44_INTERNAL_a6129ffd_13_StepKernel_cu_e886815e4cuda3std6ranges3__45__cpo3endE
	.align		8
        /*0128*/ 	.dword	_ZN44_INTERNAL_a6129ffd_13_StepKernel_cu_e886815e4cuda3std6ranges3__45__cpo6cbeginE
	.align		8
        /*0130*/ 	.dword	_ZN44_INTERNAL_a6129ffd_13_StepKernel_cu_e886815e4cuda3std6ranges3__45__cpo4cendE
	.align		8
        /*0138*/ 	.dword	_ZN44_INTERNAL_a6129ffd_13_StepKernel_cu_e886815e4cuda3std6ranges3__45__cpo7advanceE
	.align		8
        /*0140*/ 	.dword	_ZN44_INTERNAL_a6129ffd_13_StepKernel_cu_e886815e4cuda3std6ranges3__45__cpo9iter_swapE
	.align		8
        /*0148*/ 	.dword	_ZN44_INTERNAL_a6129ffd_13_StepKernel_cu_e886815e4cuda3std6ranges3__45__cpo4nextE
	.align		8
        /*0150*/ 	.dword	_ZN44_INTERNAL_a6129ffd_13_StepKernel_cu_e886815e4cuda3std6ranges3__45__cpo4prevE
	.align		8
        /*0158*/ 	.dword	_ZN44_INTERNAL_a6129ffd_13_StepKernel_cu_e886815e4cuda3std6ranges3__45__cpo4dataE
	.align		8
        /*0160*/ 	.dword	_ZN44_INTERNAL_a6129ffd_13_StepKernel_cu_e886815e4cuda3std6ranges3__45__cpo5cdataE
	.align		8
        /*0168*/ 	.dword	_ZN44_INTERNAL_a6129ffd_13_StepKernel_cu_e886815e4cuda3std6ranges3__45__cpo4sizeE
	.align		8
        /*0170*/ 	.dword	_ZN44_INTERNAL_a6129ffd_13_StepKernel_cu_e886815e4cuda3std6ranges3__45__cpo5ssizeE
	.align		8
        /*0178*/ 	.dword	_ZN44_INTERNAL_a6129ffd_13_StepKernel_cu_e886815e4cuda3std6ranges3__45__cpo8distanceE
	.align		8
        /*0180*/ 	.dword	_ZN44_INTERNAL_a6129ffd_13_StepKernel_cu_e886815e6thrust23THRUST_300001_SM_900_NS6system6detail10sequential3seqE
	.align		8
        /*0188*/ 	.dword	$str$6
	.align		8
        /*0190*/ 	.dword	$str$7


//--------------------- .text._ZN2at6native18elementwise_kernelILi128ELi4EZNS0_15gpu_kernel_implINS0_13BinaryFunctorIN3c108BFloat16ES5_S5_ZZZNS0_21heaviside_kernel_cudaERNS_18TensorIteratorBaseEENKUlvE_clEvENKUlvE8_clEvEUlS5_S5_E_EEEEvS7_RKT_EUliE_EEviT1_ --------------------------
	.section	.text._ZN2at6native18elementwise_kernelILi128ELi4EZNS0_15gpu_kernel_implINS0_13BinaryFunctorIN3c108BFloat16ES5_S5_ZZZNS0_21heaviside_kernel_cudaERNS_18TensorIteratorBaseEENKUlvE_clEvENKUlvE8_clEvEUlS5_S5_E_EEEEvS7_RKT_EUliE_EEviT1_,"ax",@progbits
	.align	128
        .global         _ZN2at6native18elementwise_kernelILi128ELi4EZNS0_15gpu_kernel_implINS0_13BinaryFunctorIN3c108BFloat16ES5_S5_ZZZNS0_21heaviside_kernel_cudaERNS_18TensorIteratorBaseEENKUlvE_clEvENKUlvE8_clEvEUlS5_S5_E_EEEEvS7_RKT_EUliE_EEviT1_
        .type           _ZN2at6native18elementwise_kernelILi128ELi4EZNS0_15gpu_kernel_implINS0_13BinaryFunctorIN3c108BFloat16ES5_S5_ZZZNS0_21heaviside_kernel_cudaERNS_18TensorIteratorBaseEENKUlvE_clEvENKUlvE8_clEvEUlS5_S5_E_EEEEvS7_RKT_EUliE_EEviT1_,@function
        .size           _ZN2at6native18elementwise_kernelILi128ELi4EZNS0_15gpu_kernel_implINS0_13BinaryFunctorIN3c108BFloat16ES5_S5_ZZZNS0_21heaviside_kernel_cudaERNS_18TensorIteratorBaseEENKUlvE_clEvENKUlvE8_clEvEUlS5_S5_E_EEEEvS7_RKT_EUliE_EEviT1_,(.L_x_32015 - _ZN2at6native18elementwise_kernelILi128ELi4EZNS0_15gpu_kernel_implINS0_13BinaryFunctorIN3c108BFloat16ES5_S5_ZZZNS0_21heaviside_kernel_cudaERNS_18TensorIteratorBaseEENKUlvE_clEvENKUlvE8_clEvEUlS5_S5_E_EEEEvS7_RKT_EUliE_EEviT1_)
        .other          _ZN2at6native18elementwise_kernelILi128ELi4EZNS0_15gpu_kernel_implINS0_13BinaryFunctorIN3c108BFloat16ES5_S5_ZZZNS0_21heaviside_kernel_cudaERNS_18TensorIteratorBaseEENKUlvE_clEvENKUlvE8_clEvEUlS5_S5_E_EEEEvS7_RKT_EUliE_EEviT1_,@"STO_CUDA_ENTRY STV_DEFAULT"
_ZN2at6native18elementwise_kernelILi128ELi4EZNS0_15gpu_kernel_implINS0_13BinaryFunctorIN3c108BFloat16ES5_S5_ZZZNS0_21heaviside_kernel_cudaERNS_18TensorIteratorBaseEENKUlvE_clEvENKUlvE8_clEvEUlS5_S5_E_EEEEvS7_RKT_EUliE_EEviT1_:
.text._ZN2at6native18elementwise_kernelILi128ELi4EZNS0_15gpu_kernel_implINS0_13BinaryFunctorIN3c108BFloat16ES5_S5_ZZZNS0_21heaviside_kernel_cudaERNS_18TensorIteratorBaseEENKUlvE_clEvENKUlvE8_clEvEUlS5_S5_E_EEEEvS7_RKT_EUliE_EEviT1_:
[----:B------:R-:W0:Y:S01]  /*0000*/  LDC R1, c[0x0][0x28] ;  /* 0x00000a00ff017b82 */ /* 0x000e220000000800 */
[----:B------:R-:W1:Y:S01]  /*0010*/  S2R R18, SR_CTAID.X ;  /* 0x0000000000127919 */ /* 0x000e620000002500 */
[----:B------:R-:W-:Y:S01]  /*0020*/  ULDC UR4, c[0x0][0x210] ;  /* 0x0000840000047ab9 */ /* 0x000fe20000000800 */
[----:B------:R-:W-:Y:S01]  /*0030*/  ULDC.64 UR36, c[0x0][0x208] ;  /* 0x0000820000247ab9 */ /* 0x000fe20000000a00 */
[----:B------:R-:W-:Y:S01]  /*0040*/  BSSY B6, `(.L_x_0) ;  /* 0x000047d000067945 */ /* 0x000fe20003800000 */
[----:B------:R-:W1:Y:S02]  /*0050*/  S2R R23, SR_TID.X ;  /* 0x0000000000177919 */ /* 0x000e640000002100 */
[----:B-1----:R-:W-:-:S05]  /*0060*/  IMAD R19, R18, 0x200, R23 ;  /* 0x0000020012137824 */ /* 0x002fca00078e0217 */
[----:B------:R-:W-:-:S13]  /*0070*/  ISETP.GE.AND P0, PT, R19, UR4, PT ;  /* 0x0000000413007c0c */ /* 0x000fda000bf06270 */
[----:B0-----:R-:W-:Y:S05]  /*0080*/  @P0 BRA `(.L_x_1) ;  /* 0x0000004400e00947 */ /* 0x001fea0003800000 */
[----:B------:R-:W0:Y:S01]  /*0090*/  LDC R6, c[0x0][0x218] ;  /* 0x00008600ff067b82 */ /* 0x000e220000000800 */
[----:B------:R-:W-:Y:S02]  /*00a0*/  IMAD.MOV.U32 R22, RZ, RZ, RZ ;  /* 0x000000ffff167224 */ /* 0x000fe400078e00ff */
[----:B------:R-:W-:Y:S02]  /*00b0*/  IMAD.MOV.U32 R0, RZ, RZ, RZ ;  /* 0x000000ffff007224 */ /* 0x000fe400078e00ff */
[----:B------:R-:W-:Y:S01]  /*00c0*/  IMAD.MOV.U32 R16, RZ, RZ, RZ ;  /* 0x000000ffff107224 */ /* 0x000fe200078e00ff */
[----:B0-----:R-:W-:-:S13]  /*00d0*/  ISETP.NE.AND P0, PT, R6, RZ, PT ;  /* 0x000000ff0600720c */ /* 0x001fda0003f05270 */
[----:B------:R-:W-:Y:S05]  /*00e0*/  @!P0 BRA `(.L_x_2) ;  /* 0x0000001400788947 */ /* 0x000fea0003800000 */
[----:B------:R-:W-:Y:S01]  /*00f0*/  IMAD.MOV.U32 R2, RZ, RZ, RZ ;  /* 0x000000ffff027224 */ /* 0x000fe200078e00ff */
[----:B------:R-:W-:Y:S01]  /*0100*/  ULDC.64 UR4, c[0x0][0x220] ;  /* 0x0000880000047ab9 */ /* 0x000fe20000000a00 */
[----:B------:R-:W-:Y:S01]  /*0110*/  IMAD.MOV.U32 R3, RZ, RZ, R19 ;  /* 0x000000ffff037224 */ /* 0x000fe200078e0013 */
[----:B------:R-:W-:Y:S01]  /*0120*/  ISETP.NE.AND P0, PT, R6, 0x1, PT ;  /* 0x000000010600780c */ /* 0x000fe20003f05270 */
[----:B------:R-:W-:Y:S01]  /*0130*/  ULDC UR6, c[0x0][0x350] ;  /* 0x0000d40000067ab9 */ /* 0x000fe20000000800 */
[----:B------:R-:W-:Y:S01]  /*0140*/  IMAD.HI.U32 R4, R19, UR4, R2 ;  /* 0x0000000413047c27 */ /* 0x000fe2000f8e0002 */
[----:B------:R-:W-:-:S04]  /*0150*/  ULDC UR4, c[0x0][0x21c] ;  /* 0x0000870000047ab9 */ /* 0x000fc80000000800 */
[----:B------:R-:W-:-:S05]  /*0160*/  SHF.R.U32.HI R5, RZ, UR5, R4 ;  /* 0x00000005ff057c19 */ /* 0x000fca0008011604 */
[----:B------:R-:W-:-:S04]  /*0170*/  IMAD.MOV R0, RZ, RZ, -R5 ;  /* 0x000000ffff007224 */ /* 0x000fc800078e0a05 */
[----:B------:R-:W-:Y:S01]  /*0180*/  IMAD R19, R0, UR4, R19 ;  /* 0x0000000400137c24 */ /* 0x000fe2000f8e0213 */
[----:B------:R-:W-:-:S03]  /*0190*/  ULDC.64 UR4, c[0x0][0x348] ;  /* 0x0000d20000047ab9 */ /* 0x000fc60000000a00 */
[C---:B------:R-:W-:Y:S02]  /*01a0*/  IMAD R16, R19.reuse, UR4, RZ ;  /* 0x0000000413107c24 */ /* 0x040fe4000f8e02ff */
[C---:B------:R-:W-:Y:S02]  /*01b0*/  IMAD R0, R19.reuse, UR5, RZ ;  /* 0x0000000513007c24 */ /* 0x040fe4000f8e02ff */
[----:B------:R-:W-:Y:S01]  /*01c0*/  IMAD R22, R19, UR6, RZ ;  /* 0x0000000613167c24 */ /* 0x000fe2000f8e02ff */
[----:B------:R-:W-:Y:S06]  /*01d0*/  @!P0 BRA `(.L_x_2) ;  /* 0x00000014003c8947 */ /* 0x000fec0003800000 */
[----:B------:R-:W-:Y:S01]  /*01e0*/  IMAD.MOV.U32 R4, RZ, RZ, RZ ;  /* 0x000000ffff047224 */ /* 0x000fe200078e00ff */
[----:B------:R-:W-:Y:S01]  /*01f0*/  ULDC.64 UR8, c[0x0][0x228] ;  /* 0x00008a0000087ab9 */ /* 0x000fe20000000a00 */
[----:B------:R-:W-:Y:S01]  /*0200*/  ULDC UR4, c[0x0][0x230] ;  /* 0x00008c0000047ab9 */ /* 0x000fe20000000800 */
[----:B------:R-:W-:Y:S01]  /*0210*/  ISETP.NE.AND P0, PT, R6, 0x2, PT ;  /* 0x000000020600780c */ /* 0x000fe20003f05270 */
[----:B------:R-:W-:-:S05]  /*0220*/  IMAD.HI.U32 R2, R5, UR9, R4 ;  /* 0x0000000905027c27 */ /* 0x000fca000f8e0004 */
[----:B------:R-:W-:Y:S01]  /*0230*/  SHF.R.U32.HI R3, RZ, UR4, R2 ;  /* 0x00000004ff037c19 */ /* 0x000fe20008011602 */
[----:B------:R-:W-:-:S04]  /*0240*/  ULDC UR4, c[0x0][0x354] ;  /* 0x0000d50000047ab9 */ /* 0x000fc80000000800 */
[----:B------:R-:W-:-:S04]  /*0250*/  IMAD.MOV R4, RZ, RZ, -R3 ;  /* 0x000000ffff047224 */ /* 0x000fc800078e0a03 */
[----:B------:R-:W-:Y:S01]  /*0260*/  IMAD R5, R4, UR8, R5 ;  /* 0x0000000804057c24 */ /* 0x000fe2000f8e0205 */
[----:B------:R-:W-:-:S03]  /*0270*/  ULDC.64 UR8, c[0x0][0x358] ;  /* 0x0000d60000087ab9 */ /* 0x000fc60000000a00 */
[C---:B------:R-:W-:Y:S02]  /*0280*/  IMAD R22, R5.reuse, UR9, RZ ;  /* 0x0000000905167c24 */ /* 0x040fe4000f8e02ff */
[C---:B------:R-:W-:Y:S02]  /*0290*/  IMAD R16, R5.reuse, UR4, R16 ;  /* 0x0000000405107c24 */ /* 0x040fe4000f8e0210 */
[----:B------:R-:W-:Y:S02]  /*02a0*/  IMAD R0, R5, UR8, R0 ;  /* 0x0000000805007c24 */ /* 0x000fe4000f8e0200 */
[----:B------:R-:W-:Y:S01]  /*02b0*/  IMAD R22, R19, UR6, R22 ;  /* 0x0000000613167c24 */ /* 0x000fe2000f8e0216 */
[----:B------:R-:W-:Y:S06]  /*02c0*/  @!P0 BRA `(.L_x_2) ;  /* 0x0000001400008947 */ /* 0x000fec0003800000 */
[----:B------:R-:W-:Y:S01]  /*02d0*/  IMAD.MOV.U32 R2, RZ, RZ, RZ ;  /* 0x000000ffff027224 */ /* 0x000fe200078e00ff */
[----:B------:R-:W-:Y:S01]  /*02e0*/  ULDC.64 UR4, c[0x0][0x238] ;  /* 0x00008e0000047ab9 */ /* 0x000fe20000000a00 */
        /* <DEDUP_REMOVED lines=8> */
[C---:B------:R-:W-:Y:S02]  /*0370*/  IMAD R16, R3.reuse, UR4, R16 ;  /* 0x0000000403107c24 */ /* 0x040fe4000f8e0210 */
[C---:B------:R-:W-:Y:S02]  /*0380*/  IMAD R0, R3.reuse, UR5, R0 ;  /* 0x0000000503007c24 */ /* 0x040fe4000f8e0200 */
[----:B------:R-:W-:Y:S01]  /*0390*/  IMAD R22, R3, UR6, R22 ;  /* 0x0000000603167c24 */ /* 0x000fe2000f8e0216 */
        /* <DEDUP_REMOVED lines=297> */
[----:B------:R-:W-:Y:S02]  /*1630*/  ULDC UR6, c[0x0][0x470] ;  /* 0x00011c0000067ab9 */ /* 0x000fe40000000800 */
        /* <DEDUP_REMOVED lines=8> */
[----:B------:R-:W-:-:S07]  /*16c0*/  IMAD R22, R3, UR6, R22 ;  /* 0x0000000603167c24 */ /* 0x000fce000f8e0216 */
.L_x_2:
[----:B------:R-:W0:Y:S01]  /*16d0*/  LDC.U8 R5, c[0x0][0x492] ;  /* 0x00012480ff057b82 */ /* 0x000e220000000000 */
[----:B------:R-:W-:Y:S01]  /*16e0*/  ULDC.64 UR4, c[0x0][0x478] ;  /* 0x00011e0000047ab9 */ /* 0x000fe20000000a00 */
[----:B------:R-:W-:Y:S01]  /*16f0*/  ULDC.64 UR6, c[0x0][0x480] ;  /* 0x0001200000067ab9 */ /* 0x000fe20000000a00 */
[----:B------:R-:W-:Y:S02]  /*1700*/  IADD3 R16, P1, R16, UR4, RZ ;  /* 0x0000000410107c10 */ /* 0x000fe4000ff3e0ff */
[----:B------:R-:W-:-:S03]  /*1710*/  IADD3 R2, P2, R0, UR6, RZ ;  /* 0x0000000600027c10 */ /* 0x000fc6000ff5e0ff */
[----:B------:R-:W-:Y:S02]  /*1720*/  IMAD.X R17, RZ, RZ, UR5, P1 ;  /* 0x00000005ff117e24 */ /* 0x000fe400088e06ff */
[----:B------:R-:W-:Y:S01]  /*1730*/  IMAD.X R3, RZ, RZ, UR7, P2 ;  /* 0x00000007ff037e24 */ /* 0x000fe200090e06ff */
[----:B0-----:R-:W-:-:S04]  /*1740*/  PRMT R4, R5, 0x9910, RZ ;  /* 0x0000991005047816 */ /* 0x001fc800000000ff */
[----:B------:R-:W-:-:S13]  /*1750*/  ISETP.GT.AND P0, PT, R4, 0x9, PT ;  /* 0x000000090400780c */ /* 0x000fda0003f04270 */
[----:B------:R-:W-:Y:S05]  /*1760*/  @P0 BRA `(.L_x_3) ;  /* 0x0000000400300947 */ /* 0x000fea0003800000 */
[----:B------:R-:W-:-:S13]  /*1770*/  ISETP.GT.AND P0, PT, R4, 0x4, PT ;  /* 0x000000040400780c */ /* 0x000fda0003f04270 */
[----:B------:R-:W-:Y:S05]  /*1780*/  @P0 BRA `(.L_x_4) ;  /* 0x0000000000940947 */ /* 0x000fea0003800000 */
[----:B------:R-:W-:-:S13]  /*1790*/  ISETP.GT.AND P0, PT, R4, 0x1, PT ;  /* 0x000000010400780c */ /* 0x000fda0003f04270 */
[----:B------:R-:W-:Y:S05]  /*17a0*/  @P0 BRA `(.L_x_5) ;  /* 0x0000000000380947 */ /* 0x000fea0003800000 */
[----:B------:R-:W-:-:S13]  /*17b0*/  ISETP.NE.AND P0, PT, R5, RZ, PT ;  /* 0x000000ff0500720c */ /* 0x000fda0003f05270 */
[----:B------:R-:W-:Y:S05]  /*17c0*/  @!P0 BRA `(.L_x_6) ;  /* 0x00000000001c8947 */ /* 0x000fea0003800000 */
[----:B------:R-:W-:-:S13]  /*17d0*/  ISETP.NE.AND P0, PT, R4, 0x1, PT ;  /* 0x000000010400780c */ /* 0x000fda0003f05270 */
[----:B------:R-:W-:Y:S05]  /*17e0*/  @P0 BRA `(.L_x_7) ;  /* 0x0000000c00840947 */ /* 0x000fea0003800000 */
[----:B------:R-:W2:Y:S02]  /*17f0*/  LDG.E.S8 R2, desc[UR36][R2.64] ;  /* 0x0000002402027981 */ /* 0x000ea4000c1e1300 */
[----:B--2---:R-:W0:Y:S02]  /*1800*/  I2F.S16 R0, R2 ;  /* 0x0000000200007306 */ /* 0x004e240000101400 */
[----:B0-----:R-:W-:-:S04]  /*1810*/  F2FP.BF16.F32.PACK_AB R0, RZ, R0 ;  /* 0x00000000ff00723e */ /* 0x001fc800000010ff */
[----:B------:R-:W-:Y:S01]  /*1820*/  PRMT R19, R0, 0x7610, R19 ;  /* 0x0000761000137816 */ /* 0x000fe20000000013 */
[----:B------:R-:W-:Y:S06]  /*1830*/  BRA `(.L_x_8) ;  /* 0x0000000c00dc7947 */ /* 0x000fec0003800000 */
.L_x_6:
[----:B------:R-:W2:Y:S02]  /*1840*/  LDG.E.U8 R2, desc[UR36][R2.64] ;  /* 0x0000002402027981 */ /* 0x000ea4000c1e1100 */
[----:B--2---:R-:W-:-:S04]  /*1850*/  I2FP.F32.U32 R0, R2 ;  /* 0x0000000200007245 */ /* 0x004fc80000201000 */
[----:B------:R-:W-:-:S04]  /*1860*/  F2FP.BF16.F32.PACK_AB R0, RZ, R0 ;  /* 0x00000000ff00723e */ /* 0x000fc800000010ff */
[----:B------:R-:W-:Y:S01]  /*1870*/  PRMT R19, R0, 0x7610, R19 ;  /* 0x0000761000137816 */ /* 0x000fe20000000013 */
[----:B------:R-:W-:Y:S06]  /*1880*/  BRA `(.L_x_8) ;  /* 0x0000000c00c87947 */ /* 0x000fec0003800000 */
.L_x_5:
[----:B------:R-:W-:-:S13]  /*1890*/  ISETP.NE.AND P0, PT, R4, 0x2, PT ;  /* 0x000000020400780c */ /* 0x000fda0003f05270 */
[----:B------:R-:W-:Y:S05]  /*18a0*/  @!P0 BRA `(.L_x_9) ;  /* 0x0000000000388947 */ /* 0x000fea0003800000 */
[----:B------:R-:W-:-:S13]  /*18b0*/  ISETP.NE.AND P0, PT, R4, 0x3, PT ;  /* 0x000000030400780c */ /* 0x000fda0003f05270 */
[----:B------:R-:W-:Y:S05]  /*18c0*/  @!P0 BRA `(.L_x_10) ;  /* 0x00000000001c8947 */ /* 0x000fea0003800000 */
[----:B------:R-:W-:-:S13]  /*18d0*/  ISETP.NE.AND P0, PT, R4, 0x4, PT ;  /* 0x000000040400780c */ /* 0x000fda0003f05270 */
[----:B------:R-:W-:Y:S05]  /*18e0*/  @P0 BRA `(.L_x_7) ;  /* 0x0000000c00440947 */ /* 0x000fea0003800000 */
[----:B------:R-:W2:Y:S02]  /*18f0*/  LDG.E.64 R2, desc[UR36][R2.64] ;  /* 0x0000002402027981 */ /* 0x000ea4000c1e1b00 */
[----:B--2---:R-:W0:Y:S02]  /*1900*/  I2F.S64 R0, R2 ;  /* 0x0000000200007312 */ /* 0x004e240000301400 */
[----:B0-----:R-:W-:-:S04]  /*1910*/  F2FP.BF16.F32.PACK_AB R0, RZ, R0 ;  /* 0x00000000ff00723e */ /* 0x001fc800000010ff */
[----:B------:R-:W-:Y:S01]  /*1920*/  PRMT R19, R0, 0x7610, R19 ;  /* 0x0000761000137816 */ /* 0x000fe20000000013 */
[----:B------:R-:W-:Y:S06]  /*1930*/  BRA `(.L_x_8) ;  /* 0x0000000c009c7947 */ /* 0x000fec0003800000 */
.L_x_10:
[----:B------:R-:W2:Y:S02]  /*1940*/  LDG.E R2, desc[UR36][R2.64] ;  /* 0x0000002402027981 */ /* 0x000ea4000c1e1900 */
[----:B--2---:R-:W-:-:S04]  /*1950*/  I2FP.F32.S32 R0, R2 ;  /* 0x0000000200007245 */ /* 0x004fc80000201400 */
[----:B------:R-:W-:-:S04]  /*1960*/  F2FP.BF16.F32.PACK_AB R0, RZ, R0 ;  /* 0x00000000ff00723e */ /* 0x000fc800000010ff */
[----:B------:R-:W-:Y:S01]  /*1970*/  PRMT R19, R0, 0x7610, R19 ;  /* 0x0000761000137816 */ /* 0x000fe20000000013 */
[----:B------:R-:W-:Y:S06]  /*1980*/  BRA `(.L_x_8) ;  /* 0x0000000c00887947 */ /* 0x000fec0003800000 */
.L_x_9:
[----:B------:R-:W2:Y:S02]  /*1990*/  LDG.E.U16 R2, desc[UR36][R2.64] ;  /* 0x0000002402027981 */ /* 0x000ea4000c1e1500 */
[----:B--2---:R-:W0:Y:S02]  /*19a0*/  I2F.S16 R0, R2 ;  /* 0x0000000200007306 */ /* 0x004e240000101400 */
[----:B0-----:R-:W-:-:S04]  /*19b0*/  F2FP.BF16.F32.PACK_AB R0, RZ, R0 ;  /* 0x00000000ff00723e */ /* 0x001fc800000010ff */
[----:B------:R-:W-:Y:S01]  /*19c0*/  PRMT R19, R0, 0x7610, R19 ;  /* 0x0000761000137816 */ /* 0x000fe20000000013 */
[----:B------:R-:W-:Y:S06]  /*19d0*/  BRA `(.L_x_8) ;  /* 0x0000000c00747947 */ /* 0x000fec0003800000 */
.L_x_4:
[----:B------:R-:W-:-:S13]  /*19e0*/  ISETP.GT.AND P0, PT, R4, 0x6, PT ;  /* 0x000000060400780c */ /* 0x000fda0003f04270 */
[----:B------:R-:W-:Y:S05]  /*19f0*/  @P0 BRA `(.L_x_11) ;  /* 0x0000000000300947 */ /* 0x000fea0003800000 */
[----:B------:R-:W-:-:S13]  /*1a00*/  ISETP.NE.AND P0, PT, R4, 0x5, PT ;  /* 0x000000050400780c */ /* 0x000fda0003f05270 */
[----:B------:R-:W-:Y:S05]  /*1a10*/  @!P0 BRA `(.L_x_12) ;  /* 0x0000000000148947 */ /* 0x000fea0003800000 */
[----:B------:R-:W-:-:S13]  /*1a20*/  ISETP.NE.AND P0, PT, R4, 0x6, PT ;  /* 0x000000060400780c */ /* 0x000fda0003f05270 */
[----:B------:R-:W-:Y:S05]  /*1a30*/  @P0 BRA `(.L_x_7) ;  /* 0x0000000800f00947 */ /* 0x000fea0003800000 */
[----:B------:R-:W2:Y:S02]  /*1a40*/  LDG.E R2, desc[UR36][R2.64] ;  /* 0x0000002402027981 */ /* 0x000ea4000c1e1900 */
[----:B--2---:R-:W-:Y:S01]  /*1a50*/  F2FP.BF16.F32.PACK_AB R19, RZ, R2 ;  /* 0x00000002ff13723e */ /* 0x004fe200000010ff */
[----:B------:R-:W-:Y:S06]  /*1a60*/  BRA `(.L_x_8) ;  /* 0x0000000c00507947 */ /* 0x000fec0003800000 */
.L_x_12:
[----:B------:R-:W2:Y:S02]  /*1a70*/  LDG.E.U16 R0, desc[UR36][R2.64] ;  /* 0x0000002402007981 */ /* 0x000ea4000c1e1500 */
[----:B--2---:R-:W-:-:S05]  /*1a80*/  HADD2.F32 R0, -RZ, R0.H0_H0 ;  /* 0x20000000ff007230 */ /* 0x004fca0000004100 */
[----:B------:R-:W-:-:S04]  /*1a90*/  F2FP.BF16.F32.PACK_AB R0, RZ, R0 ;  /* 0x00000000ff00723e */ /* 0x000fc800000010ff */
[----:B------:R-:W-:Y:S01]  /*1aa0*/  PRMT R19, R0, 0x7610, R19 ;  /* 0x0000761000137816 */ /* 0x000fe20000000013 */
[----:B------:R-:W-:Y:S06]  /*1ab0*/  BRA `(.L_x_8) ;  /* 0x0000000c003c7947 */ /* 0x000fec0003800000 */
.L_x_11:
[----:B------:R-:W-:-:S13]  /*1ac0*/  ISETP.NE.AND P0, PT, R4, 0x7, PT ;  /* 0x000000070400780c */ /* 0x000fda0003f05270 */
[----:B------:R-:W-:Y:S05]  /*1ad0*/  @!P0 BRA `(.L_x_13) ;  /* 0x0000000000308947 */ /* 0x000fea0003800000 */
[----:B------:R-:W-:-:S13]  /*1ae0*/  ISETP.NE.AND P0, PT, R4, 0x8, PT ;  /* 0x000000080400780c */ /* 0x000fda0003f05270 */
[----:B------:R-:W-:Y:S05]  /*1af0*/  @!P0 BRA `(.L_x_14) ;  /* 0x0000000000148947 */ /* 0x000fea0003800000 */
[----:B------:R-:W-:-:S13]  /*1b00*/  ISETP.NE.AND P0, PT, R4, 0x9, PT ;  /* 0x000000090400780c */ /* 0x000fda0003f05270 */
[----:B------:R-:W-:Y:S05]  /*1b10*/  @P0 BRA `(.L_x_7) ;  /* 0x0000000800b80947 */ /* 0x000fea0003800000 */
[----:B------:R-:W2:Y:S02]  /*1b20*/  LDG.E R2, desc[UR36][R2.64] ;  /* 0x0000002402027981 */ /* 0x000ea4000c1e1900 */
[----:B--2---:R-:W-:Y:S01]  /*1b30*/  F2FP.BF16.F32.PACK_AB R19, RZ, R2 ;  /* 0x00000002ff13723e */ /* 0x004fe200000010ff */
[----:B------:R-:W-:Y:S06]  /*1b40*/  BRA `(.L_x_8) ;  /* 0x0000000c00187947 */ /* 0x000fec0003800000 */
.L_x_14:
[----:B------:R-:W2:Y:S02]  /*1b50*/  LDG.E.U16 R2, desc[UR36][R2.64] ;  /* 0x0000002402027981 */ /* 0x000ea4000c1e1500 */
[----:B--2---:R-:W-:-:S05]  /*1b60*/  HADD2.F32 R0, -RZ, R2.H0_H0 ;  /* 0x20000002ff007230 */ /* 0x004fca0000004100 */
[----:B------:R-:W-:-:S04]  /*1b70*/  F2FP.BF16.F32.PACK_AB R0, RZ, R0 ;  /* 0x00000000ff00723e */ /* 0x000fc800000010ff */
[----:B------:R-:W-:Y:S01]  /*1b80*/  PRMT R19, R0, 0x7610, R19 ;  /* 0x0000761000137816 */ /* 0x000fe20000000013 */
[----:B------:R-:W-:Y:S06]  /*1b90*/  BRA `(.L_x_8) ;  /* 0x0000000c00047947 */ /* 0x000fec0003800000 */
.L_x_13:
[----:B------:R-:W2:Y:S01]  /*1ba0*/  LDG.E.64 R2, desc[UR36][R2.64] ;  /* 0x0000002402027981 */ /* 0x000ea2000c1e1b00 */
[----:B------:R-:W-:Y:S01]  /*1bb0*/  UMOV UR4, 0xf0000000 ;  /* 0xf000000000047882 */ /* 0x000fe20000000000 */
[----:B------:R-:W-:Y:S01]  /*1bc0*/  UMOV UR5, 0x380fffff ;  /* 0x380fffff00057882 */ /* 0x000fe20000000000 */
[----:B--2---:R-:W0:Y:S01]  /*1bd0*/  F2F.F32.F64 R0, R2 ;  /* 0x0000000200007310 */ /* 0x004e220000301000 */
[----:B------:R-:W-:-:S14]  /*1be0*/  DSETP.GEU.AND P0, PT, |R2|, UR4, PT ;  /* 0x0000000402007e2a */ /* 0x000fdc000bf0e200 */
[----:B0-----:R-:W-:-:S05]  /*1bf0*/  @!P0 FMUL R0, R0, 1.175494350822287508e-38 ;  /* 0x0080000000008820 */ /* 0x001fca0000400000 */
[----:B------:R-:W-:-:S04]  /*1c00*/  F2FP.BF16.F32.PACK_AB R0, RZ, R0 ;  /* 0x00000000ff00723e */ /* 0x000fc800000010ff */
[----:B------:R-:W-:Y:S01]  /*1c10*/  PRMT R19, R0, 0x7610, R19 ;  /* 0x0000761000137816 */ /* 0x000fe20000000013 */
[----:B------:R-:W-:Y:S06]  /*1c20*/  BRA `(.L_x_8) ;  /* 0x0000000800e07947 */ /* 0x000fec0003800000 */
.L_x_3:
[----:B------:R-:W-:-:S13]  /*1c30*/  ISETP.GT.AND P0, PT, R4, 0x18, PT ;  /* 0x000000180400780c */ /* 0x000fda0003f04270 */
[----:B------:R-:W-:Y:S05]  /*1c40*/  @P0 BRA `(.L_x_15) ;  /* 0x0000000400080947 */ /* 0x000fea0003800000 */
[----:B------:R-:W-:-:S13]  /*1c50*/  ISETP.GT.AND P0, PT, R4, 0xe, PT ;  /* 0x0000000e0400780c */ /* 0x000fda0003f04270 */
[----:B------:R-:W-:Y:S05]  /*1c60*/  @P0 BRA `(.L_x_16) ;  /* 0x00000000004c0947 */ /* 0x000fea0003800000 */
[----:B------:R-:W-:-:S13]  /*1c70*/  ISETP.NE.AND P0, PT, R4, 0xa, PT ;  /* 0x0000000a0400780c */ /* 0x000fda0003f05270 */
[----:B------:R-:W-:Y:S05]  /*1c80*/  @!P0 BRA `(.L_x_17) ;  /* 0x0000000000208947 */ /* 0x000fea0003800000 */
[----:B------:R-:W-:-:S13]  /*1c90*/  ISETP.NE.AND P0, PT, R4, 0xb, PT ;  /* 0x0000000b0400780c */ /* 0x000fda0003f05270 */
[----:B------:R-:W-:Y:S05]  /*1ca0*/  @P0 BRA `(.L_x_7) ;  /* 0x0000000800540947 */ /* 0x000fea0003800000 */
[----:B------:R-:W2:Y:S02]  /*1cb0*/  LDG.E.U8 R2, desc[UR36][R2.64] ;  /* 0x0000002402027981 */ /* 0x000ea4000c1e1100 */
[----:B--2---:R-:W-:-:S04]  /*1cc0*/  ISETP.NE.AND P0, PT, R2, RZ, PT ;  /* 0x000000ff0200720c */ /* 0x004fc80003f05270 */
[----:B------:R-:W-:-:S04]  /*1cd0*/  FSEL R0, RZ, 1, !P0 ;  /* 0x3f800000ff007808 */ /* 0x000fc80004000000 */
[----:B------:R-:W-:-:S04]  /*1ce0*/  F2FP.BF16.F32.PACK_AB R0, RZ, R0 ;  /* 0x00000000ff00723e */ /* 0x000fc800000010ff */
[----:B------:R-:W-:Y:S01]  /*1cf0*/  PRMT R19, R0, 0x7610, R19 ;  /* 0x0000761000137816 */ /* 0x000fe20000000013 */
[----:B------:R-:W-:Y:S06]  /*1d00*/  BRA `(.L_x_8) ;  /* 0x0000000800a87947 */ /* 0x000fec0003800000 */
.L_x_17:
        /* <DEDUP_REMOVED lines=9> */
.L_x_16:
[----:B------:R-:W-:-:S13]  /*1da0*/  ISETP.NE.AND P0, PT, R4, 0xf, PT ;  /* 0x0000000f0400780c */ /* 0x000fda0003f05270 */
[----:B------:R-:W-:Y:S05]  /*1db0*/  @!P0 BRA `(.L_x_18) ;  /* 0x0000000000a48947 */ /* 0x000fea0003800000 */
[----:B------:R-:W-:-:S13]  /*1dc0*/  ISETP.NE.AND P0, PT, R4, 0x17, PT ;  /* 0x000000170400780c */ /* 0x000fda0003f05270 */
[----:B------:R-:W-:Y:S05]  /*1dd0*/  @!P0 BRA `(.L_x_19) ;  /* 0x0000000000608947 */ /* 0x000fea0003800000 */
[----:B------:R-:W-:-:S13]  /*1de0*/  ISETP.NE.AND P0, PT, R4, 0x18, PT ;  /* 0x000000180400780c */ /* 0x000fda0003f05270 */
[----:B------:R-:W-:Y:S05]  /*1df0*/  @P0 BRA `(.L_x_7) ;  /* 0x0000000800000947 */ /* 0x000fea0003800000 */
[----:B------:R-:W2:Y:S01]  /*1e00*/  LDG.E.U8 R0, desc[UR36][R2.64] ;  /* 0x0000002402007981 */ /* 0x000ea2000c1e1100 */
[----:B------:R-:W-:Y:S02]  /*1e10*/  IMAD.MOV.U32 R8, RZ, RZ, -0x800000 ;  /* 0xff800000ff087424 */ /* 0x000fe400078e00ff */
[----:B--2---:R-:W-:-:S05]  /*1e20*/  IMAD.SHL.U32 R0, R0, 0x1000000, RZ ;  /* 0x0100000000007824 */ /* 0x004fca00078e00ff */
[----:B------:R-:W-:-:S04]  /*1e30*/  LOP3.LUT R4, R0, 0x7f000000, RZ, 0xc0, !PT ;  /* 0x7f00000000047812 */ /* 0x000fc800078ec0ff */
[----:B------:R-:W0:Y:S01]  /*1e40*/  FLO.U32 R5, R4 ;  /* 0x0000000400057300 */ /* 0x000e2200000e0000 */
[C---:B------:R-:W-:Y:S02]  /*1e50*/  VIADD R6, R4.reuse, 0x1000000 ;  /* 0x0100000004067836 */ /* 0x040fe40000000000 */
[----:B------:R-:W-:-:S03]  /*1e60*/  VIADD R2, R4, 0xffffffff ;  /* 0xffffffff04027836 */ /* 0x000fc60000000000 */
[----:B------:R-:W-:Y:S02]  /*1e70*/  SHF.R.S32.HI R6, RZ, 0x8, R6 ;  /* 0x00000008ff067819 */ /* 0x000fe40000011406 */
[----:B------:R-:W-:Y:S02]  /*1e80*/  SHF.R.S32.HI R2, RZ, 0x1f, R2 ;  /* 0x0000001fff027819 */ /* 0x000fe40000011402 */
[----:B0-----:R-:W-:-:S04]  /*1e90*/  IADD3 R5, -R5, 0x1f, RZ ;  /* 0x0000001f05057810 */ /* 0x001fc80007ffe1ff */
[C---:B------:R-:W-:Y:S01]  /*1ea0*/  ISETP.GT.U32.AND P0, PT, R5.reuse, 0x4, PT ;  /* 0x000000040500780c */ /* 0x040fe20003f04070 */
[----:B------:R-:W-:-:S05]  /*1eb0*/  VIADD R5, R5, 0xfffffffc ;  /* 0xfffffffc05057836 */ /* 0x000fca0000000000 */
[----:B------:R-:W-:-:S05]  /*1ec0*/  SEL R5, R5, RZ, P0 ;  /* 0x000000ff05057207 */ /* 0x000fca0000000000 */
[----:B------:R-:W-:Y:S01]  /*1ed0*/  IMAD R8, R5, R8, 0x3c000000 ;  /* 0x3c00000005087424 */ /* 0x000fe200078e0208 */
[----:B------:R-:W-:-:S04]  /*1ee0*/  SHF.L.U32 R5, R4, R5, RZ ;  /* 0x0000000504057219 */ /* 0x000fc800000006ff */
[----:B------:R-:W-:-:S04]  /*1ef0*/  LEA.HI R5, R5, R8, RZ, 0x1c ;  /* 0x0000000805057211 */ /* 0x000fc800078fe0ff */
[----:B------:R-:W-:-:S04]  /*1f00*/  LOP3.LUT R5, R5, 0x7f800000, R6, 0xf8, !PT ;  /* 0x7f80000005057812 */ /* 0x000fc800078ef806 */
[----:B------:R-:W-:-:S04]  /*1f10*/  LOP3.LUT R5, R5, R2, RZ, 0x30, !PT ;  /* 0x0000000205057212 */ /* 0x000fc800078e30ff */
[----:B------:R-:W-:-:S04]  /*1f20*/  LOP3.LUT R5, R5, 0x80000000, R0, 0xf8, !PT ;  /* 0x8000000005057812 */ /* 0x000fc800078ef800 */
[----:B------:R-:W-:-:S04]  /*1f30*/  F2FP.BF16.F32.PACK_AB R5, RZ, R5 ;  /* 0x00000005ff05723e */ /* 0x000fc800000010ff */
[----:B------:R-:W-:Y:S01]  /*1f40*/  PRMT R19, R5, 0x7610, R19 ;  /* 0x0000761005137816 */ /* 0x000fe20000000013 */
[----:B------:R-:W-:Y:S06]  /*1f50*/  BRA `(.L_x_8) ;  /* 0x0000000800147947 */ /* 0x000fec0003800000 */
.L_x_19:
[----:B------:R-:W2:Y:S02]  /*1f60*/  LDG.E.U8 R2, desc[UR36][R2.64] ;  /* 0x0000002402027981 */ /* 0x000ea4000c1e1100 */
[C---:B--2---:R-:W-:Y:S02]  /*1f70*/  IMAD.SHL.U32 R0, R2.reuse, 0x2000000, RZ ;  /* 0x0200000002007824 */ /* 0x044fe400078e00ff */
[----:B------:R-:W-:-:S03]  /*1f80*/  IMAD.SHL.U32 R5, R2, 0x1000000, RZ ;  /* 0x0100000002057824 */ /* 0x000fc600078e00ff */
[----:B------:R-:W-:-:S13]  /*1f90*/  ISETP.GE.U32.AND P0, PT, R0, 0x8000000, PT ;  /* 0x080000000000780c */ /* 0x000fda0003f06070 */
[C---:B------:R-:W-:Y:S02]  /*1fa0*/  @!P0 IMAD.SHL.U32 R0, R2.reuse, 0x100, RZ ;  /* 0x0000010002008824 */ /* 0x040fe400078e00ff */
[----:B------:R-:W-:-:S03]  /*1fb0*/  @P0 IMAD.SHL.U32 R4, R2, 0x200000, RZ ;  /* 0x0020000002040824 */ /* 0x000fc600078e00ff */
[----:B------:R-:W-:Y:S02]  /*1fc0*/  @!P0 LOP3.LUT R0, R0, 0x7f00, RZ, 0xc0, !PT ;  /* 0x00007f0000008812 */ /* 0x000fe400078ec0ff */
[----:B------:R-:W-:Y:S02]  /*1fd0*/  @P0 LOP3.LUT R4, R4, 0x70000000, RZ, 0xfc, !PT ;  /* 0x7000000004040812 */ /* 0x000fe400078efcff */
[----:B------:R-:W-:-:S03]  /*1fe0*/  @!P0 LOP3.LUT R0, R0, 0x3f000000, RZ, 0xfc, !PT ;  /* 0x3f00000000008812 */ /* 0x000fc600078efcff */
[----:B------:R-:W-:Y:S02]  /*1ff0*/  @P0 FMUL.FTZ R4, R4, 1.9259299443872358531e-34 ;  /* 0x0780000004040820 */ /* 0x000fe40000410000 */
[----:B------:R-:W-:-:S05]  /*2000*/  @!P0 FADD.FTZ R4, R0, -0.5 ;  /* 0xbf00000000048421 */ /* 0x000fca0000010000 */
[----:B------:R-:W-:-:S04]  /*2010*/  LOP3.LUT R4, R4, 0x80000000, R5, 0xf8, !PT ;  /* 0x8000000004047812 */ /* 0x000fc800078ef805 */
[----:B------:R-:W-:-:S04]  /*2020*/  F2FP.BF16.F32.PACK_AB R4, RZ, R4 ;  /* 0x00000004ff04723e */ /* 0x000fc800000010ff */
[----:B------:R-:W-:Y:S01]  /*2030*/  PRMT R19, R4, 0x7610, R19 ;  /* 0x0000761004137816 */ /* 0x000fe20000000013 */
[----:B------:R-:W-:Y:S06]  /*2040*/  BRA `(.L_x_8) ;  /* 0x0000000400d87947 */ /* 0x000fec0003800000 */
.L_x_18:
[----:B------:R0:W5:Y:S01]  /*2050*/  LDG.E.U16 R19, desc[UR36][R2.64] ;  /* 0x0000002402137981 */ /* 0x000162000c1e1500 */
[----:B------:R-:W-:Y:S05]  /*2060*/  BRA `(.L_x_8) ;  /* 0x0000000400d07947 */ /* 0x000fea0003800000 */
.L_x_15:
[----:B------:R-:W-:-:S13]  /*2070*/  ISETP.GT.AND P0, PT, R4, 0x1b, PT ;  /* 0x0000001b0400780c */ /* 0x000fda0003f04270 */
[----:B------:R-:W-:Y:S05]  /*2080*/  @P0 BRA `(.L_x_20) ;  /* 0x0000000400140947 */ /* 0x000fea0003800000 */
[----:B------:R-:W-:-:S13]  /*2090*/  ISETP.NE.AND P0, PT, R4, 0x19, PT ;  /* 0x000000190400780c */ /* 0x000fda0003f05270 */
[----:B------:R-:W-:Y:S05]  /*20a0*/  @!P0 BRA `(.L_x_21) ;  /* 0x0000000000988947 */ /* 0x000fea0003800000 */
[----:B------:R-:W-:-:S13]  /*20b0*/  ISETP.NE.AND P0, PT, R4, 0x1a, PT ;  /* 0x0000001a0400780c */ /* 0x000fda0003f05270 */
[----:B------:R-:W-:Y:S05]  /*20c0*/  @!P0 BRA `(.L_x_22) ;  /* 0x00000000001c8947 */ /* 0x000fea0003800000 */
[----:B------:R-:W-:-:S13]  /*20d0*/  ISETP.NE.AND P0, PT, R4, 0x1b, PT ;  /* 0x0000001b0400780c */ /* 0x000fda0003f05270 */
[----:B------:R-:W-:Y:S05]  /*20e0*/  @P0 BRA `(.L_x_7) ;  /* 0x0000000400440947 */ /* 0x000fea0003800000 */
[----:B------:R-:W2:Y:S02]  /*20f0*/  LDG.E.U16 R0, desc[UR36][R2.64] ;  /* 0x0000002402007981 */ /* 0x000ea4000c1e1500 */
[----:B--2---:R-:W-:-:S04]  /*2100*/  I2FP.F32.U32 R0, R0 ;  /* 0x0000000000007245 */ /* 0x004fc80000201000 */
[----:B------:R-:W-:-:S04]  /*2110*/  F2FP.BF16.F32.PACK_AB R0, RZ, R0 ;  /* 0x00000000ff00723e */ /* 0x000fc800000010ff */
[----:B------:R-:W-:Y:S01]  /*2120*/  PRMT R19, R0, 0x7610, R19 ;  /* 0x0000761000137816 */ /* 0x000fe20000000013 */
[----:B------:R-:W-:Y:S06]  /*2130*/  BRA `(.L_x_8) ;  /* 0x00000004009c7947 */ /* 0x000fec0003800000 */
.L_x_22:
[----:B------:R-:W2:Y:S01]  /*2140*/  LDG.E.U8 R2, desc[UR36][R2.64] ;  /* 0x0000002402027981 */ /* 0x000ea2000c1e1100 */
[----:B------:R-:W-:Y:S01]  /*2150*/  BSSY B0, `(.L_x_23) ;  /* 0x0000018000007945 */ /* 0x000fe20003800000 */
[----:B------:R-:W-:Y:S01]  /*2160*/  IMAD.MOV.U32 R0, RZ, RZ, RZ ;  /* 0x000000ffff007224 */ /* 0x000fe200078e00ff */
[----:B--2---:R-:W-:-:S13]  /*2170*/  ISETP.NE.AND P0, PT, R2, RZ, PT ;  /* 0x000000ff0200720c */ /* 0x004fda0003f05270 */
[----:B------:R-:W-:Y:S05]  /*2180*/  @!P0 BRA `(.L_x_24) ;  /* 0x0000000000508947 */ /* 0x000fea0003800000 */
[----:B------:R-:W-:-:S13]  /*2190*/  ISETP.NE.AND P0, PT, R2, 0x80, PT ;  /* 0x000000800200780c */ /* 0x000fda0003f05270 */
[----:B------:R-:W-:Y:S01]  /*21a0*/  @!P0 IMAD.MOV.U32 R0, RZ, RZ, 0x7f800001 ;  /* 0x7f800001ff008424 */ /* 0x000fe200078e00ff */
[----:B------:R-:W-:Y:S06]  /*21b0*/  @!P0 BRA `(.L_x_24) ;  /* 0x0000000000448947 */ /* 0x000fec0003800000 */
[C---:B------:R-:W-:Y:S01]  /*21c0*/  LOP3.LUT P0, R0, R2.reuse, 0x78, RZ, 0xc0, !PT ;  /* 0x0000007802007812 */ /* 0x040fe2000780c0ff */
[----:B------:R-:W-:Y:S01]  /*21d0*/  BSSY B1, `(.L_x_25) ;  /* 0x000000c000017945 */ /* 0x000fe20003800000 */
[----:B------:R-:W-:Y:S02]  /*21e0*/  SHF.R.U32.HI R3, RZ, 0x7, R2 ;  /* 0x00000007ff037819 */ /* 0x000fe40000011602 */
[----:B------:R-:W-:Y:S02]  /*21f0*/  LOP3.LUT R2, R2, 0x7, RZ, 0xc0, !PT ;  /* 0x0000000702027812 */ /* 0x000fe400078ec0ff */
[----:B------:R-:W-:Y:S01]  /*2200*/  SHF.R.U32.HI R0, RZ, 0x3, R0 ;  /* 0x00000003ff007819 */ /* 0x000fe20000011600 */
[----:B------:R-:W-:-:S06]  /*2210*/  IMAD.U32 R4, R3, -0x80000000, RZ ;  /* 0x8000000003047824 */ /* 0x000fcc00078e00ff */
[----:B------:R-:W-:Y:S05]  /*2220*/  @P0 BRA `(.L_x_26) ;  /* 0x0000000000180947 */ /* 0x000fea0003800000 */
[----:B------:R-:W0:Y:S02]  /*2230*/  FLO.U32 R3, R2 ;  /* 0x0000000200037300 */ /* 0x000e2400000e0000 */
[----:B0-----:R-:W-:-:S04]  /*2240*/  IADD3 R3, -R3, 0x1f, RZ ;  /* 0x0000001f03037810 */ /* 0x001fc80007ffe1ff */
[----:B------:R-:W-:Y:S01]  /*2250*/  IADD3 R0, R0, 0x1d, -R3 ;  /* 0x0000001d00007810 */ /* 0x000fe20007ffe803 */
[----:B------:R-:W-:-:S05]  /*2260*/  VIADD R5, R3, 0xffffffe4 ;  /* 0xffffffe403057836 */ /* 0x000fca0000000000 */
[----:B------:R-:W-:-:S04]  /*2270*/  SHF.L.U32 R5, R2, R5, RZ ;  /* 0x0000000502057219 */ /* 0x000fc800000006ff */
[----:B------:R-:W-:-:S07]  /*2280*/  LOP3.LUT R2, R5, 0x7, RZ, 0xc0, !PT ;  /* 0x0000000705027812 */ /* 0x000fce00078ec0ff */
.L_x_26:
[----:B------:R-:W-:Y:S05]  /*2290*/  BSYNC B1 ;  /* 0x0000000000017941 */ /* 0x000fea0003800000 */
.L_x_25:
[----:B------:R-:W-:Y:S01]  /*22a0*/  LEA R3, R0, 0x3b800000, 0x17 ;  /* 0x3b80000000037811 */ /* 0x000fe200078eb8ff */
[----:B------:R-:W-:-:S05]  /*22b0*/  IMAD.SHL.U32 R0, R2, 0x100000, RZ ;  /* 0x0010000002007824 */ /* 0x000fca00078e00ff */
[----:B------:R-:W-:-:S07]  /*22c0*/  LOP3.LUT R0, R3, R0, R4, 0xfe, !PT ;  /* 0x0000000003007212 */ /* 0x000fce00078efe04 */
.L_x_24:
[----:B------:R-:W-:Y:S05]  /*22d0*/  BSYNC B0 ;  /* 0x0000000000007941 */ /* 0x000fea0003800000 */
.L_x_23:
[----:B------:R-:W-:-:S04]  /*22e0*/  F2FP.BF16.F32.PACK_AB R0, RZ, R0 ;  /* 0x00000000ff00723e */ /* 0x000fc800000010ff */
[----:B------:R-:W-:Y:S01]  /*22f0*/  PRMT R19, R0, 0x7610, R19 ;  /* 0x0000761000137816 */ /* 0x000fe20000000013 */
[----:B------:R-:W-:Y:S06]  /*2300*/  BRA `(.L_x_8) ;  /* 0x0000000400287947 */ /* 0x000fec0003800000 */
.L_x_21:
        /* <DEDUP_REMOVED lines=21> */
.L_x_30:
[----:B------:R-:W-:Y:S05]  /*2460*/  BSYNC B1 ;  /* 0x0000000000017941 */ /* 0x000fea0003800000 */
.L_x_29:
[----:B------:R-:W-:Y:S01]  /*2470*/  LEA R3, R0, 0x37800000, 0x17 ;  /* 0x3780000000037811 */ /* 0x000fe200078eb8ff */
[----:B------:R-:W-:-:S05]  /*2480*/  IMAD.SHL.U32 R0, R2, 0x200000, RZ ;  /* 0x0020000002007824 */ /* 0x000fca00078e00ff */
[----:B------:R-:W-:-:S07]  /*2490*/  LOP3.LUT R0, R3, R0, R4, 0xfe, !PT ;  /* 0x0000000003007212 */ /* 0x000fce00078efe04 */
.L_x_28:
[----:B------:R-:W-:Y:S05]  /*24a0*/  BSYNC B0 ;  /* 0x0000000000007941 */ /* 0x000fea0003800000 */
.L_x_27:
[----:B------:R-:W-:-:S04]  /*24b0*/  F2FP.BF16.F32.PACK_AB R0, RZ, R0 ;  /* 0x00000000ff00723e */ /* 0x000fc800000010ff */
[----:B------:R-:W-:Y:S01]  /*24c0*/  PRMT R19, R0, 0x7610, R19 ;  /* 0x0000761000137816 */ /* 0x000fe20000000013 */
[----:B------:R-:W-:Y:S06]  /*24d0*/  BRA `(.L_x_8) ;  /* 0x0000000000b47947 */ /* 0x000fec0003800000 */
.L_x_20:
[----:B------:R-:W-:-:S13]  /*24e0*/  ISETP.NE.AND P0, PT, R4, 0x1c, PT ;  /* 0x0000001c0400780c */ /* 0x000fda0003f05270 */
[----:B------:R-:W-:Y:S05]  /*24f0*/  @!P0 BRA `(.L_x_31) ;  /* 0x00000000009c8947 */ /* 0x000fea0003800000 */
[----:B------:R-:W-:-:S13]  /*2500*/  ISETP.NE.AND P0, PT, R4, 0x1d, PT ;  /* 0x0000001d0400780c */ /* 0x000fda0003f05270 */
[----:B------:R-:W-:Y:S05]  /*2510*/  @!P0 BRA `(.L_x_32) ;  /* 0x0000000000808947 */ /* 0x000fea0003800000 */
[----:B------:R-:W-:-:S13]  /*2520*/  ISETP.NE.AND P0, PT, R4, 0x2c, PT ;  /* 0x0000002c0400780c */ /* 0x000fda0003f05270 */
[----:B------:R-:W-:Y:S05]  /*2530*/  @P0 BRA `(.L_x_7) ;  /* 0x0000000000300947 */ /* 0x000fea0003800000 */
[----:B------:R-:W2:Y:S01]  /*2540*/  LDG.E.U8 R2, desc[UR36][R2.64] ;  /* 0x0000002402027981 */ /* 0x000ea2000c1e1100 */
[----:B------:R-:W-:Y:S01]  /*2550*/  BSSY B0, `(.L_x_33) ;  /* 0x0000007000007945 */ /* 0x000fe20003800000 */
[----:B------:R-:W-:Y:S01]  /*2560*/  IMAD.MOV.U32 R0, RZ, RZ, 0x400000 ;  /* 0x00400000ff007424 */ /* 0x000fe200078e00ff */
[----:B--2---:R-:W-:-:S13]  /*2570*/  ISETP.NE.AND P0, PT, R2, RZ, PT ;  /* 0x000000ff0200720c */ /* 0x004fda0003f05270 */
[----:B------:R-:W-:Y:S05]  /*2580*/  @!P0 BRA `(.L_x_34) ;  /* 0x00000000000c8947 */ /* 0x000fea0003800000 */
[----:B------:R-:W-:-:S13]  /*2590*/  ISETP.NE.AND P0, PT, R2, 0xff, PT ;  /* 0x000000ff0200780c */ /* 0x000fda0003f05270 */
[----:B------:R-:W-:Y:S02]  /*25a0*/  @!P0 IMAD.MOV.U32 R0, RZ, RZ, 0x7f800001 ;  /* 0x7f800001ff008424 */ /* 0x000fe400078e00ff */
[----:B------:R-:W-:-:S07]  /*25b0*/  @P0 IMAD.SHL.U32 R0, R2, 0x800000, RZ ;  /* 0x0080000002000824 */ /* 0x000fce00078e00ff */
.L_x_34:
[----:B------:R-:W-:Y:S05]  /*25c0*/  BSYNC B0 ;  /* 0x0000000000007941 */ /* 0x000fea0003800000 */
.L_x_33:
[----:B------:R-:W-:-:S04]  /*25d0*/  F2FP.BF16.F32.PACK_AB R0, RZ, R0 ;  /* 0x00000000ff00723e */ /* 0x000fc800000010ff */
[----:B------:R-:W-:Y:S01]  /*25e0*/  PRMT R19, R0, 0x7610, R19 ;  /* 0x0000761000137816 */ /* 0x000fe20000000013 */
[----:B------:R-:W-:Y:S06]  /*25f0*/  BRA `(.L_x_8) ;  /* 0x00000000006c7947 */ /* 0x000fec0003800000 */
.L_x_7:
[----:B------:R-:W-:Y:S01]  /*2600*/  MOV R2, 0x0 ;  /* 0x0000000000027802 */ /* 0x000fe20000000f00 */
[----:B------:R-:W-:Y:S01]  /*2610*/  ULDC.64 UR4, c[0x4][0x188] ;  /* 0x0100620000047ab9 */ /* 0x000fe20000000a00 */
[----:B------:R-:W-:Y:S01]  /*2620*/  ULDC.64 UR6, c[0x4][0x28] ;  /* 0x01000a0000067ab9 */ /* 0x000fe20000000a00 */
[----:B------:R-:W-:Y:S02]  /*2630*/  IMAD.U32 R4, RZ, RZ, UR4 ;  /* 0x00000004ff047e24 */ /* 0x000fe4000f8e00ff */
[----:B------:R-:W-:Y:S01]  /*2640*/  IMAD.U32 R5, RZ, RZ, UR5 ;  /* 0x00000005ff057e24 */ /* 0x000fe2000f8e00ff */
[----:B------:R-:W0:Y:S01]  /*2650*/  LDC.64 R2, c[0x4][R2] ;  /* 0x0100000002027b82 */ /* 0x000e220000000a00 */
[----:B------:R-:W-:Y:S01]  /*2660*/  ULDC.64 UR4, c[0x4][0x190] ;  /* 0x0100640000047ab9 */ /* 0x000fe20000000a00 */
[----:B------:R-:W-:Y:S02]  /*2670*/  IMAD.U32 R10, RZ, RZ, UR6 ;  /* 0x00000006ff0a7e24 */ /* 0x000fe4000f8e00ff */
[----:B------:R-:W-:-:S02]  /*2680*/  IMAD.U32 R6, RZ, RZ, UR4 ;  /* 0x00000004ff067e24 */ /* 0x000fc4000f8e00ff */
[----:B------:R-:W-:Y:S02]  /*2690*/  IMAD.U32 R7, RZ, RZ, UR5 ;  /* 0x00000005ff077e24 */ /* 0x000fe4000f8e00ff */
[----:B------:R-:W-:Y:S02]  /*26a0*/  IMAD.U32 R11, RZ, RZ, UR7 ;  /* 0x00000007ff0b7e24 */ /* 0x000fe4000f8e00ff */
[----:B------:R-:W-:Y:S02]  /*26b0*/  IMAD.MOV.U32 R8, RZ, RZ, 0x4e ;  /* 0x0000004eff087424 */ /* 0x000fe400078e00ff */
[----:B------:R-:W-:Y:S02]  /*26c0*/  IMAD.MOV.U32 R12, RZ, RZ, 0x1 ;  /* 0x00000001ff0c7424 */ /* 0x000fe400078e00ff */
[----:B------:R-:W-:-:S07]  /*26d0*/  IMAD.MOV.U32 R13, RZ, RZ, RZ ;  /* 0x000000ffff0d7224 */ /* 0x000fce00078e00ff */
[----:B------:R-:W-:-:S07]  /*26e0*/  LEPC R20, `(.L_x_35) ;  /* 0x000000001014794e */ /* 0x000fce0000000000 */
[----:B0-----:R-:W-:Y:S05]  /*26f0*/  CALL.ABS.NOINC R2 ;  /* 0x0000000002007343 */ /* 0x001fea0003c00000 */
.L_x_35:
[----:B------:R-:W-:Y:S01]  /*2700*/  PRMT R19, RZ, 0x7610, R19 ;  /* 0x00007610ff137816 */ /* 0x000fe20000000013 */
[----:B------:R-:W-:Y:S06]  /*2710*/  BRA `(.L_x_8) ;  /* 0x0000000000247947 */ /* 0x000fec0003800000 */
.L_x_32:
[----:B------:R-:W2:Y:S02]  /*2720*/  LDG.E.64 R2, desc[UR36][R2.64] ;  /* 0x0000002402027981 */ /* 0x000ea4000c1e1b00 */
[----:B--2---:R-:W0:Y:S02]  /*2730*/  I2F.U64 R0, R2 ;  /* 0x0000000200007312 */ /* 0x004e240000301000 */
[----:B0-----:R-:W-:-:S04]  /*2740*/  F2FP.BF16.F32.PACK_AB R0, RZ, R0 ;  /* 0x00000000ff00723e */ /* 0x001fc800000010ff */
[----:B------:R-:W-:Y:S01]  /*2750*/  PRMT R19, R0, 0x7610, R19 ;  /* 0x0000761000137816 */ /* 0x000fe20000000013 */
[----:B------:R-:W-:Y:S06]  /*2760*/  BRA `(.L_x_8) ;  /* 0x0000000000107947 */ /* 0x000fec0003800000 */
.L_x_31:
[----:B------:R-:W2:Y:S02]  /*2770*/  LDG.E R2, desc[UR36][R2.64] ;  /* 0x0000002402027981 */ /* 0x000ea4000c1e1900 */
[----:B--2---:R-:W-:-:S04]  /*2780*/  I2FP.F32.U32 R0, R2 ;  /* 0x0000000200007245 */ /* 0x004fc80000201000 */
[----:B------:R-:W-:-:S04]  /*2790*/  F2FP.BF16.F32.PACK_AB R0, RZ, R0 ;  /* 0x00000000ff00723e */ /* 0x000fc800000010ff */
[----:B------:R-:W-:-:S07]  /*27a0*/  PRMT R19, R0, 0x7610, R19 ;  /* 0x0000761000137816 */ /* 0x000fce0000000013 */
.L_x_8:
[----:B------:R-:W1:Y:S01]  /*27b0*/  LDC.U8 R4, c[0x0][0x493] ;  /* 0x000124c0ff047b82 */ /* 0x000e620000000000 */
[----:B------:R-:W-:Y:S02]  /*27c0*/  ULDC.64 UR4, c[0x0][0x488] ;  /* 0x0001220000047ab9 */ /* 0x000fe40000000a00 */
[----:B0-----:R-:W-:-:S05]  /*27d0*/  IADD3 R2, P1, R22, UR4, RZ ;  /* 0x0000000416027c10 */ /* 0x001fca000ff3e0ff */
[----:B------:R-:W-:Y:S01]  /*27e0*/  IMAD.X R3, RZ, RZ, UR5, P1 ;  /* 0x00000005ff037e24 */ /* 0x000fe200088e06ff */
[----:B-1----:R-:W-:-:S04]  /*27f0*/  PRMT R0, R4, 0x9910, RZ ;  /* 0x0000991004007816 */ /* 0x002fc800000000ff */
        /* <DEDUP_REMOVED lines=15> */
.L_x_39:
[----:B------:R-:W2:Y:S02]  /*28f0*/  LDG.E.U8 R2, desc[UR36][R2.64] ;  /* 0x0000002402027981 */ /* 0x000ea4000c1e1100 */
[----:B--2---:R-:W-:-:S04]  /*2900*/  I2FP.F32.U32 R0, R2 ;  /* 0x0000000200007245 */ /* 0x004fc80000201000 */
[----:B------:R-:W-:-:S04]  /*2910*/  F2FP.BF16.F32.PACK_AB R0, RZ, R0 ;  /* 0x00000000ff00723e */ /* 0x000fc800000010ff */
[----:B------:R-:W-:Y:S01]  /*2920*/  PRMT R5, R0, 0x7610, R5 ;  /* 0x0000761000057816 */ /* 0x000fe20000000005 */
[----:B------:R-:W-:Y:S06]  /*2930*/  BRA `(.L_x_41) ;  /* 0x0000000c00c47947 */ /* 0x000fec0003800000 */
.L_x_38:
        /* <DEDUP_REMOVED lines=11> */
.L_x_43:
[----:B------:R-:W2:Y:S02]  /*29f0*/  LDG.E R2, desc[UR36][R2.64] ;  /* 0x0000002402027981 */ /* 0x000ea4000c1e1900 */
[----:B--2---:R-:W-:-:S04]  /*2a00*/  I2FP.F32.S32 R0, R2 ;  /* 0x0000000200007245 */ /* 0x004fc80000201400 */
[----:B------:R-:W-:-:S04]  /*2a10*/  F2FP.BF16.F32.PACK_AB R0, RZ, R0 ;  /* 0x00000000ff00723e */ /* 0x000fc800000010ff */
[----:B------:R-:W-:Y:S01]  /*2a20*/  PRMT R5, R0, 0x7610, R5 ;  /* 0x0000761000057816 */ /* 0x000fe20000000005 */
[----:B------:R-:W-:Y:S06]  /*2a30*/  BRA `(.L_x_41) ;  /* 0x0000000c00847947 */ /* 0x000fec0003800000 */
.L_x_42:
[----:B------:R-:W2:Y:S02]  /*2a40*/  LDG.E.U16 R2, desc[UR36][R2.64] ;  /* 0x0000002402027981 */ /* 0x000ea4000c1e1500 */
[----:B--2---:R-:W0:Y:S02]  /*2a50*/  I2F.S16 R0, R2 ;  /* 0x0000000200007306 */ /* 0x004e240000101400 */
[----:B0-----:R-:W-:-:S04]  /*2a60*/  F2FP.BF16.F32.PACK_AB R0, RZ, R0 ;  /* 0x00000000ff00723e */ /* 0x001fc800000010ff */
[----:B------:R-:W-:Y:S01]  /*2a70*/  PRMT R5, R0, 0x7610, R5 ;  /* 0x0000761000057816 */ /* 0x000fe20000000005 */
[----:B------:R-:W-:Y:S06]  /*2a80*/  BRA `(.L_x_41) ;  /* 0x0000000c00707947 */ /* 0x000fec0003800000 */
.L_x_37:
        /* <DEDUP_REMOVED lines=9> */
.L_x_45:
[----:B------:R-:W2:Y:S02]  /*2b20*/  LDG.E.U16 R0, desc[UR36][R2.64] ;  /* 0x0000002402007981 */ /* 0x000ea4000c1e1500 */
[----:B--2---:R-:W-:-:S05]  /*2b30*/  HADD2.F32 R0, -RZ, R0.H0_H0 ;  /* 0x20000000ff007230 */ /* 0x004fca0000004100 */
[----:B------:R-:W-:-:S04]  /*2b40*/  F2FP.BF16.F32.PACK_AB R0, RZ, R0 ;  /* 0x00000000ff00723e */ /* 0x000fc800000010ff */
[----:B------:R-:W-:Y:S01]  /*2b50*/  PRMT R5, R0, 0x7610, R5 ;  /* 0x0000761000057816 */ /* 0x000fe20000000005 */
[----:B------:R-:W-:Y:S06]  /*2b60*/  BRA `(.L_x_41) ;  /* 0x0000000c00387947 */ /* 0x000fec0003800000 */
.L_x_44:
        /* <DEDUP_REMOVED lines=9> */
.L_x_47:
[----:B------:R-:W2:Y:S02]  /*2c00*/  LDG.E.U16 R2, desc[UR36][R2.64] ;  /* 0x0000002402027981 */ /* 0x000ea4000c1e1500 */
[----:B--2---:R-:W-:-:S05]  /*2c10*/  HADD2.F32 R0, -RZ, R2.H0_H0 ;  /* 0x20000002ff007230 */ /* 0x004fca0000004100 */
[----:B------:R-:W-:-:S04]  /*2c20*/  F2FP.BF16.F32.PACK_AB R0, RZ, R0 ;  /* 0x00000000ff00723e */ /* 0x000fc800000010ff */
[----:B------:R-:W-:Y:S01]  /*2c30*/  PRMT R5, R0, 0x7610, R5 ;  /* 0x0000761000057816 */ /* 0x000fe20000000005 */
[----:B------:R-:W-:Y:S06]  /*2c40*/  BRA `(.L_x_41) ;  /* 0x0000000c00007947 */ /* 0x000fec0003800000 */
.L_x_46:
        /* <DEDUP_REMOVED lines=9> */
.L_x_36:
        /* <DEDUP_REMOVED lines=14> */
.L_x_50:
        /* <DEDUP_REMOVED lines=9> */
.L_x_49:
        /* <DEDUP_REMOVED lines=25> */
[----:B------:R-:W-:Y:S01]  /*2fe0*/  F2FP.BF16.F32.PACK_AB R5, RZ, R5 ;  /* 0x00000005ff05723e */ /* 0x000fe200000010ff */
[----:B------:R-:W-:Y:S06]  /*2ff0*/  BRA `(.L_x_41) ;  /* 0x0000000800147947 */ /* 0x000fec0003800000 */
.L_x_52:
        /* <DEDUP_REMOVED lines=15> */
.L_x_51:
[----:B------:R0:W5:Y:S01]  /*30f0*/  LDG.E.U16 R5, desc[UR36][R2.64] ;  /* 0x0000002402057981 */ /* 0x000162000c1e1500 */
[----:B------:R-:W-:Y:S05]  /*3100*/  BRA `(.L_x_41) ;  /* 0x0000000400d07947 */ /* 0x000fea0003800000 */
.L_x_48:
        /* <DEDUP_REMOVED lines=13> */
.L_x_55:
        /* <DEDUP_REMOVED lines=21> */
.L_x_59:
[----:B------:R-:W-:Y:S05]  /*3330*/  BSYNC B1 ;  /* 0x0000000000017941 */ /* 0x000fea0003800000 */
.L_x_58:
[----:B------:R-:W-:Y:S01]  /*3340*/  LEA R3, R0, 0x3b800000, 0x17 ;  /* 0x3b80000000037811 */ /* 0x000fe200078eb8ff */
[----:B------:R-:W-:-:S05]  /*3350*/  IMAD.SHL.U32 R0, R2, 0x100000, RZ ;  /* 0x0010000002007824 */ /* 0x000fca00078e00ff */
[----:B------:R-:W-:-:S07]  /*3360*/  LOP3.LUT R0, R3, R0, R4, 0xfe, !PT ;  /* 0x0000000003007212 */ /* 0x000fce00078efe04 */
.L_x_57:
[----:B------:R-:W-:Y:S05]  /*3370*/  BSYNC B0 ;  /* 0x0000000000007941 */ /* 0x000fea0003800000 */
.L_x_56:
[----:B------:R-:W-:-:S04]  /*3380*/  F2FP.BF16.F32.PACK_AB R0, RZ, R0 ;  /* 0x00000000ff00723e */ /* 0x000fc800000010ff */
[----:B------:R-:W-:Y:S01]  /*3390*/  PRMT R5, R0, 0x7610, R5 ;  /* 0x0000761000057816 */ /* 0x000fe20000000005 */
[----:B------:R-:W-:Y:S06]  /*33a0*/  BRA `(.L_x_41) ;  /* 0x0000000400287947 */ /* 0x000fec0003800000 */
.L_x_54:
        /* <DEDUP_REMOVED lines=21> */
.L_x_63:
[----:B------:R-:W-:Y:S05]  /*3500*/  BSYNC B1 ;  /* 0x0000000000017941 */ /* 0x000fea0003800000 */
.L_x_62:
[----:B------:R-:W-:Y:S01]  /*3510*/  LEA R3, R0, 0x37800000, 0x17 ;  /* 0x3780000000037811 */ /* 0x000fe200078eb8ff */
[----:B------:R-:W-:-:S05]  /*3520*/  IMAD.SHL.U32 R0, R2, 0x200000, RZ ;  /* 0x0020000002007824 */ /* 0x000fca00078e00ff */
[----:B------:R-:W-:-:S07]  /*3530*/  LOP3.LUT R0, R3, R0, R4, 0xfe, !PT ;  /* 0x0000000003007212 */ /* 0x000fce00078efe04 */
.L_x_61:
[----:B------:R-:W-:Y:S05]  /*3540*/  BSYNC B0 ;  /* 0x0000000000007941 */ /* 0x000fea0003800000 */
.L_x_60:
[----:B------:R-:W-:-:S04]  /*3550*/  F2FP.BF16.F32.PACK_AB R0, RZ, R0 ;  /* 0x00000000ff00723e */ /* 0x000fc800000010ff */
[----:B------:R-:W-:Y:S01]  /*3560*/  PRMT R5, R0, 0x7610, R5 ;  /* 0x0000761000057816 */ /* 0x000fe20000000005 */
[----:B------:R-:W-:Y:S06]  /*3570*/  BRA `(.L_x_41) ;  /* 0x0000000000b47947 */ /* 0x000fec0003800000 */
.L_x_53:
        /* <DEDUP_REMOVED lines=14> */
.L_x_67:
[----:B------:R-:W-:Y:S05]  /*3660*/  BSYNC B0 ;  /* 0x0000000000007941 */ /* 0x000fea0003800000 */
.L_x_66:
[----:B------:R-:W-:-:S04]  /*3670*/  F2FP.BF16.F32.PACK_AB R0, RZ, R0 ;  /* 0x00000000ff00723e */ /* 0x000fc800000010ff */
[----:B------:R-:W-:Y:S01]  /*3680*/  PRMT R5, R0, 0x7610, R5 ;  /* 0x0000761000057816 */ /* 0x000fe20000000005 */
[----:B------:R-:W-:Y:S06]  /*3690*/  BRA `(.L_x_41) ;  /* 0x00000000006c7947 */ /* 0x000fec0003800000 */
.L_x_40:
        /* <DEDUP_REMOVED lines=15> */
[----:B0----5:R-:W-:Y:S05]  /*3790*/  CALL.ABS.NOINC R2 ;  /* 0x0000000002007343 */ /* 0x021fea0003c00000 */
.L_x_68:
[----:B------:R-:W-:Y:S01]  /*37a0*/  PRMT R5, RZ, 0x7610, R5 ;  /* 0x00007610ff057816 */ /* 0x000fe20000000005 */
[----:B------:R-:W-:Y:S06]  /*37b0*/  BRA `(.L_x_41) ;  /* 0x0000000000247947 */ /* 0x000fec0003800000 */
.L_x_65:
[----:B------:R-:W2:Y:S02]  /*37c0*/  LDG.E.64 R2, desc[UR36][R2.64] ;  /* 0x0000002402027981 */ /* 0x000ea4000c1e1b00 */
[----:B--2---:R-:W0:Y:S02]  /*37d0*/  I2F.U64 R0, R2 ;  /* 0x0000000200007312 */ /* 0x004e240000301000 */
[----:B0-----:R-:W-:-:S04]  /*37e0*/  F2FP.BF16.F32.PACK_AB R0, RZ, R0 ;  /* 0x00000000ff00723e */ /* 0x001fc800000010ff */
[----:B------:R-:W-:Y:S01]  /*37f0*/  PRMT R5, R0, 0x7610, R5 ;  /* 0x0000761000057816 */ /* 0x000fe20000000005 */
[----:B------:R-:W-:Y:S06]  /*3800*/  BRA `(.L_x_41) ;  /* 0x0000000000107947 */ /* 0x000fec0003800000 */
.L_x_64:
[----:B------:R-:W2:Y:S02]  /*3810*/  LDG.E R2, desc[UR36][R2.64] ;  /* 0x0000002402027981 */ /* 0x000ea4000c1e1900 */
[----:B--2---:R-:W-:-:S04]  /*3820*/  I2FP.F32.U32 R0, R2 ;  /* 0x0000000200007245 */ /* 0x004fc80000201000 */
[----:B------:R-:W-:-:S04]  /*3830*/  F2FP.BF16.F32.PACK_AB R0, RZ, R0 ;  /* 0x00000000ff00723e */ /* 0x000fc800000010ff */
[----:B------:R-:W-:-:S07]  /*3840*/  PRMT R5, R0, 0x7610, R5 ;  /* 0x0000761000057816 */ /* 0x000fce0000000005 */
.L_x_41:
[----:B0-----:R-:W0:Y:S01]  /*3850*/  LDC.U8 R2, c[0x0][0x491] ;  /* 0x00012440ff027b82 */ /* 0x001e220000000000 */
[----:B-----5:R-:W-:-:S05]  /*3860*/  IMAD.U32 R19, R19, 0x10000, RZ ;  /* 0x0001000013137824 */ /* 0x020fca00078e00ff */
[----:B------:R-:W-:-:S13]  /*3870*/  FSETP.NEU.FTZ.AND P0, PT, R19, RZ, PT ;  /* 0x000000ff1300720b */ /* 0x000fda0003f1d000 */
[----:B------:R-:W-:-:S04]  /*3880*/  @P0 FSET.BF.GT.FTZ.AND R19, R19, RZ, PT ;  /* 0x000000ff1313020a */ /* 0x000fc80003814000 */
[----:B------:R-:W-:Y:S02]  /*3890*/  @P0 F2FP.BF16.F32.PACK_AB R19, RZ, R19 ;  /* 0x00000013ff13023e */ /* 0x000fe400000010ff */
[----:B0-----:R-:W-:Y:S02]  /*38a0*/  PRMT R0, R2, 0x9910, RZ ;  /* 0x0000991002007816 */ /* 0x001fe400000000ff */
[----:B------:R-:W-:Y:S02]  /*38b0*/  @P0 PRMT R5, R19, 0x7610, R5 ;  /* 0x0000761013050816 */ /* 0x000fe40000000005 */
        /* <DEDUP_REMOVED lines=10> */
[----:B------:R-:W-:-:S06]  /*3960*/  IMAD.U32 R5, R5, 0x10000, RZ ;  /* 0x0001000005057824 */ /* 0x000fcc00078e00ff */
[----:B------:R-:W0:Y:S02]  /*3970*/  F2I.FTZ.TRUNC.NTZ R5, R5 ;  /* 0x0000000500057305 */ /* 0x000e24000021f100 */
[----:B0-----:R0:W-:Y:S01]  /*3980*/  STG.E.U8 desc[UR36][R16.64], R5 ;  /* 0x0000000510007986 */ /* 0x0011e2000c101124 */
[----:B------:R-:W-:Y:S05]  /*3990*/  BRA `(.L_x_74) ;  /* 0x0000000c00947947 */ /* 0x000fea0003800000 */
.L_x_72:
[----:B------:R-:W-:-:S06]  /*39a0*/  IMAD.U32 R3, R5, 0x10000, RZ ;  /* 0x0001000005037824 */ /* 0x000fcc00078e00ff */
[----:B------:R-:W0:Y:S02]  /*39b0*/  F2I.S64.TRUNC R2, R3 ;  /* 0x0000000300027311 */ /* 0x000e24000020d900 */
[----:B0-----:R1:W-:Y:S01]  /*39c0*/  STG.E.U8 desc[UR36][R16.64], R2 ;  /* 0x0000000210007986 */ /* 0x0013e2000c101124 */
[----:B------:R-:W-:Y:S05]  /*39d0*/  BRA `(.L_x_74) ;  /* 0x0000000c00847947 */ /* 0x000fea0003800000 */
.L_x_71:
[----:B------:R-:W-:-:S13]  /*39e0*/  ISETP.NE.AND P0, PT, R0, 0x2, PT ;  /* 0x000000020000780c */ /* 0x000fda0003f05270 */
[----:B------:R-:W-:Y:S05]  /*39f0*/  @!P0 BRA `(.L_x_75) ;  /* 0x0000000000308947 */ /* 0x000fea0003800000 */
[----:B------:R-:W-:-:S13]  /*3a00*/  ISETP.NE.AND P0, PT, R0, 0x3, PT ;  /* 0x000000030000780c */ /* 0x000fda0003f05270 */
[----:B------:R-:W-:Y:S05]  /*3a10*/  @!P0 BRA `(.L_x_76) ;  /* 0x0000000000188947 */ /* 0x000fea0003800000 */
[----:B------:R-:W-:-:S13]  /*3a20*/  ISETP.NE.AND P0, PT, R0, 0x4, PT ;  /* 0x000000040000780c */ /* 0x000fda0003f05270 */
[----:B------:R-:W-:Y:S05]  /*3a30*/  @P0 BRA `(.L_x_73) ;  /* 0x0000000c000c0947 */ /* 0x000fea0003800000 */
[----:B------:R-:W-:-:S06]  /*3a40*/  IMAD.U32 R2, R5, 0x10000, RZ ;  /* 0x0001000005027824 */ /* 0x000fcc00078e00ff */
[----:B------:R-:W0:Y:S02]  /*3a50*/  F2I.S64.TRUNC R2, R2 ;  /* 0x0000000200027311 */ /* 0x000e24000020d900 */
[----:B0-----:R4:W-:Y:S01]  /*3a60*/  STG.E.64 desc[UR36][R16.64], R2 ;  /* 0x0000000210007986 */ /* 0x0019e2000c101b24 */
[----:B------:R-:W-:Y:S05]  /*3a70*/  BRA `(.L_x_74) ;  /* 0x0000000c005c7947 */ /* 0x000fea0003800000 */
.L_x_76:
[----:B------:R-:W-:-:S06]  /*3a80*/  IMAD.U32 R5, R5, 0x10000, RZ ;  /* 0x0001000005057824 */ /* 0x000fcc00078e00ff */
[----:B------:R-:W0:Y:S02]  /*3a90*/  F2I.FTZ.TRUNC.NTZ R5, R5 ;  /* 0x0000000500057305 */ /* 0x000e24000021f100 */
[----:B0-----:R3:W-:Y:S01]  /*3aa0*/  STG.E desc[UR36][R16.64], R5 ;  /* 0x0000000510007986 */ /* 0x0017e2000c101924 */
[----:B------:R-:W-:Y:S05]  /*3ab0*/  BRA `(.L_x_74) ;  /* 0x0000000c004c7947 */ /* 0x000fea0003800000 */
.L_x_75:
[----:B------:R-:W-:-:S06]  /*3ac0*/  IMAD.U32 R5, R5, 0x10000, RZ ;  /* 0x0001000005057824 */ /* 0x000fcc00078e00ff */
[----:B------:R-:W0:Y:S02]  /*3ad0*/  F2I.FTZ.TRUNC.NTZ R5, R5 ;  /* 0x0000000500057305 */ /* 0x000e24000021f100 */
[----:B0-----:R2:W-:Y:S01]  /*3ae0*/  STG.E.U16 desc[UR36][R16.64], R5 ;  /* 0x0000000510007986 */ /* 0x0015e2000c101524 */
[----:B------:R-:W-:Y:S05]  /*3af0*/  BRA `(.L_x_74) ;  /* 0x0000000c003c7947 */ /* 0x000fea0003800000 */
.L_x_70:
[----:B------:R-:W-:-:S13]  /*3b00*/  ISETP.GT.AND P0, PT, R0, 0x6, PT ;  /* 0x000000060000780c */ /* 0x000fda0003f04270 */
[----:B------:R-:W-:Y:S05]  /*3b10*/  @P0 BRA `(.L_x_77) ;  /* 0x00000000002c0947 */ /* 0x000fea0003800000 */
[----:B------:R-:W-:-:S13]  /*3b20*/  ISETP.NE.AND P0, PT, R0, 0x5, PT ;  /* 0x000000050000780c */ /* 0x000fda0003f05270 */
[----:B------:R-:W-:Y:S05]  /*3b30*/  @!P0 BRA `(.L_x_78) ;  /* 0x0000000000148947 */ /* 0x000fea0003800000 */
[----:B------:R-:W-:-:S13]  /*3b40*/  ISETP.NE.AND P0, PT, R0, 0x6, PT ;  /* 0x000000060000780c */ /* 0x000fda0003f05270 */
[----:B------:R-:W-:Y:S05]  /*3b50*/  @P0 BRA `(.L_x_73) ;  /* 0x0000000800c40947 */ /* 0x000fea0003800000 */
[----:B------:R-:W-:-:S05]  /*3b60*/  IMAD.U32 R5, R5, 0x10000, RZ ;  /* 0x0001000005057824 */ /* 0x000fca00078e00ff */
[----:B------:R0:W-:Y:S01]  /*3b70*/  STG.E desc[UR36][R16.64], R5 ;  /* 0x0000000510007986 */ /* 0x0001e2000c101924 */
[----:B------:R-:W-:Y:S05]  /*3b80*/  BRA `(.L_x_74) ;  /* 0x0000000c00187947 */ /* 0x000fea0003800000 */
.L_x_78:
[----:B------:R-:W-:-:S05]  /*3b90*/  IMAD.U32 R0, R5, 0x10000, RZ ;  /* 0x0001000005007824 */ /* 0x000fca00078e00ff */
[----:B------:R-:W-:-:S05]  /*3ba0*/  F2FP.F16.F32.PACK_AB R0, RZ, R0 ;  /* 0x00000000ff00723e */ /* 0x000fca00000000ff */
[----:B------:R0:W-:Y:S01]  /*3bb0*/  STG.E.U16 desc[UR36][R16.64], R0 ;  /* 0x0000000010007986 */ /* 0x0001e2000c101524 */
[----:B------:R-:W-:Y:S05]  /*3bc0*/  BRA `(.L_x_74) ;  /* 0x0000000c00087947 */ /* 0x000fea0003800000 */
.L_x_77:
[----:B------:R-:W-:-:S13]  /*3bd0*/  ISETP.NE.AND P0, PT, R0, 0x7, PT ;  /* 0x000000070000780c */ /* 0x000fda0003f05270 */
[----:B------:R-:W-:Y:S05]  /*3be0*/  @!P0 BRA `(.L_x_79) ;  /* 0x0000000000348947 */ /* 0x000fea0003800000 */
[----:B------:R-:W-:-:S13]  /*3bf0*/  ISETP.NE.AND P0, PT, R0, 0x8, PT ;  /* 0x000000080000780c */ /* 0x000fda0003f05270 */
[----:B------:R-:W-:Y:S05]  /*3c00*/  @!P0 BRA `(.L_x_80) ;  /* 0x0000000000188947 */ /* 0x000fea0003800000 */
[----:B------:R-:W-:-:S13]  /*3c10*/  ISETP.NE.AND P0, PT, R0, 0x9, PT ;  /* 0x000000090000780c */ /* 0x000fda0003f05270 */
[----:B------:R-:W-:Y:S05]  /*3c20*/  @P0 BRA `(.L_x_73) ;  /* 0x0000000800900947 */ /* 0x000fea0003800000 */
[----:B------:R-:W-:Y:S02]  /*3c30*/  IMAD.U32 R2, R5, 0x10000, RZ ;  /* 0x0001000005027824 */ /* 0x000fe400078e00ff */
[----:B------:R-:W-:-:S05]  /*3c40*/  IMAD.MOV.U32 R3, RZ, RZ, RZ ;  /* 0x000000ffff037224 */ /* 0x000fca00078e00ff */
[----:B------:R0:W-:Y:S01]  /*3c50*/  STG.E.64 desc[UR36][R16.64], R2 ;  /* 0x0000000210007986 */ /* 0x0001e2000c101b24 */
[----:B------:R-:W-:Y:S05]  /*3c60*/  BRA `(.L_x_74) ;  /* 0x0000000800e07947 */ /* 0x000fea0003800000 */
.L_x_80:
[----:B------:R-:W-:-:S05]  /*3c70*/  IMAD.U32 R5, R5, 0x10000, RZ ;  /* 0x0001000005057824 */ /* 0x000fca00078e00ff */
[----:B------:R-:W-:-:S04]  /*3c80*/  F2FP.F16.F32.PACK_AB R3, RZ, R5 ;  /* 0x00000005ff03723e */ /* 0x000fc800000000ff */
[----:B------:R-:W-:-:S05]  /*3c90*/  PRMT R3, R3, 0x5410, RZ ;  /* 0x0000541003037816 */ /* 0x000fca00000000ff */
[----:B------:R0:W-:Y:S01]  /*3ca0*/  STG.E desc[UR36][R16.64], R3 ;  /* 0x0000000310007986 */ /* 0x0001e2000c101924 */
[----:B------:R-:W-:Y:S05]  /*3cb0*/  BRA `(.L_x_74) ;  /* 0x0000000800cc7947 */ /* 0x000fea0003800000 */
.L_x_79:
[----:B------:R-:W-:-:S04]  /*3cc0*/  IMAD.U32 R2, R5, 0x10000, RZ ;  /* 0x0001000005027824 */ /* 0x000fc800078e00ff */
[----:B------:R-:W-:-:S06]  /*3cd0*/  FMUL.FTZ R2, R2, 1 ;  /* 0x3f80000002027820 */ /* 0x000fcc0000410000 */
[----:B------:R-:W0:Y:S02]  /*3ce0*/  F2F.F64.F32 R2, R2 ;  /* 0x0000000200027310 */ /* 0x000e240000201800 */
[----:B0-----:R0:W-:Y:S01]  /*3cf0*/  STG.E.64 desc[UR36][R16.64], R2 ;  /* 0x0000000210007986 */ /* 0x0011e2000c101b24 */
[----:B------:R-:W-:Y:S05]  /*3d00*/  BRA `(.L_x_74) ;  /* 0x0000000800b87947 */ /* 0x000fea0003800000 */
.L_x_69:
        /* <DEDUP_REMOVED lines=8> */
[----:B------:R-:W-:-:S05]  /*3d90*/  IMAD.U32 R5, R5, 0x10000, RZ ;  /* 0x0001000005057824 */ /* 0x000fca00078e00ff */
[----:B------:R-:W-:-:S04]  /*3da0*/  FSETP.NEU.FTZ.AND P0, PT, R5, RZ, PT ;  /* 0x000000ff0500720b */ /* 0x000fc80003f1d000 */
[----:B------:R-:W-:-:S05]  /*3db0*/  SEL R3, RZ, 0x1, !P0 ;  /* 0x00000001ff037807 */ /* 0x000fca0004000000 */
[----:B------:R0:W-:Y:S01]  /*3dc0*/  STG.E.U8 desc[UR36][R16.64], R3 ;  /* 0x0000000310007986 */ /* 0x0001e2000c101124 */
[----:B------:R-:W-:Y:S05]  /*3dd0*/  BRA `(.L_x_74) ;  /* 0x0000000800847947 */ /* 0x000fea0003800000 */
.L_x_83:
[----:B------:R-:W-:Y:S01]  /*3de0*/  IMAD.U32 R5, R5, 0x10000, RZ ;  /* 0x0001000005057824 */ /* 0x000fe200078e00ff */
[----:B------:R-:W-:-:S03]  /*3df0*/  CS2R R6, SRZ ;  /* 0x0000000000067805 */ /* 0x000fc6000001ff00 */
[----:B------:R-:W-:-:S06]  /*3e00*/  FMUL.FTZ R5, R5, 1 ;  /* 0x3f80000005057820 */ /* 0x000fcc0000410000 */
[----:B------:R-:W0:Y:S02]  /*3e10*/  F2F.F64.F32 R4, R5 ;  /* 0x0000000500047310 */ /* 0x000e240000201800 */
[----:B0-----:R0:W-:Y:S01]  /*3e20*/  STG.E.128 desc[UR36][R16.64], R4 ;  /* 0x0000000410007986 */ /* 0x0011e2000c101d24 */
[----:B------:R-:W-:Y:S05]  /*3e30*/  BRA `(.L_x_74) ;  /* 0x00000008006c7947 */ /* 0x000fea0003800000 */
.L_x_82:
[----:B------:R-:W-:-:S13]  /*3e40*/  ISETP.NE.AND P0, PT, R0, 0xf, PT ;  /* 0x0000000f0000780c */ /* 0x000fda0003f05270 */
[----:B------:R-:W-:Y:S05]  /*3e50*/  @!P0 BRA `(.L_x_84) ;  /* 0x0000000000b48947 */ /* 0x000fea0003800000 */
[----:B------:R-:W-:-:S13]  /*3e60*/  ISETP.NE.AND P0, PT, R0, 0x17, PT ;  /* 0x000000170000780c */ /* 0x000fda0003f05270 */
[----:B------:R-:W-:Y:S05]  /*3e70*/  @!P0 BRA `(.L_x_85) ;  /* 0x0000000000548947 */ /* 0x000fea0003800000 */
[----:B------:R-:W-:-:S13]  /*3e80*/  ISETP.NE.AND P0, PT, R0, 0x18, PT ;  /* 0x000000180000780c */ /* 0x000fda0003f05270 */
[----:B------:R-:W-:Y:S05]  /*3e90*/  @P0 BRA `(.L_x_73) ;  /* 0x0000000400f40947 */ /* 0x000fea0003800000 */
[----:B------:R-:W-:Y:S01]  /*3ea0*/  IMAD.U32 R5, R5, 0x10000, RZ ;  /* 0x0001000005057824 */ /* 0x000fe200078e00ff */
[----:B------:R-:W-:Y:S04]  /*3eb0*/  BSSY B0, `(.L_x_86) ;  /* 0x000000e000007945 */ /* 0x000fe80003800000 */
[C---:B------:R-:W-:Y:S02]  /*3ec0*/  LOP3.LUT R2, R5.reuse, 0x7fffffff, RZ, 0xc0, !PT ;  /* 0x7fffffff05027812 */ /* 0x040fe400078ec0ff */
[----:B------:R-:W-:Y:S02]  /*3ed0*/  LOP3.LUT R0, R5, 0x80000000, RZ, 0xc0, !PT ;  /* 0x8000000005007812 */ /* 0x000fe400078ec0ff */
[----:B------:R-:W-:Y:S02]  /*3ee0*/  ISETP.GT.U32.AND P0, PT, R2, 0x43efffff, PT ;  /* 0x43efffff0200780c */ /* 0x000fe40003f04070 */
[----:B------:R-:W-:Y:S01]  /*3ef0*/  SHF.R.U32.HI R3, RZ, 0x18, R0 ;  /* 0x00000018ff037819 */ /* 0x000fe20000011600 */
[----:B------:R-:W-:-:S10]  /*3f00*/  IMAD.MOV.U32 R0, RZ, RZ, 0x7f ;  /* 0x0000007fff007424 */ /* 0x000fd400078e00ff */
[----:B------:R-:W-:Y:S05]  /*3f10*/  @P0 BRA `(.L_x_87) ;  /* 0x00000000001c0947 */ /* 0x000fea0003800000 */
[----:B------:R-:W-:-:S13]  /*3f20*/  ISETP.GE.U32.AND P0, PT, R2, 0x3c800000, PT ;  /* 0x3c8000000200780c */ /* 0x000fda0003f06070 */
[----:B------:R-:W-:Y:S01]  /*3f30*/  @P0 SHF.R.U32.HI R0, RZ, 0x14, R5 ;  /* 0x00000014ff000819 */ /* 0x000fe20000011605 */
[----:B------:R-:W-:-:S03]  /*3f40*/  @!P0 FADD.FTZ R2, R2, 16384 ;  /* 0x4680000002028421 */ /* 0x000fc60000010000 */
[----:B------:R-:W-:-:S04]  /*3f50*/  @P0 LOP3.LUT R0, R0, 0x1, RZ, 0xc0, !PT ;  /* 0x0000000100000812 */ /* 0x000fc800078ec0ff */
[----:B------:R-:W-:-:S04]  /*3f60*/  @P0 IADD3 R0, R5, 0x407ffff, R0 ;  /* 0x0407ffff05000810 */ /* 0x000fc80007ffe000 */
[----:B------:R-:W-:Y:S01]  /*3f70*/  @P0 SHF.R.U32.HI R0, RZ, 0x14, R0 ;  /* 0x00000014ff000819 */ /* 0x000fe20000011600 */
[----:B------:R-:W-:-:S07]  /*3f80*/  @!P0 VIADD R0, R2, 0xb9800000 ;  /* 0xb980000002008836 */ /* 0x000fce0000000000 */
.L_x_87:
[----:B------:R-:W-:Y:S05]  /*3f90*/  BSYNC B0 ;  /* 0x0000000000007941 */ /* 0x000fea0003800000 */
.L_x_86:
[----:B------:R-:W-:-:S05]  /*3fa0*/  LOP3.LUT R3, R0, R3, RZ, 0xfc, !PT ;  /* 0x0000000300037212 */ /* 0x000fca00078efcff */
[----:B------:R0:W-:Y:S01]  /*3fb0*/  STG.E.U8 desc[UR36][R16.64], R3 ;  /* 0x0000000310007986 */ /* 0x0001e2000c101124 */
[----:B------:R-:W-:Y:S05]  /*3fc0*/  BRA `(.L_x_74) ;  /* 0x0000000800087947 */ /* 0x000fea0003800000 */
.L_x_85:
[----:B------:R-:W-:Y:S01]  /*3fd0*/  IMAD.U32 R5, R5, 0x10000, RZ ;  /* 0x0001000005057824 */ /* 0x000fe200078e00ff */
[----:B------:R-:W-:Y:S04]  /*3fe0*/  BSSY B0, `(.L_x_88) ;  /* 0x000000f000007945 */ /* 0x000fe80003800000 */
[----:B------:R-:W-:-:S04]  /*3ff0*/  LOP3.LUT R2, R5, 0x7fffffff, RZ, 0xc0, !PT ;  /* 0x7fffffff05027812 */ /* 0x000fc800078ec0ff */
[----:B------:R-:W-:-:S13]  /*4000*/  ISETP.GT.U32.AND P0, PT, R2, 0x477fffff, PT ;  /* 0x477fffff0200780c */ /* 0x000fda0003f04070 */
[----:B------:R-:W-:Y:S05]  /*4010*/  @P0 BRA `(.L_x_89) ;  /* 0x0000000000200947 */ /* 0x000fea0003800000 */
[----:B------:R-:W-:-:S13]  /*4020*/  ISETP.GE.U32.AND P0, PT, R2, 0x38800000, PT ;  /* 0x388000000200780c */ /* 0x000fda0003f06070 */
[----:B------:R-:W-:Y:S01]  /*4030*/  @P0 SHF.R.U32.HI R0, RZ, 0x15, R5 ;  /* 0x00000015ff000819 */ /* 0x000fe20000011605 */
[----:B------:R-:W-:-:S03]  /*4040*/  @!P0 FADD.FTZ R2, R2, 128 ;  /* 0x4300000002028421 */ /* 0x000fc60000010000 */
[----:B------:R-:W-:-:S04]  /*4050*/  @P0 LOP3.LUT R0, R0, 0x1, RZ, 0xc0, !PT ;  /* 0x0000000100000812 */ /* 0x000fc800078ec0ff */
[----:B------:R-:W-:-:S04]  /*4060*/  @P0 IADD3 R0, R5, 0x80fffff, R0 ;  /* 0x080fffff05000810 */ /* 0x000fc80007ffe000 */
[----:B------:R-:W-:Y:S01]  /*4070*/  @P0 SHF.R.U32.HI R0, RZ, 0x15, R0 ;  /* 0x00000015ff000819 */ /* 0x000fe20000011600 */
[----:B------:R-:W-:Y:S01]  /*4080*/  @!P0 VIADD R0, R2, 0xbd000000 ;  /* 0xbd00000002008836 */ /* 0x000fe20000000000 */
[----:B------:R-:W-:Y:S06]  /*4090*/  BRA `(.L_x_90) ;  /* 0x00000000000c7947 */ /* 0x000fec0003800000 */
.L_x_89:
[----:B------:R-:W-:Y:S01]  /*40a0*/  IMAD.MOV.U32 R0, RZ, RZ, 0x7f ;  /* 0x0000007fff007424 */ /* 0x000fe200078e00ff */
[----:B------:R-:W-:-:S04]  /*40b0*/  ISETP.GT.U32.AND P0, PT, R2, 0x7f800000, PT ;  /* 0x7f8000000200780c */ /* 0x000fc80003f04070 */
[----:B------:R-:W-:-:S09]  /*40c0*/  SEL R0, R0, 0x7c, P0 ;  /* 0x0000007c00007807 */ /* 0x000fd20000000000 */
.L_x_90:
[----:B------:R-:W-:Y:S05]  /*40d0*/  BSYNC B0 ;  /* 0x0000000000007941 */ /* 0x000fea0003800000 */
.L_x_88:
[----:B------:R-:W-:-:S04]  /*40e0*/  LOP3.LUT R2, R5, 0x80000000, RZ, 0xc0, !PT ;  /* 0x8000000005027812 */ /* 0x000fc800078ec0ff */
[----:B------:R-:W-:-:S04]  /*40f0*/  SHF.R.U32.HI R3, RZ, 0x18, R2 ;  /* 0x00000018ff037819 */ /* 0x000fc80000011602 */
[----:B------:R-:W-:-:S05]  /*4100*/  LOP3.LUT R3, R0, R3, RZ, 0xfc, !PT ;  /* 0x0000000300037212 */ /* 0x000fca00078efcff */
[----:B------:R0:W-:Y:S01]  /*4110*/  STG.E.U8 desc[UR36][R16.64], R3 ;  /* 0x0000000310007986 */ /* 0x0001e2000c101124 */
[----:B------:R-:W-:Y:S05]  /*4120*/  BRA `(.L_x_74) ;  /* 0x0000000400b07947 */ /* 0x000fea0003800000 */
.L_x_84:
[----:B------:R0:W-:Y:S01]  /*4130*/  STG.E.U16 desc[UR36][R16.64], R5 ;  /* 0x0000000510007986 */ /* 0x0001e2000c101524 */
[----:B------:R-:W-:Y:S05]  /*4140*/  BRA `(.L_x_74) ;  /* 0x0000000400a87947 */ /* 0x000fea0003800000 */
.L_x_81:
        /* <DEDUP_REMOVED lines=8> */
[----:B------:R-:W-:-:S06]  /*41d0*/  IMAD.U32 R3, R5, 0x10000, RZ ;  /* 0x0001000005037824 */ /* 0x000fcc00078e00ff */
[----:B------:R-:W0:Y:S02]  /*41e0*/  F2I.FTZ.U32.TRUNC.NTZ R3, R3 ;  /* 0x0000000300037305 */ /* 0x000e24000021f000 */
[----:B0-----:R0:W-:Y:S01]  /*41f0*/  STG.E.U16 desc[UR36][R16.64], R3 ;  /* 0x0000000310007986 */ /* 0x0011e2000c101524 */
[----:B------:R-:W-:Y:S05]  /*4200*/  BRA `(.L_x_74) ;  /* 0x0000000400787947 */ /* 0x000fea0003800000 */
.L_x_93:
[----:B------:R-:W-:Y:S01]  /*4210*/  IMAD.U32 R5, R5, 0x10000, RZ ;  /* 0x0001000005057824 */ /* 0x000fe200078e00ff */
[----:B------:R-:W-:Y:S01]  /*4220*/  BSSY B0, `(.L_x_94) ;  /* 0x0000014000007945 */ /* 0x000fe20003800000 */
[----:B------:R-:W-:-:S03]  /*4230*/  IMAD.MOV.U32 R8, RZ, RZ, 0x80 ;  /* 0x00000080ff087424 */ /* 0x000fc600078e00ff */
[----:B------:R-:W-:-:S04]  /*4240*/  LOP3.LUT R2, R5, 0x7fffffff, RZ, 0xc0, !PT ;  /* 0x7fffffff05027812 */ /* 0x000fc800078ec0ff */
[----:B------:R-:W-:-:S13]  /*4250*/  ISETP.GT.U32.AND P0, PT, R2, 0x437fffff, PT ;  /* 0x437fffff0200780c */ /* 0x000fda0003f04070 */
[----:B------:R-:W-:Y:S05]  /*4260*/  @P0 BRA `(.L_x_95) ;  /* 0x00000000003c0947 */ /* 0x000fea0003800000 */
[----:B------:R-:W-:-:S13]  /*4270*/  ISETP.GE.U32.AND P0, PT, R2, 0x3c000000, PT ;  /* 0x3c0000000200780c */ /* 0x000fda0003f06070 */
[----:B------:R-:W-:-:S04]  /*4280*/  @P0 SHF.R.U32.HI R0, RZ, 0x14, R5 ;  /* 0x00000014ff000819 */ /* 0x000fc80000011605 */
[----:B------:R-:W-:-:S04]  /*4290*/  @P0 LOP3.LUT R0, R0, 0x1, RZ, 0xc0, !PT ;  /* 0x0000000100000812 */ /* 0x000fc800078ec0ff */
[----:B------:R-:W-:-:S04]  /*42a0*/  @P0 IADD3 R0, R5, 0x487ffff, R0 ;  /* 0x0487ffff05000810 */ /* 0x000fc80007ffe000 */
[----:B------:R-:W-:-:S04]  /*42b0*/  @P0 SHF.R.U32.HI R0, RZ, 0x14, R0 ;  /* 0x00000014ff000819 */ /* 0x000fc80000011600 */
[----:B------:R-:W-:Y:S01]  /*42c0*/  @P0 LOP3.LUT R0, R0, 0xff, RZ, 0xc0, !PT ;  /* 0x000000ff00000812 */ /* 0x000fe200078ec0ff */
[----:B------:R-:W-:Y:S06]  /*42d0*/  @P0 BRA `(.L_x_96) ;  /* 0x0000000000100947 */ /* 0x000fec0003800000 */
[----:B------:R-:W-:Y:S01]  /*42e0*/  FADD.FTZ R0, R2, 8192 ;  /* 0x4600000002007421 */ /* 0x000fe20000010000 */
[----:B------:R-:W-:-:S04]  /*42f0*/  PRMT R8, RZ, 0x7610, R8 ;  /* 0x00007610ff087816 */ /* 0x000fc80000000008 */
[----:B------:R-:W-:-:S13]  /*4300*/  LOP3.LUT P0, R0, R0, 0xff, RZ, 0xc0, !PT ;  /* 0x000000ff00007812 */ /* 0x000fda000780c0ff */
[----:B------:R-:W-:Y:S05]  /*4310*/  @!P0 BRA `(.L_x_95) ;  /* 0x0000000000108947 */ /* 0x000fea0003800000 */
.L_x_96:
[----:B------:R-:W-:-:S04]  /*4320*/  LOP3.LUT R2, R5, 0x80000000, RZ, 0xc0, !PT ;  /* 0x8000000005027812 */ /* 0x000fc800078ec0ff */
[----:B------:R-:W-:-:S04]  /*4330*/  SHF.R.U32.HI R3, RZ, 0x18, R2 ;  /* 0x00000018ff037819 */ /* 0x000fc80000011602 */
[----:B------:R-:W-:-:S04]  /*4340*/  LOP3.LUT R0, R0, R3, RZ, 0xfc, !PT ;  /* 0x0000000300007212 */ /* 0x000fc800078efcff */
[----:B------:R-:W-:-:S07]  /*4350*/  PRMT R8, R0, 0x7610, R8 ;  /* 0x0000761000087816 */ /* 0x000fce0000000008 */
.L_x_95:
[----:B------:R-:W-:Y:S05]  /*4360*/  BSYNC B0 ;  /* 0x0000000000007941 */ /* 0x000fea0003800000 */
.L_x_94:
[----:B------:R0:W-:Y:S01]  /*4370*/  STG.E.U8 desc[UR36][R16.64], R8 ;  /* 0x0000000810007986 */ /* 0x0001e2000c101124 */
[----:B------:R-:W-:Y:S05]  /*4380*/  BRA `(.L_x_74) ;  /* 0x0000000400187947 */ /* 0x000fea0003800000 */
.L_x_92:
        /* <DEDUP_REMOVED lines=17> */
.L_x_99:
[----:B------:R-:W-:-:S04]  /*44a0*/  LOP3.LUT R2, R5, 0x80000000, RZ, 0xc0, !PT ;  /* 0x8000000005027812 */ /* 0x000fc800078ec0ff */
[----:B------:R-:W-:-:S04]  /*44b0*/  SHF.R.U32.HI R3, RZ, 0x18, R2 ;  /* 0x00000018ff037819 */ /* 0x000fc80000011602 */
[----:B------:R-:W-:-:S04]  /*44c0*/  LOP3.LUT R0, R0, R3, RZ, 0xfc, !PT ;  /* 0x0000000300007212 */ /* 0x000fc800078efcff */
[----:B------:R-:W-:-:S07]  /*44d0*/  PRMT R8, R0, 0x7610, R8 ;  /* 0x0000761000087816 */ /* 0x000fce0000000008 */
.L_x_98:
[----:B------:R-:W-:Y:S05]  /*44e0*/  BSYNC B0 ;  /* 0x0000000000007941 */ /* 0x000fea0003800000 */
.L_x_97:
[----:B------:R0:W-:Y:S01]  /*44f0*/  STG.E.U8 desc[UR36][R16.64], R8 ;  /* 0x0000000810007986 */ /* 0x0001e2000c101124 */
[----:B------:R-:W-:Y:S05]  /*4500*/  BRA `(.L_x_74) ;  /* 0x0000000000b87947 */ /* 0x000fea0003800000 */
.L_x_91:
[----:B------:R-:W-:-:S13]  /*4510*/  ISETP.NE.AND P0, PT, R0, 0x1c, PT ;  /* 0x0000001c0000780c */ /* 0x000fda0003f05270 */
[----:B------:R-:W-:Y:S05]  /*4520*/  @!P0 BRA `(.L_x_100) ;  /* 0x0000000000a48947 */ /* 0x000fea0003800000 */
[----:B------:R-:W-:-:S13]  /*4530*/  ISETP.NE.AND P0, PT, R0, 0x1d, PT ;  /* 0x0000001d0000780c */ /* 0x000fda0003f05270 */
[----:B------:R-:W-:Y:S05]  /*4540*/  @!P0 BRA `(.L_x_101) ;  /* 0x00000000008c8947 */ /* 0x000fea0003800000 */
[----:B------:R-:W-:-:S13]  /*4550*/  ISETP.NE.AND P0, PT, R0, 0x2c, PT ;  /* 0x0000002c0000780c */ /* 0x000fda0003f05270 */
[----:B------:R-:W-:Y:S05]  /*4560*/  @P0 BRA `(.L_x_73) ;  /* 0x0000000000400947 */ /* 0x000fea0003800000 */
[----:B------:R-:W-:Y:S02]  /*4570*/  IMAD.U32 R5, R5, 0x10000, RZ ;  /* 0x0001000005057824 */ /* 0x000fe400078e00ff */
[----:B------:R-:W-:-:S03]  /*4580*/  IMAD.MOV.U32 R3, RZ, RZ, 0xff ;  /* 0x000000ffff037424 */ /* 0x000fc600078e00ff */
[----:B------:R-:W-:-:S04]  /*4590*/  SHF.R.U32.HI R4, RZ, 0x17, R5 ;  /* 0x00000017ff047819 */ /* 0x000fc80000011605 */
[----:B------:R-:W-:-:S04]  /*45a0*/  LOP3.LUT R2, R4, 0xff, RZ, 0xc0, !PT ;  /* 0x000000ff04027812 */ /* 0x000fc800078ec0ff */
[----:B------:R-:W-:-:S13]  /*45b0*/  ISETP.NE.AND P1, PT, R2, 0xff, PT ;  /* 0x000000ff0200780c */ /* 0x000fda0003f25270 */
[--C-:B------:R-:W-:Y:S02]  /*45c0*/  @P1 SHF.R.U32.HI R0, RZ, 0x16, R5.reuse ;  /* 0x00000016ff001819 */ /* 0x100fe40000011605 */
[----:B------:R-:W-:Y:S02]  /*45d0*/  @P1 LOP3.LUT P0, RZ, R2, 0x3fffff, R5, 0xf8, !PT ;  /* 0x003fffff02ff1812 */ /* 0x000fe4000780f805 */
[----:B------:R-:W-:-:S04]  /*45e0*/  @P1 LOP3.LUT R0, R0, 0x1, RZ, 0xc0, !PT ;  /* 0x0000000100001812 */ /* 0x000fc800078ec0ff */
[----:B------:R-:W-:Y:S01]  /*45f0*/  @P1 ISETP.EQ.U32.AND P2, PT, R0, 0x1, P0 ;  /* 0x000000010000180c */ /* 0x000fe20000742070 */
[----:B------:R-:W-:Y:S01]  /*4600*/  @P1 VIADD R0, R4, 0x1 ;  /* 0x0000000104001836 */ /* 0x000fe20000000000 */
[----:B------:R-:W-:Y:S02]  /*4610*/  PLOP3.LUT P0, PT, PT, PT, PT, 0x80, 0x0 ;  /* 0x000000000000781c */ /* 0x000fe40003f0f070 */
[----:B------:R-:W-:-:S13]  /*4620*/  @P1 PLOP3.LUT P0, PT, P2, PT, PT, 0x80, 0x0 ;  /* 0x000000000000181c */ /* 0x000fda000170f070 */
[----:B------:R-:W-:-:S04]  /*4630*/  @!P0 IMAD.MOV R0, RZ, RZ, R4 ;  /* 0x000000ffff008224 */ /* 0x000fc800078e0204 */
[----:B------:R-:W-:-:S05]  /*4640*/  @P1 IMAD.MOV.U32 R3, RZ, RZ, R0 ;  /* 0x000000ffff031224 */ /* 0x000fca00078e0000 */
[----:B------:R0:W-:Y:S01]  /*4650*/  STG.E.U8 desc[UR36][R16.64], R3 ;  /* 0x0000000310007986 */ /* 0x0001e2000c101124 */
[----:B------:R-:W-:Y:S05]  /*4660*/  BRA `(.L_x_74) ;  /* 0x0000000000607947 */ /* 0x000fea0003800000 */
.L_x_73:
        /* <DEDUP_REMOVED lines=16> */
.L_x_102:
[----:B------:R-:W-:Y:S05]  /*4770*/  BRA `(.L_x_74) ;  /* 0x00000000001c7947 */ /* 0x000fea0003800000 */
.L_x_101:
[----:B------:R-:W-:-:S06]  /*4780*/  IMAD.U32 R2, R5, 0x10000, RZ ;  /* 0x0001000005027824 */ /* 0x000fcc00078e00ff */
[----:B------:R-:W0:Y:S02]  /*4790*/  F2I.U64.TRUNC R2, R2 ;  /* 0x0000000200027311 */ /* 0x000e24000020d800 */
[----:B0-----:R0:W-:Y:S01]  /*47a0*/  STG.E.64 desc[UR36][R16.64], R2 ;  /* 0x0000000210007986 */ /* 0x0011e2000c101b24 */
[----:B------:R-:W-:Y:S05]  /*47b0*/  BRA `(.L_x_74) ;  /* 0x00000000000c7947 */ /* 0x000fea0003800000 */
.L_x_100:
[----:B------:R-:W-:-:S06]  /*47c0*/  IMAD.U32 R5, R5, 0x10000, RZ ;  /* 0x0001000005057824 */ /* 0x000fcc00078e00ff */
[----:B------:R-:W0:Y:S02]  /*47d0*/  F2I.FTZ.U32.TRUNC.NTZ R5, R5 ;  /* 0x0000000500057305 */ /* 0x000e24000021f000 */
[----:B0-----:R0:W-:Y:S02]  /*47e0*/  STG.E desc[UR36][R16.64], R5 ;  /* 0x0000000510007986 */ /* 0x0011e4000c101924 */
.L_x_74:
[----:B------:R-:W-:-:S04]  /*47f0*/  IMAD R18, R18, 0x200, R23 ;  /* 0x0000020012127824 */ /* 0x000fc800078e0217 */
[----:B------:R-:W-:-:S07]  /*4800*/  VIADD R19, R18, 0x80 ;  /* 0x0000008012137836 */ /* 0x000fce0000000000 */
.L_x_1:
[----:B------:R-:W-:Y:S05]  /*4810*/  BSYNC B6 ;  /* 0x0000000000067941 */ /* 0x000fea0003800000 */
.L_x_0:
[----:B------:R-:W-:Y:S01]  /*4820*/  ULDC UR4, c[0x0][0x210] ;  /* 0x0000840000047ab9 */ /* 0x000fe20000000800 */
[----:B------:R-:W-:Y:S01]  /*4830*/  BSSY B6, `(.L_x_103) ;  /* 0x0000478000067945 */ /* 0x000fe20003800000 */
[----:B------:R-:W-:-:S13]  /*4840*/  ISETP.GE.AND P0, PT, R19, UR4, PT ;  /* 0x0000000413007c0c */ /* 0x000fda000bf06270 */
[----:B------:R-:W-:Y:S05]  /*4850*/  @P0 BRA `(.L_x_104) ;  /* 0x0000004400d40947 */ /* 0x000fea0003800000 */
[----:B0-----:R-:W0:Y:S01]  /*4860*/  LDC R6, c[0x0][0x218] ;  /* 0x00008600ff067b82 */ /* 0x001e220000000800 */
[----:B------:R-:W-:Y:S02]  /*4870*/  IMAD.MOV.U32 R18, RZ, RZ, RZ ;  /* 0x000000ffff127224 */ /* 0x000fe400078e00ff */
[----:B------:R-:W-:Y:S02]  /*4880*/  IMAD.MOV.U32 R0, RZ, RZ, RZ ;  /* 0x000000ffff007224 */ /* 0x000fe400078e00ff */
[----:B-1234-:R-:W-:Y:S01]  /*4890*/  IMAD.MOV.U32 R16, RZ, RZ, RZ ;  /* 0x000000ffff107224 */ /* 0x01efe200078e00ff */
[----:B0-----:R-:W-:-:S13]  /*48a0*/  ISETP.NE.AND P0, PT, R6, RZ, PT ;  /* 0x000000ff0600720c */ /* 0x001fda0003f05270 */
[----:B------:R-:W-:Y:S05]  /*48b0*/  @!P0 BRA `(.L_x_105) ;  /* 0x0000001400708947 */ /* 0x000fea0003800000 */
        /* <DEDUP_REMOVED lines=348> */
.L_x_105:
        /* <DEDUP_REMOVED lines=23> */
.L_x_109:
[----:B------:R-:W2:Y:S02]  /*5ff0*/  LDG.E.U8 R2, desc[UR36][R2.64] ;  /* 0x0000002402027981 */ /* 0x000ea4000c1e1100 */
[----:B--2---:R-:W-:-:S04]  /*6000*/  I2FP.F32.U32 R0, R2 ;  /* 0x0000000200007245 */ /* 0x004fc80000201000 */
[----:B------:R-:W-:-:S04]  /*6010*/  F2FP.BF16.F32.PACK_AB R0, RZ, R0 ;  /* 0x00000000ff00723e */ /* 0x000fc800000010ff */
[----:B------:R-:W-:Y:S01]  /*6020*/  PRMT R22, R0, 0x7610, R22 ;  /* 0x0000761000167816 */ /* 0x000fe20000000016 */
[----:B------:R-:W-:Y:S06]  /*6030*/  BRA `(.L_x_111) ;  /* 0x0000000c00c87947 */ /* 0x000fec0003800000 */
.L_x_108:
        /* <DEDUP_REMOVED lines=11> */
.L_x_113:
[----:B------:R-:W2:Y:S02]  /*60f0*/  LDG.E R2, desc[UR36][R2.64] ;  /* 0x0000002402027981 */ /* 0x000ea4000c1e1900 */
[----:B--2---:R-:W-:-:S04]  /*6100*/  I2FP.F32.S32 R0, R2 ;  /* 0x0000000200007245 */ /* 0x004fc80000201400 */
[----:B------:R-:W-:-:S04]  /*6110*/  F2FP.BF16.F32.PACK_AB R0, RZ, R0 ;  /* 0x00000000ff00723e */ /* 0x000fc800000010ff */
[----:B------:R-:W-:Y:S01]  /*6120*/  PRMT R22, R0, 0x7610, R22 ;  /* 0x0000761000167816 */ /* 0x000fe20000000016 */
[----:B------:R-:W-:Y:S06]  /*6130*/  BRA `(.L_x_111) ;  /* 0x0000000c00887947 */ /* 0x000fec0003800000 */
.L_x_112:
[----:B------:R-:W2:Y:S02]  /*6140*/  LDG.E.U16 R2, desc[UR36][R2.64] ;  /* 0x0000002402027981 */ /* 0x000ea4000c1e1500 */
[----:B--2---:R-:W0:Y:S02]  /*6150*/  I2F.S16 R0, R2 ;  /* 0x0000000200007306 */ /* 0x004e240000101400 */
[----:B0-----:R-:W-:-:S04]  /*6160*/  F2FP.BF16.F32.PACK_AB R0, RZ, R0 ;  /* 0x00000000ff00723e */ /* 0x001fc800000010ff */
[----:B------:R-:W-:Y:S01]  /*6170*/  PRMT R22, R0, 0x7610, R22 ;  /* 0x0000761000167816 */ /* 0x000fe20000000016 */
[----:B------:R-:W-:Y:S06]  /*6180*/  BRA `(.L_x_111) ;  /* 0x0000000c00747947 */ /* 0x000fec0003800000 */
.L_x_107:
        /* <DEDUP_REMOVED lines=9> */
.L_x_115:
[----:B------:R-:W2:Y:S02]  /*6220*/  LDG.E.U16 R0, desc[UR36][R2.64] ;  /* 0x0000002402007981 */ /* 0x000ea4000c1e1500 */
[----:B--2---:R-:W-:-:S05]  /*6230*/  HADD2.F32 R0, -RZ, R0.H0_H0 ;  /* 0x20000000ff007230 */ /* 0x004fca0000004100 */
[----:B------:R-:W-:-:S04]  /*6240*/  F2FP.BF16.F32.PACK_AB R0, RZ, R0 ;  /* 0x00000000ff00723e */ /* 0x000fc800000010ff */
[----:B------:R-:W-:Y:S01]  /*6250*/  PRMT R22, R0, 0x7610, R22 ;  /* 0x0000761000167816 */ /* 0x000fe20000000016 */
[----:B------:R-:W-:Y:S06]  /*6260*/  BRA `(.L_x_111) ;  /* 0x0000000c003c7947 */ /* 0x000fec0003800000 */
.L_x_114:
        /* <DEDUP_REMOVED lines=9> */
.L_x_117:
[----:B------:R-:W2:Y:S02]  /*6300*/  LDG.E.U16 R2, desc[UR36][R2.64] ;  /* 0x0000002402027981 */ /* 0x000ea4000c1e1500 */
[----:B--2---:R-:W-:-:S05]  /*6310*/  HADD2.F32 R0, -RZ, R2.H0_H0 ;  /* 0x20000002ff007230 */ /* 0x004fca0000004100 */
[----:B------:R-:W-:-:S04]  /*6320*/  F2FP.BF16.F32.PACK_AB R0, RZ, R0 ;  /* 0x00000000ff00723e */ /* 0x000fc800000010ff */
[----:B------:R-:W-:Y:S01]  /*6330*/  PRMT R22, R0, 0x7610, R22 ;  /* 0x0000761000167816 */ /* 0x000fe20000000016 */
[----:B------:R-:W-:Y:S06]  /*6340*/  BRA `(.L_x_111) ;  /* 0x0000000c00047947 */ /* 0x000fec0003800000 */
.L_x_116:
        /* <DEDUP_REMOVED lines=9> */
.L_x_106:
        /* <DEDUP_REMOVED lines=14> */
.L_x_120:
        /* <DEDUP_REMOVED lines=9> */
.L_x_119:
        /* <DEDUP_REMOVED lines=28> */
.L_x_122:
        /* <DEDUP_REMOVED lines=15> */
.L_x_121:
[----:B------:R0:W5:Y:S01]  /*6800*/  LDG.E.U16 R22, desc[UR36][R2.64] ;  /* 0x0000002402167981 */ /* 0x000162000c1e1500 */
[----:B------:R-:W-:Y:S05]  /*6810*/  BRA `(.L_x_111) ;  /* 0x0000000400d07947 */ /* 0x000fea0003800000 */
.L_x_118:
        /* <DEDUP_REMOVED lines=13> */
.L_x_125:
        /* <DEDUP_REMOVED lines=21> */
.L_x_129:
[----:B------:R-:W-:Y:S05]  /*6a40*/  BSYNC B1 ;  /* 0x0000000000017941 */ /* 0x000fea0003800000 */
.L_x_128:
[----:B------:R-:W-:Y:S01]  /*6a50*/  LEA R3, R0, 0x3b800000, 0x17 ;  /* 0x3b80000000037811 */ /* 0x000fe200078eb8ff */
[----:B------:R-:W-:-:S05]  /*6a60*/  IMAD.SHL.U32 R0, R2, 0x100000, RZ ;  /* 0x0010000002007824 */ /* 0x000fca00078e00ff */
[----:B------:R-:W-:-:S07]  /*6a70*/  LOP3.LUT R0, R3, R0, R4, 0xfe, !PT ;  /* 0x0000000003007212 */ /* 0x000fce00078efe04 */
.L_x_127:
[----:B------:R-:W-:Y:S05]  /*6a80*/  BSYNC B0 ;  /* 0x0000000000007941 */ /* 0x000fea0003800000 */
.L_x_126:
[----:B------:R-:W-:-:S04]  /*6a90*/  F2FP.BF16.F32.PACK_AB R0, RZ, R0 ;  /* 0x00000000ff00723e */ /* 0x000fc800000010ff */
[----:B------:R-:W-:Y:S01]  /*6aa0*/  PRMT R22, R0, 0x7610, R22 ;  /* 0x0000761000167816 */ /* 0x000fe20000000016 */
[----:B------:R-:W-:Y:S06]  /*6ab0*/  BRA `(.L_x_111) ;  /* 0x0000000400287947 */ /* 0x000fec0003800000 */
.L_x_124:
        /* <DEDUP_REMOVED lines=21> */
.L_x_133:
[----:B------:R-:W-:Y:S05]  /*6c10*/  BSYNC B1 ;  /* 0x0000000000017941 */ /* 0x000fea0003800000 */
.L_x_132:
[----:B------:R-:W-:Y:S01]  /*6c20*/  LEA R3, R0, 0x37800000, 0x17 ;  /* 0x3780000000037811 */ /* 0x000fe200078eb8ff */
[----:B------:R-:W-:-:S05]  /*6c30*/  IMAD.SHL.U32 R0, R2, 0x200000, RZ ;  /* 0x0020000002007824 */ /* 0x000fca00078e00ff */
[----:B------:R-:W-:-:S07]  /*6c40*/  LOP3.LUT R0, R3, R0, R4, 0xfe, !PT ;  /* 0x0000000003007212 */ /* 0x000fce00078efe04 */
.L_x_131:
[----:B------:R-:W-:Y:S05]  /*6c50*/  BSYNC B0 ;  /* 0x0000000000007941 */ /* 0x000fea0003800000 */
.L_x_130:
[----:B------:R-:W-:-:S04]  /*6c60*/  F2FP.BF16.F32.PACK_AB R0, RZ, R0 ;  /* 0x00000000ff00723e */ /* 0x000fc800000010ff */
[----:B------:R-:W-:Y:S01]  /*6c70*/  PRMT R22, R0, 0x7610, R22 ;  /* 0x0000761000167816 */ /* 0x000fe20000000016 */
[----:B------:R-:W-:Y:S06]  /*6c80*/  BRA `(.L_x_111) ;  /* 0x0000000000b47947 */ /* 0x000fec0003800000 */
.L_x_123:
        /* <DEDUP_REMOVED lines=14> */
.L_x_137:
[----:B------:R-:W-:Y:S05]  /*6d70*/  BSYNC B0 ;  /* 0x0000000000007941 */ /* 0x000fea0003800000 */
.L_x_136:
[----:B------:R-:W-:-:S04]  /*6d80*/  F2FP.BF16.F32.PACK_AB R0, RZ, R0 ;  /* 0x00000000ff00723e */ /* 0x000fc800000010ff */
[----:B------:R-:W-:Y:S01]  /*6d90*/  PRMT R22, R0, 0x7610, R22 ;  /* 0x0000761000167816 */ /* 0x000fe20000000016 */
[----:B------:R-:W-:Y:S06]  /*6da0*/  BRA `(.L_x_111) ;  /* 0x00000000006c7947 */ /* 0x000fec0003800000 */
.L_x_110:
        /* <DEDUP_REMOVED lines=16> */
.L_x_138:
[----:B------:R-:W-:Y:S01]  /*6eb0*/  PRMT R22, RZ, 0x7610, R22 ;  /* 0x00007610ff167816 */ /* 0x000fe20000000016 */
[----:B------:R-:W-:Y:S06]  /*6ec0*/  BRA `(.L_x_111) ;  /* 0x0000000000247947 */ /* 0x000fec0003800000 */
.L_x_135:
[----:B------:R-:W2:Y:S02]  /*6ed0*/  LDG.E.64 R2, desc[UR36][R2.64] ;  /* 0x0000002402027981 */ /* 0x000ea4000c1e1b00 */
[----:B--2---:R-:W0:Y:S02]  /*6ee0*/  I2F.U64 R0, R2 ;  /* 0x0000000200007312 */ /* 0x004e240000301000 */
[----:B0-----:R-:W-:-:S04]  /*6ef0*/  F2FP.BF16.F32.PACK_AB R0, RZ, R0 ;  /* 0x00000000ff00723e */ /* 0x001fc800000010ff */
[----:B------:R-:W-:Y:S01]  /*6f00*/  PRMT R22, R0, 0x7610, R22 ;  /* 0x0000761000167816 */ /* 0x000fe20000000016 */
[----:B------:R-:W-:Y:S06]  /*6f10*/  BRA `(.L_x_111) ;  /* 0x0000000000107947 */ /* 0x000fec0003800000 */
.L_x_134:
[----:B------:R-:W2:Y:S02]  /*6f20*/  LDG.E R2, desc[UR36][R2.64] ;  /* 0x0000002402027981 */ /* 0x000ea4000c1e1900 */
[----:B--2---:R-:W-:-:S04]  /*6f30*/  I2FP.F32.U32 R0, R2 ;  /* 0x0000000200007245 */ /* 0x004fc80000201000 */
[----:B------:R-:W-:-:S04]  /*6f40*/  F2FP.BF16.F32.PACK_AB R0, RZ, R0 ;  /* 0x00000000ff00723e */ /* 0x000fc800000010ff */
[----:B------:R-:W-:-:S07]  /*6f50*/  PRMT R22, R0, 0x7610, R22 ;  /* 0x0000761000167816 */ /* 0x000fce0000000016 */
.L_x_111:
        /* <DEDUP_REMOVED lines=20> */
.L_x_142:
[----:B------:R-:W2:Y:S02]  /*70a0*/  LDG.E.U8 R2, desc[UR36][R2.64] ;  /* 0x0000002402027981 */ /* 0x000ea4000c1e1100 */
[----:B--2---:R-:W-:-:S04]  /*70b0*/  I2FP.F32.U32 R0, R2 ;  /* 0x0000000200007245 */ /* 0x004fc80000201000 */
[----:B------:R-:W-:-:S04]  /*70c0*/  F2FP.BF16.F32.PACK_AB R0, RZ, R0 ;  /* 0x00000000ff00723e */ /* 0x000fc800000010ff */
[----:B------:R-:W-:Y:S01]  /*70d0*/  PRMT R5, R0, 0x7610, R5 ;  /* 0x0000761000057816 */ /* 0x000fe20000000005 */
[----:B------:R-:W-:Y:S06]  /*70e0*/  BRA `(.L_x_144) ;  /* 0x0000000c00c47947 */ /* 0x000fec0003800000 */
.L_x_141:
        /* <DEDUP_REMOVED lines=11> */
.L_x_146:
[----:B------:R-:W2:Y:S02]  /*71a0*/  LDG.E R2, desc[UR36][R2.64] ;  /* 0x0000002402027981 */ /* 0x000ea4000c1e1900 */
[----:B--2---:R-:W-:-:S04]  /*71b0*/  I2FP.F32.S32 R0, R2 ;  /* 0x0000000200007245 */ /* 0x004fc80000201400 */
[----:B------:R-:W-:-:S04]  /*71c0*/  F2FP.BF16.F32.PACK_AB R0, RZ, R0 ;  /* 0x00000000ff00723e */ /* 0x000fc800000010ff */
[----:B------:R-:W-:Y:S01]  /*71d0*/  PRMT R5, R0, 0x7610, R5 ;  /* 0x0000761000057816 */ /* 0x000fe20000000005 */
[----:B------:R-:W-:Y:S06]  /*71e0*/  BRA `(.L_x_144) ;  /* 0x0000000c00847947 */ /* 0x000fec0003800000 */
.L_x_145:
[----:B------:R-:W2:Y:S02]  /*71f0*/  LDG.E.U16 R2, desc[UR36][R2.64] ;  /* 0x0000002402027981 */ /* 0x000ea4000c1e1500 */
[----:B--2---:R-:W0:Y:S02]  /*7200*/  I2F.S16 R0, R2 ;  /* 0x0000000200007306 */ /* 0x004e240000101400 */
[----:B0-----:R-:W-:-:S04]  /*7210*/  F2FP.BF16.F32.PACK_AB R0, RZ, R0 ;  /* 0x00000000ff00723e */ /* 0x001fc800000010ff */
[----:B------:R-:W-:Y:S01]  /*7220*/  PRMT R5, R0, 0x7610, R5 ;  /* 0x0000761000057816 */ /* 0x000fe20000000005 */
[----:B------:R-:W-:Y:S06]  /*7230*/  BRA `(.L_x_144) ;  /* 0x0000000c00707947 */ /* 0x000fec0003800000 */
.L_x_140:
        /* <DEDUP_REMOVED lines=9> */
.L_x_148:
[----:B------:R-:W2:Y:S02]  /*72d0*/  LDG.E.U16 R0, desc[UR36][R2.64] ;  /* 0x0000002402007981 */ /* 0x000ea4000c1e1500 */
[----:B--2---:R-:W-:-:S05]  /*72e0*/  HADD2.F32 R0, -RZ, R0.H0_H0 ;  /* 0x20000000ff007230 */ /* 0x004fca0000004100 */
[----:B------:R-:W-:-:S04]  /*72f0*/  F2FP.BF16.F32.PACK_AB R0, RZ, R0 ;  /* 0x00000000ff00723e */ /* 0x000fc800000010ff */
[----:B------:R-:W-:Y:S01]  /*7300*/  PRMT R5, R0, 0x7610, R5 ;  /* 0x0000761000057816 */ /* 0x000fe20000000005 */
[----:B------:R-:W-:Y:S06]  /*7310*/  BRA `(.L_x_144) ;  /* 0x0000000c00387947 */ /* 0x000fec0003800000 */
.L_x_147:
        /* <DEDUP_REMOVED lines=9> */
.L_x_150:
[----:B------:R-:W2:Y:S02]  /*73b0*/  LDG.E.U16 R2, desc[UR36][R2.64] ;  /* 0x0000002402027981 */ /* 0x000ea4000c1e1500 */
[----:B--2---:R-:W-:-:S05]  /*73c0*/  HADD2.F32 R0, -RZ, R2.H0_H0 ;  /* 0x20000002ff007230 */ /* 0x004fca0000004100 */
[----:B------:R-:W-:-:S04]  /*73d0*/  F2FP.BF16.F32.PACK_AB R0, RZ, R0 ;  /* 0x00000000ff00723e */ /* 0x000fc800000010ff */
[----:B------:R-:W-:Y:S01]  /*73e0*/  PRMT R5, R0, 0x7610, R5 ;  /* 0x0000761000057816 */ /* 0x000fe20000000005 */
[----:B------:R-:W-:Y:S06]  /*73f0*/  BRA `(.L_x_144) ;  /* 0x0000000c00007947 */ /* 0x000fec0003800000 */
.L_x_149:
        /* <DEDUP_REMOVED lines=9> */
.L_x_139:
        /* <DEDUP_REMOVED lines=14> */
.L_x_153:
        /* <DEDUP_REMOVED lines=9> */
.L_x_152:
        /* <DEDUP_REMOVED lines=27> */
.L_x_155:
        /* <DEDUP_REMOVED lines=15> */
.L_x_154:
[----:B------:R0:W5:Y:S01]  /*78a0*/  LDG.E.U16 R5, desc[UR36][R2.64] ;  /* 0x0000002402057981 */ /* 0x000162000c1e1500 */
[----:B------:R-:W-:Y:S05]  /*78b0*/  BRA `(.L_x_144) ;  /* 0x0000000400d07947 */ /* 0x000fea0003800000 */
.L_x_151:
        /* <DEDUP_REMOVED lines=13> */
.L_x_158:
        /* <DEDUP_REMOVED lines=21> */
.L_x_162:
[----:B------:R-:W-:Y:S05]  /*7ae0*/  BSYNC B1 ;  /* 0x0000000000017941 */ /* 0x000fea0003800000 */
.L_x_161:
[----:B------:R-:W-:Y:S01]  /*7af0*/  LEA R3, R0, 0x3b800000, 0x17 ;  /* 0x3b80000000037811 */ /* 0x000fe200078eb8ff */
[----:B------:R-:W-:-:S05]  /*7b00*/  IMAD.SHL.U32 R0, R2, 0x100000, RZ ;  /* 0x0010000002007824 */ /* 0x000fca00078e00ff */
[----:B------:R-:W-:-:S07]  /*7b10*/  LOP3.LUT R0, R3, R0, R4, 0xfe, !PT ;  /* 0x0000000003007212 */ /* 0x000fce00078efe04 */
.L_x_160:
[----:B------:R-:W-:Y:S05]  /*7b20*/  BSYNC B0 ;  /* 0x0000000000007941 */ /* 0x000fea0003800000 */
.L_x_159:
[----:B------:R-:W-:-:S04]  /*7b30*/  F2FP.BF16.F32.PACK_AB R0, RZ, R0 ;  /* 0x00000000ff00723e */ /* 0x000fc800000010ff */
[----:B------:R-:W-:Y:S01]  /*7b40*/  PRMT R5, R0, 0x7610, R5 ;  /* 0x0000761000057816 */ /* 0x000fe20000000005 */
[----:B------:R-:W-:Y:S06]  /*7b50*/  BRA `(.L_x_144) ;  /* 0x0000000400287947 */ /* 0x000fec0003800000 */
.L_x_157:
        /* <DEDUP_REMOVED lines=21> */
.L_x_166:
[----:B------:R-:W-:Y:S05]  /*7cb0*/  BSYNC B1 ;  /* 0x0000000000017941 */ /* 0x000fea0003800000 */
.L_x_165:
[----:B------:R-:W-:Y:S01]  /*7cc0*/  LEA R3, R0, 0x37800000, 0x17 ;  /* 0x3780000000037811 */ /* 0x000fe200078eb8ff */
[----:B------:R-:W-:-:S05]  /*7cd0*/  IMAD.SHL.U32 R0, R2, 0x200000, RZ ;  /* 0x0020000002007824 */ /* 0x000fca00078e00ff */
[----:B------:R-:W-:-:S07]  /*7ce0*/  LOP3.LUT R0, R3, R0, R4, 0xfe, !PT ;  /* 0x0000000003007212 */ /* 0x000fce00078efe04 */
.L_x_164:
[----:B------:R-:W-:Y:S05]  /*7cf0*/  BSYNC B0 ;  /* 0x0000000000007941 */ /* 0x000fea0003800000 */
.L_x_163:
[----:B------:R-:W-:-:S04]  /*7d00*/  F2FP.BF16.F32.PACK_AB R0, RZ, R0 ;  /* 0x00000000ff00723e */ /* 0x000fc800000010ff */
[----:B------:R-:W-:Y:S01]  /*7d10*/  PRMT R5, R0, 0x7610, R5 ;  /* 0x0000761000057816 */ /* 0x000fe20000000005 */
[----:B------:R-:W-:Y:S06]  /*7d20*/  BRA `(.L_x_144) ;  /* 0x0000000000b47947 */ /* 0x000fec0003800000 */
.L_x_156:
        /* <DEDUP_REMOVED lines=14> */
.L_x_170:
[----:B------:R-:W-:Y:S05]  /*7e10*/  BSYNC B0 ;  /* 0x0000000000007941 */ /* 0x000fea0003800000 */
.L_x_169:
[----:B------:R-:W-:-:S04]  /*7e20*/  F2FP.BF16.F32.PACK_AB R0, RZ, R0 ;  /* 0x00000000ff00723e */ /* 0x000fc800000010ff */
[----:B------:R-:W-:Y:S01]  /*7e30*/  PRMT R5, R0, 0x7610, R5 ;  /* 0x0000761000057816 */ /* 0x000fe20000000005 */
[----:B------:R-:W-:Y:S06]  /*7e40*/  BRA `(.L_x_144) ;  /* 0x00000000006c7947 */ /* 0x000fec0003800000 */
.L_x_143:
        /* <DEDUP_REMOVED lines=16> */
.L_x_171:
[----:B------:R-:W-:Y:S01]  /*7f50*/  PRMT R5, RZ, 0x7610, R5 ;  /* 0x00007610ff057816 */ /* 0x000fe20000000005 */
[----:B------:R-:W-:Y:S06]  /*7f60*/  BRA `(.L_x_144) ;  /* 0x0000000000247947 */ /* 0x000fec0003800000 */
.L_x_168:
[----:B------:R-:W2:Y:S02]  /*7f70*/  LDG.E.64 R2, desc[UR36][R2.64] ;  /* 0x0000002402027981 */ /* 0x000ea4000c1e1b00 */
[----:B--2---:R-:W0:Y:S02]  /*7f80*/  I2F.U64 R0, R2 ;  /* 0x0000000200007312 */ /* 0x004e240000301000 */
[----:B0-----:R-:W-:-:S04]  /*7f90*/  F2FP.BF16.F32.PACK_AB R0, RZ, R0 ;  /* 0x00000000ff00723e */ /* 0x001fc800000010ff */
[----:B------:R-:W-:Y:S01]  /*7fa0*/  PRMT R5, R0, 0x7610, R5 ;  /* 0x0000761000057816 */ /* 0x000fe20000000005 */
[----:B------:R-:W-:Y:S06]  /*7fb0*/  BRA `(.L_x_144) ;  /* 0x0000000000107947 */ /* 0x000fec0003800000 */
.L_x_167:
[----:B------:R-:W2:Y:S02]  /*7fc0*/  LDG.E R2, desc[UR36][R2.64] ;  /* 0x0000002402027981 */ /* 0x000ea4000c1e1900 */
[----:B--2---:R-:W-:-:S04]  /*7fd0*/  I2FP.F32.U32 R0, R2 ;  /* 0x0000000200007245 */ /* 0x004fc80000201000 */
[----:B------:R-:W-:-:S04]  /*7fe0*/  F2FP.BF16.F32.PACK_AB R0, RZ, R0 ;  /* 0x00000000ff00723e */ /* 0x000fc800000010ff */
[----:B------:R-:W-:-:S07]  /*7ff0*/  PRMT R5, R0, 0x7610, R5 ;  /* 0x0000761000057816 */ /* 0x000fce0000000005 */
.L_x_144:
        /* <DEDUP_REMOVED lines=21> */
.L_x_175:
[----:B------:R-:W-:-:S06]  /*8150*/  IMAD.U32 R3, R5, 0x10000, RZ ;  /* 0x0001000005037824 */ /* 0x000fcc00078e00ff */
[----:B------:R-:W0:Y:S02]  /*8160*/  F2I.S64.TRUNC R2, R3 ;  /* 0x0000000300027311 */ /* 0x000e24000020d900 */
[----:B0-----:R0:W-:Y:S01]  /*8170*/  STG.E.U8 desc[UR36][R16.64], R2 ;  /* 0x0000000210007986 */ /* 0x0011e2000c101124 */
[----:B------:R-:W-:Y:S05]  /*8180*/  BRA `(.L_x_177) ;  /* 0x0000000c00847947 */ /* 0x000fea0003800000 */
.L_x_174:
        /* <DEDUP_REMOVED lines=10> */
.L_x_179:
[----:B------:R-:W-:-:S06]  /*8230*/  IMAD.U32 R5, R5, 0x10000, RZ ;  /* 0x0001000005057824 */ /* 0x000fcc00078e00ff */
[----:B------:R-:W0:Y:S02]  /*8240*/  F2I.FTZ.TRUNC.NTZ R5, R5 ;  /* 0x0000000500057305 */ /* 0x000e24000021f100 */
[----:B0-----:R3:W-:Y:S01]  /*8250*/  STG.E desc[UR36][R16.64], R5 ;  /* 0x0000000510007986 */ /* 0x0017e2000c101924 */
[----:B------:R-:W-:Y:S05]  /*8260*/  BRA `(.L_x_177) ;  /* 0x0000000c004c7947 */ /* 0x000fea0003800000 */
.L_x_178:
[----:B------:R-:W-:-:S06]  /*8270*/  IMAD.U32 R5, R5, 0x10000, RZ ;  /* 0x0001000005057824 */ /* 0x000fcc00078e00ff */
[----:B------:R-:W0:Y:S02]  /*8280*/  F2I.FTZ.TRUNC.NTZ R5, R5 ;  /* 0x0000000500057305 */ /* 0x000e24000021f100 */
[----:B0-----:R2:W-:Y:S01]  /*8290*/  STG.E.U16 desc[UR36][R16.64], R5 ;  /* 0x0000000510007986 */ /* 0x0015e2000c101524 */
[----:B------:R-:W-:Y:S05]  /*82a0*/  BRA `(.L_x_177) ;  /* 0x0000000c003c7947 */ /* 0x000fea0003800000 */
.L_x_173:
        /* <DEDUP_REMOVED lines=9> */
.L_x_181:
[----:B------:R-:W-:-:S05]  /*8340*/  IMAD.U32 R0, R5, 0x10000, RZ ;  /* 0x0001000005007824 */ /* 0x000fca00078e00ff */
[----:B------:R-:W-:-:S05]  /*8350*/  F2FP.F16.F32.PACK_AB R0, RZ, R0 ;  /* 0x00000000ff00723e */ /* 0x000fca00000000ff */
[----:B------:R0:W-:Y:S01]  /*8360*/  STG.E.U16 desc[UR36][R16.64], R0 ;  /* 0x0000000010007986 */ /* 0x0001e2000c101524 */
[----:B------:R-:W-:Y:S05]  /*8370*/  BRA `(.L_x_177) ;  /* 0x0000000c00087947 */ /* 0x000fea0003800000 */
.L_x_180:
        /* <DEDUP_REMOVED lines=10> */
.L_x_183:
[----:B------:R-:W-:-:S05]  /*8420*/  IMAD.U32 R5, R5, 0x10000, RZ ;  /* 0x0001000005057824 */ /* 0x000fca00078e00ff */
[----:B------:R-:W-:-:S04]  /*8430*/  F2FP.F16.F32.PACK_AB R3, RZ, R5 ;  /* 0x00000005ff03723e */ /* 0x000fc800000000ff */
[----:B------:R-:W-:-:S05]  /*8440*/  PRMT R3, R3, 0x5410, RZ ;  /* 0x0000541003037816 */ /* 0x000fca00000000ff */
[----:B------:R0:W-:Y:S01]  /*8450*/  STG.E desc[UR36][R16.64], R3 ;  /* 0x0000000310007986 */ /* 0x0001e2000c101924 */
[----:B------:R-:W-:Y:S05]  /*8460*/  BRA `(.L_x_177) ;  /* 0x0000000800cc7947 */ /* 0x000fea0003800000 */
.L_x_182:
[----:B------:R-:W-:-:S04]  /*8470*/  IMAD.U32 R2, R5, 0x10000, RZ ;  /* 0x0001000005027824 */ /* 0x000fc800078e00ff */
[----:B------:R-:W-:-:S06]  /*8480*/  FMUL.FTZ R2, R2, 1 ;  /* 0x3f80000002027820 */ /* 0x000fcc0000410000 */
[----:B------:R-:W0:Y:S02]  /*8490*/  F2F.F64.F32 R2, R2 ;  /* 0x0000000200027310 */ /* 0x000e240000201800 */
[----:B0-----:R0:W-:Y:S01]  /*84a0*/  STG.E.64 desc[UR36][R16.64], R2 ;  /* 0x0000000210007986 */ /* 0x0011e2000c101b24 */
[----:B------:R-:W-:Y:S05]  /*84b0*/  BRA `(.L_x_177) ;  /* 0x0000000800b87947 */ /* 0x000fea0003800000 */
.L_x_172:
        /* <DEDUP_REMOVED lines=13> */
.L_x_186:
[----:B------:R-:W-:Y:S01]  /*8590*/  IMAD.U32 R5, R5, 0x10000, RZ ;  /* 0x0001000005057824 */ /* 0x000fe200078e00ff */
[----:B------:R-:W-:-:S03]  /*85a0*/  CS2R R6, SRZ ;  /* 0x0000000000067805 */ /* 0x000fc6000001ff00 */
[----:B------:R-:W-:-:S06]  /*85b0*/  FMUL.FTZ R5, R5, 1 ;  /* 0x3f80000005057820 */ /* 0x000fcc0000410000 */
[----:B------:R-:W0:Y:S02]  /*85c0*/  F2F.F64.F32 R4, R5 ;  /* 0x0000000500047310 */ /* 0x000e240000201800 */
[----:B0-----:R0:W-:Y:S01]  /*85d0*/  STG.E.128 desc[UR36][R16.64], R4 ;  /* 0x0000000410007986 */ /* 0x0011e2000c101d24 */
[----:B------:R-:W-:Y:S05]  /*85e0*/  BRA `(.L_x_177) ;  /* 0x00000008006c7947 */ /* 0x000fea0003800000 */
.L_x_185:
        /* <DEDUP_REMOVED lines=21> */
.L_x_190:
[----:B------:R-:W-:Y:S05]  /*8740*/  BSYNC B0 ;  /* 0x0000000000007941 */ /* 0x000fea0003800000 */
.L_x_189:
[----:B------:R-:W-:-:S05]  /*8750*/  LOP3.LUT R3, R0, R3, RZ, 0xfc, !PT ;  /* 0x0000000300037212 */ /* 0x000fca00078efcff */
[----:B------:R0:W-:Y:S01]  /*8760*/  STG.E.U8 desc[UR36][R16.64], R3 ;  /* 0x0000000310007986 */ /* 0x0001e2000c101124 */
[----:B------:R-:W-:Y:S05]  /*8770*/  BRA `(.L_x_177) ;  /* 0x0000000800087947 */ /* 0x000fea0003800000 */
.L_x_188:
        /* <DEDUP_REMOVED lines=13> */
.L_x_192:
[----:B------:R-:W-:Y:S01]  /*8850*/  IMAD.MOV.U32 R0, RZ, RZ, 0x7f ;  /* 0x0000007fff007424 */ /* 0x000fe200078e00ff */
[----:B------:R-:W-:-:S04]  /*8860*/  ISETP.GT.U32.AND P0, PT, R2, 0x7f800000, PT ;  /* 0x7f8000000200780c */ /* 0x000fc80003f04070 */
[----:B------:R-:W-:-:S09]  /*8870*/  SEL R0, R0, 0x7c, P0 ;  /* 0x0000007c00007807 */ /* 0x000fd20000000000 */
.L_x_193:
[----:B------:R-:W-:Y:S05]  /*8880*/  BSYNC B0 ;  /* 0x0000000000007941 */ /* 0x000fea0003800000 */
.L_x_191:
[----:B------:R-:W-:-:S04]  /*8890*/  LOP3.LUT R2, R5, 0x80000000, RZ, 0xc0, !PT ;  /* 0x8000000005027812 */ /* 0x000fc800078ec0ff */
[----:B------:R-:W-:-:S04]  /*88a0*/  SHF.R.U32.HI R3, RZ, 0x18, R2 ;  /* 0x00000018ff037819 */ /* 0x000fc80000011602 */
[----:B------:R-:W-:-:S05]  /*88b0*/  LOP3.LUT R3, R0, R3, RZ, 0xfc, !PT ;  /* 0x0000000300037212 */ /* 0x000fca00078efcff */
[----:B------:R0:W-:Y:S01]  /*88c0*/  STG.E.U8 desc[UR36][R16.64], R3 ;  /* 0x0000000310007986 */ /* 0x0001e2000c101124 */
[----:B------:R-:W-:Y:S05]  /*88d0*/  BRA `(.L_x_177) ;  /* 0x0000000400b07947 */ /* 0x000fea0003800000 */
.L_x_187:
[----:B------:R0:W-:Y:S01]  /*88e0*/  STG.E.U16 desc[UR36][R16.64], R5 ;  /* 0x0000000510007986 */ /* 0x0001e2000c101524 */
[----:B------:R-:W-:Y:S05]  /*88f0*/  BRA `(.L_x_177) ;  /* 0x0000000400a87947 */ /* 0x000fea0003800000 */
.L_x_184:
        /* <DEDUP_REMOVED lines=12> */
.L_x_196:
        /* <DEDUP_REMOVED lines=17> */
.L_x_199:
[----:B------:R-:W-:-:S04]  /*8ad0*/  LOP3.LUT R2, R5, 0x80000000, RZ, 0xc0, !PT ;  /* 0x8000000005027812 */ /* 0x000fc800078ec0ff */
[----:B------:R-:W-:-:S04]  /*8ae0*/  SHF.R.U32.HI R3, RZ, 0x18, R2 ;  /* 0x00000018ff037819 */ /* 0x000fc80000011602 */
[----:B------:R-:W-:-:S04]  /*8af0*/  LOP3.LUT R0, R0, R3, RZ, 0xfc, !PT ;  /* 0x0000000300007212 */ /* 0x000fc800078efcff */
[----:B------:R-:W-:-:S07]  /*8b00*/  PRMT R8, R0, 0x7610, R8 ;  /* 0x0000761000087816 */ /* 0x000fce0000000008 */
.L_x_198:
[----:B------:R-:W-:Y:S05]  /*8b10*/  BSYNC B0 ;  /* 0x0000000000007941 */ /* 0x000fea0003800000 */
.L_x_197:
[----:B------:R0:W-:Y:S01]  /*8b20*/  STG.E.U8 desc[UR36][R16.64], R8 ;  /* 0x0000000810007986 */ /* 0x0001e2000c101124 */
[----:B------:R-:W-:Y:S05]  /*8b30*/  BRA `(.L_x_177) ;  /* 0x0000000400187947 */ /* 0x000fea0003800000 */
.L_x_195:
        /* <DEDUP_REMOVED lines=17> */
.L_x_202:
[----:B------:R-:W-:-:S04]  /*8c50*/  LOP3.LUT R2, R5, 0x80000000, RZ, 0xc0, !PT ;  /* 0x8000000005027812 */ /* 0x000fc800078ec0ff */
[----:B------:R-:W-:-:S04]  /*8c60*/  SHF.R.U32.HI R3, RZ, 0x18, R2 ;  /* 0x00000018ff037819 */ /* 0x000fc80000011602 */
[----:B------:R-:W-:-:S04]  /*8c70*/  LOP3.LUT R0, R0, R3, RZ, 0xfc, !PT ;  /* 0x0000000300007212 */ /* 0x000fc800078efcff */
[----:B------:R-:W-:-:S07]  /*8c80*/  PRMT R8, R0, 0x7610, R8 ;  /* 0x0000761000087816 */ /* 0x000fce0000000008 */
.L_x_201:
[----:B------:R-:W-:Y:S05]  /*8c90*/  BSYNC B0 ;  /* 0x0000000000007941 */ /* 0x000fea0003800000 */
.L_x_200:
[----:B------:R0:W-:Y:S01]  /*8ca0*/  STG.E.U8 desc[UR36][R16.64], R8 ;  /* 0x0000000810007986 */ /* 0x0001e2000c101124 */
[----:B------:R-:W-:Y:S05]  /*8cb0*/  BRA `(.L_x_177) ;  /* 0x0000000000b87947 */ /* 0x000fea0003800000 */
.L_x_194:
        /* <DEDUP_REMOVED lines=22> */
.L_x_176:
[----:B------:R-:W-:Y:S01]  /*8e20*/  MOV R0, 0x0 ;  /* 0x0000000000007802 */ /* 0x000fe20000000f00 */
[----:B------:R-:W-:Y:S01]  /*8e30*/  ULDC.64 UR4, c[0x4][0x188] ;  /* 0x0100620000047ab9 */ /* 0x000fe20000000a00 */
[----:B------:R-:W-:Y:S01]  /*8e40*/  ULDC.64 UR6, c[0x4][0x30] ;  /* 0x01000c0000067ab9 */ /* 0x000fe20000000a00 */
[----:B------:R-:W-:Y:S01]  /*8e50*/  IMAD.U32 R4, RZ, RZ, UR4 ;  /* 0x00000004ff047e24 */ /* 0x000fe2000f8e00ff */
[----:B------:R0:W1:Y:S01]  /*8e60*/  LDC.64 R2, c[0x4][R0] ;  /* 0x0100000000027b82 */ /* 0x0000620000000a00 */
[----:B------:R-:W-:Y:S01]  /*8e70*/  IMAD.U32 R5, RZ, RZ, UR5 ;  /* 0x00000005ff057e24 */ /* 0x000fe2000f8e00ff */
[----:B------:R-:W-:Y:S01]  /*8e80*/  ULDC.64 UR4, c[0x4][0x190] ;  /* 0x0100640000047ab9 */ /* 0x000fe20000000a00 */
[----:B------:R-:W-:Y:S02]  /*8e90*/  IMAD.U32 R10, RZ, RZ, UR6 ;  /* 0x00000006ff0a7e24 */ /* 0x000fe4000f8e00ff */
[----:B------:R-:W-:Y:S02]  /*8ea0*/  IMAD.U32 R6, RZ, RZ, UR4 ;  /* 0x00000004ff067e24 */ /* 0x000fe4000f8e00ff */
[----:B------:R-:W-:-:S02]  /*8eb0*/  IMAD.U32 R7, RZ, RZ, UR5 ;  /* 0x00000005ff077e24 */ /* 0x000fc4000f8e00ff */
[----:B------:R-:W-:Y:S02]  /*8ec0*/  IMAD.U32 R11, RZ, RZ, UR7 ;  /* 0x00000007ff0b7e24 */ /* 0x000fe4000f8e00ff */
[----:B------:R-:W-:Y:S02]  /*8ed0*/  IMAD.MOV.U32 R8, RZ, RZ, 0x65 ;  /* 0x00000065ff087424 */ /* 0x000fe400078e00ff */
[----:B------:R-:W-:Y:S02]  /*8ee0*/  IMAD.MOV.U32 R12, RZ, RZ, 0x1 ;  /* 0x00000001ff0c7424 */ /* 0x000fe400078e00ff */
[----:B0-----:R-:W-:-:S07]  /*8ef0*/  IMAD.MOV.U32 R13, RZ, RZ, RZ ;  /* 0x000000ffff0d7224 */ /* 0x001fce00078e00ff */
[----:B------:R-:W-:-:S07]  /*8f00*/  LEPC R20, `(.L_x_205) ;  /* 0x000000001014794e */ /* 0x000fce0000000000 */
[----:B-1----:R-:W-:Y:S05]  /*8f10*/  CALL.ABS.NOINC R2 ;  /* 0x0000000002007343 */ /* 0x002fea0003c00000 */
.L_x_205:
[----:B------:R-:W-:Y:S05]  /*8f20*/  BRA `(.L_x_177) ;  /* 0x00000000001c7947 */ /* 0x000fea0003800000 */
.L_x_204:
[----:B------:R-:W-:-:S06]  /*8f30*/  IMAD.U32 R2, R5, 0x10000, RZ ;  /* 0x0001000005027824 */ /* 0x000fcc00078e00ff */
[----:B------:R-:W0:Y:S02]  /*8f40*/  F2I.U64.TRUNC R2, R2 ;  /* 0x0000000200027311 */ /* 0x000e24000020d800 */
[----:B0-----:R0:W-:Y:S01]  /*8f50*/  STG.E.64 desc[UR36][R16.64], R2 ;  /* 0x0000000210007986 */ /* 0x0011e2000c101b24 */
[----:B------:R-:W-:Y:S05]  /*8f60*/  BRA `(.L_x_177) ;  /* 0x00000000000c7947 */ /* 0x000fea0003800000 */
.L_x_203:
[----:B------:R-:W-:-:S06]  /*8f70*/  IMAD.U32 R5, R5, 0x10000, RZ ;  /* 0x0001000005057824 */ /* 0x000fcc00078e00ff */
[----:B------:R-:W0:Y:S02]  /*8f80*/  F2I.FTZ.U32.TRUNC.NTZ R5, R5 ;  /* 0x0000000500057305 */ /* 0x000e24000021f000 */
[----:B0-----:R0:W-:Y:S02]  /*8f90*/  STG.E desc[UR36][R16.64], R5 ;  /* 0x0000000510007986 */ /* 0x0011e4000c101924 */
.L_x_177:
[----:B------:R-:W-:-:S07]  /*8fa0*/  VIADD R19, R19, 0x80 ;  /* 0x0000008013137836 */ /* 0x000fce0000000000 */
.L_x_104:
[----:B------:R-:W-:Y:S05]  /*8fb0*/  BSYNC B6 ;  /* 0x0000000000067941 */ /* 0x000fea0003800000 */
.L_x_103:
        /* <DEDUP_REMOVED lines=358> */
.L_x_208:
        /* <DEDUP_REMOVED lines=23> */
.L_x_212:
[----:B------:R-:W2:Y:S02]  /*a790*/  LDG.E.U8 R2, desc[UR36][R2.64] ;  /* 0x0000002402027981 */ /* 0x000ea4000c1e1100 */
[----:B--2---:R-:W-:-:S04]  /*a7a0*/  I2FP.F32.U32 R0, R2 ;  /* 0x0000000200007245 */ /* 0x004fc80000201000 */
[----:B------:R-:W-:-:S04]  /*a7b0*/  F2FP.BF16.F32.PACK_AB R0, RZ, R0 ;  /* 0x00000000ff00723e */ /* 0x000fc800000010ff */
[----:B------:R-:W-:Y:S01]  /*a7c0*/  PRMT R22, R0, 0x7610, R22 ;  /* 0x0000761000167816 */ /* 0x000fe20000000016 */
[----:B------:R-:W-:Y:S06]  /*a7d0*/  BRA `(.L_x_214) ;  /* 0x0000000c00c87947 */ /* 0x000fec0003800000 */
.L_x_211:
        /* <DEDUP_REMOVED lines=11> */
.L_x_216:
[----:B------:R-:W2:Y:S02]  /*a890*/  LDG.E R2, desc[UR36][R2.64] ;  /* 0x0000002402027981 */ /* 0x000ea4000c1e1900 */
[----:B--2---:R-:W-:-:S04]  /*a8a0*/  I2FP.F32.S32 R0, R2 ;  /* 0x0000000200007245 */ /* 0x004fc80000201400 */
[----:B------:R-:W-:-:S04]  /*a8b0*/  F2FP.BF16.F32.PACK_AB R0, RZ, R0 ;  /* 0x00000000ff00723e */ /* 0x000fc800000010ff */
[----:B------:R-:W-:Y:S01]  /*a8c0*/  PRMT R22, R0, 0x7610, R22 ;  /* 0x0000761000167816 */ /* 0x000fe20000000016 */
[----:B------:R-:W-:Y:S06]  /*a8d0*/  BRA `(.L_x_214) ;  /* 0x0000000c00887947 */ /* 0x000fec0003800000 */
.L_x_215:
[----:B------:R-:W2:Y:S02]  /*a8e0*/  LDG.E.U16 R2, desc[UR36][R2.64] ;  /* 0x0000002402027981 */ /* 0x000ea4000c1e1500 */
[----:B--2---:R-:W0:Y:S02]  /*a8f0*/  I2F.S16 R0, R2 ;  /* 0x0000000200007306 */ /* 0x004e240000101400 */
[----:B0-----:R-:W-:-:S04]  /*a900*/  F2FP.BF16.F32.PACK_AB R0, RZ, R0 ;  /* 0x00000000ff00723e */ /* 0x001fc800000010ff */
[----:B------:R-:W-:Y:S01]  /*a910*/  PRMT R22, R0, 0x7610, R22 ;  /* 0x0000761000167816 */ /* 0x000fe20000000016 */
[----:B------:R-:W-:Y:S06]  /*a920*/  BRA `(.L_x_214) ;  /* 0x0000000c00747947 */ /* 0x000fec0003800000 */
.L_x_210:
        /* <DEDUP_REMOVED lines=9> */
.L_x_218:
[----:B------:R-:W2:Y:S02]  /*a9c0*/  LDG.E.U16 R0, desc[UR36][R2.64] ;  /* 0x0000002402007981 */ /* 0x000ea4000c1e1500 */
[----:B--2---:R-:W-:-:S05]  /*a9d0*/  HADD2.F32 R0, -RZ, R0.H0_H0 ;  /* 0x20000000ff007230 */ /* 0x004fca0000004100 */
[----:B------:R-:W-:-:S04]  /*a9e0*/  F2FP.BF16.F32.PACK_AB R0, RZ, R0 ;  /* 0x00000000ff00723e */ /* 0x000fc800000010ff */
[----:B------:R-:W-:Y:S01]  /*a9f0*/  PRMT R22, R0, 0x7610, R22 ;  /* 0x0000761000167816 */ /* 0x000fe20000000016 */
[----:B------:R-:W-:Y:S06]  /*aa00*/  BRA `(.L_x_214) ;  /* 0x0000000c003c7947 */ /* 0x000fec0003800000 */
.L_x_217:
        /* <DEDUP_REMOVED lines=9> */
.L_x_220:
[----:B------:R-:W2:Y:S02]  /*aaa0*/  LDG.E.U16 R2, desc[UR36][R2.64] ;  /* 0x0000002402027981 */ /* 0x000ea4000c1e1500 */
[----:B--2---:R-:W-:-:S05]  /*aab0*/  HADD2.F32 R0, -RZ, R2.H0_H0 ;  /* 0x20000002ff007230 */ /* 0x004fca0000004100 */
[----:B------:R-:W-:-:S04]  /*aac0*/  F2FP.BF16.F32.PACK_AB R0, RZ, R0 ;  /* 0x00000000ff00723e */ /* 0x000fc800000010ff */
[----:B------:R-:W-:Y:S01]  /*aad0*/  PRMT R22, R0, 0x7610, R22 ;  /* 0x0000761000167816 */ /* 0x000fe20000000016 */
[----:B------:R-:W-:Y:S06]  /*aae0*/  BRA `(.L_x_214) ;  /* 0x0000000c00047947 */ /* 0x000fec0003800000 */
.L_x_219:
        /* <DEDUP_REMOVED lines=9> */
.L_x_209:
        /* <DEDUP_REMOVED lines=14> */
.L_x_223:
        /* <DEDUP_REMOVED lines=9> */
.L_x_222:
        /* <DEDUP_REMOVED lines=28> */
.L_x_225:
        /* <DEDUP_REMOVED lines=15> */
.L_x_224:
[----:B------:R0:W5:Y:S01]  /*afa0*/  LDG.E.U16 R22, desc[UR36][R2.64] ;  /* 0x0000002402167981 */ /* 0x000162000c1e1500 */
[----:B------:R-:W-:Y:S05]  /*afb0*/  BRA `(.L_x_214) ;  /* 0x0000000400d07947 */ /* 0x000fea0003800000 */
.L_x_221:
        /* <DEDUP_REMOVED lines=13> */
.L_x_228:
        /* <DEDUP_REMOVED lines=21> */
.L_x_232:
[----:B------:R-:W-:Y:S05]  /*b1e0*/  BSYNC B1 ;  /* 0x0000000000017941 */ /* 0x000fea0003800000 */
.L_x_231:
[----:B------:R-:W-:Y:S01]  /*b1f0*/  LEA R3, R0, 0x3b800000, 0x17 ;  /* 0x3b80000000037811 */ /* 0x000fe200078eb8ff */
[----:B------:R-:W-:-:S05]  /*b200*/  IMAD.SHL.U32 R0, R2, 0x100000, RZ ;  /* 0x0010000002007824 */ /* 0x000fca00078e00ff */
[----:B------:R-:W-:-:S07]  /*b210*/  LOP3.LUT R0, R3, R0, R4, 0xfe, !PT ;  /* 0x0000000003007212 */ /* 0x000fce00078efe04 */
.L_x_230:
[----:B------:R-:W-:Y:S05]  /*b220*/  BSYNC B0 ;  /* 0x0000000000007941 */ /* 0x000fea0003800000 */
.L_x_229:
[----:B------:R-:W-:-:S04]  /*b230*/  F2FP.BF16.F32.PACK_AB R0, RZ, R0 ;  /* 0x00000000ff00723e */ /* 0x000fc800000010ff */
[----:B------:R-:W-:Y:S01]  /*b240*/  PRMT R22, R0, 0x7610, R22 ;  /* 0x0000761000167816 */ /* 0x000fe20000000016 */
[----:B------:R-:W-:Y:S06]  /*b250*/  BRA `(.L_x_214) ;  /* 0x0000000400287947 */ /* 0x000fec0003800000 */
.L_x_227:
        /* <DEDUP_REMOVED lines=21> */
.L_x_236:
[----:B------:R-:W-:Y:S05]  /*b3b0*/  BSYNC B1 ;  /* 0x0000000000017941 */ /* 0x000fea0003800000 */
.L_x_235:
[----:B------:R-:W-:Y:S01]  /*b3c0*/  LEA R3, R0, 0x37800000, 0x17 ;  /* 0x3780000000037811 */ /* 0x000fe200078eb8ff */
[----:B------:R-:W-:-:S05]  /*b3d0*/  IMAD.SHL.U32 R0, R2, 0x200000, RZ ;  /* 0x0020000002007824 */ /* 0x000fca00078e00ff */
[----:B------:R-:W-:-:S07]  /*b3e0*/  LOP3.LUT R0, R3, R0, R4, 0xfe, !PT ;  /* 0x0000000003007212 */ /* 0x000fce00078efe04 */
.L_x_234:
[----:B------:R-:W-:Y:S05]  /*b3f0*/  BSYNC B0 ;  /* 0x0000000000007941 */ /* 0x000fea0003800000 */
.L_x_233:
[----:B------:R-:W-:-:S04]  /*b400*/  F2FP.BF16.F32.PACK_AB R0, RZ, R0 ;  /* 0x00000000ff00723e */ /* 0x000fc800000010ff */
[----:B------:R-:W-:Y:S01]  /*b410*/  PRMT R22, R0, 0x7610, R22 ;  /* 0x0000761000167816 */ /* 0x000fe20000000016 */
[----:B------:R-:W-:Y:S06]  /*b420*/  BRA `(.L_x_214) ;  /* 0x0000000000b47947 */ /* 0x000fec0003800000 */
.L_x_226:
        /* <DEDUP_REMOVED lines=14> */
.L_x_240:
[----:B------:R-:W-:Y:S05]  /*b510*/  BSYNC B0 ;  /* 0x0000000000007941 */ /* 0x000fea0003800000 */
.L_x_239:
[----:B------:R-:W-:-:S04]  /*b520*/  F2FP.BF16.F32.PACK_AB R0, RZ, R0 ;  /* 0x00000000ff00723e */ /* 0x000fc800000010ff */
[----:B------:R-:W-:Y:S01]  /*b530*/  PRMT R22, R0, 0x7610, R22 ;  /* 0x0000761000167816 */ /* 0x000fe20000000016 */
[----:B------:R-:W-:Y:S06]  /*b540*/  BRA `(.L_x_214) ;  /* 0x00000000006c7947 */ /* 0x000fec0003800000 */
.L_x_213:
        /* <DEDUP_REMOVED lines=16> */
.L_x_241:
[----:B------:R-:W-:Y:S01]  /*b650*/  PRMT R22, RZ, 0x7610, R22 ;  /* 0x00007610ff167816 */ /* 0x000fe20000000016 */
[----:B------:R-:W-:Y:S06]  /*b660*/  BRA `(.L_x_214) ;  /* 0x0000000000247947 */ /* 0x000fec0003800000 */
.L_x_238:
[----:B------:R-:W2:Y:S02]  /*b670*/  LDG.E.64 R2, desc[UR36][R2.64] ;  /* 0x0000002402027981 */ /* 0x000ea4000c1e1b00 */
[----:B--2---:R-:W0:Y:S02]  /*b680*/  I2F.U64 R0, R2 ;  /* 0x0000000200007312 */ /* 0x004e240000301000 */
[----:B0-----:R-:W-:-:S04]  /*b690*/  F2FP.BF16.F32.PACK_AB R0, RZ, R0 ;  /* 0x00000000ff00723e */ /* 0x001fc800000010ff */
[----:B------:R-:W-:Y:S01]  /*b6a0*/  PRMT R22, R0, 0x7610, R22 ;  /* 0x0000761000167816 */ /* 0x000fe20000000016 */
[----:B------:R-:W-:Y:S06]  /*b6b0*/  BRA `(.L_x_214) ;  /* 0x0000000000107947 */ /* 0x000fec0003800000 */
.L_x_237:
[----:B------:R-:W2:Y:S02]  /*b6c0*/  LDG.E R2, desc[UR36][R2.64] ;  /* 0x0000002402027981 */ /* 0x000ea4000c1e1900 */
[----:B--2---:R-:W-:-:S04]  /*b6d0*/  I2FP.F32.U32 R0, R2 ;  /* 0x0000000200007245 */ /* 0x004fc80000201000 */
[----:B------:R-:W-:-:S04]  /*b6e0*/  F2FP.BF16.F32.PACK_AB R0, RZ, R0 ;  /* 0x00000000ff00723e */ /* 0x000fc800000010ff */
[----:B------:R-:W-:-:S07]  /*b6f0*/  PRMT R22, R0, 0x7610, R22 ;  /* 0x0000761000167816 */ /* 0x000fce0000000016 */
.L_x_214:
        /* <DEDUP_REMOVED lines=20> */
.L_x_245:
[----:B------:R-:W2:Y:S02]  /*b840*/  LDG.E.U8 R2, desc[UR36][R2.64] ;  /* 0x0000002402027981 */ /* 0x000ea4000c1e1100 */
[----:B--2---:R-:W-:-:S04]  /*b850*/  I2FP.F32.U32 R0, R2 ;  /* 0x0000000200007245 */ /* 0x004fc80000201000 */
[----:B------:R-:W-:-:S04]  /*b860*/  F2FP.BF16.F32.PACK_AB R0, RZ, R0 ;  /* 0x00000000ff00723e */ /* 0x000fc800000010ff */
[----:B------:R-:W-:Y:S01]  /*b870*/  PRMT R5, R0, 0x7610, R5 ;  /* 0x0000761000057816 */ /* 0x000fe20000000005 */
[----:B------:R-:W-:Y:S06]  /*b880*/  BRA `(.L_x_247) ;  /* 0x0000000c00c47947 */ /* 0x000fec0003800000 */
.L_x_244:
        /* <DEDUP_REMOVED lines=11> */
.L_x_249:
[----:B------:R-:W2:Y:S02]  /*b940*/  LDG.E R2, desc[UR36][R2.64] ;  /* 0x0000002402027981 */ /* 0x000ea4000c1e1900 */
[----:B--2---:R-:W-:-:S04]  /*b950*/  I2FP.F32.S32 R0, R2 ;  /* 0x0000000200007245 */ /* 0x004fc80000201400 */
[----:B------:R-:W-:-:S04]  /*b960*/  F2FP.BF16.F32.PACK_AB R0, RZ, R0 ;  /* 0x00000000ff00723e */ /* 0x000fc800000010ff */
[----:B------:R-:W-:Y:S01]  /*b970*/  PRMT R5, R0, 0x7610, R5 ;  /* 0x0000761000057816 */ /* 0x000fe20000000005 */
[----:B------:R-:W-:Y:S06]  /*b980*/  BRA `(.L_x_247) ;  /* 0x0000000c00847947 */ /* 0x000fec0003800000 */
.L_x_248:
[----:B------:R-:W2:Y:S02]  /*b990*/  LDG.E.U16 R2, desc[UR36][R2.64] ;  /* 0x0000002402027981 */ /* 0x000ea4000c1e1500 */
[----:B--2---:R-:W0:Y:S02]  /*b9a0*/  I2F.S16 R0, R2 ;  /* 0x0000000200007306 */ /* 0x004e240000101400 */
[----:B0-----:R-:W-:-:S04]  /*b9b0*/  F2FP.BF16.F32.PACK_AB R0, RZ, R0 ;  /* 0x00000000ff00723e */ /* 0x001fc800000010ff */
[----:B------:R-:W-:Y:S01]  /*b9c0*/  PRMT R5, R0, 0x7610, R5 ;  /* 0x0000761000057816 */ /* 0x000fe20000000005 */
[----:B------:R-:W-:Y:S06]  /*b9d0*/  BRA `(.L_x_247) ;  /* 0x0000000c00707947 */ /* 0x000fec0003800000 */
.L_x_243:
        /* <DEDUP_REMOVED lines=9> */
.L_x_251:
[----:B------:R-:W2:Y:S02]  /*ba70*/  LDG.E.U16 R0, desc[UR36][R2.64] ;  /* 0x0000002402007981 */ /* 0x000ea4000c1e1500 */
[----:B--2---:R-:W-:-:S05]  /*ba80*/  HADD2.F32 R0, -RZ, R0.H0_H0 ;  /* 0x20000000ff007230 */ /* 0x004fca0000004100 */
[----:B------:R-:W-:-:S04]  /*ba90*/  F2FP.BF16.F32.PACK_AB R0, RZ, R0 ;  /* 0x00000000ff00723e */ /* 0x000fc800000010ff */
[----:B------:R-:W-:Y:S01]  /*baa0*/  PRMT R5, R0, 0x7610, R5 ;  /* 0x0000761000057816 */ /* 0x000fe20000000005 */
[----:B------:R-:W-:Y:S06]  /*bab0*/  BRA `(.L_x_247) ;  /* 0x0000000c00387947 */ /* 0x000fec0003800000 */
.L_x_250:
        /* <DEDUP_REMOVED lines=9> */
.L_x_253:
[----:B------:R-:W2:Y:S02]  /*bb50*/  LDG.E.U16 R2, desc[UR36][R2.64] ;  /* 0x0000002402027981 */ /* 0x000ea4000c1e1500 */
[----:B--2---:R-:W-:-:S05]  /*bb60*/  HADD2.F32 R0, -RZ, R2.H0_H0 ;  /* 0x20000002ff007230 */ /* 0x004fca0000004100 */
[----:B------:R-:W-:-:S04]  /*bb70*/  F2FP.BF16.F32.PACK_AB R0, RZ, R0 ;  /* 0x00000000ff00723e */ /* 0x000fc800000010ff */
[----:B------:R-:W-:Y:S01]  /*bb80*/  PRMT R5, R0, 0x7610, R5 ;  /* 0x0000761000057816 */ /* 0x000fe20000000005 */
[----:B------:R-:W-:Y:S06]  /*bb90*/  BRA `(.L_x_247) ;  /* 0x0000000c00007947 */ /* 0x000fec0003800000 */
.L_x_252:
        /* <DEDUP_REMOVED lines=9> */
.L_x_242:
        /* <DEDUP_REMOVED lines=14> */
.L_x_256:
        /* <DEDUP_REMOVED lines=9> */
.L_x_255:
        /* <DEDUP_REMOVED lines=27> */
.L_x_258:
        /* <DEDUP_REMOVED lines=15> */
.L_x_257:
[----:B------:R0:W5:Y:S01]  /*c040*/  LDG.E.U16 R5, desc[UR36][R2.64] ;  /* 0x0000002402057981 */ /* 0x000162000c1e1500 */
[----:B------:R-:W-:Y:S05]  /*c050*/  BRA `(.L_x_247) ;  /* 0x0000000400d07947 */ /* 0x000fea0003800000 */
.L_x_254:
        /* <DEDUP_REMOVED lines=13> */
.L_x_261:
        /* <DEDUP_REMOVED lines=21> */
.L_x_265:
[----:B------:R-:W-:Y:S05]  /*c280*/  BSYNC B1 ;  /* 0x0000000000017941 */ /* 0x000fea0003800000 */
.L_x_264:
[----:B------:R-:W-:Y:S01]  /*c290*/  LEA R3, R0, 0x3b800000, 0x17 ;  /* 0x3b80000000037811 */ /* 0x000fe200078eb8ff */
[----:B------:R-:W-:-:S05]  /*c2a0*/  IMAD.SHL.U32 R0, R2, 0x100000, RZ ;  /* 0x0010000002007824 */ /* 0x000fca00078e00ff */
[----:B------:R-:W-:-:S07]  /*c2b0*/  LOP3.LUT R0, R3, R0, R4, 0xfe, !PT ;  /* 0x0000000003007212 */ /* 0x000fce00078efe04 */
.L_x_263:
[----:B------:R-:W-:Y:S05]  /*c2c0*/  BSYNC B0 ;  /* 0x0000000000007941 */ /* 0x000fea0003800000 */
.L_x_262:
[----:B------:R-:W-:-:S04]  /*c2d0*/  F2FP.BF16.F32.PACK_AB R0, RZ, R0 ;  /* 0x00000000ff00723e */ /* 0x000fc800000010ff */
[----:B------:R-:W-:Y:S01]  /*c2e0*/  PRMT R5, R0, 0x7610, R5 ;  /* 0x0000761000057816 */ /* 0x000fe20000000005 */
[----:B------:R-:W-:Y:S06]  /*c2f0*/  BRA `(.L_x_247) ;  /* 0x0000000400287947 */ /* 0x000fec0003800000 */
.L_x_260:
        /* <DEDUP_REMOVED lines=21> */
.L_x_269:
[----:B------:R-:W-:Y:S05]  /*c450*/  BSYNC B1 ;  /* 0x0000000000017941 */ /* 0x000fea0003800000 */
.L_x_268:
[----:B------:R-:W-:Y:S01]  /*c460*/  LEA R3, R0, 0x37800000, 0x17 ;  /* 0x3780000000037811 */ /* 0x000fe200078eb8ff */
[----:B------:R-:W-:-:S05]  /*c470*/  IMAD.SHL.U32 R0, R2, 0x200000, RZ ;  /* 0x0020000002007824 */ /* 0x000fca00078e00ff */
[----:B------:R-:W-:-:S07]  /*c480*/  LOP3.LUT R0, R3, R0, R4, 0xfe, !PT ;  /* 0x0000000003007212 */ /* 0x000fce00078efe04 */
.L_x_267:
[----:B------:R-:W-:Y:S05]  /*c490*/  BSYNC B0 ;  /* 0x0000000000007941 */ /* 0x000fea0003800000 */
.L_x_266:
[----:B------:R-:W-:-:S04]  /*c4a0*/  F2FP.BF16.F32.PACK_AB R0, RZ, R0 ;  /* 0x00000000ff00723e */ /* 0x000fc800000010ff */
[----:B------:R-:W-:Y:S01]  /*c4b0*/  PRMT R5, R0, 0x7610, R5 ;  /* 0x0000761000057816 */ /* 0x000fe20000000005 */
[----:B------:R-:W-:Y:S06]  /*c4c0*/  BRA `(.L_x_247) ;  /* 0x0000000000b47947 */ /* 0x000fec0003800000 */
.L_x_259:
        /* <DEDUP_REMOVED lines=14> */
.L_x_273:
[----:B------:R-:W-:Y:S05]  /*c5b0*/  BSYNC B0 ;  /* 0x0000000000007941 */ /* 0x000fea0003800000 */
.L_x_272:
[----:B------:R-:W-:-:S04]  /*c5c0*/  F2FP.BF16.F32.PACK_AB R0, RZ, R0 ;  /* 0x00000000ff00723e */ /* 0x000fc800000010ff */
[----:B------:R-:W-:Y:S01]  /*c5d0*/  PRMT R5, R0, 0x7610, R5 ;  /* 0x0000761000057816 */ /* 0x000fe20000000005 */
[----:B------:R-:W-:Y:S06]  /*c5e0*/  BRA `(.L_x_247) ;  /* 0x00000000006c7947 */ /* 0x000fec0003800000 */
.L_x_246:
        /* <DEDUP_REMOVED lines=16> */
.L_x_274:
[----:B------:R-:W-:Y:S01]  /*c6f0*/  PRMT R5, RZ, 0x7610, R5 ;  /* 0x00007610ff057816 */ /* 0x000fe20000000005 */
[----:B------:R-:W-:Y:S06]  /*c700*/  BRA `(.L_x_247) ;  /* 0x0000000000247947 */ /* 0x000fec0003800000 */
.L_x_271:
[----:B------:R-:W2:Y:S02]  /*c710*/  LDG.E.64 R2, desc[UR36][R2.64] ;  /* 0x0000002402027981 */ /* 0x000ea4000c1e1b00 */
[----:B--2---:R-:W0:Y:S02]  /*c720*/  I2F.U64 R0, R2 ;  /* 0x0000000200007312 */ /* 0x004e240000301000 */
[----:B0-----:R-:W-:-:S04]  /*c730*/  F2FP.BF16.F32.PACK_AB R0, RZ, R0 ;  /* 0x00000000ff00723e */ /* 0x001fc800000010ff */
[----:B------:R-:W-:Y:S01]  /*c740*/  PRMT R5, R0, 0x7610, R5 ;  /* 0x0000761000057816 */ /* 0x000fe20000000005 */
[----:B------:R-:W-:Y:S06]  /*c750*/  BRA `(.L_x_247) ;  /* 0x0000000000107947 */ /* 0x000fec0003800000 */
.L_x_270:
[----:B------:R-:W2:Y:S02]  /*c760*/  LDG.E R2, desc[UR36][R2.64] ;  /* 0x0000002402027981 */ /* 0x000ea4000c1e1900 */
[----:B--2---:R-:W-:-:S04]  /*c770*/  I2FP.F32.U32 R0, R2 ;  /* 0x0000000200007245 */ /* 0x004fc80000201000 */
[----:B------:R-:W-:-:S04]  /*c780*/  F2FP.BF16.F32.PACK_AB R0, RZ, R0 ;  /* 0x00000000ff00723e */ /* 0x000fc800000010ff */
[----:B------:R-:W-:-:S07]  /*c790*/  PRMT R5, R0, 0x7610, R5 ;  /* 0x0000761000057816 */ /* 0x000fce0000000005 */
.L_x_247:
        /* <DEDUP_REMOVED lines=21> */
.L_x_278:
[----:B------:R-:W-:-:S06]  /*c8f0*/  IMAD.U32 R3, R5, 0x10000, RZ ;  /* 0x0001000005037824 */ /* 0x000fcc00078e00ff */
[----:B------:R-:W0:Y:S02]  /*c900*/  F2I.S64.TRUNC R2, R3 ;  /* 0x0000000300027311 */ /* 0x000e24000020d900 */
[----:B0-----:R0:W-:Y:S01]  /*c910*/  STG.E.U8 desc[UR36][R16.64], R2 ;  /* 0x0000000210007986 */ /* 0x0011e2000c101124 */
[----:B------:R-:W-:Y:S05]  /*c920*/  BRA `(.L_x_280) ;  /* 0x0000000c00847947 */ /* 0x000fea0003800000 */
.L_x_277:
        /* <DEDUP_REMOVED lines=10> */
.L_x_282:
[----:B------:R-:W-:-:S06]  /*c9d0*/  IMAD.U32 R5, R5, 0x10000, RZ ;  /* 0x0001000005057824 */ /* 0x000fcc00078e00ff */
[----:B------:R-:W0:Y:S02]  /*c9e0*/  F2I.FTZ.TRUNC.NTZ R5, R5 ;  /* 0x0000000500057305 */ /* 0x000e24000021f100 */
[----:B0-----:R0:W-:Y:S01]  /*c9f0*/  STG.E desc[UR36][R16.64], R5 ;  /* 0x0000000510007986 */ /* 0x0011e2000c101924 */
[----:B------:R-:W-:Y:S05]  /*ca00*/  BRA `(.L_x_280) ;  /* 0x0000000c004c7947 */ /* 0x000fea0003800000 */
.L_x_281:
[----:B------:R-:W-:-:S06]  /*ca10*/  IMAD.U32 R5, R5, 0x10000, RZ ;  /* 0x0001000005057824 */ /* 0x000fcc00078e00ff */
[----:B------:R-:W0:Y:S02]  /*ca20*/  F2I.FTZ.TRUNC.NTZ R5, R5 ;  /* 0x0000000500057305 */ /* 0x000e24000021f100 */
[----:B0-----:R0:W-:Y:S01]  /*ca30*/  STG.E.U16 desc[UR36][R16.64], R5 ;  /* 0x0000000510007986 */ /* 0x0011e2000c101524 */
[----:B------:R-:W-:Y:S05]  /*ca40*/  BRA `(.L_x_280) ;  /* 0x0000000c003c7947 */ /* 0x000fea0003800000 */
.L_x_276:
        /* <DEDUP_REMOVED lines=9> */
.L_x_284:
[----:B------:R-:W-:-:S05]  /*cae0*/  IMAD.U32 R0, R5, 0x10000, RZ ;  /* 0x0001000005007824 */ /* 0x000fca00078e00ff */
[----:B------:R-:W-:-:S05]  /*caf0*/  F2FP.F16.F32.PACK_AB R0, RZ, R0 ;  /* 0x00000000ff00723e */ /* 0x000fca00000000ff */
[----:B------:R0:W-:Y:S01]  /*cb00*/  STG.E.U16 desc[UR36][R16.64], R0 ;  /* 0x0000000010007986 */ /* 0x0001e2000c101524 */
[----:B------:R-:W-:Y:S05]  /*cb10*/  BRA `(.L_x_280) ;  /* 0x0000000c00087947 */ /* 0x000fea0003800000 */
.L_x_283:
        /* <DEDUP_REMOVED lines=10> */
.L_x_286:
[----:B------:R-:W-:-:S05]  /*cbc0*/  IMAD.U32 R5, R5, 0x10000, RZ ;  /* 0x0001000005057824 */ /* 0x000fca00078e00ff */
[----:B------:R-:W-:-:S04]  /*cbd0*/  F2FP.F16.F32.PACK_AB R3, RZ, R5 ;  /* 0x00000005ff03723e */ /* 0x000fc800000000ff */
[----:B------:R-:W-:-:S05]  /*cbe0*/  PRMT R3, R3, 0x5410, RZ ;  /* 0x0000541003037816 */ /* 0x000fca00000000ff */
[----:B------:R0:W-:Y:S01]  /*cbf0*/  STG.E desc[UR36][R16.64], R3 ;  /* 0x0000000310007986 */ /* 0x0001e2000c101924 */
[----:B------:R-:W-:Y:S05]  /*cc00*/  BRA `(.L_x_280) ;  /* 0x0000000800cc7947 */ /* 0x000fea0003800000 */
.L_x_285:
[----:B------:R-:W-:-:S04]  /*cc10*/  IMAD.U32 R2, R5, 0x10000, RZ ;  /* 0x0001000005027824 */ /* 0x000fc800078e00ff */
[----:B------:R-:W-:-:S06]  /*cc20*/  FMUL.FTZ R2, R2, 1 ;  /* 0x3f80000002027820 */ /* 0x000fcc0000410000 */
[----:B------:R-:W0:Y:S02]  /*cc30*/  F2F.F64.F32 R2, R2 ;  /* 0x0000000200027310 */ /* 0x000e240000201800 */
[----:B0-----:R0:W-:Y:S01]  /*cc40*/  STG.E.64 desc[UR36][R16.64], R2 ;  /* 0x0000000210007986 */ /* 0x0011e2000c101b24 */
[----:B------:R-:W-:Y:S05]  /*cc50*/  BRA `(.L_x_280) ;  /* 0x0000000800b87947 */ /* 0x000fea0003800000 */
.L_x_275:
        /* <DEDUP_REMOVED lines=13> */
.L_x_289:
[----:B------:R-:W-:Y:S01]  /*cd30*/  IMAD.U32 R5, R5, 0x10000, RZ ;  /* 0x0001000005057824 */ /* 0x000fe200078e00ff */
[----:B------:R-:W-:-:S03]  /*cd40*/  CS2R R6, SRZ ;  /* 0x0000000000067805 */ /* 0x000fc6000001ff00 */
[----:B------:R-:W-:-:S06]  /*cd50*/  FMUL.FTZ R5, R5, 1 ;  /* 0x3f80000005057820 */ /* 0x000fcc0000410000 */
[----:B------:R-:W0:Y:S02]  /*cd60*/  F2F.F64.F32 R4, R5 ;  /* 0x0000000500047310 */ /* 0x000e240000201800 */
[----:B0-----:R0:W-:Y:S01]  /*cd70*/  STG.E.128 desc[UR36][R16.64], R4 ;  /* 0x0000000410007986 */ /* 0x0011e2000c101d24 */
[----:B------:R-:W-:Y:S05]  /*cd80*/  BRA `(.L_x_280) ;  /* 0x00000008006c7947 */ /* 0x000fea0003800000 */
.L_x_288:
        /* <DEDUP_REMOVED lines=21> */
.L_x_293:
[----:B------:R-:W-:Y:S05]  /*cee0*/  BSYNC B0 ;  /* 0x0000000000007941 */ /* 0x000fea0003800000 */
.L_x_292:
[----:B------:R-:W-:-:S05]  /*cef0*/  LOP3.LUT R3, R0, R3, RZ, 0xfc, !PT ;  /* 0x0000000300037212 */ /* 0x000fca00078efcff */
[----:B------:R0:W-:Y:S01]  /*cf00*/  STG.E.U8 desc[UR36][R16.64], R3 ;  /* 0x0000000310007986 */ /* 0x0001e2000c101124 */
[----:B------:R-:W-:Y:S05]  /*cf10*/  BRA `(.L_x_280) ;  /* 0x0000000800087947 */ /* 0x000fea0003800000 */
.L_x_291:
        /* <DEDUP_REMOVED lines=13> */
.L_x_295:
[----:B------:R-:W-:Y:S01]  /*cff0*/  IMAD.MOV.U32 R0, RZ, RZ, 0x7f ;  /* 0x0000007fff007424 */ /* 0x000fe200078e00ff */
[----:B------:R-:W-:-:S04]  /*d000*/  ISETP.GT.U32.AND P0, PT, R2, 0x7f800000, PT ;  /* 0x7f8000000200780c */ /* 0x000fc80003f04070 */
[----:B------:R-:W-:-:S09]  /*d010*/  SEL R0, R0, 0x7c, P0 ;  /* 0x0000007c00007807 */ /* 0x000fd20000000000 */
.L_x_296:
[----:B------:R-:W-:Y:S05]  /*d020*/  BSYNC B0 ;  /* 0x0000000000007941 */ /* 0x000fea0003800000 */
.L_x_294:
[----:B------:R-:W-:-:S04]  /*d030*/  LOP3.LUT R2, R5, 0x80000000, RZ, 0xc0, !PT ;  /* 0x8000000005027812 */ /* 0x000fc800078ec0ff */
[----:B------:R-:W-:-:S04]  /*d040*/  SHF.R.U32.HI R3, RZ, 0x18, R2 ;  /* 0x00000018ff037819 */ /* 0x000fc80000011602 */
[----:B------:R-:W-:-:S05]  /*d050*/  LOP3.LUT R3, R0, R3, RZ, 0xfc, !PT ;  /* 0x0000000300037212 */ /* 0x000fca00078efcff */
[----:B------:R0:W-:Y:S01]  /*d060*/  STG.E.U8 desc[UR36][R16.64], R3 ;  /* 0x0000000310007986 */ /* 0x0001e2000c101124 */
[----:B------:R-:W-:Y:S05]  /*d070*/  BRA `(.L_x_280) ;  /* 0x0000000400b07947 */ /* 0x000fea0003800000 */
.L_x_290:
[----:B------:R0:W-:Y:S01]  /*d080*/  STG.E.U16 desc[UR36][R16.64], R5 ;  /* 0x0000000510007986 */ /* 0x0001e2000c101524 */
[----:B------:R-:W-:Y:S05]  /*d090*/  BRA `(.L_x_280) ;  /* 0x0000000400a87947 */ /* 0x000fea0003800000 */
.L_x_287:
        /* <DEDUP_REMOVED lines=12> */
.L_x_299:
        /* <DEDUP_REMOVED lines=17> */
.L_x_302:
[----:B------:R-:W-:-:S04]  /*d270*/  LOP3.LUT R2, R5, 0x80000000, RZ, 0xc0, !PT ;  /* 0x8000000005027812 */ /* 0x000fc800078ec0ff */
[----:B------:R-:W-:-:S04]  /*d280*/  SHF.R.U32.HI R3, RZ, 0x18, R2 ;  /* 0x00000018ff037819 */ /* 0x000fc80000011602 */
[----:B------:R-:W-:-:S04]  /*d290*/  LOP3.LUT R0, R0, R3, RZ, 0xfc, !PT ;  /* 0x0000000300007212 */ /* 0x000fc800078efcff */
[----:B------:R-:W-:-:S07]  /*d2a0*/  PRMT R8, R0, 0x7610, R8 ;  /* 0x0000761000087816 */ /* 0x000fce0000000008 */
.L_x_301:
[----:B------:R-:W-:Y:S05]  /*d2b0*/  BSYNC B0 ;  /* 0x0000000000007941 */ /* 0x000fea0003800000 */
.L_x_300:
[----:B------:R3:W-:Y:S01]  /*d2c0*/  STG.E.U8 desc[UR36][R16.64], R8 ;  /* 0x0000000810007986 */ /* 0x0007e2000c101124 */
[----:B------:R-:W-:Y:S05]  /*d2d0*/  BRA `(.L_x_280) ;  /* 0x0000000400187947 */ /* 0x000fea0003800000 */
.L_x_298:
        /* <DEDUP_REMOVED lines=17> */
.L_x_305:
[----:B------:R-:W-:-:S04]  /*d3f0*/  LOP3.LUT R2, R5, 0x80000000, RZ, 0xc0, !PT ;  /* 0x8000000005027812 */ /* 0x000fc800078ec0ff */
[----:B------:R-:W-:-:S04]  /*d400*/  SHF.R.U32.HI R3, RZ, 0x18, R2 ;  /* 0x00000018ff037819 */ /* 0x000fc80000011602 */
[----:B------:R-:W-:-:S04]  /*d410*/  LOP3.LUT R0, R0, R3, RZ, 0xfc, !PT ;  /* 0x0000000300007212 */ /* 0x000fc800078efcff */
[----:B------:R-:W-:-:S07]  /*d420*/  PRMT R8, R0, 0x7610, R8 ;  /* 0x0000761000087816 */ /* 0x000fce0000000008 */
.L_x_304:
[----:B------:R-:W-:Y:S05]  /*d430*/  BSYNC B0 ;  /* 0x0000000000007941 */ /* 0x000fea0003800000 */
.L_x_303:
[----:B------:R0:W-:Y:S01]  /*d440*/  STG.E.U8 desc[UR36][R16.64], R8 ;  /* 0x0000000810007986 */ /* 0x0001e2000c101124 */
[----:B------:R-:W-:Y:S05]  /*d450*/  BRA `(.L_x_280) ;  /* 0x0000000000b87947 */ /* 0x000fea0003800000 */
.L_x_297:
        /* <DEDUP_REMOVED lines=22> */
.L_x_279:
        /* <DEDUP_REMOVED lines=16> */
.L_x_308:
[----:B------:R-:W-:Y:S05]  /*d6c0*/  BRA `(.L_x_280) ;  /* 0x00000000001c7947 */ /* 0x000fea0003800000 */
.L_x_307:
[----:B------:R-:W-:-:S06]  /*d6d0*/  IMAD.U32 R2, R5, 0x10000, RZ ;  /* 0x0001000005027824 */ /* 0x000fcc00078e00ff */
[----:B------:R-:W0:Y:S02]  /*d6e0*/  F2I.U64.TRUNC R2, R2 ;  /* 0x0000000200027311 */ /* 0x000e24000020d800 */
[----:B0-----:R1:W-:Y:S01]  /*d6f0*/  STG.E.64 desc[UR36][R16.64], R2 ;  /* 0x0000000210007986 */ /* 0x0013e2000c101b24 */
[----:B------:R-:W-:Y:S05]  /*d700*/  BRA `(.L_x_280) ;  /* 0x00000000000c7947 */ /* 0x000fea0003800000 */
.L_x_306:
[----:B------:R-:W-:-:S06]  /*d710*/  IMAD.U32 R5, R5, 0x10000, RZ ;  /* 0x0001000005057824 */ /* 0x000fcc00078e00ff */
[----:B------:R-:W0:Y:S02]  /*d720*/  F2I.FTZ.U32.TRUNC.NTZ R5, R5 ;  /* 0x0000000500057305 */ /* 0x000e24000021f000 */
[----:B0-----:R0:W-:Y:S02]  /*d730*/  STG.E desc[UR36][R16.64], R5 ;  /* 0x0000000510007986 */ /* 0x0011e4000c101924 */
.L_x_280:
[----:B------:R-:W-:-:S07]  /*d740*/  VIADD R19, R19, 0x80 ;  /* 0x0000008013137836 */ /* 0x000fce0000000000 */
.L_x_207:
[----:B------:R-:W-:Y:S05]  /*d750*/  BSYNC B6 ;  /* 0x0000000000067941 */ /* 0x000fea0003800000 */
.L_x_206:
[----:B------:R-:W-:Y:S02]  /*d760*/  ULDC UR4, c[0x0][0x210] ;  /* 0x0000840000047ab9 */ /* 0x000fe40000000800 */
[----:B------:R-:W-:-:S13]  /*d770*/  ISETP.GE.AND P0, PT, R19, UR4, PT ;  /* 0x0000000413007c0c */ /* 0x000fda000bf06270 */
[----:B------:R-:W-:Y:S05]  /*d780*/  @P0 EXIT ;  /* 0x000000000000094d */ /* 0x000fea0003800000 */
        /* <DEDUP_REMOVED lines=354> */
.L_x_309:
        /* <DEDUP_REMOVED lines=23> */
.L_x_313:
[----:B------:R-:W2:Y:S02]  /*ef20*/  LDG.E.U8 R2, desc[UR36][R2.64] ;  /* 0x0000002402027981 */ /* 0x000ea4000c1e1100 */
[----:B--2---:R-:W-:-:S04]  /*ef30*/  I2FP.F32.U32 R0, R2 ;  /* 0x0000000200007245 */ /* 0x004fc80000201000 */
[----:B------:R-:W-:-:S04]  /*ef40*/  F2FP.BF16.F32.PACK_AB R0, RZ, R0 ;  /* 0x00000000ff00723e */ /* 0x000fc800000010ff */
[----:B------:R-:W-:Y:S01]  /*ef50*/  PRMT R19, R0, 0x7610, R19 ;  /* 0x0000761000137816 */ /* 0x000fe20000000013 */
[----:B------:R-:W-:Y:S06]  /*ef60*/  BRA `(.L_x_315) ;  /* 0x0000000c00c87947 */ /* 0x000fec0003800000 */
.L_x_312:
        /* <DEDUP_REMOVED lines=11> */
.L_x_317:
[----:B------:R-:W2:Y:S02]  /*f020*/  LDG.E R2, desc[UR36][R2.64] ;  /* 0x0000002402027981 */ /* 0x000ea4000c1e1900 */
[----:B--2---:R-:W-:-:S04]  /*f030*/  I2FP.F32.S32 R0, R2 ;  /* 0x0000000200007245 */ /* 0x004fc80000201400 */
[----:B------:R-:W-:-:S04]  /*f040*/  F2FP.BF16.F32.PACK_AB R0, RZ, R0 ;  /* 0x00000000ff00723e */ /* 0x000fc800000010ff */
[----:B------:R-:W-:Y:S01]  /*f050*/  PRMT R19, R0, 0x7610, R19 ;  /* 0x0000761000137816 */ /* 0x000fe20000000013 */
[----:B------:R-:W-:Y:S06]  /*f060*/  BRA `(.L_x_315) ;  /* 0x0000000c00887947 */ /* 0x000fec0003800000 */
.L_x_316:
[----:B------:R-:W2:Y:S02]  /*f070*/  LDG.E.U16 R2, desc[UR36][R2.64] ;  /* 0x0000002402027981 */ /* 0x000ea4000c1e1500 */
[----:B--2---:R-:W0:Y:S02]  /*f080*/  I2F.S16 R0, R2 ;  /* 0x0000000200007306 */ /* 0x004e240000101400 */
[----:B0-----:R-:W-:-:S04]  /*f090*/  F2FP.BF16.F32.PACK_AB R0, RZ, R0 ;  /* 0x00000000ff00723e */ /* 0x001fc800000010ff */
[----:B------:R-:W-:Y:S01]  /*f0a0*/  PRMT R19, R0, 0x7610, R19 ;  /* 0x0000761000137816 */ /* 0x000fe20000000013 */
[----:B------:R-:W-:Y:S06]  /*f0b0*/  BRA `(.L_x_315) ;  /* 0x0000000c00747947 */ /* 0x000fec0003800000 */
.L_x_311:
        /* <DEDUP_REMOVED lines=9> */
.L_x_319:
[----:B------:R-:W2:Y:S02]  /*f150*/  LDG.E.U16 R0, desc[UR36][R2.64] ;  /* 0x0000002402007981 */ /* 0x000ea4000c1e1500 */
[----:B--2---:R-:W-:-:S05]  /*f160*/  HADD2.F32 R0, -RZ, R0.H0_H0 ;  /* 0x20000000ff007230 */ /* 0x004fca0000004100 */
[----:B------:R-:W-:-:S04]  /*f170*/  F2FP.BF16.F32.PACK_AB R0, RZ, R0 ;  /* 0x00000000ff00723e */ /* 0x000fc800000010ff */
[----:B------:R-:W-:Y:S01]  /*f180*/  PRMT R19, R0, 0x7610, R19 ;  /* 0x0000761000137816 */ /* 0x000fe20000000013 */
[----:B------:R-:W-:Y:S06]  /*f190*/  BRA `(.L_x_315) ;  /* 0x0000000c003c7947 */ /* 0x000fec0003800000 */
.L_x_318:
        /* <DEDUP_REMOVED lines=9> */
.L_x_321:
[----:B------:R-:W2:Y:S02]  /*f230*/  LDG.E.U16 R2, desc[UR36][R2.64] ;  /* 0x0000002402027981 */ /* 0x000ea4000c1e1500 */
[----:B--2---:R-:W-:-:S05]  /*f240*/  HADD2.F32 R0, -RZ, R2.H0_H0 ;  /* 0x20000002ff007230 */ /* 0x004fca0000004100 */
[----:B------:R-:W-:-:S04]  /*f250*/  F2FP.BF16.F32.PACK_AB R0, RZ, R0 ;  /* 0x00000000ff00723e */ /* 0x000fc800000010ff */
[----:B------:R-:W-:Y:S01]  /*f260*/  PRMT R19, R0, 0x7610, R19 ;  /* 0x0000761000137816 */ /* 0x000fe20000000013 */
[----:B------:R-:W-:Y:S06]  /*f270*/  BRA `(.L_x_315) ;  /* 0x0000000c00047947 */ /* 0x000fec0003800000 */
.L_x_320:
        /* <DEDUP_REMOVED lines=9> */
.L_x_310:
        /* <DEDUP_REMOVED lines=14> */
.L_x_324:
        /* <DEDUP_REMOVED lines=9> */
.L_x_323:
        /* <DEDUP_REMOVED lines=28> */
.L_x_326:
        /* <DEDUP_REMOVED lines=15> */
.L_x_325:
[----:B------:R0:W5:Y:S01]  /*f730*/  LDG.E.U16 R19, desc[UR36][R2.64] ;  /* 0x0000002402137981 */ /* 0x000162000c1e1500 */
[----:B------:R-:W-:Y:S05]  /*f740*/  BRA `(.L_x_315) ;  /* 0x0000000400d07947 */ /* 0x000fea0003800000 */
.L_x_322:
        /* <DEDUP_REMOVED lines=13> */
.L_x_329:
        /* <DEDUP_REMOVED lines=21> */
.L_x_333:
[----:B------:R-:W-:Y:S05]  /*f970*/  BSYNC B1 ;  /* 0x0000000000017941 */ /* 0x000fea0003800000 */
.L_x_332:
[----:B------:R-:W-:Y:S01]  /*f980*/  LEA R3, R0, 0x3b800000, 0x17 ;  /* 0x3b80000000037811 */ /* 0x000fe200078eb8ff */
[----:B------:R-:W-:-:S05]  /*f990*/  IMAD.SHL.U32 R0, R2, 0x100000, RZ ;  /* 0x0010000002007824 */ /* 0x000fca00078e00ff */
[----:B------:R-:W-:-:S07]  /*f9a0*/  LOP3.LUT R0, R3, R0, R4, 0xfe, !PT ;  /* 0x0000000003007212 */ /* 0x000fce00078efe04 */
.L_x_331:
[----:B------:R-:W-:Y:S05]  /*f9b0*/  BSYNC B0 ;  /* 0x0000000000007941 */ /* 0x000fea0003800000 */
.L_x_330:
[----:B------:R-:W-:-:S04]  /*f9c0*/  F2FP.BF16.F32.PACK_AB R0, RZ, R0 ;  /* 0x00000000ff00723e */ /* 0x000fc800000010ff */
[----:B------:R-:W-:Y:S01]  /*f9d0*/  PRMT R19, R0, 0x7610, R19 ;  /* 0x0000761000137816 */ /* 0x000fe20000000013 */
[----:B------:R-:W-:Y:S06]  /*f9e0*/  BRA `(.L_x_315) ;  /* 0x0000000400287947 */ /* 0x000fec0003800000 */
.L_x_328:
        /* <DEDUP_REMOVED lines=21> */
.L_x_337:
[----:B------:R-:W-:Y:S05]  /*fb40*/  BSYNC B1 ;  /* 0x0000000000017941 */ /* 0x000fea0003800000 */
.L_x_336:
[----:B------:R-:W-:Y:S01]  /*fb50*/  LEA R3, R0, 0x37800000, 0x17 ;  /* 0x3780000000037811 */ /* 0x000fe200078eb8ff */
[----:B------:R-:W-:-:S05]  /*fb60*/  IMAD.SHL.U32 R0, R2, 0x200000, RZ ;  /* 0x0020000002007824 */ /* 0x000fca00078e00ff */
[----:B------:R-:W-:-:S07]  /*fb70*/  LOP3.LUT R0, R3, R0, R4, 0xfe, !PT ;  /* 0x0000000003007212 */ /* 0x000fce00078efe04 */
.L_x_335:
[----:B------:R-:W-:Y:S05]  /*fb80*/  BSYNC B0 ;  /* 0x0000000000007941 */ /* 0x000fea0003800000 */
.L_x_334:
[----:B------:R-:W-:-:S04]  /*fb90*/  F2FP.BF16.F32.PACK_AB R0, RZ, R0 ;  /* 0x00000000ff00723e */ /* 0x000fc800000010ff */
[----:B------:R-:W-:Y:S01]  /*fba0*/  PRMT R19, R0, 0x7610, R19 ;  /* 0x0000761000137816 */ /* 0x000fe20000000013 */
[----:B------:R-:W-:Y:S06]  /*fbb0*/  BRA `(.L_x_315) ;  /* 0x0000000000b47947 */ /* 0x000fec0003800000 */
.L_x_327:
        /* <DEDUP_REMOVED lines=14> */
.L_x_341:
[----:B------:R-:W-:Y:S05]  /*fca0*/  BSYNC B0 ;  /* 0x0000000000007941 */ /* 0x000fea0003800000 */
.L_x_340:
[----:B------:R-:W-:-:S04]  /*fcb0*/  F2FP.BF16.F32.PACK_AB R0, RZ, R0 ;  /* 0x00000000ff00723e */ /* 0x000fc800000010ff */
[----:B------:R-:W-:Y:S01]  /*fcc0*/  PRMT R19, R0, 0x7610, R19 ;  /* 0x0000761000137816 */ /* 0x000fe20000000013 */
[----:B------:R-:W-:Y:S06]  /*fcd0*/  BRA `(.L_x_315) ;  /* 0x00000000006c7947 */ /* 0x000fec0003800000 */
.L_x_314:
        /* <DEDUP_REMOVED lines=16> */
.L_x_342:
[----:B------:R-:W-:Y:S01]  /*fde0*/  PRMT R19, RZ, 0x7610, R19 ;  /* 0x00007610ff137816 */ /* 0x000fe20000000013 */
[----:B------:R-:W-:Y:S06]  /*fdf0*/  BRA `(.L_x_315) ;  /* 0x0000000000247947 */ /* 0x000fec0003800000 */
.L_x_339:
[----:B------:R-:W2:Y:S02]  /*fe00*/  LDG.E.64 R2, desc[UR36][R2.64] ;  /* 0x0000002402027981 */ /* 0x000ea4000c1e1b00 */
[----:B--2---:R-:W0:Y:S02]  /*fe10*/  I2F.U64 R0, R2 ;  /* 0x0000000200007312 */ /* 0x004e240000301000 */
[----:B0-----:R-:W-:-:S04]  /*fe20*/  F2FP.BF16.F32.PACK_AB R0, RZ, R0 ;  /* 0x00000000ff00723e */ /* 0x001fc800000010ff */
[----:B------:R-:W-:Y:S01]  /*fe30*/  PRMT R19, R0, 0x7610, R19 ;  /* 0x0000761000137816 */ /* 0x000fe20000000013 */
[----:B------:R-:W-:Y:S06]  /*fe40*/  BRA `(.L_x_315) ;  /* 0x0000000000107947 */ /* 0x000fec0003800000 */
.L_x_338:
[----:B------:R-:W2:Y:S02]  /*fe50*/  LDG.E R2, desc[UR36][R2.64] ;  /* 0x0000002402027981 */ /* 0x000ea4000c1e1900 */
[----:B--2---:R-:W-:-:S04]  /*fe60*/  I2FP.F32.U32 R0, R2 ;  /* 0x0000000200007245 */ /* 0x004fc80000201000 */
[----:B------:R-:W-:-:S04]  /*fe70*/  F2FP.BF16.F32.PACK_AB R0, RZ, R0 ;  /* 0x00000000ff00723e */ /* 0x000fc800000010ff */
[----:B------:R-:W-:-:S07]  /*fe80*/  PRMT R19, R0, 0x7610, R19 ;  /* 0x0000761000137816 */ /* 0x000fce0000000013 */
.L_x_315:
        /* <DEDUP_REMOVED lines=20> */
.L_x_346:
[----:B------:R-:W2:Y:S02]  /*ffd0*/  LDG.E.U8 R2, desc[UR36][R2.64] ;  /* 0x0000002402027981 */ /* 0x000ea4000c1e1100 */
[----:B--2---:R-:W-:-:S04]  /*ffe0*/  I2FP.F32.U32 R0, R2 ;  /* 0x0000000200007245 */ /* 0x004fc80000201000 */
[----:B------:R-:W-:-:S04]  /*fff0*/  F2FP.BF16.F32.PACK_AB R0, RZ, R0 ;  /* 0x00000000ff00723e */ /* 0x000fc800000010ff */
[----:B------:R-:W-:Y:S01]  /*10000*/  PRMT R5, R0, 0x7610, R5 ;  /* 0x0000761000057816 */ /* 0x000fe20000000005 */
[----:B------:R-:W-:Y:S06]  /*10010*/  BRA `(.L_x_348) ;  /* 0x0000000c00c47947 */ /* 0x000fec0003800000 */
.L_x_345:
        /* <DEDUP_REMOVED lines=11> */
.L_x_350:
[----:B------:R-:W2:Y:S02]  /*100d0*/  LDG.E R2, desc[UR36][R2.64] ;  /* 0x0000002402027981 */ /* 0x000ea4000c1e1900 */
[----:B--2---:R-:W-:-:S04]  /*100e0*/  I2FP.F32.S32 R0, R2 ;  /* 0x0000000200007245 */ /* 0x004fc80000201400 */
[----:B------:R-:W-:-:S04]  /*100f0*/  F2FP.BF16.F32.PACK_AB R0, RZ, R0 ;  /* 0x00000000ff00723e */ /* 0x000fc800000010ff */
[----:B------:R-:W-:Y:S01]  /*10100*/  PRMT R5, R0, 0x7610, R5 ;  /* 0x0000761000057816 */ /* 0x000fe20000000005 */
[----:B------:R-:W-:Y:S06]  /*10110*/  BRA `(.L_x_348) ;  /* 0x0000000c00847947 */ /* 0x000fec0003800000 */
.L_x_349:
[----:B------:R-:W2:Y:S02]  /*10120*/  LDG.E.U16 R2, desc[UR36][R2.64] ;  /* 0x0000002402027981 */ /* 0x000ea4000c1e1500 */
[----:B--2---:R-:W0:Y:S02]  /*10130*/  I2F.S16 R0, R2 ;  /* 0x0000000200007306 */ /* 0x004e240000101400 */
[----:B0-----:R-:W-:-:S04]  /*10140*/  F2FP.BF16.F32.PACK_AB R0, RZ, R0 ;  /* 0x00000000ff00723e */ /* 0x001fc800000010ff */
[----:B------:R-:W-:Y:S01]  /*10150*/  PRMT R5, R0, 0x7610, R5 ;  /* 0x0000761000057816 */ /* 0x000fe20000000005 */
[----:B------:R-:W-:Y:S06]  /*10160*/  BRA `(.L_x_348) ;  /* 0x0000000c00707947 */ /* 0x000fec0003800000 */
.L_x_344:
        /* <DEDUP_REMOVED lines=9> */
.L_x_352:
[----:B------:R-:W2:Y:S02]  /*10200*/  LDG.E.U16 R0, desc[UR36][R2.64] ;  /* 0x0000002402007981 */ /* 0x000ea4000c1e1500 */
[----:B--2---:R-:W-:-:S05]  /*10210*/  HADD2.F32 R0, -RZ, R0.H0_H0 ;  /* 0x20000000ff007230 */ /* 0x004fca0000004100 */
[----:B------:R-:W-:-:S04]  /*10220*/  F2FP.BF16.F32.PACK_AB R0, RZ, R0 ;  /* 0x00000000ff00723e */ /* 0x000fc800000010ff */
[----:B------:R-:W-:Y:S01]  /*10230*/  PRMT R5, R0, 0x7610, R5 ;  /* 0x0000761000057816 */ /* 0x000fe20000000005 */
[----:B------:R-:W-:Y:S06]  /*10240*/  BRA `(.L_x_348) ;  /* 0x0000000c00387947 */ /* 0x000fec0003800000 */
.L_x_351:
        /* <DEDUP_REMOVED lines=9> */
.L_x_354:
[----:B------:R-:W2:Y:S02]  /*102e0*/  LDG.E.U16 R2, desc[UR36][R2.64] ;  /* 0x0000002402027981 */ /* 0x000ea4000c1e1500 */
[----:B--2---:R-:W-:-:S05]  /*102f0*/  HADD2.F32 R0, -RZ, R2.H0_H0 ;  /* 0x20000002ff007230 */ /* 0x004fca0000004100 */
[----:B------:R-:W-:-:S04]  /*10300*/  F2FP.BF16.F32.PACK_AB R0, RZ, R0 ;  /* 0x00000000ff00723e */ /* 0x000fc800000010ff */
[----:B------:R-:W-:Y:S01]  /*10310*/  PRMT R5, R0, 0x7610, R5 ;  /* 0x0000761000057816 */ /* 0x000fe20000000005 */
[----:B------:R-:W-:Y:S06]  /*10320*/  BRA `(.L_x_348) ;  /* 0x0000000c00007947 */ /* 0x000fec0003800000 */
.L_x_353:
        /* <DEDUP_REMOVED lines=9> */
.L_x_343:
        /* <DEDUP_REMOVED lines=14> */
.L_x_357:
        /* <DEDUP_REMOVED lines=9> */
.L_x_356:
        /* <DEDUP_REMOVED lines=27> */
.L_x_359:
        /* <DEDUP_REMOVED lines=15> */
.L_x_358:
[----:B------:R0:W5:Y:S01]  /*107d0*/  LDG.E.U16 R5, desc[UR36][R2.64] ;  /* 0x0000002402057981 */ /* 0x000162000c1e1500 */
[----:B------:R-:W-:Y:S05]  /*107e0*/  BRA `(.L_x_348) ;  /* 0x0000000400d07947 */ /* 0x000fea0003800000 */
.L_x_355:
        /* <DEDUP_REMOVED lines=13> */
.L_x_362:
        /* <DEDUP_REMOVED lines=21> */
.L_x_366:
[----:B------:R-:W-:Y:S05]  /*10a10*/  BSYNC B1 ;  /* 0x0000000000017941 */ /* 0x000fea0003800000 */
.L_x_365:
[----:B------:R-:W-:Y:S01]  /*10a20*/  LEA R3, R0, 0x3b800000, 0x17 ;  /* 0x3b80000000037811 */ /* 0x000fe200078eb8ff */
[----:B------:R-:W-:-:S05]  /*10a30*/  IMAD.SHL.U32 R0, R2, 0x100000, RZ ;  /* 0x0010000002007824 */ /* 0x000fca00078e00ff */
[----:B------:R-:W-:-:S07]  /*10a40*/  LOP3.LUT R0, R3, R0, R4, 0xfe, !PT ;  /* 0x0000000003007212 */ /* 0x000fce00078efe04 */
.L_x_364:
[----:B------:R-:W-:Y:S05]  /*10a50*/  BSYNC B0 ;  /* 0x0000000000007941 */ /* 0x000fea0003800000 */
.L_x_363:
[----:B------:R-:W-:-:S04]  /*10a60*/  F2FP.BF16.F32.PACK_AB R0, RZ, R0 ;  /* 0x00000000ff00723e */ /* 0x000fc800000010ff */
[----:B------:R-:W-:Y:S01]  /*10a70*/  PRMT R5, R0, 0x7610, R5 ;  /* 0x0000761000057816 */ /* 0x000fe20000000005 */
[----:B------:R-:W-:Y:S06]  /*10a80*/  BRA `(.L_x_348) ;  /* 0x0000000400287947 */ /* 0x000fec0003800000 */
.L_x_361:
        /* <DEDUP_REMOVED lines=21> */
.L_x_370:
[----:B------:R-:W-:Y:S05]  /*10be0*/  BSYNC B1 ;  /* 0x0000000000017941 */ /* 0x000fea0003800000 */
.L_x_369:
[----:B------:R-:W-:Y:S01]  /*10bf0*/  LEA R3, R0, 0x37800000, 0x17 ;  /* 0x3780000000037811 */ /* 0x000fe200078eb8ff */
[----:B------:R-:W-:-:S05]  /*10c00*/  IMAD.SHL.U32 R0, R2, 0x200000, RZ ;  /* 0x0020000002007824 */ /* 0x000fca00078e00ff */
[----:B------:R-:W-:-:S07]  /*10c10*/  LOP3.LUT R0, R3, R0, R4, 0xfe, !PT ;  /* 0x0000000003007212 */ /* 0x000fce00078efe04 */
.L_x_368:
[----:B------:R-:W-:Y:S05]  /*10c20*/  BSYNC B0 ;  /* 0x0000000000007941 */ /* 0x000fea0003800000 */
.L_x_367:
[----:B------:R-:W-:-:S04]  /*10c30*/  F2FP.BF16.F32.PACK_AB R0, RZ, R0 ;  /* 0x00000000ff00723e */ /* 0x000fc800000010ff */
[----:B------:R-:W-:Y:S01]  /*10c40*/  PRMT R5, R0, 0x7610, R5 ;  /* 0x0000761000057816 */ /* 0x000fe20000000005 */
[----:B------:R-:W-:Y:S06]  /*10c50*/  BRA `(.L_x_348) ;  /* 0x0000000000b47947 */ /* 0x000fec0003800000 */
.L_x_360:
        /* <DEDUP_REMOVED lines=14> */
.L_x_374:
[----:B------:R-:W-:Y:S05]  /*10d40*/  BSYNC B0 ;  /* 0x0000000000007941 */ /* 0x000fea0003800000 */
.L_x_373:
[----:B------:R-:W-:-:S04]  /*10d50*/  F2FP.BF16.F32.PACK_AB R0, RZ, R0 ;  /* 0x00000000ff00723e */ /* 0x000fc800000010ff */
[----:B------:R-:W-:Y:S01]  /*10d60*/  PRMT R5, R0, 0x7610, R5 ;  /* 0x0000761000057816 */ /* 0x000fe20000000005 */
[----:B------:R-:W-:Y:S06]  /*10d70*/  BRA `(.L_x_348) ;  /* 0x00000000006c7947 */ /* 0x000fec0003800000 */
.L_x_347:
        /* <DEDUP_REMOVED lines=16> */
.L_x_375:
[----:B------:R-:W-:Y:S01]  /*10e80*/  PRMT R5, RZ, 0x7610, R5 ;  /* 0x00007610ff057816 */ /* 0x000fe20000000005 */
[----:B------:R-:W-:Y:S06]  /*10e90*/  BRA `(.L_x_348) ;  /* 0x0000000000247947 */ /* 0x000fec0003800000 */
.L_x_372:
[----:B------:R-:W2:Y:S02]  /*10ea0*/  LDG.E.64 R2, desc[UR36][R2.64] ;  /* 0x0000002402027981 */ /* 0x000ea4000c1e1b00 */
[----:B--2---:R-:W0:Y:S02]  /*10eb0*/  I2F.U64 R0, R2 ;  /* 0x0000000200007312 */ /* 0x004e240000301000 */
[----:B0-----:R-:W-:-:S04]  /*10ec0*/  F2FP.BF16.F32.PACK_AB R0, RZ, R0 ;  /* 0x00000000ff00723e */ /* 0x001fc800000010ff */
[----:B------:R-:W-:Y:S01]  /*10ed0*/  PRMT R5, R0, 0x7610, R5 ;  /* 0x0000761000057816 */ /* 0x000fe20000000005 */
[----:B------:R-:W-:Y:S06]  /*10ee0*/  BRA `(.L_x_348) ;  /* 0x0000000000107947 */ /* 0x000fec0003800000 */
.L_x_371:
[----:B------:R-:W2:Y:S02]  /*10ef0*/  LDG.E R2, desc[UR36][R2.64] ;  /* 0x0000002402027981 */ /* 0x000ea4000c1e1900 */
[----:B--2---:R-:W-:-:S04]  /*10f00*/  I2FP.F32.U32 R0, R2 ;  /* 0x0000000200007245 */ /* 0x004fc80000201000 */
[----:B------:R-:W-:-:S04]  /*10f10*/  F2FP.BF16.F32.PACK_AB R0, RZ, R0 ;  /* 0x00000000ff00723e */ /* 0x000fc800000010ff */
[----:B------:R-:W-:-:S07]  /*10f20*/  PRMT R5, R0, 0x7610, R5 ;  /* 0x0000761000057816 */ /* 0x000fce0000000005 */
.L_x_348:
        /* <DEDUP_REMOVED lines=19> */
[----:B0-----:R-:W-:Y:S01]  /*11060*/  STG.E.U8 desc[UR36][R16.64], R5 ;  /* 0x0000000510007986 */ /* 0x001fe2000c101124 */
[----:B------:R-:W-:Y:S05]  /*11070*/  EXIT ;  /* 0x000000000000794d */ /* 0x000fea0003800000 */
.L_x_379:
[----:B------:R-:W-:-:S06]  /*11080*/  IMAD.U32 R3, R5, 0x10000, RZ ;  /* 0x0001000005037824 */ /* 0x000fcc00078e00ff */
[----:B------:R-:W0:Y:S02]  /*11090*/  F2I.S64.TRUNC R2, R3 ;  /* 0x0000000300027311 */ /* 0x000e24000020d900 */
[----:B0-----:R-:W-:Y:S01]  /*110a0*/  STG.E.U8 desc[UR36][R16.64], R2 ;  /* 0x0000000210007986 */ /* 0x001fe2000c101124 */
[----:B------:R-:W-:Y:S05]  /*110b0*/  EXIT ;  /* 0x000000000000794d */ /* 0x000fea0003800000 */
.L_x_378:
        /* <DEDUP_REMOVED lines=8> */
[----:B0-----:R-:W-:Y:S01]  /*11140*/  STG.E.64 desc[UR36][R16.64], R2 ;  /* 0x0000000210007986 */ /* 0x001fe2000c101b24 */
[----:B------:R-:W-:Y:S05]  /*11150*/  EXIT ;  /* 0x000000000000794d */ /* 0x000fea0003800000 */
.L_x_382:
[----:B------:R-:W-:-:S06]  /*11160*/  IMAD.U32 R5, R5, 0x10000, RZ ;  /* 0x0001000005057824 */ /* 0x000fcc00078e00ff */
[----:B------:R-:W0:Y:S02]  /*11170*/  F2I.FTZ.TRUNC.NTZ R5, R5 ;  /* 0x0000000500057305 */ /* 0x000e24000021f100 */
[----:B0-----:R-:W-:Y:S01]  /*11180*/  STG.E desc[UR36][R16.64], R5 ;  /* 0x0000000510007986 */ /* 0x001fe2000c101924 */
[----:B------:R-:W-:Y:S05]  /*11190*/  EXIT ;  /* 0x000000000000794d */ /* 0x000fea0003800000 */
.L_x_381:
[----:B------:R-:W-:-:S06]  /*111a0*/  IMAD.U32 R5, R5, 0x10000, RZ ;  /* 0x0001000005057824 */ /* 0x000fcc00078e00ff */
[----:B------:R-:W0:Y:S02]  /*111b0*/  F2I.FTZ.TRUNC.NTZ R5, R5 ;  /* 0x0000000500057305 */ /* 0x000e24000021f100 */
[----:B0-----:R-:W-:Y:S01]  /*111c0*/  STG.E.U16 desc[UR36][R16.64], R5 ;  /* 0x0000000510007986 */ /* 0x001fe2000c101524 */
[----:B------:R-:W-:Y:S05]  /*111d0*/  EXIT ;  /* 0x000000000000794d */ /* 0x000fea0003800000 */
.L_x_377:
[----:B------:R-:W-:-:S13]  /*111e0*/  ISETP.GT.AND P0, PT, R0, 0x6, PT ;  /* 0x000000060000780c */ /* 0x000fda0003f04270 */
[----:B------:R-:W-:Y:S05]  /*111f0*/  @P0 BRA `(.L_x_383) ;  /* 0x00000000002c0947 */ /* 0x000fea0003800000 */
[----:B------:R-:W-:-:S13]  /*11200*/  ISETP.NE.AND P0, PT, R0, 0x5, PT ;  /* 0x000000050000780c */ /* 0x000fda0003f05270 */
[----:B------:R-:W-:Y:S05]  /*11210*/  @!P0 BRA `(.L_x_384) ;  /* 0x0000000000148947 */ /* 0x000fea0003800000 */
[----:B------:R-:W-:-:S13]  /*11220*/  ISETP.NE.AND P0, PT, R0, 0x6, PT ;  /* 0x000000060000780c */ /* 0x000fda0003f05270 */
[----:B------:R-:W-:Y:S05]  /*11230*/  @P0 BRA `(.L_x_380) ;  /* 0x0000000800c40947 */ /* 0x000fea0003800000 */
[----:B------:R-:W-:-:S05]  /*11240*/  IMAD.U32 R5, R5, 0x10000, RZ ;  /* 0x0001000005057824 */ /* 0x000fca00078e00ff */
[----:B------:R-:W-:Y:S01]  /*11250*/  STG.E desc[UR36][R16.64], R5 ;  /* 0x0000000510007986 */ /* 0x000fe2000c101924 */
[----:B------:R-:W-:Y:S05]  /*11260*/  EXIT ;  /* 0x000000000000794d */ /* 0x000fea0003800000 */
.L_x_384:
[----:B------:R-:W-:-:S05]  /*11270*/  IMAD.U32 R0, R5, 0x10000, RZ ;  /* 0x0001000005007824 */ /* 0x000fca00078e00ff */
[----:B------:R-:W-:-:S05]  /*11280*/  F2FP.F16.F32.PACK_AB R0, RZ, R0 ;  /* 0x00000000ff00723e */ /* 0x000fca00000000ff */
[----:B------:R-:W-:Y:S01]  /*11290*/  STG.E.U16 desc[UR36][R16.64], R0 ;  /* 0x0000000010007986 */ /* 0x000fe2000c101524 */
[----:B------:R-:W-:Y:S05]  /*112a0*/  EXIT ;  /* 0x000000000000794d */ /* 0x000fea0003800000 */
.L_x_383:
        /* <DEDUP_REMOVED lines=8> */
[----:B------:R-:W-:Y:S01]  /*11330*/  STG.E.64 desc[UR36][R16.64], R2 ;  /* 0x0000000210007986 */ /* 0x000fe2000c101b24 */
[----:B------:R-:W-:Y:S05]  /*11340*/  EXIT ;  /* 0x000000000000794d */ /* 0x000fea0003800000 */
.L_x_386:
[----:B------:R-:W-:-:S05]  /*11350*/  IMAD.U32 R5, R5, 0x10000, RZ ;  /* 0x0001000005057824 */ /* 0x000fca00078e00ff */
[----:B------:R-:W-:-:S04]  /*11360*/  F2FP.F16.F32.PACK_AB R3, RZ, R5 ;  /* 0x00000005ff03723e */ /* 0x000fc800000000ff */
[----:B------:R-:W-:-:S05]  /*11370*/  PRMT R3, R3, 0x5410, RZ ;  /* 0x0000541003037816 */ /* 0x000fca00000000ff */
[----:B------:R-:W-:Y:S01]  /*11380*/  STG.E desc[UR36][R16.64], R3 ;  /* 0x0000000310007986 */ /* 0x000fe2000c101924 */
[----:B------:R-:W-:Y:S05]  /*11390*/  EXIT ;  /* 0x000000000000794d */ /* 0x000fea0003800000 */
.L_x_385:
[----:B------:R-:W-:-:S04]  /*113a0*/  IMAD.U32 R2, R5, 0x10000, RZ ;  /* 0x0001000005027824 */ /* 0x000fc800078e00ff */
[----:B------:R-:W-:-:S06]  /*113b0*/  FMUL.FTZ R2, R2, 1 ;  /* 0x3f80000002027820 */ /* 0x000fcc0000410000 */
[----:B------:R-:W0:Y:S02]  /*113c0*/  F2F.F64.F32 R2, R2 ;  /* 0x0000000200027310 */ /* 0x000e240000201800 */
[----:B0-----:R-:W-:Y:S01]  /*113d0*/  STG.E.64 desc[UR36][R16.64], R2 ;  /* 0x0000000210007986 */ /* 0x001fe2000c101b24 */
[----:B------:R-:W-:Y:S05]  /*113e0*/  EXIT ;  /* 0x000000000000794d */ /* 0x000fea0003800000 */
.L_x_376:
        /* <DEDUP_REMOVED lines=11> */
[----:B------:R-:W-:Y:S01]  /*114a0*/  STG.E.U8 desc[UR36][R16.64], R3 ;  /* 0x0000000310007986 */ /* 0x000fe2000c101124 */
[----:B------:R-:W-:Y:S05]  /*114b0*/  EXIT ;  /* 0x000000000000794d */ /* 0x000fea0003800000 */
.L_x_389:
[----:B------:R-:W-:Y:S01]  /*114c0*/  IMAD.U32 R5, R5, 0x10000, RZ ;  /* 0x0001000005057824 */ /* 0x000fe200078e00ff */
[----:B------:R-:W-:-:S03]  /*114d0*/  CS2R R6, SRZ ;  /* 0x0000000000067805 */ /* 0x000fc6000001ff00 */
[----:B------:R-:W-:-:S06]  /*114e0*/  FMUL.FTZ R5, R5, 1 ;  /* 0x3f80000005057820 */ /* 0x000fcc0000410000 */
[----:B------:R-:W0:Y:S02]  /*114f0*/  F2F.F64.F32 R4, R5 ;  /* 0x0000000500047310 */ /* 0x000e240000201800 */
[----:B0-----:R-:W-:Y:S01]  /*11500*/  STG.E.128 desc[UR36][R16.64], R4 ;  /* 0x0000000410007986 */ /* 0x001fe2000c101d24 */
[----:B------:R-:W-:Y:S05]  /*11510*/  EXIT ;  /* 0x000000000000794d */ /* 0x000fea0003800000 */
.L_x_388:
        /* <DEDUP_REMOVED lines=21> */
.L_x_393:
[----:B------:R-:W-:Y:S05]  /*11670*/  BSYNC B0 ;  /* 0x0000000000007941 */ /* 0x000fea0003800000 */
.L_x_392:
[----:B------:R-:W-:-:S05]  /*11680*/  LOP3.LUT R3, R0, R3, RZ, 0xfc, !PT ;  /* 0x0000000300037212 */ /* 0x000fca00078efcff */
[----:B------:R-:W-:Y:S01]  /*11690*/  STG.E.U8 desc[UR36][R16.64], R3 ;  /* 0x0000000310007986 */ /* 0x000fe2000c101124 */
[----:B------:R-:W-:Y:S05]  /*116a0*/  EXIT ;  /* 0x000000000000794d */ /* 0x000fea0003800000 */
.L_x_391:
        /* <DEDUP_REMOVED lines=13> */
.L_x_395:
[----:B------:R-:W-:Y:S01]  /*11780*/  IMAD.MOV.U32 R0, RZ, RZ, 0x7f ;  /* 0x0000007fff007424 */ /* 0x000fe200078e00ff */
[----:B------:R-:W-:-:S04]  /*11790*/  ISETP.GT.U32.AND P0, PT, R2, 0x7f800000, PT ;  /* 0x7f8000000200780c */ /* 0x000fc80003f04070 */
[----:B------:R-:W-:-:S09]  /*117a0*/  SEL R0, R0, 0x7c, P0 ;  /* 0x0000007c00007807 */ /* 0x000fd20000000000 */
.L_x_396:
[----:B------:R-:W-:Y:S05]  /*117b0*/  BSYNC B0 ;  /* 0x0000000000007941 */ /* 0x000fea0003800000 */
.L_x_394:
[----:B------:R-:W-:-:S04]  /*117c0*/  LOP3.LUT R2, R5, 0x80000000, RZ, 0xc0, !PT ;  /* 0x8000000005027812 */ /* 0x000fc800078ec0ff */
[----:B------:R-:W-:-:S04]  /*117d0*/  SHF.R.U32.HI R3, RZ, 0x18, R2 ;  /* 0x00000018ff037819 */ /* 0x000fc80000011602 */
[----:B------:R-:W-:-:S05]  /*117e0*/  LOP3.LUT R3, R0, R3, RZ, 0xfc, !PT ;  /* 0x0000000300037212 */ /* 0x000fca00078efcff */
[----:B------:R-:W-:Y:S01]  /*117f0*/  STG.E.U8 desc[UR36][R16.64], R3 ;  /* 0x0000000310007986 */ /* 0x000fe2000c101124 */
[----:B------:R-:W-:Y:S05]  /*11800*/  EXIT ;  /* 0x000000000000794d */ /* 0x000fea0003800000 */
.L_x_390:
[----:B------:R-:W-:Y:S01]  /*11810*/  STG.E.U16 desc[UR36][R16.64], R5 ;  /* 0x0000000510007986 */ /* 0x000fe2000c101524 */
[----:B------:R-:W-:Y:S05]  /*11820*/  EXIT ;  /* 0x000000000000794d */ /* 0x000fea0003800000 */
.L_x_387:
        /* <DEDUP_REMOVED lines=10> */
[----:B0-----:R-:W-:Y:S01]  /*118d0*/  STG.E.U16 desc[UR36][R16.64], R3 ;  /* 0x0000000310007986 */ /* 0x001fe2000c101524 */
[----:B------:R-:W-:Y:S05]  /*118e0*/  EXIT ;  /* 0x000000000000794d */ /* 0x000fea0003800000 */
.L_x_399:
        /* <DEDUP_REMOVED lines=17> */
.L_x_402:
[----:B------:R-:W-:-:S04]  /*11a00*/  LOP3.LUT R2, R5, 0x80000000, RZ, 0xc0, !PT ;  /* 0x8000000005027812 */ /* 0x000fc800078ec0ff */
[----:B------:R-:W-:-:S04]  /*11a10*/  SHF.R.U32.HI R3, RZ, 0x18, R2 ;  /* 0x00000018ff037819 */ /* 0x000fc80000011602 */
[----:B------:R-:W-:-:S04]  /*11a20*/  LOP3.LUT R0, R0, R3, RZ, 0xfc, !PT ;  /* 0x0000000300007212 */ /* 0x000fc800078efcff */
[----:B------:R-:W-:-:S07]  /*11a30*/  PRMT R8, R0, 0x7610, R8 ;  /* 0x0000761000087816 */ /* 0x000fce0000000008 */
.L_x_401:
[----:B------:R-:W-:Y:S05]  /*11a40*/  BSYNC B0 ;  /* 0x0000000000007941 */ /* 0x000fea0003800000 */
.L_x_400:
[----:B------:R-:W-:Y:S01]  /*11a50*/  STG.E.U8 desc[UR36][R16.64], R8 ;  /* 0x0000000810007986 */ /* 0x000fe2000c101124 */
[----:B------:R-:W-:Y:S05]  /*11a60*/  EXIT ;  /* 0x000000000000794d */ /* 0x000fea0003800000 */
.L_x_398:
        /* <DEDUP_REMOVED lines=17> */
.L_x_405:
[----:B------:R-:W-:-:S04]  /*11b80*/  LOP3.LUT R2, R5, 0x80000000, RZ, 0xc0, !PT ;  /* 0x8000000005027812 */ /* 0x000fc800078ec0ff */
[----:B------:R-:W-:-:S04]  /*11b90*/  SHF.R.U32.HI R3, RZ, 0x18, R2 ;  /* 0x00000018ff037819 */ /* 0x000fc80000011602 */
[----:B------:R-:W-:-:S04]  /*11ba0*/  LOP3.LUT R0, R0, R3, RZ, 0xfc, !PT ;  /* 0x0000000300007212 */ /* 0x000fc800078efcff */
[----:B------:R-:W-:-:S07]  /*11bb0*/  PRMT R8, R0, 0x7610, R8 ;  /* 0x0000761000087816 */ /* 0x000fce0000000008 */
.L_x_404:
[----:B------:R-:W-:Y:S05]  /*11bc0*/  BSYNC B0 ;  /* 0x0000000000007941 */ /* 0x000fea0003800000 */
.L_x_403:
[----:B------:R-:W-:Y:S01]  /*11bd0*/  STG.E.U8 desc[UR36][R16.64], R8 ;  /* 0x0000000810007986 */ /* 0x000fe2000c101124 */
[----:B------:R-:W-:Y:S05]  /*11be0*/  EXIT ;  /* 0x000000000000794d */ /* 0x000fea0003800000 */
.L_x_397:
        /* <DEDUP_REMOVED lines=20> */
[----:B------:R-:W-:Y:S01]  /*11d30*/  STG.E.U8 desc[UR36][R16.64], R3 ;  /* 0x0000000310007986 */ /* 0x000fe2000c101124 */
[----:B------:R-:W-:Y:S05]  /*11d40*/  EXIT ;  /* 0x000000000000794d */ /* 0x000fea0003800000 */
.L_x_380:
        /* <DEDUP_REMOVED lines=16> */
.L_x_408:
[----:B------:R-:W-:Y:S05]  /*11e50*/  EXIT ;  /* 0x000000000000794d */ /* 0x000fea0003800000 */
.L_x_407:
[----:B------:R-:W-:-:S06]  /*11e60*/  IMAD.U32 R2, R5, 0x10000, RZ ;  /* 0x0001000005027824 */ /* 0x000fcc00078e00ff */
[----:B------:R-:W0:Y:S02]  /*11e70*/  F2I.U64.TRUNC R2, R2 ;  /* 0x0000000200027311 */ /* 0x000e24000020d800 */
[----:B0-----:R-:W-:Y:S01]  /*11e80*/  STG.E.64 desc[UR36][R16.64], R2 ;  /* 0x0000000210007986 */ /* 0x001fe2000c101b24 */
[----:B------:R-:W-:Y:S05]  /*11e90*/  EXIT ;  /* 0x000000000000794d */ /* 0x000fea0003800000 */
.L_x_406:
[----:B------:R-:W-:-:S06]  /*11ea0*/  IMAD.U32 R5, R5, 0x10000, RZ ;  /* 0x0001000005057824 */ /* 0x000fcc00078e00ff */
[----:B------:R-:W0:Y:S02]  /*11eb0*/  F2I.FTZ.U32.TRUNC.NTZ R5, R5 ;  /* 0x0000000500057305 */ /* 0x000e24000021f000 */
[----:B0-----:R-:W-:Y:S01]  /*11ec0*/  STG.E desc[UR36][R16.64], R5 ;  /* 0x0000000510007986 */ /* 0x001fe2000c101924 */
[----:B------:R-:W-:Y:S05]  /*11ed0*/  EXIT ;  /* 0x000000000000794d */ /* 0x000fea0003800000 */
.L_x_409:
[----:B------:R-:W-:-:S00]  /*11ee0*/  BRA `(.L_x_409) ;  /* 0xfffffffc00fc7947 */ /* 0x000fc0000383ffff */
[----:B------:R-:W-:-:S00]  /*11ef0*/  NOP ;  /* 0x0000000000007918 */ /* 0x000fc00000000000 */
        /* <DEDUP_REMOVED lines=8> */
.L_x_32015:


//--------------------- .text._ZN2at6native27unrolled_elementwise_kernelINS0_13BinaryFunctorIN3c108BFloat16ES4_S4_ZZZNS0_21heaviside_kernel_cudaERNS_18TensorIteratorBaseEENKUlvE_clEvENKUlvE8_clEvEUlS4_S4_E_EESt5arrayIPcLm3EELi4E23TrivialOffsetCalculatorILi2EjESE_ILi1EjENS0_6memory12LoadWithCastILi2EEENSH_13StoreWithCastILi1EEEEEviT_T0_T2_T3_T4_T5_ --------------------------
	.section	.text._ZN2at6native27unrolled_elementwise_kernelINS0_13BinaryFunctorIN3c108BFloat16ES4_S4_ZZZNS0_21heaviside_kernel_cudaERNS_18TensorIteratorBaseEENKUlvE_clEvENKUlvE8_clEvEUlS4_S4_E_EESt5arrayIPcLm3EELi4E23TrivialOffsetCalculatorILi2EjESE_ILi1EjENS0_6memory12LoadWithCastILi2EEENSH_13StoreWithCastILi1EEEEEviT_T0_T2_T3_T4_T5_,"ax",@progbits
	.align	128
        .global         _ZN2at6native27unrolled_elementwise_kernelINS0_13BinaryFunctorIN3c108BFloat16ES4_S4_ZZZNS0_21heaviside_kernel_cudaERNS_18TensorIteratorBaseEENKUlvE_clEvENKUlvE8_clEvEUlS4_S4_E_EESt5arrayIPcLm3EELi4E23TrivialOffsetCalculatorILi2EjESE_ILi1EjENS0_6memory12LoadWithCastILi2EEENSH_13StoreWithCastILi1EEEEEviT_T0_T2_T3_T4_T5_
        .type           _ZN2at6native27unrolled_elementwise_kernelINS0_13BinaryFunctorIN3c108BFloat16ES4_S4_ZZZNS0_21heaviside_kernel_cudaERNS_18TensorIteratorBaseEENKUlvE_clEvENKUlvE8_clEvEUlS4_S4_E_EESt5arrayIPcLm3EELi4E23TrivialOffsetCalculatorILi2EjESE_ILi1EjENS0_6memory12LoadWithCastILi2EEENSH_13StoreWithCastILi1EEEEEviT_T0_T2_T3_T4_T5_,@function
        .size           _ZN2at6native27unrolled_elementwise_kernelINS0_13BinaryFunctorIN3c108BFloat16ES4_S4_ZZZNS0_21heaviside_kernel_cudaERNS_18TensorIteratorBaseEENKUlvE_clEvENKUlvE8_clEvEUlS4_S4_E_EESt5arrayIPcLm3EELi4E23TrivialOffsetCalculatorILi2EjESE_ILi1EjENS0_6memory12LoadWithCastILi2EEENSH_13StoreWithCastILi1EEEEEviT_T0_T2_T3_T4_T5_,(.L_x_32016 - _ZN2at6native27unrolled_elementwise_kernelINS0_13BinaryFunctorIN3c108BFloat16ES4_S4_ZZZNS0_21heaviside_kernel_cudaERNS_18TensorIteratorBaseEENKUlvE_clEvENKUlvE8_clEvEUlS4_S4_E_EESt5arrayIPcLm3EELi4E23TrivialOffsetCalculatorILi2EjESE_ILi1EjENS0_6memory12LoadWithCastILi2EEENSH_13StoreWithCastILi1EEEEEviT_T0_T2_T3_T4_T5_)
        .other          _ZN2at6native27unrolled_elementwise_kernelINS0_13BinaryFunctorIN3c108BFloat16ES4_S4_ZZZNS0_21heaviside_kernel_cudaERNS_18TensorIteratorBaseEENKUlvE_clEvENKUlvE8_clEvEUlS4_S4_E_EESt5arrayIPcLm3EELi4E23TrivialOffsetCalculatorILi2EjESE_ILi1EjENS0_6memory12LoadWithCastILi2EEENSH_13StoreWithCastILi1EEEEEviT_T0_T2_T3_T4_T5_,@"STO_CUDA_ENTRY STV_DEFAULT"
_ZN2at6native27unrolled_elementwise_kernelINS0_13BinaryFunctorIN3c108BFloat16ES4_S4_ZZZNS0_21heaviside_kernel_cudaERNS_18TensorIteratorBaseEENKUlvE_clEvENKUlvE8_clEvEUlS4_S4_E_EESt5arrayIPcLm3EELi4E23TrivialOffsetCalculatorILi2EjESE_ILi1EjENS0_6memory12LoadWithCastILi2EEENSH_13StoreWithCastILi1EEEEEviT_T0_T2_T3_T4_T5_:
.text._ZN2at6native27unrolled_elementwise_kernelINS0_13BinaryFunctorIN3c108BFloat16ES4_S4_ZZZNS0_21heaviside_kernel_cudaERNS_18TensorIteratorBaseEENKUlvE_clEvENKUlvE8_clEvEUlS4_S4_E_EESt5arrayIPcLm3EELi4E23TrivialOffsetCalculatorILi2EjESE_ILi1EjENS0_6memory12LoadWithCastILi2EEENSH_13StoreWithCastILi1EEEEEviT_T0_T2_T3_T4_T5_:
[----:B------:R-:W0:Y:S01]  /*0000*/  LDC R1, c[0x0][0x28] ;  /* 0x00000a00ff017b82 */ /* 0x000e220000000800 */
[----:B------:R-:W1:Y:S07]  /*0010*/  S2R R2, SR_CTAID.X ;  /* 0x0000000000027919 */ /* 0x000e6e0000002500 */
[----:B------:R-:W1:Y:S01]  /*0020*/  LDC R3, c[0x0][0x210] ;  /* 0x00008400ff037b82 */ /* 0x000e620000000800 */
[----:B------:R-:W-:Y:S01]  /*0030*/  ULDC.64 UR36, c[0x0][0x208] ;  /* 0x0000820000247ab9 */ /* 0x000fe20000000a00 */
[----:B------:R-:W-:Y:S01]  /*0040*/  BSSY B6, `(.L_x_410) ;  /* 0x0000224000067945 */ /* 0x000fe20003800000 */
[----:B------:R-:W2:Y:S01]  /*0050*/  S2R R29, SR_TID.X ;  /* 0x00000000001d7919 */ /* 0x000ea20000002100 */
[----:B------:R-:W-:-:S02]  /*0060*/  PRMT R23, RZ, 0x7610, R23 ;  /* 0x00007610ff177816 */ /* 0x000fc40000000017 */
[----:B------:R-:W-:Y:S02]  /*0070*/  PRMT R25, RZ, 0x7610, R25 ;  /* 0x00007610ff197816 */ /* 0x000fe40000000019 */
[----:B------:R-:W3:Y:S01]  /*0080*/  LDC.U8 R19, c[0x0][0x234] ;  /* 0x00008d00ff137b82 */ /* 0x000ee20000000000 */
[----:B------:R-:W-:-:S07]  /*0090*/  PRMT R24, RZ, 0x7610, R24 ;  /* 0x00007610ff187816 */ /* 0x000fce0000000018 */
[----:B------:R-:W4:Y:S01]  /*00a0*/  LDC.U8 R17, c[0x0][0x235] ;  /* 0x00008d40ff117b82 */ /* 0x000f220000000000 */
[----:B-1----:R-:W-:-:S05]  /*00b0*/  IMAD R16, R2, -0x200, R3 ;  /* 0xfffffe0002107824 */ /* 0x002fca00078e0203 */
[----:B--2---:R-:W-:-:S13]  /*00c0*/  ISETP.GE.AND P0, PT, R29, R16, PT ;  /* 0x000000101d00720c */ /* 0x004fda0003f06270 */
[----:B0--34-:R-:W-:Y:S05]  /*00d0*/  @P0 BRA `(.L_x_411) ;  /* 0x0000002000680947 */ /* 0x019fea0003800000 */
[----:B------:R-:W0:Y:S01]  /*00e0*/  LDC.64 R4, c[0x0][0x220] ;  /* 0x00008800ff047b82 */ /* 0x000e220000000a00 */
[----:B------:R-:W-:Y:S01]  /*00f0*/  PRMT R0, R19, 0x9910, RZ ;  /* 0x0000991013007816 */ /* 0x000fe200000000ff */
[----:B------:R-:W-:Y:S01]  /*0100*/  IMAD R18, R2, 0x200, R29 ;  /* 0x0000020002127824 */ /* 0x000fe200078e021d */
[----:B------:R-:W-:Y:S02]  /*0110*/  ULDC UR4, c[0x0][0x238] ;  /* 0x00008e0000047ab9 */ /* 0x000fe40000000800 */
[----:B------:R-:W-:Y:S01]  /*0120*/  ISETP.GT.AND P0, PT, R0, 0x9, PT ;  /* 0x000000090000780c */ /* 0x000fe20003f04270 */
[----:B------:R-:W-:-:S05]  /*0130*/  IMAD R3, R18, UR4, RZ ;  /* 0x0000000412037c24 */ /* 0x000fca000f8e02ff */
[----:B0-----:R-:W-:-:S05]  /*0140*/  IADD3 R4, P1, R3, R4, RZ ;  /* 0x0000000403047210 */ /* 0x001fca0007f3e0ff */
[----:B------:R-:W-:Y:S02]  /*0150*/  IMAD.X R5, RZ, RZ, R5, P1 ;  /* 0x000000ffff057224 */ /* 0x000fe400008e0605 */
[----:B------:R-:W-:Y:S06]  /*0160*/  @P0 BRA `(.L_x_412) ;  /* 0x0000000400300947 */ /* 0x000fec0003800000 */
        /* <DEDUP_REMOVED lines=13> */
.L_x_415:
[----:B------:R-:W2:Y:S02]  /*0240*/  LDG.E.U8 R4, desc[UR36][R4.64] ;  /* 0x0000002404047981 */ /* 0x000ea4000c1e1100 */
[----:B--2---:R-:W-:-:S04]  /*0250*/  I2FP.F32.U32 R0, R4 ;  /* 0x0000000400007245 */ /* 0x004fc80000201000 */
[----:B------:R-:W-:-:S04]  /*0260*/  F2FP.BF16.F32.PACK_AB R0, RZ, R0 ;  /* 0x00000000ff00723e */ /* 0x000fc800000010ff */
[----:B------:R-:W-:Y:S01]  /*0270*/  PRMT R25, R0, 0x7610, R25 ;  /* 0x0000761000197816 */ /* 0x000fe20000000019 */
[----:B------:R-:W-:Y:S06]  /*0280*/  BRA `(.L_x_417) ;  /* 0x0000000c00c87947 */ /* 0x000fec0003800000 */
.L_x_414:
        /* <DEDUP_REMOVED lines=11> */
.L_x_419:
[----:B------:R-:W2:Y:S02]  /*0340*/  LDG.E R4, desc[UR36][R4.64] ;  /* 0x0000002404047981 */ /* 0x000ea4000c1e1900 */
[----:B--2---:R-:W-:-:S04]  /*0350*/  I2FP.F32.S32 R0, R4 ;  /* 0x0000000400007245 */ /* 0x004fc80000201400 */
[----:B------:R-:W-:-:S04]  /*0360*/  F2FP.BF16.F32.PACK_AB R0, RZ, R0 ;  /* 0x00000000ff00723e */ /* 0x000fc800000010ff */
[----:B------:R-:W-:Y:S01]  /*0370*/  PRMT R25, R0, 0x7610, R25 ;  /* 0x0000761000197816 */ /* 0x000fe20000000019 */
[----:B------:R-:W-:Y:S06]  /*0380*/  BRA `(.L_x_417) ;  /* 0x0000000c00887947 */ /* 0x000fec0003800000 */
.L_x_418:
[----:B------:R-:W2:Y:S02]  /*0390*/  LDG.E.U16 R4, desc[UR36][R4.64] ;  /* 0x0000002404047981 */ /* 0x000ea4000c1e1500 */
[----:B--2---:R-:W0:Y:S02]  /*03a0*/  I2F.S16 R0, R4 ;  /* 0x0000000400007306 */ /* 0x004e240000101400 */
[----:B0-----:R-:W-:-:S04]  /*03b0*/  F2FP.BF16.F32.PACK_AB R0, RZ, R0 ;  /* 0x00000000ff00723e */ /* 0x001fc800000010ff */
[----:B------:R-:W-:Y:S01]  /*03c0*/  PRMT R25, R0, 0x7610, R25 ;  /* 0x0000761000197816 */ /* 0x000fe20000000019 */
[----:B------:R-:W-:Y:S06]  /*03d0*/  BRA `(.L_x_417) ;  /* 0x0000000c00747947 */ /* 0x000fec0003800000 */
.L_x_413:
        /* <DEDUP_REMOVED lines=9> */
.L_x_421:
[----:B------:R-:W2:Y:S02]  /*0470*/  LDG.E.U16 R0, desc[UR36][R4.64] ;  /* 0x0000002404007981 */ /* 0x000ea4000c1e1500 */
[----:B--2---:R-:W-:-:S05]  /*0480*/  HADD2.F32 R0, -RZ, R0.H0_H0 ;  /* 0x20000000ff007230 */ /* 0x004fca0000004100 */
[----:B------:R-:W-:-:S04]  /*0490*/  F2FP.BF16.F32.PACK_AB R0, RZ, R0 ;  /* 0x00000000ff00723e */ /* 0x000fc800000010ff */
[----:B------:R-:W-:Y:S01]  /*04a0*/  PRMT R25, R0, 0x7610, R25 ;  /* 0x0000761000197816 */ /* 0x000fe20000000019 */
[----:B------:R-:W-:Y:S06]  /*04b0*/  BRA `(.L_x_417) ;  /* 0x0000000c003c7947 */ /* 0x000fec0003800000 */
.L_x_420:
        /* <DEDUP_REMOVED lines=9> */
.L_x_423:
[----:B------:R-:W2:Y:S02]  /*0550*/  LDG.E.U16 R4, desc[UR36][R4.64] ;  /* 0x0000002404047981 */ /* 0x000ea4000c1e1500 */
[----:B--2---:R-:W-:-:S05]  /*0560*/  HADD2.F32 R0, -RZ, R4.H0_H0 ;  /* 0x20000004ff007230 */ /* 0x004fca0000004100 */
[----:B------:R-:W-:-:S04]  /*0570*/  F2FP.BF16.F32.PACK_AB R0, RZ, R0 ;  /* 0x00000000ff00723e */ /* 0x000fc800000010ff */
[----:B------:R-:W-:Y:S01]  /*0580*/  PRMT R25, R0, 0x7610, R25 ;  /* 0x0000761000197816 */ /* 0x000fe20000000019 */
[----:B------:R-:W-:Y:S06]  /*0590*/  BRA `(.L_x_417) ;  /* 0x0000000c00047947 */ /* 0x000fec0003800000 */
.L_x_422:
        /* <DEDUP_REMOVED lines=9> */
.L_x_412:
        /* <DEDUP_REMOVED lines=14> */
.L_x_426:
        /* <DEDUP_REMOVED lines=9> */
.L_x_425:
        /* <DEDUP_REMOVED lines=28> */
.L_x_428:
[----:B------:R-:W2:Y:S02]  /*0960*/  LDG.E.U8 R4, desc[UR36][R4.64] ;  /* 0x0000002404047981 */ /* 0x000ea4000c1e1100 */
[----:B--2---:R-:W-:-:S05]  /*0970*/  IMAD.SHL.U32 R0, R4, 0x2000000, RZ ;  /* 0x0200000004007824 */ /* 0x004fca00078e00ff */
[----:B------:R-:W-:-:S13]  /*0980*/  ISETP.GE.U32.AND P0, PT, R0, 0x8000000, PT ;  /* 0x080000000000780c */ /* 0x000fda0003f06070 */
[C---:B------:R-:W-:Y:S02]  /*0990*/  @!P0 IMAD.SHL.U32 R0, R4.reuse, 0x100, RZ ;  /* 0x0000010004008824 */ /* 0x040fe400078e00ff */
[----:B------:R-:W-:-:S03]  /*09a0*/  @P0 IMAD.SHL.U32 R3, R4, 0x200000, RZ ;  /* 0x0020000004030824 */ /* 0x000fc600078e00ff */
[----:B------:R-:W-:Y:S02]  /*09b0*/  @!P0 LOP3.LUT R0, R0, 0x7f00, RZ, 0xc0, !PT ;  /* 0x00007f0000008812 */ /* 0x000fe400078ec0ff */
[----:B------:R-:W-:Y:S02]  /*09c0*/  @P0 LOP3.LUT R3, R3, 0x70000000, RZ, 0xfc, !PT ;  /* 0x7000000003030812 */ /* 0x000fe400078efcff */
[----:B------:R-:W-:-:S03]  /*09d0*/  @!P0 LOP3.LUT R0, R0, 0x3f000000, RZ, 0xfc, !PT ;  /* 0x3f00000000008812 */ /* 0x000fc600078efcff */
[----:B------:R-:W-:Y:S02]  /*09e0*/  @P0 FMUL.FTZ R3, R3, 1.9259299443872358531e-34 ;  /* 0x0780000003030820 */ /* 0x000fe40000410000 */
[----:B------:R-:W-:Y:S01]  /*09f0*/  @!P0 FADD.FTZ R3, R0, -0.5 ;  /* 0xbf00000000038421 */ /* 0x000fe20000010000 */
[----:B------:R-:W-:-:S05]  /*0a00*/  IMAD.SHL.U32 R0, R4, 0x1000000, RZ ;  /* 0x0100000004007824 */ /* 0x000fca00078e00ff */
[----:B------:R-:W-:-:S04]  /*0a10*/  LOP3.LUT R0, R3, 0x80000000, R0, 0xf8, !PT ;  /* 0x8000000003007812 */ /* 0x000fc800078ef800 */
[----:B------:R-:W-:-:S04]  /*0a20*/  F2FP.BF16.F32.PACK_AB R0, RZ, R0 ;  /* 0x00000000ff00723e */ /* 0x000fc800000010ff */
[----:B------:R-:W-:Y:S01]  /*0a30*/  PRMT R25, R0, 0x7610, R25 ;  /* 0x0000761000197816 */ /* 0x000fe20000000019 */
[----:B------:R-:W-:Y:S06]  /*0a40*/  BRA `(.L_x_417) ;  /* 0x0000000400d87947 */ /* 0x000fec0003800000 */
.L_x_427:
[----:B------:R0:W5:Y:S01]  /*0a50*/  LDG.E.U16 R25, desc[UR36][R4.64] ;  /* 0x0000002404197981 */ /* 0x000162000c1e1500 */
[----:B------:R-:W-:Y:S05]  /*0a60*/  BRA `(.L_x_417) ;  /* 0x0000000400d07947 */ /* 0x000fea0003800000 */
.L_x_424:
        /* <DEDUP_REMOVED lines=13> */
.L_x_431:
        /* <DEDUP_REMOVED lines=21> */
.L_x_435:
[----:B------:R-:W-:Y:S05]  /*0c90*/  BSYNC B1 ;  /* 0x0000000000017941 */ /* 0x000fea0003800000 */
.L_x_434:
[----:B------:R-:W-:Y:S01]  /*0ca0*/  LEA R5, R0, 0x3b800000, 0x17 ;  /* 0x3b80000000057811 */ /* 0x000fe200078eb8ff */
[----:B------:R-:W-:-:S05]  /*0cb0*/  IMAD.SHL.U32 R0, R3, 0x100000, RZ ;  /* 0x0010000003007824 */ /* 0x000fca00078e00ff */
[----:B------:R-:W-:-:S07]  /*0cc0*/  LOP3.LUT R0, R5, R0, R6, 0xfe, !PT ;  /* 0x0000000005007212 */ /* 0x000fce00078efe06 */
.L_x_433:
[----:B------:R-:W-:Y:S05]  /*0cd0*/  BSYNC B0 ;  /* 0x0000000000007941 */ /* 0x000fea0003800000 */
.L_x_432:
[----:B------:R-:W-:-:S04]  /*0ce0*/  F2FP.BF16.F32.PACK_AB R0, RZ, R0 ;  /* 0x00000000ff00723e */ /* 0x000fc800000010ff */
[----:B------:R-:W-:Y:S01]  /*0cf0*/  PRMT R25, R0, 0x7610, R25 ;  /* 0x0000761000197816 */ /* 0x000fe20000000019 */
[----:B------:R-:W-:Y:S06]  /*0d00*/  BRA `(.L_x_417) ;  /* 0x0000000400287947 */ /* 0x000fec0003800000 */
.L_x_430:
        /* <DEDUP_REMOVED lines=21> */
.L_x_439:
[----:B------:R-:W-:Y:S05]  /*0e60*/  BSYNC B1 ;  /* 0x0000000000017941 */ /* 0x000fea0003800000 */
.L_x_438:
[----:B------:R-:W-:Y:S01]  /*0e70*/  LEA R5, R0, 0x37800000, 0x17 ;  /* 0x3780000000057811 */ /* 0x000fe200078eb8ff */
[----:B------:R-:W-:-:S05]  /*0e80*/  IMAD.SHL.U32 R0, R3, 0x200000, RZ ;  /* 0x0020000003007824 */ /* 0x000fca00078e00ff */
[----:B------:R-:W-:-:S07]  /*0e90*/  LOP3.LUT R0, R5, R0, R6, 0xfe, !PT ;  /* 0x0000000005007212 */ /* 0x000fce00078efe06 */
.L_x_437:
[----:B------:R-:W-:Y:S05]  /*0ea0*/  BSYNC B0 ;  /* 0x0000000000007941 */ /* 0x000fea0003800000 */
.L_x_436:
[----:B------:R-:W-:-:S04]  /*0eb0*/  F2FP.BF16.F32.PACK_AB R0, RZ, R0 ;  /* 0x00000000ff00723e */ /* 0x000fc800000010ff */
[----:B------:R-:W-:Y:S01]  /*0ec0*/  PRMT R25, R0, 0x7610, R25 ;  /* 0x0000761000197816 */ /* 0x000fe20000000019 */
[----:B------:R-:W-:Y:S06]  /*0ed0*/  BRA `(.L_x_417) ;  /* 0x0000000000b47947 */ /* 0x000fec0003800000 */
.L_x_429:
        /* <DEDUP_REMOVED lines=14> */
.L_x_443:
[----:B------:R-:W-:Y:S05]  /*0fc0*/  BSYNC B0 ;  /* 0x0000000000007941 */ /* 0x000fea0003800000 */
.L_x_442:
[----:B------:R-:W-:-:S04]  /*0fd0*/  F2FP.BF16.F32.PACK_AB R0, RZ, R0 ;  /* 0x00000000ff00723e */ /* 0x000fc800000010ff */
[----:B------:R-:W-:Y:S01]  /*0fe0*/  PRMT R25, R0, 0x7610, R25 ;  /* 0x0000761000197816 */ /* 0x000fe20000000019 */
[----:B------:R-:W-:Y:S06]  /*0ff0*/  BRA `(.L_x_417) ;  /* 0x00000000006c7947 */ /* 0x000fec0003800000 */
.L_x_416:
        /* <DEDUP_REMOVED lines=16> */
.L_x_444:
[----:B------:R-:W-:Y:S01]  /*1100*/  PRMT R25, RZ, 0x7610, R25 ;  /* 0x00007610ff197816 */ /* 0x000fe20000000019 */
[----:B------:R-:W-:Y:S06]  /*1110*/  BRA `(.L_x_417) ;  /* 0x0000000000247947 */ /* 0x000fec0003800000 */
.L_x_441:
[----:B------:R-:W2:Y:S02]  /*1120*/  LDG.E.64 R4, desc[UR36][R4.64] ;  /* 0x0000002404047981 */ /* 0x000ea4000c1e1b00 */
[----:B--2---:R-:W0:Y:S02]  /*1130*/  I2F.U64 R0, R4 ;  /* 0x0000000400007312 */ /* 0x004e240000301000 */
[----:B0-----:R-:W-:-:S04]  /*1140*/  F2FP.BF16.F32.PACK_AB R0, RZ, R0 ;  /* 0x00000000ff00723e */ /* 0x001fc800000010ff */
[----:B------:R-:W-:Y:S01]  /*1150*/  PRMT R25, R0, 0x7610, R25 ;  /* 0x0000761000197816 */ /* 0x000fe20000000019 */
[----:B------:R-:W-:Y:S06]  /*1160*/  BRA `(.L_x_417) ;  /* 0x0000000000107947 */ /* 0x000fec0003800000 */
.L_x_440:
[----:B------:R-:W2:Y:S02]  /*1170*/  LDG.E R4, desc[UR36][R4.64] ;  /* 0x0000002404047981 */ /* 0x000ea4000c1e1900 */
[----:B--2---:R-:W-:-:S04]  /*1180*/  I2FP.F32.U32 R0, R4 ;  /* 0x0000000400007245 */ /* 0x004fc80000201000 */
[----:B------:R-:W-:-:S04]  /*1190*/  F2FP.BF16.F32.PACK_AB R0, RZ, R0 ;  /* 0x00000000ff00723e */ /* 0x000fc800000010ff */
[----:B------:R-:W-:-:S07]  /*11a0*/  PRMT R25, R0, 0x7610, R25 ;  /* 0x0000761000197816 */ /* 0x000fce0000000019 */
.L_x_417:
[----:B0-----:R-:W0:Y:S01]  /*11b0*/  LDC.64 R4, c[0x0][0x228] ;  /* 0x00008a00ff047b82 */ /* 0x001e220000000a00 */
[----:B------:R-:W-:Y:S01]  /*11c0*/  PRMT R0, R17, 0x9910, RZ ;  /* 0x0000991011007816 */ /* 0x000fe200000000ff */
[----:B------:R-:W-:Y:S02]  /*11d0*/  ULDC UR4, c[0x0][0x23c] ;  /* 0x00008f0000047ab9 */ /* 0x000fe40000000800 */
[----:B------:R-:W-:Y:S01]  /*11e0*/  IMAD R3, R18, UR4, RZ ;  /* 0x0000000412037c24 */ /* 0x000fe2000f8e02ff */
[----:B------:R-:W-:-:S04]  /*11f0*/  ISETP.GT.AND P0, PT, R0, 0x9, PT ;  /* 0x000000090000780c */ /* 0x000fc80003f04270 */
[----:B0-----:R-:W-:-:S05]  /*1200*/  IADD3 R4, P1, R3, R4, RZ ;  /* 0x0000000403047210 */ /* 0x001fca0007f3e0ff */
[----:B------:R-:W-:-:S04]  /*1210*/  IMAD.X R5, RZ, RZ, R5, P1 ;  /* 0x000000ffff057224 */ /* 0x000fc800008e0605 */
        /* <DEDUP_REMOVED lines=14> */
.L_x_448:
[----:B------:R-:W2:Y:S02]  /*1300*/  LDG.E.U8 R4, desc[UR36][R4.64] ;  /* 0x0000002404047981 */ /* 0x000ea4000c1e1100 */
[----:B--2---:R-:W-:-:S04]  /*1310*/  I2FP.F32.U32 R0, R4 ;  /* 0x0000000400007245 */ /* 0x004fc80000201000 */
[----:B------:R-:W-:-:S04]  /*1320*/  F2FP.BF16.F32.PACK_AB R0, RZ, R0 ;  /* 0x00000000ff00723e */ /* 0x000fc800000010ff */
[----:B------:R-:W-:Y:S01]  /*1330*/  PRMT R24, R0, 0x7610, R24 ;  /* 0x0000761000187816 */ /* 0x000fe20000000018 */
[----:B------:R-:W-:Y:S06]  /*1340*/  BRA `(.L_x_450) ;  /* 0x0000000c00c87947 */ /* 0x000fec0003800000 */
.L_x_447:
        /* <DEDUP_REMOVED lines=11> */
.L_x_452:
[----:B------:R-:W2:Y:S02]  /*1400*/  LDG.E R4, desc[UR36][R4.64] ;  /* 0x0000002404047981 */ /* 0x000ea4000c1e1900 */
[----:B--2---:R-:W-:-:S04]  /*1410*/  I2FP.F32.S32 R0, R4 ;  /* 0x0000000400007245 */ /* 0x004fc80000201400 */
[----:B------:R-:W-:-:S04]  /*1420*/  F2FP.BF16.F32.PACK_AB R0, RZ, R0 ;  /* 0x00000000ff00723e */ /* 0x000fc800000010ff */
[----:B------:R-:W-:Y:S01]  /*1430*/  PRMT R24, R0, 0x7610, R24 ;  /* 0x0000761000187816 */ /* 0x000fe20000000018 */
[----:B------:R-:W-:Y:S06]  /*1440*/  BRA `(.L_x_450) ;  /* 0x0000000c00887947 */ /* 0x000fec0003800000 */
.L_x_451:
[----:B------:R-:W2:Y:S02]  /*1450*/  LDG.E.U16 R4, desc[UR36][R4.64] ;  /* 0x0000002404047981 */ /* 0x000ea4000c1e1500 */
[----:B--2---:R-:W0:Y:S02]  /*1460*/  I2F.S16 R0, R4 ;  /* 0x0000000400007306 */ /* 0x004e240000101400 */
[----:B0-----:R-:W-:-:S04]  /*1470*/  F2FP.BF16.F32.PACK_AB R0, RZ, R0 ;  /* 0x00000000ff00723e */ /* 0x001fc800000010ff */
[----:B------:R-:W-:Y:S01]  /*1480*/  PRMT R24, R0, 0x7610, R24 ;  /* 0x0000761000187816 */ /* 0x000fe20000000018 */
[----:B------:R-:W-:Y:S06]  /*1490*/  BRA `(.L_x_450) ;  /* 0x0000000c00747947 */ /* 0x000fec0003800000 */
.L_x_446:
        /* <DEDUP_REMOVED lines=9> */
.L_x_454:
[----:B------:R-:W2:Y:S02]  /*1530*/  LDG.E.U16 R0, desc[UR36][R4.64] ;  /* 0x0000002404007981 */ /* 0x000ea4000c1e1500 */
[----:B--2---:R-:W-:-:S05]  /*1540*/  HADD2.F32 R0, -RZ, R0.H0_H0 ;  /* 0x20000000ff007230 */ /* 0x004fca0000004100 */
[----:B------:R-:W-:-:S04]  /*1550*/  F2FP.BF16.F32.PACK_AB R0, RZ, R0 ;  /* 0x00000000ff00723e */ /* 0x000fc800000010ff */
[----:B------:R-:W-:Y:S01]  /*1560*/  PRMT R24, R0, 0x7610, R24 ;  /* 0x0000761000187816 */ /* 0x000fe20000000018 */
[----:B------:R-:W-:Y:S06]  /*1570*/  BRA `(.L_x_450) ;  /* 0x0000000c003c7947 */ /* 0x000fec0003800000 */
.L_x_453:
        /* <DEDUP_REMOVED lines=9> */
.L_x_456:
[----:B------:R-:W2:Y:S02]  /*1610*/  LDG.E.U16 R4, desc[UR36][R4.64] ;  /* 0x0000002404047981 */ /* 0x000ea4000c1e1500 */
[----:B--2---:R-:W-:-:S05]  /*1620*/  HADD2.F32 R0, -RZ, R4.H0_H0 ;  /* 0x20000004ff007230 */ /* 0x004fca0000004100 */
[----:B------:R-:W-:-:S04]  /*1630*/  F2FP.BF16.F32.PACK_AB R0, RZ, R0 ;  /* 0x00000000ff00723e */ /* 0x000fc800000010ff */
[----:B------:R-:W-:Y:S01]  /*1640*/  PRMT R24, R0, 0x7610, R24 ;  /* 0x0000761000187816 */ /* 0x000fe20000000018 */
[----:B------:R-:W-:Y:S06]  /*1650*/  BRA `(.L_x_450) ;  /* 0x0000000c00047947 */ /* 0x000fec0003800000 */
.L_x_455:
        /* <DEDUP_REMOVED lines=9> */
.L_x_445:
        /* <DEDUP_REMOVED lines=14> */
.L_x_459:
        /* <DEDUP_REMOVED lines=9> */
.L_x_458:
        /* <DEDUP_REMOVED lines=28> */
.L_x_461:
        /* <DEDUP_REMOVED lines=15> */
.L_x_460:
[----:B------:R0:W5:Y:S01]  /*1b10*/  LDG.E.U16 R24, desc[UR36][R4.64] ;  /* 0x0000002404187981 */ /* 0x000162000c1e1500 */
[----:B------:R-:W-:Y:S05]  /*1b20*/  BRA `(.L_x_450) ;  /* 0x0000000400d07947 */ /* 0x000fea0003800000 */
.L_x_457:
        /* <DEDUP_REMOVED lines=13> */
.L_x_464:
        /* <DEDUP_REMOVED lines=21> */
.L_x_468:
[----:B------:R-:W-:Y:S05]  /*1d50*/  BSYNC B1 ;  /* 0x0000000000017941 */ /* 0x000fea0003800000 */
.L_x_467:
[----:B------:R-:W-:Y:S01]  /*1d60*/  LEA R5, R0, 0x3b800000, 0x17 ;  /* 0x3b80000000057811 */ /* 0x000fe200078eb8ff */
[----:B------:R-:W-:-:S05]  /*1d70*/  IMAD.SHL.U32 R0, R3, 0x100000, RZ ;  /* 0x0010000003007824 */ /* 0x000fca00078e00ff */
[----:B------:R-:W-:-:S07]  /*1d80*/  LOP3.LUT R0, R5, R0, R6, 0xfe, !PT ;  /* 0x0000000005007212 */ /* 0x000fce00078efe06 */
.L_x_466:
[----:B------:R-:W-:Y:S05]  /*1d90*/  BSYNC B0 ;  /* 0x0000000000007941 */ /* 0x000fea0003800000 */
.L_x_465:
[----:B------:R-:W-:-:S04]  /*1da0*/  F2FP.BF16.F32.PACK_AB R0, RZ, R0 ;  /* 0x00000000ff00723e */ /* 0x000fc800000010ff */
[----:B------:R-:W-:Y:S01]  /*1db0*/  PRMT R24, R0, 0x7610, R24 ;  /* 0x0000761000187816 */ /* 0x000fe20000000018 */
[----:B------:R-:W-:Y:S06]  /*1dc0*/  BRA `(.L_x_450) ;  /* 0x0000000400287947 */ /* 0x000fec0003800000 */
.L_x_463:
        /* <DEDUP_REMOVED lines=21> */
.L_x_472:
[----:B------:R-:W-:Y:S05]  /*1f20*/  BSYNC B1 ;  /* 0x0000000000017941 */ /* 0x000fea0003800000 */
.L_x_471:
[----:B------:R-:W-:Y:S01]  /*1f30*/  LEA R5, R0, 0x37800000, 0x17 ;  /* 0x3780000000057811 */ /* 0x000fe200078eb8ff */
[----:B------:R-:W-:-:S05]  /*1f40*/  IMAD.SHL.U32 R0, R3, 0x200000, RZ ;  /* 0x0020000003007824 */ /* 0x000fca00078e00ff */
[----:B------:R-:W-:-:S07]  /*1f50*/  LOP3.LUT R0, R5, R0, R6, 0xfe, !PT ;  /* 0x0000000005007212 */ /* 0x000fce00078efe06 */
.L_x_470:
[----:B------:R-:W-:Y:S05]  /*1f60*/  BSYNC B0 ;  /* 0x0000000000007941 */ /* 0x000fea0003800000 */
.L_x_469:
[----:B------:R-:W-:-:S04]  /*1f70*/  F2FP.BF16.F32.PACK_AB R0, RZ, R0 ;  /* 0x00000000ff00723e */ /* 0x000fc800000010ff */
[----:B------:R-:W-:Y:S01]  /*1f80*/  PRMT R24, R0, 0x7610, R24 ;  /* 0x0000761000187816 */ /* 0x000fe20000000018 */
[----:B------:R-:W-:Y:S06]  /*1f90*/  BRA `(.L_x_450) ;  /* 0x0000000000b47947 */ /* 0x000fec0003800000 */
.L_x_462:
        /* <DEDUP_REMOVED lines=14> */
.L_x_476:
[----:B------:R-:W-:Y:S05]  /*2080*/  BSYNC B0 ;  /* 0x0000000000007941 */ /* 0x000fea0003800000 */
.L_x_475:
[----:B------:R-:W-:-:S04]  /*2090*/  F2FP.BF16.F32.PACK_AB R0, RZ, R0 ;  /* 0x00000000ff00723e */ /* 0x000fc800000010ff */
[----:B------:R-:W-:Y:S01]  /*20a0*/  PRMT R24, R0, 0x7610, R24 ;  /* 0x0000761000187816 */ /* 0x000fe20000000018 */
[----:B------:R-:W-:Y:S06]  /*20b0*/  BRA `(.L_x_450) ;  /* 0x00000000006c7947 */ /* 0x000fec0003800000 */
.L_x_449:
        /* <DEDUP_REMOVED lines=16> */
.L_x_477:
[----:B------:R-:W-:Y:S01]  /*21c0*/  PRMT R24, RZ, 0x7610, R24 ;  /* 0x00007610ff187816 */ /* 0x000fe20000000018 */
[----:B------:R-:W-:Y:S06]  /*21d0*/  BRA `(.L_x_450) ;  /* 0x0000000000247947 */ /* 0x000fec0003800000 */
.L_x_474:
[----:B------:R-:W2:Y:S02]  /*21e0*/  LDG.E.64 R4, desc[UR36][R4.64] ;  /* 0x0000002404047981 */ /* 0x000ea4000c1e1b00 */
[----:B--2---:R-:W0:Y:S02]  /*21f0*/  I2F.U64 R0, R4 ;  /* 0x0000000400007312 */ /* 0x004e240000301000 */
[----:B0-----:R-:W-:-:S04]  /*2200*/  F2FP.BF16.F32.PACK_AB R0, RZ, R0 ;  /* 0x00000000ff00723e */ /* 0x001fc800000010ff */
[----:B------:R-:W-:Y:S01]  /*2210*/  PRMT R24, R0, 0x7610, R24 ;  /* 0x0000761000187816 */ /* 0x000fe20000000018 */
[----:B------:R-:W-:Y:S06]  /*2220*/  BRA `(.L_x_450) ;  /* 0x0000000000107947 */ /* 0x000fec0003800000 */
.L_x_473:
[----:B------:R-:W2:Y:S02]  /*2230*/  LDG.E R4, desc[UR36][R4.64] ;  /* 0x0000002404047981 */ /* 0x000ea4000c1e1900 */
[----:B--2---:R-:W-:-:S04]  /*2240*/  I2FP.F32.U32 R0, R4 ;  /* 0x0000000400007245 */ /* 0x004fc80000201000 */
[----:B------:R-:W-:-:S04]  /*2250*/  F2FP.BF16.F32.PACK_AB R0, RZ, R0 ;  /* 0x00000000ff00723e */ /* 0x000fc800000010ff */
[----:B------:R-:W-:-:S07]  /*2260*/  PRMT R24, R0, 0x7610, R24 ;  /* 0x0000761000187816 */ /* 0x000fce0000000018 */
.L_x_450:
[----:B------:R-:W-:-:S07]  /*2270*/  VIADD R29, R29, 0x80 ;  /* 0x000000801d1d7836 */ /* 0x000fce0000000000 */
.L_x_411:
[----:B------:R-:W-:Y:S05]  /*2280*/  BSYNC B6 ;  /* 0x0000000000067941 */ /* 0x000fea0003800000 */
.L_x_410:
[----:B------:R-:W-:Y:S01]  /*2290*/  ISETP.GE.AND P0, PT, R29, R16, PT ;  /* 0x000000101d00720c */ /* 0x000fe20003f06270 */
[----:B------:R-:W-:Y:S01]  /*22a0*/  BSSY B6, `(.L_x_478) ;  /* 0x000021e000067945 */ /* 0x000fe20003800000 */
[----:B------:R-:W-:-:S11]  /*22b0*/  PRMT R22, RZ, 0x7610, R22 ;  /* 0x00007610ff167816 */ /* 0x000fd60000000016 */
[----:B------:R-:W-:Y:S05]  /*22c0*/  @P0 BRA `(.L_x_479) ;  /* 0x00000020006c0947 */ /* 0x000fea0003800000 */
[----:B0-----:R-:W0:Y:S01]  /*22d0*/  LDC.64 R4, c[0x0][0x220] ;  /* 0x00008800ff047b82 */ /* 0x001e220000000a00 */
        /* <DEDUP_REMOVED lines=21> */
.L_x_483:
[----:B------:R-:W2:Y:S02]  /*2430*/  LDG.E.U8 R4, desc[UR36][R4.64] ;  /* 0x0000002404047981 */ /* 0x000ea4000c1e1100 */
[----:B--2---:R-:W-:-:S04]  /*2440*/  I2FP.F32.U32 R0, R4 ;  /* 0x0000000400007245 */ /* 0x004fc80000201000 */
[----:B------:R-:W-:-:S04]  /*2450*/  F2FP.BF16.F32.PACK_AB R0, RZ, R0 ;  /* 0x00000000ff00723e */ /* 0x000fc800000010ff */
[----:B------:R-:W-:Y:S01]  /*2460*/  PRMT R23, R0, 0x7610, R23 ;  /* 0x0000761000177816 */ /* 0x000fe20000000017 */
[----:B------:R-:W-:Y:S06]  /*2470*/  BRA `(.L_x_485) ;  /* 0x0000000c00cc7947 */ /* 0x000fec0003800000 */
.L_x_482:
        /* <DEDUP_REMOVED lines=11> */
.L_x_487:
[----:B------:R-:W2:Y:S02]  /*2530*/  LDG.E R4, desc[UR36][R4.64] ;  /* 0x0000002404047981 */ /* 0x000ea4000c1e1900 */
[----:B--2---:R-:W-:-:S04]  /*2540*/  I2FP.F32.S32 R0, R4 ;  /* 0x0000000400007245 */ /* 0x004fc80000201400 */
[----:B------:R-:W-:-:S04]  /*2550*/  F2FP.BF16.F32.PACK_AB R0, RZ, R0 ;  /* 0x00000000ff00723e */ /* 0x000fc800000010ff */
[----:B------:R-:W-:Y:S01]  /*2560*/  PRMT R23, R0, 0x7610, R23 ;  /* 0x0000761000177816 */ /* 0x000fe20000000017 */
[----:B------:R-:W-:Y:S06]  /*2570*/  BRA `(.L_x_485) ;  /* 0x0000000c008c7947 */ /* 0x000fec0003800000 */
.L_x_486:
[----:B------:R-:W2:Y:S02]  /*2580*/  LDG.E.U16 R4, desc[UR36][R4.64] ;  /* 0x0000002404047981 */ /* 0x000ea4000c1e1500 */
[----:B--2---:R-:W0:Y:S02]  /*2590*/  I2F.S16 R0, R4 ;  /* 0x0000000400007306 */ /* 0x004e240000101400 */
[----:B0-----:R-:W-:-:S04]  /*25a0*/  F2FP.BF16.F32.PACK_AB R0, RZ, R0 ;  /* 0x00000000ff00723e */ /* 0x001fc800000010ff */
[----:B------:R-:W-:Y:S01]  /*25b0*/  PRMT R23, R0, 0x7610, R23 ;  /* 0x0000761000177816 */ /* 0x000fe20000000017 */
[----:B------:R-:W-:Y:S06]  /*25c0*/  BRA `(.L_x_485) ;  /* 0x0000000c00787947 */ /* 0x000fec0003800000 */
.L_x_481:
        /* <DEDUP_REMOVED lines=9> */
.L_x_489:
[----:B------:R-:W2:Y:S02]  /*2660*/  LDG.E.U16 R0, desc[UR36][R4.64] ;  /* 0x0000002404007981 */ /* 0x000ea4000c1e1500 */
[----:B--2---:R-:W-:-:S05]  /*2670*/  HADD2.F32 R0, -RZ, R0.H0_H0 ;  /* 0x20000000ff007230 */ /* 0x004fca0000004100 */
[----:B------:R-:W-:-:S04]  /*2680*/  F2FP.BF16.F32.PACK_AB R0, RZ, R0 ;  /* 0x00000000ff00723e */ /* 0x000fc800000010ff */
[----:B------:R-:W-:Y:S01]  /*2690*/  PRMT R23, R0, 0x7610, R23 ;  /* 0x0000761000177816 */ /* 0x000fe20000000017 */
[----:B------:R-:W-:Y:S06]  /*26a0*/  BRA `(.L_x_485) ;  /* 0x0000000c00407947 */ /* 0x000fec0003800000 */
.L_x_488:
        /* <DEDUP_REMOVED lines=9> */
.L_x_491:
[----:B------:R-:W2:Y:S02]  /*2740*/  LDG.E.U16 R4, desc[UR36][R4.64] ;  /* 0x0000002404047981 */ /* 0x000ea4000c1e1500 */
[----:B--2---:R-:W-:-:S05]  /*2750*/  HADD2.F32 R0, -RZ, R4.H0_H0 ;  /* 0x20000004ff007230 */ /* 0x004fca0000004100 */
[----:B------:R-:W-:-:S04]  /*2760*/  F2FP.BF16.F32.PACK_AB R0, RZ, R0 ;  /* 0x00000000ff00723e */ /* 0x000fc800000010ff */
[----:B------:R-:W-:Y:S01]  /*2770*/  PRMT R23, R0, 0x7610, R23 ;  /* 0x0000761000177816 */ /* 0x000fe20000000017 */
[----:B------:R-:W-:Y:S06]  /*2780*/  BRA `(.L_x_485) ;  /* 0x0000000c00087947 */ /* 0x000fec0003800000 */
.L_x_490:
        /* <DEDUP_REMOVED lines=9> */
.L_x_480:
        /* <DEDUP_REMOVED lines=14> */
.L_x_494:
        /* <DEDUP_REMOVED lines=9> */
.L_x_493:
        /* <DEDUP_REMOVED lines=28> */
.L_x_496:
[----:B------:R-:W2:Y:S02]  /*2b50*/  LDG.E.U8 R4, desc[UR36][R4.64] ;  /* 0x0000002404047981 */ /* 0x000ea4000c1e1100 */
[----:B--2---:R-:W-:-:S05]  /*2b60*/  IMAD.SHL.U32 R0, R4, 0x2000000, RZ ;  /* 0x0200000004007824 */ /* 0x004fca00078e00ff */
[----:B------:R-:W-:-:S13]  /*2b70*/  ISETP.GE.U32.AND P0, PT, R0, 0x8000000, PT ;  /* 0x080000000000780c */ /* 0x000fda0003f06070 */
[C---:B------:R-:W-:Y:S02]  /*2b80*/  @P0 IMAD.SHL.U32 R3, R4.reuse, 0x200000, RZ ;  /* 0x0020000004030824 */ /* 0x040fe400078e00ff */
[----:B------:R-:W-:-:S03]  /*2b90*/  @!P0 IMAD.SHL.U32 R0, R4, 0x100, RZ ;  /* 0x0000010004008824 */ /* 0x000fc600078e00ff */
[----:B------:R-:W-:Y:S02]  /*2ba0*/  @P0 LOP3.LUT R3, R3, 0xfe00000, RZ, 0xc0, !PT ;  /* 0x0fe0000003030812 */ /* 0x000fe400078ec0ff */
        /* <DEDUP_REMOVED lines=10> */
.L_x_495:
[----:B------:R0:W5:Y:S01]  /*2c50*/  LDG.E.U16 R23, desc[UR36][R4.64] ;  /* 0x0000002404177981 */ /* 0x000162000c1e1500 */
[----:B------:R-:W-:Y:S05]  /*2c60*/  BRA `(.L_x_485) ;  /* 0x0000000400d07947 */ /* 0x000fea0003800000 */
.L_x_492:
        /* <DEDUP_REMOVED lines=13> */
.L_x_499:
        /* <DEDUP_REMOVED lines=21> */
.L_x_503:
[----:B------:R-:W-:Y:S05]  /*2e90*/  BSYNC B1 ;  /* 0x0000000000017941 */ /* 0x000fea0003800000 */
.L_x_502:
[----:B------:R-:W-:Y:S01]  /*2ea0*/  LEA R5, R0, 0x3b800000, 0x17 ;  /* 0x3b80000000057811 */ /* 0x000fe200078eb8ff */
[----:B------:R-:W-:-:S05]  /*2eb0*/  IMAD.SHL.U32 R0, R3, 0x100000, RZ ;  /* 0x0010000003007824 */ /* 0x000fca00078e00ff */
[----:B------:R-:W-:-:S07]  /*2ec0*/  LOP3.LUT R0, R5, R0, R6, 0xfe, !PT ;  /* 0x0000000005007212 */ /* 0x000fce00078efe06 */
.L_x_501:
[----:B------:R-:W-:Y:S05]  /*2ed0*/  BSYNC B0 ;  /* 0x0000000000007941 */ /* 0x000fea0003800000 */
.L_x_500:
[----:B------:R-:W-:-:S04]  /*2ee0*/  F2FP.BF16.F32.PACK_AB R0, RZ, R0 ;  /* 0x00000000ff00723e */ /* 0x000fc800000010ff */
[----:B------:R-:W-:Y:S01]  /*2ef0*/  PRMT R23, R0, 0x7610, R23 ;  /* 0x0000761000177816 */ /* 0x000fe20000000017 */
[----:B------:R-:W-:Y:S06]  /*2f00*/  BRA `(.L_x_485) ;  /* 0x0000000400287947 */ /* 0x000fec0003800000 */
.L_x_498:
        /* <DEDUP_REMOVED lines=21> */
.L_x_507:
[----:B------:R-:W-:Y:S05]  /*3060*/  BSYNC B1 ;  /* 0x0000000000017941 */ /* 0x000fea0003800000 */
.L_x_506:
[----:B------:R-:W-:Y:S01]  /*3070*/  LEA R5, R0, 0x37800000, 0x17 ;  /* 0x3780000000057811 */ /* 0x000fe200078eb8ff */
[----:B------:R-:W-:-:S05]  /*3080*/  IMAD.SHL.U32 R0, R3, 0x200000, RZ ;  /* 0x0020000003007824 */ /* 0x000fca00078e00ff */
[----:B------:R-:W-:-:S07]  /*3090*/  LOP3.LUT R0, R5, R0, R6, 0xfe, !PT ;  /* 0x0000000005007212 */ /* 0x000fce00078efe06 */
.L_x_505:
[----:B------:R-:W-:Y:S05]  /*30a0*/  BSYNC B0 ;  /* 0x0000000000007941 */ /* 0x000fea0003800000 */
.L_x_504:
[----:B------:R-:W-:-:S04]  /*30b0*/  F2FP.BF16.F32.PACK_AB R0, RZ, R0 ;  /* 0x00000000ff00723e */ /* 0x000fc800000010ff */
[----:B------:R-:W-:Y:S01]  /*30c0*/  PRMT R23, R0, 0x7610, R23 ;  /* 0x0000761000177816 */ /* 0x000fe20000000017 */
[----:B------:R-:W-:Y:S06]  /*30d0*/  BRA `(.L_x_485) ;  /* 0x0000000000b47947 */ /* 0x000fec0003800000 */
.L_x_497:
        /* <DEDUP_REMOVED lines=14> */
.L_x_511:
[----:B------:R-:W-:Y:S05]  /*31c0*/  BSYNC B0 ;  /* 0x0000000000007941 */ /* 0x000fea0003800000 */
.L_x_510:
[----:B------:R-:W-:-:S04]  /*31d0*/  F2FP.BF16.F32.PACK_AB R0, RZ, R0 ;  /* 0x00000000ff00723e */ /* 0x000fc800000010ff */
[----:B------:R-:W-:Y:S01]  /*31e0*/  PRMT R23, R0, 0x7610, R23 ;  /* 0x0000761000177816 */ /* 0x000fe20000000017 */
[----:B------:R-:W-:Y:S06]  /*31f0*/  BRA `(.L_x_485) ;  /* 0x00000000006c7947 */ /* 0x000fec0003800000 */
.L_x_484:
        /* <DEDUP_REMOVED lines=16> */
.L_x_512:
[----:B------:R-:W-:Y:S01]  /*3300*/  PRMT R23, RZ, 0x7610, R23 ;  /* 0x00007610ff177816 */ /* 0x000fe20000000017 */
[----:B------:R-:W-:Y:S06]  /*3310*/  BRA `(.L_x_485) ;  /* 0x0000000000247947 */ /* 0x000fec0003800000 */
.L_x_509:
[----:B------:R-:W2:Y:S02]  /*3320*/  LDG.E.64 R4, desc[UR36][R4.64] ;  /* 0x0000002404047981 */ /* 0x000ea4000c1e1b00 */
[----:B--2---:R-:W0:Y:S02]  /*3330*/  I2F.U64 R0, R4 ;  /* 0x0000000400007312 */ /* 0x004e240000301000 */
[----:B0-----:R-:W-:-:S04]  /*3340*/  F2FP.BF16.F32.PACK_AB R0, RZ, R0 ;  /* 0x00000000ff00723e */ /* 0x001fc800000010ff */
[----:B------:R-:W-:Y:S01]  /*3350*/  PRMT R23, R0, 0x7610, R23 ;  /* 0x0000761000177816 */ /* 0x000fe20000000017 */
[----:B------:R-:W-:Y:S06]  /*3360*/  BRA `(.L_x_485) ;  /* 0x0000000000107947 */ /* 0x000fec0003800000 */
.L_x_508:
[----:B------:R-:W2:Y:S02]  /*3370*/  LDG.E R4, desc[UR36][R4.64] ;  /* 0x0000002404047981 */ /* 0x000ea4000c1e1900 */
[----:B--2---:R-:W-:-:S04]  /*3380*/  I2FP.F32.U32 R0, R4 ;  /* 0x0000000400007245 */ /* 0x004fc80000201000 */
[----:B------:R-:W-:-:S04]  /*3390*/  F2FP.BF16.F32.PACK_AB R0, RZ, R0 ;  /* 0x00000000ff00723e */ /* 0x000fc800000010ff */
[----:B------:R-:W-:-:S07]  /*33a0*/  PRMT R23, R0, 0x7610, R23 ;  /* 0x0000761000177816 */ /* 0x000fce0000000017 */
.L_x_485:
        /* <DEDUP_REMOVED lines=21> */
.L_x_516:
[----:B------:R-:W2:Y:S02]  /*3500*/  LDG.E.U8 R4, desc[UR36][R4.64] ;  /* 0x0000002404047981 */ /* 0x000ea4000c1e1100 */
[----:B--2---:R-:W-:-:S04]  /*3510*/  I2FP.F32.U32 R0, R4 ;  /* 0x0000000400007245 */ /* 0x004fc80000201000 */
[----:B------:R-:W-:-:S04]  /*3520*/  F2FP.BF16.F32.PACK_AB R0, RZ, R0 ;  /* 0x00000000ff00723e */ /* 0x000fc800000010ff */
[----:B------:R-:W-:Y:S01]  /*3530*/  PRMT R22, R0, 0x7610, R22 ;  /* 0x0000761000167816 */ /* 0x000fe20000000016 */
[----:B------:R-:W-:Y:S06]  /*3540*/  BRA `(.L_x_518) ;  /* 0x0000000c00c87947 */ /* 0x000fec0003800000 */
.L_x_515:
        /* <DEDUP_REMOVED lines=11> */
.L_x_520:
[----:B------:R-:W2:Y:S02]  /*3600*/  LDG.E R4, desc[UR36][R4.64] ;  /* 0x0000002404047981 */ /* 0x000ea4000c1e1900 */
[----:B--2---:R-:W-:-:S04]  /*3610*/  I2FP.F32.S32 R0, R4 ;  /* 0x0000000400007245 */ /* 0x004fc80000201400 */
[----:B------:R-:W-:-:S04]  /*3620*/  F2FP.BF16.F32.PACK_AB R0, RZ, R0 ;  /* 0x00000000ff00723e */ /* 0x000fc800000010ff */
[----:B------:R-:W-:Y:S01]  /*3630*/  PRMT R22, R0, 0x7610, R22 ;  /* 0x0000761000167816 */ /* 0x000fe20000000016 */
[----:B------:R-:W-:Y:S06]  /*3640*/  BRA `(.L_x_518) ;  /* 0x0000000c00887947 */ /* 0x000fec0003800000 */
.L_x_519:
[----:B------:R-:W2:Y:S02]  /*3650*/  LDG.E.U16 R4, desc[UR36][R4.64] ;  /* 0x0000002404047981 */ /* 0x000ea4000c1e1500 */
[----:B--2---:R-:W0:Y:S02]  /*3660*/  I2F.S16 R0, R4 ;  /* 0x0000000400007306 */ /* 0x004e240000101400 */
[----:B0-----:R-:W-:-:S04]  /*3670*/  F2FP.BF16.F32.PACK_AB R0, RZ, R0 ;  /* 0x00000000ff00723e */ /* 0x001fc800000010ff */
[----:B------:R-:W-:Y:S01]  /*3680*/  PRMT R22, R0, 0x7610, R22 ;  /* 0x0000761000167816 */ /* 0x000fe20000000016 */
[----:B------:R-:W-:Y:S06]  /*3690*/  BRA `(.L_x_518) ;  /* 0x0000000c00747947 */ /* 0x000fec0003800000 */
.L_x_514:
        /* <DEDUP_REMOVED lines=9> */
.L_x_522:
[----:B------:R-:W2:Y:S02]  /*3730*/  LDG.E.U16 R0, desc[UR36][R4.64] ;  /* 0x0000002404007981 */ /* 0x000ea4000c1e1500 */
[----:B--2---:R-:W-:-:S05]  /*3740*/  HADD2.F32 R0, -RZ, R0.H0_H0 ;  /* 0x20000000ff007230 */ /* 0x004fca0000004100 */
[----:B------:R-:W-:-:S04]  /*3750*/  F2FP.BF16.F32.PACK_AB R0, RZ, R0 ;  /* 0x00000000ff00723e */ /* 0x000fc800000010ff */
[----:B------:R-:W-:Y:S01]  /*3760*/  PRMT R22, R0, 0x7610, R22 ;  /* 0x0000761000167816 */ /* 0x000fe20000000016 */
[----:B------:R-:W-:Y:S06]  /*3770*/  BRA `(.L_x_518) ;  /* 0x0000000c003c7947 */ /* 0x000fec0003800000 */
.L_x_521:
        /* <DEDUP_REMOVED lines=9> */
.L_x_524:
[----:B------:R-:W2:Y:S02]  /*3810*/  LDG.E.U16 R4, desc[UR36][R4.64] ;  /* 0x0000002404047981 */ /* 0x000ea4000c1e1500 */
[----:B--2---:R-:W-:-:S05]  /*3820*/  HADD2.F32 R0, -RZ, R4.H0_H0 ;  /* 0x20000004ff007230 */ /* 0x004fca0000004100 */
[----:B------:R-:W-:-:S04]  /*3830*/  F2FP.BF16.F32.PACK_AB R0, RZ, R0 ;  /* 0x00000000ff00723e */ /* 0x000fc800000010ff */
[----:B------:R-:W-:Y:S01]  /*3840*/  PRMT R22, R0, 0x7610, R22 ;  /* 0x0000761000167816 */ /* 0x000fe20000000016 */
[----:B------:R-:W-:Y:S06]  /*3850*/  BRA `(.L_x_518) ;  /* 0x0000000c00047947 */ /* 0x000fec0003800000 */
.L_x_523:
        /* <DEDUP_REMOVED lines=9> */
.L_x_513:
        /* <DEDUP_REMOVED lines=14> */
.L_x_527:
        /* <DEDUP_REMOVED lines=9> */
.L_x_526:
        /* <DEDUP_REMOVED lines=28> */
.L_x_529:
        /* <DEDUP_REMOVED lines=15> */
.L_x_528:
[----:B------:R0:W5:Y:S01]  /*3d10*/  LDG.E.U16 R22, desc[UR36][R4.64] ;  /* 0x0000002404167981 */ /* 0x000162000c1e1500 */
[----:B------:R-:W-:Y:S05]  /*3d20*/  BRA `(.L_x_518) ;  /* 0x0000000400d07947 */ /* 0x000fea0003800000 */
.L_x_525:
        /* <DEDUP_REMOVED lines=13> */
.L_x_532:
        /* <DEDUP_REMOVED lines=21> */
.L_x_536:
[----:B------:R-:W-:Y:S05]  /*3f50*/  BSYNC B1 ;  /* 0x0000000000017941 */ /* 0x000fea0003800000 */
.L_x_535:
[----:B------:R-:W-:Y:S01]  /*3f60*/  LEA R5, R0, 0x3b800000, 0x17 ;  /* 0x3b80000000057811 */ /* 0x000fe200078eb8ff */
[----:B------:R-:W-:-:S05]  /*3f70*/  IMAD.SHL.U32 R0, R3, 0x100000, RZ ;  /* 0x0010000003007824 */ /* 0x000fca00078e00ff */
[----:B------:R-:W-:-:S07]  /*3f80*/  LOP3.LUT R0, R5, R0, R6, 0xfe, !PT ;  /* 0x0000000005007212 */ /* 0x000fce00078efe06 */
.L_x_534:
[----:B------:R-:W-:Y:S05]  /*3f90*/  BSYNC B0 ;  /* 0x0000000000007941 */ /* 0x000fea0003800000 */
.L_x_533:
[----:B------:R-:W-:-:S04]  /*3fa0*/  F2FP.BF16.F32.PACK_AB R0, RZ, R0 ;  /* 0x00000000ff00723e */ /* 0x000fc800000010ff */
[----:B------:R-:W-:Y:S01]  /*3fb0*/  PRMT R22, R0, 0x7610, R22 ;  /* 0x0000761000167816 */ /* 0x000fe20000000016 */
[----:B------:R-:W-:Y:S06]  /*3fc0*/  BRA `(.L_x_518) ;  /* 0x0000000400287947 */ /* 0x000fec0003800000 */
.L_x_531:
        /* <DEDUP_REMOVED lines=21> */
.L_x_540:
[----:B------:R-:W-:Y:S05]  /*4120*/  BSYNC B1 ;  /* 0x0000000000017941 */ /* 0x000fea0003800000 */
.L_x_539:
[----:B------:R-:W-:Y:S01]  /*4130*/  LEA R5, R0, 0x37800000, 0x17 ;  /* 0x3780000000057811 */ /* 0x000fe200078eb8ff */
[----:B------:R-:W-:-:S05]  /*4140*/  IMAD.SHL.U32 R0, R3, 0x200000, RZ ;  /* 0x0020000003007824 */ /* 0x000fca00078e00ff */
[----:B------:R-:W-:-:S07]  /*4150*/  LOP3.LUT R0, R5, R0, R6, 0xfe, !PT ;  /* 0x0000000005007212 */ /* 0x000fce00078efe06 */
.L_x_538:
[----:B------:R-:W-:Y:S05]  /*4160*/  BSYNC B0 ;  /* 0x0000000000007941 */ /* 0x000fea0003800000 */
.L_x_537:
[----:B------:R-:W-:-:S04]  /*4170*/  F2FP.BF16.F32.PACK_AB R0, RZ, R0 ;  /* 0x00000000ff00723e */ /* 0x000fc800000010ff */
[----:B------:R-:W-:Y:S01]  /*4180*/  PRMT R22, R0, 0x7610, R22 ;  /* 0x0000761000167816 */ /* 0x000fe20000000016 */
[----:B------:R-:W-:Y:S06]  /*4190*/  BRA `(.L_x_518) ;  /* 0x0000000000b47947 */ /* 0x000fec0003800000 */
.L_x_530:
        /* <DEDUP_REMOVED lines=14> */
.L_x_544:
[----:B------:R-:W-:Y:S05]  /*4280*/  BSYNC B0 ;  /* 0x0000000000007941 */ /* 0x000fea0003800000 */
.L_x_543:
[----:B------:R-:W-:-:S04]  /*4290*/  F2FP.BF16.F32.PACK_AB R0, RZ, R0 ;  /* 0x00000000ff00723e */ /* 0x000fc800000010ff */
[----:B------:R-:W-:Y:S01]  /*42a0*/  PRMT R22, R0, 0x7610, R22 ;  /* 0x0000761000167816 */ /* 0x000fe20000000016 */
[----:B------:R-:W-:Y:S06]  /*42b0*/  BRA `(.L_x_518) ;  /* 0x00000000006c7947 */ /* 0x000fec0003800000 */
.L_x_517:
        /* <DEDUP_REMOVED lines=16> */
.L_x_545:
[----:B------:R-:W-:Y:S01]  /*43c0*/  PRMT R22, RZ, 0x7610, R22 ;  /* 0x00007610ff167816 */ /* 0x000fe20000000016 */
[----:B------:R-:W-:Y:S06]  /*43d0*/  BRA `(.L_x_518) ;  /* 0x0000000000247947 */ /* 0x000fec0003800000 */
.L_x_542:
[----:B------:R-:W2:Y:S02]  /*43e0*/  LDG.E.64 R4, desc[UR36][R4.64] ;  /* 0x0000002404047981 */ /* 0x000ea4000c1e1b00 */
[----:B--2---:R-:W0:Y:S02]  /*43f0*/  I2F.U64 R0, R4 ;  /* 0x0000000400007312 */ /* 0x004e240000301000 */
[----:B0-----:R-:W-:-:S04]  /*4400*/  F2FP.BF16.F32.PACK_AB R0, RZ, R0 ;  /* 0x00000000ff00723e */ /* 0x001fc800000010ff */
[----:B------:R-:W-:Y:S01]  /*4410*/  PRMT R22, R0, 0x7610, R22 ;  /* 0x0000761000167816 */ /* 0x000fe20000000016 */
[----:B------:R-:W-:Y:S06]  /*4420*/  BRA `(.L_x_518) ;  /* 0x0000000000107947 */ /* 0x000fec0003800000 */
.L_x_541:
[----:B------:R-:W2:Y:S02]  /*4430*/  LDG.E R4, desc[UR36][R4.64] ;  /* 0x0000002404047981 */ /* 0x000ea4000c1e1900 */
[----:B--2---:R-:W-:-:S04]  /*4440*/  I2FP.F32.U32 R0, R4 ;  /* 0x0000000400007245 */ /* 0x004fc80000201000 */
[----:B------:R-:W-:-:S04]  /*4450*/  F2FP.BF16.F32.PACK_AB R0, RZ, R0 ;  /* 0x00000000ff00723e */ /* 0x000fc800000010ff */
[----:B------:R-:W-:-:S07]  /*4460*/  PRMT R22, R0, 0x7610, R22 ;  /* 0x0000761000167816 */ /* 0x000fce0000000016 */
.L_x_518:
[----:B------:R-:W-:-:S07]  /*4470*/  VIADD R29, R29, 0x80 ;  /* 0x000000801d1d7836 */ /* 0x000fce0000000000 */
.L_x_479:
[----:B------:R-:W-:Y:S05]  /*4480*/  BSYNC B6 ;  /* 0x0000000000067941 */ /* 0x000fea0003800000 */
.L_x_478:
[----:B------:R-:W-:Y:S01]  /*4490*/  ISETP.GE.AND P0, PT, R29, R16, PT ;  /* 0x000000101d00720c */ /* 0x000fe20003f06270 */
[----:B------:R-:W-:Y:S01]  /*44a0*/  BSSY B6, `(.L_x_546) ;  /* 0x0000220000067945 */ /* 0x000fe20003800000 */
[----:B------:R-:W-:Y:S02]  /*44b0*/  PRMT R26, RZ, 0x7610, R26 ;  /* 0x00007610ff1a7816 */ /* 0x000fe4000000001a */
[----:B------:R-:W-:Y:S02]  /*44c0*/  PRMT R27, RZ, 0x7610, R27 ;  /* 0x00007610ff1b7816 */ /* 0x000fe4000000001b */
[----:B------:R-:W-:-:S07]  /*44d0*/  PRMT R17, RZ, 0x7610, R17 ;  /* 0x00007610ff117816 */ /* 0x000fce0000000011 */
        /* <DEDUP_REMOVED lines=23> */
.L_x_551:
[----:B------:R-:W2:Y:S02]  /*4650*/  LDG.E.U8 R4, desc[UR36][R4.64] ;  /* 0x0000002404047981 */ /* 0x000ea4000c1e1100 */
[----:B--2---:R-:W-:-:S04]  /*4660*/  I2FP.F32.U32 R0, R4 ;  /* 0x0000000400007245 */ /* 0x004fc80000201000 */
[----:B------:R-:W-:-:S04]  /*4670*/  F2FP.BF16.F32.PACK_AB R0, RZ, R0 ;  /* 0x00000000ff00723e */ /* 0x000fc800000010ff */
[----:B------:R-:W-:Y:S01]  /*4680*/  PRMT R27, R0, 0x7610, R27 ;  /* 0x00007610001b7816 */ /* 0x000fe2000000001b */
[----:B------:R-:W-:Y:S06]  /*4690*/  BRA `(.L_x_553) ;  /* 0x0000000c00c87947 */ /* 0x000fec0003800000 */
.L_x_550:
        /* <DEDUP_REMOVED lines=11> */
.L_x_555:
[----:B------:R-:W2:Y:S02]  /*4750*/  LDG.E R4, desc[UR36][R4.64] ;  /* 0x0000002404047981 */ /* 0x000ea4000c1e1900 */
[----:B--2---:R-:W-:-:S04]  /*4760*/  I2FP.F32.S32 R0, R4 ;  /* 0x0000000400007245 */ /* 0x004fc80000201400 */
[----:B------:R-:W-:-:S04]  /*4770*/  F2FP.BF16.F32.PACK_AB R0, RZ, R0 ;  /* 0x00000000ff00723e */ /* 0x000fc800000010ff */
[----:B------:R-:W-:Y:S01]  /*4780*/  PRMT R27, R0, 0x7610, R27 ;  /* 0x00007610001b7816 */ /* 0x000fe2000000001b */
[----:B------:R-:W-:Y:S06]  /*4790*/  BRA `(.L_x_553) ;  /* 0x0000000c00887947 */ /* 0x000fec0003800000 */
.L_x_554:
[----:B------:R-:W2:Y:S02]  /*47a0*/  LDG.E.U16 R4, desc[UR36][R4.64] ;  /* 0x0000002404047981 */ /* 0x000ea4000c1e1500 */
[----:B--2---:R-:W0:Y:S02]  /*47b0*/  I2F.S16 R0, R4 ;  /* 0x0000000400007306 */ /* 0x004e240000101400 */
[----:B0-----:R-:W-:-:S04]  /*47c0*/  F2FP.BF16.F32.PACK_AB R0, RZ, R0 ;  /* 0x00000000ff00723e */ /* 0x001fc800000010ff */
[----:B------:R-:W-:Y:S01]  /*47d0*/  PRMT R27, R0, 0x7610, R27 ;  /* 0x00007610001b7816 */ /* 0x000fe2000000001b */
[----:B------:R-:W-:Y:S06]  /*47e0*/  BRA `(.L_x_553) ;  /* 0x0000000c00747947 */ /* 0x000fec0003800000 */
.L_x_549:
        /* <DEDUP_REMOVED lines=9> */
.L_x_557:
[----:B------:R-:W2:Y:S02]  /*4880*/  LDG.E.U16 R0, desc[UR36][R4.64] ;  /* 0x0000002404007981 */ /* 0x000ea4000c1e1500 */
[----:B--2---:R-:W-:-:S05]  /*4890*/  HADD2.F32 R0, -RZ, R0.H0_H0 ;  /* 0x20000000ff007230 */ /* 0x004fca0000004100 */
[----:B------:R-:W-:-:S04]  /*48a0*/  F2FP.BF16.F32.PACK_AB R0, RZ, R0 ;  /* 0x00000000ff00723e */ /* 0x000fc800000010ff */
[----:B------:R-:W-:Y:S01]  /*48b0*/  PRMT R27, R0, 0x7610, R27 ;  /* 0x00007610001b7816 */ /* 0x000fe2000000001b */
[----:B------:R-:W-:Y:S06]  /*48c0*/  BRA `(.L_x_553) ;  /* 0x0000000c003c7947 */ /* 0x000fec0003800000 */
.L_x_556:
        /* <DEDUP_REMOVED lines=9> */
.L_x_559:
[----:B------:R-:W2:Y:S02]  /*4960*/  LDG.E.U16 R4, desc[UR36][R4.64] ;  /* 0x0000002404047981 */ /* 0x000ea4000c1e1500 */
[----:B--2---:R-:W-:-:S05]  /*4970*/  HADD2.F32 R0, -RZ, R4.H0_H0 ;  /* 0x20000004ff007230 */ /* 0x004fca0000004100 */
[----:B------:R-:W-:-:S04]  /*4980*/  F2FP.BF16.F32.PACK_AB R0, RZ, R0 ;  /* 0x00000000ff00723e */ /* 0x000fc800000010ff */
[----:B------:R-:W-:Y:S01]  /*4990*/  PRMT R27, R0, 0x7610, R27 ;  /* 0x00007610001b7816 */ /* 0x000fe2000000001b */
[----:B------:R-:W-:Y:S06]  /*49a0*/  BRA `(.L_x_553) ;  /* 0x0000000c00047947 */ /* 0x000fec0003800000 */
.L_x_558:
        /* <DEDUP_REMOVED lines=9> */
.L_x_548:
        /* <DEDUP_REMOVED lines=14> */
.L_x_562:
        /* <DEDUP_REMOVED lines=9> */
.L_x_561:
        /* <DEDUP_REMOVED lines=28> */
.L_x_564:
        /* <DEDUP_REMOVED lines=15> */
.L_x_563:
[----:B------:R0:W5:Y:S01]  /*4e60*/  LDG.E.U16 R27, desc[UR36][R4.64] ;  /* 0x00000024041b7981 */ /* 0x000162000c1e1500 */
[----:B------:R-:W-:Y:S05]  /*4e70*/  BRA `(.L_x_553) ;  /* 0x0000000400d07947 */ /* 0x000fea0003800000 */
.L_x_560:
        /* <DEDUP_REMOVED lines=13> */
.L_x_567:
        /* <DEDUP_REMOVED lines=21> */
.L_x_571:
[----:B------:R-:W-:Y:S05]  /*50a0*/  BSYNC B1 ;  /* 0x0000000000017941 */ /* 0x000fea0003800000 */
.L_x_570:
[----:B------:R-:W-:Y:S01]  /*50b0*/  LEA R5, R0, 0x3b800000, 0x17 ;  /* 0x3b80000000057811 */ /* 0x000fe200078eb8ff */
[----:B------:R-:W-:-:S05]  /*50c0*/  IMAD.SHL.U32 R0, R3, 0x100000, RZ ;  /* 0x0010000003007824 */ /* 0x000fca00078e00ff */
[----:B------:R-:W-:-:S07]  /*50d0*/  LOP3.LUT R0, R5, R0, R6, 0xfe, !PT ;  /* 0x0000000005007212 */ /* 0x000fce00078efe06 */
.L_x_569:
[----:B------:R-:W-:Y:S05]  /*50e0*/  BSYNC B0 ;  /* 0x0000000000007941 */ /* 0x000fea0003800000 */
.L_x_568:
[----:B------:R-:W-:-:S04]  /*50f0*/  F2FP.BF16.F32.PACK_AB R0, RZ, R0 ;  /* 0x00000000ff00723e */ /* 0x000fc800000010ff */
[----:B------:R-:W-:Y:S01]  /*5100*/  PRMT R27, R0, 0x7610, R27 ;  /* 0x00007610001b7816 */ /* 0x000fe2000000001b */
[----:B------:R-:W-:Y:S06]  /*5110*/  BRA `(.L_x_553) ;  /* 0x0000000400287947 */ /* 0x000fec0003800000 */
.L_x_566:
        /* <DEDUP_REMOVED lines=21> */
.L_x_575:
[----:B------:R-:W-:Y:S05]  /*5270*/  BSYNC B1 ;  /* 0x0000000000017941 */ /* 0x000fea0003800000 */
.L_x_574:
[----:B------:R-:W-:Y:S01]  /*5280*/  LEA R5, R0, 0x37800000, 0x17 ;  /* 0x3780000000057811 */ /* 0x000fe200078eb8ff */
[----:B------:R-:W-:-:S05]  /*5290*/  IMAD.SHL.U32 R0, R3, 0x200000, RZ ;  /* 0x0020000003007824 */ /* 0x000fca00078e00ff */
[----:B------:R-:W-:-:S07]  /*52a0*/  LOP3.LUT R0, R5, R0, R6, 0xfe, !PT ;  /* 0x0000000005007212 */ /* 0x000fce00078efe06 */
.L_x_573:
[----:B------:R-:W-:Y:S05]  /*52b0*/  BSYNC B0 ;  /* 0x0000000000007941 */ /* 0x000fea0003800000 */
.L_x_572:
[----:B------:R-:W-:-:S04]  /*52c0*/  F2FP.BF16.F32.PACK_AB R0, RZ, R0 ;  /* 0x00000000ff00723e */ /* 0x000fc800000010ff */
[----:B------:R-:W-:Y:S01]  /*52d0*/  PRMT R27, R0, 0x7610, R27 ;  /* 0x00007610001b7816 */ /* 0x000fe2000000001b */
[----:B------:R-:W-:Y:S06]  /*52e0*/  BRA `(.L_x_553) ;  /* 0x0000000000b47947 */ /* 0x000fec0003800000 */
.L_x_565:
        /* <DEDUP_REMOVED lines=14> */
.L_x_579:
[----:B------:R-:W-:Y:S05]  /*53d0*/  BSYNC B0 ;  /* 0x0000000000007941 */ /* 0x000fea0003800000 */
.L_x_578:
[----:B------:R-:W-:-:S04]  /*53e0*/  F2FP.BF16.F32.PACK_AB R0, RZ, R0 ;  /* 0x00000000ff00723e */ /* 0x000fc800000010ff */
[----:B------:R-:W-:Y:S01]  /*53f0*/  PRMT R27, R0, 0x7610, R27 ;  /* 0x00007610001b7816 */ /* 0x000fe2000000001b */
[----:B------:R-:W-:Y:S06]  /*5400*/  BRA `(.L_x_553) ;  /* 0x00000000006c7947 */ /* 0x000fec0003800000 */
.L_x_552:
        /* <DEDUP_REMOVED lines=16> */
.L_x_580:
[----:B------:R-:W-:Y:S01]  /*5510*/  PRMT R27, RZ, 0x7610, R27 ;  /* 0x00007610ff1b7816 */ /* 0x000fe2000000001b */
[----:B------:R-:W-:Y:S06]  /*5520*/  BRA `(.L_x_553) ;  /* 0x0000000000247947 */ /* 0x000fec0003800000 */
.L_x_577:
[----:B------:R-:W2:Y:S02]  /*5530*/  LDG.E.64 R4, desc[UR36][R4.64] ;  /* 0x0000002404047981 */ /* 0x000ea4000c1e1b00 */
[----:B--2---:R-:W0:Y:S02]  /*5540*/  I2F.U64 R0, R4 ;  /* 0x0000000400007312 */ /* 0x004e240000301000 */
[----:B0-----:R-:W-:-:S04]  /*5550*/  F2FP.BF16.F32.PACK_AB R0, RZ, R0 ;  /* 0x00000000ff00723e */ /* 0x001fc800000010ff */
[----:B------:R-:W-:Y:S01]  /*5560*/  PRMT R27, R0, 0x7610, R27 ;  /* 0x00007610001b7816 */ /* 0x000fe2000000001b */
[----:B------:R-:W-:Y:S06]  /*5570*/  BRA `(.L_x_553) ;  /* 0x0000000000107947 */ /* 0x000fec0003800000 */
.L_x_576:
[----:B------:R-:W2:Y:S02]  /*5580*/  LDG.E R4, desc[UR36][R4.64] ;  /* 0x0000002404047981 */ /* 0x000ea4000c1e1900 */
[----:B--2---:R-:W-:-:S04]  /*5590*/  I2FP.F32.U32 R0, R4 ;  /* 0x0000000400007245 */ /* 0x004fc80000201000 */
[----:B------:R-:W-:-:S04]  /*55a0*/  F2FP.BF16.F32.PACK_AB R0, RZ, R0 ;  /* 0x00000000ff00723e */ /* 0x000fc800000010ff */
[----:B------:R-:W-:-:S07]  /*55b0*/  PRMT R27, R0, 0x7610, R27 ;  /* 0x00007610001b7816 */ /* 0x000fce000000001b */
.L_x_553:
[----:B------:R-:W1:Y:S01]  /*55c0*/  LDC.U8 R3, c[0x0][0x235] ;  /* 0x00008d40ff037b82 */ /* 0x000e620000000000 */
[----:B------:R-:W-:Y:S02]  /*55d0*/  ULDC UR4, c[0x0][0x23c] ;  /* 0x00008f0000047ab9 */ /* 0x000fe40000000800 */
[----:B------:R-:W-:-:S05]  /*55e0*/  IMAD R17, R17, UR4, RZ ;  /* 0x0000000411117c24 */ /* 0x000fca000f8e02ff */
[----:B0-----:R-:W0:Y:S01]  /*55f0*/  LDC.64 R4, c[0x0][0x228] ;  /* 0x00008a00ff047b82 */ /* 0x001e220000000a00 */
[----:B-1----:R-:W-:-:S04]  /*5600*/  PRMT R0, R3, 0x9910, RZ ;  /* 0x0000991003007816 */ /* 0x002fc800000000ff */
[----:B------:R-:W-:Y:S02]  /*5610*/  ISETP.GT.AND P1, PT, R0, 0x9, PT ;  /* 0x000000090000780c */ /* 0x000fe40003f24270 */
[----:B0-----:R-:W-:-:S05]  /*5620*/  IADD3 R4, P0, R17, R4, RZ ;  /* 0x0000000411047210 */ /* 0x001fca0007f1e0ff */
[----:B------:R-:W-:-:S06]  /*5630*/  IMAD.X R5, RZ, RZ, R5, P0 ;  /* 0x000000ffff057224 */ /* 0x000fcc00000e0605 */
        /* <DEDUP_REMOVED lines=14> */
.L_x_584:
[----:B------:R-:W2:Y:S02]  /*5720*/  LDG.E.U8 R4, desc[UR36][R4.64] ;  /* 0x0000002404047981 */ /* 0x000ea4000c1e1100 */
[----:B--2---:R-:W-:-:S04]  /*5730*/  I2FP.F32.U32 R0, R4 ;  /* 0x0000000400007245 */ /* 0x004fc80000201000 */
[----:B------:R-:W-:-:S04]  /*5740*/  F2FP.BF16.F32.PACK_AB R0, RZ, R0 ;  /* 0x00000000ff00723e */ /* 0x000fc800000010ff */
[----:B------:R-:W-:Y:S01]  /*5750*/  PRMT R17, R0, 0x7610, R17 ;  /* 0x0000761000117816 */ /* 0x000fe20000000011 */
[----:B------:R-:W-:Y:S06]  /*5760*/  BRA `(.L_x_586) ;  /* 0x0000000c00c87947 */ /* 0x000fec0003800000 */
.L_x_583:
        /* <DEDUP_REMOVED lines=11> */
.L_x_588:
[----:B------:R-:W2:Y:S02]  /*5820*/  LDG.E R4, desc[UR36][R4.64] ;  /* 0x0000002404047981 */ /* 0x000ea4000c1e1900 */
[----:B--2---:R-:W-:-:S04]  /*5830*/  I2FP.F32.S32 R0, R4 ;  /* 0x0000000400007245 */ /* 0x004fc80000201400 */
[----:B------:R-:W-:-:S04]  /*5840*/  F2FP.BF16.F32.PACK_AB R0, RZ, R0 ;  /* 0x00000000ff00723e */ /* 0x000fc800000010ff */
[----:B------:R-:W-:Y:S01]  /*5850*/  PRMT R17, R0, 0x7610, R17 ;  /* 0x0000761000117816 */ /* 0x000fe20000000011 */
[----:B------:R-:W-:Y:S06]  /*5860*/  BRA `(.L_x_586) ;  /* 0x0000000c00887947 */ /* 0x000fec0003800000 */
.L_x_587:
[----:B------:R-:W2:Y:S02]  /*5870*/  LDG.E.U16 R4, desc[UR36][R4.64] ;  /* 0x0000002404047981 */ /* 0x000ea4000c1e1500 */
[----:B--2---:R-:W0:Y:S02]  /*5880*/  I2F.S16 R0, R4 ;  /* 0x0000000400007306 */ /* 0x004e240000101400 */
[----:B0-----:R-:W-:-:S04]  /*5890*/  F2FP.BF16.F32.PACK_AB R0, RZ, R0 ;  /* 0x00000000ff00723e */ /* 0x001fc800000010ff */
[----:B------:R-:W-:Y:S01]  /*58a0*/  PRMT R17, R0, 0x7610, R17 ;  /* 0x0000761000117816 */ /* 0x000fe20000000011 */
[----:B------:R-:W-:Y:S06]  /*58b0*/  BRA `(.L_x_586) ;  /* 0x0000000c00747947 */ /* 0x000fec0003800000 */
.L_x_582:
        /* <DEDUP_REMOVED lines=9> */
.L_x_590:
[----:B------:R-:W2:Y:S02]  /*5950*/  LDG.E.U16 R0, desc[UR36][R4.64] ;  /* 0x0000002404007981 */ /* 0x000ea4000c1e1500 */
[----:B--2---:R-:W-:-:S05]  /*5960*/  HADD2.F32 R0, -RZ, R0.H0_H0 ;  /* 0x20000000ff007230 */ /* 0x004fca0000004100 */
[----:B------:R-:W-:-:S04]  /*5970*/  F2FP.BF16.F32.PACK_AB R0, RZ, R0 ;  /* 0x00000000ff00723e */ /* 0x000fc800000010ff */
[----:B------:R-:W-:Y:S01]  /*5980*/  PRMT R17, R0, 0x7610, R17 ;  /* 0x0000761000117816 */ /* 0x000fe20000000011 */
[----:B------:R-:W-:Y:S06]  /*5990*/  BRA `(.L_x_586) ;  /* 0x0000000c003c7947 */ /* 0x000fec0003800000 */
.L_x_589:
        /* <DEDUP_REMOVED lines=9> */
.L_x_592:
[----:B------:R-:W2:Y:S02]  /*5a30*/  LDG.E.U16 R4, desc[UR36][R4.64] ;  /* 0x0000002404047981 */ /* 0x000ea4000c1e1500 */
[----:B--2---:R-:W-:-:S05]  /*5a40*/  HADD2.F32 R0, -RZ, R4.H0_H0 ;  /* 0x20000004ff007230 */ /* 0x004fca0000004100 */
[----:B------:R-:W-:-:S04]  /*5a50*/  F2FP.BF16.F32.PACK_AB R0, RZ, R0 ;  /* 0x00000000ff00723e */ /* 0x000fc800000010ff */
[----:B------:R-:W-:Y:S01]  /*5a60*/  PRMT R17, R0, 0x7610, R17 ;  /* 0x0000761000117816 */ /* 0x000fe20000000011 */
[----:B------:R-:W-:Y:S06]  /*5a70*/  BRA `(.L_x_586) ;  /* 0x0000000c00047947 */ /* 0x000fec0003800000 */
.L_x_591:
        /* <DEDUP_REMOVED lines=9> */
.L_x_581:
        /* <DEDUP_REMOVED lines=14> */
.L_x_595:
        /* <DEDUP_REMOVED lines=9> */
.L_x_594:
        /* <DEDUP_REMOVED lines=28> */
.L_x_597:
        /* <DEDUP_REMOVED lines=15> */
.L_x_596:
[----:B------:R0:W5:Y:S01]  /*5f30*/  LDG.E.U16 R17, desc[UR36][R4.64] ;  /* 0x0000002404117981 */ /* 0x000162000c1e1500 */
[----:B------:R-:W-:Y:S05]  /*5f40*/  BRA `(.L_x_586) ;  /* 0x0000000400d07947 */ /* 0x000fea0003800000 */
.L_x_593:
        /* <DEDUP_REMOVED lines=13> */
.L_x_600:
        /* <DEDUP_REMOVED lines=21> */
.L_x_604:
[----:B------:R-:W-:Y:S05]  /*6170*/  BSYNC B1 ;  /* 0x0000000000017941 */ /* 0x000fea0003800000 */
.L_x_603:
[----:B------:R-:W-:Y:S01]  /*6180*/  LEA R5, R0, 0x3b800000, 0x17 ;  /* 0x3b80000000057811 */ /* 0x000fe200078eb8ff */
[----:B------:R-:W-:-:S05]  /*6190*/  IMAD.SHL.U32 R0, R3, 0x100000, RZ ;  /* 0x0010000003007824 */ /* 0x000fca00078e00ff */
[----:B------:R-:W-:-:S07]  /*61a0*/  LOP3.LUT R0, R5, R0, R6, 0xfe, !PT ;  /* 0x0000000005007212 */ /* 0x000fce00078efe06 */
.L_x_602:
[----:B------:R-:W-:Y:S05]  /*61b0*/  BSYNC B0 ;  /* 0x0000000000007941 */ /* 0x000fea0003800000 */
.L_x_601:
[----:B------:R-:W-:-:S04]  /*61c0*/  F2FP.BF16.F32.PACK_AB R0, RZ, R0 ;  /* 0x00000000ff00723e */ /* 0x000fc800000010ff */
[----:B------:R-:W-:Y:S01]  /*61d0*/  PRMT R17, R0, 0x7610, R17 ;  /* 0x0000761000117816 */ /* 0x000fe20000000011 */
[----:B------:R-:W-:Y:S06]  /*61e0*/  BRA `(.L_x_586) ;  /* 0x0000000400287947 */ /* 0x000fec0003800000 */
.L_x_599:
        /* <DEDUP_REMOVED lines=21> */
.L_x_608:
[----:B------:R-:W-:Y:S05]  /*6340*/  BSYNC B1 ;  /* 0x0000000000017941 */ /* 0x000fea0003800000 */
.L_x_607:
[----:B------:R-:W-:Y:S01]  /*6350*/  LEA R5, R0, 0x37800000, 0x17 ;  /* 0x3780000000057811 */ /* 0x000fe200078eb8ff */
[----:B------:R-:W-:-:S05]  /*6360*/  IMAD.SHL.U32 R0, R3, 0x200000, RZ ;  /* 0x0020000003007824 */ /* 0x000fca00078e00ff */
[----:B------:R-:W-:-:S07]  /*6370*/  LOP3.LUT R0, R5, R0, R6, 0xfe, !PT ;  /* 0x0000000005007212 */ /* 0x000fce00078efe06 */
.L_x_606:
[----:B------:R-:W-:Y:S05]  /*6380*/  BSYNC B0 ;  /* 0x0000000000007941 */ /* 0x000fea0003800000 */
.L_x_605:
[----:B------:R-:W-:-:S04]  /*6390*/  F2FP.BF16.F32.PACK_AB R0, RZ, R0 ;  /* 0x00000000ff00723e */ /* 0x000fc800000010ff */
[----:B------:R-:W-:Y:S01]  /*63a0*/  PRMT R17, R0, 0x7610, R17 ;  /* 0x0000761000117816 */ /* 0x000fe20000000011 */
[----:B------:R-:W-:Y:S06]  /*63b0*/  BRA `(.L_x_586) ;  /* 0x0000000000b47947 */ /* 0x000fec0003800000 */
.L_x_598:
        /* <DEDUP_REMOVED lines=14> */
.L_x_612:
[----:B------:R-:W-:Y:S05]  /*64a0*/  BSYNC B0 ;  /* 0x0000000000007941 */ /* 0x000fea0003800000 */
.L_x_611:
[----:B------:R-:W-:-:S04]  /*64b0*/  F2FP.BF16.F32.PACK_AB R0, RZ, R0 ;  /* 0x00000000ff00723e */ /* 0x000fc800000010ff */
[----:B------:R-:W-:Y:S01]  /*64c0*/  PRMT R17, R0, 0x7610, R17 ;  /* 0x0000761000117816 */ /* 0x000fe20000000011 */
[----:B------:R-:W-:Y:S06]  /*64d0*/  BRA `(.L_x_586) ;  /* 0x00000000006c7947 */ /* 0x000fec0003800000 */
.L_x_585:
        /* <DEDUP_REMOVED lines=16> */
.L_x_613:
[----:B------:R-:W-:Y:S01]  /*65e0*/  PRMT R17, RZ, 0x7610, R17 ;  /* 0x00007610ff117816 */ /* 0x000fe20000000011 */
[----:B------:R-:W-:Y:S06]  /*65f0*/  BRA `(.L_x_586) ;  /* 0x0000000000247947 */ /* 0x000fec0003800000 */
.L_x_610:
[----:B------:R-:W2:Y:S02]  /*6600*/  LDG.E.64 R4, desc[UR36][R4.64] ;  /* 0x0000002404047981 */ /* 0x000ea4000c1e1b00 */
[----:B--2---:R-:W0:Y:S02]  /*6610*/  I2F.U64 R0, R4 ;  /* 0x0000000400007312 */ /* 0x004e240000301000 */
[----:B0-----:R-:W-:-:S04]  /*6620*/  F2FP.BF16.F32.PACK_AB R0, RZ, R0 ;  /* 0x00000000ff00723e */ /* 0x001fc800000010ff */
[----:B------:R-:W-:Y:S01]  /*6630*/  PRMT R17, R0, 0x7610, R17 ;  /* 0x0000761000117816 */ /* 0x000fe20000000011 */
[----:B------:R-:W-:Y:S06]  /*6640*/  BRA `(.L_x_586) ;  /* 0x0000000000107947 */ /* 0x000fec0003800000 */
.L_x_609:
[----:B------:R-:W2:Y:S02]  /*6650*/  LDG.E R4, desc[UR36][R4.64] ;  /* 0x0000002404047981 */ /* 0x000ea4000c1e1900 */
[----:B--2---:R-:W-:-:S04]  /*6660*/  I2FP.F32.U32 R0, R4 ;  /* 0x0000000400007245 */ /* 0x004fc80000201000 */
[----:B------:R-:W-:-:S04]  /*6670*/  F2FP.BF16.F32.PACK_AB R0, RZ, R0 ;  /* 0x00000000ff00723e */ /* 0x000fc800000010ff */
[----:B------:R-:W-:-:S07]  /*6680*/  PRMT R17, R0, 0x7610, R17 ;  /* 0x0000761000117816 */ /* 0x000fce0000000011 */
.L_x_586:
[----:B------:R-:W-:-:S07]  /*6690*/  VIADD R29, R29, 0x80 ;  /* 0x000000801d1d7836 */ /* 0x000fce0000000000 */
.L_x_547:
[----:B------:R-:W-:Y:S05]  /*66a0*/  BSYNC B6 ;  /* 0x0000000000067941 */ /* 0x000fea0003800000 */
.L_x_546:
        /* <DEDUP_REMOVED lines=26> */
.L_x_619:
[----:B------:R-:W2:Y:S02]  /*6850*/  LDG.E.U8 R4, desc[UR36][R4.64] ;  /* 0x0000002404047981 */ /* 0x000ea4000c1e1100 */
[----:B--2---:R-:W-:-:S04]  /*6860*/  I2FP.F32.U32 R0, R4 ;  /* 0x0000000400007245 */ /* 0x004fc80000201000 */
[----:B------:R-:W-:-:S04]  /*6870*/  F2FP.BF16.F32.PACK_AB R0, RZ, R0 ;  /* 0x00000000ff00723e */ /* 0x000fc800000010ff */
[----:B------:R-:W-:Y:S01]  /*6880*/  PRMT R26, R0, 0x7610, R26 ;  /* 0x00007610001a7816 */ /* 0x000fe2000000001a */
[----:B------:R-:W-:Y:S06]  /*6890*/  BRA `(.L_x_621) ;  /* 0x0000000c00c87947 */ /* 0x000fec0003800000 */
.L_x_618:
        /* <DEDUP_REMOVED lines=11> */
.L_x_623:
[----:B------:R-:W2:Y:S02]  /*6950*/  LDG.E R4, desc[UR36][R4.64] ;  /* 0x0000002404047981 */ /* 0x000ea4000c1e1900 */
[----:B--2---:R-:W-:-:S04]  /*6960*/  I2FP.F32.S32 R0, R4 ;  /* 0x0000000400007245 */ /* 0x004fc80000201400 */
[----:B------:R-:W-:-:S04]  /*6970*/  F2FP.BF16.F32.PACK_AB R0, RZ, R0 ;  /* 0x00000000ff00723e */ /* 0x000fc800000010ff */
[----:B------:R-:W-:Y:S01]  /*6980*/  PRMT R26, R0, 0x7610, R26 ;  /* 0x00007610001a7816 */ /* 0x000fe2000000001a */
[----:B------:R-:W-:Y:S06]  /*6990*/  BRA `(.L_x_621) ;  /* 0x0000000c00887947 */ /* 0x000fec0003800000 */
.L_x_622:
[----:B------:R-:W2:Y:S02]  /*69a0*/  LDG.E.U16 R4, desc[UR36][R4.64] ;  /* 0x0000002404047981 */ /* 0x000ea4000c1e1500 */
[----:B--2---:R-:W0:Y:S02]  /*69b0*/  I2F.S16 R0, R4 ;  /* 0x0000000400007306 */ /* 0x004e240000101400 */
[----:B0-----:R-:W-:-:S04]  /*69c0*/  F2FP.BF16.F32.PACK_AB R0, RZ, R0 ;  /* 0x00000000ff00723e */ /* 0x001fc800000010ff */
[----:B------:R-:W-:Y:S01]  /*69d0*/  PRMT R26, R0, 0x7610, R26 ;  /* 0x00007610001a7816 */ /* 0x000fe2000000001a */
[----:B------:R-:W-:Y:S06]  /*69e0*/  BRA `(.L_x_621) ;  /* 0x0000000c00747947 */ /* 0x000fec0003800000 */
.L_x_617:
        /* <DEDUP_REMOVED lines=9> */
.L_x_625:
[----:B------:R-:W2:Y:S02]  /*6a80*/  LDG.E.U16 R0, desc[UR36][R4.64] ;  /* 0x0000002404007981 */ /* 0x000ea4000c1e1500 */
[----:B--2---:R-:W-:-:S05]  /*6a90*/  HADD2.F32 R0, -RZ, R0.H0_H0 ;  /* 0x20000000ff007230 */ /* 0x004fca0000004100 */
[----:B------:R-:W-:-:S04]  /*6aa0*/  F2FP.BF16.F32.PACK_AB R0, RZ, R0 ;  /* 0x00000000ff00723e */ /* 0x000fc800000010ff */
[----:B------:R-:W-:Y:S01]  /*6ab0*/  PRMT R26, R0, 0x7610, R26 ;  /* 0x00007610001a7816 */ /* 0x000fe2000000001a */
[----:B------:R-:W-:Y:S06]  /*6ac0*/  BRA `(.L_x_621) ;  /* 0x0000000c003c7947 */ /* 0x000fec0003800000 */
.L_x_624:
        /* <DEDUP_REMOVED lines=9> */
.L_x_627:
[----:B------:R-:W2:Y:S02]  /*6b60*/  LDG.E.U16 R4, desc[UR36][R4.64] ;  /* 0x0000002404047981 */ /* 0x000ea4000c1e1500 */
[----:B--2---:R-:W-:-:S05]  /*6b70*/  HADD2.F32 R0, -RZ, R4.H0_H0 ;  /* 0x20000004ff007230 */ /* 0x004fca0000004100 */
[----:B------:R-:W-:-:S04]  /*6b80*/  F2FP.BF16.F32.PACK_AB R0, RZ, R0 ;  /* 0x00000000ff00723e */ /* 0x000fc800000010ff */
[----:B------:R-:W-:Y:S01]  /*6b90*/  PRMT R26, R0, 0x7610, R26 ;  /* 0x00007610001a7816 */ /* 0x000fe2000000001a */
[----:B------:R-:W-:Y:S06]  /*6ba0*/  BRA `(.L_x_621) ;  /* 0x0000000c00047947 */ /* 0x000fec0003800000 */
.L_x_626:
        /* <DEDUP_REMOVED lines=9> */
.L_x_616:
        /* <DEDUP_REMOVED lines=14> */
.L_x_630:
        /* <DEDUP_REMOVED lines=9> */
.L_x_629:
        /* <DEDUP_REMOVED lines=28> */
.L_x_632:
        /* <DEDUP_REMOVED lines=15> */
.L_x_631:
[----:B------:R0:W5:Y:S01]  /*7060*/  LDG.E.U16 R26, desc[UR36][R4.64] ;  /* 0x00000024041a7981 */ /* 0x000162000c1e1500 */
[----:B------:R-:W-:Y:S05]  /*7070*/  BRA `(.L_x_621) ;  /* 0x0000000400d07947 */ /* 0x000fea0003800000 */
.L_x_628:
        /* <DEDUP_REMOVED lines=13> */
.L_x_635:
        /* <DEDUP_REMOVED lines=21> */
.L_x_639:
[----:B------:R-:W-:Y:S05]  /*72a0*/  BSYNC B1 ;  /* 0x0000000000017941 */ /* 0x000fea0003800000 */
.L_x_638:
[----:B------:R-:W-:Y:S01]  /*72b0*/  LEA R5, R0, 0x3b800000, 0x17 ;  /* 0x3b80000000057811 */ /* 0x000fe200078eb8ff */
[----:B------:R-:W-:-:S05]  /*72c0*/  IMAD.SHL.U32 R0, R3, 0x100000, RZ ;  /* 0x0010000003007824 */ /* 0x000fca00078e00ff */
[----:B------:R-:W-:-:S07]  /*72d0*/  LOP3.LUT R0, R5, R0, R6, 0xfe, !PT ;  /* 0x0000000005007212 */ /* 0x000fce00078efe06 */
.L_x_637:
[----:B------:R-:W-:Y:S05]  /*72e0*/  BSYNC B0 ;  /* 0x0000000000007941 */ /* 0x000fea0003800000 */
.L_x_636:
[----:B------:R-:W-:-:S04]  /*72f0*/  F2FP.BF16.F32.PACK_AB R0, RZ, R0 ;  /* 0x00000000ff00723e */ /* 0x000fc800000010ff */
[----:B------:R-:W-:Y:S01]  /*7300*/  PRMT R26, R0, 0x7610, R26 ;  /* 0x00007610001a7816 */ /* 0x000fe2000000001a */
[----:B------:R-:W-:Y:S06]  /*7310*/  BRA `(.L_x_621) ;  /* 0x0000000400287947 */ /* 0x000fec0003800000 */
.L_x_634:
        /* <DEDUP_REMOVED lines=21> */
.L_x_643:
[----:B------:R-:W-:Y:S05]  /*7470*/  BSYNC B1 ;  /* 0x0000000000017941 */ /* 0x000fea0003800000 */
.L_x_642:
[----:B------:R-:W-:Y:S01]  /*7480*/  LEA R5, R0, 0x37800000, 0x17 ;  /* 0x3780000000057811 */ /* 0x000fe200078eb8ff */
[----:B------:R-:W-:-:S05]  /*7490*/  IMAD.SHL.U32 R0, R3, 0x200000, RZ ;  /* 0x0020000003007824 */ /* 0x000fca00078e00ff */
[----:B------:R-:W-:-:S07]  /*74a0*/  LOP3.LUT R0, R5, R0, R6, 0xfe, !PT ;  /* 0x0000000005007212 */ /* 0x000fce00078efe06 */
.L_x_641:
[----:B------:R-:W-:Y:S05]  /*74b0*/  BSYNC B0 ;  /* 0x0000000000007941 */ /* 0x000fea0003800000 */
.L_x_640:
[----:B------:R-:W-:-:S04]  /*74c0*/  F2FP.BF16.F32.PACK_AB R0, RZ, R0 ;  /* 0x00000000ff00723e */ /* 0x000fc800000010ff */
[----:B------:R-:W-:Y:S01]  /*74d0*/  PRMT R26, R0, 0x7610, R26 ;  /* 0x00007610001a7816 */ /* 0x000fe2000000001a */
[----:B------:R-:W-:Y:S06]  /*74e0*/  BRA `(.L_x_621) ;  /* 0x0000000000b47947 */ /* 0x000fec0003800000 */
.L_x_633:
        /* <DEDUP_REMOVED lines=14> */
.L_x_647:
[----:B------:R-:W-:Y:S05]  /*75d0*/  BSYNC B0 ;  /* 0x0000000000007941 */ /* 0x000fea0003800000 */
.L_x_646:
[----:B------:R-:W-:-:S04]  /*75e0*/  F2FP.BF16.F32.PACK_AB R0, RZ, R0 ;  /* 0x00000000ff00723e */ /* 0x000fc800000010ff */
[----:B------:R-:W-:Y:S01]  /*75f0*/  PRMT R26, R0, 0x7610, R26 ;  /* 0x00007610001a7816 */ /* 0x000fe2000000001a */
[----:B------:R-:W-:Y:S06]  /*7600*/  BRA `(.L_x_621) ;  /* 0x00000000006c7947 */ /* 0x000fec0003800000 */
.L_x_620:
        /* <DEDUP_REMOVED lines=16> */
.L_x_648:
[----:B------:R-:W-:Y:S01]  /*7710*/  PRMT R26, RZ, 0x7610, R26 ;  /* 0x00007610ff1a7816 */ /* 0x000fe2000000001a */
[----:B------:R-:W-:Y:S06]  /*7720*/  BRA `(.L_x_621) ;  /* 0x0000000000247947 */ /* 0x000fec0003800000 */
.L_x_645:
[----:B------:R-:W2:Y:S02]  /*7730*/  LDG.E.64 R4, desc[UR36][R4.64] ;  /* 0x0000002404047981 */ /* 0x000ea4000c1e1b00 */
[----:B--2---:R-:W0:Y:S02]  /*7740*/  I2F.U64 R0, R4 ;  /* 0x0000000400007312 */ /* 0x004e240000301000 */
[----:B0-----:R-:W-:-:S04]  /*7750*/  F2FP.BF16.F32.PACK_AB R0, RZ, R0 ;  /* 0x00000000ff00723e */ /* 0x001fc800000010ff */
[----:B------:R-:W-:Y:S01]  /*7760*/  PRMT R26, R0, 0x7610, R26 ;  /* 0x00007610001a7816 */ /* 0x000fe2000000001a */
[----:B------:R-:W-:Y:S06]  /*7770*/  BRA `(.L_x_621) ;  /* 0x0000000000107947 */ /* 0x000fec0003800000 */
.L_x_644:
[----:B------:R-:W2:Y:S02]  /*7780*/  LDG.E R4, desc[UR36][R4.64] ;  /* 0x0000002404047981 */ /* 0x000ea4000c1e1900 */
[----:B--2---:R-:W-:-:S04]  /*7790*/  I2FP.F32.U32 R0, R4 ;  /* 0x0000000400007245 */ /* 0x004fc80000201000 */
[----:B------:R-:W-:-:S04]  /*77a0*/  F2FP.BF16.F32.PACK_AB R0, RZ, R0 ;  /* 0x00000000ff00723e */ /* 0x000fc800000010ff */
[----:B------:R-:W-:-:S07]  /*77b0*/  PRMT R26, R0, 0x7610, R26 ;  /* 0x00007610001a7816 */ /* 0x000fce000000001a */
.L_x_621:
        /* <DEDUP_REMOVED lines=22> */
.L_x_652:
[----:B------:R-:W2:Y:S02]  /*7920*/  LDG.E.U8 R4, desc[UR36][R4.64] ;  /* 0x0000002404047981 */ /* 0x000ea4000c1e1100 */
[----:B--2---:R-:W-:-:S04]  /*7930*/  I2FP.F32.U32 R0, R4 ;  /* 0x0000000400007245 */ /* 0x004fc80000201000 */
[----:B------:R-:W-:-:S04]  /*7940*/  F2FP.BF16.F32.PACK_AB R0, RZ, R0 ;  /* 0x00000000ff00723e */ /* 0x000fc800000010ff */
[----:B------:R-:W-:Y:S01]  /*7950*/  PRMT R18, R0, 0x7610, R18 ;  /* 0x0000761000127816 */ /* 0x000fe20000000012 */
[----:B------:R-:W-:Y:S06]  /*7960*/  BRA `(.L_x_615) ;  /* 0x0000000c00c87947 */ /* 0x000fec0003800000 */
.L_x_651:
        /* <DEDUP_REMOVED lines=11> */
.L_x_655:
[----:B------:R-:W2:Y:S02]  /*7a20*/  LDG.E R4, desc[UR36][R4.64] ;  /* 0x0000002404047981 */ /* 0x000ea4000c1e1900 */
[----:B--2---:R-:W-:-:S04]  /*7a30*/  I2FP.F32.S32 R0, R4 ;  /* 0x0000000400007245 */ /* 0x004fc80000201400 */
[----:B------:R-:W-:-:S04]  /*7a40*/  F2FP.BF16.F32.PACK_AB R0, RZ, R0 ;  /* 0x00000000ff00723e */ /* 0x000fc800000010ff */
[----:B------:R-:W-:Y:S01]  /*7a50*/  PRMT R18, R0, 0x7610, R18 ;  /* 0x0000761000127816 */ /* 0x000fe20000000012 */
[----:B------:R-:W-:Y:S06]  /*7a60*/  BRA `(.L_x_615) ;  /* 0x0000000c00887947 */ /* 0x000fec0003800000 */
.L_x_654:
[----:B------:R-:W2:Y:S02]  /*7a70*/  LDG.E.U16 R4, desc[UR36][R4.64] ;  /* 0x0000002404047981 */ /* 0x000ea4000c1e1500 */
[----:B--2---:R-:W0:Y:S02]  /*7a80*/  I2F.S16 R0, R4 ;  /* 0x0000000400007306 */ /* 0x004e240000101400 */
[----:B0-----:R-:W-:-:S04]  /*7a90*/  F2FP.BF16.F32.PACK_AB R0, RZ, R0 ;  /* 0x00000000ff00723e */ /* 0x001fc800000010ff */
[----:B------:R-:W-:Y:S01]  /*7aa0*/  PRMT R18, R0, 0x7610, R18 ;  /* 0x0000761000127816 */ /* 0x000fe20000000012 */
[----:B------:R-:W-:Y:S06]  /*7ab0*/  BRA `(.L_x_615) ;  /* 0x0000000c00747947 */ /* 0x000fec0003800000 */
.L_x_650:
        /* <DEDUP_REMOVED lines=9> */
.L_x_657:
[----:B------:R-:W2:Y:S02]  /*7b50*/  LDG.E.U16 R0, desc[UR36][R4.64] ;  /* 0x0000002404007981 */ /* 0x000ea4000c1e1500 */
[----:B--2---:R-:W-:-:S05]  /*7b60*/  HADD2.F32 R0, -RZ, R0.H0_H0 ;  /* 0x20000000ff007230 */ /* 0x004fca0000004100 */
[----:B------:R-:W-:-:S04]  /*7b70*/  F2FP.BF16.F32.PACK_AB R0, RZ, R0 ;  /* 0x00000000ff00723e */ /* 0x000fc800000010ff */
[----:B------:R-:W-:Y:S01]  /*7b80*/  PRMT R18, R0, 0x7610, R18 ;  /* 0x0000761000127816 */ /* 0x000fe20000000012 */
[----:B------:R-:W-:Y:S06]  /*7b90*/  BRA `(.L_x_615) ;  /* 0x0000000c003c7947 */ /* 0x000fec0003800000 */
.L_x_656:
        /* <DEDUP_REMOVED lines=9> */
.L_x_659:
[----:B------:R-:W2:Y:S02]  /*7c30*/  LDG.E.U16 R4, desc[UR36][R4.64] ;  /* 0x0000002404047981 */ /* 0x000ea4000c1e1500 */
[----:B--2---:R-:W-:-:S05]  /*7c40*/  HADD2.F32 R0, -RZ, R4.H0_H0 ;  /* 0x20000004ff007230 */ /* 0x004fca0000004100 */
[----:B------:R-:W-:-:S04]  /*7c50*/  F2FP.BF16.F32.PACK_AB R0, RZ, R0 ;  /* 0x00000000ff00723e */ /* 0x000fc800000010ff */
[----:B------:R-:W-:Y:S01]  /*7c60*/  PRMT R18, R0, 0x7610, R18 ;  /* 0x0000761000127816 */ /* 0x000fe20000000012 */
[----:B------:R-:W-:Y:S06]  /*7c70*/  BRA `(.L_x_615) ;  /* 0x0000000c00047947 */ /* 0x000fec0003800000 */
.L_x_658:
        /* <DEDUP_REMOVED lines=9> */
.L_x_649:
        /* <DEDUP_REMOVED lines=14> */
.L_x_662:
        /* <DEDUP_REMOVED lines=9> */
.L_x_661:
        /* <DEDUP_REMOVED lines=28> */
.L_x_664:
        /* <DEDUP_REMOVED lines=15> */
.L_x_663:
[----:B------:R1:W5:Y:S01]  /*8130*/  LDG.E.U16 R18, desc[UR36][R4.64] ;  /* 0x0000002404127981 */ /* 0x000362000c1e1500 */
[----:B------:R-:W-:Y:S05]  /*8140*/  BRA `(.L_x_615) ;  /* 0x0000000400d07947 */ /* 0x000fea0003800000 */
.L_x_660:
        /* <DEDUP_REMOVED lines=13> */
.L_x_667:
        /* <DEDUP_REMOVED lines=21> */
.L_x_671:
[----:B------:R-:W-:Y:S05]  /*8370*/  BSYNC B1 ;  /* 0x0000000000017941 */ /* 0x000fea0003800000 */
.L_x_670:
[----:B------:R-:W-:Y:S01]  /*8380*/  LEA R5, R0, 0x3b800000, 0x17 ;  /* 0x3b80000000057811 */ /* 0x000fe200078eb8ff */
[----:B------:R-:W-:-:S05]  /*8390*/  IMAD.SHL.U32 R0, R3, 0x100000, RZ ;  /* 0x0010000003007824 */ /* 0x000fca00078e00ff */
[----:B------:R-:W-:-:S07]  /*83a0*/  LOP3.LUT R0, R5, R0, R6, 0xfe, !PT ;  /* 0x0000000005007212 */ /* 0x000fce00078efe06 */
.L_x_669:
[----:B------:R-:W-:Y:S05]  /*83b0*/  BSYNC B0 ;  /* 0x0000000000007941 */ /* 0x000fea0003800000 */
.L_x_668:
[----:B------:R-:W-:-:S04]  /*83c0*/  F2FP.BF16.F32.PACK_AB R0, RZ, R0 ;  /* 0x00000000ff00723e */ /* 0x000fc800000010ff */
[----:B------:R-:W-:Y:S01]  /*83d0*/  PRMT R18, R0, 0x7610, R18 ;  /* 0x0000761000127816 */ /* 0x000fe20000000012 */
[----:B------:R-:W-:Y:S06]  /*83e0*/  BRA `(.L_x_615) ;  /* 0x0000000400287947 */ /* 0x000fec0003800000 */
.L_x_666:
        /* <DEDUP_REMOVED lines=21> */
.L_x_675:
[----:B------:R-:W-:Y:S05]  /*8540*/  BSYNC B1 ;  /* 0x0000000000017941 */ /* 0x000fea0003800000 */
.L_x_674:
[----:B------:R-:W-:Y:S01]  /*8550*/  LEA R5, R0, 0x37800000, 0x17 ;  /* 0x3780000000057811 */ /* 0x000fe200078eb8ff */
[----:B------:R-:W-:-:S05]  /*8560*/  IMAD.SHL.U32 R0, R3, 0x200000, RZ ;  /* 0x0020000003007824 */ /* 0x000fca00078e00ff */
[----:B------:R-:W-:-:S07]  /*8570*/  LOP3.LUT R0, R5, R0, R6, 0xfe, !PT ;  /* 0x0000000005007212 */ /* 0x000fce00078efe06 */
.L_x_673:
[----:B------:R-:W-:Y:S05]  /*8580*/  BSYNC B0 ;  /* 0x0000000000007941 */ /* 0x000fea0003800000 */
.L_x_672:
[----:B------:R-:W-:-:S04]  /*8590*/  F2FP.BF16.F32.PACK_AB R0, RZ, R0 ;  /* 0x00000000ff00723e */ /* 0x000fc800000010ff */
[----:B------:R-:W-:Y:S01]  /*85a0*/  PRMT R18, R0, 0x7610, R18 ;  /* 0x0000761000127816 */ /* 0x000fe20000000012 */
[----:B------:R-:W-:Y:S06]  /*85b0*/  BRA `(.L_x_615) ;  /* 0x0000000000b47947 */ /* 0x000fec0003800000 */
.L_x_665:
        /* <DEDUP_REMOVED lines=14> */
.L_x_679:
[----:B------:R-:W-:Y:S05]  /*86a0*/  BSYNC B0 ;  /* 0x0000000000007941 */ /* 0x000fea0003800000 */
.L_x_678:
[----:B------:R-:W-:-:S04]  /*86b0*/  F2FP.BF16.F32.PACK_AB R0, RZ, R0 ;  /* 0x00000000ff00723e */ /* 0x000fc800000010ff */
[----:B------:R-:W-:Y:S01]  /*86c0*/  PRMT R18, R0, 0x7610, R18 ;  /* 0x0000761000127816 */ /* 0x000fe20000000012 */
[----:B------:R-:W-:Y:S06]  /*86d0*/  BRA `(.L_x_615) ;  /* 0x00000000006c7947 */ /* 0x000fec0003800000 */
.L_x_653:
        /* <DEDUP_REMOVED lines=16> */
.L_x_680:
[----:B------:R-:W-:Y:S01]  /*87e0*/  PRMT R18, RZ, 0x7610, R18 ;  /* 0x00007610ff127816 */ /* 0x000fe20000000012 */
[----:B------:R-:W-:Y:S06]  /*87f0*/  BRA `(.L_x_615) ;  /* 0x0000000000247947 */ /* 0x000fec0003800000 */
.L_x_677:
[----:B------:R-:W2:Y:S02]  /*8800*/  LDG.E.64 R4, desc[UR36][R4.64] ;  /* 0x0000002404047981 */ /* 0x000ea4000c1e1b00 */
[----:B--2---:R-:W0:Y:S02]  /*8810*/  I2F.U64 R0, R4 ;  /* 0x0000000400007312 */ /* 0x004e240000301000 */
[----:B0-----:R-:W-:-:S04]  /*8820*/  F2FP.BF16.F32.PACK_AB R0, RZ, R0 ;  /* 0x00000000ff00723e */ /* 0x001fc800000010ff */
[----:B------:R-:W-:Y:S01]  /*8830*/  PRMT R18, R0, 0x7610, R18 ;  /* 0x0000761000127816 */ /* 0x000fe20000000012 */
[----:B------:R-:W-:Y:S06]  /*8840*/  BRA `(.L_x_615) ;  /* 0x0000000000107947 */ /* 0x000fec0003800000 */
.L_x_676:
[----:B------:R-:W2:Y:S02]  /*8850*/  LDG.E R4, desc[UR36][R4.64] ;  /* 0x0000002404047981 */ /* 0x000ea4000c1e1900 */
[----:B--2---:R-:W-:-:S04]  /*8860*/  I2FP.F32.U32 R0, R4 ;  /* 0x0000000400007245 */ /* 0x004fc80000201000 */
[----:B------:R-:W-:-:S04]  /*8870*/  F2FP.BF16.F32.PACK_AB R0, RZ, R0 ;  /* 0x00000000ff00723e */ /* 0x000fc800000010ff */
[----:B------:R-:W-:-:S07]  /*8880*/  PRMT R18, R0, 0x7610, R18 ;  /* 0x0000761000127816 */ /* 0x000fce0000000012 */
.L_x_615:
[----:B------:R-:W-:Y:S05]  /*8890*/  BSYNC B6 ;  /* 0x0000000000067941 */ /* 0x000fea0003800000 */
.L_x_614:
[----:B------:R-:W2:Y:S01]  /*88a0*/  S2R R11, SR_TID.X ;  /* 0x00000000000b7919 */ /* 0x000ea20000002100 */
[----:B-----5:R-:W-:Y:S01]  /*88b0*/  IMAD.U32 R3, R23, 0x10000, RZ ;  /* 0x0001000017037824 */ /* 0x020fe200078e00ff */
[----:B------:R-:W3:Y:S01]  /*88c0*/  LDC.U8 R19, c[0x0][0x240] ;  /* 0x00009000ff137b82 */ /* 0x000ee20000000000 */
[----:B------:R-:W-:Y:S01]  /*88d0*/  IMAD.U32 R0, R25, 0x10000, RZ ;  /* 0x0001000019007824 */ /* 0x000fe200078e00ff */
[----:B------:R-:W-:Y:S01]  /*88e0*/  BSSY B6, `(.L_x_681) ;  /* 0x000012e000067945 */ /* 0x000fe20003800000 */
[----:B------:R-:W-:Y:S01]  /*88f0*/  IMAD.U32 R27, R27, 0x10000, RZ ;  /* 0x000100001b1b7824 */ /* 0x000fe200078e00ff */
[----:B------:R-:W-:Y:S01]  /*8900*/  FSETP.NEU.FTZ.AND P0, PT, R3, RZ, PT ;  /* 0x000000ff0300720b */ /* 0x000fe20003f1d000 */
[----:B------:R-:W-:Y:S01]  /*8910*/  IMAD.U32 R26, R26, 0x10000, RZ ;  /* 0x000100001a1a7824 */ /* 0x000fe200078e00ff */
[----:B------:R-:W-:Y:S02]  /*8920*/  FSETP.NEU.FTZ.AND P2, PT, R0, RZ, PT ;  /* 0x000000ff0000720b */ /* 0x000fe40003f5d000 */
[----:B------:R-:W-:-:S02]  /*8930*/  FSETP.NEU.FTZ.AND P3, PT, R27, RZ, PT ;  /* 0x000000ff1b00720b */ /* 0x000fc40003f7d000 */
[----:B------:R-:W-:Y:S01]  /*8940*/  FSETP.NEU.FTZ.AND P1, PT, R26, RZ, PT ;  /* 0x000000ff1a00720b */ /* 0x000fe20003f3d000 */
[----:B--2---:R-:W-:Y:S01]  /*8950*/  IMAD.MOV.U32 R23, RZ, RZ, R11 ;  /* 0x000000ffff177224 */ /* 0x004fe200078e000b */
[CC--:B------:R-:W-:Y:S02]  /*8960*/  ISETP.GE.OR P2, PT, R11.reuse, R16.reuse, !P2 ;  /* 0x000000100b00720c */ /* 0x0c0fe40005746670 */
[-C--:B------:R-:W-:Y:S01]  /*8970*/  ISETP.GE.AND P4, PT, R11, R16.reuse, PT ;  /* 0x000000100b00720c */ /* 0x080fe20003f86270 */
[C---:B01----:R-:W-:Y:S02]  /*8980*/  VIADD R5, R23.reuse, 0x100 ;  /* 0x0000010017057836 */ /* 0x043fe40000000000 */
[C---:B------:R-:W-:Y:S02]  /*8990*/  VIADD R7, R23.reuse, 0x180 ;  /* 0x0000018017077836 */ /* 0x040fe40000000000 */
[----:B------:R-:W-:Y:S01]  /*89a0*/  VIADD R25, R23, 0x80 ;  /* 0x0000008017197836 */ /* 0x000fe20000000000 */
[----:B------:R-:W-:-:S02]  /*89b0*/  ISETP.GE.OR P3, PT, R5, R16, !P3 ;  /* 0x000000100500720c */ /* 0x000fc40005f66670 */
[-C--:B------:R-:W-:Y:S02]  /*89c0*/  ISETP.GE.OR P1, PT, R7, R16.reuse, !P1 ;  /* 0x000000100700720c */ /* 0x080fe40004f26670 */
[----:B------:R-:W-:Y:S02]  /*89d0*/  ISETP.GE.OR P0, PT, R25, R16, !P0 ;  /* 0x000000101900720c */ /* 0x000fe40004706670 */
[----:B------:R-:W-:-:S04]  /*89e0*/  @!P2 FSET.BF.GT.FTZ.AND R0, R0, RZ, PT ;  /* 0x000000ff0000a20a */ /* 0x000fc80003814000 */
[----:B------:R-:W-:-:S03]  /*89f0*/  @!P2 F2FP.BF16.F32.PACK_AB R0, RZ, R0 ;  /* 0x00000000ff00a23e */ /* 0x000fc600000010ff */
[----:B------:R-:W-:Y:S02]  /*8a00*/  @!P3 FSET.BF.GT.FTZ.AND R27, R27, RZ, PT ;  /* 0x000000ff1b1bb20a */ /* 0x000fe40003814000 */
[----:B------:R-:W-:Y:S02]  /*8a10*/  @!P1 FSET.BF.GT.FTZ.AND R26, R26, RZ, PT ;  /* 0x000000ff1a1a920a */ /* 0x000fe40003814000 */
[----:B------:R-:W-:Y:S02]  /*8a20*/  @!P0 FSET.BF.GT.FTZ.AND R3, R3, RZ, PT ;  /* 0x000000ff0303820a */ /* 0x000fe40003814000 */
[----:B------:R-:W-:Y:S02]  /*8a30*/  @!P3 F2FP.BF16.F32.PACK_AB R27, RZ, R27 ;  /* 0x0000001bff1bb23e */ /* 0x000fe400000010ff */
[----:B------:R-:W-:Y:S02]  /*8a40*/  @!P1 F2FP.BF16.F32.PACK_AB R26, RZ, R26 ;  /* 0x0000001aff1a923e */ /* 0x000fe400000010ff */
[----:B------:R-:W-:-:S02]  /*8a50*/  @!P0 F2FP.BF16.F32.PACK_AB R3, RZ, R3 ;  /* 0x00000003ff03823e */ /* 0x000fc400000010ff */
[----:B------:R-:W-:Y:S02]  /*8a60*/  @!P2 PRMT R24, R0, 0x7610, R24 ;  /* 0x000076100018a816 */ /* 0x000fe40000000018 */
[----:B------:R-:W-:Y:S02]  /*8a70*/  @!P3 PRMT R17, R27, 0x7610, R17 ;  /* 0x000076101b11b816 */ /* 0x000fe40000000011 */
[----:B------:R-:W-:Y:S02]  /*8a80*/  @!P1 PRMT R18, R26, 0x7610, R18 ;  /* 0x000076101a129816 */ /* 0x000fe40000000012 */
[----:B------:R-:W-:Y:S01]  /*8a90*/  @!P0 PRMT R22, R3, 0x7610, R22 ;  /* 0x0000761003168816 */ /* 0x000fe20000000016 */
[----:B---3--:R-:W-:Y:S06]  /*8aa0*/  @P4 BRA `(.L_x_682) ;  /* 0x0000001000444947 */ /* 0x008fec0003800000 */
[----:B------:R-:W0:Y:S01]  /*8ab0*/  LDC.64 R8, c[0x0][0x218] ;  /* 0x00008600ff087b82 */ /* 0x000e220000000a00 */
[----:B------:R-:W-:Y:S01]  /*8ac0*/  IMAD R0, R2, 0x200, R11 ;  /* 0x0000020002007824 */ /* 0x000fe200078e020b */
[----:B------:R-:W-:Y:S01]  /*8ad0*/  PRMT R4, R19, 0x9910, RZ ;  /* 0x0000991013047816 */ /* 0x000fe200000000ff */
[----:B------:R-:W-:Y:S02]  /*8ae0*/  ULDC UR4, c[0x0][0x244] ;  /* 0x0000910000047ab9 */ /* 0x000fe40000000800 */
[----:B------:R-:W-:Y:S02]  /*8af0*/  IMAD R3, R0, UR4, RZ ;  /* 0x0000000400037c24 */ /* 0x000fe4000f8e02ff */
[----:B------:R-:W-:-:S05]  /*8b00*/  IMAD.MOV.U32 R0, RZ, RZ, R4 ;  /* 0x000000ffff007224 */ /* 0x000fca00078e0004 */
        /* <DEDUP_REMOVED lines=12> */
[----:B------:R-:W-:Y:S02]  /*8bd0*/  IMAD.U32 R24, R24, 0x10000, RZ ;  /* 0x0001000018187824 */ /* 0x000fe400078e00ff */
[----:B------:R-:W-:Y:S02]  /*8be0*/  IMAD.MOV.U32 R23, RZ, RZ, R25 ;  /* 0x000000ffff177224 */ /* 0x000fe400078e0019 */
[----:B------:R-:W0:Y:S02]  /*8bf0*/  F2I.FTZ.TRUNC.NTZ R3, R24 ;  /* 0x0000001800037305 */ /* 0x000e24000021f100 */
[----:B0-----:R0:W-:Y:S01]  /*8c00*/  STG.E.U8 desc[UR36][R8.64], R3 ;  /* 0x0000000308007986 */ /* 0x0011e2000c101124 */
[----:B------:R-:W-:Y:S05]  /*8c10*/  BRA `(.L_x_682) ;  /* 0x0000000c00e87947 */ /* 0x000fea0003800000 */
.L_x_686:
[----:B------:R-:W-:Y:S02]  /*8c20*/  IMAD.U32 R5, R24, 0x10000, RZ ;  /* 0x0001000018057824 */ /* 0x000fe400078e00ff */
[----:B------:R-:W-:-:S04]  /*8c30*/  IMAD.MOV.U32 R23, RZ, RZ, R25 ;  /* 0x000000ffff177224 */ /* 0x000fc800078e0019 */
[----:B------:R-:W0:Y:S02]  /*8c40*/  F2I.S64.TRUNC R4, R5 ;  /* 0x0000000500047311 */ /* 0x000e24000020d900 */
[----:B0-----:R0:W-:Y:S01]  /*8c50*/  STG.E.U8 desc[UR36][R8.64], R4 ;  /* 0x0000000408007986 */ /* 0x0011e2000c101124 */
[----:B------:R-:W-:Y:S05]  /*8c60*/  BRA `(.L_x_682) ;  /* 0x0000000c00d47947 */ /* 0x000fea0003800000 */
.L_x_685:
[----:B------:R-:W-:-:S13]  /*8c70*/  ISETP.NE.AND P0, PT, R0, 0x2, PT ;  /* 0x000000020000780c */ /* 0x000fda0003f05270 */
[----:B------:R-:W-:Y:S05]  /*8c80*/  @!P0 BRA `(.L_x_688) ;  /* 0x0000000000388947 */ /* 0x000fea0003800000 */
[----:B------:R-:W-:-:S13]  /*8c90*/  ISETP.NE.AND P0, PT, R0, 0x3, PT ;  /* 0x000000030000780c */ /* 0x000fda0003f05270 */
[----:B------:R-:W-:Y:S05]  /*8ca0*/  @!P0 BRA `(.L_x_689) ;  /* 0x00000000001c8947 */ /* 0x000fea0003800000 */
[----:B------:R-:W-:-:S13]  /*8cb0*/  ISETP.NE.AND P0, PT, R0, 0x4, PT ;  /* 0x000000040000780c */ /* 0x000fda0003f05270 */
[----:B------:R-:W-:Y:S05]  /*8cc0*/  @P0 BRA `(.L_x_687) ;  /* 0x0000000c00500947 */ /* 0x000fea0003800000 */
[----:B------:R-:W-:Y:S02]  /*8cd0*/  IMAD.U32 R4, R24, 0x10000, RZ ;  /* 0x0001000018047824 */ /* 0x000fe400078e00ff */
[----:B------:R-:W-:-:S04]  /*8ce0*/  IMAD.MOV.U32 R23, RZ, RZ, R25 ;  /* 0x000000ffff177224 */ /* 0x000fc800078e0019 */
[----:B------:R-:W0:Y:S02]  /*8cf0*/  F2I.S64.TRUNC R4, R4 ;  /* 0x0000000400047311 */ /* 0x000e24000020d900 */
[----:B0-----:R0:W-:Y:S01]  /*8d00*/  STG.E.64 desc[UR36][R8.64], R4 ;  /* 0x0000000408007986 */ /* 0x0011e2000c101b24 */
[----:B------:R-:W-:Y:S05]  /*8d10*/  BRA `(.L_x_682) ;  /* 0x0000000c00a87947 */ /* 0x000fea0003800000 */
.L_x_689:
[----:B------:R-:W-:Y:S02]  /*8d20*/  IMAD.U32 R24, R24, 0x10000, RZ ;  /* 0x0001000018187824 */ /* 0x000fe400078e00ff */
[----:B------:R-:W-:Y:S02]  /*8d30*/  IMAD.MOV.U32 R23, RZ, RZ, R25 ;  /* 0x000000ffff177224 */ /* 0x000fe400078e0019 */
[----:B------:R-:W0:Y:S02]  /*8d40*/  F2I.FTZ.TRUNC.NTZ R3, R24 ;  /* 0x0000001800037305 */ /* 0x000e24000021f100 */
[----:B0-----:R0:W-:Y:S01]  /*8d50*/  STG.E desc[UR36][R8.64], R3 ;  /* 0x0000000308007986 */ /* 0x0011e2000c101924 */
[----:B------:R-:W-:Y:S05]  /*8d60*/  BRA `(.L_x_682) ;  /* 0x0000000c00947947 */ /* 0x000fea0003800000 */
.L_x_688:
[----:B------:R-:W-:Y:S02]  /*8d70*/  IMAD.U32 R24, R24, 0x10000, RZ ;  /* 0x0001000018187824 */ /* 0x000fe400078e00ff */
[----:B------:R-:W-:Y:S02]  /*8d80*/  IMAD.MOV.U32 R23, RZ, RZ, R25 ;  /* 0x000000ffff177224 */ /* 0x000fe400078e0019 */
[----:B------:R-:W0:Y:S02]  /*8d90*/  F2I.FTZ.TRUNC.NTZ R3, R24 ;  /* 0x0000001800037305 */ /* 0x000e24000021f100 */
[----:B0-----:R0:W-:Y:S01]  /*8da0*/  STG.E.U16 desc[UR36][R8.64], R3 ;  /* 0x0000000308007986 */ /* 0x0011e2000c101524 */
[----:B------:R-:W-:Y:S05]  /*8db0*/  BRA `(.L_x_682) ;  /* 0x0000000c00807947 */ /* 0x000fea0003800000 */
.L_x_684:
[----:B------:R-:W-:-:S13]  /*8dc0*/  ISETP.GT.AND P0, PT, R0, 0x6, PT ;  /* 0x000000060000780c */ /* 0x000fda0003f04270 */
[----:B------:R-:W-:Y:S05]  /*8dd0*/  @P0 BRA `(.L_x_690) ;  /* 0x0000000000340947 */ /* 0x000fea0003800000 */
[----:B------:R-:W-:-:S13]  /*8de0*/  ISETP.NE.AND P0, PT, R0, 0x5, PT ;  /* 0x000000050000780c */ /* 0x000fda0003f05270 */
[----:B------:R-:W-:Y:S05]  /*8df0*/  @!P0 BRA `(.L_x_691) ;  /* 0x0000000000188947 */ /* 0x000fea0003800000 */
[----:B------:R-:W-:-:S13]  /*8e00*/  ISETP.NE.AND P0, PT, R0, 0x6, PT ;  /* 0x000000060000780c */ /* 0x000fda0003f05270 */
[----:B------:R-:W-:Y:S05]  /*8e10*/  @P0 BRA `(.L_x_687) ;  /* 0x0000000800fc0947 */ /* 0x000fea0003800000 */
[----:B------:R-:W-:Y:S02]  /*8e20*/  IMAD.U32 R3, R24, 0x10000, RZ ;  /* 0x0001000018037824 */ /* 0x000fe400078e00ff */
[----:B------:R-:W-:-:S03]  /*8e30*/  IMAD.MOV.U32 R23, RZ, RZ, R25 ;  /* 0x000000ffff177224 */ /* 0x000fc600078e0019 */
[----:B------:R1:W-:Y:S01]  /*8e40*/  STG.E desc[UR36][R8.64], R3 ;  /* 0x0000000308007986 */ /* 0x0003e2000c101924 */
[----:B------:R-:W-:Y:S05]  /*8e50*/  BRA `(.L_x_682) ;  /* 0x0000000c00587947 */ /* 0x000fea0003800000 */
.L_x_691:
[----:B------:R-:W-:Y:S02]  /*8e60*/  IMAD.U32 R0, R24, 0x10000, RZ ;  /* 0x0001000018007824 */ /* 0x000fe400078e00ff */
[----:B------:R-:W-:-:S03]  /*8e70*/  IMAD.MOV.U32 R23, RZ, RZ, R25 ;  /* 0x000000ffff177224 */ /* 0x000fc600078e0019 */
[----:B------:R-:W-:-:S05]  /*8e80*/  F2FP.F16.F32.PACK_AB R0, RZ, R0 ;  /* 0x00000000ff00723e */ /* 0x000fca00000000ff */
[----:B------:R0:W-:Y:S01]  /*8e90*/  STG.E.U16 desc[UR36][R8.64], R0 ;  /* 0x0000000008007986 */ /* 0x0001e2000c101524 */
[----:B------:R-:W-:Y:S05]  /*8ea0*/  BRA `(.L_x_682) ;  /* 0x0000000c00447947 */ /* 0x000fea0003800000 */
.L_x_690:
[----:B------:R-:W-:-:S13]  /*8eb0*/  ISETP.NE.AND P0, PT, R0, 0x7, PT ;  /* 0x000000070000780c */ /* 0x000fda0003f05270 */
[----:B------:R-:W-:Y:S05]  /*8ec0*/  @!P0 BRA `(.L_x_692) ;  /* 0x00000000003c8947 */ /* 0x000fea0003800000 */
[----:B------:R-:W-:-:S13]  /*8ed0*/  ISETP.NE.AND P0, PT, R0, 0x8, PT ;  /* 0x000000080000780c */ /* 0x000fda0003f05270 */
[----:B------:R-:W-:Y:S05]  /*8ee0*/  @!P0 BRA `(.L_x_693) ;  /* 0x00000000001c8947 */ /* 0x000fea0003800000 */
[----:B------:R-:W-:-:S13]  /*8ef0*/  ISETP.NE.AND P0, PT, R0, 0x9, PT ;  /* 0x000000090000780c */ /* 0x000fda0003f05270 */
[----:B------:R-:W-:Y:S05]  /*8f00*/  @P0 BRA `(.L_x_687) ;  /* 0x0000000800c00947 */ /* 0x000fea0003800000 */
[----:B------:R-:W-:Y:S02]  /*8f10*/  IMAD.U32 R4, R24, 0x10000, RZ ;  /* 0x0001000018047824 */ /* 0x000fe400078e00ff */
[----:B------:R-:W-:Y:S02]  /*8f20*/  IMAD.MOV.U32 R5, RZ, RZ, RZ ;  /* 0x000000ffff057224 */ /* 0x000fe400078e00ff */
[----:B------:R-:W-:-:S03]  /*8f30*/  IMAD.MOV.U32 R23, RZ, RZ, R25 ;  /* 0x000000ffff177224 */ /* 0x000fc600078e0019 */
[----:B------:R2:W-:Y:S01]  /*8f40*/  STG.E.64 desc[UR36][R8.64], R4 ;  /* 0x0000000408007986 */ /* 0x0005e2000c101b24 */
[----:B------:R-:W-:Y:S05]  /*8f50*/  BRA `(.L_x_682) ;  /* 0x0000000c00187947 */ /* 0x000fea0003800000 */
.L_x_693:
[----:B------:R-:W-:Y:S02]  /*8f60*/  IMAD.U32 R24, R24, 0x10000, RZ ;  /* 0x0001000018187824 */ /* 0x000fe400078e00ff */
[----:B------:R-:W-:-:S03]  /*8f70*/  IMAD.MOV.U32 R23, RZ, RZ, R25 ;  /* 0x000000ffff177224 */ /* 0x000fc600078e0019 */
[----:B------:R-:W-:-:S04]  /*8f80*/  F2FP.F16.F32.PACK_AB R3, RZ, R24 ;  /* 0x00000018ff03723e */ /* 0x000fc800000000ff */
[----:B------:R-:W-:-:S05]  /*8f90*/  PRMT R3, R3, 0x5410, RZ ;  /* 0x0000541003037816 */ /* 0x000fca00000000ff */
[----:B------:R3:W-:Y:S01]  /*8fa0*/  STG.E desc[UR36][R8.64], R3 ;  /* 0x0000000308007986 */ /* 0x0007e2000c101924 */
[----:B------:R-:W-:Y:S05]  /*8fb0*/  BRA `(.L_x_682) ;  /* 0x0000000c00007947 */ /* 0x000fea0003800000 */
.L_x_692:
[----:B------:R-:W-:Y:S02]  /*8fc0*/  IMAD.U32 R4, R24, 0x10000, RZ ;  /* 0x0001000018047824 */ /* 0x000fe400078e00ff */
[----:B------:R-:W-:Y:S02]  /*8fd0*/  IMAD.MOV.U32 R23, RZ, RZ, R25 ;  /* 0x000000ffff177224 */ /* 0x000fe400078e0019 */
[----:B------:R-:W-:-:S06]  /*8fe0*/  FMUL.FTZ R4, R4, 1 ;  /* 0x3f80000004047820 */ /* 0x000fcc0000410000 */
[----:B------:R-:W0:Y:S02]  /*8ff0*/  F2F.F64.F32 R4, R4 ;  /* 0x0000000400047310 */ /* 0x000e240000201800 */
[----:B0-----:R4:W-:Y:S01]  /*9000*/  STG.E.64 desc[UR36][R8.64], R4 ;  /* 0x0000000408007986 */ /* 0x0019e2000c101b24 */
[----:B------:R-:W-:Y:S05]  /*9010*/  BRA `(.L_x_682) ;  /* 0x0000000800e87947 */ /* 0x000fea0003800000 */
.L_x_683:
        /* <DEDUP_REMOVED lines=10> */
[----:B------:R-:W-:-:S04]  /*90c0*/  FSETP.NEU.FTZ.AND P0, PT, R24, RZ, PT ;  /* 0x000000ff1800720b */ /* 0x000fc80003f1d000 */
[----:B------:R-:W-:-:S05]  /*90d0*/  SEL R3, RZ, 0x1, !P0 ;  /* 0x00000001ff037807 */ /* 0x000fca0004000000 */
[----:B------:R0:W-:Y:S01]  /*90e0*/  STG.E.U8 desc[UR36][R8.64], R3 ;  /* 0x0000000308007986 */ /* 0x0001e2000c101124 */
[----:B------:R-:W-:Y:S05]  /*90f0*/  BRA `(.L_x_682) ;  /* 0x0000000800b07947 */ /* 0x000fea0003800000 */
.L_x_696:
[----:B------:R-:W-:Y:S01]  /*9100*/  IMAD.U32 R24, R24, 0x10000, RZ ;  /* 0x0001000018187824 */ /* 0x000fe200078e00ff */
[----:B------:R-:W-:Y:S01]  /*9110*/  CS2R R6, SRZ ;  /* 0x0000000000067805 */ /* 0x000fe2000001ff00 */
[----:B------:R-:W-:Y:S02]  /*9120*/  IMAD.MOV.U32 R23, RZ, RZ, R25 ;  /* 0x000000ffff177224 */ /* 0x000fe400078e0019 */
[----:B------:R-:W-:-:S06]  /*9130*/  FMUL.FTZ R4, R24, 1 ;  /* 0x3f80000018047820 */ /* 0x000fcc0000410000 */
[----:B------:R-:W0:Y:S02]  /*9140*/  F2F.F64.F32 R4, R4 ;  /* 0x0000000400047310 */ /* 0x000e240000201800 */
[----:B0-----:R0:W-:Y:S01]  /*9150*/  STG.E.128 desc[UR36][R8.64], R4 ;  /* 0x0000000408007986 */ /* 0x0011e2000c101d24 */
[----:B------:R-:W-:Y:S05]  /*9160*/  BRA `(.L_x_682) ;  /* 0x0000000800947947 */ /* 0x000fea0003800000 */
.L_x_695:
        /* <DEDUP_REMOVED lines=21> */
.L_x_700:
[----:B------:R-:W-:Y:S05]  /*92c0*/  BSYNC B0 ;  /* 0x0000000000007941 */ /* 0x000fea0003800000 */
.L_x_699:
[----:B------:R-:W-:Y:S01]  /*92d0*/  LOP3.LUT R5, R0, R5, RZ, 0xfc, !PT ;  /* 0x0000000500057212 */ /* 0x000fe200078efcff */
[----:B------:R-:W-:-:S04]  /*92e0*/  IMAD.MOV.U32 R23, RZ, RZ, R25 ;  /* 0x000000ffff177224 */ /* 0x000fc800078e0019 */
[----:B------:R0:W-:Y:S01]  /*92f0*/  STG.E.U8 desc[UR36][R8.64], R5 ;  /* 0x0000000508007986 */ /* 0x0001e2000c101124 */
[----:B------:R-:W-:Y:S05]  /*9300*/  BRA `(.L_x_682) ;  /* 0x00000008002c7947 */ /* 0x000fea0003800000 */
.L_x_698:
        /* <DEDUP_REMOVED lines=13> */
.L_x_702:
[----:B------:R-:W-:Y:S01]  /*93e0*/  IMAD.MOV.U32 R0, RZ, RZ, 0x7f ;  /* 0x0000007fff007424 */ /* 0x000fe200078e00ff */
[----:B------:R-:W-:-:S04]  /*93f0*/  ISETP.GT.U32.AND P0, PT, R3, 0x7f800000, PT ;  /* 0x7f8000000300780c */ /* 0x000fc80003f04070 */
[----:B------:R-:W-:-:S09]  /*9400*/  SEL R0, R0, 0x7c, P0 ;  /* 0x0000007c00007807 */ /* 0x000fd20000000000 */
.L_x_703:
[----:B------:R-:W-:Y:S05]  /*9410*/  BSYNC B0 ;  /* 0x0000000000007941 */ /* 0x000fea0003800000 */
.L_x_701:
[----:B------:R-:W-:Y:S01]  /*9420*/  LOP3.LUT R3, R5, 0x80000000, RZ, 0xc0, !PT ;  /* 0x8000000005037812 */ /* 0x000fe200078ec0ff */
[----:B------:R-:W-:-:S03]  /*9430*/  IMAD.MOV.U32 R23, RZ, RZ, R25 ;  /* 0x000000ffff177224 */ /* 0x000fc600078e0019 */
[----:B------:R-:W-:-:S04]  /*9440*/  SHF.R.U32.HI R3, RZ, 0x18, R3 ;  /* 0x00000018ff037819 */ /* 0x000fc80000011603 */
[----:B------:R-:W-:-:S05]  /*9450*/  LOP3.LUT R3, R0, R3, RZ, 0xfc, !PT ;  /* 0x0000000300037212 */ /* 0x000fca00078efcff */
[----:B------:R0:W-:Y:S01]  /*9460*/  STG.E.U8 desc[UR36][R8.64], R3 ;  /* 0x0000000308007986 */ /* 0x0001e2000c101124 */
[----:B------:R-:W-:Y:S05]  /*9470*/  BRA `(.L_x_682) ;  /* 0x0000000400d07947 */ /* 0x000fea0003800000 */
.L_x_697:
[----:B------:R0:W-:Y:S01]  /*9480*/  STG.E.U16 desc[UR36][R8.64], R24 ;  /* 0x0000001808007986 */ /* 0x0001e2000c101524 */
[----:B------:R-:W-:Y:S01]  /*9490*/  IMAD.MOV.U32 R23, RZ, RZ, R25 ;  /* 0x000000ffff177224 */ /* 0x000fe200078e0019 */
[----:B------:R-:W-:Y:S06]  /*94a0*/  BRA `(.L_x_682) ;  /* 0x0000000400c47947 */ /* 0x000fec0003800000 */
.L_x_694:
        /* <DEDUP_REMOVED lines=10> */
[----:B------:R-:W0:Y:S02]  /*9550*/  F2I.FTZ.U32.TRUNC.NTZ R3, R3 ;  /* 0x0000000300037305 */ /* 0x000e24000021f000 */
[----:B0-----:R0:W-:Y:S01]  /*9560*/  STG.E.U16 desc[UR36][R8.64], R3 ;  /* 0x0000000308007986 */ /* 0x0011e2000c101524 */
[----:B------:R-:W-:Y:S05]  /*9570*/  BRA `(.L_x_682) ;  /* 0x0000000400907947 */ /* 0x000fea0003800000 */
.L_x_706:
        /* <DEDUP_REMOVED lines=17> */
.L_x_709:
[----:B------:R-:W-:-:S04]  /*9690*/  LOP3.LUT R3, R5, 0x80000000, RZ, 0xc0, !PT ;  /* 0x8000000005037812 */ /* 0x000fc800078ec0ff */
[----:B------:R-:W-:-:S04]  /*96a0*/  SHF.R.U32.HI R3, RZ, 0x18, R3 ;  /* 0x00000018ff037819 */ /* 0x000fc80000011603 */
[----:B------:R-:W-:-:S04]  /*96b0*/  LOP3.LUT R0, R0, R3, RZ, 0xfc, !PT ;  /* 0x0000000300007212 */ /* 0x000fc800078efcff */
[----:B------:R-:W-:-:S07]  /*96c0*/  PRMT R4, R0, 0x7610, R4 ;  /* 0x0000761000047816 */ /* 0x000fce0000000004 */
.L_x_708:
[----:B------:R-:W-:Y:S05]  /*96d0*/  BSYNC B0 ;  /* 0x0000000000007941 */ /* 0x000fea0003800000 */
.L_x_707:
[----:B------:R0:W-:Y:S01]  /*96e0*/  STG.E.U8 desc[UR36][R8.64], R4 ;  /* 0x0000000408007986 */ /* 0x0001e2000c101124 */
[----:B------:R-:W-:Y:S01]  /*96f0*/  IMAD.MOV.U32 R23, RZ, RZ, R25 ;  /* 0x000000ffff177224 */ /* 0x000fe200078e0019 */
[----:B------:R-:W-:Y:S06]  /*9700*/  BRA `(.L_x_682) ;  /* 0x00000004002c7947 */ /* 0x000fec0003800000 */
.L_x_705:
        /* <DEDUP_REMOVED lines=17> */
.L_x_712:
[----:B------:R-:W-:-:S04]  /*9820*/  LOP3.LUT R3, R5, 0x80000000, RZ, 0xc0, !PT ;  /* 0x8000000005037812 */ /* 0x000fc800078ec0ff */
[----:B------:R-:W-:-:S04]  /*9830*/  SHF.R.U32.HI R3, RZ, 0x18, R3 ;  /* 0x00000018ff037819 */ /* 0x000fc80000011603 */
[----:B------:R-:W-:-:S04]  /*9840*/  LOP3.LUT R0, R0, R3, RZ, 0xfc, !PT ;  /* 0x0000000300007212 */ /* 0x000fc800078efcff */
[----:B------:R-:W-:-:S07]  /*9850*/  PRMT R4, R0, 0x7610, R4 ;  /* 0x0000761000047816 */ /* 0x000fce0000000004 */
.L_x_711:
[----:B------:R-:W-:Y:S05]  /*9860*/  BSYNC B0 ;  /* 0x0000000000007941 */ /* 0x000fea0003800000 */
.L_x_710:
[----:B------:R0:W-:Y:S01]  /*9870*/  STG.E.U8 desc[UR36][R8.64], R4 ;  /* 0x0000000408007986 */ /* 0x0001e2000c101124 */
[----:B------:R-:W-:Y:S01]  /*9880*/  IMAD.MOV.U32 R23, RZ, RZ, R25 ;  /* 0x000000ffff177224 */ /* 0x000fe200078e0019 */
[----:B------:R-:W-:Y:S06]  /*9890*/  BRA `(.L_x_682) ;  /* 0x0000000000c87947 */ /* 0x000fec0003800000 */
.L_x_704:
[----:B------:R-:W-:-:S13]  /*98a0*/  ISETP.NE.AND P0, PT, R0, 0x1c, PT ;  /* 0x0000001c0000780c */ /* 0x000fda0003f05270 */
[----:B------:R-:W-:Y:S05]  /*98b0*/  @!P0 BRA `(.L_x_713) ;  /* 0x0000000000b08947 */ /* 0x000fea0003800000 */
[----:B------:R-:W-:-:S13]  /*98c0*/  ISETP.NE.AND P0, PT, R0, 0x1d, PT ;  /* 0x0000001d0000780c */ /* 0x000fda0003f05270 */
[----:B------:R-:W-:Y:S05]  /*98d0*/  @!P0 BRA `(.L_x_714) ;  /* 0x0000000000948947 */ /* 0x000fea0003800000 */
[----:B------:R-:W-:-:S13]  /*98e0*/  ISETP.NE.AND P0, PT, R0, 0x2c, PT ;  /* 0x0000002c0000780c */ /* 0x000fda0003f05270 */
[----:B------:R-:W-:Y:S05]  /*98f0*/  @P0 BRA `(.L_x_687) ;  /* 0x0000000000440947 */ /* 0x000fea0003800000 */
[----:B------:R-:W-:Y:S02]  /*9900*/  IMAD.U32 R24, R24, 0x10000, RZ ;  /* 0x0001000018187824 */ /* 0x000fe400078e00ff */
[----:B------:R-:W-:-:S03]  /*9910*/  IMAD.MOV.U32 R23, RZ, RZ, R25 ;  /* 0x000000ffff177224 */ /* 0x000fc600078e0019 */
[----:B------:R-:W-:-:S04]  /*9920*/  SHF.R.U32.HI R4, RZ, 0x17, R24 ;  /* 0x00000017ff047819 */ /* 0x000fc80000011618 */
[----:B------:R-:W-:-:S04]  /*9930*/  LOP3.LUT R3, R4, 0xff, RZ, 0xc0, !PT ;  /* 0x000000ff04037812 */ /* 0x000fc800078ec0ff */
[----:B------:R-:W-:-:S13]  /*9940*/  ISETP.NE.AND P2, PT, R3, 0xff, PT ;  /* 0x000000ff0300780c */ /* 0x000fda0003f45270 */
[--C-:B------:R-:W-:Y:S02]  /*9950*/  @P2 SHF.R.U32.HI R0, RZ, 0x16, R24.reuse ;  /* 0x00000016ff002819 */ /* 0x100fe40000011618 */
[----:B------:R-:W-:Y:S01]  /*9960*/  @P2 LOP3.LUT P0, RZ, R3, 0x3fffff, R24, 0xf8, !PT ;  /* 0x003fffff03ff2812 */ /* 0x000fe2000780f818 */
[----:B------:R-:W-:Y:S01]  /*9970*/  IMAD.MOV.U32 R3, RZ, RZ, 0xff ;  /* 0x000000ffff037424 */ /* 0x000fe200078e00ff */
        /* <DEDUP_REMOVED lines=9> */
.L_x_687:
        /* <DEDUP_REMOVED lines=16> */
.L_x_715:
[----:B------:R-:W-:Y:S01]  /*9b10*/  IMAD.MOV.U32 R23, RZ, RZ, R25 ;  /* 0x000000ffff177224 */ /* 0x000fe200078e0019 */
[----:B------:R-:W-:Y:S06]  /*9b20*/  BRA `(.L_x_682) ;  /* 0x0000000000247947 */ /* 0x000fec0003800000 */
.L_x_714:
[----:B------:R-:W-:Y:S02]  /*9b30*/  IMAD.U32 R4, R24, 0x10000, RZ ;  /* 0x0001000018047824 */ /* 0x000fe400078e00ff */
[----:B------:R-:W-:-:S04]  /*9b40*/  IMAD.MOV.U32 R23, RZ, RZ, R25 ;  /* 0x000000ffff177224 */ /* 0x000fc800078e0019 */
[----:B------:R-:W0:Y:S02]  /*9b50*/  F2I.U64.TRUNC R4, R4 ;  /* 0x0000000400047311 */ /* 0x000e24000020d800 */
[----:B0-----:R0:W-:Y:S01]  /*9b60*/  STG.E.64 desc[UR36][R8.64], R4 ;  /* 0x0000000408007986 */ /* 0x0011e2000c101b24 */
[----:B------:R-:W-:Y:S05]  /*9b70*/  BRA `(.L_x_682) ;  /* 0x0000000000107947 */ /* 0x000fea0003800000 */
.L_x_713:
[----:B------:R-:W-:Y:S02]  /*9b80*/  IMAD.U32 R24, R24, 0x10000, RZ ;  /* 0x0001000018187824 */ /* 0x000fe400078e00ff */
[----:B------:R-:W-:Y:S02]  /*9b90*/  IMAD.MOV.U32 R23, RZ, RZ, R25 ;  /* 0x000000ffff177224 */ /* 0x000fe400078e0019 */
[----:B------:R-:W0:Y:S02]  /*9ba0*/  F2I.FTZ.U32.TRUNC.NTZ R3, R24 ;  /* 0x0000001800037305 */ /* 0x000e24000021f000 */
[----:B0-----:R0:W-:Y:S03]  /*9bb0*/  STG.E desc[UR36][R8.64], R3 ;  /* 0x0000000308007986 */ /* 0x0011e6000c101924 */
.L_x_682:
[----:B------:R-:W-:Y:S05]  /*9bc0*/  BSYNC B6 ;  /* 0x0000000000067941 */ /* 0x000fea0003800000 */
.L_x_681:
[----:B------:R-:W-:Y:S01]  /*9bd0*/  ISETP.GE.AND P0, PT, R23, R16, PT ;  /* 0x000000101700720c */ /* 0x000fe20003f06270 */
[----:B------:R-:W-:-:S12]  /*9be0*/  BSSY B6, `(.L_x_716) ;  /* 0x00001fc000067945 */ /* 0x000fd80003800000 */
[----:B------:R-:W-:Y:S05]  /*9bf0*/  @P0 BRA `(.L_x_717) ;  /* 0x0000001c00e80947 */ /* 0x000fea0003800000 */
[----:B01234-:R-:W0:Y:S01]  /*9c00*/  LDC.64 R8, c[0x0][0x218] ;  /* 0x00008600ff087b82 */ /* 0x01fe220000000a00 */
        /* <DEDUP_REMOVED lines=17> */
[----:B------:R-:W-:-:S04]  /*9d20*/  IMAD.U32 R22, R22, 0x10000, RZ ;  /* 0x0001000016167824 */ /* 0x000fc800078e00ff */
[----:B------:R-:W0:Y:S02]  /*9d30*/  F2I.FTZ.TRUNC.NTZ R3, R22 ;  /* 0x0000001600037305 */ /* 0x000e24000021f100 */
[----:B0-----:R0:W-:Y:S01]  /*9d40*/  STG.E.U8 desc[UR36][R8.64], R3 ;  /* 0x0000000308007986 */ /* 0x0011e2000c101124 */
[----:B------:R-:W-:Y:S05]  /*9d50*/  BRA `(.L_x_723) ;  /* 0x0000000c00947947 */ /* 0x000fea0003800000 */
.L_x_721:
[----:B------:R-:W-:-:S06]  /*9d60*/  IMAD.U32 R5, R22, 0x10000, RZ ;  /* 0x0001000016057824 */ /* 0x000fcc00078e00ff */
[----:B------:R-:W0:Y:S02]  /*9d70*/  F2I.S64.TRUNC R4, R5 ;  /* 0x0000000500047311 */ /* 0x000e24000020d900 */
[----:B0-----:R0:W-:Y:S01]  /*9d80*/  STG.E.U8 desc[UR36][R8.64], R4 ;  /* 0x0000000408007986 */ /* 0x0011e2000c101124 */
[----:B------:R-:W-:Y:S05]  /*9d90*/  BRA `(.L_x_723) ;  /* 0x0000000c00847947 */ /* 0x000fea0003800000 */
.L_x_720:
        /* <DEDUP_REMOVED lines=10> */
.L_x_725:
[----:B------:R-:W-:-:S04]  /*9e40*/  IMAD.U32 R22, R22, 0x10000, RZ ;  /* 0x0001000016167824 */ /* 0x000fc800078e00ff */
[----:B------:R-:W0:Y:S02]  /*9e50*/  F2I.FTZ.TRUNC.NTZ R3, R22 ;  /* 0x0000001600037305 */ /* 0x000e24000021f100 */
[----:B0-----:R0:W-:Y:S01]  /*9e60*/  STG.E desc[UR36][R8.64], R3 ;  /* 0x0000000308007986 */ /* 0x0011e2000c101924 */
[----:B------:R-:W-:Y:S05]  /*9e70*/  BRA `(.L_x_723) ;  /* 0x0000000c004c7947 */ /* 0x000fea0003800000 */
.L_x_724:
[----:B------:R-:W-:-:S04]  /*9e80*/  IMAD.U32 R22, R22, 0x10000, RZ ;  /* 0x0001000016167824 */ /* 0x000fc800078e00ff */
[----:B------:R-:W0:Y:S02]  /*9e90*/  F2I.FTZ.TRUNC.NTZ R3, R22 ;  /* 0x0000001600037305 */ /* 0x000e24000021f100 */
[----:B0-----:R0:W-:Y:S01]  /*9ea0*/  STG.E.U16 desc[UR36][R8.64], R3 ;  /* 0x0000000308007986 */ /* 0x0011e2000c101524 */
[----:B------:R-:W-:Y:S05]  /*9eb0*/  BRA `(.L_x_723) ;  /* 0x0000000c003c7947 */ /* 0x000fea0003800000 */
.L_x_719:
        /* <DEDUP_REMOVED lines=9> */
.L_x_727:
[----:B------:R-:W-:-:S05]  /*9f50*/  IMAD.U32 R0, R22, 0x10000, RZ ;  /* 0x0001000016007824 */ /* 0x000fca00078e00ff */
[----:B------:R-:W-:-:S05]  /*9f60*/  F2FP.F16.F32.PACK_AB R0, RZ, R0 ;  /* 0x00000000ff00723e */ /* 0x000fca00000000ff */
[----:B------:R0:W-:Y:S01]  /*9f70*/  STG.E.U16 desc[UR36][R8.64], R0 ;  /* 0x0000000008007986 */ /* 0x0001e2000c101524 */
[----:B------:R-:W-:Y:S05]  /*9f80*/  BRA `(.L_x_723) ;  /* 0x0000000c00087947 */ /* 0x000fea0003800000 */
.L_x_726:
        /* <DEDUP_REMOVED lines=10> */
.L_x_729:
[----:B------:R-:W-:-:S05]  /*a030*/  IMAD.U32 R22, R22, 0x10000, RZ ;  /* 0x0001000016167824 */ /* 0x000fca00078e00ff */
[----:B------:R-:W-:-:S04]  /*a040*/  F2FP.F16.F32.PACK_AB R3, RZ, R22 ;  /* 0x00000016ff03723e */ /* 0x000fc800000000ff */
[----:B------:R-:W-:-:S05]  /*a050*/  PRMT R3, R3, 0x5410, RZ ;  /* 0x0000541003037816 */ /* 0x000fca00000000ff */
[----:B------:R3:W-:Y:S01]  /*a060*/  STG.E desc[UR36][R8.64], R3 ;  /* 0x0000000308007986 */ /* 0x0007e2000c101924 */
[----:B------:R-:W-:Y:S05]  /*a070*/  BRA `(.L_x_723) ;  /* 0x0000000800cc7947 */ /* 0x000fea0003800000 */
.L_x_728:
[----:B------:R-:W-:-:S04]  /*a080*/  IMAD.U32 R4, R22, 0x10000, RZ ;  /* 0x0001000016047824 */ /* 0x000fc800078e00ff */
[----:B------:R-:W-:-:S06]  /*a090*/  FMUL.FTZ R4, R4, 1 ;  /* 0x3f80000004047820 */ /* 0x000fcc0000410000 */
[----:B------:R-:W0:Y:S02]  /*a0a0*/  F2F.F64.F32 R4, R4 ;  /* 0x0000000400047310 */ /* 0x000e240000201800 */
[----:B0-----:R4:W-:Y:S01]  /*a0b0*/  STG.E.64 desc[UR36][R8.64], R4 ;  /* 0x0000000408007986 */ /* 0x0019e2000c101b24 */
[----:B------:R-:W-:Y:S05]  /*a0c0*/  BRA `(.L_x_723) ;  /* 0x0000000800b87947 */ /* 0x000fea0003800000 */
.L_x_718:
        /* <DEDUP_REMOVED lines=13> */
.L_x_732:
[----:B------:R-:W-:Y:S01]  /*a1a0*/  IMAD.U32 R22, R22, 0x10000, RZ ;  /* 0x0001000016167824 */ /* 0x000fe200078e00ff */
[----:B------:R-:W-:-:S03]  /*a1b0*/  CS2R R6, SRZ ;  /* 0x0000000000067805 */ /* 0x000fc6000001ff00 */
[----:B------:R-:W-:-:S06]  /*a1c0*/  FMUL.FTZ R4, R22, 1 ;  /* 0x3f80000016047820 */ /* 0x000fcc0000410000 */
[----:B------:R-:W0:Y:S02]  /*a1d0*/  F2F.F64.F32 R4, R4 ;  /* 0x0000000400047310 */ /* 0x000e240000201800 */
[----:B0-----:R0:W-:Y:S01]  /*a1e0*/  STG.E.128 desc[UR36][R8.64], R4 ;  /* 0x0000000408007986 */ /* 0x0011e2000c101d24 */
[----:B------:R-:W-:Y:S05]  /*a1f0*/  BRA `(.L_x_723) ;  /* 0x00000008006c7947 */ /* 0x000fea0003800000 */
.L_x_731:
        /* <DEDUP_REMOVED lines=21> */
.L_x_736:
[----:B------:R-:W-:Y:S05]  /*a350*/  BSYNC B0 ;  /* 0x0000000000007941 */ /* 0x000fea0003800000 */
.L_x_735:
[----:B------:R-:W-:-:S05]  /*a360*/  LOP3.LUT R5, R0, R5, RZ, 0xfc, !PT ;  /* 0x0000000500057212 */ /* 0x000fca00078efcff */
[----:B------:R0:W-:Y:S01]  /*a370*/  STG.E.U8 desc[UR36][R8.64], R5 ;  /* 0x0000000508007986 */ /* 0x0001e2000c101124 */
[----:B------:R-:W-:Y:S05]  /*a380*/  BRA `(.L_x_723) ;  /* 0x0000000800087947 */ /* 0x000fea0003800000 */
.L_x_734:
        /* <DEDUP_REMOVED lines=13> */
.L_x_738:
[----:B------:R-:W-:Y:S01]  /*a460*/  IMAD.MOV.U32 R0, RZ, RZ, 0x7f ;  /* 0x0000007fff007424 */ /* 0x000fe200078e00ff */
[----:B------:R-:W-:-:S04]  /*a470*/  ISETP.GT.U32.AND P0, PT, R3, 0x7f800000, PT ;  /* 0x7f8000000300780c */ /* 0x000fc80003f04070 */
[----:B------:R-:W-:-:S09]  /*a480*/  SEL R0, R0, 0x7c, P0 ;  /* 0x0000007c00007807 */ /* 0x000fd20000000000 */
.L_x_739:
[----:B------:R-:W-:Y:S05]  /*a490*/  BSYNC B0 ;  /* 0x0000000000007941 */ /* 0x000fea0003800000 */
.L_x_737:
[----:B------:R-:W-:-:S04]  /*a4a0*/  LOP3.LUT R3, R5, 0x80000000, RZ, 0xc0, !PT ;  /* 0x8000000005037812 */ /* 0x000fc800078ec0ff */
[----:B------:R-:W-:-:S04]  /*a4b0*/  SHF.R.U32.HI R3, RZ, 0x18, R3 ;  /* 0x00000018ff037819 */ /* 0x000fc80000011603 */
[----:B------:R-:W-:-:S05]  /*a4c0*/  LOP3.LUT R3, R0, R3, RZ, 0xfc, !PT ;  /* 0x0000000300037212 */ /* 0x000fca00078efcff */
[----:B------:R0:W-:Y:S01]  /*a4d0*/  STG.E.U8 desc[UR36][R8.64], R3 ;  /* 0x0000000308007986 */ /* 0x0001e2000c101124 */
[----:B------:R-:W-:Y:S05]  /*a4e0*/  BRA `(.L_x_723) ;  /* 0x0000000400b07947 */ /* 0x000fea0003800000 */
.L_x_733:
[----:B------:R0:W-:Y:S01]  /*a4f0*/  STG.E.U16 desc[UR36][R8.64], R22 ;  /* 0x0000001608007986 */ /* 0x0001e2000c101524 */
[----:B------:R-:W-:Y:S05]  /*a500*/  BRA `(.L_x_723) ;  /* 0x0000000400a87947 */ /* 0x000fea0003800000 */
.L_x_730:
        /* <DEDUP_REMOVED lines=12> */
.L_x_742:
        /* <DEDUP_REMOVED lines=17> */
.L_x_745:
[----:B------:R-:W-:-:S04]  /*a6e0*/  LOP3.LUT R3, R5, 0x80000000, RZ, 0xc0, !PT ;  /* 0x8000000005037812 */ /* 0x000fc800078ec0ff */
[----:B------:R-:W-:-:S04]  /*a6f0*/  SHF.R.U32.HI R3, RZ, 0x18, R3 ;  /* 0x00000018ff037819 */ /* 0x000fc80000011603 */
[----:B------:R-:W-:-:S04]  /*a700*/  LOP3.LUT R0, R0, R3, RZ, 0xfc, !PT ;  /* 0x0000000300007212 */ /* 0x000fc800078efcff */
[----:B------:R-:W-:-:S07]  /*a710*/  PRMT R4, R0, 0x7610, R4 ;  /* 0x0000761000047816 */ /* 0x000fce0000000004 */
.L_x_744:
[----:B------:R-:W-:Y:S05]  /*a720*/  BSYNC B0 ;  /* 0x0000000000007941 */ /* 0x000fea0003800000 */
.L_x_743:
[----:B------:R0:W-:Y:S01]  /*a730*/  STG.E.U8 desc[UR36][R8.64], R4 ;  /* 0x0000000408007986 */ /* 0x0001e2000c101124 */
[----:B------:R-:W-:Y:S05]  /*a740*/  BRA `(.L_x_723) ;  /* 0x0000000400187947 */ /* 0x000fea0003800000 */
.L_x_741:
        /* <DEDUP_REMOVED lines=17> */
.L_x_748:
[----:B------:R-:W-:-:S04]  /*a860*/  LOP3.LUT R3, R5, 0x80000000, RZ, 0xc0, !PT ;  /* 0x8000000005037812 */ /* 0x000fc800078ec0ff */
[----:B------:R-:W-:-:S04]  /*a870*/  SHF.R.U32.HI R3, RZ, 0x18, R3 ;  /* 0x00000018ff037819 */ /* 0x000fc80000011603 */
[----:B------:R-:W-:-:S04]  /*a880*/  LOP3.LUT R0, R0, R3, RZ, 0xfc, !PT ;  /* 0x0000000300007212 */ /* 0x000fc800078efcff */
[----:B------:R-:W-:-:S07]  /*a890*/  PRMT R4, R0, 0x7610, R4 ;  /* 0x0000761000047816 */ /* 0x000fce0000000004 */
.L_x_747:
[----:B------:R-:W-:Y:S05]  /*a8a0*/  BSYNC B0 ;  /* 0x0000000000007941 */ /* 0x000fea0003800000 */
.L_x_746:
[----:B------:R0:W-:Y:S01]  /*a8b0*/  STG.E.U8 desc[UR36][R8.64], R4 ;  /* 0x0000000408007986 */ /* 0x0001e2000c101124 */
[----:B------:R-:W-:Y:S05]  /*a8c0*/  BRA `(.L_x_723) ;  /* 0x0000000000b87947 */ /* 0x000fea0003800000 */
.L_x_740:
[----:B------:R-:W-:-:S13]  /*a8d0*/  ISETP.NE.AND P0, PT, R0, 0x1c, PT ;  /* 0x0000001c0000780c */ /* 0x000fda0003f05270 */
[----:B------:R-:W-:Y:S05]  /*a8e0*/  @!P0 BRA `(.L_x_749) ;  /* 0x0000000000a48947 */ /* 0x000fea0003800000 */
[----:B------:R-:W-:-:S13]  /*a8f0*/  ISETP.NE.AND P0, PT, R0, 0x1d, PT ;  /* 0x0000001d0000780c */ /* 0x000fda0003f05270 */
[----:B------:R-:W-:Y:S05]  /*a900*/  @!P0 BRA `(.L_x_750) ;  /* 0x00000000008c8947 */ /* 0x000fea0003800000 */
[----:B------:R-:W-:-:S13]  /*a910*/  ISETP.NE.AND P0, PT, R0, 0x2c, PT ;  /* 0x0000002c0000780c */ /* 0x000fda0003f05270 */
[----:B------:R-:W-:Y:S05]  /*a920*/  @P0 BRA `(.L_x_722) ;  /* 0x0000000000400947 */ /* 0x000fea0003800000 */
[----:B------:R-:W-:-:S05]  /*a930*/  IMAD.U32 R22, R22, 0x10000, RZ ;  /* 0x0001000016167824 */ /* 0x000fca00078e00ff */
        /* <DEDUP_REMOVED lines=15> */
.L_x_722:
        /* <DEDUP_REMOVED lines=16> */
.L_x_751:
[----:B------:R-:W-:Y:S05]  /*ab30*/  BRA `(.L_x_723) ;  /* 0x00000000001c7947 */ /* 0x000fea0003800000 */
.L_x_750:
[----:B------:R-:W-:-:S06]  /*ab40*/  IMAD.U32 R4, R22, 0x10000, RZ ;  /* 0x0001000016047824 */ /* 0x000fcc00078e00ff */
[----:B------:R-:W0:Y:S02]  /*ab50*/  F2I.U64.TRUNC R4, R4 ;  /* 0x0000000400047311 */ /* 0x000e24000020d800 */
[----:B0-----:R0:W-:Y:S01]  /*ab60*/  STG.E.64 desc[UR36][R8.64], R4 ;  /* 0x0000000408007986 */ /* 0x0011e2000c101b24 */
[----:B------:R-:W-:Y:S05]  /*ab70*/  BRA `(.L_x_723) ;  /* 0x00000000000c7947 */ /* 0x000fea0003800000 */
.L_x_749:
[----:B------:R-:W-:-:S04]  /*ab80*/  IMAD.U32 R22, R22, 0x10000, RZ ;  /* 0x0001000016167824 */ /* 0x000fc800078e00ff */
[----:B------:R-:W0:Y:S02]  /*ab90*/  F2I.FTZ.U32.TRUNC.NTZ R3, R22 ;  /* 0x0000001600037305 */ /* 0x000e24000021f000 */
[----:B0-----:R0:W-:Y:S02]  /*aba0*/  STG.E desc[UR36][R8.64], R3 ;  /* 0x0000000308007986 */ /* 0x0011e4000c101924 */
.L_x_723:
[----:B------:R-:W-:-:S05]  /*abb0*/  VIADD R23, R23, 0x80 ;  /* 0x0000008017177836 */ /* 0x000fca0000000000 */
[----:B------:R-:W-:-:S13]  /*abc0*/  ISETP.GE.AND P0, PT, R23, R16, PT ;  /* 0x000000101700720c */ /* 0x000fda0003f06270 */
        /* <DEDUP_REMOVED lines=23> */
.L_x_755:
[----:B------:R-:W-:-:S06]  /*ad40*/  IMAD.U32 R5, R17, 0x10000, RZ ;  /* 0x0001000011057824 */ /* 0x000fcc00078e00ff */
[----:B------:R-:W0:Y:S02]  /*ad50*/  F2I.S64.TRUNC R4, R5 ;  /* 0x0000000500047311 */ /* 0x000e24000020d900 */
[----:B0-----:R0:W-:Y:S01]  /*ad60*/  STG.E.U8 desc[UR36][R8.64], R4 ;  /* 0x0000000408007986 */ /* 0x0011e2000c101124 */
[----:B------:R-:W-:Y:S05]  /*ad70*/  BRA `(.L_x_757) ;  /* 0x0000000c00847947 */ /* 0x000fea0003800000 */
.L_x_754:
        /* <DEDUP_REMOVED lines=10> */
.L_x_759:
[----:B------:R-:W-:-:S06]  /*ae20*/  IMAD.U32 R17, R17, 0x10000, RZ ;  /* 0x0001000011117824 */ /* 0x000fcc00078e00ff */
[----:B------:R-:W0:Y:S02]  /*ae30*/  F2I.FTZ.TRUNC.NTZ R17, R17 ;  /* 0x0000001100117305 */ /* 0x000e24000021f100 */
[----:B0-----:R0:W-:Y:S01]  /*ae40*/  STG.E desc[UR36][R8.64], R17 ;  /* 0x0000001108007986 */ /* 0x0011e2000c101924 */
[----:B------:R-:W-:Y:S05]  /*ae50*/  BRA `(.L_x_757) ;  /* 0x0000000c004c7947 */ /* 0x000fea0003800000 */
.L_x_758:
[----:B------:R-:W-:-:S06]  /*ae60*/  IMAD.U32 R17, R17, 0x10000, RZ ;  /* 0x0001000011117824 */ /* 0x000fcc00078e00ff */
[----:B------:R-:W0:Y:S02]  /*ae70*/  F2I.FTZ.TRUNC.NTZ R17, R17 ;  /* 0x0000001100117305 */ /* 0x000e24000021f100 */
[----:B0-----:R0:W-:Y:S01]  /*ae80*/  STG.E.U16 desc[UR36][R8.64], R17 ;  /* 0x0000001108007986 */ /* 0x0011e2000c101524 */
[----:B------:R-:W-:Y:S05]  /*ae90*/  BRA `(.L_x_757) ;  /* 0x0000000c003c7947 */ /* 0x000fea0003800000 */
.L_x_753:
        /* <DEDUP_REMOVED lines=9> */
.L_x_761:
[----:B------:R-:W-:-:S05]  /*af30*/  IMAD.U32 R0, R17, 0x10000, RZ ;  /* 0x0001000011007824 */ /* 0x000fca00078e00ff */
[----:B------:R-:W-:-:S05]  /*af40*/  F2FP.F16.F32.PACK_AB R0, RZ, R0 ;  /* 0x00000000ff00723e */ /* 0x000fca00000000ff */
[----:B------:R4:W-:Y:S01]  /*af50*/  STG.E.U16 desc[UR36][R8.64], R0 ;  /* 0x0000000008007986 */ /* 0x0009e2000c101524 */
[----:B------:R-:W-:Y:S05]  /*af60*/  BRA `(.L_x_757) ;  /* 0x0000000c00087947 */ /* 0x000fea0003800000 */
.L_x_760:
        /* <DEDUP_REMOVED lines=10> */
.L_x_763:
[----:B------:R-:W-:-:S05]  /*b010*/  IMAD.U32 R17, R17, 0x10000, RZ ;  /* 0x0001000011117824 */ /* 0x000fca00078e00ff */
[----:B------:R-:W-:-:S04]  /*b020*/  F2FP.F16.F32.PACK_AB R3, RZ, R17 ;  /* 0x00000011ff03723e */ /* 0x000fc800000000ff */
[----:B------:R-:W-:-:S05]  /*b030*/  PRMT R3, R3, 0x5410, RZ ;  /* 0x0000541003037816 */ /* 0x000fca00000000ff */
[----:B------:R2:W-:Y:S01]  /*b040*/  STG.E desc[UR36][R8.64], R3 ;  /* 0x0000000308007986 */ /* 0x0005e2000c101924 */
[----:B------:R-:W-:Y:S05]  /*b050*/  BRA `(.L_x_757) ;  /* 0x0000000800cc7947 */ /* 0x000fea0003800000 */
.L_x_762:
[----:B------:R-:W-:-:S04]  /*b060*/  IMAD.U32 R4, R17, 0x10000, RZ ;  /* 0x0001000011047824 */ /* 0x000fc800078e00ff */
[----:B------:R-:W-:-:S06]  /*b070*/  FMUL.FTZ R4, R4, 1 ;  /* 0x3f80000004047820 */ /* 0x000fcc0000410000 */
[----:B------:R-:W0:Y:S02]  /*b080*/  F2F.F64.F32 R4, R4 ;  /* 0x0000000400047310 */ /* 0x000e240000201800 */
[----:B0-----:R0:W-:Y:S01]  /*b090*/  STG.E.64 desc[UR36][R8.64], R4 ;  /* 0x0000000408007986 */ /* 0x0011e2000c101b24 */
[----:B------:R-:W-:Y:S05]  /*b0a0*/  BRA `(.L_x_757) ;  /* 0x0000000800b87947 */ /* 0x000fea0003800000 */
.L_x_752:
        /* <DEDUP_REMOVED lines=13> */
.L_x_766:
[----:B------:R-:W-:Y:S01]  /*b180*/  IMAD.U32 R17, R17, 0x10000, RZ ;  /* 0x0001000011117824 */ /* 0x000fe200078e00ff */
[----:B------:R-:W-:-:S03]  /*b190*/  CS2R R6, SRZ ;  /* 0x0000000000067805 */ /* 0x000fc6000001ff00 */
[----:B------:R-:W-:-:S06]  /*b1a0*/  FMUL.FTZ R4, R17, 1 ;  /* 0x3f80000011047820 */ /* 0x000fcc0000410000 */
[----:B------:R-:W0:Y:S02]  /*b1b0*/  F2F.F64.F32 R4, R4 ;  /* 0x0000000400047310 */ /* 0x000e240000201800 */
[----:B0-----:R0:W-:Y:S01]  /*b1c0*/  STG.E.128 desc[UR36][R8.64], R4 ;  /* 0x0000000408007986 */ /* 0x0011e2000c101d24 */
[----:B------:R-:W-:Y:S05]  /*b1d0*/  BRA `(.L_x_757) ;  /* 0x00000008006c7947 */ /* 0x000fea0003800000 */
.L_x_765:
        /* <DEDUP_REMOVED lines=21> */
.L_x_770:
[----:B------:R-:W-:Y:S05]  /*b330*/  BSYNC B0 ;  /* 0x0000000000007941 */ /* 0x000fea0003800000 */
.L_x_769:
[----:B------:R-:W-:-:S05]  /*b340*/  LOP3.LUT R5, R0, R5, RZ, 0xfc, !PT ;  /* 0x0000000500057212 */ /* 0x000fca00078efcff */
[----:B------:R0:W-:Y:S01]  /*b350*/  STG.E.U8 desc[UR36][R8.64], R5 ;  /* 0x0000000508007986 */ /* 0x0001e2000c101124 */
[----:B------:R-:W-:Y:S05]  /*b360*/  BRA `(.L_x_757) ;  /* 0x0000000800087947 */ /* 0x000fea0003800000 */
.L_x_768:
        /* <DEDUP_REMOVED lines=13> */
.L_x_772:
[----:B------:R-:W-:Y:S01]  /*b440*/  IMAD.MOV.U32 R0, RZ, RZ, 0x7f ;  /* 0x0000007fff007424 */ /* 0x000fe200078e00ff */
[----:B------:R-:W-:-:S04]  /*b450*/  ISETP.GT.U32.AND P0, PT, R3, 0x7f800000, PT ;  /* 0x7f8000000300780c */ /* 0x000fc80003f04070 */
[----:B------:R-:W-:-:S09]  /*b460*/  SEL R0, R0, 0x7c, P0 ;  /* 0x0000007c00007807 */ /* 0x000fd20000000000 */
.L_x_773:
[----:B------:R-:W-:Y:S05]  /*b470*/  BSYNC B0 ;  /* 0x0000000000007941 */ /* 0x000fea0003800000 */
.L_x_771:
[----:B------:R-:W-:-:S04]  /*b480*/  LOP3.LUT R3, R17, 0x80000000, RZ, 0xc0, !PT ;  /* 0x8000000011037812 */ /* 0x000fc800078ec0ff */
[----:B------:R-:W-:-:S04]  /*b490*/  SHF.R.U32.HI R3, RZ, 0x18, R3 ;  /* 0x00000018ff037819 */ /* 0x000fc80000011603 */
[----:B------:R-:W-:-:S05]  /*b4a0*/  LOP3.LUT R3, R0, R3, RZ, 0xfc, !PT ;  /* 0x0000000300037212 */ /* 0x000fca00078efcff */
[----:B------:R0:W-:Y:S01]  /*b4b0*/  STG.E.U8 desc[UR36][R8.64], R3 ;  /* 0x0000000308007986 */ /* 0x0001e2000c101124 */
[----:B------:R-:W-:Y:S05]  /*b4c0*/  BRA `(.L_x_757) ;  /* 0x0000000400b07947 */ /* 0x000fea0003800000 */
.L_x_767:
[----:B------:R0:W-:Y:S01]  /*b4d0*/  STG.E.U16 desc[UR36][R8.64], R17 ;  /* 0x0000001108007986 */ /* 0x0001e2000c101524 */
[----:B------:R-:W-:Y:S05]  /*b4e0*/  BRA `(.L_x_757) ;  /* 0x0000000400a87947 */ /* 0x000fea0003800000 */
.L_x_764:
        /* <DEDUP_REMOVED lines=12> */
.L_x_776:
        /* <DEDUP_REMOVED lines=17> */
.L_x_779:
[----:B------:R-:W-:-:S04]  /*b6c0*/  LOP3.LUT R3, R17, 0x80000000, RZ, 0xc0, !PT ;  /* 0x8000000011037812 */ /* 0x000fc800078ec0ff */
[----:B------:R-:W-:-:S04]  /*b6d0*/  SHF.R.U32.HI R3, RZ, 0x18, R3 ;  /* 0x00000018ff037819 */ /* 0x000fc80000011603 */
[----:B------:R-:W-:-:S04]  /*b6e0*/  LOP3.LUT R0, R0, R3, RZ, 0xfc, !PT ;  /* 0x0000000300007212 */ /* 0x000fc800078efcff */
[----:B------:R-:W-:-:S07]  /*b6f0*/  PRMT R4, R0, 0x7610, R4 ;  /* 0x0000761000047816 */ /* 0x000fce0000000004 */
.L_x_778:
[----:B------:R-:W-:Y:S05]  /*b700*/  BSYNC B0 ;  /* 0x0000000000007941 */ /* 0x000fea0003800000 */
.L_x_777:
[----:B------:R0:W-:Y:S01]  /*b710*/  STG.E.U8 desc[UR36][R8.64], R4 ;  /* 0x0000000408007986 */ /* 0x0001e2000c101124 */
[----:B------:R-:W-:Y:S05]  /*b720*/  BRA `(.L_x_757) ;  /* 0x0000000400187947 */ /* 0x000fea0003800000 */
.L_x_775:
        /* <DEDUP_REMOVED lines=17> */
.L_x_782:
[----:B------:R-:W-:-:S04]  /*b840*/  LOP3.LUT R3, R17, 0x80000000, RZ, 0xc0, !PT ;  /* 0x8000000011037812 */ /* 0x000fc800078ec0ff */
[----:B------:R-:W-:-:S04]  /*b850*/  SHF.R.U32.HI R3, RZ, 0x18, R3 ;  /* 0x00000018ff037819 */ /* 0x000fc80000011603 */
[----:B------:R-:W-:-:S04]  /*b860*/  LOP3.LUT R0, R0, R3, RZ, 0xfc, !PT ;  /* 0x0000000300007212 */ /* 0x000fc800078efcff */
[----:B------:R-:W-:-:S07]  /*b870*/  PRMT R4, R0, 0x7610, R4 ;  /* 0x0000761000047816 */ /* 0x000fce0000000004 */
.L_x_781:
[----:B------:R-:W-:Y:S05]  /*b880*/  BSYNC B0 ;  /* 0x0000000000007941 */ /* 0x000fea0003800000 */
.L_x_780:
[----:B------:R0:W-:Y:S01]  /*b890*/  STG.E.U8 desc[UR36][R8.64], R4 ;  /* 0x0000000408007986 */ /* 0x0001e2000c101124 */
[----:B------:R-:W-:Y:S05]  /*b8a0*/  BRA `(.L_x_757) ;  /* 0x0000000000b87947 */ /* 0x000fea0003800000 */
.L_x_774:
        /* <DEDUP_REMOVED lines=22> */
.L_x_756:
        /* <DEDUP_REMOVED lines=16> */
.L_x_785:
[----:B------:R-:W-:Y:S05]  /*bb10*/  BRA `(.L_x_757) ;  /* 0x00000000001c7947 */ /* 0x000fea0003800000 */
.L_x_784:
[----:B------:R-:W-:-:S06]  /*bb20*/  IMAD.U32 R4, R17, 0x10000, RZ ;  /* 0x0001000011047824 */ /* 0x000fcc00078e00ff */
[----:B------:R-:W0:Y:S02]  /*bb30*/  F2I.U64.TRUNC R4, R4 ;  /* 0x0000000400047311 */ /* 0x000e24000020d800 */
[----:B0-----:R0:W-:Y:S01]  /*bb40*/  STG.E.64 desc[UR36][R8.64], R4 ;  /* 0x0000000408007986 */ /* 0x0011e2000c101b24 */
[----:B------:R-:W-:Y:S05]  /*bb50*/  BRA `(.L_x_757) ;  /* 0x00000000000c7947 */ /* 0x000fea0003800000 */
.L_x_783:
[----:B------:R-:W-:-:S06]  /*bb60*/  IMAD.U32 R17, R17, 0x10000, RZ ;  /* 0x0001000011117824 */ /* 0x000fcc00078e00ff */
[----:B------:R-:W0:Y:S02]  /*bb70*/  F2I.FTZ.U32.TRUNC.NTZ R17, R17 ;  /* 0x0000001100117305 */ /* 0x000e24000021f000 */
[----:B0-----:R0:W-:Y:S02]  /*bb80*/  STG.E desc[UR36][R8.64], R17 ;  /* 0x0000001108007986 */ /* 0x0011e4000c101924 */
.L_x_757:
[----:B------:R-:W-:-:S07]  /*bb90*/  VIADD R23, R23, 0x80 ;  /* 0x0000008017177836 */ /* 0x000fce0000000000 */
.L_x_717:
[----:B------:R-:W-:Y:S05]  /*bba0*/  BSYNC B6 ;  /* 0x0000000000067941 */ /* 0x000fea0003800000 */
.L_x_716:
[----:B------:R-:W-:-:S13]  /*bbb0*/  ISETP.GE.AND P0, PT, R23, R16, PT ;  /* 0x000000101700720c */ /* 0x000fda0003f06270 */
[----:B------:R-:W-:Y:S05]  /*bbc0*/  @P0 EXIT ;  /* 0x000000000000094d */ /* 0x000fea0003800000 */
[----:B012-4-:R-:W0:Y:S01]  /*bbd0*/  LDC.64 R4, c[0x0][0x218] ;  /* 0x00008600ff047b82 */ /* 0x017e220000000a00 */
[----:B------:R-:W-:Y:S01]  /*bbe0*/  PRMT R0, R19, 0x9910, RZ ;  /* 0x0000991013007816 */ /* 0x000fe200000000ff */
[----:B------:R-:W-:Y:S01]  /*bbf0*/  IMAD R2, R2, 0x200, R23 ;  /* 0x0000020002027824 */ /* 0x000fe200078e0217 */
[----:B------:R-:W-:Y:S02]  /*bc00*/  ULDC UR4, c[0x0][0x244] ;  /* 0x0000910000047ab9 */ /* 0x000fe40000000800 */
[----:B------:R-:W-:Y:S01]  /*bc10*/  ISETP.GT.AND P1, PT, R0, 0x9, PT ;  /* 0x000000090000780c */ /* 0x000fe20003f24270 */
[----:B---3--:R-:W-:-:S05]  /*bc20*/  IMAD R3, R2, UR4, RZ ;  /* 0x0000000402037c24 */ /* 0x008fca000f8e02ff */
        /* <DEDUP_REMOVED lines=13> */
[----:B0-----:R-:W-:Y:S01]  /*bd00*/  STG.E.U8 desc[UR36][R2.64], R5 ;  /* 0x0000000502007986 */ /* 0x001fe2000c101124 */
[----:B------:R-:W-:Y:S05]  /*bd10*/  EXIT ;  /* 0x000000000000794d */ /* 0x000fea0003800000 */
.L_x_789:
[----:B------:R-:W-:-:S06]  /*bd20*/  IMAD.U32 R5, R18, 0x10000, RZ ;  /* 0x0001000012057824 */ /* 0x000fcc00078e00ff */
[----:B------:R-:W0:Y:S02]  /*bd30*/  F2I.S64.TRUNC R4, R5 ;  /* 0x0000000500047311 */ /* 0x000e24000020d900 */
[----:B0-----:R-:W-:Y:S01]  /*bd40*/  STG.E.U8 desc[UR36][R2.64], R4 ;  /* 0x0000000402007986 */ /* 0x001fe2000c101124 */
[----:B------:R-:W-:Y:S05]  /*bd50*/  EXIT ;  /* 0x000000000000794d */ /* 0x000fea0003800000 */
.L_x_788:
        /* <DEDUP_REMOVED lines=10> */
.L_x_792:
[----:B------:R-:W-:-:S04]  /*be00*/  IMAD.U32 R18, R18, 0x10000, RZ ;  /* 0x0001000012127824 */ /* 0x000fc800078e00ff */
[----:B------:R-:W0:Y:S02]  /*be10*/  F2I.FTZ.TRUNC.NTZ R5, R18 ;  /* 0x0000001200057305 */ /* 0x000e24000021f100 */
[----:B0-----:R-:W-:Y:S01]  /*be20*/  STG.E desc[UR36][R2.64], R5 ;  /* 0x0000000502007986 */ /* 0x001fe2000c101924 */
[----:B------:R-:W-:Y:S05]  /*be30*/  EXIT ;  /* 0x000000000000794d */ /* 0x000fea0003800000 */
.L_x_791:
[----:B------:R-:W-:-:S04]  /*be40*/  IMAD.U32 R18, R18, 0x10000, RZ ;  /* 0x0001000012127824 */ /* 0x000fc800078e00ff */
[----:B------:R-:W0:Y:S02]  /*be50*/  F2I.FTZ.TRUNC.NTZ R5, R18 ;  /* 0x0000001200057305 */ /* 0x000e24000021f100 */
[----:B0-----:R-:W-:Y:S01]  /*be60*/  STG.E.U16 desc[UR36][R2.64], R5 ;  /* 0x0000000502007986 */ /* 0x001fe2000c101524 */
[----:B------:R-:W-:Y:S05]  /*be70*/  EXIT ;  /* 0x000000000000794d */ /* 0x000fea0003800000 */
.L_x_787:
        /* <DEDUP_REMOVED lines=9> */
.L_x_794:
[----:B------:R-:W-:-:S05]  /*bf10*/  IMAD.U32 R0, R18, 0x10000, RZ ;  /* 0x0001000012007824 */ /* 0x000fca00078e00ff */
[----:B------:R-:W-:-:S05]  /*bf20*/  F2FP.F16.F32.PACK_AB R0, RZ, R0 ;  /* 0x00000000ff00723e */ /* 0x000fca00000000ff */
[----:B------:R-:W-:Y:S01]  /*bf30*/  STG.E.U16 desc[UR36][R2.64], R0 ;  /* 0x0000000002007986 */ /* 0x000fe2000c101524 */
[----:B------:R-:W-:Y:S05]  /*bf40*/  EXIT ;  /* 0x000000000000794d */ /* 0x000fea0003800000 */
.L_x_793:
        /* <DEDUP_REMOVED lines=10> */
.L_x_796:
[----:B------:R-:W-:-:S05]  /*bff0*/  IMAD.U32 R18, R18, 0x10000, RZ ;  /* 0x0001000012127824 */ /* 0x000fca00078e00ff */
[----:B------:R-:W-:-:S04]  /*c000*/  F2FP.F16.F32.PACK_AB R5, RZ, R18 ;  /* 0x00000012ff05723e */ /* 0x000fc800000000ff */
[----:B------:R-:W-:-:S05]  /*c010*/  PRMT R5, R5, 0x5410, RZ ;  /* 0x0000541005057816 */ /* 0x000fca00000000ff */
[----:B------:R-:W-:Y:S01]  /*c020*/  STG.E desc[UR36][R2.64], R5 ;  /* 0x0000000502007986 */ /* 0x000fe2000c101924 */
[----:B------:R-:W-:Y:S05]  /*c030*/  EXIT ;  /* 0x000000000000794d */ /* 0x000fea0003800000 */
.L_x_795:
[----:B------:R-:W-:-:S04]  /*c040*/  IMAD.U32 R4, R18, 0x10000, RZ ;  /* 0x0001000012047824 */ /* 0x000fc800078e00ff */
[----:B------:R-:W-:-:S06]  /*c050*/  FMUL.FTZ R4, R4, 1 ;  /* 0x3f80000004047820 */ /* 0x000fcc0000410000 */
[----:B------:R-:W0:Y:S02]  /*c060*/  F2F.F64.F32 R4, R4 ;  /* 0x0000000400047310 */ /* 0x000e240000201800 */
[----:B0-----:R-:W-:Y:S01]  /*c070*/  STG.E.64 desc[UR36][R2.64], R4 ;  /* 0x0000000402007986 */ /* 0x001fe2000c101b24 */
[----:B------:R-:W-:Y:S05]  /*c080*/  EXIT ;  /* 0x000000000000794d */ /* 0x000fea0003800000 */
.L_x_786:
        /* <DEDUP_REMOVED lines=13> */
.L_x_799:
[----:B------:R-:W-:Y:S01]  /*c160*/  IMAD.U32 R18, R18, 0x10000, RZ ;  /* 0x0001000012127824 */ /* 0x000fe200078e00ff */
[----:B------:R-:W-:-:S03]  /*c170*/  CS2R R6, SRZ ;  /* 0x0000000000067805 */ /* 0x000fc6000001ff00 */
[----:B------:R-:W-:-:S06]  /*c180*/  FMUL.FTZ R4, R18, 1 ;  /* 0x3f80000012047820 */ /* 0x000fcc0000410000 */
[----:B------:R-:W0:Y:S02]  /*c190*/  F2F.F64.F32 R4, R4 ;  /* 0x0000000400047310 */ /* 0x000e240000201800 */
[----:B0-----:R-:W-:Y:S01]  /*c1a0*/  STG.E.128 desc[UR36][R2.64], R4 ;  /* 0x0000000402007986 */ /* 0x001fe2000c101d24 */
[----:B------:R-:W-:Y:S05]  /*c1b0*/  EXIT ;  /* 0x000000000000794d */ /* 0x000fea0003800000 */
.L_x_798:
        /* <DEDUP_REMOVED lines=21> */
.L_x_803:
[----:B------:R-:W-:Y:S05]  /*c310*/  BSYNC B0 ;  /* 0x0000000000007941 */ /* 0x000fea0003800000 */
.L_x_802:
[----:B------:R-:W-:-:S05]  /*c320*/  LOP3.LUT R5, R0, R5, RZ, 0xfc, !PT ;  /* 0x0000000500057212 */ /* 0x000fca00078efcff */
[----:B------:R-:W-:Y:S01]  /*c330*/  STG.E.U8 desc[UR36][R2.64], R5 ;  /* 0x0000000502007986 */ /* 0x000fe2000c101124 */
[----:B------:R-:W-:Y:S05]  /*c340*/  EXIT ;  /* 0x000000000000794d */ /* 0x000fea0003800000 */
.L_x_801:
        /* <DEDUP_REMOVED lines=13> */
.L_x_805:
[----:B------:R-:W-:Y:S01]  /*c420*/  IMAD.MOV.U32 R0, RZ, RZ, 0x7f ;  /* 0x0000007fff007424 */ /* 0x000fe200078e00ff */
[----:B------:R-:W-:-:S04]  /*c430*/  ISETP.GT.U32.AND P0, PT, R4, 0x7f800000, PT ;  /* 0x7f8000000400780c */ /* 0x000fc80003f04070 */
[----:B------:R-:W-:-:S09]  /*c440*/  SEL R0, R0, 0x7c, P0 ;  /* 0x0000007c00007807 */ /* 0x000fd20000000000 */
.L_x_806:
[----:B------:R-:W-:Y:S05]  /*c450*/  BSYNC B0 ;  /* 0x0000000000007941 */ /* 0x000fea0003800000 */
.L_x_804:
[----:B------:R-:W-:-:S04]  /*c460*/  LOP3.LUT R4, R5, 0x80000000, RZ, 0xc0, !PT ;  /* 0x8000000005047812 */ /* 0x000fc800078ec0ff */
[----:B------:R-:W-:-:S04]  /*c470*/  SHF.R.U32.HI R5, RZ, 0x18, R4 ;  /* 0x00000018ff057819 */ /* 0x000fc80000011604 */
[----:B------:R-:W-:-:S05]  /*c480*/  LOP3.LUT R5, R0, R5, RZ, 0xfc, !PT ;  /* 0x0000000500057212 */ /* 0x000fca00078efcff */
[----:B------:R-:W-:Y:S01]  /*c490*/  STG.E.U8 desc[UR36][R2.64], R5 ;  /* 0x0000000502007986 */ /* 0x000fe2000c101124 */
[----:B------:R-:W-:Y:S05]  /*c4a0*/  EXIT ;  /* 0x000000000000794d */ /* 0x000fea0003800000 */
.L_x_800:
[----:B------:R-:W-:Y:S01]  /*c4b0*/  STG.E.U16 desc[UR36][R2.64], R18 ;  /* 0x0000001202007986 */ /* 0x000fe2000c101524 */
[----:B------:R-:W-:Y:S05]  /*c4c0*/  EXIT ;  /* 0x000000000000794d */ /* 0x000fea0003800000 */
.L_x_797:
        /* <DEDUP_REMOVED lines=12> */
.L_x_809:
        /* <DEDUP_REMOVED lines=13> */
[----:B------:R-:W-:-:S05]  /*c660*/  FADD.FTZ R0, R5, 8192 ;  /* 0x4600000005007421 */ /* 0x000fca0000010000 */
[----:B------:R-:W-:Y:S02]  /*c670*/  LOP3.LUT P0, R4, R0, 0xff, RZ, 0xc0, !PT ;  /* 0x000000ff00047812 */ /* 0x000fe4000780c0ff */
[----:B------:R-:W-:-:S11]  /*c680*/  PRMT R0, RZ, 0x7610, R0 ;  /* 0x00007610ff007816 */ /* 0x000fd60000000000 */
[----:B------:R-:W-:Y:S05]  /*c690*/  @!P0 BRA `(.L_x_811) ;  /* 0x0000000000108947 */ /* 0x000fea0003800000 */
.L_x_812:
[----:B------:R-:W-:-:S04]  /*c6a0*/  LOP3.LUT R0, R7, 0x80000000, RZ, 0xc0, !PT ;  /* 0x8000000007007812 */ /* 0x000fc800078ec0ff */
[----:B------:R-:W-:-:S04]  /*c6b0*/  SHF.R.U32.HI R5, RZ, 0x18, R0 ;  /* 0x00000018ff057819 */ /* 0x000fc80000011600 */
[----:B------:R-:W-:-:S04]  /*c6c0*/  LOP3.LUT R4, R4, R5, RZ, 0xfc, !PT ;  /* 0x0000000504047212 */ /* 0x000fc800078efcff */
[----:B------:R-:W-:-:S07]  /*c6d0*/  PRMT R0, R4, 0x7610, R0 ;  /* 0x0000761004007816 */ /* 0x000fce0000000000 */
.L_x_811:
[----:B------:R-:W-:Y:S05]  /*c6e0*/  BSYNC B0 ;  /* 0x0000000000007941 */ /* 0x000fea0003800000 */
.L_x_810:
[----:B------:R-:W-:Y:S01]  /*c6f0*/  STG.E.U8 desc[UR36][R2.64], R0 ;  /* 0x0000000002007986 */ /* 0x000fe2000c101124 */
[----:B------:R-:W-:Y:S05]  /*c700*/  EXIT ;  /* 0x000000000000794d */ /* 0x000fea0003800000 */
.L_x_808:
        /* <DEDUP_REMOVED lines=17> */
.L_x_815:
[----:B------:R-:W-:-:S04]  /*c820*/  LOP3.LUT R0, R7, 0x80000000, RZ, 0xc0, !PT ;  /* 0x8000000007007812 */ /* 0x000fc800078ec0ff */
[----:B------:R-:W-:-:S04]  /*c830*/  SHF.R.U32.HI R5, RZ, 0x18, R0 ;  /* 0x00000018ff057819 */ /* 0x000fc80000011600 */
[----:B------:R-:W-:-:S04]  /*c840*/  LOP3.LUT R4, R4, R5, RZ, 0xfc, !PT ;  /* 0x0000000504047212 */ /* 0x000fc800078efcff */
[----:B------:R-:W-:-:S07]  /*c850*/  PRMT R0, R4, 0x7610, R0 ;  /* 0x0000761004007816 */ /* 0x000fce0000000000 */
.L_x_814:
[----:B------:R-:W-:Y:S05]  /*c860*/  BSYNC B0 ;  /* 0x0000000000007941 */ /* 0x000fea0003800000 */
.L_x_813:
[----:B------:R-:W-:Y:S01]  /*c870*/  STG.E.U8 desc[UR36][R2.64], R0 ;  /* 0x0000000002007986 */ /* 0x000fe2000c101124 */
[----:B------:R-:W-:Y:S05]  /*c880*/  EXIT ;  /* 0x000000000000794d */ /* 0x000fea0003800000 */
.L_x_807:
        /* <DEDUP_REMOVED lines=22> */
.L_x_790:
        /* <DEDUP_REMOVED lines=16> */
.L_x_818:
[----:B------:R-:W-:Y:S05]  /*caf0*/  EXIT ;  /* 0x000000000000794d */ /* 0x000fea0003800000 */
.L_x_817:
[----:B------:R-:W-:-:S06]  /*cb00*/  IMAD.U32 R4, R18, 0x10000, RZ ;  /* 0x0001000012047824 */ /* 0x000fcc00078e00ff */
[----:B------:R-:W0:Y:S02]  /*cb10*/  F2I.U64.TRUNC R4, R4 ;  /* 0x0000000400047311 */ /* 0x000e24000020d800 */
[----:B0-----:R-:W-:Y:S01]  /*cb20*/  STG.E.64 desc[UR36][R2.64], R4 ;  /* 0x0000000402007986 */ /* 0x001fe2000c101b24 */
[----:B------:R-:W-:Y:S05]  /*cb30*/  EXIT ;  /* 0x000000000000794d */ /* 0x000fea0003800000 */
.L_x_816:
[----:B------:R-:W-:-:S04]  /*cb40*/  IMAD.U32 R18, R18, 0x10000, RZ ;  /* 0x0001000012127824 */ /* 0x000fc800078e00ff */
[----:B------:R-:W0:Y:S02]  /*cb50*/  F2I.FTZ.U32.TRUNC.NTZ R5, R18 ;  /* 0x0000001200057305 */ /* 0x000e24000021f000 */
[----:B0-----:R-:W-:Y:S01]  /*cb60*/  STG.E desc[UR36][R2.64], R5 ;  /* 0x0000000502007986 */ /* 0x001fe2000c101924 */
[----:B------:R-:W-:Y:S05]  /*cb70*/  EXIT ;  /* 0x000000000000794d */ /* 0x000fea0003800000 */
.L_x_819:
        /* <DEDUP_REMOVED lines=16> */
.L_x_32016:


//--------------------- .text._ZN2at6native18elementwise_kernelILi128ELi4EZNS0_22gpu_kernel_impl_nocastINS0_13BinaryFunctorIN3c108BFloat16ES5_S5_ZZZNS0_21heaviside_kernel_cudaERNS_18TensorIteratorBaseEENKUlvE_clEvENKUlvE8_clEvEUlS5_S5_E_EEEEvS7_RKT_EUliE_EEviT1_ --------------------------
	.section	.text._ZN2at6native18elementwise_kernelILi128ELi4EZNS0_22gpu_kernel_impl_nocastINS0_13BinaryFunctorIN3c108BFloat16ES5_S5_ZZZNS0_21heaviside_kernel_cudaERNS_18TensorIteratorBaseEENKUlvE_clEvENKUlvE8_clEvEUlS5_S5_E_EEEEvS7_RKT_EUliE_EEviT1_,"ax",@progbits
	.align	128
        .global         _ZN2at6native18elementwise_kernelILi128ELi4EZNS0_22gpu_kernel_impl_nocastINS0_13BinaryFunctorIN3c108BFloat16ES5_S5_ZZZNS0_21heaviside_kernel_cudaERNS_18TensorIteratorBaseEENKUlvE_clEvENKUlvE8_clEvEUlS5_S5_E_EEEEvS7_RKT_EUliE_EEviT1_
        .type           _ZN2at6native18elementwise_kernelILi128ELi4EZNS0_22gpu_kernel_impl_nocastINS0_13BinaryFunctorIN3c108BFloat16ES5_S5_ZZZNS0_21heaviside_kernel_cudaERNS_18TensorIteratorBaseEENKUlvE_clEvENKUlvE8_clEvEUlS5_S5_E_EEEEvS7_RKT_EUliE_EEviT1_,@function
        .size           _ZN2at6native18elementwise_kernelILi128ELi4EZNS0_22gpu_kernel_impl_nocastINS0_13BinaryFunctorIN3c108BFloat16ES5_S5_ZZZNS0_21heaviside_kernel_cudaERNS_18TensorIteratorBaseEENKUlvE_clEvENKUlvE8_clEvEUlS5_S5_E_EEEEvS7_RKT_EUliE_EEviT1_,(.L_x_32017 - _ZN2at6native18elementwise_kernelILi128ELi4EZNS0_22gpu_kernel_impl_nocastINS0_13BinaryFunctorIN3c108BFloat16ES5_S5_ZZZNS0_21heaviside_kernel_cudaERNS_18TensorIteratorBaseEENKUlvE_clEvENKUlvE8_clEvEUlS5_S5_E_EEEEvS7_RKT_EUliE_EEviT1_)
        .other          _ZN2at6native18elementwise_kernelILi128ELi4EZNS0_22gpu_kernel_impl_nocastINS0_13BinaryFunctorIN3c108BFloat16ES5_S5_ZZZNS0_21heaviside_kernel_cudaERNS_18TensorIteratorBaseEENKUlvE_clEvENKUlvE8_clEvEUlS5_S5_E_EEEEvS7_RKT_EUliE_EEviT1_,@"STO_CUDA_ENTRY STV_DEFAULT"
_ZN2at6native18elementwise_kernelILi128ELi4EZNS0_22gpu_kernel_impl_nocastINS0_13BinaryFunctorIN3c108BFloat16ES5_S5_ZZZNS0_21heaviside_kernel_cudaERNS_18TensorIteratorBaseEENKUlvE_clEvENKUlvE8_clEvEUlS5_S5_E_EEEEvS7_RKT_EUliE_EEviT1_:
.text._ZN2at6native18elementwise_kernelILi128ELi4EZNS0_22gpu_kernel_impl_nocastINS0_13BinaryFunctorIN3c108BFloat16ES5_S5_ZZZNS0_21heaviside_kernel_cudaERNS_18TensorIteratorBaseEENKUlvE_clEvENKUlvE8_clEvEUlS5_S5_E_EEEEvS7_RKT_EUliE_EEviT1_:
[----:B------:R-:W-:Y:S01]  /*0000*/  LDC R1, c[0x0][0x28] ;  /* 0x00000a00ff017b82 */ /* 0x000fe20000000800 */
[----:B------:R-:W0:Y:S01]  /*0010*/  S2R R3, SR_CTAID.X ;  /* 0x0000000000037919 */ /* 0x000e220000002500 */
[----:B------:R-:W-:Y:S01]  /*0020*/  ULDC UR6, c[0x0][0x210] ;  /* 0x0000840000067ab9 */ /* 0x000fe20000000800 */
[----:B------:R-:W-:Y:S01]  /*0030*/  ULDC.64 UR4, c[0x0][0x208] ;  /* 0x0000820000047ab9 */ /* 0x000fe20000000a00 */
[----:B------:R-:W-:Y:S01]  /*0040*/  BSSY B0, `(.L_x_820) ;  /* 0x0000179000007945 */ /* 0x000fe20003800000 */
[----:B------:R-:W0:Y:S02]  /*0050*/  S2R R0, SR_TID.X ;  /* 0x0000000000007919 */ /* 0x000e240000002100 */
[----:B0-----:R-:W-:-:S04]  /*0060*/  LEA R3, R3, R0, 0x9 ;  /* 0x0000000003037211 */ /* 0x001fc800078e48ff */
[----:B------:R-:W-:-:S13]  /*0070*/  ISETP.GE.AND P0, PT, R3, UR6, PT ;  /* 0x0000000603007c0c */ /* 0x000fda000bf06270 */
[----:B------:R-:W-:Y:S05]  /*0080*/  @P0 BRA `(.L_x_821) ;  /* 0x0000001400d00947 */ /* 0x000fea0003800000 */
[----:B------:R-:W0:Y:S01]  /*0090*/  LDC R10, c[0x0][0x218] ;  /* 0x00008600ff0a7b82 */ /* 0x000e220000000800 */
[----:B------:R-:W-:Y:S01]  /*00a0*/  HFMA2.MMA R0, -RZ, RZ, 0, 0 ;  /* 0x00000000ff007435 */ /* 0x000fe200000001ff */
[----:B------:R-:W-:Y:S01]  /*00b0*/  MOV R2, RZ ;  /* 0x000000ff00027202 */ /* 0x000fe20000000f00 */
[----:B------:R-:W-:Y:S01]  /*00c0*/  HFMA2.MMA R5, -RZ, RZ, 0, 0 ;  /* 0x00000000ff057435 */ /* 0x000fe200000001ff */
[----:B0-----:R-:W-:-:S13]  /*00d0*/  ISETP.NE.AND P0, PT, R10, RZ, PT ;  /* 0x000000ff0a00720c */ /* 0x001fda0003f05270 */
[----:B------:R-:W-:Y:S05]  /*00e0*/  @!P0 BRA `(.L_x_822) ;  /* 0x0000001400708947 */ /* 0x000fea0003800000 */
[----:B------:R-:W-:Y:S01]  /*00f0*/  MOV R4, RZ ;  /* 0x000000ff00047202 */ /* 0x000fe20000000f00 */
[----:B------:R-:W-:Y:S01]  /*0100*/  ULDC.64 UR8, c[0x0][0x220] ;  /* 0x0000880000087ab9 */ /* 0x000fe20000000a00 */
[----:B------:R-:W-:Y:S01]  /*0110*/  MOV R5, R3 ;  /* 0x0000000300057202 */ /* 0x000fe20000000f00 */
[----:B------:R-:W-:Y:S01]  /*0120*/  ULDC UR7, c[0x0][0x21c] ;  /* 0x0000870000077ab9 */ /* 0x000fe20000000800 */
[----:B------:R-:W-:Y:S01]  /*0130*/  ISETP.NE.AND P0, PT, R10, 0x1, PT ;  /* 0x000000010a00780c */ /* 0x000fe20003f05270 */
[----:B------:R-:W-:-:S05]  /*0140*/  IMAD.HI.U32 R6, R3, UR8, R4 ;  /* 0x0000000803067c27 */ /* 0x000fca000f8e0004 */
[----:B------:R-:W-:Y:S01]  /*0150*/  SHF.R.U32.HI R7, RZ, UR9, R6 ;  /* 0x00000009ff077c19 */ /* 0x000fe20008011606 */
[----:B------:R-:W-:-:S03]  /*0160*/  ULDC.64 UR8, c[0x0][0x348] ;  /* 0x0000d20000087ab9 */ /* 0x000fc60000000a00 */
[----:B------:R-:W-:-:S05]  /*0170*/  IADD3 R0, -R7, RZ, RZ ;  /* 0x000000ff07007210 */ /* 0x000fca0007ffe1ff */
[----:B------:R-:W-:Y:S01]  /*0180*/  IMAD R0, R0, UR7, R3 ;  /* 0x0000000700007c24 */ /* 0x000fe2000f8e0203 */
[----:B------:R-:W-:-:S03]  /*0190*/  ULDC UR7, c[0x0][0x350] ;  /* 0x0000d40000077ab9 */ /* 0x000fc60000000800 */
[C---:B------:R-:W-:Y:S02]  /*01a0*/  IMAD R5, R0.reuse, UR8, RZ ;  /* 0x0000000800057c24 */ /* 0x040fe4000f8e02ff */
[C---:B------:R-:W-:Y:S02]  /*01b0*/  IMAD R2, R0.reuse, UR9, RZ ;  /* 0x0000000900027c24 */ /* 0x040fe4000f8e02ff */
[----:B------:R-:W-:Y:S01]  /*01c0*/  IMAD R0, R0, UR7, RZ ;  /* 0x0000000700007c24 */ /* 0x000fe2000f8e02ff */
[----:B------:R-:W-:Y:S06]  /*01d0*/  @!P0 BRA `(.L_x_822) ;  /* 0x0000001400348947 */ /* 0x000fec0003800000 */
[----:B------:R-:W-:Y:S01]  /*01e0*/  MOV R6, RZ ;  /* 0x000000ff00067202 */ /* 0x000fe20000000f00 */
[----:B------:R-:W-:Y:S01]  /*01f0*/  ULDC.64 UR8, c[0x0][0x228] ;  /* 0x00008a0000087ab9 */ /* 0x000fe20000000a00 */
[----:B------:R-:W-:Y:S01]  /*0200*/  ULDC UR7, c[0x0][0x230] ;  /* 0x00008c0000077ab9 */ /* 0x000fe20000000800 */
[----:B------:R-:W-:Y:S02]  /*0210*/  ISETP.NE.AND P0, PT, R10, 0x2, PT ;  /* 0x000000020a00780c */ /* 0x000fe40003f05270 */
[----:B------:R-:W-:-:S05]  /*0220*/  IMAD.HI.U32 R8, R7, UR9, R6 ;  /* 0x0000000907087c27 */ /* 0x000fca000f8e0006 */
[----:B------:R-:W-:Y:S01]  /*0230*/  SHF.R.U32.HI R9, RZ, UR7, R8 ;  /* 0x00000007ff097c19 */ /* 0x000fe20008011608 */
[----:B------:R-:W-:-:S03]  /*0240*/  ULDC UR7, c[0x0][0x354] ;  /* 0x0000d50000077ab9 */ /* 0x000fc60000000800 */
[----:B------:R-:W-:-:S05]  /*0250*/  IADD3 R6, -R9, RZ, RZ ;  /* 0x000000ff09067210 */ /* 0x000fca0007ffe1ff */
[----:B------:R-:W-:Y:S01]  /*0260*/  IMAD R7, R6, UR8, R7 ;  /* 0x0000000806077c24 */ /* 0x000fe2000f8e0207 */
[----:B------:R-:W-:-:S03]  /*0270*/  ULDC.64 UR8, c[0x0][0x358] ;  /* 0x0000d60000087ab9 */ /* 0x000fc60000000a00 */
[C---:B------:R-:W-:Y:S02]  /*0280*/  IMAD R5, R7.reuse, UR7, R5 ;  /* 0x0000000707057c24 */ /* 0x040fe4000f8e0205 */
[C---:B------:R-:W-:Y:S02]  /*0290*/  IMAD R2, R7.reuse, UR8, R2 ;  /* 0x0000000807027c24 */ /* 0x040fe4000f8e0202 */
[----:B------:R-:W-:Y:S01]  /*02a0*/  IMAD R0, R7, UR9, R0 ;  /* 0x0000000907007c24 */ /* 0x000fe2000f8e0200 */
[----:B------:R-:W-:Y:S06]  /*02b0*/  @!P0 BRA `(.L_x_822) ;  /* 0x0000001000fc8947 */ /* 0x000fec0003800000 */
[----:B------:R-:W-:Y:S01]  /*02c0*/  HFMA2.MMA R8, -RZ, RZ, 0, 0 ;  /* 0x00000000ff087435 */ /* 0x000fe200000001ff */
[----:B------:R-:W-:Y:S01]  /*02d0*/  ULDC.64 UR8, c[0x0][0x238] ;  /* 0x00008e0000087ab9 */ /* 0x000fe20000000a00 */
[----:B------:R-:W-:Y:S01]  /*02e0*/  ISETP.NE.AND P0, PT, R10, 0x3, PT ;  /* 0x000000030a00780c */ /* 0x000fe20003f05270 */
[----:B------:R-:W-:-:S07]  /*02f0*/  ULDC UR7, c[0x0][0x234] ;  /* 0x00008d0000077ab9 */ /* 0x000fce0000000800 */
[----:B------:R-:W-:-:S05]  /*0300*/  IMAD.HI.U32 R6, R9, UR8, R8 ;  /* 0x0000000809067c27 */ /* 0x000fca000f8e0008 */
[----:B------:R-:W-:Y:S01]  /*0310*/  SHF.R.U32.HI R7, RZ, UR9, R6 ;  /* 0x00000009ff077c19 */ /* 0x000fe20008011606 */
[----:B------:R-:W-:-:S03]  /*0320*/  ULDC.64 UR8, c[0x0][0x360] ;  /* 0x0000d80000087ab9 */ /* 0x000fc60000000a00 */
[----:B------:R-:W-:-:S05]  /*0330*/  IADD3 R8, -R7, RZ, RZ ;  /* 0x000000ff07087210 */ /* 0x000fca0007ffe1ff */
[----:B------:R-:W-:Y:S01]  /*0340*/  IMAD R9, R8, UR7, R9 ;  /* 0x0000000708097c24 */ /* 0x000fe2000f8e0209 */
[----:B------:R-:W-:-:S03]  /*0350*/  ULDC UR7, c[0x0][0x368] ;  /* 0x0000da0000077ab9 */ /* 0x000fc60000000800 */
[C---:B------:R-:W-:Y:S02]  /*0360*/  IMAD R5, R9.reuse, UR8, R5 ;  /* 0x0000000809057c24 */ /* 0x040fe4000f8e0205 */
[C---:B------:R-:W-:Y:S02]  /*0370*/  IMAD R2, R9.reuse, UR9, R2 ;  /* 0x0000000909027c24 */ /* 0x040fe4000f8e0202 */
[----:B------:R-:W-:Y:S01]  /*0380*/  IMAD R0, R9, UR7, R0 ;  /* 0x0000000709007c24 */ /* 0x000fe2000f8e0200 */
        /* <DEDUP_REMOVED lines=15> */
[----:B------:R-:W-:Y:S01]  /*0480*/  MOV R8, RZ ;  /* 0x000000ff00087202 */ /* 0x000fe20000000f00 */
[----:B------:R-:W-:Y:S01]  /*0490*/  ULDC.64 UR8, c[0x0][0x250] ;  /* 0x0000940000087ab9 */ /* 0x000fe20000000a00 */
[----:B------:R-:W-:Y:S01]  /*04a0*/  ISETP.NE.AND P0, PT, R10, 0x5, PT ;  /* 0x000000050a00780c */ /* 0x000fe20003f05270 */
[----:B------:R-:W-:Y:S02]  /*04b0*/  ULDC UR7, c[0x0][0x24c] ;  /* 0x0000930000077ab9 */ /* 0x000fe40000000800 */
        /* <DEDUP_REMOVED lines=10> */
[----:B------:R-:W-:Y:S01]  /*0560*/  HFMA2.MMA R6, -RZ, RZ, 0, 0 ;  /* 0x00000000ff067435 */ /* 0x000fe200000001ff */
[----:B------:R-:W-:Y:S01]  /*0570*/  ULDC.64 UR8, c[0x0][0x258] ;  /* 0x0000960000087ab9 */ /* 0x000fe20000000a00 */
[----:B------:R-:W-:Y:S01]  /*0580*/  ULDC UR7, c[0x0][0x260] ;  /* 0x0000980000077ab9 */ /* 0x000fe20000000800 */
[----:B------:R-:W-:-:S07]  /*0590*/  ISETP.NE.AND P0, PT, R10, 0x6, PT ;  /* 0x000000060a00780c */ /* 0x000fce0003f05270 */
        /* <DEDUP_REMOVED lines=248> */
[----:B------:R-:W-:Y:S01]  /*1520*/  ISETP.NE.AND P0, PT, R10, 0x18, PT ;  /* 0x000000180a00780c */ /* 0x000fe20003f05270 */
[----:B------:R-:W-:Y:S01]  /*1530*/  HFMA2.MMA R6, -RZ, RZ, 0, 0 ;  /* 0x00000000ff067435 */ /* 0x000fe200000001ff */
[----:B------:R-:W-:Y:S01]  /*1540*/  ULDC.64 UR8, c[0x0][0x330] ;  /* 0x0000cc0000087ab9 */ /* 0x000fe20000000a00 */
[----:B------:R-:W-:-:S08]  /*1550*/  ULDC UR7, c[0x0][0x338] ;  /* 0x0000ce0000077ab9 */ /* 0x000fd00000000800 */
[----:B------:R-:W-:Y:S02]  /*1560*/  IMAD.HI.U32 R10, R7, UR9, R6 ;  /* 0x00000009070a7c27 */ /* 0x000fe4000f8e0006 */
[----:B------:R-:W0:Y:S03]  /*1570*/  @P0 LDC.64 R12, c[0x0][0x340] ;  /* 0x0000d000ff0c0b82 */ /* 0x000e260000000a00 */
[----:B------:R-:W-:Y:S01]  /*1580*/  SHF.R.U32.HI R11, RZ, UR7, R10 ;  /* 0x00000007ff0b7c19 */ /* 0x000fe2000801160a */
[----:B------:R-:W-:Y:S01]  /*1590*/  ULDC UR7, c[0x0][0x45c] ;  /* 0x0001170000077ab9 */ /* 0x000fe20000000800 */
[----:B------:R-:W-:Y:S02]  /*15a0*/  @P0 MOV R10, RZ ;  /* 0x000000ff000a0202 */ /* 0x000fe40000000f00 */
[----:B------:R-:W-:Y:S01]  /*15b0*/  IADD3 R6, -R11, RZ, RZ ;  /* 0x000000ff0b067210 */ /* 0x000fe20007ffe1ff */
[----:B------:R-:W1:Y:S04]  /*15c0*/  @P0 LDC R15, c[0x0][0x33c] ;  /* 0x0000cf00ff0f0b82 */ /* 0x000e680000000800 */
[----:B------:R-:W-:Y:S01]  /*15d0*/  IMAD R7, R6, UR8, R7 ;  /* 0x0000000806077c24 */ /* 0x000fe2000f8e0207 */
[----:B------:R-:W-:-:S03]  /*15e0*/  ULDC.64 UR8, c[0x0][0x460] ;  /* 0x0001180000087ab9 */ /* 0x000fc60000000a00 */
[----:B------:R-:W2:Y:S01]  /*15f0*/  @P0 LDC.64 R8, c[0x0][0x468] ;  /* 0x00011a00ff080b82 */ /* 0x000ea20000000a00 */
[C---:B------:R-:W-:Y:S02]  /*1600*/  IMAD R5, R7.reuse, UR7, R5 ;  /* 0x0000000707057c24 */ /* 0x040fe4000f8e0205 */
[C---:B------:R-:W-:Y:S02]  /*1610*/  IMAD R2, R7.reuse, UR8, R2 ;  /* 0x0000000807027c24 */ /* 0x040fe4000f8e0202 */
[----:B------:R-:W-:-:S03]  /*1620*/  IMAD R0, R7, UR9, R0 ;  /* 0x0000000907007c24 */ /* 0x000fc6000f8e0200 */
[----:B------:R-:W3:Y:S01]  /*1630*/  @P0 LDC R14, c[0x0][0x470] ;  /* 0x00011c00ff0e0b82 */ /* 0x000ee20000000800 */
[----:B0-----:R-:W-:-:S05]  /*1640*/  @P0 IMAD.HI.U32 R4, R11, R12, R10 ;  /* 0x0000000c0b040227 */ /* 0x001fca00078e000a */
[----:B------:R-:W-:-:S04]  /*1650*/  @P0 SHF.R.U32.HI R4, RZ, R13, R4 ;  /* 0x0000000dff040219 */ /* 0x000fc80000011604 */
[----:B------:R-:W-:-:S05]  /*1660*/  @P0 IADD3 R10, -R4, RZ, RZ ;  /* 0x000000ff040a0210 */ /* 0x000fca0007ffe1ff */
[----:B-1----:R-:W-:-:S04]  /*1670*/  @P0 IMAD R11, R10, R15, R11 ;  /* 0x0000000f0a0b0224 */ /* 0x002fc800078e020b */
[C---:B--2---:R-:W-:Y:S02]  /*1680*/  @P0 IMAD R5, R11.reuse, R8, R5 ;  /* 0x000000080b050224 */ /* 0x044fe400078e0205 */
[C---:B------:R-:W-:Y:S02]  /*1690*/  @P0 IMAD R2, R11.reuse, R9, R2 ;  /* 0x000000090b020224 */ /* 0x040fe400078e0202 */
[----:B---3--:R-:W-:-:S07]  /*16a0*/  @P0 IMAD R0, R11, R14, R0 ;  /* 0x0000000e0b000224 */ /* 0x008fce00078e0200 */
.L_x_822:
[----:B------:R-:W-:Y:S02]  /*16b0*/  ULDC.64 UR8, c[0x0][0x480] ;  /* 0x0001200000087ab9 */ /* 0x000fe40000000a00 */
[----:B------:R-:W-:-:S04]  /*16c0*/  IADD3 R6, P0, R2, UR8, RZ ;  /* 0x0000000802067c10 */ /* 0x000fc8000ff1e0ff */
[----:B------:R-:W-:Y:S01]  /*16d0*/  IADD3.X R7, RZ, UR9, RZ, P0, !PT ;  /* 0x00000009ff077c10 */ /* 0x000fe200087fe4ff */
[----:B------:R-:W-:-:S04]  /*16e0*/  ULDC.64 UR8, c[0x0][0x488] ;  /* 0x0001220000087ab9 */ /* 0x000fc80000000a00 */
[----:B------:R-:W2:Y:S01]  /*16f0*/  LDG.E.U16 R6, desc[UR4][R6.64] ;  /* 0x0000000406067981 */ /* 0x000ea2000c1e1500 */
[----:B------:R-:W-:-:S04]  /*1700*/  IADD3 R8, P0, R0, UR8, RZ ;  /* 0x0000000800087c10 */ /* 0x000fc8000ff1e0ff */
[----:B------:R-:W-:Y:S01]  /*1710*/  IADD3.X R9, RZ, UR9, RZ, P0, !PT ;  /* 0x00000009ff097c10 */ /* 0x000fe200087fe4ff */
[----:B------:R-:W-:-:S04]  /*1720*/  ULDC.64 UR8, c[0x0][0x478] ;  /* 0x00011e0000087ab9 */ /* 0x000fc80000000a00 */
[----:B------:R-:W3:Y:S01]  /*1730*/  LDG.E.U16 R11, desc[UR4][R8.64] ;  /* 0x00000004080b7981 */ /* 0x000ee2000c1e1500 */
[----:B------:R-:W-:Y:S02]  /*1740*/  IADD3 R4, P1, R5, UR8, RZ ;  /* 0x0000000805047c10 */ /* 0x000fe4000ff3e0ff */
[----:B------:R-:W-:Y:S02]  /*1750*/  IADD3 R3, R3, 0x80, RZ ;  /* 0x0000008003037810 */ /* 0x000fe40007ffe0ff */
[----:B------:R-:W-:Y:S02]  /*1760*/  IADD3.X R5, RZ, UR9, RZ, P1, !PT ;  /* 0x00000009ff057c10 */ /* 0x000fe40008ffe4ff */
[----:B--2---:R-:W-:-:S04]  /*1770*/  SHF.L.U32 R0, R6, 0x10, RZ ;  /* 0x0000001006007819 */ /* 0x004fc800000006ff */
[----:B------:R-:W-:-:S13]  /*1780*/  FSETP.NEU.FTZ.AND P0, PT, R0, RZ, PT ;  /* 0x000000ff0000720b */ /* 0x000fda0003f1d000 */
[----:B------:R-:W-:-:S04]  /*1790*/  @P0 FSET.BF.GT.FTZ.AND R0, R0, RZ, PT ;  /* 0x000000ff0000020a */ /* 0x000fc80003814000 */
[----:B------:R-:W-:-:S04]  /*17a0*/  @P0 F2FP.BF16.F32.PACK_AB R0, RZ, R0 ;  /* 0x00000000ff00023e */ /* 0x000fc800000010ff */
[----:B---3--:R-:W-:-:S05]  /*17b0*/  @P0 PRMT R11, R0, 0x7610, R11 ;  /* 0x00007610000b0816 */ /* 0x008fca000000000b */
[----:B------:R0:W-:Y:S02]  /*17c0*/  STG.E.U16 desc[UR4][R4.64], R11 ;  /* 0x0000000b04007986 */ /* 0x0001e4000c101504 */
.L_x_821:
[----:B------:R-:W-:Y:S05]  /*17d0*/  BSYNC B0 ;  /* 0x0000000000007941 */ /* 0x000fea0003800000 */
.L_x_820:
[----:B------:R-:W-:Y:S01]  /*17e0*/  ISETP.GE.AND P0, PT, R3, UR6, PT ;  /* 0x0000000603007c0c */ /* 0x000fe2000bf06270 */
[----:B------:R-:W-:-:S12]  /*17f0*/  BSSY B0, `(.L_x_823) ;  /* 0x00002ea000007945 */ /* 0x000fd80003800000 */
[----:B------:R-:W-:Y:S05]  /*1800*/  @P0 BRA `(.L_x_824) ;  /* 0x0000002c00a00947 */ /* 0x000fea0003800000 */
[----:B0-----:R-:W0:Y:S01]  /*1810*/  LDC R4, c[0x0][0x218] ;  /* 0x00008600ff047b82 */ /* 0x001e220000000800 */
[----:B------:R-:W-:Y:S01]  /*1820*/  HFMA2.MMA R0, -RZ, RZ, 0, 0 ;  /* 0x00000000ff007435 */ /* 0x000fe200000001ff */
[----:B------:R-:W-:Y:S01]  /*1830*/  MOV R2, RZ ;  /* 0x000000ff00027202 */ /* 0x000fe20000000f00 */
[----:B------:R-:W-:Y:S01]  /*1840*/  HFMA2.MMA R5, -RZ, RZ, 0, 0 ;  /* 0x00000000ff057435 */ /* 0x000fe200000001ff */
[----:B0-----:R-:W-:-:S13]  /*1850*/  ISETP.NE.AND P0, PT, R4, RZ, PT ;  /* 0x000000ff0400720c */ /* 0x001fda0003f05270 */
[----:B------:R-:W-:Y:S05]  /*1860*/  @!P0 BRA `(.L_x_825) ;  /* 0x00000014006c8947 */ /* 0x000fea0003800000 */
        /* <DEDUP_REMOVED lines=347> */
.L_x_825:
        /* <DEDUP_REMOVED lines=16> */
[----:B---3--:R-:W-:Y:S02]  /*2f20*/  @P0 PRMT R11, R0, 0x7610, R11 ;  /* 0x00007610000b0816 */ /* 0x008fe4000000000b */
[----:B------:R-:W-:-:S03]  /*2f30*/  ISETP.GE.AND P0, PT, R3, UR6, PT ;  /* 0x0000000603007c0c */ /* 0x000fc6000bf06270 */
[----:B------:R1:W-:Y:S10]  /*2f40*/  STG.E.U16 desc[UR4][R4.64], R11 ;  /* 0x0000000b04007986 */ /* 0x0003f4000c101504 */
[----:B------:R-:W-:Y:S05]  /*2f50*/  @P0 BRA `(.L_x_824) ;  /* 0x0000001400cc0947 */ /* 0x000fea0003800000 */
[----:B-1----:R-:W0:Y:S01]  /*2f60*/  LDC R4, c[0x0][0x218] ;  /* 0x00008600ff047b82 */ /* 0x002e220000000800 */
        /* <DEDUP_REMOVED lines=352> */
.L_x_826:
        /* <DEDUP_REMOVED lines=18> */
.L_x_824:
[----:B------:R-:W-:Y:S05]  /*4690*/  BSYNC B0 ;  /* 0x0000000000007941 */ /* 0x000fea0003800000 */
.L_x_823:
[----:B------:R-:W-:-:S13]  /*46a0*/  ISETP.GE.AND P0, PT, R3, UR6, PT ;  /* 0x0000000603007c0c */ /* 0x000fda000bf06270 */
[----:B------:R-:W-:Y:S05]  /*46b0*/  @P0 EXIT ;  /* 0x000000000000094d */ /* 0x000fea0003800000 */
[----:B012---:R-:W0:Y:S01]  /*46c0*/  LDC R4, c[0x0][0x218] ;  /* 0x00008600ff047b82 */ /* 0x007e220000000800 */
        /* <DEDUP_REMOVED lines=9> */
[----:B------:R-:W-:Y:S01]  /*4760*/  IMAD.HI.U32 R6, R3, UR6, R2 ;  /* 0x0000000603067c27 */ /* 0x000fe2000f8e0002 */
[----:B------:R-:W-:-:S04]  /*4770*/  ULDC UR6, c[0x0][0x21c] ;  /* 0x0000870000067ab9 */ /* 0x000fc80000000800 */
[----:B------:R-:W-:-:S04]  /*4780*/  SHF.R.U32.HI R7, RZ, UR7, R6 ;  /* 0x00000007ff077c19 */ /* 0x000fc80008011606 */
[----:B------:R-:W-:-:S05]  /*4790*/  IADD3 R0, -R7, RZ, RZ ;  /* 0x000000ff07007210 */ /* 0x000fca0007ffe1ff */
[----:B------:R-:W-:Y:S01]  /*47a0*/  IMAD R0, R0, UR6, R3 ;  /* 0x0000000600007c24 */ /* 0x000fe2000f8e0203 */
[----:B------:R-:W-:-:S03]  /*47b0*/  ULDC.64 UR6, c[0x0][0x348] ;  /* 0x0000d20000067ab9 */ /* 0x000fc60000000a00 */
        /* <DEDUP_REMOVED lines=22> */
[----:B------:R-:W-:Y:S01]  /*4920*/  IMAD.HI.U32 R6, R9, UR6, R8 ;  /* 0x0000000609067c27 */ /* 0x000fe2000f8e0008 */
[----:B------:R-:W-:-:S04]  /*4930*/  ULDC UR6, c[0x0][0x234] ;  /* 0x00008d0000067ab9 */ /* 0x000fc80000000800 */
[----:B------:R-:W-:-:S04]  /*4940*/  SHF.R.U32.HI R7, RZ, UR7, R6 ;  /* 0x00000007ff077c19 */ /* 0x000fc80008011606 */
        /* <DEDUP_REMOVED lines=312> */
.L_x_827:
        /* <DEDUP_REMOVED lines=9> */
[----:B------:R-:W-:-:S04]  /*5d60*/  IADD3 R4, P1, R5, UR6, RZ ;  /* 0x0000000605047c10 */ /* 0x000fc8000ff3e0ff */
[----:B------:R-:W-:Y:S02]  /*5d70*/  IADD3.X R5, RZ, UR7, RZ, P1, !PT ;  /* 0x00000007ff057c10 */ /* 0x000fe40008ffe4ff */
[----:B--2---:R-:W-:-:S04]  /*5d80*/  SHF.L.U32 R0, R2, 0x10, RZ ;  /* 0x0000001002007819 */ /* 0x004fc800000006ff */
[----:B------:R-:W-:-:S13]  /*5d90*/  FSETP.NEU.FTZ.AND P0, PT, R0, RZ, PT ;  /* 0x000000ff0000720b */ /* 0x000fda0003f1d000 */
[----:B------:R-:W-:-:S04]  /*5da0*/  @P0 FSET.BF.GT.FTZ.AND R0, R0, RZ, PT ;  /* 0x000000ff0000020a */ /* 0x000fc80003814000 */
[----:B------:R-:W-:-:S04]  /*5db0*/  @P0 F2FP.BF16.F32.PACK_AB R0, RZ, R0 ;  /* 0x00000000ff00023e */ /* 0x000fc800000010ff */
[----:B---3--:R-:W-:-:S05]  /*5dc0*/  @P0 PRMT R9, R0, 0x7610, R9 ;  /* 0x0000761000090816 */ /* 0x008fca0000000009 */
[----:B------:R-:W-:Y:S01]  /*5dd0*/  STG.E.U16 desc[UR4][R4.64], R9 ;  /* 0x0000000904007986 */ /* 0x000fe2000c101504 */
[----:B------:R-:W-:Y:S05]  /*5de0*/  EXIT ;  /* 0x000000000000794d */ /* 0x000fea0003800000 */
.L_x_828:
        /* <DEDUP_REMOVED lines=9> */
.L_x_32017:


//--------------------- .text._ZN2at6native27unrolled_elementwise_kernelINS0_13BinaryFunctorIN3c108BFloat16ES4_S4_ZZZNS0_21heaviside_kernel_cudaERNS_18TensorIteratorBaseEENKUlvE_clEvENKUlvE8_clEvEUlS4_S4_E_EESt5arrayIPcLm3EELi4E23TrivialOffsetCalculatorILi2EjESE_ILi1EjENS0_6memory15LoadWithoutCastENSH_16StoreWithoutCastEEEviT_T0_T2_T3_T4_T5_ --------------------------
	.section	.text._ZN2at6native27unrolled_elementwise_kernelINS0_13BinaryFunctorIN3c108BFloat16ES4_S4_ZZZNS0_21heaviside_kernel_cudaERNS_18TensorIteratorBaseEENKUlvE_clEvENKUlvE8_clEvEUlS4_S4_E_EESt5arrayIPcLm3EELi4E23TrivialOffsetCalculatorILi2EjESE_ILi1EjENS0_6memory15LoadWithoutCastENSH_16StoreWithoutCastEEEviT_T0_T2_T3_T4_T5_,"ax",@progbits
	.align	128
        .global         _ZN2at6native27unrolled_elementwise_kernelINS0_13BinaryFunctorIN3c108BFloat16ES4_S4_ZZZNS0_21heaviside_kernel_cudaERNS_18TensorIteratorBaseEENKUlvE_clEvENKUlvE8_clEvEUlS4_S4_E_EESt5arrayIPcLm3EELi4E23TrivialOffsetCalculatorILi2EjESE_ILi1EjENS0_6memory15LoadWithoutCastENSH_16StoreWithoutCastEEEviT_T0_T2_T3_T4_T5_
        .type           _ZN2at6native27unrolled_elementwise_kernelINS0_13BinaryFunctorIN3c108BFloat16ES4_S4_ZZZNS0_21heaviside_kernel_cudaERNS_18TensorIteratorBaseEENKUlvE_clEvENKUlvE8_clEvEUlS4_S4_E_EESt5arrayIPcLm3EELi4E23TrivialOffsetCalculatorILi2EjESE_ILi1EjENS0_6memory15LoadWithoutCastENSH_16StoreWithoutCastEEEviT_T0_T2_T3_T4_T5_,@function
        .size           _ZN2at6native27unrolled_elementwise_kernelINS0_13BinaryFunctorIN3c108BFloat16ES4_S4_ZZZNS0_21heaviside_kernel_cudaERNS_18TensorIteratorBaseEENKUlvE_clEvENKUlvE8_clEvEUlS4_S4_E_EESt5arrayIPcLm3EELi4E23TrivialOffsetCalculatorILi2EjESE_ILi1EjENS0_6memory15LoadWithoutCastENSH_16StoreWithoutCastEEEviT_T0_T2_T3_T4_T5_,(.L_x_32018 - _ZN2at6native27unrolled_elementwise_kernelINS0_13BinaryFunctorIN3c108BFloat16ES4_S4_ZZZNS0_21heaviside_kernel_cudaERNS_18TensorIteratorBaseEENKUlvE_clEvENKUlvE8_clEvEUlS4_S4_E_EESt5arrayIPcLm3EELi4E23TrivialOffsetCalculatorILi2EjESE_ILi1EjENS0_6memory15LoadWithoutCastENSH_16StoreWithoutCastEEEviT_T0_T2_T3_T4_T5_)
        .other          _ZN2at6native27unrolled_elementwise_kernelINS0_13BinaryFunctorIN3c108BFloat16ES4_S4_ZZZNS0_21heaviside_kernel_cudaERNS_18TensorIteratorBaseEENKUlvE_clEvENKUlvE8_clEvEUlS4_S4_E_EESt5arrayIPcLm3EELi4E23TrivialOffsetCalculatorILi2EjESE_ILi1EjENS0_6memory15LoadWithoutCastENSH_16StoreWithoutCastEEEviT_T0_T2_T3_T4_T5_,@"STO_CUDA_ENTRY STV_DEFAULT"
_ZN2at6native27unrolled_elementwise_kernelINS0_13BinaryFunctorIN3c108BFloat16ES4_S4_ZZZNS0_21heaviside_kernel_cudaERNS_18TensorIteratorBaseEENKUlvE_clEvENKUlvE8_clEvEUlS4_S4_E_EESt5arrayIPcLm3EELi4E23TrivialOffsetCalculatorILi2EjESE_ILi1EjENS0_6memory15LoadWithoutCastENSH_16StoreWithoutCastEEEviT_T0_T2_T3_T4_T5_:
.text._ZN2at6native27unrolled_elementwise_kernelINS0_13BinaryFunctorIN3c108BFloat16ES4_S4_ZZZNS0_21heaviside_kernel_cudaERNS_18TensorIteratorBaseEENKUlvE_clEvENKUlvE8_clEvEUlS4_S4_E_EESt5arrayIPcLm3EELi4E23TrivialOffsetCalculatorILi2EjESE_ILi1EjENS0_6memory15LoadWithoutCastENSH_16StoreWithoutCastEEEviT_T0_T2_T3_T4_T5_:
[----:B------:R-:W-:Y:S01]  /*0000*/  LDC R1, c[0x0][0x28] ;  /* 0x00000a00ff017b82 */ /* 0x000fe20000000800 */
[----:B------:R-:W0:Y:S07]  /*0010*/  S2R R0, SR_CTAID.X ;  /* 0x0000000000007919 */ /* 0x000e2e0000002500 */
[----:B------:R-:W0:Y:S01]  /*0020*/  LDC R3, c[0x0][0x210] ;  /* 0x00008400ff037b82 */ /* 0x000e220000000800 */
[----:B------:R-:W-:Y:S01]  /*0030*/  PRMT R16, RZ, 0x7610, R16 ;  /* 0x00007610ff107816 */ /* 0x000fe20000000010 */
[----:B------:R-:W-:Y:S01]  /*0040*/  ULDC.64 UR4, c[0x0][0x208] ;  /* 0x0000820000047ab9 */ /* 0x000fe20000000a00 */
[----:B------:R-:W1:Y:S01]  /*0050*/  S2R R17, SR_TID.X ;  /* 0x0000000000117919 */ /* 0x000e620000002100 */
[----:B0-----:R-:W-:-:S02]  /*0060*/  IMAD R14, R0, -0x200, R3 ;  /* 0xfffffe00000e7824 */ /* 0x001fc400078e0203 */
[----:B-1----:R-:W-:-:S03]  /*0070*/  IMAD.MOV.U32 R15, RZ, RZ, R17 ;  /* 0x000000ffff0f7224 */ /* 0x002fc600078e0011 */
[----:B------:R-:W-:-:S13]  /*0080*/  ISETP.GE.AND P3, PT, R17, R14, PT ;  /* 0x0000000e1100720c */ /* 0x000fda0003f66270 */
[----:B------:R-:W-:Y:S01]  /*0090*/  @!P3 IMAD R25, R0, 0x200, R15 ;  /* 0x000002000019b824 */ /* 0x000fe200078e020f */
[----:B------:R-:W0:Y:S01]  /*00a0*/  @!P3 LDC.64 R12, c[0x0][0x220] ;  /* 0x00008800ff0cbb82 */ /* 0x000e220000000a00 */
[----:B------:R-:W-:-:S05]  /*00b0*/  @!P3 VIADD R15, R15, 0x80 ;  /* 0x000000800f0fb836 */ /* 0x000fca0000000000 */
[C---:B------:R-:W-:Y:S02]  /*00c0*/  ISETP.GE.AND P0, PT, R15.reuse, R14, PT ;  /* 0x0000000e0f00720c */ /* 0x040fe40003f06270 */
[----:B------:R-:W1:Y:S11]  /*00d0*/  @!P3 LDC.64 R2, c[0x0][0x228] ;  /* 0x00008a00ff02bb82 */ /* 0x000e760000000a00 */
[----:B------:R-:W-:Y:S01]  /*00e0*/  @!P0 IMAD R23, R0, 0x200, R15 ;  /* 0x0000020000178824 */ /* 0x000fe200078e020f */
[----:B------:R-:W2:Y:S01]  /*00f0*/  @!P0 LDC.64 R4, c[0x0][0x220] ;  /* 0x00008800ff048b82 */ /* 0x000ea20000000a00 */
[----:B------:R-:W-:-:S02]  /*0100*/  @!P0 VIADD R15, R15, 0x80 ;  /* 0x000000800f0f8836 */ /* 0x000fc40000000000 */
[----:B0-----:R-:W-:-:S03]  /*0110*/  @!P3 IMAD.WIDE.U32 R12, R25, 0x2, R12 ;  /* 0x00000002190cb825 */ /* 0x001fc600078e000c */
[----:B------:R-:W-:Y:S02]  /*0120*/  ISETP.GE.AND P2, PT, R15, R14, PT ;  /* 0x0000000e0f00720c */ /* 0x000fe40003f46270 */
[----:B------:R-:W-:Y:S01]  /*0130*/  PRMT R19, RZ, 0x7610, R19 ;  /* 0x00007610ff137816 */ /* 0x000fe20000000013 */
[----:B------:R-:W3:Y:S01]  /*0140*/  @!P3 LDG.E.U16 R16, desc[UR4][R12.64] ;  /* 0x000000040c10b981 */ /* 0x000ee2000c1e1500 */
[----:B------:R-:W-:Y:S01]  /*0150*/  PRMT R18, RZ, 0x7610, R18 ;  /* 0x00007610ff127816 */ /* 0x000fe20000000012 */
[----:B------:R-:W0:Y:S08]  /*0160*/  @!P0 LDC.64 R6, c[0x0][0x228] ;  /* 0x00008a00ff068b82 */ /* 0x000e300000000a00 */
[----:B------:R-:W4:Y:S01]  /*0170*/  @!P2 LDC.64 R10, c[0x0][0x220] ;  /* 0x00008800ff0aab82 */ /* 0x000f220000000a00 */
[----:B------:R-:W-:-:S02]  /*0180*/  @!P2 IMAD R21, R0, 0x200, R15 ;  /* 0x000002000015a824 */ /* 0x000fc400078e020f */
[----:B--2---:R-:W-:-:S05]  /*0190*/  @!P0 IMAD.WIDE.U32 R4, R23, 0x2, R4 ;  /* 0x0000000217048825 */ /* 0x004fca00078e0004 */
[----:B------:R-:W2:Y:S01]  /*01a0*/  @!P2 LDC.64 R8, c[0x0][0x228] ;  /* 0x00008a00ff08ab82 */ /* 0x000ea20000000a00 */
[----:B-1----:R-:W-:Y:S01]  /*01b0*/  @!P3 IMAD.WIDE.U32 R24, R25, 0x2, R2 ;  /* 0x000000021918b825 */ /* 0x002fe200078e0002 */
[----:B------:R-:W-:Y:S01]  /*01c0*/  PRMT R2, RZ, 0x7610, R2 ;  /* 0x00007610ff027816 */ /* 0x000fe20000000002 */
[----:B------:R1:W3:Y:S05]  /*01d0*/  @!P0 LDG.E.U16 R18, desc[UR4][R4.64] ;  /* 0x0000000404128981 */ /* 0x0002ea000c1e1500 */
[----:B------:R-:W3:Y:S01]  /*01e0*/  @!P3 LDG.E.U16 R2, desc[UR4][R24.64] ;  /* 0x000000041802b981 */ /* 0x000ee2000c1e1500 */
[----:B----4-:R-:W-:-:S05]  /*01f0*/  @!P2 IMAD.WIDE.U32 R10, R21, 0x2, R10 ;  /* 0x00000002150aa825 */ /* 0x010fca00078e000a */
[----:B------:R-:W4:Y:S01]  /*0200*/  @!P2 LDG.E.U16 R19, desc[UR4][R10.64] ;  /* 0x000000040a13a981 */ /* 0x000f22000c1e1500 */
[----:B0-----:R-:W-:Y:S01]  /*0210*/  @!P0 IMAD.WIDE.U32 R22, R23, 0x2, R6 ;  /* 0x0000000217168825 */ /* 0x001fe200078e0006 */
[----:B------:R-:W-:Y:S02]  /*0220*/  PRMT R3, RZ, 0x7610, R3 ;  /* 0x00007610ff037816 */ /* 0x000fe40000000003 */
[----:B------:R-:W-:Y:S01]  /*0230*/  PRMT R6, RZ, 0x7610, R6 ;  /* 0x00007610ff067816 */ /* 0x000fe20000000006 */
[----:B--2---:R-:W-:-:S03]  /*0240*/  @!P2 IMAD.WIDE.U32 R8, R21, 0x2, R8 ;  /* 0x000000021508a825 */ /* 0x004fc600078e0008 */
[----:B------:R-:W2:Y:S04]  /*0250*/  @!P0 LDG.E.U16 R3, desc[UR4][R22.64] ;  /* 0x0000000416038981 */ /* 0x000ea8000c1e1500 */
[----:B------:R0:W2:Y:S01]  /*0260*/  @!P2 LDG.E.U16 R6, desc[UR4][R8.64] ;  /* 0x000000040806a981 */ /* 0x0000a2000c1e1500 */
[----:B------:R-:W-:-:S05]  /*0270*/  @!P2 VIADD R15, R15, 0x80 ;  /* 0x000000800f0fa836 */ /* 0x000fca0000000000 */
[----:B------:R-:W-:Y:S02]  /*0280*/  ISETP.GE.AND P1, PT, R15, R14, PT ;  /* 0x0000000e0f00720c */ /* 0x000fe40003f26270 */
[----:B-1----:R-:W-:Y:S01]  /*0290*/  PRMT R4, RZ, 0x7610, R4 ;  /* 0x00007610ff047816 */ /* 0x002fe20000000004 */
[----:B0-----:R-:W0:Y:S10]  /*02a0*/  @!P3 LDC.64 R8, c[0x0][0x218] ;  /* 0x00008600ff08bb82 */ /* 0x001e340000000a00 */
[----:B------:R-:W1:Y:S08]  /*02b0*/  @!P1 LDC.64 R12, c[0x0][0x220] ;  /* 0x00008800ff0c9b82 */ /* 0x000e700000000a00 */
[----:B------:R-:W0:Y:S01]  /*02c0*/  @!P1 LDC.64 R10, c[0x0][0x228] ;  /* 0x00008a00ff0a9b82 */ /* 0x000e220000000a00 */
[----:B------:R-:W-:-:S04]  /*02d0*/  @!P1 IMAD R5, R0, 0x200, R15 ;  /* 0x0000020000059824 */ /* 0x000fc800078e020f */
[----:B-1----:R-:W-:-:S05]  /*02e0*/  @!P1 IMAD.WIDE.U32 R12, R5, 0x2, R12 ;  /* 0x00000002050c9825 */ /* 0x002fca00078e000c */
[----:B------:R1:W5:Y:S01]  /*02f0*/  @!P1 LDG.E.U16 R4, desc[UR4][R12.64] ;  /* 0x000000040c049981 */ /* 0x000362000c1e1500 */
[----:B0-----:R-:W-:Y:S01]  /*0300*/  @!P1 IMAD.WIDE.U32 R10, R5, 0x2, R10 ;  /* 0x00000002050a9825 */ /* 0x001fe200078e000a */
[----:B------:R-:W-:-:S06]  /*0310*/  PRMT R5, RZ, 0x7610, R5 ;  /* 0x00007610ff057816 */ /* 0x000fcc0000000005 */
[----:B------:R0:W5:Y:S01]  /*0320*/  @!P1 LDG.E.U16 R5, desc[UR4][R10.64] ;  /* 0x000000040a059981 */ /* 0x000162000c1e1500 */
[----:B------:R-:W-:-:S04]  /*0330*/  IMAD.MOV.U32 R7, RZ, RZ, R17 ;  /* 0x000000ffff077224 */ /* 0x000fc800078e0011 */
[C---:B-1----:R-:W-:Y:S02]  /*0340*/  VIADD R13, R7.reuse, 0x100 ;  /* 0x00000100070d7836 */ /* 0x042fe40000000000 */
[C---:B------:R-:W-:Y:S02]  /*0350*/  VIADD R15, R7.reuse, 0x80 ;  /* 0x00000080070f7836 */ /* 0x040fe40000000000 */
[----:B0-----:R-:W-:Y:S02]  /*0360*/  VIADD R11, R7, 0x180 ;  /* 0x00000180070b7836 */ /* 0x001fe40000000000 */
[----:B------:R-:W-:Y:S01]  /*0370*/  @!P3 IMAD.MOV.U32 R7, RZ, RZ, R15 ;  /* 0x000000ffff07b224 */ /* 0x000fe200078e000f */
[----:B------:R-:W-:Y:S01]  /*0380*/  BSSY B0, `(.L_x_829) ;  /* 0x0000022000007945 */ /* 0x000fe20003800000 */
[----:B---3--:R-:W-:-:S05]  /*0390*/  IMAD.U32 R16, R16, 0x10000, RZ ;  /* 0x0001000010107824 */ /* 0x008fca00078e00ff */
[----:B------:R-:W-:-:S04]  /*03a0*/  FSETP.NEU.FTZ.AND P1, PT, R16, RZ, PT ;  /* 0x000000ff1000720b */ /* 0x000fc80003f3d000 */
[----:B------:R-:W-:-:S13]  /*03b0*/  ISETP.GE.OR P1, PT, R17, R14, !P1 ;  /* 0x0000000e1100720c */ /* 0x000fda0004f26670 */
[----:B------:R-:W-:Y:S01]  /*03c0*/  @!P1 FSET.BF.GT.FTZ.AND R16, R16, RZ, PT ;  /* 0x000000ff1010920a */ /* 0x000fe20003814000 */
[----:B------:R-:W-:-:S03]  /*03d0*/  IMAD.U32 R18, R18, 0x10000, RZ ;  /* 0x0001000012127824 */ /* 0x000fc600078e00ff */
[----:B------:R-:W-:Y:S02]  /*03e0*/  @!P1 F2FP.BF16.F32.PACK_AB R16, RZ, R16 ;  /* 0x00000010ff10923e */ /* 0x000fe400000010ff */
[----:B----4-:R-:W-:-:S04]  /*03f0*/  SHF.L.U32 R19, R19, 0x10, RZ ;  /* 0x0000001013137819 */ /* 0x010fc800000006ff */
[----:B------:R-:W-:-:S04]  /*0400*/  FSETP.NEU.FTZ.AND P2, PT, R19, RZ, PT ;  /* 0x000000ff1300720b */ /* 0x000fc80003f5d000 */
[-C--:B------:R-:W-:Y:S01]  /*0410*/  ISETP.GE.OR P2, PT, R13, R14.reuse, !P2 ;  /* 0x0000000e0d00720c */ /* 0x080fe20005746670 */
[----:B------:R-:W-:Y:S01]  /*0420*/  @!P3 IMAD R13, R0, 0x200, R17 ;  /* 0x00000200000db824 */ /* 0x000fe200078e0211 */
[----:B------:R-:W-:Y:S02]  /*0430*/  FSETP.NEU.FTZ.AND P0, PT, R18, RZ, PT ;  /* 0x000000ff1200720b */ /* 0x000fe40003f1d000 */
[----:B------:R-:W-:Y:S01]  /*0440*/  @!P1 PRMT R2, R16, 0x7610, R2 ;  /* 0x0000761010029816 */ /* 0x000fe20000000002 */
[----:B------:R-:W-:Y:S01]  /*0450*/  @!P3 IMAD.WIDE.U32 R8, R13, 0x2, R8 ;  /* 0x000000020d08b825 */ /* 0x000fe200078e0008 */
[----:B------:R-:W-:-:S04]  /*0460*/  ISETP.GE.OR P0, PT, R15, R14, !P0 ;  /* 0x0000000e0f00720c */ /* 0x000fc80004706670 */
[----:B------:R0:W-:Y:S01]  /*0470*/  @!P3 STG.E.U16 desc[UR4][R8.64], R2 ;  /* 0x000000020800b986 */ /* 0x0001e2000c101504 */
[----:B------:R-:W-:Y:S02]  /*0480*/  ISETP.GE.AND P1, PT, R7, R14, PT ;  /* 0x0000000e0700720c */ /* 0x000fe40003f26270 */
[----:B------:R-:W-:-:S06]  /*0490*/  @!P2 FSET.BF.GT.FTZ.AND R19, R19, RZ, PT ;  /* 0x000000ff1313a20a */ /* 0x000fcc0003814000 */
[----:B------:R-:W-:Y:S02]  /*04a0*/  @!P0 FSET.BF.GT.FTZ.AND R18, R18, RZ, PT ;  /* 0x000000ff1212820a */ /* 0x000fe40003814000 */
[----:B------:R-:W-:Y:S02]  /*04b0*/  @!P2 F2FP.BF16.F32.PACK_AB R19, RZ, R19 ;  /* 0x00000013ff13a23e */ /* 0x000fe400000010ff */
[----:B------:R-:W-:Y:S02]  /*04c0*/  @!P0 F2FP.BF16.F32.PACK_AB R18, RZ, R18 ;  /* 0x00000012ff12823e */ /* 0x000fe400000010ff */
[----:B--2---:R-:W-:Y:S02]  /*04d0*/  @!P2 PRMT R6, R19, 0x7610, R6 ;  /* 0x000076101306a816 */ /* 0x004fe40000000006 */
[----:B------:R-:W-:Y:S01]  /*04e0*/  @!P0 PRMT R3, R18, 0x7610, R3 ;  /* 0x0000761012038816 */ /* 0x000fe20000000003 */
[----:B0-----:R-:W-:Y:S06]  /*04f0*/  @P1 BRA `(.L_x_830) ;  /* 0x0000000000281947 */ /* 0x001fec0003800000 */
[----:B------:R-:W0:Y:S01]  /*0500*/  LDC.64 R12, c[0x0][0x218] ;  /* 0x00008600ff0c7b82 */ /* 0x000e220000000a00 */
[----:B------:R-:W-:Y:S01]  /*0510*/  IMAD R9, R0, 0x200, R7 ;  /* 0x0000020000097824 */ /* 0x000fe200078e0207 */
[----:B------:R-:W-:-:S04]  /*0520*/  IADD3 R7, R7, 0x80, RZ ;  /* 0x0000008007077810 */ /* 0x000fc80007ffe0ff */
[----:B------:R-:W-:-:S13]  /*0530*/  ISETP.GE.AND P0, PT, R7, R14, PT ;  /* 0x0000000e0700720c */ /* 0x000fda0003f06270 */
[----:B------:R-:W-:Y:S02]  /*0540*/  @!P0 IMAD R15, R0, 0x200, R7 ;  /* 0x00000200000f8824 */ /* 0x000fe400078e0207 */
[----:B------:R-:W-:Y:S02]  /*0550*/  @!P0 VIADD R7, R7, 0x80 ;  /* 0x0000008007078836 */ /* 0x000fe40000000000 */
[----:B0-----:R-:W-:-:S04]  /*0560*/  IMAD.WIDE.U32 R8, R9, 0x2, R12 ;  /* 0x0000000209087825 */ /* 0x001fc800078e000c */
[----:B------:R-:W-:Y:S01]  /*0570*/  @!P0 IMAD.WIDE.U32 R12, R15, 0x2, R12 ;  /* 0x000000020f0c8825 */ /* 0x000fe200078e000c */
[----:B------:R0:W-:Y:S04]  /*0580*/  STG.E.U16 desc[UR4][R8.64], R3 ;  /* 0x0000000308007986 */ /* 0x0001e8000c101504 */
[----:B------:R0:W-:Y:S02]  /*0590*/  @!P0 STG.E.U16 desc[UR4][R12.64], R6 ;  /* 0x000000060c008986 */ /* 0x0001e4000c101504 */
.L_x_830:
[----:B------:R-:W-:Y:S05]  /*05a0*/  BSYNC B0 ;  /* 0x0000000000007941 */ /* 0x000fea0003800000 */
.L_x_829:
[----:B------:R-:W-:Y:S01]  /*05b0*/  ISETP.GE.AND P1, PT, R7, R14, PT ;  /* 0x0000000e0700720c */ /* 0x000fe20003f26270 */
[----:B-----5:R-:W-:-:S05]  /*05c0*/  IMAD.U32 R4, R4, 0x10000, RZ ;  /* 0x0001000004047824 */ /* 0x020fca00078e00ff */
[----:B------:R-:W-:-:S07]  /*05d0*/  FSETP.NEU.FTZ.AND P0, PT, R4, RZ, PT ;  /* 0x000000ff0400720b */ /* 0x000fce0003f1d000 */
[----:B------:R-:W-:Y:S06]  /*05e0*/  @P1 EXIT ;  /* 0x000000000000194d */ /* 0x000fec0003800000 */
[----:B0-----:R-:W0:Y:S01]  /*05f0*/  LDC.64 R2, c[0x0][0x218] ;  /* 0x00008600ff027b82 */ /* 0x001e220000000a00 */
[----:B------:R-:W-:Y:S01]  /*0600*/  ISETP.GE.OR P0, PT, R11, R14, !P0 ;  /* 0x0000000e0b00720c */ /* 0x000fe20004706670 */
[----:B------:R-:W-:-:S12]  /*0610*/  IMAD R7, R0, 0x200, R7 ;  /* 0x0000020000077824 */ /* 0x000fd800078e0207 */
[----:B------:R-:W-:-:S04]  /*0620*/  @!P0 FSET.BF.GT.FTZ.AND R4, R4, RZ, PT ;  /* 0x000000ff0404820a */ /* 0x000fc80003814000 */
[----:B------:R-:W-:-:S04]  /*0630*/  @!P0 F2FP.BF16.F32.PACK_AB R4, RZ, R4 ;  /* 0x00000004ff04823e */ /* 0x000fc800000010ff */
[----:B------:R-:W-:Y:S01]  /*0640*/  @!P0 PRMT R5, R4, 0x7610, R5 ;  /* 0x0000761004058816 */ /* 0x000fe20000000005 */
[----:B0-----:R-:W-:-:S05]  /*0650*/  IMAD.WIDE.U32 R2, R7, 0x2, R2 ;  /* 0x0000000207027825 */ /* 0x001fca00078e0002 */
[----:B------:R-:W-:Y:S01]  /*0660*/  STG.E.U16 desc[UR4][R2.64], R5 ;  /* 0x0000000502007986 */ /* 0x000fe2000c101504 */
[----:B------:R-:W-:Y:S05]  /*0670*/  EXIT ;  /* 0x000000000000794d */ /* 0x000fea0003800000 */
.L_x_831:
        /* <DEDUP_REMOVED lines=16> */
.L_x_32018:


//--------------------- .text._ZN2at6native29vectorized_elementwise_kernelILi2ENS0_13BinaryFunctorIN3c108BFloat16ES4_S4_ZZZNS0_21heaviside_kernel_cudaERNS_18TensorIteratorBaseEENKUlvE_clEvENKUlvE8_clEvEUlS4_S4_E_EESt5arrayIPcLm3EEEEviT0_T1_ --------------------------
	.section	.text._ZN2at6native29vectorized_elementwise_kernelILi2ENS0_13BinaryFunctorIN3c108BFloat16ES4_S4_ZZZNS0_21heaviside_kernel_cudaERNS_18TensorIteratorBaseEENKUlvE_clEvENKUlvE8_clEvEUlS4_S4_E_EESt5arrayIPcLm3EEEEviT0_T1_,"ax",@progbits
	.align	128
        .global         _ZN2at6native29vectorized_elementwise_kernelILi2ENS0_13BinaryFunctorIN3c108BFloat16ES4_S4_ZZZNS0_21heaviside_kernel_cudaERNS_18TensorIteratorBaseEENKUlvE_clEvENKUlvE8_clEvEUlS4_S4_E_EESt5arrayIPcLm3EEEEviT0_T1_
        .type           _ZN2at6native29vectorized_elementwise_kernelILi2ENS0_13BinaryFunctorIN3c108BFloat16ES4_S4_ZZZNS0_21heaviside_kernel_cudaERNS_18TensorIteratorBaseEENKUlvE_clEvENKUlvE8_clEvEUlS4_S4_E_EESt5arrayIPcLm3EEEEviT0_T1_,@function
        .size           _ZN2at6native29vectorized_elementwise_kernelILi2ENS0_13BinaryFunctorIN3c108BFloat16ES4_S4_ZZZNS0_21heaviside_kernel_cudaERNS_18TensorIteratorBaseEENKUlvE_clEvENKUlvE8_clEvEUlS4_S4_E_EESt5arrayIPcLm3EEEEviT0_T1_,(.L_x_32019 - _ZN2at6native29vectorized_elementwise_kernelILi2ENS0_13BinaryFunctorIN3c108BFloat16ES4_S4_ZZZNS0_21heaviside_kernel_cudaERNS_18TensorIteratorBaseEENKUlvE_clEvENKUlvE8_clEvEUlS4_S4_E_EESt5arrayIPcLm3EEEEviT0_T1_)
        .other          _ZN2at6native29vectorized_elementwise_kernelILi2ENS0_13BinaryFunctorIN3c108BFloat16ES4_S4_ZZZNS0_21heaviside_kernel_cudaERNS_18TensorIteratorBaseEENKUlvE_clEvENKUlvE8_clEvEUlS4_S4_E_EESt5arrayIPcLm3EEEEviT0_T1_,@"STO_CUDA_ENTRY STV_DEFAULT"
_ZN2at6native29vectorized_elementwise_kernelILi2ENS0_13BinaryFunctorIN3c108BFloat16ES4_S4_ZZZNS0_21heaviside_kernel_cudaERNS_18TensorIteratorBaseEENKUlvE_clEvENKUlvE8_clEvEUlS4_S4_E_EESt5arrayIPcLm3EEEEviT0_T1_:
.text._ZN2at6native29vectorized_elementwise_kernelILi2ENS0_13BinaryFunctorIN3c108BFloat16ES4_S4_ZZZNS0_21heaviside_kernel_cudaERNS_18TensorIteratorBaseEENKUlvE_clEvENKUlvE8_clEvEUlS4_S4_E_EESt5arrayIPcLm3EEEEviT0_T1_:
[----:B------:R-:W-:Y:S01]  /*0000*/  LDC R1, c[0x0][0x28] ;  /* 0x00000a00ff017b82 */ /* 0x000fe20000000800 */
[----:B------:R-:W0:Y:S01]  /*0010*/  S2R R3, SR_CTAID.X ;  /* 0x0000000000037919 */ /* 0x000e220000002500 */
[----:B------:R-:W-:Y:S01]  /*0020*/  ULDC UR4, c[0x0][0x210] ;  /* 0x0000840000047ab9 */ /* 0x000fe20000000800 */
[----:B0-----:R-:W-:-:S05]  /*0030*/  IMAD.SHL.U32 R3, R3, 0x400, RZ ;  /* 0x0000040003037824 */ /* 0x001fca00078e00ff */
[----:B------:R-:W-:Y:S01]  /*0040*/  IADD3 R4, -R3, UR4, RZ ;  /* 0x0000000403047c10 */ /* 0x000fe2000fffe1ff */
[----:B------:R-:W-:-:S03]  /*0050*/  ULDC.64 UR4, c[0x0][0x208] ;  /* 0x0000820000047ab9 */ /* 0x000fc60000000a00 */
[----:B------:R-:W-:-:S13]  /*0060*/  ISETP.GE.U32.AND P0, PT, R4, 0x400, PT ;  /* 0x000004000400780c */ /* 0x000fda0003f06070 */
[----:B------:R-:W-:Y:S05]  /*0070*/  @!P0 BRA `(.L_x_832) ;  /* 0x0000000400108947 */ /* 0x000fea0003800000 */
[----:B------:R-:W0:Y:S01]  /*0080*/  S2R R19, SR_TID.X ;  /* 0x0000000000137919 */ /* 0x000e220000002100 */
[----:B------:R-:W1:Y:S08]  /*0090*/  LDC.64 R4, c[0x0][0x220] ;  /* 0x00008800ff047b82 */ /* 0x000e700000000a00 */
[----:B------:R-:W2:Y:S08]  /*00a0*/  LDC.64 R6, c[0x0][0x228] ;  /* 0x00008a00ff067b82 */ /* 0x000eb00000000a00 */
[----:B------:R-:W3:Y:S01]  /*00b0*/  LDC.64 R12, c[0x0][0x218] ;  /* 0x00008600ff0c7b82 */ /* 0x000ee20000000a00 */
[----:B-1----:R-:W-:-:S04]  /*00c0*/  IMAD.WIDE R4, R3, 0x2, R4 ;  /* 0x0000000203047825 */ /* 0x002fc800078e0204 */
[----:B0-----:R-:W-:-:S05]  /*00d0*/  IMAD.WIDE.U32 R8, R19, 0x4, R4 ;  /* 0x0000000413087825 */ /* 0x001fca00078e0004 */
[----:B------:R-:W4:Y:S01]  /*00e0*/  LDG.E R14, desc[UR4][R8.64] ;  /* 0x00000004080e7981 */ /* 0x000f22000c1e1900 */
[----:B--2---:R-:W-:-:S03]  /*00f0*/  IMAD.WIDE R4, R3, 0x2, R6 ;  /* 0x0000000203047825 */ /* 0x004fc600078e0206 */
[----:B------:R-:W2:Y:S01]  /*0100*/  LDG.E R16, desc[UR4][R8.64+0x200] ;  /* 0x0002000408107981 */ /* 0x000ea2000c1e1900 */
[----:B------:R-:W-:-:S03]  /*0110*/  IMAD.WIDE.U32 R10, R19, 0x4, R4 ;  /* 0x00000004130a7825 */ /* 0x000fc600078e0004 */
[----:B------:R-:W5:Y:S04]  /*0120*/  LDG.E R7, desc[UR4][R8.64+0x600] ;  /* 0x0006000408077981 */ /* 0x000f68000c1e1900 */
[----:B------:R-:W2:Y:S04]  /*0130*/  LDG.E R17, desc[UR4][R10.64] ;  /* 0x000000040a117981 */ /* 0x000ea8000c1e1900 */
[----:B------:R2:W5:Y:S04]  /*0140*/  LDG.E R5, desc[UR4][R8.64+0x400] ;  /* 0x0004000408057981 */ /* 0x000568000c1e1900 */
[----:B------:R-:W5:Y:S04]  /*0150*/  LDG.E R6, desc[UR4][R10.64+0x200] ;  /* 0x000200040a067981 */ /* 0x000f68000c1e1900 */
[----:B------:R-:W5:Y:S04]  /*0160*/  LDG.E R4, desc[UR4][R10.64+0x400] ;  /* 0x000400040a047981 */ /* 0x000f68000c1e1900 */
[----:B------:R0:W5:Y:S01]  /*0170*/  LDG.E R0, desc[UR4][R10.64+0x600] ;  /* 0x000600040a007981 */ /* 0x000162000c1e1900 */
[C---:B----4-:R-:W-:Y:S01]  /*0180*/  PRMT R2, R14.reuse, 0x7632, R2 ;  /* 0x000076320e027816 */ /* 0x050fe20000000002 */
[----:B------:R-:W-:-:S04]  /*0190*/  IMAD.U32 R14, R14, 0x10000, RZ ;  /* 0x000100000e0e7824 */ /* 0x000fc800078e00ff */
[----:B------:R-:W-:Y:S01]  /*01a0*/  IMAD.U32 R15, R2, 0x10000, RZ ;  /* 0x00010000020f7824 */ /* 0x000fe200078e00ff */
[----:B------:R-:W-:-:S04]  /*01b0*/  FSETP.NEU.FTZ.AND P0, PT, R14, RZ, PT ;  /* 0x000000ff0e00720b */ /* 0x000fc80003f1d000 */
[----:B------:R-:W-:Y:S01]  /*01c0*/  FSETP.NEU.FTZ.AND P1, PT, R15, RZ, PT ;  /* 0x000000ff0f00720b */ /* 0x000fe20003f3d000 */
[----:B---3--:R-:W-:Y:S01]  /*01d0*/  IMAD.WIDE.U32 R2, R3, 0x2, R12 ;  /* 0x0000000203027825 */ /* 0x008fe200078e000c */
[----:B--2---:R-:W-:Y:S02]  /*01e0*/  PRMT R8, R17, 0x7610, R8 ;  /* 0x0000761011087816 */ /* 0x004fe40000000008 */
[C---:B------:R-:W-:Y:S01]  /*01f0*/  PRMT R12, R16.reuse, 0x7632, R12 ;  /* 0x00007632100c7816 */ /* 0x040fe2000000000c */
[----:B0-----:R-:W-:-:S04]  /*0200*/  IMAD.U32 R11, R16, 0x10000, RZ ;  /* 0x00010000100b7824 */ /* 0x001fc800078e00ff */
[----:B------:R-:W-:Y:S02]  /*0210*/  @P0 FSET.BF.GT.FTZ.AND R14, R14, RZ, PT ;  /* 0x000000ff0e0e020a */ /* 0x000fe40003814000 */
[----:B-----5:R-:W-:Y:S02]  /*0220*/  PRMT R16, R7, 0x7632, R16 ;  /* 0x0000763207107816 */ /* 0x020fe40000000010 */
[----:B------:R-:W-:Y:S02]  /*0230*/  @P0 F2FP.BF16.F32.PACK_AB R8, RZ, R14 ;  /* 0x0000000eff08023e */ /* 0x000fe400000010ff */
[----:B------:R-:W-:Y:S02]  /*0240*/  @P1 FSET.BF.GT.FTZ.AND R15, R15, RZ, PT ;  /* 0x000000ff0f0f120a */ /* 0x000fe40003814000 */
[----:B------:R-:W-:Y:S02]  /*0250*/  PRMT R14, R5, 0x7632, R14 ;  /* 0x00007632050e7816 */ /* 0x000fe4000000000e */
[----:B------:R-:W-:Y:S01]  /*0260*/  PRMT R9, R17, 0x7632, R9 ;  /* 0x0000763211097816 */ /* 0x000fe20000000009 */
[----:B------:R-:W-:Y:S01]  /*0270*/  IMAD.U32 R12, R12, 0x10000, RZ ;  /* 0x000100000c0c7824 */ /* 0x000fe200078e00ff */
[----:B------:R-:W-:Y:S01]  /*0280*/  @P1 F2FP.BF16.F32.PACK_AB R9, RZ, R15 ;  /* 0x0000000fff09123e */ /* 0x000fe200000010ff */
[----:B------:R-:W-:-:S02]  /*0290*/  IMAD.U32 R13, R5, 0x10000, RZ ;  /* 0x00010000050d7824 */ /* 0x000fc400078e00ff */
[----:B------:R-:W-:Y:S02]  /*02a0*/  IMAD.U32 R15, R7, 0x10000, RZ ;  /* 0x00010000070f7824 */ /* 0x000fe400078e00ff */
[----:B------:R-:W-:Y:S02]  /*02b0*/  IMAD.U32 R14, R14, 0x10000, RZ ;  /* 0x000100000e0e7824 */ /* 0x000fe400078e00ff */
[----:B------:R-:W-:Y:S01]  /*02c0*/  IMAD.U32 R16, R16, 0x10000, RZ ;  /* 0x0001000010107824 */ /* 0x000fe200078e00ff */
[----:B------:R-:W-:Y:S02]  /*02d0*/  FSETP.NEU.FTZ.AND P0, PT, R11, RZ, PT ;  /* 0x000000ff0b00720b */ /* 0x000fe40003f1d000 */
[----:B------:R-:W-:Y:S02]  /*02e0*/  FSETP.NEU.FTZ.AND P1, PT, R12, RZ, PT ;  /* 0x000000ff0c00720b */ /* 0x000fe40003f3d000 */
[----:B------:R-:W-:Y:S02]  /*02f0*/  FSETP.NEU.FTZ.AND P2, PT, R13, RZ, PT ;  /* 0x000000ff0d00720b */ /* 0x000fe40003f5d000 */
[----:B------:R-:W-:-:S02]  /*0300*/  FSETP.NEU.FTZ.AND P4, PT, R15, RZ, PT ;  /* 0x000000ff0f00720b */ /* 0x000fc40003f9d000 */
[----:B------:R-:W-:Y:S02]  /*0310*/  FSETP.NEU.FTZ.AND P3, PT, R14, RZ, PT ;  /* 0x000000ff0e00720b */ /* 0x000fe40003f7d000 */
[----:B------:R-:W-:-:S03]  /*0320*/  FSETP.NEU.FTZ.AND P5, PT, R16, RZ, PT ;  /* 0x000000ff1000720b */ /* 0x000fc60003fbd000 */
[----:B------:R-:W-:Y:S02]  /*0330*/  @P0 FSET.BF.GT.FTZ.AND R11, R11, RZ, PT ;  /* 0x000000ff0b0b020a */ /* 0x000fe40003814000 */
[----:B------:R-:W-:Y:S02]  /*0340*/  @P1 FSET.BF.GT.FTZ.AND R12, R12, RZ, PT ;  /* 0x000000ff0c0c120a */ /* 0x000fe40003814000 */
[----:B------:R-:W-:Y:S02]  /*0350*/  @P2 FSET.BF.GT.FTZ.AND R13, R13, RZ, PT ;  /* 0x000000ff0d0d220a */ /* 0x000fe40003814000 */
[----:B------:R-:W-:Y:S02]  /*0360*/  @P4 FSET.BF.GT.FTZ.AND R15, R15, RZ, PT ;  /* 0x000000ff0f0f420a */ /* 0x000fe40003814000 */
[----:B------:R-:W-:Y:S02]  /*0370*/  @P3 FSET.BF.GT.FTZ.AND R14, R14, RZ, PT ;  /* 0x000000ff0e0e320a */ /* 0x000fe40003814000 */
[----:B------:R-:W-:-:S02]  /*0380*/  @P5 FSET.BF.GT.FTZ.AND R16, R16, RZ, PT ;  /* 0x000000ff1010520a */ /* 0x000fc40003814000 */
[----:B------:R-:W-:Y:S02]  /*0390*/  PRMT R10, R6, 0x7632, R10 ;  /* 0x00007632060a7816 */ /* 0x000fe4000000000a */
[----:B------:R-:W-:Y:S02]  /*03a0*/  PRMT R5, R4, 0x7632, R5 ;  /* 0x0000763204057816 */ /* 0x000fe40000000005 */
[----:B------:R-:W-:Y:S02]  /*03b0*/  PRMT R7, R0, 0x7632, R7 ;  /* 0x0000763200077816 */ /* 0x000fe40000000007 */
[----:B------:R-:W-:Y:S02]  /*03c0*/  @P0 F2FP.BF16.F32.PACK_AB R6, RZ, R11 ;  /* 0x0000000bff06023e */ /* 0x000fe400000010ff */
[----:B------:R-:W-:Y:S02]  /*03d0*/  @P1 F2FP.BF16.F32.PACK_AB R10, RZ, R12 ;  /* 0x0000000cff0a123e */ /* 0x000fe400000010ff */
[----:B------:R-:W-:-:S02]  /*03e0*/  @P2 F2FP.BF16.F32.PACK_AB R4, RZ, R13 ;  /* 0x0000000dff04223e */ /* 0x000fc400000010ff */
[----:B------:R-:W-:Y:S02]  /*03f0*/  @P3 F2FP.BF16.F32.PACK_AB R5, RZ, R14 ;  /* 0x0000000eff05323e */ /* 0x000fe400000010ff */
[----:B------:R-:W-:Y:S02]  /*0400*/  @P4 F2FP.BF16.F32.PACK_AB R0, RZ, R15 ;  /* 0x0000000fff00423e */ /* 0x000fe400000010ff */
[----:B------:R-:W-:Y:S01]  /*0410*/  @P5 F2FP.BF16.F32.PACK_AB R7, RZ, R16 ;  /* 0x00000010ff07523e */ /* 0x000fe200000010ff */
[----:B------:R-:W-:Y:S01]  /*0420*/  IMAD.WIDE R2, R19, 0x4, R2 ;  /* 0x0000000413027825 */ /* 0x000fe200078e0202 */
[----:B------:R-:W-:Y:S02]  /*0430*/  PRMT R8, R8, 0x5410, R9 ;  /* 0x0000541008087816 */ /* 0x000fe40000000009 */
[----:B------:R-:W-:Y:S02]  /*0440*/  PRMT R6, R6, 0x5410, R10 ;  /* 0x0000541006067816 */ /* 0x000fe4000000000a */
[----:B------:R-:W-:-:S02]  /*0450*/  PRMT R4, R4, 0x5410, R5 ;  /* 0x0000541004047816 */ /* 0x000fc40000000005 */
[----:B------:R-:W-:Y:S01]  /*0460*/  PRMT R0, R0, 0x5410, R7 ;  /* 0x0000541000007816 */ /* 0x000fe20000000007 */
[----:B------:R-:W-:Y:S04]  /*0470*/  STG.E desc[UR4][R2.64], R8 ;  /* 0x0000000802007986 */ /* 0x000fe8000c101904 */
[----:B------:R-:W-:Y:S04]  /*0480*/  STG.E desc[UR4][R2.64+0x200], R6 ;  /* 0x0002000602007986 */ /* 0x000fe8000c101904 */
[----:B------:R-:W-:Y:S04]  /*0490*/  STG.E desc[UR4][R2.64+0x400], R4 ;  /* 0x0004000402007986 */ /* 0x000fe8000c101904 */
[----:B------:R-:W-:Y:S01]  /*04a0*/  STG.E desc[UR4][R2.64+0x600], R0 ;  /* 0x0006000002007986 */ /* 0x000fe2000c101904 */
[----:B------:R-:W-:Y:S05]  /*04b0*/  EXIT ;  /* 0x000000000000794d */ /* 0x000fea0003800000 */
.L_x_832:
[----:B------:R-:W0:Y:S01]  /*04c0*/  S2R R21, SR_TID.X ;  /* 0x0000000000157919 */ /* 0x000e220000002100 */
[----:B------:R-:W-:Y:S02]  /*04d0*/  PRMT R18, RZ, 0x7610, R18 ;  /* 0x00007610ff127816 */ /* 0x000fe40000000012 */
[----:B0-----:R-:W-:Y:S01]  /*04e0*/  ISETP.GE.AND P6, PT, R21, R4, PT ;  /* 0x000000041500720c */ /* 0x001fe20003fc6270 */
[----:B------:R-:W-:-:S12]  /*04f0*/  IMAD.MOV.U32 R0, RZ, RZ, R21 ;  /* 0x000000ffff007224 */ /* 0x000fd800078e0015 */
[----:B------:R-:W-:Y:S01]  /*0500*/  @!P6 IMAD.IADD R13, R3, 0x1, R0 ;  /* 0x00000001030de824 */ /* 0x000fe200078e0200 */
[----:B------:R-:W0:Y:S01]  /*0510*/  @!P6 LDC.64 R10, c[0x0][0x220] ;  /* 0x00008800ff0aeb82 */ /* 0x000e220000000a00 */
[----:B------:R-:W-:-:S05]  /*0520*/  @!P6 VIADD R0, R0, 0x80 ;  /* 0x000000800000e836 */ /* 0x000fca0000000000 */
[C---:B------:R-:W-:Y:S02]  /*0530*/  ISETP.GE.AND P5, PT, R0.reuse, R4, PT ;  /* 0x000000040000720c */ /* 0x040fe40003fa6270 */
[----:B------:R-:W1:Y:S11]  /*0540*/  @!P6 LDC.64 R28, c[0x0][0x228] ;  /* 0x00008a00ff1ceb82 */ /* 0x000e760000000a00 */
[----:B------:R-:W-:Y:S01]  /*0550*/  @!P5 IMAD.IADD R5, R3, 0x1, R0 ;  /* 0x000000010305d824 */ /* 0x000fe200078e0200 */
[----:B------:R-:W2:Y:S01]  /*0560*/  @!P5 LDC.64 R26, c[0x0][0x220] ;  /* 0x00008800ff1adb82 */ /* 0x000ea20000000a00 */
[----:B------:R-:W-:-:S02]  /*0570*/  @!P5 VIADD R0, R0, 0x80 ;  /* 0x000000800000d836 */ /* 0x000fc40000000000 */
[----:B0-----:R-:W-:-:S03]  /*0580*/  @!P6 IMAD.WIDE.U32 R10, R13, 0x2, R10 ;  /* 0x000000020d0ae825 */ /* 0x001fc600078e000a */
[C---:B------:R-:W-:Y:S02]  /*0590*/  ISETP.GE.AND P4, PT, R0.reuse, R4, PT ;  /* 0x000000040000720c */ /* 0x040fe40003f86270 */
[----:B------:R-:W0:Y:S01]  /*05a0*/  @!P5 LDC.64 R24, c[0x0][0x228] ;  /* 0x00008a00ff18db82 */ /* 0x000e220000000a00 */
[----:B------:R3:W4:Y:S10]  /*05b0*/  @!P6 LDG.E.U16 R18, desc[UR4][R10.64] ;  /* 0x000000040a12e981 */ /* 0x000734000c1e1500 */
[----:B------:R-:W-:Y:S01]  /*05c0*/  @!P4 IMAD.IADD R9, R3, 0x1, R0 ;  /* 0x000000010309c824 */ /* 0x000fe200078e0200 */
[----:B------:R-:W5:Y:S01]  /*05d0*/  @!P4 LDC.64 R6, c[0x0][0x220] ;  /* 0x00008800ff06cb82 */ /* 0x000f620000000a00 */
[----:B------:R-:W-:-:S05]  /*05e0*/  @!P4 VIADD R0, R0, 0x80 ;  /* 0x000000800000c836 */ /* 0x000fca0000000000 */
[C---:B------:R-:W-:Y:S01]  /*05f0*/  ISETP.GE.AND P3, PT, R0.reuse, R4, PT ;  /* 0x000000040000720c */ /* 0x040fe20003f66270 */
[----:B-1----:R-:W-:Y:S01]  /*0600*/  @!P6 IMAD.WIDE.U32 R28, R13, 0x2, R28 ;  /* 0x000000020d1ce825 */ /* 0x002fe200078e001c */
[----:B------:R-:W1:Y:S11]  /*0610*/  @!P4 LDC.64 R16, c[0x0][0x228] ;  /* 0x00008a00ff10cb82 */ /* 0x000e760000000a00 */
[----:B------:R-:W-:Y:S01]  /*0620*/  @!P3 IMAD.IADD R8, R3, 0x1, R0 ;  /* 0x000000010308b824 */ /* 0x000fe200078e0200 */
[----:B------:R-:W1:Y:S01]  /*0630*/  @!P3 LDC.64 R14, c[0x0][0x220] ;  /* 0x00008800ff0ebb82 */ /* 0x000e620000000a00 */
[----:B------:R-:W-:-:S05]  /*0640*/  @!P3 VIADD R0, R0, 0x80 ;  /* 0x000000800000b836 */ /* 0x000fca0000000000 */
[----:B------:R-:W-:Y:S02]  /*0650*/  ISETP.GE.AND P2, PT, R0, R4, PT ;  /* 0x000000040000720c */ /* 0x000fe40003f46270 */
[----:B------:R-:W1:Y:S11]  /*0660*/  @!P3 LDC.64 R12, c[0x0][0x228] ;  /* 0x00008a00ff0cbb82 */ /* 0x000e760000000a00 */
[----:B------:R-:W-:-:S02]  /*0670*/  @!P2 IMAD.IADD R2, R3, 0x1, R0 ;  /* 0x000000010302a824 */ /* 0x000fc400078e0200 */
[----:B------:R-:W-:-:S05]  /*0680*/  @!P2 VIADD R0, R0, 0x80 ;  /* 0x000000800000a836 */ /* 0x000fca0000000000 */
[----:B------:R-:W-:-:S13]  /*0690*/  ISETP.GE.AND P1, PT, R0, R4, PT ;  /* 0x000000040000720c */ /* 0x000fda0003f26270 */
[----:B---3--:R-:W-:Y:S02]  /*06a0*/  @!P1 IMAD.IADD R11, R3, 0x1, R0 ;  /* 0x00000001030b9824 */ /* 0x008fe400078e0200 */
[----:B------:R-:W-:-:S05]  /*06b0*/  @!P1 VIADD R0, R0, 0x80 ;  /* 0x0000008000009836 */ /* 0x000fca0000000000 */
[----:B------:R-:W-:Y:S01]  /*06c0*/  ISETP.GE.AND P0, PT, R0, R4, PT ;  /* 0x000000040000720c */ /* 0x000fe20003f06270 */
[----:B--2---:R-:W-:Y:S01]  /*06d0*/  @!P5 IMAD.WIDE.U32 R26, R5, 0x2, R26 ;  /* 0x00000002051ad825 */ /* 0x004fe200078e001a */
[----:B------:R-:W-:-:S03]  /*06e0*/  PRMT R20, RZ, 0x7610, R20 ;  /* 0x00007610ff147816 */ /* 0x000fc60000000014 */
[----:B0-----:R-:W-:Y:S01]  /*06f0*/  @!P5 IMAD.WIDE.U32 R24, R5, 0x2, R24 ;  /* 0x000000020518d825 */ /* 0x001fe200078e0018 */
[----:B------:R-:W-:Y:S02]  /*0700*/  PRMT R5, RZ, 0x7610, R5 ;  /* 0x00007610ff057816 */ /* 0x000fe40000000005 */
[----:B------:R-:W-:Y:S01]  /*0710*/  PRMT R19, RZ, 0x7610, R19 ;  /* 0x00007610ff137816 */ /* 0x000fe20000000013 */
[----:B------:R0:W2:Y:S04]  /*0720*/  @!P5 LDG.E.U16 R20, desc[UR4][R26.64] ;  /* 0x000000041a14d981 */ /* 0x0000a8000c1e1500 */
[----:B------:R-:W-:Y:S01]  /*0730*/  @!P0 IMAD.IADD R10, R3, 0x1, R0 ;  /* 0x00000001030a8824 */ /* 0x000fe200078e0200 */
[----:B------:R3:W2:Y:S01]  /*0740*/  @!P5 LDG.E.U16 R5, desc[UR4][R24.64] ;  /* 0x000000041805d981 */ /* 0x0006a2000c1e1500 */
[----:B------:R-:W-:-:S02]  /*0750*/  @!P0 VIADD R0, R0, 0x80 ;  /* 0x0000008000008836 */ /* 0x000fc40000000000 */
[C---:B-----5:R-:W-:Y:S01]  /*0760*/  @!P4 IMAD.WIDE.U32 R6, R9.reuse, 0x2, R6 ;  /* 0x000000020906c825 */ /* 0x060fe200078e0006 */
[----:B0-----:R-:W0:Y:S02]  /*0770*/  @!P2 LDC.64 R26, c[0x0][0x220] ;  /* 0x00008800ff1aab82 */ /* 0x001e240000000a00 */
[----:B------:R-:W-:Y:S02]  /*0780*/  ISETP.GE.AND P5, PT, R0, R4, PT ;  /* 0x000000040000720c */ /* 0x000fe40003fa6270 */
[----:B------:R5:W2:Y:S01]  /*0790*/  @!P4 LDG.E.U16 R19, desc[UR4][R6.64] ;  /* 0x000000040613c981 */ /* 0x000aa2000c1e1500 */
[----:B-1----:R-:W-:-:S03]  /*07a0*/  @!P4 IMAD.WIDE.U32 R16, R9, 0x2, R16 ;  /* 0x000000020910c825 */ /* 0x002fc600078e0010 */
[----:B---3--:R-:W1:Y:S01]  /*07b0*/  @!P2 LDC.64 R24, c[0x0][0x228] ;  /* 0x00008a00ff18ab82 */ /* 0x008e620000000a00 */
[----:B------:R-:W-:Y:S01]  /*07c0*/  PRMT R9, RZ, 0x7610, R9 ;  /* 0x00007610ff097816 */ /* 0x000fe20000000009 */
[----:B------:R-:W-:Y:S01]  /*07d0*/  @!P3 IMAD.WIDE.U32 R14, R8, 0x2, R14 ;  /* 0x00000002080eb825 */ /* 0x000fe200078e000e */
[----:B-----5:R-:W-:-:S03]  /*07e0*/  PRMT R6, RZ, 0x7610, R6 ;  /* 0x00007610ff067816 */ /* 0x020fc60000000006 */
[----:B------:R-:W-:Y:S01]  /*07f0*/  @!P3 IMAD.WIDE.U32 R12, R8, 0x2, R12 ;  /* 0x00000002080cb825 */ /* 0x000fe200078e000c */
[----:B------:R-:W-:Y:S01]  /*0800*/  PRMT R7, RZ, 0x7610, R7 ;  /* 0x00007610ff077816 */ /* 0x000fe20000000007 */
[----:B------:R3:W5:Y:S04]  /*0810*/  @!P3 LDG.E.U16 R9, desc[UR4][R14.64] ;  /* 0x000000040e09b981 */ /* 0x000768000c1e1500 */
[----:B------:R3:W5:Y:S04]  /*0820*/  @!P4 LDG.E.U16 R6, desc[UR4][R16.64] ;  /* 0x000000041006c981 */ /* 0x000768000c1e1500 */
[----:B------:R0:W5:Y:S01]  /*0830*/  @!P3 LDG.E.U16 R7, desc[UR4][R12.64] ;  /* 0x000000040c07b981 */ /* 0x000162000c1e1500 */
[----:B---3--:R-:W3:Y:S08]  /*0840*/  @!P0 LDC.64 R14, c[0x0][0x220] ;  /* 0x00008800ff0e8b82 */ /* 0x008ef00000000a00 */
[----:B------:R-:W3:Y:S08]  /*0850*/  @!P5 LDC.64 R16, c[0x0][0x220] ;  /* 0x00008800ff10db82 */ /* 0x000ef00000000a00 */
[----:B0-----:R-:W0:Y:S01]  /*0860*/  @!P1 LDC.64 R12, c[0x0][0x220] ;  /* 0x00008800ff0c9b82 */ /* 0x001e220000000a00 */
[----:B------:R-:W-:Y:S01]  /*0870*/  PRMT R8, RZ, 0x7610, R8 ;  /* 0x00007610ff087816 */ /* 0x000fe20000000008 */
[----:B-1----:R-:W-:Y:S01]  /*0880*/  @!P2 IMAD.WIDE.U32 R24, R2, 0x2, R24 ;  /* 0x000000020218a825 */ /* 0x002fe200078e0018 */
[----:B------:R-:W-:-:S03]  /*0890*/  PRMT R22, RZ, 0x7610, R22 ;  /* 0x00007610ff167816 */ /* 0x000fc60000000016 */
[----:B------:R-:W-:Y:S01]  /*08a0*/  @!P2 IMAD.WIDE.U32 R26, R2, 0x2, R26 ;  /* 0x00000002021aa825 */ /* 0x000fe200078e001a */
[----:B------:R1:W5:Y:S01]  /*08b0*/  @!P2 LDG.E.U16 R8, desc[UR4][R24.64] ;  /* 0x000000041808a981 */ /* 0x000362000c1e1500 */
[----:B------:R-:W-:Y:S02]  /*08c0*/  PRMT R23, RZ, 0x7610, R23 ;  /* 0x00007610ff177816 */ /* 0x000fe40000000017 */
[----:B------:R-:W-:Y:S01]  /*08d0*/  PRMT R2, RZ, 0x7610, R2 ;  /* 0x00007610ff027816 */ /* 0x000fe20000000002 */
[----:B------:R-:W5:Y:S01]  /*08e0*/  @!P2 LDG.E.U16 R22, desc[UR4][R26.64] ;  /* 0x000000041a16a981 */ /* 0x000f62000c1e1500 */
[----:B---3--:R-:W-:-:S03]  /*08f0*/  @!P0 IMAD.WIDE.U32 R14, R10, 0x2, R14 ;  /* 0x000000020a0e8825 */ /* 0x008fc600078e000e */
[----:B------:R-:W3:Y:S01]  /*0900*/  @!P6 LDG.E.U16 R23, desc[UR4][R28.64] ;  /* 0x000000041c17e981 */ /* 0x000ee2000c1e1500 */
[--C-:B-1----:R-:W-:Y:S01]  /*0910*/  @!P5 IMAD.IADD R24, R3, 0x1, R0.reuse ;  /* 0x000000010318d824 */ /* 0x102fe200078e0200 */
[----:B------:R-:W-:Y:S02]  /*0920*/  PRMT R25, RZ, 0x7610, R25 ;  /* 0x00007610ff197816 */ /* 0x000fe40000000019 */
[----:B------:R-:W-:Y:S01]  /*0930*/  PRMT R0, RZ, 0x7610, R0 ;  /* 0x00007610ff007816 */ /* 0x000fe20000000000 */
[----:B------:R-:W-:-:S04]  /*0940*/  @!P5 IMAD.WIDE.U32 R16, R24, 0x2, R16 ;  /* 0x000000021810d825 */ /* 0x000fc800078e0010 */
[----:B0-----:R-:W-:Y:S01]  /*0950*/  @!P1 IMAD.WIDE.U32 R12, R11, 0x2, R12 ;  /* 0x000000020b0c9825 */ /* 0x001fe200078e000c */
[----:B------:R0:W3:Y:S04]  /*0960*/  @!P5 LDG.E.U16 R25, desc[UR4][R16.64] ;  /* 0x000000041019d981 */ /* 0x0000e8000c1e1500 */
[----:B------:R1:W3:Y:S04]  /*0970*/  @!P1 LDG.E.U16 R2, desc[UR4][R12.64] ;  /* 0x000000040c029981 */ /* 0x0002e8000c1e1500 */
[----:B------:R1:W3:Y:S01]  /*0980*/  @!P0 LDG.E.U16 R0, desc[UR4][R14.64] ;  /* 0x000000040e008981 */ /* 0x0002e2000c1e1500 */
[----:B0-----:R-:W0:Y:S08]  /*0990*/  @!P5 LDC.64 R16, c[0x0][0x228] ;  /* 0x00008a00ff10db82 */ /* 0x001e300000000a00 */
[----:B-1----:R-:W1:Y:S08]  /*09a0*/  @!P1 LDC.64 R12, c[0x0][0x228] ;  /* 0x00008a00ff0c9b82 */ /* 0x002e700000000a00 */
[----:B------:R-:W1:Y:S01]  /*09b0*/  @!P0 LDC.64 R14, c[0x0][0x228] ;  /* 0x00008a00ff0e8b82 */ /* 0x000e620000000a00 */
[----:B------:R-:W-:-:S02]  /*09c0*/  PRMT R27, RZ, 0x7610, R27 ;  /* 0x00007610ff1b7816 */ /* 0x000fc4000000001b */
[----:B------:R-:W-:Y:S01]  /*09d0*/  PRMT R26, RZ, 0x7610, R26 ;  /* 0x00007610ff1a7816 */ /* 0x000fe2000000001a */
[----:B0-----:R-:W-:Y:S01]  /*09e0*/  @!P5 IMAD.WIDE.U32 R16, R24, 0x2, R16 ;  /* 0x000000021810d825 */ /* 0x001fe200078e0010 */
[----:B------:R-:W-:-:S06]  /*09f0*/  PRMT R24, RZ, 0x7610, R24 ;  /* 0x00007610ff187816 */ /* 0x000fcc0000000018 */
[----:B------:R-:W3:Y:S01]  /*0a00*/  @!P5 LDG.E.U16 R24, desc[UR4][R16.64] ;  /* 0x000000041018d981 */ /* 0x000ee2000c1e1500 */
[----:B-1----:R-:W-:-:S05]  /*0a10*/  @!P1 IMAD.WIDE.U32 R12, R11, 0x2, R12 ;  /* 0x000000020b0c9825 */ /* 0x002fca00078e000c */
[----:B------:R-:W3:Y:S01]  /*0a20*/  @!P1 LDG.E.U16 R27, desc[UR4][R12.64] ;  /* 0x000000040c1b9981 */ /* 0x000ee2000c1e1500 */
[----:B------:R-:W-:Y:S02]  /*0a30*/  @!P0 IMAD.WIDE.U32 R14, R10, 0x2, R14 ;  /* 0x000000020a0e8825 */ /* 0x000fe400078e000e */
[----:B------:R-:W0:Y:S03]  /*0a40*/  @!P6 LDC.64 R10, c[0x0][0x218] ;  /* 0x00008600ff0aeb82 */ /* 0x000e260000000a00 */
[----:B------:R1:W3:Y:S01]  /*0a50*/  @!P0 LDG.E.U16 R26, desc[UR4][R14.64] ;  /* 0x000000040e1a8981 */ /* 0x0002e2000c1e1500 */
[C---:B------:R-:W-:Y:S02]  /*0a60*/  VIADD R29, R21.reuse, 0x80 ;  /* 0x00000080151d7836 */ /* 0x040fe40000000000 */
[C---:B-1----:R-:W-:Y:S02]  /*0a70*/  VIADD R15, R21.reuse, 0x180 ;  /* 0x00000180150f7836 */ /* 0x042fe40000000000 */
[----:B------:R-:W-:-:S02]  /*0a80*/  VIADD R13, R21, 0x100 ;  /* 0x00000100150d7836 */ /* 0x000fc40000000000 */
[----:B------:R-:W-:Y:S02]  /*0a90*/  VIADD R17, R21, 0x200 ;  /* 0x0000020015117836 */ /* 0x000fe40000000000 */
[----:B------:R-:W-:-:S04]  /*0aa0*/  @!P6 IMAD.IADD R12, R3, 0x1, R21 ;  /* 0x00000001030ce824 */ /* 0x000fc800078e0215 */
[----:B0-----:R-:W-:Y:S01]  /*0ab0*/  @!P6 IMAD.WIDE.U32 R10, R12, 0x2, R10 ;  /* 0x000000020c0ae825 */ /* 0x001fe200078e000a */
[----:B------:R-:W-:Y:S03]  /*0ac0*/  BSSY B0, `(.L_x_833) ;  /* 0x0000062000007945 */ /* 0x000fe60003800000 */
[----:B----4-:R-:W-:-:S05]  /*0ad0*/  IMAD.U32 R18, R18, 0x10000, RZ ;  /* 0x0001000012127824 */ /* 0x010fca00078e00ff */
[----:B------:R-:W-:-:S04]  /*0ae0*/  FSETP.NEU.FTZ.AND P0, PT, R18, RZ, PT ;  /* 0x000000ff1200720b */ /* 0x000fc80003f1d000 */
[----:B------:R-:W-:-:S13]  /*0af0*/  ISETP.GE.OR P0, PT, R21, R4, !P0 ;  /* 0x000000041500720c */ /* 0x000fda0004706670 */
[----:B------:R-:W-:-:S04]  /*0b00*/  @!P0 FSET.BF.GT.FTZ.AND R18, R18, RZ, PT ;  /* 0x000000ff1212820a */ /* 0x000fc80003814000 */
[----:B------:R-:W-:Y:S01]  /*0b10*/  @!P0 F2FP.BF16.F32.PACK_AB R18, RZ, R18 ;  /* 0x00000012ff12823e */ /* 0x000fe200000010ff */
[----:B--2---:R-:W-:-:S05]  /*0b20*/  IMAD.U32 R20, R20, 0x10000, RZ ;  /* 0x0001000014147824 */ /* 0x004fca00078e00ff */
[----:B------:R-:W-:-:S04]  /*0b30*/  FSETP.NEU.FTZ.AND P1, PT, R20, RZ, PT ;  /* 0x000000ff1400720b */ /* 0x000fc80003f3d000 */
[----:B------:R-:W-:-:S13]  /*0b40*/  ISETP.GE.OR P1, PT, R29, R4, !P1 ;  /* 0x000000041d00720c */ /* 0x000fda0004f26670 */
[----:B------:R-:W-:-:S04]  /*0b50*/  @!P1 FSET.BF.GT.FTZ.AND R20, R20, RZ, PT ;  /* 0x000000ff1414920a */ /* 0x000fc80003814000 */
[----:B------:R-:W-:Y:S01]  /*0b60*/  @!P1 F2FP.BF16.F32.PACK_AB R20, RZ, R20 ;  /* 0x00000014ff14923e */ /* 0x000fe200000010ff */
[----:B-----5:R-:W-:-:S03]  /*0b70*/  IMAD.U32 R9, R9, 0x10000, RZ ;  /* 0x0001000009097824 */ /* 0x020fc600078e00ff */
[----:B------:R-:W-:Y:S02]  /*0b80*/  @!P1 PRMT R5, R20, 0x7610, R5 ;  /* 0x0000761014059816 */ /* 0x000fe40000000005 */
[----:B------:R-:W-:Y:S01]  /*0b90*/  FSETP.NEU.FTZ.AND P1, PT, R9, RZ, PT ;  /* 0x000000ff0900720b */ /* 0x000fe20003f3d000 */
[----:B------:R-:W-:-:S03]  /*0ba0*/  IMAD.U32 R19, R19, 0x10000, RZ ;  /* 0x0001000013137824 */ /* 0x000fc600078e00ff */
[----:B------:R-:W-:Y:S02]  /*0bb0*/  ISETP.GE.OR P1, PT, R15, R4, !P1 ;  /* 0x000000040f00720c */ /* 0x000fe40004f26670 */
[----:B------:R-:W-:Y:S01]  /*0bc0*/  FSETP.NEU.FTZ.AND P2, PT, R19, RZ, PT ;  /* 0x000000ff1300720b */ /* 0x000fe20003f5d000 */
[----:B------:R-:W-:-:S03]  /*0bd0*/  VIADD R15, R21, 0x300 ;  /* 0x00000300150f7836 */ /* 0x000fc60000000000 */
[----:B------:R-:W-:Y:S01]  /*0be0*/  ISETP.GE.OR P2, PT, R13, R4, !P2 ;  /* 0x000000040d00720c */ /* 0x000fe20005746670 */
[----:B------:R-:W-:-:S06]  /*0bf0*/  VIADD R13, R21, 0x280 ;  /* 0x00000280150d7836 */ /* 0x000fcc0000000000 */
[----:B------:R-:W-:Y:S01]  /*0c00*/  @!P1 FSET.BF.GT.FTZ.AND R9, R9, RZ, PT ;  /* 0x000000ff0909920a */ /* 0x000fe20003814000 */
[----:B------:R-:W-:Y:S01]  /*0c10*/  IMAD.U32 R22, R22, 0x10000, RZ ;  /* 0x0001000016167824 */ /* 0x000fe200078e00ff */
[----:B---3--:R-:W-:-:S04]  /*0c20*/  @!P0 PRMT R23, R18, 0x7610, R23 ;  /* 0x0000761012178816 */ /* 0x008fc80000000017 */
[----:B------:R-:W-:-:S04]  /*0c30*/  FSETP.NEU.FTZ.AND P0, PT, R22, RZ, PT ;  /* 0x000000ff1600720b */ /* 0x000fc80003f1d000 */
[----:B------:R-:W-:Y:S01]  /*0c40*/  ISETP.GE.OR P0, PT, R17, R4, !P0 ;  /* 0x000000041100720c */ /* 0x000fe20004706670 */
[----:B------:R-:W-:Y:S02]  /*0c50*/  VIADD R17, R21, 0x380 ;  /* 0x0000038015117836 */ /* 0x000fe40000000000 */
[----:B------:R-:W-:Y:S02]  /*0c60*/  IMAD.U32 R25, R25, 0x10000, RZ ;  /* 0x0001000019197824 */ /* 0x000fe400078e00ff */
[----:B------:R-:W-:Y:S02]  /*0c70*/  IMAD.U32 R2, R2, 0x10000, RZ ;  /* 0x0001000002027824 */ /* 0x000fe400078e00ff */
[----:B------:R-:W-:-:S03]  /*0c80*/  IMAD.U32 R0, R0, 0x10000, RZ ;  /* 0x0001000000007824 */ /* 0x000fc600078e00ff */
[----:B------:R-:W-:Y:S02]  /*0c90*/  FSETP.NEU.FTZ.AND P4, PT, R2, RZ, PT ;  /* 0x000000ff0200720b */ /* 0x000fe40003f9d000 */
[----:B------:R-:W-:Y:S02]  /*0ca0*/  FSETP.NEU.FTZ.AND P3, PT, R25, RZ, PT ;  /* 0x000000ff1900720b */ /* 0x000fe40003f7d000 */
[----:B------:R-:W-:Y:S01]  /*0cb0*/  FSETP.NEU.FTZ.AND P5, PT, R0, RZ, PT ;  /* 0x000000ff0000720b */ /* 0x000fe20003fbd000 */
[----:B------:R0:W-:Y:S01]  /*0cc0*/  @!P6 STG.E.U16 desc[UR4][R10.64], R23 ;  /* 0x000000170a00e986 */ /* 0x0001e2000c101504 */
[-C--:B------:R-:W-:Y:S01]  /*0cd0*/  ISETP.GE.OR P4, PT, R13, R4.reuse, !P4 ;  /* 0x000000040d00720c */ /* 0x080fe20006786670 */
[----:B------:R-:W-:Y:S01]  /*0ce0*/  @!P6 IMAD.MOV.U32 R21, RZ, RZ, R29 ;  /* 0x000000ffff15e224 */ /* 0x000fe200078e001d */
[-C--:B------:R-:W-:Y:S02]  /*0cf0*/  ISETP.GE.OR P5, PT, R15, R4.reuse, !P5 ;  /* 0x000000040f00720c */ /* 0x080fe40006fa6670 */
[----:B------:R-:W-:-:S02]  /*0d00*/  ISETP.GE.OR P3, PT, R17, R4, !P3 ;  /* 0x000000041100720c */ /* 0x000fc40005f66670 */
[----:B------:R-:W-:-:S04]  /*0d10*/  @!P1 F2FP.BF16.F32.PACK_AB R9, RZ, R9 ;  /* 0x00000009ff09923e */ /* 0x000fc800000010ff */
[----:B------:R-:W-:Y:S02]  /*0d20*/  @!P1 PRMT R7, R9, 0x7610, R7 ;  /* 0x0000761009079816 */ /* 0x000fe40000000007 */
[----:B------:R-:W-:Y:S02]  /*0d30*/  ISETP.GE.AND P1, PT, R21, R4, PT ;  /* 0x000000041500720c */ /* 0x000fe40003f26270 */
[----:B------:R-:W-:Y:S02]  /*0d40*/  @!P2 FSET.BF.GT.FTZ.AND R19, R19, RZ, PT ;  /* 0x000000ff1313a20a */ /* 0x000fe40003814000 */
[----:B------:R-:W-:Y:S02]  /*0d50*/  @!P0 FSET.BF.GT.FTZ.AND R22, R22, RZ, PT ;  /* 0x000000ff1616820a */ /* 0x000fe40003814000 */
[----:B------:R-:W-:Y:S02]  /*0d60*/  @!P4 FSET.BF.GT.FTZ.AND R2, R2, RZ, PT ;  /* 0x000000ff0202c20a */ /* 0x000fe40003814000 */
[----:B------:R-:W-:-:S02]  /*0d70*/  @!P5 FSET.BF.GT.FTZ.AND R0, R0, RZ, PT ;  /* 0x000000ff0000d20a */ /* 0x000fc40003814000 */
[----:B------:R-:W-:Y:S01]  /*0d80*/  @!P3 FSET.BF.GT.FTZ.AND R25, R25, RZ, PT ;  /* 0x000000ff1919b20a */ /* 0x000fe20003814000 */
[----:B------:R-:W-:Y:S01]  /*0d90*/  BSSY B1, `(.L_x_834) ;  /* 0x000002e000017945 */ /* 0x000fe20003800000 */
[----:B------:R-:W-:Y:S02]  /*0da0*/  @!P2 F2FP.BF16.F32.PACK_AB R19, RZ, R19 ;  /* 0x00000013ff13a23e */ /* 0x000fe400000010ff */
[----:B------:R-:W-:Y:S02]  /*0db0*/  @!P0 F2FP.BF16.F32.PACK_AB R22, RZ, R22 ;  /* 0x00000016ff16823e */ /* 0x000fe400000010ff */
[----:B------:R-:W-:Y:S02]  /*0dc0*/  @!P4 F2FP.BF16.F32.PACK_AB R2, RZ, R2 ;  /* 0x00000002ff02c23e */ /* 0x000fe400000010ff */
[----:B------:R-:W-:Y:S02]  /*0dd0*/  @!P5 F2FP.BF16.F32.PACK_AB R0, RZ, R0 ;  /* 0x00000000ff00d23e */ /* 0x000fe400000010ff */
[----:B------:R-:W-:-:S02]  /*0de0*/  @!P3 F2FP.BF16.F32.PACK_AB R25, RZ, R25 ;  /* 0x00000019ff19b23e */ /* 0x000fc400000010ff */
[----:B------:R-:W-:Y:S02]  /*0df0*/  @!P2 PRMT R6, R19, 0x7610, R6 ;  /* 0x000076101306a816 */ /* 0x000fe40000000006 */
[----:B------:R-:W-:Y:S02]  /*0e00*/  @!P0 PRMT R8, R22, 0x7610, R8 ;  /* 0x0000761016088816 */ /* 0x000fe40000000008 */
[----:B------:R-:W-:Y:S02]  /*0e10*/  @!P4 PRMT R27, R2, 0x7610, R27 ;  /* 0x00007610021bc816 */ /* 0x000fe4000000001b */
[----:B------:R-:W-:Y:S02]  /*0e20*/  @!P5 PRMT R26, R0, 0x7610, R26 ;  /* 0x00007610001ad816 */ /* 0x000fe4000000001a */
[----:B------:R-:W-:Y:S01]  /*0e30*/  @!P3 PRMT R24, R25, 0x7610, R24 ;  /* 0x000076101918b816 */ /* 0x000fe20000000018 */
[----:B0-----:R-:W-:Y:S06]  /*0e40*/  @P1 BRA `(.L_x_835) ;  /* 0x0000000000301947 */ /* 0x001fec0003800000 */
[----:B------:R-:W0:Y:S01]  /*0e50*/  LDC.64 R10, c[0x0][0x218] ;  /* 0x00008600ff0a7b82 */ /* 0x000e220000000a00 */
[----:B------:R-:W-:Y:S02]  /*0e60*/  IMAD.IADD R9, R3, 0x1, R21 ;  /* 0x0000000103097824 */ /* 0x000fe400078e0215 */
[----:B------:R-:W-:-:S05]  /*0e70*/  VIADD R21, R21, 0x80 ;  /* 0x0000008015157836 */ /* 0x000fca0000000000 */
[----:B------:R-:W-:Y:S01]  /*0e80*/  ISETP.GE.AND P0, PT, R21, R4, PT ;  /* 0x000000041500720c */ /* 0x000fe20003f06270 */
[----:B0-----:R-:W-:-:S05]  /*0e90*/  IMAD.WIDE.U32 R10, R9, 0x2, R10 ;  /* 0x00000002090a7825 */ /* 0x001fca00078e000a */
[----:B------:R0:W-:Y:S07]  /*0ea0*/  STG.E.U16 desc[UR4][R10.64], R5 ;  /* 0x000000050a007986 */ /* 0x0001ee000c101504 */
[----:B------:R-:W-:Y:S05]  /*0eb0*/  @P0 BRA `(.L_x_836) ;  /* 0x0000000000300947 */ /* 0x000fea0003800000 */
[----:B0-----:R-:W0:Y:S01]  /*0ec0*/  LDC.64 R10, c[0x0][0x218] ;  /* 0x00008600ff0a7b82 */ /* 0x001e220000000a00 */
[----:B------:R-:W-:Y:S02]  /*0ed0*/  IMAD.IADD R5, R3, 0x1, R21 ;  /* 0x0000000103057824 */ /* 0x000fe400078e0215 */
[----:B------:R-:W-:Y:S02]  /*0ee0*/  VIADD R21, R21, 0x80 ;  /* 0x0000008015157836 */ /* 0x000fe40000000000 */
[----:B0-----:R-:W-:-:S05]  /*0ef0*/  IMAD.WIDE.U32 R10, R5, 0x2, R10 ;  /* 0x00000002050a7825 */ /* 0x001fca00078e000a */
[----:B------:R0:W-:Y:S02]  /*0f00*/  STG.E.U16 desc[UR4][R10.64], R6 ;  /* 0x000000060a007986 */ /* 0x0001e4000c101504 */
.L_x_835:
[----:B------:R-:W-:-:S13]  /*0f10*/  ISETP.GE.AND P0, PT, R21, R4, PT ;  /* 0x000000041500720c */ /* 0x000fda0003f06270 */
[----:B------:R-:W-:Y:S05]  /*0f20*/  @P0 BRA `(.L_x_837) ;  /* 0x0000000000300947 */ /* 0x000fea0003800000 */
[----:B0-----:R-:W0:Y:S01]  /*0f30*/  LDC.64 R10, c[0x0][0x218] ;  /* 0x00008600ff0a7b82 */ /* 0x001e220000000a00 */
[----:B------:R-:W-:Y:S02]  /*0f40*/  IMAD.IADD R5, R3, 0x1, R21 ;  /* 0x0000000103057824 */ /* 0x000fe400078e0215 */
[----:B------:R-:W-:Y:S02]  /*0f50*/  VIADD R21, R21, 0x80 ;  /* 0x0000008015157836 */ /* 0x000fe40000000000 */
[----:B0-----:R-:W-:-:S05]  /*0f60*/  IMAD.WIDE.U32 R10, R5, 0x2, R10 ;  /* 0x00000002050a7825 */ /* 0x001fca00078e000a */
[----:B------:R1:W-:Y:S02]  /*0f70*/  STG.E.U16 desc[UR4][R10.64], R7 ;  /* 0x000000070a007986 */ /* 0x0003e4000c101504 */
.L_x_836:
[----:B------:R-:W-:-:S13]  /*0f80*/  ISETP.GE.AND P0, PT, R21, R4, PT ;  /* 0x000000041500720c */ /* 0x000fda0003f06270 */
[----:B------:R-:W-:Y:S05]  /*0f90*/  @P0 BRA `(.L_x_838) ;  /* 0x0000000000340947 */ /* 0x000fea0003800000 */
[----:B-1----:R-:W1:Y:S01]  /*0fa0*/  LDC.64 R6, c[0x0][0x218] ;  /* 0x00008600ff067b82 */ /* 0x002e620000000a00 */
[----:B0-----:R-:W-:Y:S02]  /*0fb0*/  IMAD.IADD R5, R3, 0x1, R21 ;  /* 0x0000000103057824 */ /* 0x001fe400078e0215 */
[----:B------:R-:W-:Y:S02]  /*0fc0*/  VIADD R21, R21, 0x80 ;  /* 0x0000008015157836 */ /* 0x000fe40000000000 */
[----:B-1----:R-:W-:-:S05]  /*0fd0*/  IMAD.WIDE.U32 R6, R5, 0x2, R6 ;  /* 0x0000000205067825 */ /* 0x002fca00078e0006 */
[----:B------:R1:W-:Y:S02]  /*0fe0*/  STG.E.U16 desc[UR4][R6.64], R8 ;  /* 0x0000000806007986 */ /* 0x0003e4000c101504 */
.L_x_837:
[----:B------:R-:W-:-:S13]  /*0ff0*/  ISETP.GE.AND P0, PT, R21, R4, PT ;  /* 0x000000041500720c */ /* 0x000fda0003f06270 */
[----:B------:R-:W-:Y:S05]  /*1000*/  @P0 BREAK B1 ;  /* 0x0000000000010942 */ /* 0x000fea0003800000 */
[----:B------:R-:W-:Y:S05]  /*1010*/  @P0 BRA `(.L_x_839) ;  /* 0x0000000000300947 */ /* 0x000fea0003800000 */
[----:B01----:R-:W0:Y:S01]  /*1020*/  LDC.64 R6, c[0x0][0x218] ;  /* 0x00008600ff067b82 */ /* 0x003e220000000a00 */
[----:B------:R-:W-:Y:S02]  /*1030*/  IMAD.IADD R5, R3, 0x1, R21 ;  /* 0x0000000103057824 */ /* 0x000fe400078e0215 */
[----:B------:R-:W-:Y:S02]  /*1040*/  VIADD R21, R21, 0x80 ;  /* 0x0000008015157836 */ /* 0x000fe40000000000 */
[----:B0-----:R-:W-:-:S05]  /*1050*/  IMAD.WIDE.U32 R6, R5, 0x2, R6 ;  /* 0x0000000205067825 */ /* 0x001fca00078e0006 */
[----:B------:R2:W-:Y:S02]  /*1060*/  STG.E.U16 desc[UR4][R6.64], R27 ;  /* 0x0000001b06007986 */ /* 0x0005e4000c101504 */
.L_x_838:
[----:B------:R-:W-:Y:S05]  /*1070*/  BSYNC B1 ;  /* 0x0000000000017941 */ /* 0x000fea0003800000 */
.L_x_834:
[----:B------:R-:W-:-:S13]  /*1080*/  ISETP.GE.AND P0, PT, R21, R4, PT ;  /* 0x000000041500720c */ /* 0x000fda0003f06270 */
[----:B-12---:R-:W1:Y:S01]  /*1090*/  @!P0 LDC.64 R6, c[0x0][0x218] ;  /* 0x00008600ff068b82 */ /* 0x006e620000000a00 */
[----:B0-----:R-:W-:Y:S02]  /*10a0*/  @!P0 IMAD.IADD R5, R3, 0x1, R21 ;  /* 0x0000000103058824 */ /* 0x001fe400078e0215 */
[----:B------:R-:W-:Y:S02]  /*10b0*/  @!P0 VIADD R21, R21, 0x80 ;  /* 0x0000008015158836 */ /* 0x000fe40000000000 */
[----:B-1----:R-:W-:-:S05]  /*10c0*/  @!P0 IMAD.WIDE.U32 R6, R5, 0x2, R6 ;  /* 0x0000000205068825 */ /* 0x002fca00078e0006 */
[----:B------:R2:W-:Y:S02]  /*10d0*/  @!P0 STG.E.U16 desc[UR4][R6.64], R26 ;  /* 0x0000001a06008986 */ /* 0x0005e4000c101504 */
.L_x_839:
[----:B------:R-:W-:Y:S05]  /*10e0*/  BSYNC B0 ;  /* 0x0000000000007941 */ /* 0x000fea0003800000 */
.L_x_833:
[----:B------:R-:W-:Y:S05]  /*10f0*/  WARPSYNC.ALL ;  /* 0x0000000000007948 */ /* 0x000fea0003800000 */
[----:B------:R-:W-:-:S13]  /*1100*/  ISETP.GE.AND P0, PT, R21, R4, PT ;  /* 0x000000041500720c */ /* 0x000fda0003f06270 */
[----:B------:R-:W-:Y:S05]  /*1110*/  @P0 EXIT ;  /* 0x000000000000094d */ /* 0x000fea0003800000 */
[----:B------:R-:W3:Y:S01]  /*1120*/  LDC.64 R4, c[0x0][0x218] ;  /* 0x00008600ff047b82 */ /* 0x000ee20000000a00 */
[----:B------:R-:W-:-:S04]  /*1130*/  IMAD.IADD R3, R3, 0x1, R21 ;  /* 0x0000000103037824 */ /* 0x000fc800078e0215 */
[----:B---3--:R-:W-:-:S05]  /*1140*/  IMAD.WIDE.U32 R2, R3, 0x2, R4 ;  /* 0x0000000203027825 */ /* 0x008fca00078e0004 */
[----:B------:R-:W-:Y:S01]  /*1150*/  STG.E.U16 desc[UR4][R2.64], R24 ;  /* 0x0000001802007986 */ /* 0x000fe2000c101504 */
[----:B------:R-:W-:Y:S05]  /*1160*/  EXIT ;  /* 0x000000000000794d */ /* 0x000fea0003800000 */
.L_x_840:
        /* <DEDUP_REMOVED lines=9> */
.L_x_32019:


//--------------------- .text._ZN2at6native29vectorized_elementwise_kernelILi4ENS0_13BinaryFunctorIN3c108BFloat16ES4_S4_ZZZNS0_21heaviside_kernel_cudaERNS_18TensorIteratorBaseEENKUlvE_clEvENKUlvE8_clEvEUlS4_S4_E_EESt5arrayIPcLm3EEEEviT0_T1_ --------------------------
	.section	.text._ZN2at6native29vectorized_elementwise_kernelILi4ENS0_13BinaryFunctorIN3c108BFloat16ES4_S4_ZZZNS0_21heaviside_kernel_cudaERNS_18TensorIteratorBaseEENKUlvE_clEvENKUlvE8_clEvEUlS4_S4_E_EESt5arrayIPcLm3EEEEviT0_T1_,"ax",@progbits
	.align	128
        .global         _ZN2at6native29vectorized_elementwise_kernelILi4ENS0_13BinaryFunctorIN3c108BFloat16ES4_S4_ZZZNS0_21heaviside_kernel_cudaERNS_18TensorIteratorBaseEENKUlvE_clEvENKUlvE8_clEvEUlS4_S4_E_EESt5arrayIPcLm3EEEEviT0_T1_
        .type           _ZN2at6native29vectorized_elementwise_kernelILi4ENS0_13BinaryFunctorIN3c108BFloat16ES4_S4_ZZZNS0_21heaviside_kernel_cudaERNS_18TensorIteratorBaseEENKUlvE_clEvENKUlvE8_clEvEUlS4_S4_E_EESt5arrayIPcLm3EEEEviT0_T1_,@function
        .size           _ZN2at6native29vectorized_elementwise_kernelILi4ENS0_13BinaryFunctorIN3c108BFloat16ES4_S4_ZZZNS0_21heaviside_kernel_cudaERNS_18TensorIteratorBaseEENKUlvE_clEvENKUlvE8_clEvEUlS4_S4_E_EESt5arrayIPcLm3EEEEviT0_T1_,(.L_x_32020 - _ZN2at6native29vectorized_elementwise_kernelILi4ENS0_13BinaryFunctorIN3c108BFloat16ES4_S4_ZZZNS0_21heaviside_kernel_cudaERNS_18TensorIteratorBaseEENKUlvE_clEvENKUlvE8_clEvEUlS4_S4_E_EESt5arrayIPcLm3EEEEviT0_T1_)
        .other          _ZN2at6native29vectorized_elementwise_kernelILi4ENS0_13BinaryFunctorIN3c108BFloat16ES4_S4_ZZZNS0_21heaviside_kernel_cudaERNS_18TensorIteratorBaseEENKUlvE_clEvENKUlvE8_clEvEUlS4_S4_E_EESt5arrayIPcLm3EEEEviT0_T1_,@"STO_CUDA_ENTRY STV_DEFAULT"
_ZN2at6native29vectorized_elementwise_kernelILi4ENS0_13BinaryFunctorIN3c108BFloat16ES4_S4_ZZZNS0_21heaviside_kernel_cudaERNS_18TensorIteratorBaseEENKUlvE_clEvENKUlvE8_clEvEUlS4_S4_E_EESt5arrayIPcLm3EEEEviT0_T1_:
.text._ZN2at6native29vectorized_elementwise_kernelILi4ENS0_13BinaryFunctorIN3c108BFloat16ES4_S4_ZZZNS0_21heaviside_kernel_cudaERNS_18TensorIteratorBaseEENKUlvE_clEvENKUlvE8_clEvEUlS4_S4_E_EESt5arrayIPcLm3EEEEviT0_T1_:
        /* <DEDUP_REMOVED lines=10> */
[----:B------:R-:W2:Y:S01]  /*00a0*/  LDC.64 R6, c[0x0][0x228] ;  /* 0x00008a00ff067b82 */ /* 0x000ea20000000a00 */
[----:B-1----:R-:W-:-:S04]  /*00b0*/  IMAD.WIDE R4, R3, 0x2, R4 ;  /* 0x0000000203047825 */ /* 0x002fc800078e0204 */
[----:B0-----:R-:W-:-:S04]  /*00c0*/  IMAD.WIDE.U32 R14, R0, 0x8, R4 ;  /* 0x00000008000e7825 */ /* 0x001fc800078e0004 */
[----:B--2---:R-:W-:Y:S01]  /*00d0*/  IMAD.WIDE R4, R3, 0x2, R6 ;  /* 0x0000000203047825 */ /* 0x004fe200078e0206 */
[----:B------:R-:W2:Y:S04]  /*00e0*/  LDG.E.64 R8, desc[UR4][R14.64] ;  /* 0x000000040e087981 */ /* 0x000ea8000c1e1b00 */
[----:B------:R-:W3:Y:S01]  /*00f0*/  LDG.E.64 R6, desc[UR4][R14.64+0x400] ;  /* 0x000400040e067981 */ /* 0x000ee2000c1e1b00 */
[----:B------:R-:W-:-:S05]  /*0100*/  IMAD.WIDE.U32 R16, R0, 0x8, R4 ;  /* 0x0000000800107825 */ /* 0x000fca00078e0004 */
[----:B------:R-:W4:Y:S04]  /*0110*/  LDG.E.64 R12, desc[UR4][R16.64] ;  /* 0x00000004100c7981 */ /* 0x000f28000c1e1b00 */
[----:B------:R0:W5:Y:S01]  /*0120*/  LDG.E.64 R4, desc[UR4][R16.64+0x400] ;  /* 0x0004000410047981 */ /* 0x000162000c1e1b00 */
[----:B--2---:R-:W-:-:S05]  /*0130*/  IMAD.U32 R20, R9, 0x10000, RZ ;  /* 0x0001000009147824 */ /* 0x004fca00078e00ff */
[----:B------:R-:W-:Y:S01]  /*0140*/  FSETP.NEU.FTZ.AND P3, PT, R20, RZ, PT ;  /* 0x000000ff1400720b */ /* 0x000fe20003f7d000 */
[C---:B------:R-:W-:Y:S01]  /*0150*/  IMAD.U32 R18, R8.reuse, 0x10000, RZ ;  /* 0x0001000008127824 */ /* 0x040fe200078e00ff */
[----:B------:R-:W-:Y:S02]  /*0160*/  PRMT R21, R9, 0x7632, R21 ;  /* 0x0000763209157816 */ /* 0x000fe40000000015 */
[----:B------:R-:W-:Y:S02]  /*0170*/  PRMT R19, R8, 0x7632, R19 ;  /* 0x0000763208137816 */ /* 0x000fe40000000013 */
[----:B------:R-:W1:Y:S01]  /*0180*/  LDC.64 R8, c[0x0][0x218] ;  /* 0x00008600ff087b82 */ /* 0x000e620000000a00 */
[----:B---3--:R-:W-:Y:S02]  /*0190*/  PRMT R15, R6, 0x7632, R15 ;  /* 0x00007632060f7816 */ /* 0x008fe4000000000f */
[----:B0-----:R-:W-:Y:S02]  /*01a0*/  PRMT R16, R7, 0x7632, R16 ;  /* 0x0000763207107816 */ /* 0x001fe40000000010 */
[----:B----4-:R-:W-:-:S02]  /*01b0*/  PRMT R10, R13, 0x7610, R10 ;  /* 0x000076100d0a7816 */ /* 0x010fc4000000000a */
[----:B------:R-:W-:Y:S01]  /*01c0*/  PRMT R2, R13, 0x7632, R2 ;  /* 0x000076320d027816 */ /* 0x000fe20000000002 */
[----:B------:R-:W-:Y:S01]  /*01d0*/  IMAD.U32 R13, R6, 0x10000, RZ ;  /* 0x00010000060d7824 */ /* 0x000fe200078e00ff */
[----:B------:R-:W-:Y:S01]  /*01e0*/  @P3 FSET.BF.GT.FTZ.AND R20, R20, RZ, PT ;  /* 0x000000ff1414320a */ /* 0x000fe20003814000 */
[----:B------:R-:W-:Y:S02]  /*01f0*/  IMAD.U32 R14, R21, 0x10000, RZ ;  /* 0x00010000150e7824 */ /* 0x000fe400078e00ff */
[----:B------:R-:W-:Y:S02]  /*0200*/  IMAD.U32 R19, R19, 0x10000, RZ ;  /* 0x0001000013137824 */ /* 0x000fe400078e00ff */
[----:B------:R-:W-:Y:S02]  /*0210*/  IMAD.U32 R6, R7, 0x10000, RZ ;  /* 0x0001000007067824 */ /* 0x000fe400078e00ff */
[----:B------:R-:W-:Y:S02]  /*0220*/  IMAD.U32 R15, R15, 0x10000, RZ ;  /* 0x000100000f0f7824 */ /* 0x000fe400078e00ff */
[----:B------:R-:W-:Y:S01]  /*0230*/  IMAD.U32 R16, R16, 0x10000, RZ ;  /* 0x0001000010107824 */ /* 0x000fe200078e00ff */
[----:B------:R-:W-:-:S02]  /*0240*/  @P3 F2FP.BF16.F32.PACK_AB R10, RZ, R20 ;  /* 0x00000014ff0a323e */ /* 0x000fc400000010ff */
[----:B------:R-:W-:Y:S02]  /*0250*/  FSETP.NEU.FTZ.AND P2, PT, R18, RZ, PT ;  /* 0x000000ff1200720b */ /* 0x000fe40003f5d000 */
[----:B------:R-:W-:Y:S02]  /*0260*/  FSETP.NEU.FTZ.AND P1, PT, R14, RZ, PT ;  /* 0x000000ff0e00720b */ /* 0x000fe40003f3d000 */
[----:B------:R-:W-:Y:S02]  /*0270*/  FSETP.NEU.FTZ.AND P0, PT, R19, RZ, PT ;  /* 0x000000ff1300720b */ /* 0x000fe40003f1d000 */
[----:B------:R-:W-:Y:S02]  /*0280*/  FSETP.NEU.FTZ.AND P3, PT, R13, RZ, PT ;  /* 0x000000ff0d00720b */ /* 0x000fe40003f7d000 */
[----:B------:R-:W-:Y:S02]  /*0290*/  FSETP.NEU.FTZ.AND P5, PT, R6, RZ, PT ;  /* 0x000000ff0600720b */ /* 0x000fe40003fbd000 */
[----:B------:R-:W-:-:S02]  /*02a0*/  FSETP.NEU.FTZ.AND P4, PT, R15, RZ, PT ;  /* 0x000000ff0f00720b */ /* 0x000fc40003f9d000 */
[----:B------:R-:W-:Y:S01]  /*02b0*/  FSETP.NEU.FTZ.AND P6, PT, R16, RZ, PT ;  /* 0x000000ff1000720b */ /* 0x000fe20003fdd000 */
[----:B-1----:R-:W-:Y:S01]  /*02c0*/  IMAD.WIDE.U32 R8, R3, 0x2, R8 ;  /* 0x0000000203087825 */ /* 0x002fe200078e0008 */
[----:B------:R-:W-:Y:S02]  /*02d0*/  @P2 FSET.BF.GT.FTZ.AND R18, R18, RZ, PT ;  /* 0x000000ff1212220a */ /* 0x000fe40003814000 */
[----:B------:R-:W-:Y:S02]  /*02e0*/  @P1 FSET.BF.GT.FTZ.AND R14, R14, RZ, PT ;  /* 0x000000ff0e0e120a */ /* 0x000fe40003814000 */
[----:B------:R-:W-:Y:S02]  /*02f0*/  @P0 FSET.BF.GT.FTZ.AND R19, R19, RZ, PT ;  /* 0x000000ff1313020a */ /* 0x000fe40003814000 */
[----:B------:R-:W-:Y:S02]  /*0300*/  @P3 FSET.BF.GT.FTZ.AND R13, R13, RZ, PT ;  /* 0x000000ff0d0d320a */ /* 0x000fe40003814000 */
[----:B------:R-:W-:-:S02]  /*0310*/  @P5 FSET.BF.GT.FTZ.AND R6, R6, RZ, PT ;  /* 0x000000ff0606520a */ /* 0x000fc40003814000 */
[----:B------:R-:W-:Y:S02]  /*0320*/  @P4 FSET.BF.GT.FTZ.AND R15, R15, RZ, PT ;  /* 0x000000ff0f0f420a */ /* 0x000fe40003814000 */
[----:B------:R-:W-:Y:S02]  /*0330*/  @P6 FSET.BF.GT.FTZ.AND R16, R16, RZ, PT ;  /* 0x000000ff1010620a */ /* 0x000fe40003814000 */
[----:B-----5:R-:W-:Y:S02]  /*0340*/  PRMT R3, R4, 0x7610, R3 ;  /* 0x0000761004037816 */ /* 0x020fe40000000003 */
[----:B------:R-:W-:Y:S02]  /*0350*/  PRMT R11, R12, 0x7632, R11 ;  /* 0x000076320c0b7816 */ /* 0x000fe4000000000b */
[----:B------:R-:W-:Y:S02]  /*0360*/  PRMT R4, R4, 0x7632, R4 ;  /* 0x0000763204047816 */ /* 0x000fe40000000004 */
[----:B------:R-:W-:-:S02]  /*0370*/  PRMT R7, R5, 0x7632, R7 ;  /* 0x0000763205077816 */ /* 0x000fc40000000007 */
[----:B------:R-:W-:Y:S02]  /*0380*/  @P2 F2FP.BF16.F32.PACK_AB R12, RZ, R18 ;  /* 0x00000012ff0c223e */ /* 0x000fe400000010ff */
[----:B------:R-:W-:Y:S02]  /*0390*/  @P1 F2FP.BF16.F32.PACK_AB R2, RZ, R14 ;  /* 0x0000000eff02123e */ /* 0x000fe400000010ff */
[----:B------:R-:W-:Y:S02]  /*03a0*/  @P0 F2FP.BF16.F32.PACK_AB R11, RZ, R19 ;  /* 0x00000013ff0b023e */ /* 0x000fe400000010ff */
[----:B------:R-:W-:Y:S02]  /*03b0*/  @P3 F2FP.BF16.F32.PACK_AB R3, RZ, R13 ;  /* 0x0000000dff03323e */ /* 0x000fe400000010ff */
[----:B------:R-:W-:Y:S02]  /*03c0*/  @P5 F2FP.BF16.F32.PACK_AB R5, RZ, R6 ;  /* 0x00000006ff05523e */ /* 0x000fe400000010ff */
[----:B------:R-:W-:-:S02]  /*03d0*/  @P4 F2FP.BF16.F32.PACK_AB R4, RZ, R15 ;  /* 0x0000000fff04423e */ /* 0x000fc400000010ff */
[----:B------:R-:W-:Y:S01]  /*03e0*/  @P6 F2FP.BF16.F32.PACK_AB R7, RZ, R16 ;  /* 0x00000010ff07623e */ /* 0x000fe200000010ff */
[----:B------:R-:W-:Y:S01]  /*03f0*/  IMAD.WIDE R8, R0, 0x8, R8 ;  /* 0x0000000800087825 */ /* 0x000fe200078e0208 */
[----:B------:R-:W-:Y:S02]  /*0400*/  PRMT R13, R10, 0x5410, R2 ;  /* 0x000054100a0d7816 */ /* 0x000fe40000000002 */
[----:B------:R-:W-:Y:S02]  /*0410*/  PRMT R12, R12, 0x5410, R11 ;  /* 0x000054100c0c7816 */ /* 0x000fe4000000000b */
[----:B------:R-:W-:Y:S02]  /*0420*/  PRMT R4, R3, 0x5410, R4 ;  /* 0x0000541003047816 */ /* 0x000fe40000000004 */
[----:B------:R-:W-:Y:S01]  /*0430*/  PRMT R5, R5, 0x5410, R7 ;  /* 0x0000541005057816 */ /* 0x000fe20000000007 */
[----:B------:R-:W-:Y:S04]  /*0440*/  STG.E.64 desc[UR4][R8.64], R12 ;  /* 0x0000000c08007986 */ /* 0x000fe8000c101b04 */
[----:B------:R-:W-:Y:S01]  /*0450*/  STG.E.64 desc[UR4][R8.64+0x400], R4 ;  /* 0x0004000408007986 */ /* 0x000fe2000c101b04 */
[----:B------:R-:W-:Y:S05]  /*0460*/  EXIT ;  /* 0x000000000000794d */ /* 0x000fea0003800000 */
.L_x_841:
        /* <DEDUP_REMOVED lines=165> */
.L_x_844:
[----:B------:R-:W-:-:S13]  /*0ec0*/  ISETP.GE.AND P0, PT, R21, R4, PT ;  /* 0x000000041500720c */ /* 0x000fda0003f06270 */
[----:B------:R-:W-:Y:S05]  /*0ed0*/  @P0 BRA `(.L_x_846) ;  /* 0x0000000000300947 */ /* 0x000fea0003800000 */
[----:B0-----:R-:W0:Y:S01]  /*0ee0*/  LDC.64 R10, c[0x0][0x218] ;  /* 0x00008600ff0a7b82 */ /* 0x001e220000000a00 */
[----:B------:R-:W-:Y:S02]  /*0ef0*/  IMAD.IADD R5, R3, 0x1, R21 ;  /* 0x0000000103057824 */ /* 0x000fe400078e0215 */
[----:B------:R-:W-:Y:S02]  /*0f00*/  VIADD R21, R21, 0x80 ;  /* 0x0000008015157836 */ /* 0x000fe40000000000 */
[----:B0-----:R-:W-:-:S05]  /*0f10*/  IMAD.WIDE.U32 R10, R5, 0x2, R10 ;  /* 0x00000002050a7825 */ /* 0x001fca00078e000a */
[----:B------:R1:W-:Y:S02]  /*0f20*/  STG.E.U16 desc[UR4][R10.64], R7 ;  /* 0x000000070a007986 */ /* 0x0003e4000c101504 */
.L_x_845:
[----:B------:R-:W-:-:S13]  /*0f30*/  ISETP.GE.AND P0, PT, R21, R4, PT ;  /* 0x000000041500720c */ /* 0x000fda0003f06270 */
[----:B------:R-:W-:Y:S05]  /*0f40*/  @P0 BRA `(.L_x_847) ;  /* 0x0000000000340947 */ /* 0x000fea0003800000 */
[----:B-1----:R-:W1:Y:S01]  /*0f50*/  LDC.64 R6, c[0x0][0x218] ;  /* 0x00008600ff067b82 */ /* 0x002e620000000a00 */
[----:B0-----:R-:W-:Y:S02]  /*0f60*/  IMAD.IADD R5, R3, 0x1, R21 ;  /* 0x0000000103057824 */ /* 0x001fe400078e0215 */
[----:B------:R-:W-:Y:S02]  /*0f70*/  VIADD R21, R21, 0x80 ;  /* 0x0000008015157836 */ /* 0x000fe40000000000 */
[----:B-1----:R-:W-:-:S05]  /*0f80*/  IMAD.WIDE.U32 R6, R5, 0x2, R6 ;  /* 0x0000000205067825 */ /* 0x002fca00078e0006 */
[----:B------:R1:W-:Y:S02]  /*0f90*/  STG.E.U16 desc[UR4][R6.64], R8 ;  /* 0x0000000806007986 */ /* 0x0003e4000c101504 */
.L_x_846:
        /* <DEDUP_REMOVED lines=8> */
.L_x_847:
[----:B------:R-:W-:Y:S05]  /*1020*/  BSYNC B1 ;  /* 0x0000000000017941 */ /* 0x000fea0003800000 */
.L_x_843:
[----:B------:R-:W-:-:S13]  /*1030*/  ISETP.GE.AND P0, PT, R21, R4, PT ;  /* 0x000000041500720c */ /* 0x000fda0003f06270 */
[----:B-12---:R-:W1:Y:S01]  /*1040*/  @!P0 LDC.64 R6, c[0x0][0x218] ;  /* 0x00008600ff068b82 */ /* 0x006e620000000a00 */
[----:B0-----:R-:W-:Y:S02]  /*1050*/  @!P0 IMAD.IADD R5, R3, 0x1, R21 ;  /* 0x0000000103058824 */ /* 0x001fe400078e0215 */
[----:B------:R-:W-:Y:S02]  /*1060*/  @!P0 VIADD R21, R21, 0x80 ;  /* 0x0000008015158836 */ /* 0x000fe40000000000 */
[----:B-1----:R-:W-:-:S05]  /*1070*/  @!P0 IMAD.WIDE.U32 R6, R5, 0x2, R6 ;  /* 0x0000000205068825 */ /* 0x002fca00078e0006 */
[----:B------:R2:W-:Y:S02]  /*1080*/  @!P0 STG.E.U16 desc[UR4][R6.64], R26 ;  /* 0x0000001a06008986 */ /* 0x0005e4000c101504 */
.L_x_848:
[----:B------:R-:W-:Y:S05]  /*1090*/  BSYNC B0 ;  /* 0x0000000000007941 */ /* 0x000fea0003800000 */
.L_x_842:
        /* <DEDUP_REMOVED lines=8> */
.L_x_849:
        /* <DEDUP_REMOVED lines=14> */
.L_x_32020:


//--------------------- .text._ZN2at6native29vectorized_elementwise_kernelILi8ENS0_13BinaryFunctorIN3c108BFloat16ES4_S4_ZZZNS0_21heaviside_kernel_cudaERNS_18TensorIteratorBaseEENKUlvE_clEvENKUlvE8_clEvEUlS4_S4_E_EESt5arrayIPcLm3EEEEviT0_T1_ --------------------------
	.section	.text._ZN2at6native29vectorized_elementwise_kernelILi8ENS0_13BinaryFunctorIN3c108BFloat16ES4_S4_ZZZNS0_21heaviside_kernel_cudaERNS_18TensorIteratorBaseEENKUlvE_clEvENKUlvE8_clEvEUlS4_S4_E_EESt5arrayIPcLm3EEEEviT0_T1_,"ax",@progbits
	.align	128
        .global         _ZN2at6native29vectorized_elementwise_kernelILi8ENS0_13BinaryFunctorIN3c108BFloat16ES4_S4_ZZZNS0_21heaviside_kernel_cudaERNS_18TensorIteratorBaseEENKUlvE_clEvENKUlvE8_clEvEUlS4_S4_E_EESt5arrayIPcLm3EEEEviT0_T1_
        .type           _ZN2at6native29vectorized_elementwise_kernelILi8ENS0_13BinaryFunctorIN3c108BFloat16ES4_S4_ZZZNS0_21heaviside_kernel_cudaERNS_18TensorIteratorBaseEENKUlvE_clEvENKUlvE8_clEvEUlS4_S4_E_EESt5arrayIPcLm3EEEEviT0_T1_,@function
        .size           _ZN2at6native29vectorized_elementwise_kernelILi8ENS0_13BinaryFunctorIN3c108BFloat16ES4_S4_ZZZNS0_21heaviside_kernel_cudaERNS_18TensorIteratorBaseEENKUlvE_clEvENKUlvE8_clEvEUlS4_S4_E_EESt5arrayIPcLm3EEEEviT0_T1_,(.L_x_32021 - _ZN2at6native29vectorized_elementwise_kernelILi8ENS0_13BinaryFunctorIN3c108BFloat16ES4_S4_ZZZNS0_21heaviside_kernel_cudaERNS_18TensorIteratorBaseEENKUlvE_clEvENKUlvE8_clEvEUlS4_S4_E_EESt5arrayIPcLm3EEEEviT0_T1_)
        .other          _ZN2at6native29vectorized_elementwise_kernelILi8ENS0_13BinaryFunctorIN3c108BFloat16ES4_S4_ZZZNS0_21heaviside_kernel_cudaERNS_18TensorIteratorBaseEENKUlvE_clEvENKUlvE8_clEvEUlS4_S4_E_EESt5arrayIPcLm3EEEEviT0_T1_,@"STO_CUDA_ENTRY STV_DEFAULT"
_ZN2at6native29vectorized_elementwise_kernelILi8ENS0_13BinaryFunctorIN3c108BFloat16ES4_S4_ZZZNS0_21heaviside_kernel_cudaERNS_18TensorIteratorBaseEENKUlvE_clEvENKUlvE8_clEvEUlS4_S4_E_EESt5arrayIPcLm3EEEEviT0_T1_:
.text._ZN2at6native29vectorized_elementwise_kernelILi8ENS0_13BinaryFunctorIN3c108BFloat16ES4_S4_ZZZNS0_21heaviside_kernel_cudaERNS_18TensorIteratorBaseEENKUlvE_clEvENKUlvE8_clEvEUlS4_S4_E_EESt5arrayIPcLm3EEEEviT0_T1_:
        /* <DEDUP_REMOVED lines=13> */
[----:B0-----:R-:W-:-:S06]  /*00d0*/  IMAD.WIDE.U32 R8, R13, 0x10, R4 ;  /* 0x000000100d087825 */ /* 0x001fcc00078e0004 */
[----:B------:R-:W4:Y:S01]  /*00e0*/  LDG.E.128 R8, desc[UR4][R8.64] ;  /* 0x0000000408087981 */ /* 0x000f22000c1e1d00 */
[----:B--2---:R-:W-:-:S04]  /*00f0*/  IMAD.WIDE R4, R3, 0x2, R6 ;  /* 0x0000000203047825 */ /* 0x004fc800078e0206 */
[----:B------:R-:W-:-:S06]  /*0100*/  IMAD.WIDE.U32 R4, R13, 0x10, R4 ;  /* 0x000000100d047825 */ /* 0x000fcc00078e0004 */
[----:B------:R-:W2:Y:S01]  /*0110*/  LDG.E.128 R4, desc[UR4][R4.64] ;  /* 0x0000000404047981 */ /* 0x000ea2000c1e1d00 */
[----:B---3--:R-:W-:-:S04]  /*0120*/  IMAD.WIDE.U32 R2, R3, 0x2, R14 ;  /* 0x0000000203027825 */ /* 0x008fc800078e000e */
[----:B------:R-:W-:-:S04]  /*0130*/  IMAD.WIDE R2, R13, 0x10, R2 ;  /* 0x000000100d027825 */ /* 0x000fc800078e0202 */
[----:B----4-:R-:W-:Y:S01]  /*0140*/  IMAD.U32 R0, R8, 0x10000, RZ ;  /* 0x0001000008007824 */ /* 0x010fe200078e00ff */
[C---:B------:R-:W-:Y:S01]  /*0150*/  PRMT R16, R9.reuse, 0x7632, R16 ;  /* 0x0000763209107816 */ /* 0x040fe20000000010 */
[----:B------:R-:W-:Y:S01]  /*0160*/  IMAD.U32 R12, R10, 0x10000, RZ ;  /* 0x000100000a0c7824 */ /* 0x000fe200078e00ff */
[----:B------:R-:W-:Y:S01]  /*0170*/  PRMT R15, R8, 0x7632, R15 ;  /* 0x00007632080f7816 */ /* 0x000fe2000000000f */
[----:B------:R-:W-:Y:S01]  /*0180*/  IMAD.U32 R14, R9, 0x10000, RZ ;  /* 0x00010000090e7824 */ /* 0x000fe200078e00ff */
[----:B------:R-:W-:Y:S02]  /*0190*/  FSETP.NEU.FTZ.AND P0, PT, R0, RZ, PT ;  /* 0x000000ff0000720b */ /* 0x000fe40003f1d000 */
[----:B------:R-:W-:Y:S01]  /*01a0*/  PRMT R17, R10, 0x7632, R17 ;  /* 0x000076320a117816 */ /* 0x000fe20000000011 */
[C---:B------:R-:W-:Y:S01]  /*01b0*/  IMAD.U32 R10, R11.reuse, 0x10000, RZ ;  /* 0x000100000b0a7824 */ /* 0x040fe200078e00ff */
[----:B------:R-:W-:Y:S01]  /*01c0*/  PRMT R18, R11, 0x7632, R18 ;  /* 0x000076320b127816 */ /* 0x000fe20000000012 */
[----:B------:R-:W-:Y:S01]  /*01d0*/  IMAD.U32 R11, R16, 0x10000, RZ ;  /* 0x00010000100b7824 */ /* 0x000fe200078e00ff */
[----:B------:R-:W-:Y:S01]  /*01e0*/  FSETP.NEU.FTZ.AND P1, PT, R14, RZ, PT ;  /* 0x000000ff0e00720b */ /* 0x000fe20003f3d000 */
[----:B------:R-:W-:Y:S01]  /*01f0*/  IMAD.U32 R15, R15, 0x10000, RZ ;  /* 0x000100000f0f7824 */ /* 0x000fe200078e00ff */
[----:B------:R-:W-:Y:S01]  /*0200*/  FSETP.NEU.FTZ.AND P3, PT, R12, RZ, PT ;  /* 0x000000ff0c00720b */ /* 0x000fe20003f7d000 */
[----:B------:R-:W-:Y:S01]  /*0210*/  IMAD.U32 R16, R17, 0x10000, RZ ;  /* 0x0001000011107824 */ /* 0x000fe200078e00ff */
[----:B------:R-:W-:Y:S01]  /*0220*/  FSETP.NEU.FTZ.AND P5, PT, R10, RZ, PT ;  /* 0x000000ff0a00720b */ /* 0x000fe20003fbd000 */
[----:B------:R-:W-:Y:S01]  /*0230*/  IMAD.U32 R18, R18, 0x10000, RZ ;  /* 0x0001000012127824 */ /* 0x000fe200078e00ff */
[----:B------:R-:W-:-:S02]  /*0240*/  FSETP.NEU.FTZ.AND P2, PT, R11, RZ, PT ;  /* 0x000000ff0b00720b */ /* 0x000fc40003f5d000 */
[----:B------:R-:W-:Y:S02]  /*0250*/  @P0 FSET.BF.GT.FTZ.AND R9, R0, RZ, PT ;  /* 0x000000ff0009020a */ /* 0x000fe40003814000 */
[----:B--2---:R-:W-:Y:S02]  /*0260*/  PRMT R0, R4, 0x7632, R0 ;  /* 0x0000763204007816 */ /* 0x004fe40000000000 */
[----:B------:R-:W-:Y:S02]  /*0270*/  @P0 F2FP.BF16.F32.PACK_AB R4, RZ, R9 ;  /* 0x00000009ff04023e */ /* 0x000fe400000010ff */
[----:B------:R-:W-:Y:S02]  /*0280*/  FSETP.NEU.FTZ.AND P0, PT, R15, RZ, PT ;  /* 0x000000ff0f00720b */ /* 0x000fe40003f1d000 */
[----:B------:R-:W-:Y:S02]  /*0290*/  FSETP.NEU.FTZ.AND P4, PT, R16, RZ, PT ;  /* 0x000000ff1000720b */ /* 0x000fe40003f9d000 */
[----:B------:R-:W-:-:S02]  /*02a0*/  FSETP.NEU.FTZ.AND P6, PT, R18, RZ, PT ;  /* 0x000000ff1200720b */ /* 0x000fc40003fdd000 */
[----:B------:R-:W-:Y:S02]  /*02b0*/  @P1 FSET.BF.GT.FTZ.AND R14, R14, RZ, PT ;  /* 0x000000ff0e0e120a */ /* 0x000fe40003814000 */
[----:B------:R-:W-:Y:S02]  /*02c0*/  @P3 FSET.BF.GT.FTZ.AND R12, R12, RZ, PT ;  /* 0x000000ff0c0c320a */ /* 0x000fe40003814000 */
[----:B------:R-:W-:Y:S02]  /*02d0*/  @P5 FSET.BF.GT.FTZ.AND R17, R10, RZ, PT ;  /* 0x000000ff0a11520a */ /* 0x000fe40003814000 */
[----:B------:R-:W-:Y:S02]  /*02e0*/  @P2 FSET.BF.GT.FTZ.AND R11, R11, RZ, PT ;  /* 0x000000ff0b0b220a */ /* 0x000fe40003814000 */
[----:B------:R-:W-:Y:S02]  /*02f0*/  @P0 FSET.BF.GT.FTZ.AND R15, R15, RZ, PT ;  /* 0x000000ff0f0f020a */ /* 0x000fe40003814000 */
[----:B------:R-:W-:-:S02]  /*0300*/  @P4 FSET.BF.GT.FTZ.AND R16, R16, RZ, PT ;  /* 0x000000ff1010420a */ /* 0x000fc40003814000 */
[----:B------:R-:W-:Y:S02]  /*0310*/  @P6 FSET.BF.GT.FTZ.AND R18, R18, RZ, PT ;  /* 0x000000ff1212620a */ /* 0x000fe40003814000 */
[C---:B------:R-:W-:Y:S02]  /*0320*/  PRMT R8, R5.reuse, 0x7610, R8 ;  /* 0x0000761005087816 */ /* 0x040fe40000000008 */
[----:B------:R-:W-:Y:S02]  /*0330*/  PRMT R5, R5, 0x7632, R5 ;  /* 0x0000763205057816 */ /* 0x000fe40000000005 */
[----:B------:R-:W-:Y:S02]  /*0340*/  PRMT R9, R6, 0x7632, R9 ;  /* 0x0000763206097816 */ /* 0x000fe40000000009 */
[----:B------:R-:W-:Y:S02]  /*0350*/  PRMT R10, R7, 0x7632, R10 ;  /* 0x00007632070a7816 */ /* 0x000fe4000000000a */
[----:B------:R-:W-:-:S02]  /*0360*/  @P1 F2FP.BF16.F32.PACK_AB R8, RZ, R14 ;  /* 0x0000000eff08123e */ /* 0x000fc400000010ff */
[----:B------:R-:W-:Y:S02]  /*0370*/  @P3 F2FP.BF16.F32.PACK_AB R6, RZ, R12 ;  /* 0x0000000cff06323e */ /* 0x000fe400000010ff */
[----:B------:R-:W-:Y:S02]  /*0380*/  @P5 F2FP.BF16.F32.PACK_AB R7, RZ, R17 ;  /* 0x00000011ff07523e */ /* 0x000fe400000010ff */
[----:B------:R-:W-:Y:S02]  /*0390*/  @P0 F2FP.BF16.F32.PACK_AB R0, RZ, R15 ;  /* 0x0000000fff00023e */ /* 0x000fe400000010ff */
[----:B------:R-:W-:Y:S02]  /*03a0*/  @P2 F2FP.BF16.F32.PACK_AB R5, RZ, R11 ;  /* 0x0000000bff05223e */ /* 0x000fe400000010ff */
[----:B------:R-:W-:Y:S02]  /*03b0*/  @P4 F2FP.BF16.F32.PACK_AB R9, RZ, R16 ;  /* 0x00000010ff09423e */ /* 0x000fe400000010ff */
[----:B------:R-:W-:-:S02]  /*03c0*/  @P6 F2FP.BF16.F32.PACK_AB R10, RZ, R18 ;  /* 0x00000012ff0a623e */ /* 0x000fc400000010ff */
[----:B------:R-:W-:Y:S02]  /*03d0*/  PRMT R4, R4, 0x5410, R0 ;  /* 0x0000541004047816 */ /* 0x000fe40000000000 */
[----:B------:R-:W-:Y:S02]  /*03e0*/  PRMT R5, R8, 0x5410, R5 ;  /* 0x0000541008057816 */ /* 0x000fe40000000005 */
[----:B------:R-:W-:Y:S02]  /*03f0*/  PRMT R6, R6, 0x5410, R9 ;  /* 0x0000541006067816 */ /* 0x000fe40000000009 */
[----:B------:R-:W-:-:S05]  /*0400*/  PRMT R7, R7, 0x5410, R10 ;  /* 0x0000541007077816 */ /* 0x000fca000000000a */
[----:B------:R-:W-:Y:S01]  /*0410*/  STG.E.128 desc[UR4][R2.64], R4 ;  /* 0x0000000402007986 */ /* 0x000fe2000c101d04 */
[----:B------:R-:W-:Y:S05]  /*0420*/  EXIT ;  /* 0x000000000000794d */ /* 0x000fea0003800000 */
.L_x_850:
        /* <DEDUP_REMOVED lines=165> */
.L_x_853:
[----:B------:R-:W-:-:S13]  /*0e80*/  ISETP.GE.AND P0, PT, R21, R4, PT ;  /* 0x000000041500720c */ /* 0x000fda0003f06270 */
[----:B------:R-:W-:Y:S05]  /*0e90*/  @P0 BRA `(.L_x_855) ;  /* 0x0000000000300947 */ /* 0x000fea0003800000 */
[----:B0-----:R-:W0:Y:S01]  /*0ea0*/  LDC.64 R10, c[0x0][0x218] ;  /* 0x00008600ff0a7b82 */ /* 0x001e220000000a00 */
[----:B------:R-:W-:Y:S02]  /*0eb0*/  IMAD.IADD R5, R3, 0x1, R21 ;  /* 0x0000000103057824 */ /* 0x000fe400078e0215 */
[----:B------:R-:W-:Y:S02]  /*0ec0*/  VIADD R21, R21, 0x80 ;  /* 0x0000008015157836 */ /* 0x000fe40000000000 */
[----:B0-----:R-:W-:-:S05]  /*0ed0*/  IMAD.WIDE.U32 R10, R5, 0x2, R10 ;  /* 0x00000002050a7825 */ /* 0x001fca00078e000a */
[----:B------:R1:W-:Y:S02]  /*0ee0*/  STG.E.U16 desc[UR4][R10.64], R7 ;  /* 0x000000070a007986 */ /* 0x0003e4000c101504 */
.L_x_854:
[----:B------:R-:W-:-:S13]  /*0ef0*/  ISETP.GE.AND P0, PT, R21, R4, PT ;  /* 0x000000041500720c */ /* 0x000fda0003f06270 */
[----:B------:R-:W-:Y:S05]  /*0f00*/  @P0 BRA `(.L_x_856) ;  /* 0x0000000000340947 */ /* 0x000fea0003800000 */
[----:B-1----:R-:W1:Y:S01]  /*0f10*/  LDC.64 R6, c[0x0][0x218] ;  /* 0x00008600ff067b82 */ /* 0x002e620000000a00 */
[----:B0-----:R-:W-:Y:S02]  /*0f20*/  IMAD.IADD R5, R3, 0x1, R21 ;  /* 0x0000000103057824 */ /* 0x001fe400078e0215 */
[----:B------:R-:W-:Y:S02]  /*0f30*/  VIADD R21, R21, 0x80 ;  /* 0x0000008015157836 */ /* 0x000fe40000000000 */
[----:B-1----:R-:W-:-:S05]  /*0f40*/  IMAD.WIDE.U32 R6, R5, 0x2, R6 ;  /* 0x0000000205067825 */ /* 0x002fca00078e0006 */
[----:B------:R1:W-:Y:S02]  /*0f50*/  STG.E.U16 desc[UR4][R6.64], R8 ;  /* 0x0000000806007986 */ /* 0x0003e4000c101504 */
.L_x_855:
        /* <DEDUP_REMOVED lines=8> */
.L_x_856:
[----:B------:R-:W-:Y:S05]  /*0fe0*/  BSYNC B1 ;  /* 0x0000000000017941 */ /* 0x000fea0003800000 */
.L_x_852:
[----:B------:R-:W-:-:S13]  /*0ff0*/  ISETP.GE.AND P0, PT, R21, R4, PT ;  /* 0x000000041500720c */ /* 0x000fda0003f06270 */
[----:B-12---:R-:W1:Y:S01]  /*1000*/  @!P0 LDC.64 R6, c[0x0][0x218] ;  /* 0x00008600ff068b82 */ /* 0x006e620000000a00 */
[----:B0-----:R-:W-:Y:S02]  /*1010*/  @!P0 IMAD.IADD R5, R3, 0x1, R21 ;  /* 0x0000000103058824 */ /* 0x001fe400078e0215 */
[----:B------:R-:W-:Y:S02]  /*1020*/  @!P0 VIADD R21, R21, 0x80 ;  /* 0x0000008015158836 */ /* 0x000fe40000000000 */
[----:B-1----:R-:W-:-:S05]  /*1030*/  @!P0 IMAD.WIDE.U32 R6, R5, 0x2, R6 ;  /* 0x0000000205068825 */ /* 0x002fca00078e0006 */
[----:B------:R2:W-:Y:S02]  /*1040*/  @!P0 STG.E.U16 desc[UR4][R6.64], R26 ;  /* 0x0000001a06008986 */ /* 0x0005e4000c101504 */
.L_x_857:
[----:B------:R-:W-:Y:S05]  /*1050*/  BSYNC B0 ;  /* 0x0000000000007941 */ /* 0x000fea0003800000 */
.L_x_851:
        /* <DEDUP_REMOVED lines=8> */
.L_x_858:
        /* <DEDUP_REMOVED lines=10> */
.L_x_32021:


//--------------------- .text._ZN2at6native18elementwise_kernelILi128ELi4EZNS0_15gpu_kernel_implINS0_13BUnaryFunctorIN3c108BFloat16ES5_S5_ZZZNS0_21heaviside_kernel_cudaERNS_18TensorIteratorBaseEENKUlvE_clEvENKUlvE8_clEvEUlS5_S5_E_EEEEvS7_RKT_EUliE_EEviT1_ --------------------------
	.section	.text._ZN2at6native18elementwise_kernelILi128ELi4EZNS0_15gpu_kernel_implINS0_13BUnaryFunctorIN3c108BFloat16ES5_S5_ZZZNS0_21heaviside_kernel_cudaERNS_18TensorIteratorBaseEENKUlvE_clEvENKUlvE8_clEvEUlS5_S5_E_EEEEvS7_RKT_EUliE_EEviT1_,"ax",@progbits
	.align	128
        .global         _ZN2at6native18elementwise_kernelILi128ELi4EZNS0_15gpu_kernel_implINS0_13BUnaryFunctorIN3c108BFloat16ES5_S5_ZZZNS0_21heaviside_kernel_cudaERNS_18TensorIteratorBaseEENKUlvE_clEvENKUlvE8_clEvEUlS5_S5_E_EEEEvS7_RKT_EUliE_EEviT1_
        .type           _ZN2at6native18elementwise_kernelILi128ELi4EZNS0_15gpu_kernel_implINS0_13BUnaryFunctorIN3c108BFloat16ES5_S5_ZZZNS0_21heaviside_kernel_cudaERNS_18TensorIteratorBaseEENKUlvE_clEvENKUlvE8_clEvEUlS5_S5_E_EEEEvS7_RKT_EUliE_EEviT1_,@function
        .size           _ZN2at6native18elementwise_kernelILi128ELi4EZNS0_15gpu_kernel_implINS0_13BUnaryFunctorIN3c108BFloat16ES5_S5_ZZZNS0_21heaviside_kernel_cudaERNS_18TensorIteratorBaseEENKUlvE_clEvENKUlvE8_clEvEUlS5_S5_E_EEEEvS7_RKT_EUliE_EEviT1_,(.L_x_32022 - _ZN2at6native18elementwise_kernelILi128ELi4EZNS0_15gpu_kernel_implINS0_13BUnaryFunctorIN3c108BFloat16ES5_S5_ZZZNS0_21heaviside_kernel_cudaERNS_18TensorIteratorBaseEENKUlvE_clEvENKUlvE8_clEvEUlS5_S5_E_EEEEvS7_RKT_EUliE_EEviT1_)
        .other          _ZN2at6native18elementwise_kernelILi128ELi4EZNS0_15gpu_kernel_implINS0_13BUnaryFunctorIN3c108BFloat16ES5_S5_ZZZNS0_21heaviside_kernel_cudaERNS_18TensorIteratorBaseEENKUlvE_clEvENKUlvE8_clEvEUlS5_S5_E_EEEEvS7_RKT_EUliE_EEviT1_,@"STO_CUDA_ENTRY STV_DEFAULT"
_ZN2at6native18elementwise_kernelILi128ELi4EZNS0_15gpu_kernel_implINS0_13BUnaryFunctorIN3c108BFloat16ES5_S5_ZZZNS0_21heaviside_kernel_cudaERNS_18TensorIteratorBaseEENKUlvE_clEvENKUlvE8_clEvEUlS5_S5_E_EEEEvS7_RKT_EUliE_EEviT1_:
.text._ZN2at6native18elementwise_kernelILi128ELi4EZNS0_15gpu_kernel_implINS0_13BUnaryFunctorIN3c108BFloat16ES5_S5_ZZZNS0_21heaviside_kernel_cudaERNS_18TensorIteratorBaseEENKUlvE_clEvENKUlvE8_clEvEUlS5_S5_E_EEEEvS7_RKT_EUliE_EEviT1_:
        /* <DEDUP_REMOVED lines=18> */
[----:B------:R-:W-:Y:S01]  /*0120*/  IMAD.HI.U32 R2, R19, UR4, R2 ;  /* 0x0000000413027c27 */ /* 0x000fe2000f8e0002 */
[----:B------:R-:W-:-:S04]  /*0130*/  ULDC UR4, c[0x0][0x21c] ;  /* 0x0000870000047ab9 */ /* 0x000fc80000000800 */
[----:B------:R-:W-:-:S05]  /*0140*/  SHF.R.U32.HI R3, RZ, UR5, R2 ;  /* 0x00000005ff037c19 */ /* 0x000fca0008011602 */
[----:B------:R-:W-:-:S04]  /*0150*/  IMAD.MOV R0, RZ, RZ, -R3 ;  /* 0x000000ffff007224 */ /* 0x000fc800078e0a03 */
[----:B------:R-:W-:Y:S01]  /*0160*/  IMAD R0, R0, UR4, R19 ;  /* 0x0000000400007c24 */ /* 0x000fe2000f8e0213 */
[----:B------:R-:W-:-:S03]  /*0170*/  ULDC.64 UR4, c[0x0][0x348] ;  /* 0x0000d20000047ab9 */ /* 0x000fc60000000a00 */
        /* <DEDUP_REMOVED lines=9> */
[----:B------:R-:W-:-:S04]  /*0210*/  ULDC.64 UR4, c[0x0][0x350] ;  /* 0x0000d40000047ab9 */ /* 0x000fc80000000a00 */
[----:B------:R-:W-:-:S04]  /*0220*/  IMAD.MOV R2, RZ, RZ, -R5 ;  /* 0x000000ffff027224 */ /* 0x000fc800078e0a05 */
[----:B------:R-:W-:-:S04]  /*0230*/  IMAD R3, R2, UR6, R3 ;  /* 0x0000000602037c24 */ /* 0x000fc8000f8e0203 */
[C---:B------:R-:W-:Y:S02]  /*0240*/  IMAD R16, R3.reuse, UR4, R16 ;  /* 0x0000000403107c24 */ /* 0x040fe4000f8e0210 */
[----:B------:R-:W-:Y:S01]  /*0250*/  IMAD R0, R3, UR5, R0 ;  /* 0x0000000503007c24 */ /* 0x000fe2000f8e0200 */
[----:B------:R-:W-:Y:S06]  /*0260*/  @!P0 BRA `(.L_x_861) ;  /* 0x0000001000488947 */ /* 0x000fec0003800000 */
[----:B------:R-:W-:Y:S01]  /*0270*/  IMAD.MOV.U32 R4, RZ, RZ, RZ ;  /* 0x000000ffff047224 */ /* 0x000fe200078e00ff */
[----:B------:R-:W-:Y:S01]  /*0280*/  ULDC.64 UR4, c[0x0][0x238] ;  /* 0x00008e0000047ab9 */ /* 0x000fe20000000a00 */
[----:B------:R-:W-:Y:S02]  /*0290*/  ISETP.NE.AND P0, PT, R6, 0x3, PT ;  /* 0x000000030600780c */ /* 0x000fe40003f05270 */
[----:B------:R-:W-:Y:S01]  /*02a0*/  IMAD.HI.U32 R2, R5, UR4, R4 ;  /* 0x0000000405027c27 */ /* 0x000fe2000f8e0004 */
[----:B------:R-:W-:-:S04]  /*02b0*/  ULDC UR4, c[0x0][0x234] ;  /* 0x00008d0000047ab9 */ /* 0x000fc80000000800 */
[----:B------:R-:W-:-:S05]  /*02c0*/  SHF.R.U32.HI R3, RZ, UR5, R2 ;  /* 0x00000005ff037c19 */ /* 0x000fca0008011602 */
[----:B------:R-:W-:-:S04]  /*02d0*/  IMAD.MOV R4, RZ, RZ, -R3 ;  /* 0x000000ffff047224 */ /* 0x000fc800078e0a03 */
[----:B------:R-:W-:Y:S01]  /*02e0*/  IMAD R5, R4, UR4, R5 ;  /* 0x0000000404057c24 */ /* 0x000fe2000f8e0205 */
[----:B------:R-:W-:-:S03]  /*02f0*/  ULDC.64 UR4, c[0x0][0x358] ;  /* 0x0000d60000047ab9 */ /* 0x000fc60000000a00 */
        /* <DEDUP_REMOVED lines=256> */
[----:B------:R-:W-:-:S03]  /*1300*/  ULDC.64 UR4, c[0x0][0x340] ;  /* 0x0000d00000047ab9 */ /* 0x000fc60000000a00 */
[----:B------:R-:W-:Y:S01]  /*1310*/  IMAD.HI.U32 R2, R5, UR4, R4 ;  /* 0x0000000405027c27 */ /* 0x000fe2000f8e0004 */
[----:B------:R-:W-:-:S04]  /*1320*/  ULDC UR4, c[0x0][0x33c] ;  /* 0x0000cf0000047ab9 */ /* 0x000fc80000000800 */
[----:B------:R-:W-:-:S05]  /*1330*/  SHF.R.U32.HI R2, RZ, UR5, R2 ;  /* 0x00000005ff027c19 */ /* 0x000fca0008011602 */
[----:B------:R-:W-:-:S04]  /*1340*/  IMAD.MOV R3, RZ, RZ, -R2 ;  /* 0x000000ffff037224 */ /* 0x000fc800078e0a02 */
[----:B------:R-:W-:Y:S01]  /*1350*/  IMAD R5, R3, UR4, R5 ;  /* 0x0000000403057c24 */ /* 0x000fe2000f8e0205 */
[----:B------:R-:W-:-:S03]  /*1360*/  ULDC.64 UR4, c[0x0][0x408] ;  /* 0x0001020000047ab9 */ /* 0x000fc60000000a00 */
[C---:B------:R-:W-:Y:S02]  /*1370*/  IMAD R16, R5.reuse, UR4, R16 ;  /* 0x0000000405107c24 */ /* 0x040fe4000f8e0210 */
[----:B------:R-:W-:-:S07]  /*1380*/  IMAD R0, R5, UR5, R0 ;  /* 0x0000000505007c24 */ /* 0x000fce000f8e0200 */
.L_x_861:
        /* <DEDUP_REMOVED lines=20> */
[----:B0-----:R-:W-:Y:S01]  /*14d0*/  F2FP.BF16.F32.PACK_AB R0, RZ, R0 ;  /* 0x00000000ff00723e */ /* 0x001fe200000010ff */
[----:B------:R-:W-:Y:S06]  /*14e0*/  BRA `(.L_x_867) ;  /* 0x0000000c00a07947 */ /* 0x000fec0003800000 */
.L_x_865:
[----:B------:R-:W2:Y:S02]  /*14f0*/  LDG.E.U8 R2, desc[UR36][R2.64] ;  /* 0x0000002402027981 */ /* 0x000ea4000c1e1100 */
[----:B--2---:R-:W-:-:S04]  /*1500*/  I2FP.F32.U32 R0, R2 ;  /* 0x0000000200007245 */ /* 0x004fc80000201000 */
[----:B------:R-:W-:Y:S01]  /*1510*/  F2FP.BF16.F32.PACK_AB R0, RZ, R0 ;  /* 0x00000000ff00723e */ /* 0x000fe200000010ff */
[----:B------:R-:W-:Y:S06]  /*1520*/  BRA `(.L_x_867) ;  /* 0x0000000c00907947 */ /* 0x000fec0003800000 */
.L_x_864:
        /* <DEDUP_REMOVED lines=8> */
[----:B0-----:R-:W-:Y:S01]  /*15b0*/  F2FP.BF16.F32.PACK_AB R0, RZ, R0 ;  /* 0x00000000ff00723e */ /* 0x001fe200000010ff */
[----:B------:R-:W-:Y:S06]  /*15c0*/  BRA `(.L_x_867) ;  /* 0x0000000c00687947 */ /* 0x000fec0003800000 */
.L_x_869:
[----:B------:R-:W2:Y:S02]  /*15d0*/  LDG.E R2, desc[UR36][R2.64] ;  /* 0x0000002402027981 */ /* 0x000ea4000c1e1900 */
[----:B--2---:R-:W-:-:S04]  /*15e0*/  I2FP.F32.S32 R0, R2 ;  /* 0x0000000200007245 */ /* 0x004fc80000201400 */
[----:B------:R-:W-:Y:S01]  /*15f0*/  F2FP.BF16.F32.PACK_AB R0, RZ, R0 ;  /* 0x00000000ff00723e */ /* 0x000fe200000010ff */
[----:B------:R-:W-:Y:S06]  /*1600*/  BRA `(.L_x_867) ;  /* 0x0000000c00587947 */ /* 0x000fec0003800000 */
.L_x_868:
[----:B------:R-:W2:Y:S02]  /*1610*/  LDG.E.U16 R2, desc[UR36][R2.64] ;  /* 0x0000002402027981 */ /* 0x000ea4000c1e1500 */
[----:B--2---:R-:W0:Y:S02]  /*1620*/  I2F.S16 R0, R2 ;  /* 0x0000000200007306 */ /* 0x004e240000101400 */
[----:B0-----:R-:W-:Y:S01]  /*1630*/  F2FP.BF16.F32.PACK_AB R0, RZ, R0 ;  /* 0x00000000ff00723e */ /* 0x001fe200000010ff */
[----:B------:R-:W-:Y:S06]  /*1640*/  BRA `(.L_x_867) ;  /* 0x0000000c00487947 */ /* 0x000fec0003800000 */
.L_x_863:
        /* <DEDUP_REMOVED lines=9> */
.L_x_871:
[----:B------:R-:W2:Y:S02]  /*16e0*/  LDG.E.U16 R0, desc[UR36][R2.64] ;  /* 0x0000002402007981 */ /* 0x000ea4000c1e1500 */
[----:B--2---:R-:W-:-:S05]  /*16f0*/  HADD2.F32 R0, -RZ, R0.H0_H0 ;  /* 0x20000000ff007230 */ /* 0x004fca0000004100 */
[----:B------:R-:W-:Y:S01]  /*1700*/  F2FP.BF16.F32.PACK_AB R0, RZ, R0 ;  /* 0x00000000ff00723e */ /* 0x000fe200000010ff */
[----:B------:R-:W-:Y:S06]  /*1710*/  BRA `(.L_x_867) ;  /* 0x0000000c00147947 */ /* 0x000fec0003800000 */
.L_x_870:
        /* <DEDUP_REMOVED lines=9> */
.L_x_873:
[----:B------:R-:W2:Y:S02]  /*17b0*/  LDG.E.U16 R2, desc[UR36][R2.64] ;  /* 0x0000002402027981 */ /* 0x000ea4000c1e1500 */
[----:B--2---:R-:W-:-:S05]  /*17c0*/  HADD2.F32 R0, -RZ, R2.H0_H0 ;  /* 0x20000002ff007230 */ /* 0x004fca0000004100 */
[----:B------:R-:W-:Y:S01]  /*17d0*/  F2FP.BF16.F32.PACK_AB R0, RZ, R0 ;  /* 0x00000000ff00723e */ /* 0x000fe200000010ff */
[----:B------:R-:W-:Y:S06]  /*17e0*/  BRA `(.L_x_867) ;  /* 0x0000000800e07947 */ /* 0x000fec0003800000 */
.L_x_872:
[----:B------:R-:W2:Y:S01]  /*17f0*/  LDG.E.64 R2, desc[UR36][R2.64] ;  /* 0x0000002402027981 */ /* 0x000ea2000c1e1b00 */
[----:B------:R-:W-:Y:S01]  /*1800*/  UMOV UR4, 0xf0000000 ;  /* 0xf000000000047882 */ /* 0x000fe20000000000 */
[----:B------:R-:W-:Y:S01]  /*1810*/  UMOV UR5, 0x380fffff ;  /* 0x380fffff00057882 */ /* 0x000fe20000000000 */
[----:B--2---:R-:W0:Y:S01]  /*1820*/  F2F.F32.F64 R0, R2 ;  /* 0x0000000200007310 */ /* 0x004e220000301000 */
[----:B------:R-:W-:-:S14]  /*1830*/  DSETP.GEU.AND P0, PT, |R2|, UR4, PT ;  /* 0x0000000402007e2a */ /* 0x000fdc000bf0e200 */
[----:B0-----:R-:W-:-:S05]  /*1840*/  @!P0 FMUL R0, R0, 1.175494350822287508e-38 ;  /* 0x0080000000008820 */ /* 0x001fca0000400000 */
[----:B------:R-:W-:Y:S01]  /*1850*/  F2FP.BF16.F32.PACK_AB R0, RZ, R0 ;  /* 0x00000000ff00723e */ /* 0x000fe200000010ff */
[----:B------:R-:W-:Y:S06]  /*1860*/  BRA `(.L_x_867) ;  /* 0x0000000800c07947 */ /* 0x000fec0003800000 */
.L_x_862:
        /* <DEDUP_REMOVED lines=11> */
[----:B------:R-:W-:Y:S01]  /*1920*/  F2FP.BF16.F32.PACK_AB R0, RZ, R0 ;  /* 0x00000000ff00723e */ /* 0x000fe200000010ff */
[----:B------:R-:W-:Y:S06]  /*1930*/  BRA `(.L_x_867) ;  /* 0x00000008008c7947 */ /* 0x000fec0003800000 */
.L_x_876:
        /* <DEDUP_REMOVED lines=8> */
.L_x_875:
        /* <DEDUP_REMOVED lines=28> */
.L_x_878:
        /* <DEDUP_REMOVED lines=15> */
.L_x_877:
[----:B------:R0:W5:Y:S01]  /*1c70*/  LDG.E.U16 R0, desc[UR36][R2.64] ;  /* 0x0000002402007981 */ /* 0x000162000c1e1500 */
[----:B------:R-:W-:Y:S05]  /*1c80*/  BRA `(.L_x_867) ;  /* 0x0000000400b87947 */ /* 0x000fea0003800000 */
.L_x_874:
        /* <DEDUP_REMOVED lines=10> */
[----:B------:R-:W-:Y:S01]  /*1d30*/  F2FP.BF16.F32.PACK_AB R0, RZ, R0 ;  /* 0x00000000ff00723e */ /* 0x000fe200000010ff */
[----:B------:R-:W-:Y:S06]  /*1d40*/  BRA `(.L_x_867) ;  /* 0x0000000400887947 */ /* 0x000fec0003800000 */
.L_x_881:
        /* <DEDUP_REMOVED lines=21> */
.L_x_885:
[----:B------:R-:W-:Y:S05]  /*1ea0*/  BSYNC B1 ;  /* 0x0000000000017941 */ /* 0x000fea0003800000 */
.L_x_884:
[----:B------:R-:W-:Y:S01]  /*1eb0*/  LEA R3, R0, 0x3b800000, 0x17 ;  /* 0x3b80000000037811 */ /* 0x000fe200078eb8ff */
[----:B------:R-:W-:-:S05]  /*1ec0*/  IMAD.SHL.U32 R0, R2, 0x100000, RZ ;  /* 0x0010000002007824 */ /* 0x000fca00078e00ff */
[----:B------:R-:W-:-:S07]  /*1ed0*/  LOP3.LUT R0, R3, R0, R4, 0xfe, !PT ;  /* 0x0000000003007212 */ /* 0x000fce00078efe04 */
.L_x_883:
[----:B------:R-:W-:Y:S05]  /*1ee0*/  BSYNC B0 ;  /* 0x0000000000007941 */ /* 0x000fea0003800000 */
.L_x_882:
[----:B------:R-:W-:Y:S01]  /*1ef0*/  F2FP.BF16.F32.PACK_AB R0, RZ, R0 ;  /* 0x00000000ff00723e */ /* 0x000fe200000010ff */
[----:B------:R-:W-:Y:S06]  /*1f00*/  BRA `(.L_x_867) ;  /* 0x0000000400187947 */ /* 0x000fec0003800000 */
.L_x_880:
        /* <DEDUP_REMOVED lines=21> */
.L_x_889:
[----:B------:R-:W-:Y:S05]  /*2060*/  BSYNC B1 ;  /* 0x0000000000017941 */ /* 0x000fea0003800000 */
.L_x_888:
[----:B------:R-:W-:Y:S01]  /*2070*/  LEA R3, R0, 0x37800000, 0x17 ;  /* 0x3780000000037811 */ /* 0x000fe200078eb8ff */
[----:B------:R-:W-:-:S05]  /*2080*/  IMAD.SHL.U32 R0, R2, 0x200000, RZ ;  /* 0x0020000002007824 */ /* 0x000fca00078e00ff */
[----:B------:R-:W-:-:S07]  /*2090*/  LOP3.LUT R0, R3, R0, R4, 0xfe, !PT ;  /* 0x0000000003007212 */ /* 0x000fce00078efe04 */
.L_x_887:
[----:B------:R-:W-:Y:S05]  /*20a0*/  BSYNC B0 ;  /* 0x0000000000007941 */ /* 0x000fea0003800000 */
.L_x_886:
[----:B------:R-:W-:Y:S01]  /*20b0*/  F2FP.BF16.F32.PACK_AB R0, RZ, R0 ;  /* 0x00000000ff00723e */ /* 0x000fe200000010ff */
[----:B------:R-:W-:Y:S06]  /*20c0*/  BRA `(.L_x_867) ;  /* 0x0000000000a87947 */ /* 0x000fec0003800000 */
.L_x_879:
        /* <DEDUP_REMOVED lines=14> */
.L_x_893:
[----:B------:R-:W-:Y:S05]  /*21b0*/  BSYNC B0 ;  /* 0x0000000000007941 */ /* 0x000fea0003800000 */
.L_x_892:
[----:B------:R-:W-:Y:S01]  /*21c0*/  F2FP.BF16.F32.PACK_AB R0, RZ, R0 ;  /* 0x00000000ff00723e */ /* 0x000fe200000010ff */
[----:B------:R-:W-:Y:S06]  /*21d0*/  BRA `(.L_x_867) ;  /* 0x0000000000647947 */ /* 0x000fec0003800000 */
.L_x_866:
        /* <DEDUP_REMOVED lines=16> */
.L_x_894:
[----:B------:R-:W-:Y:S01]  /*22e0*/  PRMT R0, RZ, 0x7610, R0 ;  /* 0x00007610ff007816 */ /* 0x000fe20000000000 */
[----:B------:R-:W-:Y:S06]  /*22f0*/  BRA `(.L_x_867) ;  /* 0x00000000001c7947 */ /* 0x000fec0003800000 */
.L_x_891:
[----:B------:R-:W2:Y:S02]  /*2300*/  LDG.E.64 R2, desc[UR36][R2.64] ;  /* 0x0000002402027981 */ /* 0x000ea4000c1e1b00 */
[----:B--2---:R-:W0:Y:S02]  /*2310*/  I2F.U64 R0, R2 ;  /* 0x0000000200007312 */ /* 0x004e240000301000 */
[----:B0-----:R-:W-:Y:S01]  /*2320*/  F2FP.BF16.F32.PACK_AB R0, RZ, R0 ;  /* 0x00000000ff00723e */ /* 0x001fe200000010ff */
[----:B------:R-:W-:Y:S06]  /*2330*/  BRA `(.L_x_867) ;  /* 0x00000000000c7947 */ /* 0x000fec0003800000 */
.L_x_890:
[----:B------:R-:W2:Y:S02]  /*2340*/  LDG.E R2, desc[UR36][R2.64] ;  /* 0x0000002402027981 */ /* 0x000ea4000c1e1900 */
[----:B--2---:R-:W-:-:S04]  /*2350*/  I2FP.F32.U32 R0, R2 ;  /* 0x0000000200007245 */ /* 0x004fc80000201000 */
[----:B------:R-:W-:-:S07]  /*2360*/  F2FP.BF16.F32.PACK_AB R0, RZ, R0 ;  /* 0x00000000ff00723e */ /* 0x000fce00000010ff */
.L_x_867:
[----:B------:R-:W1:Y:S01]  /*2370*/  LDC.U8 R4, c[0x0][0x424] ;  /* 0x00010900ff047b82 */ /* 0x000e620000000000 */
[----:B-----5:R-:W-:Y:S01]  /*2380*/  IMAD.U32 R0, R0, 0x10000, RZ ;  /* 0x0001000000007824 */ /* 0x020fe200078e00ff */
[----:B------:R-:W-:Y:S02]  /*2390*/  ULDC.U16 UR4, c[0x0][0x422] ;  /* 0x0001088000047ab9 */ /* 0x000fe40000000400 */
[----:B0-----:R-:W-:Y:S02]  /*23a0*/  IMAD.U32 R3, RZ, RZ, UR4 ;  /* 0x00000004ff037e24 */ /* 0x001fe4000f8e00ff */
[----:B------:R-:W-:-:S13]  /*23b0*/  FSETP.NEU.FTZ.AND P0, PT, R0, RZ, PT ;  /* 0x000000ff0000720b */ /* 0x000fda0003f1d000 */
[----:B------:R-:W-:-:S04]  /*23c0*/  @P0 FSET.BF.GT.FTZ.AND R0, R0, RZ, PT ;  /* 0x000000ff0000020a */ /* 0x000fc80003814000 */
[----:B------:R-:W-:Y:S02]  /*23d0*/  @P0 F2FP.BF16.F32.PACK_AB R0, RZ, R0 ;  /* 0x00000000ff00023e */ /* 0x000fe400000010ff */
[----:B-1----:R-:W-:Y:S02]  /*23e0*/  PRMT R2, R4, 0x9910, RZ ;  /* 0x0000991004027816 */ /* 0x002fe400000000ff */
        /* <DEDUP_REMOVED lines=15> */
.L_x_898:
[----:B------:R-:W-:-:S06]  /*24e0*/  IMAD.U32 R3, R3, 0x10000, RZ ;  /* 0x0001000003037824 */ /* 0x000fcc00078e00ff */
[----:B------:R-:W0:Y:S02]  /*24f0*/  F2I.S64.TRUNC R2, R3 ;  /* 0x0000000300027311 */ /* 0x000e24000020d900 */
[----:B0-----:R3:W-:Y:S01]  /*2500*/  STG.E.U8 desc[UR36][R16.64], R2 ;  /* 0x0000000210007986 */ /* 0x0017e2000c101124 */
[----:B------:R-:W-:Y:S05]  /*2510*/  BRA `(.L_x_900) ;  /* 0x0000000c00847947 */ /* 0x000fea0003800000 */
.L_x_897:
        /* <DEDUP_REMOVED lines=10> */
.L_x_902:
[----:B------:R-:W-:-:S06]  /*25c0*/  IMAD.U32 R3, R3, 0x10000, RZ ;  /* 0x0001000003037824 */ /* 0x000fcc00078e00ff */
[----:B------:R-:W0:Y:S02]  /*25d0*/  F2I.FTZ.TRUNC.NTZ R3, R3 ;  /* 0x0000000300037305 */ /* 0x000e24000021f100 */
[----:B0-----:R1:W-:Y:S01]  /*25e0*/  STG.E desc[UR36][R16.64], R3 ;  /* 0x0000000310007986 */ /* 0x0013e2000c101924 */
[----:B------:R-:W-:Y:S05]  /*25f0*/  BRA `(.L_x_900) ;  /* 0x0000000c004c7947 */ /* 0x000fea0003800000 */
.L_x_901:
[----:B------:R-:W-:-:S06]  /*2600*/  IMAD.U32 R3, R3, 0x10000, RZ ;  /* 0x0001000003037824 */ /* 0x000fcc00078e00ff */
[----:B------:R-:W0:Y:S02]  /*2610*/  F2I.FTZ.TRUNC.NTZ R3, R3 ;  /* 0x0000000300037305 */ /* 0x000e24000021f100 */
[----:B0-----:R2:W-:Y:S01]  /*2620*/  STG.E.U16 desc[UR36][R16.64], R3 ;  /* 0x0000000310007986 */ /* 0x0015e2000c101524 */
[----:B------:R-:W-:Y:S05]  /*2630*/  BRA `(.L_x_900) ;  /* 0x0000000c003c7947 */ /* 0x000fea0003800000 */
.L_x_896:
        /* <DEDUP_REMOVED lines=9> */
.L_x_904:
[----:B------:R-:W-:-:S05]  /*26d0*/  IMAD.U32 R0, R3, 0x10000, RZ ;  /* 0x0001000003007824 */ /* 0x000fca00078e00ff */
[----:B------:R-:W-:-:S05]  /*26e0*/  F2FP.F16.F32.PACK_AB R0, RZ, R0 ;  /* 0x00000000ff00723e */ /* 0x000fca00000000ff */
[----:B------:R0:W-:Y:S01]  /*26f0*/  STG.E.U16 desc[UR36][R16.64], R0 ;  /* 0x0000000010007986 */ /* 0x0001e2000c101524 */
[----:B------:R-:W-:Y:S05]  /*2700*/  BRA `(.L_x_900) ;  /* 0x0000000c00087947 */ /* 0x000fea0003800000 */
.L_x_903:
        /* <DEDUP_REMOVED lines=10> */
.L_x_906:
[----:B------:R-:W-:-:S05]  /*27b0*/  IMAD.U32 R3, R3, 0x10000, RZ ;  /* 0x0001000003037824 */ /* 0x000fca00078e00ff */
[----:B------:R-:W-:-:S04]  /*27c0*/  F2FP.F16.F32.PACK_AB R3, RZ, R3 ;  /* 0x00000003ff03723e */ /* 0x000fc800000000ff */
[----:B------:R-:W-:-:S05]  /*27d0*/  PRMT R3, R3, 0x5410, RZ ;  /* 0x0000541003037816 */ /* 0x000fca00000000ff */
[----:B------:R0:W-:Y:S01]  /*27e0*/  STG.E desc[UR36][R16.64], R3 ;  /* 0x0000000310007986 */ /* 0x0001e2000c101924 */
[----:B------:R-:W-:Y:S05]  /*27f0*/  BRA `(.L_x_900) ;  /* 0x0000000800cc7947 */ /* 0x000fea0003800000 */
.L_x_905:
[----:B------:R-:W-:-:S04]  /*2800*/  IMAD.U32 R2, R3, 0x10000, RZ ;  /* 0x0001000003027824 */ /* 0x000fc800078e00ff */
[----:B------:R-:W-:-:S06]  /*2810*/  FMUL.FTZ R2, R2, 1 ;  /* 0x3f80000002027820 */ /* 0x000fcc0000410000 */
[----:B------:R-:W0:Y:S02]  /*2820*/  F2F.F64.F32 R2, R2 ;  /* 0x0000000200027310 */ /* 0x000e240000201800 */
[----:B0-----:R0:W-:Y:S01]  /*2830*/  STG.E.64 desc[UR36][R16.64], R2 ;  /* 0x0000000210007986 */ /* 0x0011e2000c101b24 */
[----:B------:R-:W-:Y:S05]  /*2840*/  BRA `(.L_x_900) ;  /* 0x0000000800b87947 */ /* 0x000fea0003800000 */
.L_x_895:
        /* <DEDUP_REMOVED lines=13> */
.L_x_909:
[----:B------:R-:W-:Y:S01]  /*2920*/  IMAD.U32 R3, R3, 0x10000, RZ ;  /* 0x0001000003037824 */ /* 0x000fe200078e00ff */
[----:B------:R-:W-:-:S03]  /*2930*/  CS2R R6, SRZ ;  /* 0x0000000000067805 */ /* 0x000fc6000001ff00 */
[----:B------:R-:W-:-:S04]  /*2940*/  FMUL.FTZ R3, R3, 1 ;  /* 0x3f80000003037820 */ /* 0x000fc80000410000 */
[----:B------:R-:W0:Y:S02]  /*2950*/  F2F.F64.F32 R4, R3 ;  /* 0x0000000300047310 */ /* 0x000e240000201800 */
[----:B0-----:R0:W-:Y:S01]  /*2960*/  STG.E.128 desc[UR36][R16.64], R4 ;  /* 0x0000000410007986 */ /* 0x0011e2000c101d24 */
[----:B------:R-:W-:Y:S05]  /*2970*/  BRA `(.L_x_900) ;  /* 0x00000008006c7947 */ /* 0x000fea0003800000 */
.L_x_908:
        /* <DEDUP_REMOVED lines=21> */
.L_x_913:
[----:B------:R-:W-:Y:S05]  /*2ad0*/  BSYNC B0 ;  /* 0x0000000000007941 */ /* 0x000fea0003800000 */
.L_x_912:
[----:B------:R-:W-:-:S05]  /*2ae0*/  LOP3.LUT R3, R0, R3, RZ, 0xfc, !PT ;  /* 0x0000000300037212 */ /* 0x000fca00078efcff */
[----:B------:R0:W-:Y:S01]  /*2af0*/  STG.E.U8 desc[UR36][R16.64], R3 ;  /* 0x0000000310007986 */ /* 0x0001e2000c101124 */
[----:B------:R-:W-:Y:S05]  /*2b00*/  BRA `(.L_x_900) ;  /* 0x0000000800087947 */ /* 0x000fea0003800000 */
.L_x_911:
        /* <DEDUP_REMOVED lines=13> */
.L_x_915:
[----:B------:R-:W-:Y:S01]  /*2be0*/  IMAD.MOV.U32 R0, RZ, RZ, 0x7f ;  /* 0x0000007fff007424 */ /* 0x000fe200078e00ff */
[----:B------:R-:W-:-:S04]  /*2bf0*/  ISETP.GT.U32.AND P0, PT, R2, 0x7f800000, PT ;  /* 0x7f8000000200780c */ /* 0x000fc80003f04070 */
[----:B------:R-:W-:-:S09]  /*2c00*/  SEL R0, R0, 0x7c, P0 ;  /* 0x0000007c00007807 */ /* 0x000fd20000000000 */
.L_x_916:
[----:B------:R-:W-:Y:S05]  /*2c10*/  BSYNC B0 ;  /* 0x0000000000007941 */ /* 0x000fea0003800000 */
.L_x_914:
[----:B------:R-:W-:-:S04]  /*2c20*/  LOP3.LUT R2, R3, 0x80000000, RZ, 0xc0, !PT ;  /* 0x8000000003027812 */ /* 0x000fc800078ec0ff */
[----:B------:R-:W-:-:S04]  /*2c30*/  SHF.R.U32.HI R3, RZ, 0x18, R2 ;  /* 0x00000018ff037819 */ /* 0x000fc80000011602 */
[----:B------:R-:W-:-:S05]  /*2c40*/  LOP3.LUT R3, R0, R3, RZ, 0xfc, !PT ;  /* 0x0000000300037212 */ /* 0x000fca00078efcff */
[----:B------:R0:W-:Y:S01]  /*2c50*/  STG.E.U8 desc[UR36][R16.64], R3 ;  /* 0x0000000310007986 */ /* 0x0001e2000c101124 */
[----:B------:R-:W-:Y:S05]  /*2c60*/  BRA `(.L_x_900) ;  /* 0x0000000400b07947 */ /* 0x000fea0003800000 */
.L_x_910:
[----:B------:R0:W-:Y:S01]  /*2c70*/  STG.E.U16 desc[UR36][R16.64], R3 ;  /* 0x0000000310007986 */ /* 0x0001e2000c101524 */
[----:B------:R-:W-:Y:S05]  /*2c80*/  BRA `(.L_x_900) ;  /* 0x0000000400a87947 */ /* 0x000fea0003800000 */
.L_x_907:
        /* <DEDUP_REMOVED lines=12> */
.L_x_919:
        /* <DEDUP_REMOVED lines=17> */
.L_x_922:
[----:B------:R-:W-:-:S04]  /*2e60*/  LOP3.LUT R2, R3, 0x80000000, RZ, 0xc0, !PT ;  /* 0x8000000003027812 */ /* 0x000fc800078ec0ff */
[----:B------:R-:W-:-:S04]  /*2e70*/  SHF.R.U32.HI R3, RZ, 0x18, R2 ;  /* 0x00000018ff037819 */ /* 0x000fc80000011602 */
[----:B------:R-:W-:-:S04]  /*2e80*/  LOP3.LUT R0, R0, R3, RZ, 0xfc, !PT ;  /* 0x0000000300007212 */ /* 0x000fc800078efcff */
[----:B------:R-:W-:-:S07]  /*2e90*/  PRMT R8, R0, 0x7610, R8 ;  /* 0x0000761000087816 */ /* 0x000fce0000000008 */
.L_x_921:
[----:B------:R-:W-:Y:S05]  /*2ea0*/  BSYNC B0 ;  /* 0x0000000000007941 */ /* 0x000fea0003800000 */
.L_x_920:
[----:B------:R0:W-:Y:S01]  /*2eb0*/  STG.E.U8 desc[UR36][R16.64], R8 ;  /* 0x0000000810007986 */ /* 0x0001e2000c101124 */
[----:B------:R-:W-:Y:S05]  /*2ec0*/  BRA `(.L_x_900) ;  /* 0x0000000400187947 */ /* 0x000fea0003800000 */
.L_x_918:
        /* <DEDUP_REMOVED lines=17> */
.L_x_925:
[----:B------:R-:W-:-:S04]  /*2fe0*/  LOP3.LUT R2, R3, 0x80000000, RZ, 0xc0, !PT ;  /* 0x8000000003027812 */ /* 0x000fc800078ec0ff */
[----:B------:R-:W-:-:S04]  /*2ff0*/  SHF.R.U32.HI R3, RZ, 0x18, R2 ;  /* 0x00000018ff037819 */ /* 0x000fc80000011602 */
[----:B------:R-:W-:-:S04]  /*3000*/  LOP3.LUT R0, R0, R3, RZ, 0xfc, !PT ;  /* 0x0000000300007212 */ /* 0x000fc800078efcff */
[----:B------:R-:W-:-:S07]  /*3010*/  PRMT R8, R0, 0x7610, R8 ;  /* 0x0000761000087816 */ /* 0x000fce0000000008 */
.L_x_924:
[----:B------:R-:W-:Y:S05]  /*3020*/  BSYNC B0 ;  /* 0x0000000000007941 */ /* 0x000fea0003800000 */
.L_x_923:
[----:B------:R0:W-:Y:S01]  /*3030*/  STG.E.U8 desc[UR36][R16.64], R8 ;  /* 0x0000000810007986 */ /* 0x0001e2000c101124 */
[----:B------:R-:W-:Y:S05]  /*3040*/  BRA `(.L_x_900) ;  /* 0x0000000000b87947 */ /* 0x000fea0003800000 */
.L_x_917:
        /* <DEDUP_REMOVED lines=22> */
.L_x_899:
        /* <DEDUP_REMOVED lines=16> */
.L_x_928:
[----:B------:R-:W-:Y:S05]  /*32b0*/  BRA `(.L_x_900) ;  /* 0x00000000001c7947 */ /* 0x000fea0003800000 */
.L_x_927:
[----:B------:R-:W-:-:S06]  /*32c0*/  IMAD.U32 R3, R3, 0x10000, RZ ;  /* 0x0001000003037824 */ /* 0x000fcc00078e00ff */
[----:B------:R-:W0:Y:S02]  /*32d0*/  F2I.U64.TRUNC R2, R3 ;  /* 0x0000000300027311 */ /* 0x000e24000020d800 */
[----:B0-----:R0:W-:Y:S01]  /*32e0*/  STG.E.64 desc[UR36][R16.64], R2 ;  /* 0x0000000210007986 */ /* 0x0011e2000c101b24 */
[----:B------:R-:W-:Y:S05]  /*32f0*/  BRA `(.L_x_900) ;  /* 0x00000000000c7947 */ /* 0x000fea0003800000 */
.L_x_926:
[----:B------:R-:W-:-:S06]  /*3300*/  IMAD.U32 R3, R3, 0x10000, RZ ;  /* 0x0001000003037824 */ /* 0x000fcc00078e00ff */
[----:B------:R-:W0:Y:S02]  /*3310*/  F2I.FTZ.U32.TRUNC.NTZ R3, R3 ;  /* 0x0000000300037305 */ /* 0x000e24000021f000 */
[----:B0-----:R0:W-:Y:S02]  /*3320*/  STG.E desc[UR36][R16.64], R3 ;  /* 0x0000000310007986 */ /* 0x0011e4000c101924 */
.L_x_900:
[----:B------:R-:W-:-:S04]  /*3330*/  IMAD R18, R23, 0x200, R18 ;  /* 0x0000020017127824 */ /* 0x000fc800078e0212 */
[----:B------:R-:W-:-:S07]  /*3340*/  VIADD R19, R18, 0x80 ;  /* 0x0000008012137836 */ /* 0x000fce0000000000 */
.L_x_860:
[----:B------:R-:W-:Y:S05]  /*3350*/  BSYNC B6 ;  /* 0x0000000000067941 */ /* 0x000fea0003800000 */
.L_x_859:
[----:B------:R-:W-:Y:S01]  /*3360*/  ULDC UR4, c[0x0][0x210] ;  /* 0x0000840000047ab9 */ /* 0x000fe20000000800 */
[----:B------:R-:W-:Y:S01]  /*3370*/  BSSY B6, `(.L_x_929) ;  /* 0x000032d000067945 */ /* 0x000fe20003800000 */
[----:B------:R-:W-:-:S13]  /*3380*/  ISETP.GE.AND P0, PT, R19, UR4, PT ;  /* 0x0000000413007c0c */ /* 0x000fda000bf06270 */
[----:B------:R-:W-:Y:S05]  /*3390*/  @P0 BRA `(.L_x_930) ;  /* 0x0000003000a80947 */ /* 0x000fea0003800000 */
[----:B0-----:R-:W0:Y:S01]  /*33a0*/  LDC R6, c[0x0][0x218] ;  /* 0x00008600ff067b82 */ /* 0x001e220000000800 */
[----:B------:R-:W-:Y:S02]  /*33b0*/  IMAD.MOV.U32 R0, RZ, RZ, RZ ;  /* 0x000000ffff007224 */ /* 0x000fe400078e00ff */
[----:B-1234-:R-:W-:Y:S01]  /*33c0*/  IMAD.MOV.U32 R16, RZ, RZ, RZ ;  /* 0x000000ffff107224 */ /* 0x01efe200078e00ff */
[----:B0-----:R-:W-:-:S13]  /*33d0*/  ISETP.NE.AND P0, PT, R6, RZ, PT ;  /* 0x000000ff0600720c */ /* 0x001fda0003f05270 */
[----:B------:R-:W-:Y:S05]  /*33e0*/  @!P0 BRA `(.L_x_931) ;  /* 0x0000001000a88947 */ /* 0x000fea0003800000 */
        /* <DEDUP_REMOVED lines=298> */
.L_x_931:
        /* <DEDUP_REMOVED lines=22> */
.L_x_935:
[----:B------:R-:W2:Y:S02]  /*47f0*/  LDG.E.U8 R2, desc[UR36][R2.64] ;  /* 0x0000002402027981 */ /* 0x000ea4000c1e1100 */
[----:B--2---:R-:W-:-:S04]  /*4800*/  I2FP.F32.U32 R0, R2 ;  /* 0x0000000200007245 */ /* 0x004fc80000201000 */
[----:B------:R-:W-:Y:S01]  /*4810*/  F2FP.BF16.F32.PACK_AB R0, RZ, R0 ;  /* 0x00000000ff00723e */ /* 0x000fe200000010ff */
[----:B------:R-:W-:Y:S06]  /*4820*/  BRA `(.L_x_937) ;  /* 0x0000000c00907947 */ /* 0x000fec0003800000 */
.L_x_934:
        /* <DEDUP_REMOVED lines=10> */
.L_x_939:
[----:B------:R-:W2:Y:S02]  /*48d0*/  LDG.E R2, desc[UR36][R2.64] ;  /* 0x0000002402027981 */ /* 0x000ea4000c1e1900 */
[----:B--2---:R-:W-:-:S04]  /*48e0*/  I2FP.F32.S32 R0, R2 ;  /* 0x0000000200007245 */ /* 0x004fc80000201400 */
[----:B------:R-:W-:Y:S01]  /*48f0*/  F2FP.BF16.F32.PACK_AB R0, RZ, R0 ;  /* 0x00000000ff00723e */ /* 0x000fe200000010ff */
[----:B------:R-:W-:Y:S06]  /*4900*/  BRA `(.L_x_937) ;  /* 0x0000000c00587947 */ /* 0x000fec0003800000 */
.L_x_938:
[----:B------:R-:W2:Y:S02]  /*4910*/  LDG.E.U16 R2, desc[UR36][R2.64] ;  /* 0x0000002402027981 */ /* 0x000ea4000c1e1500 */
[----:B--2---:R-:W0:Y:S02]  /*4920*/  I2F.S16 R0, R2 ;  /* 0x0000000200007306 */ /* 0x004e240000101400 */
[----:B0-----:R-:W-:Y:S01]  /*4930*/  F2FP.BF16.F32.PACK_AB R0, RZ, R0 ;  /* 0x00000000ff00723e */ /* 0x001fe200000010ff */
[----:B------:R-:W-:Y:S06]  /*4940*/  BRA `(.L_x_937) ;  /* 0x0000000c00487947 */ /* 0x000fec0003800000 */
.L_x_933:
        /* <DEDUP_REMOVED lines=9> */
.L_x_941:
[----:B------:R-:W2:Y:S02]  /*49e0*/  LDG.E.U16 R0, desc[UR36][R2.64] ;  /* 0x0000002402007981 */ /* 0x000ea4000c1e1500 */
[----:B--2---:R-:W-:-:S05]  /*49f0*/  HADD2.F32 R0, -RZ, R0.H0_H0 ;  /* 0x20000000ff007230 */ /* 0x004fca0000004100 */
[----:B------:R-:W-:Y:S01]  /*4a00*/  F2FP.BF16.F32.PACK_AB R0, RZ, R0 ;  /* 0x00000000ff00723e */ /* 0x000fe200000010ff */
[----:B------:R-:W-:Y:S06]  /*4a10*/  BRA `(.L_x_937) ;  /* 0x0000000c00147947 */ /* 0x000fec0003800000 */
.L_x_940:
        /* <DEDUP_REMOVED lines=9> */
.L_x_943:
[----:B------:R-:W2:Y:S02]  /*4ab0*/  LDG.E.U16 R2, desc[UR36][R2.64] ;  /* 0x0000002402027981 */ /* 0x000ea4000c1e1500 */
[----:B--2---:R-:W-:-:S05]  /*4ac0*/  HADD2.F32 R0, -RZ, R2.H0_H0 ;  /* 0x20000002ff007230 */ /* 0x004fca0000004100 */
[----:B------:R-:W-:Y:S01]  /*4ad0*/  F2FP.BF16.F32.PACK_AB R0, RZ, R0 ;  /* 0x00000000ff00723e */ /* 0x000fe200000010ff */
[----:B------:R-:W-:Y:S06]  /*4ae0*/  BRA `(.L_x_937) ;  /* 0x0000000800e07947 */ /* 0x000fec0003800000 */
.L_x_942:
        /* <DEDUP_REMOVED lines=8> */
.L_x_932:
        /* <DEDUP_REMOVED lines=13> */
.L_x_946:
        /* <DEDUP_REMOVED lines=8> */
.L_x_945:
        /* <DEDUP_REMOVED lines=28> */
.L_x_948:
        /* <DEDUP_REMOVED lines=15> */
.L_x_947:
[----:B------:R0:W5:Y:S01]  /*4f70*/  LDG.E.U16 R0, desc[UR36][R2.64] ;  /* 0x0000002402007981 */ /* 0x000162000c1e1500 */
[----:B------:R-:W-:Y:S05]  /*4f80*/  BRA `(.L_x_937) ;  /* 0x0000000400b87947 */ /* 0x000fea0003800000 */
.L_x_944:
        /* <DEDUP_REMOVED lines=12> */
.L_x_951:
        /* <DEDUP_REMOVED lines=21> */
.L_x_955:
[----:B------:R-:W-:Y:S05]  /*51a0*/  BSYNC B1 ;  /* 0x0000000000017941 */ /* 0x000fea0003800000 */
.L_x_954:
[----:B------:R-:W-:Y:S01]  /*51b0*/  LEA R3, R0, 0x3b800000, 0x17 ;  /* 0x3b80000000037811 */ /* 0x000fe200078eb8ff */
[----:B------:R-:W-:-:S05]  /*51c0*/  IMAD.SHL.U32 R0, R2, 0x100000, RZ ;  /* 0x0010000002007824 */ /* 0x000fca00078e00ff */
[----:B------:R-:W-:-:S07]  /*51d0*/  LOP3.LUT R0, R3, R0, R4, 0xfe, !PT ;  /* 0x0000000003007212 */ /* 0x000fce00078efe04 */
.L_x_953:
[----:B------:R-:W-:Y:S05]  /*51e0*/  BSYNC B0 ;  /* 0x0000000000007941 */ /* 0x000fea0003800000 */
.L_x_952:
[----:B------:R-:W-:Y:S01]  /*51f0*/  F2FP.BF16.F32.PACK_AB R0, RZ, R0 ;  /* 0x00000000ff00723e */ /* 0x000fe200000010ff */
[----:B------:R-:W-:Y:S06]  /*5200*/  BRA `(.L_x_937) ;  /* 0x0000000400187947 */ /* 0x000fec0003800000 */
.L_x_950:
        /* <DEDUP_REMOVED lines=21> */
.L_x_959:
[----:B------:R-:W-:Y:S05]  /*5360*/  BSYNC B1 ;  /* 0x0000000000017941 */ /* 0x000fea0003800000 */
.L_x_958:
[----:B------:R-:W-:Y:S01]  /*5370*/  LEA R3, R0, 0x37800000, 0x17 ;  /* 0x3780000000037811 */ /* 0x000fe200078eb8ff */
[----:B------:R-:W-:-:S05]  /*5380*/  IMAD.SHL.U32 R0, R2, 0x200000, RZ ;  /* 0x0020000002007824 */ /* 0x000fca00078e00ff */
[----:B------:R-:W-:-:S07]  /*5390*/  LOP3.LUT R0, R3, R0, R4, 0xfe, !PT ;  /* 0x0000000003007212 */ /* 0x000fce00078efe04 */
.L_x_957:
[----:B------:R-:W-:Y:S05]  /*53a0*/  BSYNC B0 ;  /* 0x0000000000007941 */ /* 0x000fea0003800000 */
.L_x_956:
[----:B------:R-:W-:Y:S01]  /*53b0*/  F2FP.BF16.F32.PACK_AB R0, RZ, R0 ;  /* 0x00000000ff00723e */ /* 0x000fe200000010ff */
[----:B------:R-:W-:Y:S06]  /*53c0*/  BRA `(.L_x_937) ;  /* 0x0000000000a87947 */ /* 0x000fec0003800000 */
.L_x_949:
        /* <DEDUP_REMOVED lines=14> */
.L_x_963:
[----:B------:R-:W-:Y:S05]  /*54b0*/  BSYNC B0 ;  /* 0x0000000000007941 */ /* 0x000fea0003800000 */
.L_x_962:
[----:B------:R-:W-:Y:S01]  /*54c0*/  F2FP.BF16.F32.PACK_AB R0, RZ, R0 ;  /* 0x00000000ff00723e */ /* 0x000fe200000010ff */
[----:B------:R-:W-:Y:S06]  /*54d0*/  BRA `(.L_x_937) ;  /* 0x0000000000647947 */ /* 0x000fec0003800000 */
.L_x_936:
        /* <DEDUP_REMOVED lines=16> */
.L_x_964:
[----:B------:R-:W-:Y:S01]  /*55e0*/  PRMT R0, RZ, 0x7610, R0 ;  /* 0x00007610ff007816 */ /* 0x000fe20000000000 */
[----:B------:R-:W-:Y:S06]  /*55f0*/  BRA `(.L_x_937) ;  /* 0x00000000001c7947 */ /* 0x000fec0003800000 */
.L_x_961:
[----:B------:R-:W2:Y:S02]  /*5600*/  LDG.E.64 R2, desc[UR36][R2.64] ;  /* 0x0000002402027981 */ /* 0x000ea4000c1e1b00 */
[----:B--2---:R-:W0:Y:S02]  /*5610*/  I2F.U64 R0, R2 ;  /* 0x0000000200007312 */ /* 0x004e240000301000 */
[----:B0-----:R-:W-:Y:S01]  /*5620*/  F2FP.BF16.F32.PACK_AB R0, RZ, R0 ;  /* 0x00000000ff00723e */ /* 0x001fe200000010ff */
[----:B------:R-:W-:Y:S06]  /*5630*/  BRA `(.L_x_937) ;  /* 0x00000000000c7947 */ /* 0x000fec0003800000 */
.L_x_960:
[----:B------:R-:W2:Y:S02]  /*5640*/  LDG.E R2, desc[UR36][R2.64] ;  /* 0x0000002402027981 */ /* 0x000ea4000c1e1900 */
[----:B--2---:R-:W-:-:S04]  /*5650*/  I2FP.F32.U32 R0, R2 ;  /* 0x0000000200007245 */ /* 0x004fc80000201000 */
[----:B------:R-:W-:-:S07]  /*5660*/  F2FP.BF16.F32.PACK_AB R0, RZ, R0 ;  /* 0x00000000ff00723e */ /* 0x000fce00000010ff */
.L_x_937:
        /* <DEDUP_REMOVED lines=23> */
.L_x_968:
[----:B------:R-:W-:-:S06]  /*57e0*/  IMAD.U32 R3, R3, 0x10000, RZ ;  /* 0x0001000003037824 */ /* 0x000fcc00078e00ff */
[----:B------:R-:W0:Y:S02]  /*57f0*/  F2I.S64.TRUNC R2, R3 ;  /* 0x0000000300027311 */ /* 0x000e24000020d900 */
[----:B0-----:R0:W-:Y:S01]  /*5800*/  STG.E.U8 desc[UR36][R16.64], R2 ;  /* 0x0000000210007986 */ /* 0x0011e2000c101124 */
[----:B------:R-:W-:Y:S05]  /*5810*/  BRA `(.L_x_970) ;  /* 0x0000000c00847947 */ /* 0x000fea0003800000 */
.L_x_967:
        /* <DEDUP_REMOVED lines=10> */
.L_x_972:
[----:B------:R-:W-:-:S06]  /*58c0*/  IMAD.U32 R3, R3, 0x10000, RZ ;  /* 0x0001000003037824 */ /* 0x000fcc00078e00ff */
[----:B------:R-:W0:Y:S02]  /*58d0*/  F2I.FTZ.TRUNC.NTZ R3, R3 ;  /* 0x0000000300037305 */ /* 0x000e24000021f100 */
[----:B0-----:R0:W-:Y:S01]  /*58e0*/  STG.E desc[UR36][R16.64], R3 ;  /* 0x0000000310007986 */ /* 0x0011e2000c101924 */
[----:B------:R-:W-:Y:S05]  /*58f0*/  BRA `(.L_x_970) ;  /* 0x0000000c004c7947 */ /* 0x000fea0003800000 */
.L_x_971:
[----:B------:R-:W-:-:S06]  /*5900*/  IMAD.U32 R3, R3, 0x10000, RZ ;  /* 0x0001000003037824 */ /* 0x000fcc00078e00ff */
[----:B------:R-:W0:Y:S02]  /*5910*/  F2I.FTZ.TRUNC.NTZ R3, R3 ;  /* 0x0000000300037305 */ /* 0x000e24000021f100 */
[----:B0-----:R0:W-:Y:S01]  /*5920*/  STG.E.U16 desc[UR36][R16.64], R3 ;  /* 0x0000000310007986 */ /* 0x0011e2000c101524 */
[----:B------:R-:W-:Y:S05]  /*5930*/  BRA `(.L_x_970) ;  /* 0x0000000c003c7947 */ /* 0x000fea0003800000 */
.L_x_966:
        /* <DEDUP_REMOVED lines=9> */
.L_x_974:
[----:B------:R-:W-:-:S05]  /*59d0*/  IMAD.U32 R0, R3, 0x10000, RZ ;  /* 0x0001000003007824 */ /* 0x000fca00078e00ff */
[----:B------:R-:W-:-:S05]  /*59e0*/  F2FP.F16.F32.PACK_AB R0, RZ, R0 ;  /* 0x00000000ff00723e */ /* 0x000fca00000000ff */
[----:B------:R0:W-:Y:S01]  /*59f0*/  STG.E.U16 desc[UR36][R16.64], R0 ;  /* 0x0000000010007986 */ /* 0x0001e2000c101524 */
[----:B------:R-:W-:Y:S05]  /*5a00*/  BRA `(.L_x_970) ;  /* 0x0000000c00087947 */ /* 0x000fea0003800000 */
.L_x_973:
        /* <DEDUP_REMOVED lines=10> */
.L_x_976:
[----:B------:R-:W-:-:S05]  /*5ab0*/  IMAD.U32 R3, R3, 0x10000, RZ ;  /* 0x0001000003037824 */ /* 0x000fca00078e00ff */
[----:B------:R-:W-:-:S04]  /*5ac0*/  F2FP.F16.F32.PACK_AB R3, RZ, R3 ;  /* 0x00000003ff03723e */ /* 0x000fc800000000ff */
[----:B------:R-:W-:-:S05]  /*5ad0*/  PRMT R3, R3, 0x5410, RZ ;  /* 0x0000541003037816 */ /* 0x000fca00000000ff */
[----:B------:R0:W-:Y:S01]  /*5ae0*/  STG.E desc[UR36][R16.64], R3 ;  /* 0x0000000310007986 */ /* 0x0001e2000c101924 */
[----:B------:R-:W-:Y:S05]  /*5af0*/  BRA `(.L_x_970) ;  /* 0x0000000800cc7947 */ /* 0x000fea0003800000 */
.L_x_975:
[----:B------:R-:W-:-:S04]  /*5b00*/  IMAD.U32 R2, R3, 0x10000, RZ ;  /* 0x0001000003027824 */ /* 0x000fc800078e00ff */
[----:B------:R-:W-:-:S06]  /*5b10*/  FMUL.FTZ R2, R2, 1 ;  /* 0x3f80000002027820 */ /* 0x000fcc0000410000 */
[----:B------:R-:W0:Y:S02]  /*5b20*/  F2F.F64.F32 R2, R2 ;  /* 0x0000000200027310 */ /* 0x000e240000201800 */
[----:B0-----:R0:W-:Y:S01]  /*5b30*/  STG.E.64 desc[UR36][R16.64], R2 ;  /* 0x0000000210007986 */ /* 0x0011e2000c101b24 */
[----:B------:R-:W-:Y:S05]  /*5b40*/  BRA `(.L_x_970) ;  /* 0x0000000800b87947 */ /* 0x000fea0003800000 */
.L_x_965:
        /* <DEDUP_REMOVED lines=13> */
.L_x_979:
[----:B------:R-:W-:Y:S01]  /*5c20*/  IMAD.U32 R3, R3, 0x10000, RZ ;  /* 0x0001000003037824 */ /* 0x000fe200078e00ff */
[----:B------:R-:W-:-:S03]  /*5c30*/  CS2R R6, SRZ ;  /* 0x0000000000067805 */ /* 0x000fc6000001ff00 */
[----:B------:R-:W-:-:S04]  /*5c40*/  FMUL.FTZ R3, R3, 1 ;  /* 0x3f80000003037820 */ /* 0x000fc80000410000 */
[----:B------:R-:W0:Y:S02]  /*5c50*/  F2F.F64.F32 R4, R3 ;  /* 0x0000000300047310 */ /* 0x000e240000201800 */
[----:B0-----:R0:W-:Y:S01]  /*5c60*/  STG.E.128 desc[UR36][R16.64], R4 ;  /* 0x0000000410007986 */ /* 0x0011e2000c101d24 */
[----:B------:R-:W-:Y:S05]  /*5c70*/  BRA `(.L_x_970) ;  /* 0x00000008006c7947 */ /* 0x000fea0003800000 */
.L_x_978:
        /* <DEDUP_REMOVED lines=21> */
.L_x_983:
[----:B------:R-:W-:Y:S05]  /*5dd0*/  BSYNC B0 ;  /* 0x0000000000007941 */ /* 0x000fea0003800000 */
.L_x_982:
[----:B------:R-:W-:-:S05]  /*5de0*/  LOP3.LUT R3, R0, R3, RZ, 0xfc, !PT ;  /* 0x0000000300037212 */ /* 0x000fca00078efcff */
[----:B------:R0:W-:Y:S01]  /*5df0*/  STG.E.U8 desc[UR36][R16.64], R3 ;  /* 0x0000000310007986 */ /* 0x0001e2000c101124 */
[----:B------:R-:W-:Y:S05]  /*5e00*/  BRA `(.L_x_970) ;  /* 0x0000000800087947 */ /* 0x000fea0003800000 */
.L_x_981:
        /* <DEDUP_REMOVED lines=13> */
.L_x_985:
[----:B------:R-:W-:Y:S01]  /*5ee0*/  IMAD.MOV.U32 R0, RZ, RZ, 0x7f ;  /* 0x0000007fff007424 */ /* 0x000fe200078e00ff */
[----:B------:R-:W-:-:S04]  /*5ef0*/  ISETP.GT.U32.AND P0, PT, R2, 0x7f800000, PT ;  /* 0x7f8000000200780c */ /* 0x000fc80003f04070 */
[----:B------:R-:W-:-:S09]  /*5f00*/  SEL R0, R0, 0x7c, P0 ;  /* 0x0000007c00007807 */ /* 0x000fd20000000000 */
.L_x_986:
[----:B------:R-:W-:Y:S05]  /*5f10*/  BSYNC B0 ;  /* 0x0000000000007941 */ /* 0x000fea0003800000 */
.L_x_984:
[----:B------:R-:W-:-:S04]  /*5f20*/  LOP3.LUT R2, R3, 0x80000000, RZ, 0xc0, !PT ;  /* 0x8000000003027812 */ /* 0x000fc800078ec0ff */
[----:B------:R-:W-:-:S04]  /*5f30*/  SHF.R.U32.HI R3, RZ, 0x18, R2 ;  /* 0x00000018ff037819 */ /* 0x000fc80000011602 */
[----:B------:R-:W-:-:S05]  /*5f40*/  LOP3.LUT R3, R0, R3, RZ, 0xfc, !PT ;  /* 0x0000000300037212 */ /* 0x000fca00078efcff */
[----:B------:R0:W-:Y:S01]  /*5f50*/  STG.E.U8 desc[UR36][R16.64], R3 ;  /* 0x0000000310007986 */ /* 0x0001e2000c101124 */
[----:B------:R-:W-:Y:S05]  /*5f60*/  BRA `(.L_x_970) ;  /* 0x0000000400b07947 */ /* 0x000fea0003800000 */
.L_x_980:
[----:B------:R0:W-:Y:S01]  /*5f70*/  STG.E.U16 desc[UR36][R16.64], R3 ;  /* 0x0000000310007986 */ /* 0x0001e2000c101524 */
[----:B------:R-:W-:Y:S05]  /*5f80*/  BRA `(.L_x_970) ;  /* 0x0000000400a87947 */ /* 0x000fea0003800000 */
.L_x_977:
        /* <DEDUP_REMOVED lines=12> */
.L_x_989:
        /* <DEDUP_REMOVED lines=17> */
.L_x_992:
[----:B------:R-:W-:-:S04]  /*6160*/  LOP3.LUT R2, R3, 0x80000000, RZ, 0xc0, !PT ;  /* 0x8000000003027812 */ /* 0x000fc800078ec0ff */
[----:B------:R-:W-:-:S04]  /*6170*/  SHF.R.U32.HI R3, RZ, 0x18, R2 ;  /* 0x00000018ff037819 */ /* 0x000fc80000011602 */
[----:B------:R-:W-:-:S04]  /*6180*/  LOP3.LUT R0, R0, R3, RZ, 0xfc, !PT ;  /* 0x0000000300007212 */ /* 0x000fc800078efcff */
[----:B------:R-:W-:-:S07]  /*6190*/  PRMT R8, R0, 0x7610, R8 ;  /* 0x0000761000087816 */ /* 0x000fce0000000008 */
.L_x_991:
[----:B------:R-:W-:Y:S05]  /*61a0*/  BSYNC B0 ;  /* 0x0000000000007941 */ /* 0x000fea0003800000 */
.L_x_990:
[----:B------:R3:W-:Y:S01]  /*61b0*/  STG.E.U8 desc[UR36][R16.64], R8 ;  /* 0x0000000810007986 */ /* 0x0007e2000c101124 */
[----:B------:R-:W-:Y:S05]  /*61c0*/  BRA `(.L_x_970) ;  /* 0x0000000400187947 */ /* 0x000fea0003800000 */
.L_x_988:
        /* <DEDUP_REMOVED lines=17> */
.L_x_995:
[----:B------:R-:W-:-:S04]  /*62e0*/  LOP3.LUT R2, R3, 0x80000000, RZ, 0xc0, !PT ;  /* 0x8000000003027812 */ /* 0x000fc800078ec0ff */
[----:B------:R-:W-:-:S04]  /*62f0*/  SHF.R.U32.HI R3, RZ, 0x18, R2 ;  /* 0x00000018ff037819 */ /* 0x000fc80000011602 */
[----:B------:R-:W-:-:S04]  /*6300*/  LOP3.LUT R0, R0, R3, RZ, 0xfc, !PT ;  /* 0x0000000300007212 */ /* 0x000fc800078efcff */
[----:B------:R-:W-:-:S07]  /*6310*/  PRMT R8, R0, 0x7610, R8 ;  /* 0x0000761000087816 */ /* 0x000fce0000000008 */
.L_x_994:
[----:B------:R-:W-:Y:S05]  /*6320*/  BSYNC B0 ;  /* 0x0000000000007941 */ /* 0x000fea0003800000 */
.L_x_993:
[----:B------:R0:W-:Y:S01]  /*6330*/  STG.E.U8 desc[UR36][R16.64], R8 ;  /* 0x0000000810007986 */ /* 0x0001e2000c101124 */
[----:B------:R-:W-:Y:S05]  /*6340*/  BRA `(.L_x_970) ;  /* 0x0000000000b87947 */ /* 0x000fea0003800000 */
.L_x_987:
        /* <DEDUP_REMOVED lines=22> */
.L_x_969:
        /* <DEDUP_REMOVED lines=16> */
.L_x_998:
[----:B------:R-:W-:Y:S05]  /*65b0*/  BRA `(.L_x_970) ;  /* 0x00000000001c7947 */ /* 0x000fea0003800000 */
.L_x_997:
[----:B------:R-:W-:-:S06]  /*65c0*/  IMAD.U32 R3, R3, 0x10000, RZ ;  /* 0x0001000003037824 */ /* 0x000fcc00078e00ff */
[----:B------:R-:W0:Y:S02]  /*65d0*/  F2I.U64.TRUNC R2, R3 ;  /* 0x0000000300027311 */ /* 0x000e24000020d800 */
[----:B0-----:R2:W-:Y:S01]  /*65e0*/  STG.E.64 desc[UR36][R16.64], R2 ;  /* 0x0000000210007986 */ /* 0x0015e2000c101b24 */
[----:B------:R-:W-:Y:S05]  /*65f0*/  BRA `(.L_x_970) ;  /* 0x00000000000c7947 */ /* 0x000fea0003800000 */
.L_x_996:
[----:B------:R-:W-:-:S06]  /*6600*/  IMAD.U32 R3, R3, 0x10000, RZ ;  /* 0x0001000003037824 */ /* 0x000fcc00078e00ff */
[----:B------:R-:W0:Y:S02]  /*6610*/  F2I.FTZ.U32.TRUNC.NTZ R3, R3 ;  /* 0x0000000300037305 */ /* 0x000e24000021f000 */
[----:B0-----:R0:W-:Y:S02]  /*6620*/  STG.E desc[UR36][R16.64], R3 ;  /* 0x0000000310007986 */ /* 0x0011e4000c101924 */
.L_x_970:
[----:B------:R-:W-:-:S07]  /*6630*/  VIADD R19, R19, 0x80 ;  /* 0x0000008013137836 */ /* 0x000fce0000000000 */
.L_x_930:
[----:B------:R-:W-:Y:S05]  /*6640*/  BSYNC B6 ;  /* 0x0000000000067941 */ /* 0x000fea0003800000 */
.L_x_929:
        /* <DEDUP_REMOVED lines=307> */
.L_x_1001:
        /* <DEDUP_REMOVED lines=22> */
.L_x_1005:
[----:B------:R-:W2:Y:S02]  /*7ae0*/  LDG.E.U8 R2, desc[UR36][R2.64] ;  /* 0x0000002402027981 */ /* 0x000ea4000c1e1100 */
[----:B--2---:R-:W-:-:S04]  /*7af0*/  I2FP.F32.U32 R0, R2 ;  /* 0x0000000200007245 */ /* 0x004fc80000201000 */
[----:B------:R-:W-:Y:S01]  /*7b00*/  F2FP.BF16.F32.PACK_AB R0, RZ, R0 ;  /* 0x00000000ff00723e */ /* 0x000fe200000010ff */
[----:B------:R-:W-:Y:S06]  /*7b10*/  BRA `(.L_x_1007) ;  /* 0x0000000c00907947 */ /* 0x000fec0003800000 */
.L_x_1004:
        /* <DEDUP_REMOVED lines=10> */
.L_x_1009:
[----:B------:R-:W2:Y:S02]  /*7bc0*/  LDG.E R2, desc[UR36][R2.64] ;  /* 0x0000002402027981 */ /* 0x000ea4000c1e1900 */
[----:B--2---:R-:W-:-:S04]  /*7bd0*/  I2FP.F32.S32 R0, R2 ;  /* 0x0000000200007245 */ /* 0x004fc80000201400 */
[----:B------:R-:W-:Y:S01]  /*7be0*/  F2FP.BF16.F32.PACK_AB R0, RZ, R0 ;  /* 0x00000000ff00723e */ /* 0x000fe200000010ff */
[----:B------:R-:W-:Y:S06]  /*7bf0*/  BRA `(.L_x_1007) ;  /* 0x0000000c00587947 */ /* 0x000fec0003800000 */
.L_x_1008:
[----:B------:R-:W2:Y:S02]  /*7c00*/  LDG.E.U16 R2, desc[UR36][R2.64] ;  /* 0x0000002402027981 */ /* 0x000ea4000c1e1500 */
[----:B--2---:R-:W0:Y:S02]  /*7c10*/  I2F.S16 R0, R2 ;  /* 0x0000000200007306 */ /* 0x004e240000101400 */
[----:B0-----:R-:W-:Y:S01]  /*7c20*/  F2FP.BF16.F32.PACK_AB R0, RZ, R0 ;  /* 0x00000000ff00723e */ /* 0x001fe200000010ff */
[----:B------:R-:W-:Y:S06]  /*7c30*/  BRA `(.L_x_1007) ;  /* 0x0000000c00487947 */ /* 0x000fec0003800000 */
.L_x_1003:
        /* <DEDUP_REMOVED lines=9> */
.L_x_1011:
[----:B------:R-:W2:Y:S02]  /*7cd0*/  LDG.E.U16 R0, desc[UR36][R2.64] ;  /* 0x0000002402007981 */ /* 0x000ea4000c1e1500 */
[----:B--2---:R-:W-:-:S05]  /*7ce0*/  HADD2.F32 R0, -RZ, R0.H0_H0 ;  /* 0x20000000ff007230 */ /* 0x004fca0000004100 */
[----:B------:R-:W-:Y:S01]  /*7cf0*/  F2FP.BF16.F32.PACK_AB R0, RZ, R0 ;  /* 0x00000000ff00723e */ /* 0x000fe200000010ff */
[----:B------:R-:W-:Y:S06]  /*7d00*/  BRA `(.L_x_1007) ;  /* 0x0000000c00147947 */ /* 0x000fec0003800000 */
.L_x_1010:
        /* <DEDUP_REMOVED lines=9> */
.L_x_1013:
[----:B------:R-:W2:Y:S02]  /*7da0*/  LDG.E.U16 R2, desc[UR36][R2.64] ;  /* 0x0000002402027981 */ /* 0x000ea4000c1e1500 */
[----:B--2---:R-:W-:-:S05]  /*7db0*/  HADD2.F32 R0, -RZ, R2.H0_H0 ;  /* 0x20000002ff007230 */ /* 0x004fca0000004100 */
[----:B------:R-:W-:Y:S01]  /*7dc0*/  F2FP.BF16.F32.PACK_AB R0, RZ, R0 ;  /* 0x00000000ff00723e */ /* 0x000fe200000010ff */
[----:B------:R-:W-:Y:S06]  /*7dd0*/  BRA `(.L_x_1007) ;  /* 0x0000000800e07947 */ /* 0x000fec0003800000 */
.L_x_1012:
        /* <DEDUP_REMOVED lines=8> */
.L_x_1002:
        /* <DEDUP_REMOVED lines=13> */
.L_x_1016:
        /* <DEDUP_REMOVED lines=8> */
.L_x_1015:
        /* <DEDUP_REMOVED lines=28> */
.L_x_1018:
        /* <DEDUP_REMOVED lines=15> */
.L_x_1017:
[----:B------:R0:W5:Y:S01]  /*8260*/  LDG.E.U16 R0, desc[UR36][R2.64] ;  /* 0x0000002402007981 */ /* 0x000162000c1e1500 */
[----:B------:R-:W-:Y:S05]  /*8270*/  BRA `(.L_x_1007) ;  /* 0x0000000400b87947 */ /* 0x000fea0003800000 */
.L_x_1014:
        /* <DEDUP_REMOVED lines=12> */
.L_x_1021:
        /* <DEDUP_REMOVED lines=21> */
.L_x_1025:
[----:B------:R-:W-:Y:S05]  /*8490*/  BSYNC B1 ;  /* 0x0000000000017941 */ /* 0x000fea0003800000 */
.L_x_1024:
[----:B------:R-:W-:Y:S01]  /*84a0*/  LEA R3, R0, 0x3b800000, 0x17 ;  /* 0x3b80000000037811 */ /* 0x000fe200078eb8ff */
[----:B------:R-:W-:-:S05]  /*84b0*/  IMAD.SHL.U32 R0, R2, 0x100000, RZ ;  /* 0x0010000002007824 */ /* 0x000fca00078e00ff */
[----:B------:R-:W-:-:S07]  /*84c0*/  LOP3.LUT R0, R3, R0, R4, 0xfe, !PT ;  /* 0x0000000003007212 */ /* 0x000fce00078efe04 */
.L_x_1023:
[----:B------:R-:W-:Y:S05]  /*84d0*/  BSYNC B0 ;  /* 0x0000000000007941 */ /* 0x000fea0003800000 */
.L_x_1022:
[----:B------:R-:W-:Y:S01]  /*84e0*/  F2FP.BF16.F32.PACK_AB R0, RZ, R0 ;  /* 0x00000000ff00723e */ /* 0x000fe200000010ff */
[----:B------:R-:W-:Y:S06]  /*84f0*/  BRA `(.L_x_1007) ;  /* 0x0000000400187947 */ /* 0x000fec0003800000 */
.L_x_1020:
        /* <DEDUP_REMOVED lines=21> */
.L_x_1029:
[----:B------:R-:W-:Y:S05]  /*8650*/  BSYNC B1 ;  /* 0x0000000000017941 */ /* 0x000fea0003800000 */
.L_x_1028:
[----:B------:R-:W-:Y:S01]  /*8660*/  LEA R3, R0, 0x37800000, 0x17 ;  /* 0x3780000000037811 */ /* 0x000fe200078eb8ff */
[----:B------:R-:W-:-:S05]  /*8670*/  IMAD.SHL.U32 R0, R2, 0x200000, RZ ;  /* 0x0020000002007824 */ /* 0x000fca00078e00ff */
[----:B------:R-:W-:-:S07]  /*8680*/  LOP3.LUT R0, R3, R0, R4, 0xfe, !PT ;  /* 0x0000000003007212 */ /* 0x000fce00078efe04 */
.L_x_1027:
[----:B------:R-:W-:Y:S05]  /*8690*/  BSYNC B0 ;  /* 0x0000000000007941 */ /* 0x000fea0003800000 */
.L_x_1026:
[----:B------:R-:W-:Y:S01]  /*86a0*/  F2FP.BF16.F32.PACK_AB R0, RZ, R0 ;  /* 0x00000000ff00723e */ /* 0x000fe200000010ff */
[----:B------:R-:W-:Y:S06]  /*86b0*/  BRA `(.L_x_1007) ;  /* 0x0000000000a87947 */ /* 0x000fec0003800000 */
.L_x_1019:
        /* <DEDUP_REMOVED lines=14> */
.L_x_1033:
[----:B------:R-:W-:Y:S05]  /*87a0*/  BSYNC B0 ;  /* 0x0000000000007941 */ /* 0x000fea0003800000 */
.L_x_1032:
[----:B------:R-:W-:Y:S01]  /*87b0*/  F2FP.BF16.F32.PACK_AB R0, RZ, R0 ;  /* 0x00000000ff00723e */ /* 0x000fe200000010ff */
[----:B------:R-:W-:Y:S06]  /*87c0*/  BRA `(.L_x_1007) ;  /* 0x0000000000647947 */ /* 0x000fec0003800000 */
.L_x_1006:
        /* <DEDUP_REMOVED lines=16> */
.L_x_1034:
[----:B------:R-:W-:Y:S01]  /*88d0*/  PRMT R0, RZ, 0x7610, R0 ;  /* 0x00007610ff007816 */ /* 0x000fe20000000000 */
[----:B------:R-:W-:Y:S06]  /*88e0*/  BRA `(.L_x_1007) ;  /* 0x00000000001c7947 */ /* 0x000fec0003800000 */
.L_x_1031:
[----:B------:R-:W2:Y:S02]  /*88f0*/  LDG.E.64 R2, desc[UR36][R2.64] ;  /* 0x0000002402027981 */ /* 0x000ea4000c1e1b00 */
[----:B--2---:R-:W0:Y:S02]  /*8900*/  I2F.U64 R0, R2 ;  /* 0x0000000200007312 */ /* 0x004e240000301000 */
[----:B0-----:R-:W-:Y:S01]  /*8910*/  F2FP.BF16.F32.PACK_AB R0, RZ, R0 ;  /* 0x00000000ff00723e */ /* 0x001fe200000010ff */
[----:B------:R-:W-:Y:S06]  /*8920*/  BRA `(.L_x_1007) ;  /* 0x00000000000c7947 */ /* 0x000fec0003800000 */
.L_x_1030:
[----:B------:R-:W2:Y:S02]  /*8930*/  LDG.E R2, desc[UR36][R2.64] ;  /* 0x0000002402027981 */ /* 0x000ea4000c1e1900 */
[----:B--2---:R-:W-:-:S04]  /*8940*/  I2FP.F32.U32 R0, R2 ;  /* 0x0000000200007245 */ /* 0x004fc80000201000 */
[----:B------:R-:W-:-:S07]  /*8950*/  F2FP.BF16.F32.PACK_AB R0, RZ, R0 ;  /* 0x00000000ff00723e */ /* 0x000fce00000010ff */
.L_x_1007:
        /* <DEDUP_REMOVED lines=23> */
.L_x_1038:
[----:B------:R-:W-:-:S06]  /*8ad0*/  IMAD.U32 R3, R3, 0x10000, RZ ;  /* 0x0001000003037824 */ /* 0x000fcc00078e00ff */
[----:B------:R-:W0:Y:S02]  /*8ae0*/  F2I.S64.TRUNC R2, R3 ;  /* 0x0000000300027311 */ /* 0x000e24000020d900 */
[----:B0-----:R3:W-:Y:S01]  /*8af0*/  STG.E.U8 desc[UR36][R16.64], R2 ;  /* 0x0000000210007986 */ /* 0x0017e2000c101124 */
[----:B------:R-:W-:Y:S05]  /*8b00*/  BRA `(.L_x_1040) ;  /* 0x0000000c00847947 */ /* 0x000fea0003800000 */
.L_x_1037:
        /* <DEDUP_REMOVED lines=10> */
.L_x_1042:
[----:B------:R-:W-:-:S06]  /*8bb0*/  IMAD.U32 R3, R3, 0x10000, RZ ;  /* 0x0001000003037824 */ /* 0x000fcc00078e00ff */
[----:B------:R-:W0:Y:S02]  /*8bc0*/  F2I.FTZ.TRUNC.NTZ R3, R3 ;  /* 0x0000000300037305 */ /* 0x000e24000021f100 */
[----:B0-----:R2:W-:Y:S01]  /*8bd0*/  STG.E desc[UR36][R16.64], R3 ;  /* 0x0000000310007986 */ /* 0x0015e2000c101924 */
[----:B------:R-:W-:Y:S05]  /*8be0*/  BRA `(.L_x_1040) ;  /* 0x0000000c004c7947 */ /* 0x000fea0003800000 */
.L_x_1041:
[----:B------:R-:W-:-:S06]  /*8bf0*/  IMAD.U32 R3, R3, 0x10000, RZ ;  /* 0x0001000003037824 */ /* 0x000fcc00078e00ff */
[----:B------:R-:W0:Y:S02]  /*8c00*/  F2I.FTZ.TRUNC.NTZ R3, R3 ;  /* 0x0000000300037305 */ /* 0x000e24000021f100 */
[----:B0-----:R0:W-:Y:S01]  /*8c10*/  STG.E.U16 desc[UR36][R16.64], R3 ;  /* 0x0000000310007986 */ /* 0x0011e2000c101524 */
[----:B------:R-:W-:Y:S05]  /*8c20*/  BRA `(.L_x_1040) ;  /* 0x0000000c003c7947 */ /* 0x000fea0003800000 */
.L_x_1036:
        /* <DEDUP_REMOVED lines=9> */
.L_x_1044:
[----:B------:R-:W-:-:S05]  /*8cc0*/  IMAD.U32 R0, R3, 0x10000, RZ ;  /* 0x0001000003007824 */ /* 0x000fca00078e00ff */
[----:B------:R-:W-:-:S05]  /*8cd0*/  F2FP.F16.F32.PACK_AB R0, RZ, R0 ;  /* 0x00000000ff00723e */ /* 0x000fca00000000ff */
[----:B------:R0:W-:Y:S01]  /*8ce0*/  STG.E.U16 desc[UR36][R16.64], R0 ;  /* 0x0000000010007986 */ /* 0x0001e2000c101524 */
[----:B------:R-:W-:Y:S05]  /*8cf0*/  BRA `(.L_x_1040) ;  /* 0x0000000c00087947 */ /* 0x000fea0003800000 */
.L_x_1043:
        /* <DEDUP_REMOVED lines=10> */
.L_x_1046:
[----:B------:R-:W-:-:S05]  /*8da0*/  IMAD.U32 R3, R3, 0x10000, RZ ;  /* 0x0001000003037824 */ /* 0x000fca00078e00ff */
[----:B------:R-:W-:-:S04]  /*8db0*/  F2FP.F16.F32.PACK_AB R3, RZ, R3 ;  /* 0x00000003ff03723e */ /* 0x000fc800000000ff */
[----:B------:R-:W-:-:S05]  /*8dc0*/  PRMT R3, R3, 0x5410, RZ ;  /* 0x0000541003037816 */ /* 0x000fca00000000ff */
[----:B------:R0:W-:Y:S01]  /*8dd0*/  STG.E desc[UR36][R16.64], R3 ;  /* 0x0000000310007986 */ /* 0x0001e2000c101924 */
[----:B------:R-:W-:Y:S05]  /*8de0*/  BRA `(.L_x_1040) ;  /* 0x0000000800cc7947 */ /* 0x000fea0003800000 */
.L_x_1045:
[----:B------:R-:W-:-:S04]  /*8df0*/  IMAD.U32 R2, R3, 0x10000, RZ ;  /* 0x0001000003027824 */ /* 0x000fc800078e00ff */
[----:B------:R-:W-:-:S06]  /*8e00*/  FMUL.FTZ R2, R2, 1 ;  /* 0x3f80000002027820 */ /* 0x000fcc0000410000 */
[----:B------:R-:W0:Y:S02]  /*8e10*/  F2F.F64.F32 R2, R2 ;  /* 0x0000000200027310 */ /* 0x000e240000201800 */
[----:B0-----:R0:W-:Y:S01]  /*8e20*/  STG.E.64 desc[UR36][R16.64], R2 ;  /* 0x0000000210007986 */ /* 0x0011e2000c101b24 */
[----:B------:R-:W-:Y:S05]  /*8e30*/  BRA `(.L_x_1040) ;  /* 0x0000000800b87947 */ /* 0x000fea0003800000 */
.L_x_1035:
        /* <DEDUP_REMOVED lines=13> */
.L_x_1049:
[----:B------:R-:W-:Y:S01]  /*8f10*/  IMAD.U32 R3, R3, 0x10000, RZ ;  /* 0x0001000003037824 */ /* 0x000fe200078e00ff */
[----:B------:R-:W-:-:S03]  /*8f20*/  CS2R R6, SRZ ;  /* 0x0000000000067805 */ /* 0x000fc6000001ff00 */
[----:B------:R-:W-:-:S04]  /*8f30*/  FMUL.FTZ R3, R3, 1 ;  /* 0x3f80000003037820 */ /* 0x000fc80000410000 */
[----:B------:R-:W0:Y:S02]  /*8f40*/  F2F.F64.F32 R4, R3 ;  /* 0x0000000300047310 */ /* 0x000e240000201800 */
[----:B0-----:R0:W-:Y:S01]  /*8f50*/  STG.E.128 desc[UR36][R16.64], R4 ;  /* 0x0000000410007986 */ /* 0x0011e2000c101d24 */
[----:B------:R-:W-:Y:S05]  /*8f60*/  BRA `(.L_x_1040) ;  /* 0x00000008006c7947 */ /* 0x000fea0003800000 */
.L_x_1048:
        /* <DEDUP_REMOVED lines=21> */
.L_x_1053:
[----:B------:R-:W-:Y:S05]  /*90c0*/  BSYNC B0 ;  /* 0x0000000000007941 */ /* 0x000fea0003800000 */
.L_x_1052:
[----:B------:R-:W-:-:S05]  /*90d0*/  LOP3.LUT R3, R0, R3, RZ, 0xfc, !PT ;  /* 0x0000000300037212 */ /* 0x000fca00078efcff */
[----:B------:R0:W-:Y:S01]  /*90e0*/  STG.E.U8 desc[UR36][R16.64], R3 ;  /* 0x0000000310007986 */ /* 0x0001e2000c101124 */
[----:B------:R-:W-:Y:S05]  /*90f0*/  BRA `(.L_x_1040) ;  /* 0x0000000800087947 */ /* 0x000fea0003800000 */
.L_x_1051:
        /* <DEDUP_REMOVED lines=13> */
.L_x_1055:
[----:B------:R-:W-:Y:S01]  /*91d0*/  IMAD.MOV.U32 R0, RZ, RZ, 0x7f ;  /* 0x0000007fff007424 */ /* 0x000fe200078e00ff */
[----:B------:R-:W-:-:S04]  /*91e0*/  ISETP.GT.U32.AND P0, PT, R2, 0x7f800000, PT ;  /* 0x7f8000000200780c */ /* 0x000fc80003f04070 */
[----:B------:R-:W-:-:S09]  /*91f0*/  SEL R0, R0, 0x7c, P0 ;  /* 0x0000007c00007807 */ /* 0x000fd20000000000 */
.L_x_1056:
[----:B------:R-:W-:Y:S05]  /*9200*/  BSYNC B0 ;  /* 0x0000000000007941 */ /* 0x000fea0003800000 */
.L_x_1054:
[----:B------:R-:W-:-:S04]  /*9210*/  LOP3.LUT R2, R3, 0x80000000, RZ, 0xc0, !PT ;  /* 0x8000000003027812 */ /* 0x000fc800078ec0ff */
[----:B------:R-:W-:-:S04]  /*9220*/  SHF.R.U32.HI R3, RZ, 0x18, R2 ;  /* 0x00000018ff037819 */ /* 0x000fc80000011602 */
[----:B------:R-:W-:-:S05]  /*9230*/  LOP3.LUT R3, R0, R3, RZ, 0xfc, !PT ;  /* 0x0000000300037212 */ /* 0x000fca00078efcff */
[----:B------:R0:W-:Y:S01]  /*9240*/  STG.E.U8 desc[UR36][R16.64], R3 ;  /* 0x0000000310007986 */ /* 0x0001e2000c101124 */
[----:B------:R-:W-:Y:S05]  /*9250*/  BRA `(.L_x_1040) ;  /* 0x0000000400b07947 */ /* 0x000fea0003800000 */
.L_x_1050:
[----:B------:R0:W-:Y:S01]  /*9260*/  STG.E.U16 desc[UR36][R16.64], R3 ;  /* 0x0000000310007986 */ /* 0x0001e2000c101524 */
[----:B------:R-:W-:Y:S05]  /*9270*/  BRA `(.L_x_1040) ;  /* 0x0000000400a87947 */ /* 0x000fea0003800000 */
.L_x_1047:
        /* <DEDUP_REMOVED lines=12> */
.L_x_1059:
        /* <DEDUP_REMOVED lines=17> */
.L_x_1062:
[----:B------:R-:W-:-:S04]  /*9450*/  LOP3.LUT R2, R3, 0x80000000, RZ, 0xc0, !PT ;  /* 0x8000000003027812 */ /* 0x000fc800078ec0ff */
[----:B------:R-:W-:-:S04]  /*9460*/  SHF.R.U32.HI R3, RZ, 0x18, R2 ;  /* 0x00000018ff037819 */ /* 0x000fc80000011602 */
[----:B------:R-:W-:-:S04]  /*9470*/  LOP3.LUT R0, R0, R3, RZ, 0xfc, !PT ;  /* 0x0000000300007212 */ /* 0x000fc800078efcff */
[----:B------:R-:W-:-:S07]  /*9480*/  PRMT R8, R0, 0x7610, R8 ;  /* 0x0000761000087816 */ /* 0x000fce0000000008 */
.L_x_1061:
[----:B------:R-:W-:Y:S05]  /*9490*/  BSYNC B0 ;  /* 0x0000000000007941 */ /* 0x000fea0003800000 */
.L_x_1060:
[----:B------:R0:W-:Y:S01]  /*94a0*/  STG.E.U8 desc[UR36][R16.64], R8 ;  /* 0x0000000810007986 */ /* 0x0001e2000c101124 */
[----:B------:R-:W-:Y:S05]  /*94b0*/  BRA `(.L_x_1040) ;  /* 0x0000000400187947 */ /* 0x000fea0003800000 */
.L_x_1058:
        /* <DEDUP_REMOVED lines=17> */
.L_x_1065:
[----:B------:R-:W-:-:S04]  /*95d0*/  LOP3.LUT R2, R3, 0x80000000, RZ, 0xc0, !PT ;  /* 0x8000000003027812 */ /* 0x000fc800078ec0ff */
[----:B------:R-:W-:-:S04]  /*95e0*/  SHF.R.U32.HI R3, RZ, 0x18, R2 ;  /* 0x00000018ff037819 */ /* 0x000fc80000011602 */
[----:B------:R-:W-:-:S04]  /*95f0*/  LOP3.LUT R0, R0, R3, RZ, 0xfc, !PT ;  /* 0x0000000300007212 */ /* 0x000fc800078efcff */
[----:B------:R-:W-:-:S07]  /*9600*/  PRMT R8, R0, 0x7610, R8 ;  /* 0x0000761000087816 */ /* 0x000fce0000000008 */
.L_x_1064:
[----:B------:R-:W-:Y:S05]  /*9610*/  BSYNC B0 ;  /* 0x0000000000007941 */ /* 0x000fea0003800000 */
.L_x_1063:
[----:B------:R0:W-:Y:S01]  /*9620*/  STG.E.U8 desc[UR36][R16.64], R8 ;  /* 0x0000000810007986 */ /* 0x0001e2000c101124 */
[----:B------:R-:W-:Y:S05]  /*9630*/  BRA `(.L_x_1040) ;  /* 0x0000000000b87947 */ /* 0x000fea0003800000 */
.L_x_1057:
        /* <DEDUP_REMOVED lines=22> */
.L_x_1039:
        /* <DEDUP_REMOVED lines=16> */
.L_x_1068:
[----:B------:R-:W-:Y:S05]  /*98a0*/  BRA `(.L_x_1040) ;  /* 0x00000000001c7947 */ /* 0x000fea0003800000 */
.L_x_1067:
[----:B------:R-:W-:-:S06]  /*98b0*/  IMAD.U32 R3, R3, 0x10000, RZ ;  /* 0x0001000003037824 */ /* 0x000fcc00078e00ff */
[----:B------:R-:W0:Y:S02]  /*98c0*/  F2I.U64.TRUNC R2, R3 ;  /* 0x0000000300027311 */ /* 0x000e24000020d800 */
[----:B0-----:R0:W-:Y:S01]  /*98d0*/  STG.E.64 desc[UR36][R16.64], R2 ;  /* 0x0000000210007986 */ /* 0x0011e2000c101b24 */
[----:B------:R-:W-:Y:S05]  /*98e0*/  BRA `(.L_x_1040) ;  /* 0x00000000000c7947 */ /* 0x000fea0003800000 */
.L_x_1066:
[----:B------:R-:W-:-:S06]  /*98f0*/  IMAD.U32 R3, R3, 0x10000, RZ ;  /* 0x0001000003037824 */ /* 0x000fcc00078e00ff */
[----:B------:R-:W0:Y:S02]  /*9900*/  F2I.FTZ.U32.TRUNC.NTZ R3, R3 ;  /* 0x0000000300037305 */ /* 0x000e24000021f000 */
[----:B0-----:R0:W-:Y:S02]  /*9910*/  STG.E desc[UR36][R16.64], R3 ;  /* 0x0000000310007986 */ /* 0x0011e4000c101924 */
.L_x_1040:
[----:B------:R-:W-:-:S07]  /*9920*/  VIADD R19, R19, 0x80 ;  /* 0x0000008013137836 */ /* 0x000fce0000000000 */
.L_x_1000:
[----:B------:R-:W-:Y:S05]  /*9930*/  BSYNC B6 ;  /* 0x0000000000067941 */ /* 0x000fea0003800000 */
.L_x_999:
[----:B------:R-:W-:Y:S02]  /*9940*/  ULDC UR4, c[0x0][0x210] ;  /* 0x0000840000047ab9 */ /* 0x000fe40000000800 */
[----:B------:R-:W-:-:S13]  /*9950*/  ISETP.GE.AND P0, PT, R19, UR4, PT ;  /* 0x0000000413007c0c */ /* 0x000fda000bf06270 */
[----:B------:R-:W-:Y:S05]  /*9960*/  @P0 EXIT ;  /* 0x000000000000094d */ /* 0x000fea0003800000 */
        /* <DEDUP_REMOVED lines=303> */
.L_x_1069:
        /* <DEDUP_REMOVED lines=22> */
.L_x_1073:
[----:B------:R-:W2:Y:S02]  /*adc0*/  LDG.E.U8 R2, desc[UR36][R2.64] ;  /* 0x0000002402027981 */ /* 0x000ea4000c1e1100 */
[----:B--2---:R-:W-:-:S04]  /*add0*/  I2FP.F32.U32 R0, R2 ;  /* 0x0000000200007245 */ /* 0x004fc80000201000 */
[----:B------:R-:W-:Y:S01]  /*ade0*/  F2FP.BF16.F32.PACK_AB R0, RZ, R0 ;  /* 0x00000000ff00723e */ /* 0x000fe200000010ff */
[----:B------:R-:W-:Y:S06]  /*adf0*/  BRA `(.L_x_1075) ;  /* 0x0000000c00907947 */ /* 0x000fec0003800000 */
.L_x_1072:
        /* <DEDUP_REMOVED lines=10> */
.L_x_1077:
[----:B------:R-:W2:Y:S02]  /*aea0*/  LDG.E R2, desc[UR36][R2.64] ;  /* 0x0000002402027981 */ /* 0x000ea4000c1e1900 */
[----:B--2---:R-:W-:-:S04]  /*aeb0*/  I2FP.F32.S32 R0, R2 ;  /* 0x0000000200007245 */ /* 0x004fc80000201400 */
[----:B------:R-:W-:Y:S01]  /*aec0*/  F2FP.BF16.F32.PACK_AB R0, RZ, R0 ;  /* 0x00000000ff00723e */ /* 0x000fe200000010ff */
[----:B------:R-:W-:Y:S06]  /*aed0*/  BRA `(.L_x_1075) ;  /* 0x0000000c00587947 */ /* 0x000fec0003800000 */
.L_x_1076:
[----:B------:R-:W2:Y:S02]  /*aee0*/  LDG.E.U16 R2, desc[UR36][R2.64] ;  /* 0x0000002402027981 */ /* 0x000ea4000c1e1500 */
[----:B--2---:R-:W0:Y:S02]  /*aef0*/  I2F.S16 R0, R2 ;  /* 0x0000000200007306 */ /* 0x004e240000101400 */
[----:B0-----:R-:W-:Y:S01]  /*af00*/  F2FP.BF16.F32.PACK_AB R0, RZ, R0 ;  /* 0x00000000ff00723e */ /* 0x001fe200000010ff */
[----:B------:R-:W-:Y:S06]  /*af10*/  BRA `(.L_x_1075) ;  /* 0x0000000c00487947 */ /* 0x000fec0003800000 */
.L_x_1071:
        /* <DEDUP_REMOVED lines=9> */
.L_x_1079:
[----:B------:R-:W2:Y:S02]  /*afb0*/  LDG.E.U16 R0, desc[UR36][R2.64] ;  /* 0x0000002402007981 */ /* 0x000ea4000c1e1500 */
[----:B--2---:R-:W-:-:S05]  /*afc0*/  HADD2.F32 R0, -RZ, R0.H0_H0 ;  /* 0x20000000ff007230 */ /* 0x004fca0000004100 */
[----:B------:R-:W-:Y:S01]  /*afd0*/  F2FP.BF16.F32.PACK_AB R0, RZ, R0 ;  /* 0x00000000ff00723e */ /* 0x000fe200000010ff */
[----:B------:R-:W-:Y:S06]  /*afe0*/  BRA `(.L_x_1075) ;  /* 0x0000000c00147947 */ /* 0x000fec0003800000 */
.L_x_1078:
        /* <DEDUP_REMOVED lines=9> */
.L_x_1081:
[----:B------:R-:W2:Y:S02]  /*b080*/  LDG.E.U16 R2, desc[UR36][R2.64] ;  /* 0x0000002402027981 */ /* 0x000ea4000c1e1500 */
[----:B--2---:R-:W-:-:S05]  /*b090*/  HADD2.F32 R0, -RZ, R2.H0_H0 ;  /* 0x20000002ff007230 */ /* 0x004fca0000004100 */
[----:B------:R-:W-:Y:S01]  /*b0a0*/  F2FP.BF16.F32.PACK_AB R0, RZ, R0 ;  /* 0x00000000ff00723e */ /* 0x000fe200000010ff */
[----:B------:R-:W-:Y:S06]  /*b0b0*/  BRA `(.L_x_1075) ;  /* 0x0000000800e07947 */ /* 0x000fec0003800000 */
.L_x_1080:
        /* <DEDUP_REMOVED lines=8> */
.L_x_1070:
        /* <DEDUP_REMOVED lines=13> */
.L_x_1084:
        /* <DEDUP_REMOVED lines=8> */
.L_x_1083:
        /* <DEDUP_REMOVED lines=28> */
.L_x_1086:
        /* <DEDUP_REMOVED lines=15> */
.L_x_1085:
[----:B------:R0:W5:Y:S01]  /*b540*/  LDG.E.U16 R0, desc[UR36][R2.64] ;  /* 0x0000002402007981 */ /* 0x000162000c1e1500 */
[----:B------:R-:W-:Y:S05]  /*b550*/  BRA `(.L_x_1075) ;  /* 0x0000000400b87947 */ /* 0x000fea0003800000 */
.L_x_1082:
        /* <DEDUP_REMOVED lines=12> */
.L_x_1089:
        /* <DEDUP_REMOVED lines=21> */
.L_x_1093:
[----:B------:R-:W-:Y:S05]  /*b770*/  BSYNC B1 ;  /* 0x0000000000017941 */ /* 0x000fea0003800000 */
.L_x_1092:
[----:B------:R-:W-:Y:S01]  /*b780*/  LEA R3, R0, 0x3b800000, 0x17 ;  /* 0x3b80000000037811 */ /* 0x000fe200078eb8ff */
[----:B------:R-:W-:-:S05]  /*b790*/  IMAD.SHL.U32 R0, R2, 0x100000, RZ ;  /* 0x0010000002007824 */ /* 0x000fca00078e00ff */
[----:B------:R-:W-:-:S07]  /*b7a0*/  LOP3.LUT R0, R3, R0, R4, 0xfe, !PT ;  /* 0x0000000003007212 */ /* 0x000fce00078efe04 */
.L_x_1091:
[----:B------:R-:W-:Y:S05]  /*b7b0*/  BSYNC B0 ;  /* 0x0000000000007941 */ /* 0x000fea0003800000 */
.L_x_1090:
[----:B------:R-:W-:Y:S01]  /*b7c0*/  F2FP.BF16.F32.PACK_AB R0, RZ, R0 ;  /* 0x00000000ff00723e */ /* 0x000fe200000010ff */
[----:B------:R-:W-:Y:S06]  /*b7d0*/  BRA `(.L_x_1075) ;  /* 0x0000000400187947 */ /* 0x000fec0003800000 */
.L_x_1088:
        /* <DEDUP_REMOVED lines=21> */
.L_x_1097:
[----:B------:R-:W-:Y:S05]  /*b930*/  BSYNC B1 ;  /* 0x0000000000017941 */ /* 0x000fea0003800000 */
.L_x_1096:
[----:B------:R-:W-:Y:S01]  /*b940*/  LEA R3, R0, 0x37800000, 0x17 ;  /* 0x3780000000037811 */ /* 0x000fe200078eb8ff */
[----:B------:R-:W-:-:S05]  /*b950*/  IMAD.SHL.U32 R0, R2, 0x200000, RZ ;  /* 0x0020000002007824 */ /* 0x000fca00078e00ff */
[----:B------:R-:W-:-:S07]  /*b960*/  LOP3.LUT R0, R3, R0, R4, 0xfe, !PT ;  /* 0x0000000003007212 */ /* 0x000fce00078efe04 */
.L_x_1095:
[----:B------:R-:W-:Y:S05]  /*b970*/  BSYNC B0 ;  /* 0x0000000000007941 */ /* 0x000fea0003800000 */
.L_x_1094:
[----:B------:R-:W-:Y:S01]  /*b980*/  F2FP.BF16.F32.PACK_AB R0, RZ, R0 ;  /* 0x00000000ff00723e */ /* 0x000fe200000010ff */
[----:B------:R-:W-:Y:S06]  /*b990*/  BRA `(.L_x_1075) ;  /* 0x0000000000a87947 */ /* 0x000fec0003800000 */
.L_x_1087:
        /* <DEDUP_REMOVED lines=14> */
.L_x_1101:
[----:B------:R-:W-:Y:S05]  /*ba80*/  BSYNC B0 ;  /* 0x0000000000007941 */ /* 0x000fea0003800000 */
.L_x_1100:
[----:B------:R-:W-:Y:S01]  /*ba90*/  F2FP.BF16.F32.PACK_AB R0, RZ, R0 ;  /* 0x00000000ff00723e */ /* 0x000fe200000010ff */
[----:B------:R-:W-:Y:S06]  /*baa0*/  BRA `(.L_x_1075) ;  /* 0x0000000000647947 */ /* 0x000fec0003800000 */
.L_x_1074:
        /* <DEDUP_REMOVED lines=16> */
.L_x_1102:
[----:B------:R-:W-:Y:S01]  /*bbb0*/  PRMT R0, RZ, 0x7610, R0 ;  /* 0x00007610ff007816 */ /* 0x000fe20000000000 */
[----:B------:R-:W-:Y:S06]  /*bbc0*/  BRA `(.L_x_1075) ;  /* 0x00000000001c7947 */ /* 0x000fec0003800000 */
.L_x_1099:
[----:B------:R-:W2:Y:S02]  /*bbd0*/  LDG.E.64 R2, desc[UR36][R2.64] ;  /* 0x0000002402027981 */ /* 0x000ea4000c1e1b00 */
[----:B--2---:R-:W0:Y:S02]  /*bbe0*/  I2F.U64 R0, R2 ;  /* 0x0000000200007312 */ /* 0x004e240000301000 */
[----:B0-----:R-:W-:Y:S01]  /*bbf0*/  F2FP.BF16.F32.PACK_AB R0, RZ, R0 ;  /* 0x00000000ff00723e */ /* 0x001fe200000010ff */
[----:B------:R-:W-:Y:S06]  /*bc00*/  BRA `(.L_x_1075) ;  /* 0x00000000000c7947 */ /* 0x000fec0003800000 */
.L_x_1098:
[----:B------:R-:W2:Y:S02]  /*bc10*/  LDG.E R2, desc[UR36][R2.64] ;  /* 0x0000002402027981 */ /* 0x000ea4000c1e1900 */
[----:B--2---:R-:W-:-:S04]  /*bc20*/  I2FP.F32.U32 R0, R2 ;  /* 0x0000000200007245 */ /* 0x004fc80000201000 */
[----:B------:R-:W-:-:S07]  /*bc30*/  F2FP.BF16.F32.PACK_AB R0, RZ, R0 ;  /* 0x00000000ff00723e */ /* 0x000fce00000010ff */
.L_x_1075:
        /* <DEDUP_REMOVED lines=23> */
.L_x_1106:
[----:B------:R-:W-:-:S06]  /*bdb0*/  IMAD.U32 R3, R3, 0x10000, RZ ;  /* 0x0001000003037824 */ /* 0x000fcc00078e00ff */
[----:B------:R-:W0:Y:S02]  /*bdc0*/  F2I.S64.TRUNC R2, R3 ;  /* 0x0000000300027311 */ /* 0x000e24000020d900 */
[----:B0-----:R-:W-:Y:S01]  /*bdd0*/  STG.E.U8 desc[UR36][R16.64], R2 ;  /* 0x0000000210007986 */ /* 0x001fe2000c101124 */
[----:B------:R-:W-:Y:S05]  /*bde0*/  EXIT ;  /* 0x000000000000794d */ /* 0x000fea0003800000 */
.L_x_1105:
        /* <DEDUP_REMOVED lines=10> */
.L_x_1109:
[----:B------:R-:W-:-:S06]  /*be90*/  IMAD.U32 R3, R3, 0x10000, RZ ;  /* 0x0001000003037824 */ /* 0x000fcc00078e00ff */
[----:B------:R-:W0:Y:S02]  /*bea0*/  F2I.FTZ.TRUNC.NTZ R3, R3 ;  /* 0x0000000300037305 */ /* 0x000e24000021f100 */
[----:B0-----:R-:W-:Y:S01]  /*beb0*/  STG.E desc[UR36][R16.64], R3 ;  /* 0x0000000310007986 */ /* 0x001fe2000c101924 */
[----:B------:R-:W-:Y:S05]  /*bec0*/  EXIT ;  /* 0x000000000000794d */ /* 0x000fea0003800000 */
.L_x_1108:
[----:B------:R-:W-:-:S06]  /*bed0*/  IMAD.U32 R3, R3, 0x10000, RZ ;  /* 0x0001000003037824 */ /* 0x000fcc00078e00ff */
[----:B------:R-:W0:Y:S02]  /*bee0*/  F2I.FTZ.TRUNC.NTZ R3, R3 ;  /* 0x0000000300037305 */ /* 0x000e24000021f100 */
[----:B0-----:R-:W-:Y:S01]  /*bef0*/  STG.E.U16 desc[UR36][R16.64], R3 ;  /* 0x0000000310007986 */ /* 0x001fe2000c101524 */
[----:B------:R-:W-:Y:S05]  /*bf00*/  EXIT ;  /* 0x000000000000794d */ /* 0x000fea0003800000 */
.L_x_1104:
        /* <DEDUP_REMOVED lines=9> */
.L_x_1111:
[----:B------:R-:W-:-:S05]  /*bfa0*/  IMAD.U32 R0, R3, 0x10000, RZ ;  /* 0x0001000003007824 */ /* 0x000fca00078e00ff */
[----:B------:R-:W-:-:S05]  /*bfb0*/  F2FP.F16.F32.PACK_AB R0, RZ, R0 ;  /* 0x00000000ff00723e */ /* 0x000fca00000000ff */
[----:B------:R-:W-:Y:S01]  /*bfc0*/  STG.E.U16 desc[UR36][R16.64], R0 ;  /* 0x0000000010007986 */ /* 0x000fe2000c101524 */
[----:B------:R-:W-:Y:S05]  /*bfd0*/  EXIT ;  /* 0x000000000000794d */ /* 0x000fea0003800000 */
.L_x_1110:
        /* <DEDUP_REMOVED lines=10> */
.L_x_1113:
[----:B------:R-:W-:-:S05]  /*c080*/  IMAD.U32 R3, R3, 0x10000, RZ ;  /* 0x0001000003037824 */ /* 0x000fca00078e00ff */
[----:B------:R-:W-:-:S04]  /*c090*/  F2FP.F16.F32.PACK_AB R3, RZ, R3 ;  /* 0x00000003ff03723e */ /* 0x000fc800000000ff */
[----:B------:R-:W-:-:S05]  /*c0a0*/  PRMT R3, R3, 0x5410, RZ ;  /* 0x0000541003037816 */ /* 0x000fca00000000ff */
[----:B------:R-:W-:Y:S01]  /*c0b0*/  STG.E desc[UR36][R16.64], R3 ;  /* 0x0000000310007986 */ /* 0x000fe2000c101924 */
[----:B------:R-:W-:Y:S05]  /*c0c0*/  EXIT ;  /* 0x000000000000794d */ /* 0x000fea0003800000 */
.L_x_1112:
[----:B------:R-:W-:-:S04]  /*c0d0*/  IMAD.U32 R2, R3, 0x10000, RZ ;  /* 0x0001000003027824 */ /* 0x000fc800078e00ff */
[----:B------:R-:W-:-:S06]  /*c0e0*/  FMUL.FTZ R2, R2, 1 ;  /* 0x3f80000002027820 */ /* 0x000fcc0000410000 */
[----:B------:R-:W0:Y:S02]  /*c0f0*/  F2F.F64.F32 R2, R2 ;  /* 0x0000000200027310 */ /* 0x000e240000201800 */
[----:B0-----:R-:W-:Y:S01]  /*c100*/  STG.E.64 desc[UR36][R16.64], R2 ;  /* 0x0000000210007986 */ /* 0x001fe2000c101b24 */
[----:B------:R-:W-:Y:S05]  /*c110*/  EXIT ;  /* 0x000000000000794d */ /* 0x000fea0003800000 */
.L_x_1103:
        /* <DEDUP_REMOVED lines=13> */
.L_x_1116:
[----:B------:R-:W-:Y:S01]  /*c1f0*/  IMAD.U32 R3, R3, 0x10000, RZ ;  /* 0x0001000003037824 */ /* 0x000fe200078e00ff */
[----:B------:R-:W-:-:S03]  /*c200*/  CS2R R6, SRZ ;  /* 0x0000000000067805 */ /* 0x000fc6000001ff00 */
[----:B------:R-:W-:-:S04]  /*c210*/  FMUL.FTZ R3, R3, 1 ;  /* 0x3f80000003037820 */ /* 0x000fc80000410000 */
[----:B------:R-:W0:Y:S02]  /*c220*/  F2F.F64.F32 R4, R3 ;  /* 0x0000000300047310 */ /* 0x000e240000201800 */
[----:B0-----:R-:W-:Y:S01]  /*c230*/  STG.E.128 desc[UR36][R16.64], R4 ;  /* 0x0000000410007986 */ /* 0x001fe2000c101d24 */
[----:B------:R-:W-:Y:S05]  /*c240*/  EXIT ;  /* 0x000000000000794d */ /* 0x000fea0003800000 */
.L_x_1115:
        /* <DEDUP_REMOVED lines=21> */
.L_x_1120:
[----:B------:R-:W-:Y:S05]  /*c3a0*/  BSYNC B0 ;  /* 0x0000000000007941 */ /* 0x000fea0003800000 */
.L_x_1119:
[----:B------:R-:W-:-:S05]  /*c3b0*/  LOP3.LUT R3, R0, R3, RZ, 0xfc, !PT ;  /* 0x0000000300037212 */ /* 0x000fca00078efcff */
[----:B------:R-:W-:Y:S01]  /*c3c0*/  STG.E.U8 desc[UR36][R16.64], R3 ;  /* 0x0000000310007986 */ /* 0x000fe2000c101124 */
[----:B------:R-:W-:Y:S05]  /*c3d0*/  EXIT ;  /* 0x000000000000794d */ /* 0x000fea0003800000 */
.L_x_1118:
        /* <DEDUP_REMOVED lines=13> */
.L_x_1122:
[----:B------:R-:W-:Y:S01]  /*c4b0*/  IMAD.MOV.U32 R0, RZ, RZ, 0x7f ;  /* 0x0000007fff007424 */ /* 0x000fe200078e00ff */
[----:B------:R-:W-:-:S04]  /*c4c0*/  ISETP.GT.U32.AND P0, PT, R2, 0x7f800000, PT ;  /* 0x7f8000000200780c */ /* 0x000fc80003f04070 */
[----:B------:R-:W-:-:S09]  /*c4d0*/  SEL R0, R0, 0x7c, P0 ;  /* 0x0000007c00007807 */ /* 0x000fd20000000000 */
.L_x_1123:
[----:B------:R-:W-:Y:S05]  /*c4e0*/  BSYNC B0 ;  /* 0x0000000000007941 */ /* 0x000fea0003800000 */
.L_x_1121:
[----:B------:R-:W-:-:S04]  /*c4f0*/  LOP3.LUT R2, R3, 0x80000000, RZ, 0xc0, !PT ;  /* 0x8000000003027812 */ /* 0x000fc800078ec0ff */
[----:B------:R-:W-:-:S04]  /*c500*/  SHF.R.U32.HI R3, RZ, 0x18, R2 ;  /* 0x00000018ff037819 */ /* 0x000fc80000011602 */
[----:B------:R-:W-:-:S05]  /*c510*/  LOP3.LUT R3, R0, R3, RZ, 0xfc, !PT ;  /* 0x0000000300037212 */ /* 0x000fca00078efcff */
[----:B------:R-:W-:Y:S01]  /*c520*/  STG.E.U8 desc[UR36][R16.64], R3 ;  /* 0x0000000310007986 */ /* 0x000fe2000c101124 */
[----:B------:R-:W-:Y:S05]  /*c530*/  EXIT ;  /* 0x000000000000794d */ /* 0x000fea0003800000 */
.L_x_1117:
[----:B------:R-:W-:Y:S01]  /*c540*/  STG.E.U16 desc[UR36][R16.64], R3 ;  /* 0x0000000310007986 */ /* 0x000fe2000c101524 */
[----:B------:R-:W-:Y:S05]  /*c550*/  EXIT ;  /* 0x000000000000794d */ /* 0x000fea0003800000 */
.L_x_1114:
        /* <DEDUP_REMOVED lines=12> */
.L_x_1126:
        /* <DEDUP_REMOVED lines=17> */
.L_x_1129:
[----:B------:R-:W-:-:S04]  /*c730*/  LOP3.LUT R2, R3, 0x80000000, RZ, 0xc0, !PT ;  /* 0x8000000003027812 */ /* 0x000fc800078ec0ff */
[----:B------:R-:W-:-:S04]  /*c740*/  SHF.R.U32.HI R3, RZ, 0x18, R2 ;  /* 0x00000018ff037819 */ /* 0x000fc80000011602 */
[----:B------:R-:W-:-:S04]  /*c750*/  LOP3.LUT R0, R0, R3, RZ, 0xfc, !PT ;  /* 0x0000000300007212 */ /* 0x000fc800078efcff */
[----:B------:R-:W-:-:S07]  /*c760*/  PRMT R8, R0, 0x7610, R8 ;  /* 0x0000761000087816 */ /* 0x000fce0000000008 */
.L_x_1128:
[----:B------:R-:W-:Y:S05]  /*c770*/  BSYNC B0 ;  /* 0x0000000000007941 */ /* 0x000fea0003800000 */
.L_x_1127:
[----:B------:R-:W-:Y:S01]  /*c780*/  STG.E.U8 desc[UR36][R16.64], R8 ;  /* 0x0000000810007986 */ /* 0x000fe2000c101124 */
[----:B------:R-:W-:Y:S05]  /*c790*/  EXIT ;  /* 0x000000000000794d */ /* 0x000fea0003800000 */
.L_x_1125:
        /* <DEDUP_REMOVED lines=17> */
.L_x_1132:
[----:B------:R-:W-:-:S04]  /*c8b0*/  LOP3.LUT R2, R3, 0x80000000, RZ, 0xc0, !PT ;  /* 0x8000000003027812 */ /* 0x000fc800078ec0ff */
[----:B------:R-:W-:-:S04]  /*c8c0*/  SHF.R.U32.HI R3, RZ, 0x18, R2 ;  /* 0x00000018ff037819 */ /* 0x000fc80000011602 */
[----:B------:R-:W-:-:S04]  /*c8d0*/  LOP3.LUT R0, R0, R3, RZ, 0xfc, !PT ;  /* 0x0000000300007212 */ /* 0x000fc800078efcff */
[----:B------:R-:W-:-:S07]  /*c8e0*/  PRMT R8, R0, 0x7610, R8 ;  /* 0x0000761000087816 */ /* 0x000fce0000000008 */
.L_x_1131:
[----:B------:R-:W-:Y:S05]  /*c8f0*/  BSYNC B0 ;  /* 0x0000000000007941 */ /* 0x000fea0003800000 */
.L_x_1130:
[----:B------:R-:W-:Y:S01]  /*c900*/  STG.E.U8 desc[UR36][R16.64], R8 ;  /* 0x0000000810007986 */ /* 0x000fe2000c101124 */
[----:B------:R-:W-:Y:S05]  /*c910*/  EXIT ;  /* 0x000000000000794d */ /* 0x000fea0003800000 */
.L_x_1124:
        /* <DEDUP_REMOVED lines=22> */
.L_x_1107:
        /* <DEDUP_REMOVED lines=16> */
.L_x_1135:
[----:B------:R-:W-:Y:S05]  /*cb80*/  EXIT ;  /* 0x000000000000794d */ /* 0x000fea0003800000 */
.L_x_1134:
[----:B------:R-:W-:-:S06]  /*cb90*/  IMAD.U32 R3, R3, 0x10000, RZ ;  /* 0x0001000003037824 */ /* 0x000fcc00078e00ff */
[----:B------:R-:W0:Y:S02]  /*cba0*/  F2I.U64.TRUNC R2, R3 ;  /* 0x0000000300027311 */ /* 0x000e24000020d800 */
[----:B0-----:R-:W-:Y:S01]  /*cbb0*/  STG.E.64 desc[UR36][R16.64], R2 ;  /* 0x0000000210007986 */ /* 0x001fe2000c101b24 */
[----:B------:R-:W-:Y:S05]  /*cbc0*/  EXIT ;  /* 0x000000000000794d */ /* 0x000fea0003800000 */
.L_x_1133:
[----:B------:R-:W-:-:S06]  /*cbd0*/  IMAD.U32 R3, R3, 0x10000, RZ ;  /* 0x0001000003037824 */ /* 0x000fcc00078e00ff */
[----:B------:R-:W0:Y:S02]  /*cbe0*/  F2I.FTZ.U32.TRUNC.NTZ R3, R3 ;  /* 0x0000000300037305 */ /* 0x000e24000021f000 */
[----:B0-----:R-:W-:Y:S01]  /*cbf0*/  STG.E desc[UR36][R16.64], R3 ;  /* 0x0000000310007986 */ /* 0x001fe2000c101924 */
[----:B------:R-:W-:Y:S05]  /*cc00*/  EXIT ;  /* 0x000000000000794d */ /* 0x000fea0003800000 */
.L_x_1136:
        /* <DEDUP_REMOVED lines=15> */
.L_x_32022:


//--------------------- .text._ZN2at6native27unrolled_elementwise_kernelINS0_13BUnaryFunctorIN3c108BFloat16ES4_S4_ZZZNS0_21heaviside_kernel_cudaERNS_18TensorIteratorBaseEENKUlvE_clEvENKUlvE8_clEvEUlS4_S4_E_EESt5arrayIPcLm2EELi4E23TrivialOffsetCalculatorILi1EjESF_NS0_6memory12LoadWithCastILi1EEENSG_13StoreWithCastILi1EEEEEviT_T0_T2_T3_T4_T5_ --------------------------
	.section	.text._ZN2at6native27unrolled_elementwise_kernelINS0_13BUnaryFunctorIN3c108BFloat16ES4_S4_ZZZNS0_21heaviside_kernel_cudaERNS_18TensorIteratorBaseEENKUlvE_clEvENKUlvE8_clEvEUlS4_S4_E_EESt5arrayIPcLm2EELi4E23TrivialOffsetCalculatorILi1EjESF_NS0_6memory12LoadWithCastILi1EEENSG_13StoreWithCastILi1EEEEEviT_T0_T2_T3_T4_T5_,"ax",@progbits
	.align	128
        .global         _ZN2at6native27unrolled_elementwise_kernelINS0_13BUnaryFunctorIN3c108BFloat16ES4_S4_ZZZNS0_21heaviside_kernel_cudaERNS_18TensorIteratorBaseEENKUlvE_clEvENKUlvE8_clEvEUlS4_S4_E_EESt5arrayIPcLm2EELi4E23TrivialOffsetCalculatorILi1EjESF_NS0_6memory12LoadWithCastILi1EEENSG_13StoreWithCastILi1EEEEEviT_T0_T2_T3_T4_T5_
        .type           _ZN2at6native27unrolled_elementwise_kernelINS0_13BUnaryFunctorIN3c108BFloat16ES4_S4_ZZZNS0_21heaviside_kernel_cudaERNS_18TensorIteratorBaseEENKUlvE_clEvENKUlvE8_clEvEUlS4_S4_E_EESt5arrayIPcLm2EELi4E23TrivialOffsetCalculatorILi1EjESF_NS0_6memory12LoadWithCastILi1EEENSG_13StoreWithCastILi1EEEEEviT_T0_T2_T3_T4_T5_,@function
        .size           _ZN2at6native27unrolled_elementwise_kernelINS0_13BUnaryFunctorIN3c108BFloat16ES4_S4_ZZZNS0_21heaviside_kernel_cudaERNS_18TensorIteratorBaseEENKUlvE_clEvENKUlvE8_clEvEUlS4_S4_E_EESt5arrayIPcLm2EELi4E23TrivialOffsetCalculatorILi1EjESF_NS0_6memory12LoadWithCastILi1EEENSG_13StoreWithCastILi1EEEEEviT_T0_T2_T3_T4_T5_,(.L_x_32023 - _ZN2at6native27unrolled_elementwise_kernelINS0_13BUnaryFunctorIN3c108BFloat16ES4_S4_ZZZNS0_21heaviside_kernel_cudaERNS_18TensorIteratorBaseEENKUlvE_clEvENKUlvE8_clEvEUlS4_S4_E_EESt5arrayIPcLm2EELi4E23TrivialOffsetCalculatorILi1EjESF_NS0_6memory12LoadWithCastILi1EEENSG_13StoreWithCastILi1EEEEEviT_T0_T2_T3_T4_T5_)
        .other          _ZN2at6native27unrolled_elementwise_kernelINS0_13BUnaryFunctorIN3c108BFloat16ES4_S4_ZZZNS0_21heaviside_kernel_cudaERNS_18TensorIteratorBaseEENKUlvE_clEvENKUlvE8_clEvEUlS4_S4_E_EESt5arrayIPcLm2EELi4E23TrivialOffsetCalculatorILi1EjESF_NS0_6memory12LoadWithCastILi1EEENSG_13StoreWithCastILi1EEEEEviT_T0_T2_T3_T4_T5_,@"STO_CUDA_ENTRY STV_DEFAULT"
_ZN2at6native27unrolled_elementwise_kernelINS0_13BUnaryFunctorIN3c108BFloat16ES4_S4_ZZZNS0_21heaviside_kernel_cudaERNS_18TensorIteratorBaseEENKUlvE_clEvENKUlvE8_clEvEUlS4_S4_E_EESt5arrayIPcLm2EELi4E23TrivialOffsetCalculatorILi1EjESF_NS0_6memory12LoadWithCastILi1EEENSG_13StoreWithCastILi1EEEEEviT_T0_T2_T3_T4_T5_:
.text._ZN2at6native27unrolled_elementwise_kernelINS0_13BUnaryFunctorIN3c108BFloat16ES4_S4_ZZZNS0_21heaviside_kernel_cudaERNS_18TensorIteratorBaseEENKUlvE_clEvENKUlvE8_clEvEUlS4_S4_E_EESt5arrayIPcLm2EELi4E23TrivialOffsetCalculatorILi1EjESF_NS0_6memory12LoadWithCastILi1EEENSG_13StoreWithCastILi1EEEEEviT_T0_T2_T3_T4_T5_:
[----:B------:R-:W0:Y:S01]  /*0000*/  LDC R1, c[0x0][0x28] ;  /* 0x00000a00ff017b82 */ /* 0x000e220000000800 */
[----:B------:R-:W1:Y:S07]  /*0010*/  S2R R2, SR_CTAID.X ;  /* 0x0000000000027919 */ /* 0x000e6e0000002500 */
[----:B------:R-:W1:Y:S01]  /*0020*/  LDC R3, c[0x0][0x210] ;  /* 0x00008400ff037b82 */ /* 0x000e620000000800 */
[----:B------:R-:W-:Y:S01]  /*0030*/  ULDC.U16 UR4, c[0x0][0x216] ;  /* 0x0000858000047ab9 */ /* 0x000fe20000000400 */
[----:B------:R-:W-:Y:S01]  /*0040*/  ULDC.64 UR36, c[0x0][0x208] ;  /* 0x0000820000247ab9 */ /* 0x000fe20000000a00 */
[----:B------:R-:W2:Y:S01]  /*0050*/  S2R R23, SR_TID.X ;  /* 0x0000000000177919 */ /* 0x000ea20000002100 */
[----:B------:R-:W-:Y:S01]  /*0060*/  IMAD.U32 R17, RZ, RZ, UR4 ;  /* 0x00000004ff117e24 */ /* 0x000fe2000f8e00ff */
[----:B------:R-:W-:Y:S01]  /*0070*/  BSSY B6, `(.L_x_1137) ;  /* 0x0000117000067945 */ /* 0x000fe20003800000 */
[----:B------:R-:W-:-:S02]  /*0080*/  PRMT R19, RZ, 0x7610, R19 ;  /* 0x00007610ff137816 */ /* 0x000fc40000000013 */
[----:B------:R-:W3:Y:S01]  /*0090*/  LDC.U8 R18, c[0x0][0x22c] ;  /* 0x00008b00ff127b82 */ /* 0x000ee20000000000 */
[----:B------:R-:W-:Y:S01]  /*00a0*/  PRMT R22, RZ, 0x7610, R22 ;  /* 0x00007610ff167816 */ /* 0x000fe20000000016 */
[----:B-1----:R-:W-:-:S05]  /*00b0*/  IMAD R16, R2, -0x200, R3 ;  /* 0xfffffe0002107824 */ /* 0x002fca00078e0203 */
[----:B--2---:R-:W-:-:S13]  /*00c0*/  ISETP.GE.AND P0, PT, R23, R16, PT ;  /* 0x000000101700720c */ /* 0x004fda0003f06270 */
[----:B0--3--:R-:W-:Y:S05]  /*00d0*/  @P0 BRA `(.L_x_1138) ;  /* 0x0000001000400947 */ /* 0x009fea0003800000 */
        /* <DEDUP_REMOVED lines=22> */
.L_x_1142:
[----:B------:R-:W2:Y:S02]  /*0240*/  LDG.E.U8 R4, desc[UR36][R4.64] ;  /* 0x0000002404047981 */ /* 0x000ea4000c1e1100 */
[----:B--2---:R-:W-:-:S04]  /*0250*/  I2FP.F32.U32 R0, R4 ;  /* 0x0000000400007245 */ /* 0x004fc80000201000 */
[----:B------:R-:W-:-:S04]  /*0260*/  F2FP.BF16.F32.PACK_AB R0, RZ, R0 ;  /* 0x00000000ff00723e */ /* 0x000fc800000010ff */
[----:B------:R-:W-:Y:S01]  /*0270*/  PRMT R22, R0, 0x7610, R22 ;  /* 0x0000761000167816 */ /* 0x000fe20000000016 */
[----:B------:R-:W-:Y:S06]  /*0280*/  BRA `(.L_x_1144) ;  /* 0x0000000c00cc7947 */ /* 0x000fec0003800000 */
.L_x_1141:
        /* <DEDUP_REMOVED lines=11> */
.L_x_1146:
[----:B------:R-:W2:Y:S02]  /*0340*/  LDG.E R4, desc[UR36][R4.64] ;  /* 0x0000002404047981 */ /* 0x000ea4000c1e1900 */
[----:B--2---:R-:W-:-:S04]  /*0350*/  I2FP.F32.S32 R0, R4 ;  /* 0x0000000400007245 */ /* 0x004fc80000201400 */
[----:B------:R-:W-:-:S04]  /*0360*/  F2FP.BF16.F32.PACK_AB R0, RZ, R0 ;  /* 0x00000000ff00723e */ /* 0x000fc800000010ff */
[----:B------:R-:W-:Y:S01]  /*0370*/  PRMT R22, R0, 0x7610, R22 ;  /* 0x0000761000167816 */ /* 0x000fe20000000016 */
[----:B------:R-:W-:Y:S06]  /*0380*/  BRA `(.L_x_1144) ;  /* 0x0000000c008c7947 */ /* 0x000fec0003800000 */
.L_x_1145:
[----:B------:R-:W2:Y:S02]  /*0390*/  LDG.E.U16 R4, desc[UR36][R4.64] ;  /* 0x0000002404047981 */ /* 0x000ea4000c1e1500 */
[----:B--2---:R-:W0:Y:S02]  /*03a0*/  I2F.S16 R0, R4 ;  /* 0x0000000400007306 */ /* 0x004e240000101400 */
[----:B0-----:R-:W-:-:S04]  /*03b0*/  F2FP.BF16.F32.PACK_AB R0, RZ, R0 ;  /* 0x00000000ff00723e */ /* 0x001fc800000010ff */
[----:B------:R-:W-:Y:S01]  /*03c0*/  PRMT R22, R0, 0x7610, R22 ;  /* 0x0000761000167816 */ /* 0x000fe20000000016 */
[----:B------:R-:W-:Y:S06]  /*03d0*/  BRA `(.L_x_1144) ;  /* 0x0000000c00787947 */ /* 0x000fec0003800000 */
.L_x_1140:
        /* <DEDUP_REMOVED lines=9> */
.L_x_1148:
[----:B------:R-:W2:Y:S02]  /*0470*/  LDG.E.U16 R0, desc[UR36][R4.64] ;  /* 0x0000002404007981 */ /* 0x000ea4000c1e1500 */
[----:B--2---:R-:W-:-:S05]  /*0480*/  HADD2.F32 R0, -RZ, R0.H0_H0 ;  /* 0x20000000ff007230 */ /* 0x004fca0000004100 */
[----:B------:R-:W-:-:S04]  /*0490*/  F2FP.BF16.F32.PACK_AB R0, RZ, R0 ;  /* 0x00000000ff00723e */ /* 0x000fc800000010ff */
[----:B------:R-:W-:Y:S01]  /*04a0*/  PRMT R22, R0, 0x7610, R22 ;  /* 0x0000761000167816 */ /* 0x000fe20000000016 */
[----:B------:R-:W-:Y:S06]  /*04b0*/  BRA `(.L_x_1144) ;  /* 0x0000000c00407947 */ /* 0x000fec0003800000 */
.L_x_1147:
        /* <DEDUP_REMOVED lines=9> */
.L_x_1150:
[----:B------:R-:W2:Y:S02]  /*0550*/  LDG.E.U16 R4, desc[UR36][R4.64] ;  /* 0x0000002404047981 */ /* 0x000ea4000c1e1500 */
[----:B--2---:R-:W-:-:S05]  /*0560*/  HADD2.F32 R0, -RZ, R4.H0_H0 ;  /* 0x20000004ff007230 */ /* 0x004fca0000004100 */
[----:B------:R-:W-:-:S04]  /*0570*/  F2FP.BF16.F32.PACK_AB R0, RZ, R0 ;  /* 0x00000000ff00723e */ /* 0x000fc800000010ff */
[----:B------:R-:W-:Y:S01]  /*0580*/  PRMT R22, R0, 0x7610, R22 ;  /* 0x0000761000167816 */ /* 0x000fe20000000016 */
[----:B------:R-:W-:Y:S06]  /*0590*/  BRA `(.L_x_1144) ;  /* 0x0000000c00087947 */ /* 0x000fec0003800000 */
.L_x_1149:
        /* <DEDUP_REMOVED lines=9> */
.L_x_1139:
        /* <DEDUP_REMOVED lines=14> */
.L_x_1153:
        /* <DEDUP_REMOVED lines=9> */
.L_x_1152:
        /* <DEDUP_REMOVED lines=28> */
.L_x_1155:
        /* <DEDUP_REMOVED lines=16> */
.L_x_1154:
[----:B------:R0:W5:Y:S01]  /*0a60*/  LDG.E.U16 R22, desc[UR36][R4.64] ;  /* 0x0000002404167981 */ /* 0x000162000c1e1500 */
[----:B------:R-:W-:Y:S05]  /*0a70*/  BRA `(.L_x_1144) ;  /* 0x0000000400d07947 */ /* 0x000fea0003800000 */
.L_x_1151:
        /* <DEDUP_REMOVED lines=13> */
.L_x_1158:
        /* <DEDUP_REMOVED lines=21> */
.L_x_1162:
[----:B------:R-:W-:Y:S05]  /*0ca0*/  BSYNC B1 ;  /* 0x0000000000017941 */ /* 0x000fea0003800000 */
.L_x_1161:
[----:B------:R-:W-:Y:S01]  /*0cb0*/  LEA R5, R0, 0x3b800000, 0x17 ;  /* 0x3b80000000057811 */ /* 0x000fe200078eb8ff */
[----:B------:R-:W-:-:S05]  /*0cc0*/  IMAD.SHL.U32 R0, R3, 0x100000, RZ ;  /* 0x0010000003007824 */ /* 0x000fca00078e00ff */
[----:B------:R-:W-:-:S07]  /*0cd0*/  LOP3.LUT R0, R5, R0, R6, 0xfe, !PT ;  /* 0x0000000005007212 */ /* 0x000fce00078efe06 */
.L_x_1160:
[----:B------:R-:W-:Y:S05]  /*0ce0*/  BSYNC B0 ;  /* 0x0000000000007941 */ /* 0x000fea0003800000 */
.L_x_1159:
[----:B------:R-:W-:-:S04]  /*0cf0*/  F2FP.BF16.F32.PACK_AB R0, RZ, R0 ;  /* 0x00000000ff00723e */ /* 0x000fc800000010ff */
[----:B------:R-:W-:Y:S01]  /*0d00*/  PRMT R22, R0, 0x7610, R22 ;  /* 0x0000761000167816 */ /* 0x000fe20000000016 */
[----:B------:R-:W-:Y:S06]  /*0d10*/  BRA `(.L_x_1144) ;  /* 0x0000000400287947 */ /* 0x000fec0003800000 */
.L_x_1157:
        /* <DEDUP_REMOVED lines=21> */
.L_x_1166:
[----:B------:R-:W-:Y:S05]  /*0e70*/  BSYNC B1 ;  /* 0x0000000000017941 */ /* 0x000fea0003800000 */
.L_x_1165:
[----:B------:R-:W-:Y:S01]  /*0e80*/  LEA R5, R0, 0x37800000, 0x17 ;  /* 0x3780000000057811 */ /* 0x000fe200078eb8ff */
[----:B------:R-:W-:-:S05]  /*0e90*/  IMAD.SHL.U32 R0, R3, 0x200000, RZ ;  /* 0x0020000003007824 */ /* 0x000fca00078e00ff */
[----:B------:R-:W-:-:S07]  /*0ea0*/  LOP3.LUT R0, R5, R0, R6, 0xfe, !PT ;  /* 0x0000000005007212 */ /* 0x000fce00078efe06 */
.L_x_1164:
[----:B------:R-:W-:Y:S05]  /*0eb0*/  BSYNC B0 ;  /* 0x0000000000007941 */ /* 0x000fea0003800000 */
.L_x_1163:
[----:B------:R-:W-:-:S04]  /*0ec0*/  F2FP.BF16.F32.PACK_AB R0, RZ, R0 ;  /* 0x00000000ff00723e */ /* 0x000fc800000010ff */
[----:B------:R-:W-:Y:S01]  /*0ed0*/  PRMT R22, R0, 0x7610, R22 ;  /* 0x0000761000167816 */ /* 0x000fe20000000016 */
[----:B------:R-:W-:Y:S06]  /*0ee0*/  BRA `(.L_x_1144) ;  /* 0x0000000000b47947 */ /* 0x000fec0003800000 */
.L_x_1156:
        /* <DEDUP_REMOVED lines=14> */
.L_x_1170:
[----:B------:R-:W-:Y:S05]  /*0fd0*/  BSYNC B0 ;  /* 0x0000000000007941 */ /* 0x000fea0003800000 */
.L_x_1169:
[----:B------:R-:W-:-:S04]  /*0fe0*/  F2FP.BF16.F32.PACK_AB R0, RZ, R0 ;  /* 0x00000000ff00723e */ /* 0x000fc800000010ff */
[----:B------:R-:W-:Y:S01]  /*0ff0*/  PRMT R22, R0, 0x7610, R22 ;  /* 0x0000761000167816 */ /* 0x000fe20000000016 */
[----:B------:R-:W-:Y:S06]  /*1000*/  BRA `(.L_x_1144) ;  /* 0x00000000006c7947 */ /* 0x000fec0003800000 */
.L_x_1143:
        /* <DEDUP_REMOVED lines=16> */
.L_x_1171:
[----:B------:R-:W-:Y:S01]  /*1110*/  PRMT R22, RZ, 0x7610, R22 ;  /* 0x00007610ff167816 */ /* 0x000fe20000000016 */
[----:B------:R-:W-:Y:S06]  /*1120*/  BRA `(.L_x_1144) ;  /* 0x0000000000247947 */ /* 0x000fec0003800000 */
.L_x_1168:
[----:B------:R-:W2:Y:S02]  /*1130*/  LDG.E.64 R4, desc[UR36][R4.64] ;  /* 0x0000002404047981 */ /* 0x000ea4000c1e1b00 */
[----:B--2---:R-:W0:Y:S02]  /*1140*/  I2F.U64 R0, R4 ;  /* 0x0000000400007312 */ /* 0x004e240000301000 */
[----:B0-----:R-:W-:-:S04]  /*1150*/  F2FP.BF16.F32.PACK_AB R0, RZ, R0 ;  /* 0x00000000ff00723e */ /* 0x001fc800000010ff */
[----:B------:R-:W-:Y:S01]  /*1160*/  PRMT R22, R0, 0x7610, R22 ;  /* 0x0000761000167816 */ /* 0x000fe20000000016 */
[----:B------:R-:W-:Y:S06]  /*1170*/  BRA `(.L_x_1144) ;  /* 0x0000000000107947 */ /* 0x000fec0003800000 */
.L_x_1167:
[----:B------:R-:W2:Y:S02]  /*1180*/  LDG.E R4, desc[UR36][R4.64] ;  /* 0x0000002404047981 */ /* 0x000ea4000c1e1900 */
[----:B--2---:R-:W-:-:S04]  /*1190*/  I2FP.F32.U32 R0, R4 ;  /* 0x0000000400007245 */ /* 0x004fc80000201000 */
[----:B------:R-:W-:-:S04]  /*11a0*/  F2FP.BF16.F32.PACK_AB R0, RZ, R0 ;  /* 0x00000000ff00723e */ /* 0x000fc800000010ff */
[----:B------:R-:W-:-:S07]  /*11b0*/  PRMT R22, R0, 0x7610, R22 ;  /* 0x0000761000167816 */ /* 0x000fce0000000016 */
.L_x_1144:
[----:B------:R-:W1:Y:S02]  /*11c0*/  S2R R23, SR_TID.X ;  /* 0x0000000000177919 */ /* 0x000e640000002100 */
[----:B-1----:R-:W-:-:S07]  /*11d0*/  VIADD R23, R23, 0x80 ;  /* 0x0000008017177836 */ /* 0x002fce0000000000 */
.L_x_1138:
[----:B------:R-:W-:Y:S05]  /*11e0*/  BSYNC B6 ;  /* 0x0000000000067941 */ /* 0x000fea0003800000 */
.L_x_1137:
[----:B------:R-:W-:Y:S01]  /*11f0*/  ISETP.GE.AND P0, PT, R23, R16, PT ;  /* 0x000000101700720c */ /* 0x000fe20003f06270 */
[----:B------:R-:W-:-:S12]  /*1200*/  BSSY B6, `(.L_x_1172) ;  /* 0x0000111000067945 */ /* 0x000fd80003800000 */
[----:B------:R-:W-:Y:S05]  /*1210*/  @P0 BRA `(.L_x_1173) ;  /* 0x00000010003c0947 */ /* 0x000fea0003800000 */
[----:B0-----:R-:W0:Y:S01]  /*1220*/  LDC.64 R4, c[0x0][0x220] ;  /* 0x00008800ff047b82 */ /* 0x001e220000000a00 */
        /* <DEDUP_REMOVED lines=22> */
.L_x_1177:
[----:B------:R-:W2:Y:S02]  /*1390*/  LDG.E.U8 R4, desc[UR36][R4.64] ;  /* 0x0000002404047981 */ /* 0x000ea4000c1e1100 */
[----:B--2---:R-:W-:-:S04]  /*13a0*/  I2FP.F32.U32 R0, R4 ;  /* 0x0000000400007245 */ /* 0x004fc80000201000 */
[----:B------:R-:W-:-:S04]  /*13b0*/  F2FP.BF16.F32.PACK_AB R0, RZ, R0 ;  /* 0x00000000ff00723e */ /* 0x000fc800000010ff */
[----:B------:R-:W-:Y:S01]  /*13c0*/  PRMT R19, R0, 0x7610, R19 ;  /* 0x0000761000137816 */ /* 0x000fe20000000013 */
[----:B------:R-:W-:Y:S06]  /*13d0*/  BRA `(.L_x_1179) ;  /* 0x0000000c00c87947 */ /* 0x000fec0003800000 */
.L_x_1176:
        /* <DEDUP_REMOVED lines=11> */
.L_x_1181:
[----:B------:R-:W2:Y:S02]  /*1490*/  LDG.E R4, desc[UR36][R4.64] ;  /* 0x0000002404047981 */ /* 0x000ea4000c1e1900 */
[----:B--2---:R-:W-:-:S04]  /*14a0*/  I2FP.F32.S32 R0, R4 ;  /* 0x0000000400007245 */ /* 0x004fc80000201400 */
[----:B------:R-:W-:-:S04]  /*14b0*/  F2FP.BF16.F32.PACK_AB R0, RZ, R0 ;  /* 0x00000000ff00723e */ /* 0x000fc800000010ff */
[----:B------:R-:W-:Y:S01]  /*14c0*/  PRMT R19, R0, 0x7610, R19 ;  /* 0x0000761000137816 */ /* 0x000fe20000000013 */
[----:B------:R-:W-:Y:S06]  /*14d0*/  BRA `(.L_x_1179) ;  /* 0x0000000c00887947 */ /* 0x000fec0003800000 */
.L_x_1180:
[----:B------:R-:W2:Y:S02]  /*14e0*/  LDG.E.U16 R4, desc[UR36][R4.64] ;  /* 0x0000002404047981 */ /* 0x000ea4000c1e1500 */
[----:B--2---:R-:W0:Y:S02]  /*14f0*/  I2F.S16 R0, R4 ;  /* 0x0000000400007306 */ /* 0x004e240000101400 */
[----:B0-----:R-:W-:-:S04]  /*1500*/  F2FP.BF16.F32.PACK_AB R0, RZ, R0 ;  /* 0x00000000ff00723e */ /* 0x001fc800000010ff */
[----:B------:R-:W-:Y:S01]  /*1510*/  PRMT R19, R0, 0x7610, R19 ;  /* 0x0000761000137816 */ /* 0x000fe20000000013 */
[----:B------:R-:W-:Y:S06]  /*1520*/  BRA `(.L_x_1179) ;  /* 0x0000000c00747947 */ /* 0x000fec0003800000 */
.L_x_1175:
        /* <DEDUP_REMOVED lines=9> */
.L_x_1183:
[----:B------:R-:W2:Y:S02]  /*15c0*/  LDG.E.U16 R0, desc[UR36][R4.64] ;  /* 0x0000002404007981 */ /* 0x000ea4000c1e1500 */
[----:B--2---:R-:W-:-:S05]  /*15d0*/  HADD2.F32 R0, -RZ, R0.H0_H0 ;  /* 0x20000000ff007230 */ /* 0x004fca0000004100 */
[----:B------:R-:W-:-:S04]  /*15e0*/  F2FP.BF16.F32.PACK_AB R0, RZ, R0 ;  /* 0x00000000ff00723e */ /* 0x000fc800000010ff */
[----:B------:R-:W-:Y:S01]  /*15f0*/  PRMT R19, R0, 0x7610, R19 ;  /* 0x0000761000137816 */ /* 0x000fe20000000013 */
[----:B------:R-:W-:Y:S06]  /*1600*/  BRA `(.L_x_1179) ;  /* 0x0000000c003c7947 */ /* 0x000fec0003800000 */
.L_x_1182:
        /* <DEDUP_REMOVED lines=9> */
.L_x_1185:
[----:B------:R-:W2:Y:S02]  /*16a0*/  LDG.E.U16 R4, desc[UR36][R4.64] ;  /* 0x0000002404047981 */ /* 0x000ea4000c1e1500 */
[----:B--2---:R-:W-:-:S05]  /*16b0*/  HADD2.F32 R0, -RZ, R4.H0_H0 ;  /* 0x20000004ff007230 */ /* 0x004fca0000004100 */
[----:B------:R-:W-:-:S04]  /*16c0*/  F2FP.BF16.F32.PACK_AB R0, RZ, R0 ;  /* 0x00000000ff00723e */ /* 0x000fc800000010ff */
[----:B------:R-:W-:Y:S01]  /*16d0*/  PRMT R19, R0, 0x7610, R19 ;  /* 0x0000761000137816 */ /* 0x000fe20000000013 */
[----:B------:R-:W-:Y:S06]  /*16e0*/  BRA `(.L_x_1179) ;  /* 0x0000000c00047947 */ /* 0x000fec0003800000 */
.L_x_1184:
        /* <DEDUP_REMOVED lines=9> */
.L_x_1174:
        /* <DEDUP_REMOVED lines=14> */
.L_x_1188:
        /* <DEDUP_REMOVED lines=9> */
.L_x_1187:
        /* <DEDUP_REMOVED lines=28> */
.L_x_1190:
        /* <DEDUP_REMOVED lines=15> */
.L_x_1189:
[----:B------:R0:W5:Y:S01]  /*1ba0*/  LDG.E.U16 R19, desc[UR36][R4.64] ;  /* 0x0000002404137981 */ /* 0x000162000c1e1500 */
[----:B------:R-:W-:Y:S05]  /*1bb0*/  BRA `(.L_x_1179) ;  /* 0x0000000400d07947 */ /* 0x000fea0003800000 */
.L_x_1186:
        /* <DEDUP_REMOVED lines=13> */
.L_x_1193:
        /* <DEDUP_REMOVED lines=21> */
.L_x_1197:
[----:B------:R-:W-:Y:S05]  /*1de0*/  BSYNC B1 ;  /* 0x0000000000017941 */ /* 0x000fea0003800000 */
.L_x_1196:
[----:B------:R-:W-:Y:S01]  /*1df0*/  LEA R5, R0, 0x3b800000, 0x17 ;  /* 0x3b80000000057811 */ /* 0x000fe200078eb8ff */
[----:B------:R-:W-:-:S05]  /*1e00*/  IMAD.SHL.U32 R0, R3, 0x100000, RZ ;  /* 0x0010000003007824 */ /* 0x000fca00078e00ff */
[----:B------:R-:W-:-:S07]  /*1e10*/  LOP3.LUT R0, R5, R0, R6, 0xfe, !PT ;  /* 0x0000000005007212 */ /* 0x000fce00078efe06 */
.L_x_1195:
[----:B------:R-:W-:Y:S05]  /*1e20*/  BSYNC B0 ;  /* 0x0000000000007941 */ /* 0x000fea0003800000 */
.L_x_1194:
[----:B------:R-:W-:-:S04]  /*1e30*/  F2FP.BF16.F32.PACK_AB R0, RZ, R0 ;  /* 0x00000000ff00723e */ /* 0x000fc800000010ff */
[----:B------:R-:W-:Y:S01]  /*1e40*/  PRMT R19, R0, 0x7610, R19 ;  /* 0x0000761000137816 */ /* 0x000fe20000000013 */
[----:B------:R-:W-:Y:S06]  /*1e50*/  BRA `(.L_x_1179) ;  /* 0x0000000400287947 */ /* 0x000fec0003800000 */
.L_x_1192:
        /* <DEDUP_REMOVED lines=21> */
.L_x_1201:
[----:B------:R-:W-:Y:S05]  /*1fb0*/  BSYNC B1 ;  /* 0x0000000000017941 */ /* 0x000fea0003800000 */
.L_x_1200:
[----:B------:R-:W-:Y:S01]  /*1fc0*/  LEA R5, R0, 0x37800000, 0x17 ;  /* 0x3780000000057811 */ /* 0x000fe200078eb8ff */
[----:B------:R-:W-:-:S05]  /*1fd0*/  IMAD.SHL.U32 R0, R3, 0x200000, RZ ;  /* 0x0020000003007824 */ /* 0x000fca00078e00ff */
[----:B------:R-:W-:-:S07]  /*1fe0*/  LOP3.LUT R0, R5, R0, R6, 0xfe, !PT ;  /* 0x0000000005007212 */ /* 0x000fce00078efe06 */
.L_x_1199:
[----:B------:R-:W-:Y:S05]  /*1ff0*/  BSYNC B0 ;  /* 0x0000000000007941 */ /* 0x000fea0003800000 */
.L_x_1198:
[----:B------:R-:W-:-:S04]  /*2000*/  F2FP.BF16.F32.PACK_AB R0, RZ, R0 ;  /* 0x00000000ff00723e */ /* 0x000fc800000010ff */
[----:B------:R-:W-:Y:S01]  /*2010*/  PRMT R19, R0, 0x7610, R19 ;  /* 0x0000761000137816 */ /* 0x000fe20000000013 */
[----:B------:R-:W-:Y:S06]  /*2020*/  BRA `(.L_x_1179) ;  /* 0x0000000000b47947 */ /* 0x000fec0003800000 */
.L_x_1191:
        /* <DEDUP_REMOVED lines=14> */
.L_x_1205:
[----:B------:R-:W-:Y:S05]  /*2110*/  BSYNC B0 ;  /* 0x0000000000007941 */ /* 0x000fea0003800000 */
.L_x_1204:
[----:B------:R-:W-:-:S04]  /*2120*/  F2FP.BF16.F32.PACK_AB R0, RZ, R0 ;  /* 0x00000000ff00723e */ /* 0x000fc800000010ff */
[----:B------:R-:W-:Y:S01]  /*2130*/  PRMT R19, R0, 0x7610, R19 ;  /* 0x0000761000137816 */ /* 0x000fe20000000013 */
[----:B------:R-:W-:Y:S06]  /*2140*/  BRA `(.L_x_1179) ;  /* 0x00000000006c7947 */ /* 0x000fec0003800000 */
.L_x_1178:
        /* <DEDUP_REMOVED lines=16> */
.L_x_1206:
[----:B------:R-:W-:Y:S01]  /*2250*/  PRMT R19, RZ, 0x7610, R19 ;  /* 0x00007610ff137816 */ /* 0x000fe20000000013 */
[----:B------:R-:W-:Y:S06]  /*2260*/  BRA `(.L_x_1179) ;  /* 0x0000000000247947 */ /* 0x000fec0003800000 */
.L_x_1203:
[----:B------:R-:W2:Y:S02]  /*2270*/  LDG.E.64 R4, desc[UR36][R4.64] ;  /* 0x0000002404047981 */ /* 0x000ea4000c1e1b00 */
[----:B--2---:R-:W0:Y:S02]  /*2280*/  I2F.U64 R0, R4 ;  /* 0x0000000400007312 */ /* 0x004e240000301000 */
[----:B0-----:R-:W-:-:S04]  /*2290*/  F2FP.BF16.F32.PACK_AB R0, RZ, R0 ;  /* 0x00000000ff00723e */ /* 0x001fc800000010ff */
[----:B------:R-:W-:Y:S01]  /*22a0*/  PRMT R19, R0, 0x7610, R19 ;  /* 0x0000761000137816 */ /* 0x000fe20000000013 */
[----:B------:R-:W-:Y:S06]  /*22b0*/  BRA `(.L_x_1179) ;  /* 0x0000000000107947 */ /* 0x000fec0003800000 */
.L_x_1202:
[----:B------:R-:W2:Y:S02]  /*22c0*/  LDG.E R4, desc[UR36][R4.64] ;  /* 0x0000002404047981 */ /* 0x000ea4000c1e1900 */
[----:B--2---:R-:W-:-:S04]  /*22d0*/  I2FP.F32.U32 R0, R4 ;  /* 0x0000000400007245 */ /* 0x004fc80000201000 */
[----:B------:R-:W-:-:S04]  /*22e0*/  F2FP.BF16.F32.PACK_AB R0, RZ, R0 ;  /* 0x00000000ff00723e */ /* 0x000fc800000010ff */
[----:B------:R-:W-:-:S07]  /*22f0*/  PRMT R19, R0, 0x7610, R19 ;  /* 0x0000761000137816 */ /* 0x000fce0000000013 */
.L_x_1179:
[----:B------:R-:W-:-:S07]  /*2300*/  VIADD R23, R23, 0x80 ;  /* 0x0000008017177836 */ /* 0x000fce0000000000 */
.L_x_1173:
[----:B------:R-:W-:Y:S05]  /*2310*/  BSYNC B6 ;  /* 0x0000000000067941 */ /* 0x000fea0003800000 */
.L_x_1172:
[----:B------:R-:W-:Y:S01]  /*2320*/  ISETP.GE.AND P0, PT, R23, R16, PT ;  /* 0x000000101700720c */ /* 0x000fe20003f06270 */
[----:B------:R-:W-:Y:S01]  /*2330*/  BSSY B6, `(.L_x_1207) ;  /* 0x0000113000067945 */ /* 0x000fe20003800000 */
[----:B------:R-:W-:Y:S02]  /*2340*/  PRMT R25, RZ, 0x7610, R25 ;  /* 0x00007610ff197816 */ /* 0x000fe40000000019 */
[----:B------:R-:W-:-:S09]  /*2350*/  PRMT R24, RZ, 0x7610, R24 ;  /* 0x00007610ff187816 */ /* 0x000fd20000000018 */
        /* <DEDUP_REMOVED lines=24> */
.L_x_1212:
[----:B------:R-:W2:Y:S02]  /*24e0*/  LDG.E.U8 R4, desc[UR36][R4.64] ;  /* 0x0000002404047981 */ /* 0x000ea4000c1e1100 */
[----:B--2---:R-:W-:-:S04]  /*24f0*/  I2FP.F32.U32 R0, R4 ;  /* 0x0000000400007245 */ /* 0x004fc80000201000 */
[----:B------:R-:W-:-:S04]  /*2500*/  F2FP.BF16.F32.PACK_AB R0, RZ, R0 ;  /* 0x00000000ff00723e */ /* 0x000fc800000010ff */
[----:B------:R-:W-:Y:S01]  /*2510*/  PRMT R24, R0, 0x7610, R24 ;  /* 0x0000761000187816 */ /* 0x000fe20000000018 */
[----:B------:R-:W-:Y:S06]  /*2520*/  BRA `(.L_x_1214) ;  /* 0x0000000c00c87947 */ /* 0x000fec0003800000 */
.L_x_1211:
        /* <DEDUP_REMOVED lines=11> */
.L_x_1216:
[----:B------:R-:W2:Y:S02]  /*25e0*/  LDG.E R4, desc[UR36][R4.64] ;  /* 0x0000002404047981 */ /* 0x000ea4000c1e1900 */
[----:B--2---:R-:W-:-:S04]  /*25f0*/  I2FP.F32.S32 R0, R4 ;  /* 0x0000000400007245 */ /* 0x004fc80000201400 */
[----:B------:R-:W-:-:S04]  /*2600*/  F2FP.BF16.F32.PACK_AB R0, RZ, R0 ;  /* 0x00000000ff00723e */ /* 0x000fc800000010ff */
[----:B------:R-:W-:Y:S01]  /*2610*/  PRMT R24, R0, 0x7610, R24 ;  /* 0x0000761000187816 */ /* 0x000fe20000000018 */
[----:B------:R-:W-:Y:S06]  /*2620*/  BRA `(.L_x_1214) ;  /* 0x0000000c00887947 */ /* 0x000fec0003800000 */
.L_x_1215:
[----:B------:R-:W2:Y:S02]  /*2630*/  LDG.E.U16 R4, desc[UR36][R4.64] ;  /* 0x0000002404047981 */ /* 0x000ea4000c1e1500 */
[----:B--2---:R-:W0:Y:S02]  /*2640*/  I2F.S16 R0, R4 ;  /* 0x0000000400007306 */ /* 0x004e240000101400 */
[----:B0-----:R-:W-:-:S04]  /*2650*/  F2FP.BF16.F32.PACK_AB R0, RZ, R0 ;  /* 0x00000000ff00723e */ /* 0x001fc800000010ff */
[----:B------:R-:W-:Y:S01]  /*2660*/  PRMT R24, R0, 0x7610, R24 ;  /* 0x0000761000187816 */ /* 0x000fe20000000018 */
[----:B------:R-:W-:Y:S06]  /*2670*/  BRA `(.L_x_1214) ;  /* 0x0000000c00747947 */ /* 0x000fec0003800000 */
.L_x_1210:
        /* <DEDUP_REMOVED lines=9> */
.L_x_1218:
[----:B------:R-:W2:Y:S02]  /*2710*/  LDG.E.U16 R0, desc[UR36][R4.64] ;  /* 0x0000002404007981 */ /* 0x000ea4000c1e1500 */
[----:B--2---:R-:W-:-:S05]  /*2720*/  HADD2.F32 R0, -RZ, R0.H0_H0 ;  /* 0x20000000ff007230 */ /* 0x004fca0000004100 */
[----:B------:R-:W-:-:S04]  /*2730*/  F2FP.BF16.F32.PACK_AB R0, RZ, R0 ;  /* 0x00000000ff00723e */ /* 0x000fc800000010ff */
[----:B------:R-:W-:Y:S01]  /*2740*/  PRMT R24, R0, 0x7610, R24 ;  /* 0x0000761000187816 */ /* 0x000fe20000000018 */
[----:B------:R-:W-:Y:S06]  /*2750*/  BRA `(.L_x_1214) ;  /* 0x0000000c003c7947 */ /* 0x000fec0003800000 */
.L_x_1217:
        /* <DEDUP_REMOVED lines=9> */
.L_x_1220:
[----:B------:R-:W2:Y:S02]  /*27f0*/  LDG.E.U16 R4, desc[UR36][R4.64] ;  /* 0x0000002404047981 */ /* 0x000ea4000c1e1500 */
[----:B--2---:R-:W-:-:S05]  /*2800*/  HADD2.F32 R0, -RZ, R4.H0_H0 ;  /* 0x20000004ff007230 */ /* 0x004fca0000004100 */
[----:B------:R-:W-:-:S04]  /*2810*/  F2FP.BF16.F32.PACK_AB R0, RZ, R0 ;  /* 0x00000000ff00723e */ /* 0x000fc800000010ff */
[----:B------:R-:W-:Y:S01]  /*2820*/  PRMT R24, R0, 0x7610, R24 ;  /* 0x0000761000187816 */ /* 0x000fe20000000018 */
[----:B------:R-:W-:Y:S06]  /*2830*/  BRA `(.L_x_1214) ;  /* 0x0000000c00047947 */ /* 0x000fec0003800000 */
.L_x_1219:
        /* <DEDUP_REMOVED lines=9> */
.L_x_1209:
        /* <DEDUP_REMOVED lines=14> */
.L_x_1223:
        /* <DEDUP_REMOVED lines=9> */
.L_x_1222:
        /* <DEDUP_REMOVED lines=28> */
.L_x_1225:
        /* <DEDUP_REMOVED lines=15> */
.L_x_1224:
[----:B------:R0:W5:Y:S01]  /*2cf0*/  LDG.E.U16 R24, desc[UR36][R4.64] ;  /* 0x0000002404187981 */ /* 0x000162000c1e1500 */
[----:B------:R-:W-:Y:S05]  /*2d00*/  BRA `(.L_x_1214) ;  /* 0x0000000400d07947 */ /* 0x000fea0003800000 */
.L_x_1221:
        /* <DEDUP_REMOVED lines=13> */
.L_x_1228:
        /* <DEDUP_REMOVED lines=21> */
.L_x_1232:
[----:B------:R-:W-:Y:S05]  /*2f30*/  BSYNC B1 ;  /* 0x0000000000017941 */ /* 0x000fea0003800000 */
.L_x_1231:
[----:B------:R-:W-:Y:S01]  /*2f40*/  LEA R5, R0, 0x3b800000, 0x17 ;  /* 0x3b80000000057811 */ /* 0x000fe200078eb8ff */
[----:B------:R-:W-:-:S05]  /*2f50*/  IMAD.SHL.U32 R0, R3, 0x100000, RZ ;  /* 0x0010000003007824 */ /* 0x000fca00078e00ff */
[----:B------:R-:W-:-:S07]  /*2f60*/  LOP3.LUT R0, R5, R0, R6, 0xfe, !PT ;  /* 0x0000000005007212 */ /* 0x000fce00078efe06 */
.L_x_1230:
[----:B------:R-:W-:Y:S05]  /*2f70*/  BSYNC B0 ;  /* 0x0000000000007941 */ /* 0x000fea0003800000 */
.L_x_1229:
[----:B------:R-:W-:-:S04]  /*2f80*/  F2FP.BF16.F32.PACK_AB R0, RZ, R0 ;  /* 0x00000000ff00723e */ /* 0x000fc800000010ff */
[----:B------:R-:W-:Y:S01]  /*2f90*/  PRMT R24, R0, 0x7610, R24 ;  /* 0x0000761000187816 */ /* 0x000fe20000000018 */
[----:B------:R-:W-:Y:S06]  /*2fa0*/  BRA `(.L_x_1214) ;  /* 0x0000000400287947 */ /* 0x000fec0003800000 */
.L_x_1227:
        /* <DEDUP_REMOVED lines=21> */
.L_x_1236:
[----:B------:R-:W-:Y:S05]  /*3100*/  BSYNC B1 ;  /* 0x0000000000017941 */ /* 0x000fea0003800000 */
.L_x_1235:
[----:B------:R-:W-:Y:S01]  /*3110*/  LEA R5, R0, 0x37800000, 0x17 ;  /* 0x3780000000057811 */ /* 0x000fe200078eb8ff */
[----:B------:R-:W-:-:S05]  /*3120*/  IMAD.SHL.U32 R0, R3, 0x200000, RZ ;  /* 0x0020000003007824 */ /* 0x000fca00078e00ff */
[----:B------:R-:W-:-:S07]  /*3130*/  LOP3.LUT R0, R5, R0, R6, 0xfe, !PT ;  /* 0x0000000005007212 */ /* 0x000fce00078efe06 */
.L_x_1234:
[----:B------:R-:W-:Y:S05]  /*3140*/  BSYNC B0 ;  /* 0x0000000000007941 */ /* 0x000fea0003800000 */
.L_x_1233:
[----:B------:R-:W-:-:S04]  /*3150*/  F2FP.BF16.F32.PACK_AB R0, RZ, R0 ;  /* 0x00000000ff00723e */ /* 0x000fc800000010ff */
[----:B------:R-:W-:Y:S01]  /*3160*/  PRMT R24, R0, 0x7610, R24 ;  /* 0x0000761000187816 */ /* 0x000fe20000000018 */
[----:B------:R-:W-:Y:S06]  /*3170*/  BRA `(.L_x_1214) ;  /* 0x0000000000b47947 */ /* 0x000fec0003800000 */
.L_x_1226:
        /* <DEDUP_REMOVED lines=14> */
.L_x_1240:
[----:B------:R-:W-:Y:S05]  /*3260*/  BSYNC B0 ;  /* 0x0000000000007941 */ /* 0x000fea0003800000 */
.L_x_1239:
[----:B------:R-:W-:-:S04]  /*3270*/  F2FP.BF16.F32.PACK_AB R0, RZ, R0 ;  /* 0x00000000ff00723e */ /* 0x000fc800000010ff */
[----:B------:R-:W-:Y:S01]  /*3280*/  PRMT R24, R0, 0x7610, R24 ;  /* 0x0000761000187816 */ /* 0x000fe20000000018 */
[----:B------:R-:W-:Y:S06]  /*3290*/  BRA `(.L_x_1214) ;  /* 0x00000000006c7947 */ /* 0x000fec0003800000 */
.L_x_1213:
        /* <DEDUP_REMOVED lines=16> */
.L_x_1241:
[----:B------:R-:W-:Y:S01]  /*33a0*/  PRMT R24, RZ, 0x7610, R24 ;  /* 0x00007610ff187816 */ /* 0x000fe20000000018 */
[----:B------:R-:W-:Y:S06]  /*33b0*/  BRA `(.L_x_1214) ;  /* 0x0000000000247947 */ /* 0x000fec0003800000 */
.L_x_1238:
[----:B------:R-:W2:Y:S02]  /*33c0*/  LDG.E.64 R4, desc[UR36][R4.64] ;  /* 0x0000002404047981 */ /* 0x000ea4000c1e1b00 */
[----:B--2---:R-:W0:Y:S02]  /*33d0*/  I2F.U64 R0, R4 ;  /* 0x0000000400007312 */ /* 0x004e240000301000 */
[----:B0-----:R-:W-:-:S04]  /*33e0*/  F2FP.BF16.F32.PACK_AB R0, RZ, R0 ;  /* 0x00000000ff00723e */ /* 0x001fc800000010ff */
[----:B------:R-:W-:Y:S01]  /*33f0*/  PRMT R24, R0, 0x7610, R24 ;  /* 0x0000761000187816 */ /* 0x000fe20000000018 */
[----:B------:R-:W-:Y:S06]  /*3400*/  BRA `(.L_x_1214) ;  /* 0x0000000000107947 */ /* 0x000fec0003800000 */
.L_x_1237:
[----:B------:R-:W2:Y:S02]  /*3410*/  LDG.E R4, desc[UR36][R4.64] ;  /* 0x0000002404047981 */ /* 0x000ea4000c1e1900 */
[----:B--2---:R-:W-:-:S04]  /*3420*/  I2FP.F32.U32 R0, R4 ;  /* 0x0000000400007245 */ /* 0x004fc80000201000 */
[----:B------:R-:W-:-:S04]  /*3430*/  F2FP.BF16.F32.PACK_AB R0, RZ, R0 ;  /* 0x00000000ff00723e */ /* 0x000fc800000010ff */
[----:B------:R-:W-:-:S07]  /*3440*/  PRMT R24, R0, 0x7610, R24 ;  /* 0x0000761000187816 */ /* 0x000fce0000000018 */
.L_x_1214:
[----:B------:R-:W-:-:S07]  /*3450*/  VIADD R23, R23, 0x80 ;  /* 0x0000008017177836 */ /* 0x000fce0000000000 */
.L_x_1208:
[----:B------:R-:W-:Y:S05]  /*3460*/  BSYNC B6 ;  /* 0x0000000000067941 */ /* 0x000fea0003800000 */
.L_x_1207:
[----:B------:R-:W-:Y:S01]  /*3470*/  ISETP.GE.AND P0, PT, R23, R16, PT ;  /* 0x000000101700720c */ /* 0x000fe20003f06270 */
[----:B------:R-:W-:-:S12]  /*3480*/  BSSY B6, `(.L_x_1242) ;  /* 0x000010f000067945 */ /* 0x000fd80003800000 */
        /* <DEDUP_REMOVED lines=23> */
.L_x_1247:
[----:B------:R-:W2:Y:S02]  /*3600*/  LDG.E.U8 R4, desc[UR36][R4.64] ;  /* 0x0000002404047981 */ /* 0x000ea4000c1e1100 */
[----:B--2---:R-:W-:-:S04]  /*3610*/  I2FP.F32.U32 R0, R4 ;  /* 0x0000000400007245 */ /* 0x004fc80000201000 */
[----:B------:R-:W-:-:S04]  /*3620*/  F2FP.BF16.F32.PACK_AB R0, RZ, R0 ;  /* 0x00000000ff00723e */ /* 0x000fc800000010ff */
[----:B------:R-:W-:Y:S01]  /*3630*/  PRMT R25, R0, 0x7610, R25 ;  /* 0x0000761000197816 */ /* 0x000fe20000000019 */
[----:B------:R-:W-:Y:S06]  /*3640*/  BRA `(.L_x_1243) ;  /* 0x0000000c00c87947 */ /* 0x000fec0003800000 */
.L_x_1246:
        /* <DEDUP_REMOVED lines=11> */
.L_x_1250:
[----:B------:R-:W2:Y:S02]  /*3700*/  LDG.E R4, desc[UR36][R4.64] ;  /* 0x0000002404047981 */ /* 0x000ea4000c1e1900 */
[----:B--2---:R-:W-:-:S04]  /*3710*/  I2FP.F32.S32 R0, R4 ;  /* 0x0000000400007245 */ /* 0x004fc80000201400 */
[----:B------:R-:W-:-:S04]  /*3720*/  F2FP.BF16.F32.PACK_AB R0, RZ, R0 ;  /* 0x00000000ff00723e */ /* 0x000fc800000010ff */
[----:B------:R-:W-:Y:S01]  /*3730*/  PRMT R25, R0, 0x7610, R25 ;  /* 0x0000761000197816 */ /* 0x000fe20000000019 */
[----:B------:R-:W-:Y:S06]  /*3740*/  BRA `(.L_x_1243) ;  /* 0x0000000c00887947 */ /* 0x000fec0003800000 */
.L_x_1249:
[----:B------:R-:W2:Y:S02]  /*3750*/  LDG.E.U16 R4, desc[UR36][R4.64] ;  /* 0x0000002404047981 */ /* 0x000ea4000c1e1500 */
[----:B--2---:R-:W0:Y:S02]  /*3760*/  I2F.S16 R0, R4 ;  /* 0x0000000400007306 */ /* 0x004e240000101400 */
[----:B0-----:R-:W-:-:S04]  /*3770*/  F2FP.BF16.F32.PACK_AB R0, RZ, R0 ;  /* 0x00000000ff00723e */ /* 0x001fc800000010ff */
[----:B------:R-:W-:Y:S01]  /*3780*/  PRMT R25, R0, 0x7610, R25 ;  /* 0x0000761000197816 */ /* 0x000fe20000000019 */
[----:B------:R-:W-:Y:S06]  /*3790*/  BRA `(.L_x_1243) ;  /* 0x0000000c00747947 */ /* 0x000fec0003800000 */
.L_x_1245:
        /* <DEDUP_REMOVED lines=9> */
.L_x_1252:
[----:B------:R-:W2:Y:S02]  /*3830*/  LDG.E.U16 R0, desc[UR36][R4.64] ;  /* 0x0000002404007981 */ /* 0x000ea4000c1e1500 */
[----:B--2---:R-:W-:-:S05]  /*3840*/  HADD2.F32 R0, -RZ, R0.H0_H0 ;  /* 0x20000000ff007230 */ /* 0x004fca0000004100 */
[----:B------:R-:W-:-:S04]  /*3850*/  F2FP.BF16.F32.PACK_AB R0, RZ, R0 ;  /* 0x00000000ff00723e */ /* 0x000fc800000010ff */
[----:B------:R-:W-:Y:S01]  /*3860*/  PRMT R25, R0, 0x7610, R25 ;  /* 0x0000761000197816 */ /* 0x000fe20000000019 */
[----:B------:R-:W-:Y:S06]  /*3870*/  BRA `(.L_x_1243) ;  /* 0x0000000c003c7947 */ /* 0x000fec0003800000 */
.L_x_1251:
        /* <DEDUP_REMOVED lines=9> */
.L_x_1254:
[----:B------:R-:W2:Y:S02]  /*3910*/  LDG.E.U16 R4, desc[UR36][R4.64] ;  /* 0x0000002404047981 */ /* 0x000ea4000c1e1500 */
[----:B--2---:R-:W-:-:S05]  /*3920*/  HADD2.F32 R0, -RZ, R4.H0_H0 ;  /* 0x20000004ff007230 */ /* 0x004fca0000004100 */
[----:B------:R-:W-:-:S04]  /*3930*/  F2FP.BF16.F32.PACK_AB R0, RZ, R0 ;  /* 0x00000000ff00723e */ /* 0x000fc800000010ff */
[----:B------:R-:W-:Y:S01]  /*3940*/  PRMT R25, R0, 0x7610, R25 ;  /* 0x0000761000197816 */ /* 0x000fe20000000019 */
[----:B------:R-:W-:Y:S06]  /*3950*/  BRA `(.L_x_1243) ;  /* 0x0000000c00047947 */ /* 0x000fec0003800000 */
.L_x_1253:
        /* <DEDUP_REMOVED lines=9> */
.L_x_1244:
        /* <DEDUP_REMOVED lines=14> */
.L_x_1257:
        /* <DEDUP_REMOVED lines=9> */
.L_x_1256:
        /* <DEDUP_REMOVED lines=28> */
.L_x_1259:
        /* <DEDUP_REMOVED lines=15> */
.L_x_1258:
[----:B------:R1:W5:Y:S01]  /*3e10*/  LDG.E.U16 R25, desc[UR36][R4.64] ;  /* 0x0000002404197981 */ /* 0x000362000c1e1500 */
[----:B------:R-:W-:Y:S05]  /*3e20*/  BRA `(.L_x_1243) ;  /* 0x0000000400d07947 */ /* 0x000fea0003800000 */
.L_x_1255:
        /* <DEDUP_REMOVED lines=13> */
.L_x_1262:
        /* <DEDUP_REMOVED lines=21> */
.L_x_1266:
[----:B------:R-:W-:Y:S05]  /*4050*/  BSYNC B1 ;  /* 0x0000000000017941 */ /* 0x000fea0003800000 */
.L_x_1265:
[----:B------:R-:W-:Y:S01]  /*4060*/  LEA R5, R0, 0x3b800000, 0x17 ;  /* 0x3b80000000057811 */ /* 0x000fe200078eb8ff */
[----:B------:R-:W-:-:S05]  /*4070*/  IMAD.SHL.U32 R0, R3, 0x100000, RZ ;  /* 0x0010000003007824 */ /* 0x000fca00078e00ff */
[----:B------:R-:W-:-:S07]  /*4080*/  LOP3.LUT R0, R5, R0, R6, 0xfe, !PT ;  /* 0x0000000005007212 */ /* 0x000fce00078efe06 */
.L_x_1264:
[----:B------:R-:W-:Y:S05]  /*4090*/  BSYNC B0 ;  /* 0x0000000000007941 */ /* 0x000fea0003800000 */
.L_x_1263:
[----:B------:R-:W-:-:S04]  /*40a0*/  F2FP.BF16.F32.PACK_AB R0, RZ, R0 ;  /* 0x00000000ff00723e */ /* 0x000fc800000010ff */
[----:B------:R-:W-:Y:S01]  /*40b0*/  PRMT R25, R0, 0x7610, R25 ;  /* 0x0000761000197816 */ /* 0x000fe20000000019 */
[----:B------:R-:W-:Y:S06]  /*40c0*/  BRA `(.L_x_1243) ;  /* 0x0000000400287947 */ /* 0x000fec0003800000 */
.L_x_1261:
        /* <DEDUP_REMOVED lines=21> */
.L_x_1270:
[----:B------:R-:W-:Y:S05]  /*4220*/  BSYNC B1 ;  /* 0x0000000000017941 */ /* 0x000fea0003800000 */
.L_x_1269:
[----:B------:R-:W-:Y:S01]  /*4230*/  LEA R5, R0, 0x37800000, 0x17 ;  /* 0x3780000000057811 */ /* 0x000fe200078eb8ff */
[----:B------:R-:W-:-:S05]  /*4240*/  IMAD.SHL.U32 R0, R3, 0x200000, RZ ;  /* 0x0020000003007824 */ /* 0x000fca00078e00ff */
[----:B------:R-:W-:-:S07]  /*4250*/  LOP3.LUT R0, R5, R0, R6, 0xfe, !PT ;  /* 0x0000000005007212 */ /* 0x000fce00078efe06 */
.L_x_1268:
[----:B------:R-:W-:Y:S05]  /*4260*/  BSYNC B0 ;  /* 0x0000000000007941 */ /* 0x000fea0003800000 */
.L_x_1267:
[----:B------:R-:W-:-:S04]  /*4270*/  F2FP.BF16.F32.PACK_AB R0, RZ, R0 ;  /* 0x00000000ff00723e */ /* 0x000fc800000010ff */
[----:B------:R-:W-:Y:S01]  /*4280*/  PRMT R25, R0, 0x7610, R25 ;  /* 0x0000761000197816 */ /* 0x000fe20000000019 */
[----:B------:R-:W-:Y:S06]  /*4290*/  BRA `(.L_x_1243) ;  /* 0x0000000000b47947 */ /* 0x000fec0003800000 */
.L_x_1260:
        /* <DEDUP_REMOVED lines=14> */
.L_x_1274:
[----:B------:R-:W-:Y:S05]  /*4380*/  BSYNC B0 ;  /* 0x0000000000007941 */ /* 0x000fea0003800000 */
.L_x_1273:
[----:B------:R-:W-:-:S04]  /*4390*/  F2FP.BF16.F32.PACK_AB R0, RZ, R0 ;  /* 0x00000000ff00723e */ /* 0x000fc800000010ff */
[----:B------:R-:W-:Y:S01]  /*43a0*/  PRMT R25, R0, 0x7610, R25 ;  /* 0x0000761000197816 */ /* 0x000fe20000000019 */
[----:B------:R-:W-:Y:S06]  /*43b0*/  BRA `(.L_x_1243) ;  /* 0x00000000006c7947 */ /* 0x000fec0003800000 */
.L_x_1248:
        /* <DEDUP_REMOVED lines=16> */
.L_x_1275:
[----:B------:R-:W-:Y:S01]  /*44c0*/  PRMT R25, RZ, 0x7610, R25 ;  /* 0x00007610ff197816 */ /* 0x000fe20000000019 */
[----:B------:R-:W-:Y:S06]  /*44d0*/  BRA `(.L_x_1243) ;  /* 0x0000000000247947 */ /* 0x000fec0003800000 */
.L_x_1272:
[----:B------:R-:W2:Y:S02]  /*44e0*/  LDG.E.64 R4, desc[UR36][R4.64] ;  /* 0x0000002404047981 */ /* 0x000ea4000c1e1b00 */
[----:B--2---:R-:W0:Y:S02]  /*44f0*/  I2F.U64 R0, R4 ;  /* 0x0000000400007312 */ /* 0x004e240000301000 */
[----:B0-----:R-:W-:-:S04]  /*4500*/  F2FP.BF16.F32.PACK_AB R0, RZ, R0 ;  /* 0x00000000ff00723e */ /* 0x001fc800000010ff */
[----:B------:R-:W-:Y:S01]  /*4510*/  PRMT R25, R0, 0x7610, R25 ;  /* 0x0000761000197816 */ /* 0x000fe20000000019 */
[----:B------:R-:W-:Y:S06]  /*4520*/  BRA `(.L_x_1243) ;  /* 0x0000000000107947 */ /* 0x000fec0003800000 */
.L_x_1271:
[----:B------:R-:W2:Y:S02]  /*4530*/  LDG.E R4, desc[UR36][R4.64] ;  /* 0x0000002404047981 */ /* 0x000ea4000c1e1900 */
[----:B--2---:R-:W-:-:S04]  /*4540*/  I2FP.F32.U32 R0, R4 ;  /* 0x0000000400007245 */ /* 0x004fc80000201000 */
[----:B------:R-:W-:-:S04]  /*4550*/  F2FP.BF16.F32.PACK_AB R0, RZ, R0 ;  /* 0x00000000ff00723e */ /* 0x000fc800000010ff */
[----:B------:R-:W-:-:S07]  /*4560*/  PRMT R25, R0, 0x7610, R25 ;  /* 0x0000761000197816 */ /* 0x000fce0000000019 */
.L_x_1243:
[----:B------:R-:W-:Y:S05]  /*4570*/  BSYNC B6 ;  /* 0x0000000000067941 */ /* 0x000fea0003800000 */
.L_x_1242:
[----:B01----:R-:W0:Y:S01]  /*4580*/  S2R R5, SR_TID.X ;  /* 0x0000000000057919 */ /* 0x003e220000002100 */
[----:B-----5:R-:W-:Y:S01]  /*4590*/  IMAD.U32 R0, R25, 0x10000, RZ ;  /* 0x0001000019007824 */ /* 0x020fe200078e00ff */
[----:B------:R-:W1:Y:S01]  /*45a0*/  LDC.U8 R18, c[0x0][0x234] ;  /* 0x00008d00ff127b82 */ /* 0x000e620000000000 */
[----:B------:R-:W-:Y:S03]  /*45b0*/  BSSY B0, `(.L_x_1276) ;  /* 0x0000014000007945 */ /* 0x000fe60003800000 */
[----:B------:R-:W-:Y:S01]  /*45c0*/  FSETP.NEU.FTZ.AND P0, PT, R0, RZ, PT ;  /* 0x000000ff0000720b */ /* 0x000fe20003f1d000 */
[----:B0-----:R-:W-:Y:S01]  /*45d0*/  IMAD.MOV.U32 R25, RZ, RZ, R5 ;  /* 0x000000ffff197224 */ /* 0x001fe200078e0005 */
[----:B------:R-:W-:-:S03]  /*45e0*/  ISETP.GE.AND P2, PT, R5, R16, PT ;  /* 0x000000100500720c */ /* 0x000fc60003f46270 */
[C---:B------:R-:W-:Y:S02]  /*45f0*/  VIADD R3, R25.reuse, 0x180 ;  /* 0x0000018019037836 */ /* 0x040fe40000000000 */
[----:B------:R-:W-:-:S03]  /*4600*/  VIADD R23, R25, 0x80 ;  /* 0x0000008019177836 */ /* 0x000fc60000000000 */
[-C--:B------:R-:W-:Y:S01]  /*4610*/  ISETP.GE.OR P0, PT, R3, R16.reuse, !P0 ;  /* 0x000000100300720c */ /* 0x080fe20004706670 */
[----:B------:R-:W-:Y:S01]  /*4620*/  VIADD R3, R25, 0x100 ;  /* 0x0000010019037836 */ /* 0x000fe20000000000 */
[----:B------:R-:W-:-:S04]  /*4630*/  ISETP.GE.AND P4, PT, R23, R16, PT ;  /* 0x000000101700720c */ /* 0x000fc80003f86270 */
[----:B------:R-:W-:-:S07]  /*4640*/  ISETP.GE.AND P1, PT, R3, R16, PT ;  /* 0x000000100300720c */ /* 0x000fce0003f26270 */
[----:B------:R-:W-:-:S04]  /*4650*/  @!P0 FSET.BF.GT.FTZ.AND R0, R0, RZ, PT ;  /* 0x000000ff0000820a */ /* 0x000fc80003814000 */
[----:B------:R-:W-:Y:S01]  /*4660*/  @!P0 F2FP.BF16.F32.PACK_AB R0, RZ, R0 ;  /* 0x00000000ff00823e */ /* 0x000fe200000010ff */
[----:B-1----:R-:W-:Y:S06]  /*4670*/  @P2 BRA `(.L_x_1277) ;  /* 0x00000000001c2947 */ /* 0x002fec0003800000 */
[----:B------:R-:W-:Y:S01]  /*4680*/  IMAD.U32 R22, R22, 0x10000, RZ ;  /* 0x0001000016167824 */ /* 0x000fe200078e00ff */
[----:B------:R-:W-:Y:S02]  /*4690*/  ULDC.U16 UR4, c[0x0][0x216] ;  /* 0x0000858000047ab9 */ /* 0x000fe40000000400 */
[----:B------:R-:W-:Y:S02]  /*46a0*/  IMAD.U32 R3, RZ, RZ, UR4 ;  /* 0x00000004ff037e24 */ /* 0x000fe4000f8e00ff */
[----:B------:R-:W-:-:S13]  /*46b0*/  FSETP.NEU.FTZ.AND P3, PT, R22, RZ, PT ;  /* 0x000000ff1600720b */ /* 0x000fda0003f7d000 */
[----:B------:R-:W-:-:S04]  /*46c0*/  @P3 FSET.BF.GT.FTZ.AND R22, R22, RZ, PT ;  /* 0x000000ff1616320a */ /* 0x000fc80003814000 */
[----:B------:R-:W-:-:S04]  /*46d0*/  @P3 F2FP.BF16.F32.PACK_AB R22, RZ, R22 ;  /* 0x00000016ff16323e */ /* 0x000fc800000010ff */
[----:B------:R-:W-:-:S07]  /*46e0*/  @P3 PRMT R3, R22, 0x7610, R3 ;  /* 0x0000761016033816 */ /* 0x000fce0000000003 */
.L_x_1277:
[----:B------:R-:W-:Y:S05]  /*46f0*/  BSYNC B0 ;  /* 0x0000000000007941 */ /* 0x000fea0003800000 */
.L_x_1276:
[----:B------:R-:W-:Y:S04]  /*4700*/  BSSY B0, `(.L_x_1278) ;  /* 0x0000009000007945 */ /* 0x000fe80003800000 */
[----:B------:R-:W-:Y:S05]  /*4710*/  @P4 BRA `(.L_x_1279) ;  /* 0x00000000001c4947 */ /* 0x000fea0003800000 */
[----:B------:R-:W-:Y:S01]  /*4720*/  IMAD.U32 R19, R19, 0x10000, RZ ;  /* 0x0001000013137824 */ /* 0x000fe200078e00ff */
[----:B------:R-:W-:Y:S02]  /*4730*/  ULDC.U16 UR4, c[0x0][0x216] ;  /* 0x0000858000047ab9 */ /* 0x000fe40000000400 */
[----:B------:R-:W-:Y:S02]  /*4740*/  IMAD.U32 R22, RZ, RZ, UR4 ;  /* 0x00000004ff167e24 */ /* 0x000fe4000f8e00ff */
[----:B------:R-:W-:-:S13]  /*4750*/  FSETP.NEU.FTZ.AND P3, PT, R19, RZ, PT ;  /* 0x000000ff1300720b */ /* 0x000fda0003f7d000 */
[----:B------:R-:W-:-:S04]  /*4760*/  @P3 FSET.BF.GT.FTZ.AND R19, R19, RZ, PT ;  /* 0x000000ff1313320a */ /* 0x000fc80003814000 */
[----:B------:R-:W-:-:S04]  /*4770*/  @P3 F2FP.BF16.F32.PACK_AB R19, RZ, R19 ;  /* 0x00000013ff13323e */ /* 0x000fc800000010ff */
[----:B------:R-:W-:-:S07]  /*4780*/  @P3 PRMT R22, R19, 0x7610, R22 ;  /* 0x0000761013163816 */ /* 0x000fce0000000016 */
.L_x_1279:
[----:B------:R-:W-:Y:S05]  /*4790*/  BSYNC B0 ;  /* 0x0000000000007941 */ /* 0x000fea0003800000 */
.L_x_1278:
        /* <DEDUP_REMOVED lines=9> */
.L_x_1281:
[----:B------:R-:W-:Y:S05]  /*4830*/  BSYNC B0 ;  /* 0x0000000000007941 */ /* 0x000fea0003800000 */
.L_x_1280:
[----:B------:R-:W-:Y:S01]  /*4840*/  BSSY B6, `(.L_x_1282) ;  /* 0x0000114000067945 */ /* 0x000fe20003800000 */
[----:B------:R-:W-:-:S03]  /*4850*/  @!P0 PRMT R17, R0, 0x7610, R17 ;  /* 0x0000761000118816 */ /* 0x000fc60000000011 */
[----:B------:R-:W-:Y:S05]  /*4860*/  @P2 BRA `(.L_x_1283) ;  /* 0x0000001000442947 */ /* 0x000fea0003800000 */
        /* <DEDUP_REMOVED lines=19> */
[----:B------:R-:W-:-:S04]  /*49a0*/  IMAD.MOV.U32 R25, RZ, RZ, R23 ;  /* 0x000000ffff197224 */ /* 0x000fc800078e0017 */
[----:B------:R-:W0:Y:S02]  /*49b0*/  F2I.FTZ.TRUNC.NTZ R3, R3 ;  /* 0x0000000300037305 */ /* 0x000e24000021f100 */
[----:B0-----:R0:W-:Y:S01]  /*49c0*/  STG.E.U8 desc[UR36][R8.64], R3 ;  /* 0x0000000308007986 */ /* 0x0011e2000c101124 */
[----:B------:R-:W-:Y:S05]  /*49d0*/  BRA `(.L_x_1283) ;  /* 0x0000000c00e87947 */ /* 0x000fea0003800000 */
.L_x_1287:
[----:B------:R-:W-:Y:S02]  /*49e0*/  IMAD.U32 R5, R3, 0x10000, RZ ;  /* 0x0001000003057824 */ /* 0x000fe400078e00ff */
[----:B------:R-:W-:-:S04]  /*49f0*/  IMAD.MOV.U32 R25, RZ, RZ, R23 ;  /* 0x000000ffff197224 */ /* 0x000fc800078e0017 */
[----:B------:R-:W0:Y:S02]  /*4a00*/  F2I.S64.TRUNC R4, R5 ;  /* 0x0000000500047311 */ /* 0x000e24000020d900 */
[----:B0-----:R0:W-:Y:S01]  /*4a10*/  STG.E.U8 desc[UR36][R8.64], R4 ;  /* 0x0000000408007986 */ /* 0x0011e2000c101124 */
[----:B------:R-:W-:Y:S05]  /*4a20*/  BRA `(.L_x_1283) ;  /* 0x0000000c00d47947 */ /* 0x000fea0003800000 */
.L_x_1286:
        /* <DEDUP_REMOVED lines=11> */
.L_x_1290:
[----:B------:R-:W-:Y:S02]  /*4ae0*/  IMAD.U32 R3, R3, 0x10000, RZ ;  /* 0x0001000003037824 */ /* 0x000fe400078e00ff */
[----:B------:R-:W-:-:S04]  /*4af0*/  IMAD.MOV.U32 R25, RZ, RZ, R23 ;  /* 0x000000ffff197224 */ /* 0x000fc800078e0017 */
[----:B------:R-:W0:Y:S02]  /*4b00*/  F2I.FTZ.TRUNC.NTZ R3, R3 ;  /* 0x0000000300037305 */ /* 0x000e24000021f100 */
[----:B0-----:R0:W-:Y:S01]  /*4b10*/  STG.E desc[UR36][R8.64], R3 ;  /* 0x0000000308007986 */ /* 0x0011e2000c101924 */
[----:B------:R-:W-:Y:S05]  /*4b20*/  BRA `(.L_x_1283) ;  /* 0x0000000c00947947 */ /* 0x000fea0003800000 */
.L_x_1289:
[----:B------:R-:W-:Y:S02]  /*4b30*/  IMAD.U32 R3, R3, 0x10000, RZ ;  /* 0x0001000003037824 */ /* 0x000fe400078e00ff */
[----:B------:R-:W-:-:S04]  /*4b40*/  IMAD.MOV.U32 R25, RZ, RZ, R23 ;  /* 0x000000ffff197224 */ /* 0x000fc800078e0017 */
[----:B------:R-:W0:Y:S02]  /*4b50*/  F2I.FTZ.TRUNC.NTZ R3, R3 ;  /* 0x0000000300037305 */ /* 0x000e24000021f100 */
[----:B0-----:R0:W-:Y:S01]  /*4b60*/  STG.E.U16 desc[UR36][R8.64], R3 ;  /* 0x0000000308007986 */ /* 0x0011e2000c101524 */
[----:B------:R-:W-:Y:S05]  /*4b70*/  BRA `(.L_x_1283) ;  /* 0x0000000c00807947 */ /* 0x000fea0003800000 */
.L_x_1285:
        /* <DEDUP_REMOVED lines=10> */
.L_x_1292:
[----:B------:R-:W-:Y:S02]  /*4c20*/  IMAD.U32 R0, R3, 0x10000, RZ ;  /* 0x0001000003007824 */ /* 0x000fe400078e00ff */
[----:B------:R-:W-:-:S03]  /*4c30*/  IMAD.MOV.U32 R25, RZ, RZ, R23 ;  /* 0x000000ffff197224 */ /* 0x000fc600078e0017 */
[----:B------:R-:W-:-:S05]  /*4c40*/  F2FP.F16.F32.PACK_AB R0, RZ, R0 ;  /* 0x00000000ff00723e */ /* 0x000fca00000000ff */
[----:B------:R0:W-:Y:S01]  /*4c50*/  STG.E.U16 desc[UR36][R8.64], R0 ;  /* 0x0000000008007986 */ /* 0x0001e2000c101524 */
[----:B------:R-:W-:Y:S05]  /*4c60*/  BRA `(.L_x_1283) ;  /* 0x0000000c00447947 */ /* 0x000fea0003800000 */
.L_x_1291:
        /* <DEDUP_REMOVED lines=11> */
.L_x_1294:
[----:B------:R-:W-:Y:S02]  /*4d20*/  IMAD.U32 R3, R3, 0x10000, RZ ;  /* 0x0001000003037824 */ /* 0x000fe400078e00ff */
[----:B------:R-:W-:-:S03]  /*4d30*/  IMAD.MOV.U32 R25, RZ, RZ, R23 ;  /* 0x000000ffff197224 */ /* 0x000fc600078e0017 */
[----:B------:R-:W-:-:S04]  /*4d40*/  F2FP.F16.F32.PACK_AB R3, RZ, R3 ;  /* 0x00000003ff03723e */ /* 0x000fc800000000ff */
[----:B------:R-:W-:-:S05]  /*4d50*/  PRMT R3, R3, 0x5410, RZ ;  /* 0x0000541003037816 */ /* 0x000fca00000000ff */
[----:B------:R0:W-:Y:S01]  /*4d60*/  STG.E desc[UR36][R8.64], R3 ;  /* 0x0000000308007986 */ /* 0x0001e2000c101924 */
[----:B------:R-:W-:Y:S05]  /*4d70*/  BRA `(.L_x_1283) ;  /* 0x0000000c00007947 */ /* 0x000fea0003800000 */
.L_x_1293:
[----:B------:R-:W-:Y:S02]  /*4d80*/  IMAD.U32 R4, R3, 0x10000, RZ ;  /* 0x0001000003047824 */ /* 0x000fe400078e00ff */
[----:B------:R-:W-:Y:S02]  /*4d90*/  IMAD.MOV.U32 R25, RZ, RZ, R23 ;  /* 0x000000ffff197224 */ /* 0x000fe400078e0017 */
[----:B------:R-:W-:-:S06]  /*4da0*/  FMUL.FTZ R4, R4, 1 ;  /* 0x3f80000004047820 */ /* 0x000fcc0000410000 */
[----:B------:R-:W0:Y:S02]  /*4db0*/  F2F.F64.F32 R4, R4 ;  /* 0x0000000400047310 */ /* 0x000e240000201800 */
[----:B0-----:R0:W-:Y:S01]  /*4dc0*/  STG.E.64 desc[UR36][R8.64], R4 ;  /* 0x0000000408007986 */ /* 0x0011e2000c101b24 */
[----:B------:R-:W-:Y:S05]  /*4dd0*/  BRA `(.L_x_1283) ;  /* 0x0000000800e87947 */ /* 0x000fea0003800000 */
.L_x_1284:
        /* <DEDUP_REMOVED lines=14> */
.L_x_1297:
[----:B------:R-:W-:Y:S01]  /*4ec0*/  IMAD.U32 R3, R3, 0x10000, RZ ;  /* 0x0001000003037824 */ /* 0x000fe200078e00ff */
[----:B------:R-:W-:Y:S01]  /*4ed0*/  CS2R R6, SRZ ;  /* 0x0000000000067805 */ /* 0x000fe2000001ff00 */
[----:B------:R-:W-:Y:S02]  /*4ee0*/  IMAD.MOV.U32 R25, RZ, RZ, R23 ;  /* 0x000000ffff197224 */ /* 0x000fe400078e0017 */
[----:B------:R-:W-:-:S04]  /*4ef0*/  FMUL.FTZ R3, R3, 1 ;  /* 0x3f80000003037820 */ /* 0x000fc80000410000 */
[----:B------:R-:W0:Y:S02]  /*4f00*/  F2F.F64.F32 R4, R3 ;  /* 0x0000000300047310 */ /* 0x000e240000201800 */
[----:B0-----:R0:W-:Y:S01]  /*4f10*/  STG.E.128 desc[UR36][R8.64], R4 ;  /* 0x0000000408007986 */ /* 0x0011e2000c101d24 */
[----:B------:R-:W-:Y:S05]  /*4f20*/  BRA `(.L_x_1283) ;  /* 0x0000000800947947 */ /* 0x000fea0003800000 */
.L_x_1296:
        /* <DEDUP_REMOVED lines=21> */
.L_x_1301:
[----:B------:R-:W-:Y:S05]  /*5080*/  BSYNC B0 ;  /* 0x0000000000007941 */ /* 0x000fea0003800000 */
.L_x_1300:
[----:B------:R-:W-:Y:S01]  /*5090*/  LOP3.LUT R5, R0, R5, RZ, 0xfc, !PT ;  /* 0x0000000500057212 */ /* 0x000fe200078efcff */
[----:B------:R-:W-:-:S04]  /*50a0*/  IMAD.MOV.U32 R25, RZ, RZ, R23 ;  /* 0x000000ffff197224 */ /* 0x000fc800078e0017 */
[----:B------:R0:W-:Y:S01]  /*50b0*/  STG.E.U8 desc[UR36][R8.64], R5 ;  /* 0x0000000508007986 */ /* 0x0001e2000c101124 */
[----:B------:R-:W-:Y:S05]  /*50c0*/  BRA `(.L_x_1283) ;  /* 0x00000008002c7947 */ /* 0x000fea0003800000 */
.L_x_1299:
        /* <DEDUP_REMOVED lines=13> */
.L_x_1303:
[----:B------:R-:W-:Y:S01]  /*51a0*/  IMAD.MOV.U32 R0, RZ, RZ, 0x7f ;  /* 0x0000007fff007424 */ /* 0x000fe200078e00ff */
[----:B------:R-:W-:-:S04]  /*51b0*/  ISETP.GT.U32.AND P0, PT, R3, 0x7f800000, PT ;  /* 0x7f8000000300780c */ /* 0x000fc80003f04070 */
[----:B------:R-:W-:-:S09]  /*51c0*/  SEL R0, R0, 0x7c, P0 ;  /* 0x0000007c00007807 */ /* 0x000fd20000000000 */
.L_x_1304:
[----:B------:R-:W-:Y:S05]  /*51d0*/  BSYNC B0 ;  /* 0x0000000000007941 */ /* 0x000fea0003800000 */
.L_x_1302:
[----:B------:R-:W-:Y:S01]  /*51e0*/  LOP3.LUT R3, R5, 0x80000000, RZ, 0xc0, !PT ;  /* 0x8000000005037812 */ /* 0x000fe200078ec0ff */
[----:B------:R-:W-:-:S03]  /*51f0*/  IMAD.MOV.U32 R25, RZ, RZ, R23 ;  /* 0x000000ffff197224 */ /* 0x000fc600078e0017 */
[----:B------:R-:W-:-:S04]  /*5200*/  SHF.R.U32.HI R3, RZ, 0x18, R3 ;  /* 0x00000018ff037819 */ /* 0x000fc80000011603 */
[----:B------:R-:W-:-:S05]  /*5210*/  LOP3.LUT R3, R0, R3, RZ, 0xfc, !PT ;  /* 0x0000000300037212 */ /* 0x000fca00078efcff */
[----:B------:R0:W-:Y:S01]  /*5220*/  STG.E.U8 desc[UR36][R8.64], R3 ;  /* 0x0000000308007986 */ /* 0x0001e2000c101124 */
[----:B------:R-:W-:Y:S05]  /*5230*/  BRA `(.L_x_1283) ;  /* 0x0000000400d07947 */ /* 0x000fea0003800000 */
.L_x_1298:
[----:B------:R0:W-:Y:S01]  /*5240*/  STG.E.U16 desc[UR36][R8.64], R3 ;  /* 0x0000000308007986 */ /* 0x0001e2000c101524 */
[----:B------:R-:W-:Y:S01]  /*5250*/  IMAD.MOV.U32 R25, RZ, RZ, R23 ;  /* 0x000000ffff197224 */ /* 0x000fe200078e0017 */
[----:B------:R-:W-:Y:S06]  /*5260*/  BRA `(.L_x_1283) ;  /* 0x0000000400c47947 */ /* 0x000fec0003800000 */
.L_x_1295:
        /* <DEDUP_REMOVED lines=13> */
.L_x_1307:
        /* <DEDUP_REMOVED lines=17> */
.L_x_1310:
[----:B------:R-:W-:-:S04]  /*5450*/  LOP3.LUT R3, R5, 0x80000000, RZ, 0xc0, !PT ;  /* 0x8000000005037812 */ /* 0x000fc800078ec0ff */
[----:B------:R-:W-:-:S04]  /*5460*/  SHF.R.U32.HI R3, RZ, 0x18, R3 ;  /* 0x00000018ff037819 */ /* 0x000fc80000011603 */
[----:B------:R-:W-:-:S04]  /*5470*/  LOP3.LUT R0, R0, R3, RZ, 0xfc, !PT ;  /* 0x0000000300007212 */ /* 0x000fc800078efcff */
[----:B------:R-:W-:-:S07]  /*5480*/  PRMT R4, R0, 0x7610, R4 ;  /* 0x0000761000047816 */ /* 0x000fce0000000004 */
.L_x_1309:
[----:B------:R-:W-:Y:S05]  /*5490*/  BSYNC B0 ;  /* 0x0000000000007941 */ /* 0x000fea0003800000 */
.L_x_1308:
[----:B------:R3:W-:Y:S01]  /*54a0*/  STG.E.U8 desc[UR36][R8.64], R4 ;  /* 0x0000000408007986 */ /* 0x0007e2000c101124 */
[----:B------:R-:W-:Y:S01]  /*54b0*/  IMAD.MOV.U32 R25, RZ, RZ, R23 ;  /* 0x000000ffff197224 */ /* 0x000fe200078e0017 */
[----:B------:R-:W-:Y:S06]  /*54c0*/  BRA `(.L_x_1283) ;  /* 0x00000004002c7947 */ /* 0x000fec0003800000 */
.L_x_1306:
        /* <DEDUP_REMOVED lines=17> */
.L_x_1313:
[----:B------:R-:W-:-:S04]  /*55e0*/  LOP3.LUT R3, R5, 0x80000000, RZ, 0xc0, !PT ;  /* 0x8000000005037812 */ /* 0x000fc800078ec0ff */
[----:B------:R-:W-:-:S04]  /*55f0*/  SHF.R.U32.HI R3, RZ, 0x18, R3 ;  /* 0x00000018ff037819 */ /* 0x000fc80000011603 */
[----:B------:R-:W-:-:S04]  /*5600*/  LOP3.LUT R0, R0, R3, RZ, 0xfc, !PT ;  /* 0x0000000300007212 */ /* 0x000fc800078efcff */
[----:B------:R-:W-:-:S07]  /*5610*/  PRMT R4, R0, 0x7610, R4 ;  /* 0x0000761000047816 */ /* 0x000fce0000000004 */
.L_x_1312:
[----:B------:R-:W-:Y:S05]  /*5620*/  BSYNC B0 ;  /* 0x0000000000007941 */ /* 0x000fea0003800000 */
.L_x_1311:
[----:B------:R0:W-:Y:S01]  /*5630*/  STG.E.U8 desc[UR36][R8.64], R4 ;  /* 0x0000000408007986 */ /* 0x0001e2000c101124 */
[----:B------:R-:W-:Y:S01]  /*5640*/  IMAD.MOV.U32 R25, RZ, RZ, R23 ;  /* 0x000000ffff197224 */ /* 0x000fe200078e0017 */
[----:B------:R-:W-:Y:S06]  /*5650*/  BRA `(.L_x_1283) ;  /* 0x0000000000c87947 */ /* 0x000fec0003800000 */
.L_x_1305:
        /* <DEDUP_REMOVED lines=23> */
.L_x_1288:
        /* <DEDUP_REMOVED lines=16> */
.L_x_1316:
[----:B------:R-:W-:Y:S01]  /*58d0*/  IMAD.MOV.U32 R25, RZ, RZ, R23 ;  /* 0x000000ffff197224 */ /* 0x000fe200078e0017 */
[----:B------:R-:W-:Y:S06]  /*58e0*/  BRA `(.L_x_1283) ;  /* 0x0000000000247947 */ /* 0x000fec0003800000 */
.L_x_1315:
[----:B------:R-:W-:Y:S02]  /*58f0*/  IMAD.U32 R4, R3, 0x10000, RZ ;  /* 0x0001000003047824 */ /* 0x000fe400078e00ff */
[----:B------:R-:W-:-:S04]  /*5900*/  IMAD.MOV.U32 R25, RZ, RZ, R23 ;  /* 0x000000ffff197224 */ /* 0x000fc800078e0017 */
[----:B------:R-:W0:Y:S02]  /*5910*/  F2I.U64.TRUNC R4, R4 ;  /* 0x0000000400047311 */ /* 0x000e24000020d800 */
[----:B0-----:R1:W-:Y:S01]  /*5920*/  STG.E.64 desc[UR36][R8.64], R4 ;  /* 0x0000000408007986 */ /* 0x0013e2000c101b24 */
[----:B------:R-:W-:Y:S05]  /*5930*/  BRA `(.L_x_1283) ;  /* 0x0000000000107947 */ /* 0x000fea0003800000 */
.L_x_1314:
[----:B------:R-:W-:Y:S02]  /*5940*/  IMAD.U32 R3, R3, 0x10000, RZ ;  /* 0x0001000003037824 */ /* 0x000fe400078e00ff */
[----:B------:R-:W-:-:S04]  /*5950*/  IMAD.MOV.U32 R25, RZ, RZ, R23 ;  /* 0x000000ffff197224 */ /* 0x000fc800078e0017 */
[----:B------:R-:W0:Y:S02]  /*5960*/  F2I.FTZ.U32.TRUNC.NTZ R3, R3 ;  /* 0x0000000300037305 */ /* 0x000e24000021f000 */
[----:B0-----:R0:W-:Y:S02]  /*5970*/  STG.E desc[UR36][R8.64], R3 ;  /* 0x0000000308007986 */ /* 0x0011e4000c101924 */
.L_x_1283:
[----:B------:R-:W-:Y:S05]  /*5980*/  BSYNC B6 ;  /* 0x0000000000067941 */ /* 0x000fea0003800000 */
.L_x_1282:
        /* <DEDUP_REMOVED lines=25> */
.L_x_1322:
[----:B------:R-:W-:-:S06]  /*5b20*/  IMAD.U32 R5, R22, 0x10000, RZ ;  /* 0x0001000016057824 */ /* 0x000fcc00078e00ff */
[----:B------:R-:W0:Y:S02]  /*5b30*/  F2I.S64.TRUNC R4, R5 ;  /* 0x0000000500047311 */ /* 0x000e24000020d900 */
[----:B0-----:R0:W-:Y:S01]  /*5b40*/  STG.E.U8 desc[UR36][R8.64], R4 ;  /* 0x0000000408007986 */ /* 0x0011e2000c101124 */
[----:B------:R-:W-:Y:S05]  /*5b50*/  BRA `(.L_x_1324) ;  /* 0x0000000c00847947 */ /* 0x000fea0003800000 */
.L_x_1321:
        /* <DEDUP_REMOVED lines=10> */
.L_x_1326:
[----:B------:R-:W-:-:S04]  /*5c00*/  IMAD.U32 R22, R22, 0x10000, RZ ;  /* 0x0001000016167824 */ /* 0x000fc800078e00ff */
[----:B------:R-:W0:Y:S02]  /*5c10*/  F2I.FTZ.TRUNC.NTZ R3, R22 ;  /* 0x0000001600037305 */ /* 0x000e24000021f100 */
[----:B0-----:R0:W-:Y:S01]  /*5c20*/  STG.E desc[UR36][R8.64], R3 ;  /* 0x0000000308007986 */ /* 0x0011e2000c101924 */
[----:B------:R-:W-:Y:S05]  /*5c30*/  BRA `(.L_x_1324) ;  /* 0x0000000c004c7947 */ /* 0x000fea0003800000 */
.L_x_1325:
[----:B------:R-:W-:-:S04]  /*5c40*/  IMAD.U32 R22, R22, 0x10000, RZ ;  /* 0x0001000016167824 */ /* 0x000fc800078e00ff */
[----:B------:R-:W0:Y:S02]  /*5c50*/  F2I.FTZ.TRUNC.NTZ R3, R22 ;  /* 0x0000001600037305 */ /* 0x000e24000021f100 */
[----:B0-----:R0:W-:Y:S01]  /*5c60*/  STG.E.U16 desc[UR36][R8.64], R3 ;  /* 0x0000000308007986 */ /* 0x0011e2000c101524 */
[----:B------:R-:W-:Y:S05]  /*5c70*/  BRA `(.L_x_1324) ;  /* 0x0000000c003c7947 */ /* 0x000fea0003800000 */
.L_x_1320:
        /* <DEDUP_REMOVED lines=9> */
.L_x_1328:
[----:B------:R-:W-:-:S05]  /*5d10*/  IMAD.U32 R0, R22, 0x10000, RZ ;  /* 0x0001000016007824 */ /* 0x000fca00078e00ff */
[----:B------:R-:W-:-:S05]  /*5d20*/  F2FP.F16.F32.PACK_AB R0, RZ, R0 ;  /* 0x00000000ff00723e */ /* 0x000fca00000000ff */
[----:B------:R0:W-:Y:S01]  /*5d30*/  STG.E.U16 desc[UR36][R8.64], R0 ;  /* 0x0000000008007986 */ /* 0x0001e2000c101524 */
[----:B------:R-:W-:Y:S05]  /*5d40*/  BRA `(.L_x_1324) ;  /* 0x0000000c00087947 */ /* 0x000fea0003800000 */
.L_x_1327:
        /* <DEDUP_REMOVED lines=10> */
.L_x_1330:
[----:B------:R-:W-:-:S05]  /*5df0*/  IMAD.U32 R22, R22, 0x10000, RZ ;  /* 0x0001000016167824 */ /* 0x000fca00078e00ff */
[----:B------:R-:W-:-:S04]  /*5e00*/  F2FP.F16.F32.PACK_AB R3, RZ, R22 ;  /* 0x00000016ff03723e */ /* 0x000fc800000000ff */
[----:B------:R-:W-:-:S05]  /*5e10*/  PRMT R3, R3, 0x5410, RZ ;  /* 0x0000541003037816 */ /* 0x000fca00000000ff */
[----:B------:R0:W-:Y:S01]  /*5e20*/  STG.E desc[UR36][R8.64], R3 ;  /* 0x0000000308007986 */ /* 0x0001e2000c101924 */
[----:B------:R-:W-:Y:S05]  /*5e30*/  BRA `(.L_x_1324) ;  /* 0x0000000800cc7947 */ /* 0x000fea0003800000 */
.L_x_1329:
[----:B------:R-:W-:-:S04]  /*5e40*/  IMAD.U32 R4, R22, 0x10000, RZ ;  /* 0x0001000016047824 */ /* 0x000fc800078e00ff */
[----:B------:R-:W-:-:S06]  /*5e50*/  FMUL.FTZ R4, R4, 1 ;  /* 0x3f80000004047820 */ /* 0x000fcc0000410000 */
[----:B------:R-:W0:Y:S02]  /*5e60*/  F2F.F64.F32 R4, R4 ;  /* 0x0000000400047310 */ /* 0x000e240000201800 */
[----:B0-----:R0:W-:Y:S01]  /*5e70*/  STG.E.64 desc[UR36][R8.64], R4 ;  /* 0x0000000408007986 */ /* 0x0011e2000c101b24 */
[----:B------:R-:W-:Y:S05]  /*5e80*/  BRA `(.L_x_1324) ;  /* 0x0000000800b87947 */ /* 0x000fea0003800000 */
.L_x_1319:
        /* <DEDUP_REMOVED lines=13> */
.L_x_1333:
[----:B------:R-:W-:Y:S01]  /*5f60*/  IMAD.U32 R22, R22, 0x10000, RZ ;  /* 0x0001000016167824 */ /* 0x000fe200078e00ff */
[----:B------:R-:W-:-:S03]  /*5f70*/  CS2R R6, SRZ ;  /* 0x0000000000067805 */ /* 0x000fc6000001ff00 */
[----:B------:R-:W-:-:S06]  /*5f80*/  FMUL.FTZ R4, R22, 1 ;  /* 0x3f80000016047820 */ /* 0x000fcc0000410000 */
[----:B------:R-:W0:Y:S02]  /*5f90*/  F2F.F64.F32 R4, R4 ;  /* 0x0000000400047310 */ /* 0x000e240000201800 */
[----:B0-----:R0:W-:Y:S01]  /*5fa0*/  STG.E.128 desc[UR36][R8.64], R4 ;  /* 0x0000000408007986 */ /* 0x0011e2000c101d24 */
[----:B------:R-:W-:Y:S05]  /*5fb0*/  BRA `(.L_x_1324) ;  /* 0x00000008006c7947 */ /* 0x000fea0003800000 */
.L_x_1332:
        /* <DEDUP_REMOVED lines=21> */
.L_x_1337:
[----:B------:R-:W-:Y:S05]  /*6110*/  BSYNC B0 ;  /* 0x0000000000007941 */ /* 0x000fea0003800000 */
.L_x_1336:
[----:B------:R-:W-:-:S05]  /*6120*/  LOP3.LUT R5, R0, R5, RZ, 0xfc, !PT ;  /* 0x0000000500057212 */ /* 0x000fca00078efcff */
[----:B------:R0:W-:Y:S01]  /*6130*/  STG.E.U8 desc[UR36][R8.64], R5 ;  /* 0x0000000508007986 */ /* 0x0001e2000c101124 */
[----:B------:R-:W-:Y:S05]  /*6140*/  BRA `(.L_x_1324) ;  /* 0x0000000800087947 */ /* 0x000fea0003800000 */
.L_x_1335:
        /* <DEDUP_REMOVED lines=13> */
.L_x_1339:
[----:B------:R-:W-:Y:S01]  /*6220*/  IMAD.MOV.U32 R0, RZ, RZ, 0x7f ;  /* 0x0000007fff007424 */ /* 0x000fe200078e00ff */
[----:B------:R-:W-:-:S04]  /*6230*/  ISETP.GT.U32.AND P0, PT, R3, 0x7f800000, PT ;  /* 0x7f8000000300780c */ /* 0x000fc80003f04070 */
[----:B------:R-:W-:-:S09]  /*6240*/  SEL R0, R0, 0x7c, P0 ;  /* 0x0000007c00007807 */ /* 0x000fd20000000000 */
.L_x_1340:
[----:B------:R-:W-:Y:S05]  /*6250*/  BSYNC B0 ;  /* 0x0000000000007941 */ /* 0x000fea0003800000 */
.L_x_1338:
[----:B------:R-:W-:-:S04]  /*6260*/  LOP3.LUT R3, R5, 0x80000000, RZ, 0xc0, !PT ;  /* 0x8000000005037812 */ /* 0x000fc800078ec0ff */
[----:B------:R-:W-:-:S04]  /*6270*/  SHF.R.U32.HI R3, RZ, 0x18, R3 ;  /* 0x00000018ff037819 */ /* 0x000fc80000011603 */
[----:B------:R-:W-:-:S05]  /*6280*/  LOP3.LUT R3, R0, R3, RZ, 0xfc, !PT ;  /* 0x0000000300037212 */ /* 0x000fca00078efcff */
[----:B------:R0:W-:Y:S01]  /*6290*/  STG.E.U8 desc[UR36][R8.64], R3 ;  /* 0x0000000308007986 */ /* 0x0001e2000c101124 */
[----:B------:R-:W-:Y:S05]  /*62a0*/  BRA `(.L_x_1324) ;  /* 0x0000000400b07947 */ /* 0x000fea0003800000 */
.L_x_1334:
[----:B------:R0:W-:Y:S01]  /*62b0*/  STG.E.U16 desc[UR36][R8.64], R22 ;  /* 0x0000001608007986 */ /* 0x0001e2000c101524 */
[----:B------:R-:W-:Y:S05]  /*62c0*/  BRA `(.L_x_1324) ;  /* 0x0000000400a87947 */ /* 0x000fea0003800000 */
.L_x_1331:
        /* <DEDUP_REMOVED lines=12> */
.L_x_1343:
        /* <DEDUP_REMOVED lines=17> */
.L_x_1346:
[----:B------:R-:W-:-:S04]  /*64a0*/  LOP3.LUT R3, R5, 0x80000000, RZ, 0xc0, !PT ;  /* 0x8000000005037812 */ /* 0x000fc800078ec0ff */
[----:B------:R-:W-:-:S04]  /*64b0*/  SHF.R.U32.HI R3, RZ, 0x18, R3 ;  /* 0x00000018ff037819 */ /* 0x000fc80000011603 */
[----:B------:R-:W-:-:S04]  /*64c0*/  LOP3.LUT R0, R0, R3, RZ, 0xfc, !PT ;  /* 0x0000000300007212 */ /* 0x000fc800078efcff */
[----:B------:R-:W-:-:S07]  /*64d0*/  PRMT R4, R0, 0x7610, R4 ;  /* 0x0000761000047816 */ /* 0x000fce0000000004 */
.L_x_1345:
[----:B------:R-:W-:Y:S05]  /*64e0*/  BSYNC B0 ;  /* 0x0000000000007941 */ /* 0x000fea0003800000 */
.L_x_1344:
[----:B------:R3:W-:Y:S01]  /*64f0*/  STG.E.U8 desc[UR36][R8.64], R4 ;  /* 0x0000000408007986 */ /* 0x0007e2000c101124 */
[----:B------:R-:W-:Y:S05]  /*6500*/  BRA `(.L_x_1324) ;  /* 0x0000000400187947 */ /* 0x000fea0003800000 */
.L_x_1342:
        /* <DEDUP_REMOVED lines=17> */
.L_x_1349:
[----:B------:R-:W-:-:S04]  /*6620*/  LOP3.LUT R3, R5, 0x80000000, RZ, 0xc0, !PT ;  /* 0x8000000005037812 */ /* 0x000fc800078ec0ff */
[----:B------:R-:W-:-:S04]  /*6630*/  SHF.R.U32.HI R3, RZ, 0x18, R3 ;  /* 0x00000018ff037819 */ /* 0x000fc80000011603 */
[----:B------:R-:W-:-:S04]  /*6640*/  LOP3.LUT R0, R0, R3, RZ, 0xfc, !PT ;  /* 0x0000000300007212 */ /* 0x000fc800078efcff */
[----:B------:R-:W-:-:S07]  /*6650*/  PRMT R4, R0, 0x7610, R4 ;  /* 0x0000761000047816 */ /* 0x000fce0000000004 */
.L_x_1348:
[----:B------:R-:W-:Y:S05]  /*6660*/  BSYNC B0 ;  /* 0x0000000000007941 */ /* 0x000fea0003800000 */
.L_x_1347:
[----:B------:R0:W-:Y:S01]  /*6670*/  STG.E.U8 desc[UR36][R8.64], R4 ;  /* 0x0000000408007986 */ /* 0x0001e2000c101124 */
[----:B------:R-:W-:Y:S05]  /*6680*/  BRA `(.L_x_1324) ;  /* 0x0000000000b87947 */ /* 0x000fea0003800000 */
.L_x_1341:
        /* <DEDUP_REMOVED lines=22> */
.L_x_1323:
        /* <DEDUP_REMOVED lines=16> */
.L_x_1352:
[----:B------:R-:W-:Y:S05]  /*68f0*/  BRA `(.L_x_1324) ;  /* 0x00000000001c7947 */ /* 0x000fea0003800000 */
.L_x_1351:
[----:B------:R-:W-:-:S06]  /*6900*/  IMAD.U32 R4, R22, 0x10000, RZ ;  /* 0x0001000016047824 */ /* 0x000fcc00078e00ff */
[----:B------:R-:W0:Y:S02]  /*6910*/  F2I.U64.TRUNC R4, R4 ;  /* 0x0000000400047311 */ /* 0x000e24000020d800 */
[----:B0-----:R1:W-:Y:S01]  /*6920*/  STG.E.64 desc[UR36][R8.64], R4 ;  /* 0x0000000408007986 */ /* 0x0013e2000c101b24 */
[----:B------:R-:W-:Y:S05]  /*6930*/  BRA `(.L_x_1324) ;  /* 0x00000000000c7947 */ /* 0x000fea0003800000 */
.L_x_1350:
[----:B------:R-:W-:-:S04]  /*6940*/  IMAD.U32 R22, R22, 0x10000, RZ ;  /* 0x0001000016167824 */ /* 0x000fc800078e00ff */
[----:B------:R-:W0:Y:S02]  /*6950*/  F2I.FTZ.U32.TRUNC.NTZ R3, R22 ;  /* 0x0000001600037305 */ /* 0x000e24000021f000 */
[----:B0-----:R0:W-:Y:S02]  /*6960*/  STG.E desc[UR36][R8.64], R3 ;  /* 0x0000000308007986 */ /* 0x0011e4000c101924 */
.L_x_1324:
        /* <DEDUP_REMOVED lines=25> */
.L_x_1356:
[----:B------:R-:W-:-:S06]  /*6b00*/  IMAD.U32 R5, R19, 0x10000, RZ ;  /* 0x0001000013057824 */ /* 0x000fcc00078e00ff */
[----:B------:R-:W0:Y:S02]  /*6b10*/  F2I.S64.TRUNC R4, R5 ;  /* 0x0000000500047311 */ /* 0x000e24000020d900 */
[----:B0-----:R0:W-:Y:S01]  /*6b20*/  STG.E.U8 desc[UR36][R8.64], R4 ;  /* 0x0000000408007986 */ /* 0x0011e2000c101124 */
[----:B------:R-:W-:Y:S05]  /*6b30*/  BRA `(.L_x_1358) ;  /* 0x0000000c00847947 */ /* 0x000fea0003800000 */
.L_x_1355:
        /* <DEDUP_REMOVED lines=10> */
.L_x_1360:
[----:B------:R-:W-:-:S06]  /*6be0*/  IMAD.U32 R19, R19, 0x10000, RZ ;  /* 0x0001000013137824 */ /* 0x000fcc00078e00ff */
[----:B------:R-:W0:Y:S02]  /*6bf0*/  F2I.FTZ.TRUNC.NTZ R19, R19 ;  /* 0x0000001300137305 */ /* 0x000e24000021f100 */
[----:B0-----:R0:W-:Y:S01]  /*6c00*/  STG.E desc[UR36][R8.64], R19 ;  /* 0x0000001308007986 */ /* 0x0011e2000c101924 */
[----:B------:R-:W-:Y:S05]  /*6c10*/  BRA `(.L_x_1358) ;  /* 0x0000000c004c7947 */ /* 0x000fea0003800000 */
.L_x_1359:
[----:B------:R-:W-:-:S06]  /*6c20*/  IMAD.U32 R19, R19, 0x10000, RZ ;  /* 0x0001000013137824 */ /* 0x000fcc00078e00ff */
[----:B------:R-:W0:Y:S02]  /*6c30*/  F2I.FTZ.TRUNC.NTZ R19, R19 ;  /* 0x0000001300137305 */ /* 0x000e24000021f100 */
[----:B0-----:R0:W-:Y:S01]  /*6c40*/  STG.E.U16 desc[UR36][R8.64], R19 ;  /* 0x0000001308007986 */ /* 0x0011e2000c101524 */
[----:B------:R-:W-:Y:S05]  /*6c50*/  BRA `(.L_x_1358) ;  /* 0x0000000c003c7947 */ /* 0x000fea0003800000 */
.L_x_1354:
        /* <DEDUP_REMOVED lines=9> */
.L_x_1362:
[----:B------:R-:W-:-:S05]  /*6cf0*/  IMAD.U32 R0, R19, 0x10000, RZ ;  /* 0x0001000013007824 */ /* 0x000fca00078e00ff */
[----:B------:R-:W-:-:S05]  /*6d00*/  F2FP.F16.F32.PACK_AB R0, RZ, R0 ;  /* 0x00000000ff00723e */ /* 0x000fca00000000ff */
[----:B------:R0:W-:Y:S01]  /*6d10*/  STG.E.U16 desc[UR36][R8.64], R0 ;  /* 0x0000000008007986 */ /* 0x0001e2000c101524 */
[----:B------:R-:W-:Y:S05]  /*6d20*/  BRA `(.L_x_1358) ;  /* 0x0000000c00087947 */ /* 0x000fea0003800000 */
.L_x_1361:
        /* <DEDUP_REMOVED lines=10> */
.L_x_1364:
[----:B------:R-:W-:-:S05]  /*6dd0*/  IMAD.U32 R19, R19, 0x10000, RZ ;  /* 0x0001000013137824 */ /* 0x000fca00078e00ff */
[----:B------:R-:W-:-:S04]  /*6de0*/  F2FP.F16.F32.PACK_AB R3, RZ, R19 ;  /* 0x00000013ff03723e */ /* 0x000fc800000000ff */
[----:B------:R-:W-:-:S05]  /*6df0*/  PRMT R3, R3, 0x5410, RZ ;  /* 0x0000541003037816 */ /* 0x000fca00000000ff */
[----:B------:R0:W-:Y:S01]  /*6e00*/  STG.E desc[UR36][R8.64], R3 ;  /* 0x0000000308007986 */ /* 0x0001e2000c101924 */
[----:B------:R-:W-:Y:S05]  /*6e10*/  BRA `(.L_x_1358) ;  /* 0x0000000800cc7947 */ /* 0x000fea0003800000 */
.L_x_1363:
[----:B------:R-:W-:-:S04]  /*6e20*/  IMAD.U32 R4, R19, 0x10000, RZ ;  /* 0x0001000013047824 */ /* 0x000fc800078e00ff */
[----:B------:R-:W-:-:S06]  /*6e30*/  FMUL.FTZ R4, R4, 1 ;  /* 0x3f80000004047820 */ /* 0x000fcc0000410000 */
[----:B------:R-:W0:Y:S02]  /*6e40*/  F2F.F64.F32 R4, R4 ;  /* 0x0000000400047310 */ /* 0x000e240000201800 */
[----:B0-----:R0:W-:Y:S01]  /*6e50*/  STG.E.64 desc[UR36][R8.64], R4 ;  /* 0x0000000408007986 */ /* 0x0011e2000c101b24 */
[----:B------:R-:W-:Y:S05]  /*6e60*/  BRA `(.L_x_1358) ;  /* 0x0000000800b87947 */ /* 0x000fea0003800000 */
.L_x_1353:
        /* <DEDUP_REMOVED lines=13> */
.L_x_1367:
[----:B------:R-:W-:Y:S01]  /*6f40*/  IMAD.U32 R19, R19, 0x10000, RZ ;  /* 0x0001000013137824 */ /* 0x000fe200078e00ff */
[----:B------:R-:W-:-:S03]  /*6f50*/  CS2R R6, SRZ ;  /* 0x0000000000067805 */ /* 0x000fc6000001ff00 */
[----:B------:R-:W-:-:S06]  /*6f60*/  FMUL.FTZ R4, R19, 1 ;  /* 0x3f80000013047820 */ /* 0x000fcc0000410000 */
[----:B------:R-:W0:Y:S02]  /*6f70*/  F2F.F64.F32 R4, R4 ;  /* 0x0000000400047310 */ /* 0x000e240000201800 */
[----:B0-----:R0:W-:Y:S01]  /*6f80*/  STG.E.128 desc[UR36][R8.64], R4 ;  /* 0x0000000408007986 */ /* 0x0011e2000c101d24 */
[----:B------:R-:W-:Y:S05]  /*6f90*/  BRA `(.L_x_1358) ;  /* 0x00000008006c7947 */ /* 0x000fea0003800000 */
.L_x_1366:
        /* <DEDUP_REMOVED lines=21> */
.L_x_1371:
[----:B------:R-:W-:Y:S05]  /*70f0*/  BSYNC B0 ;  /* 0x0000000000007941 */ /* 0x000fea0003800000 */
.L_x_1370:
[----:B------:R-:W-:-:S05]  /*7100*/  LOP3.LUT R5, R0, R5, RZ, 0xfc, !PT ;  /* 0x0000000500057212 */ /* 0x000fca00078efcff */
[----:B------:R0:W-:Y:S01]  /*7110*/  STG.E.U8 desc[UR36][R8.64], R5 ;  /* 0x0000000508007986 */ /* 0x0001e2000c101124 */
[----:B------:R-:W-:Y:S05]  /*7120*/  BRA `(.L_x_1358) ;  /* 0x0000000800087947 */ /* 0x000fea0003800000 */
.L_x_1369:
        /* <DEDUP_REMOVED lines=13> */
.L_x_1373:
[----:B------:R-:W-:Y:S01]  /*7200*/  IMAD.MOV.U32 R0, RZ, RZ, 0x7f ;  /* 0x0000007fff007424 */ /* 0x000fe200078e00ff */
[----:B------:R-:W-:-:S04]  /*7210*/  ISETP.GT.U32.AND P0, PT, R3, 0x7f800000, PT ;  /* 0x7f8000000300780c */ /* 0x000fc80003f04070 */
[----:B------:R-:W-:-:S09]  /*7220*/  SEL R0, R0, 0x7c, P0 ;  /* 0x0000007c00007807 */ /* 0x000fd20000000000 */
.L_x_1374:
[----:B------:R-:W-:Y:S05]  /*7230*/  BSYNC B0 ;  /* 0x0000000000007941 */ /* 0x000fea0003800000 */
.L_x_1372:
[----:B------:R-:W-:-:S04]  /*7240*/  LOP3.LUT R3, R19, 0x80000000, RZ, 0xc0, !PT ;  /* 0x8000000013037812 */ /* 0x000fc800078ec0ff */
[----:B------:R-:W-:-:S04]  /*7250*/  SHF.R.U32.HI R3, RZ, 0x18, R3 ;  /* 0x00000018ff037819 */ /* 0x000fc80000011603 */
[----:B------:R-:W-:-:S05]  /*7260*/  LOP3.LUT R3, R0, R3, RZ, 0xfc, !PT ;  /* 0x0000000300037212 */ /* 0x000fca00078efcff */
[----:B------:R0:W-:Y:S01]  /*7270*/  STG.E.U8 desc[UR36][R8.64], R3 ;  /* 0x0000000308007986 */ /* 0x0001e2000c101124 */
[----:B------:R-:W-:Y:S05]  /*7280*/  BRA `(.L_x_1358) ;  /* 0x0000000400b07947 */ /* 0x000fea0003800000 */
.L_x_1368:
[----:B------:R0:W-:Y:S01]  /*7290*/  STG.E.U16 desc[UR36][R8.64], R19 ;  /* 0x0000001308007986 */ /* 0x0001e2000c101524 */
[----:B------:R-:W-:Y:S05]  /*72a0*/  BRA `(.L_x_1358) ;  /* 0x0000000400a87947 */ /* 0x000fea0003800000 */
.L_x_1365:
        /* <DEDUP_REMOVED lines=12> */
.L_x_1377:
        /* <DEDUP_REMOVED lines=17> */
.L_x_1380:
[----:B------:R-:W-:-:S04]  /*7480*/  LOP3.LUT R3, R19, 0x80000000, RZ, 0xc0, !PT ;  /* 0x8000000013037812 */ /* 0x000fc800078ec0ff */
[----:B------:R-:W-:-:S04]  /*7490*/  SHF.R.U32.HI R3, RZ, 0x18, R3 ;  /* 0x00000018ff037819 */ /* 0x000fc80000011603 */
[----:B------:R-:W-:-:S04]  /*74a0*/  LOP3.LUT R0, R0, R3, RZ, 0xfc, !PT ;  /* 0x0000000300007212 */ /* 0x000fc800078efcff */
[----:B------:R-:W-:-:S07]  /*74b0*/  PRMT R4, R0, 0x7610, R4 ;  /* 0x0000761000047816 */ /* 0x000fce0000000004 */
.L_x_1379:
[----:B------:R-:W-:Y:S05]  /*74c0*/  BSYNC B0 ;  /* 0x0000000000007941 */ /* 0x000fea0003800000 */
.L_x_1378:
[----:B------:R3:W-:Y:S01]  /*74d0*/  STG.E.U8 desc[UR36][R8.64], R4 ;  /* 0x0000000408007986 */ /* 0x0007e2000c101124 */
[----:B------:R-:W-:Y:S05]  /*74e0*/  BRA `(.L_x_1358) ;  /* 0x0000000400187947 */ /* 0x000fea0003800000 */
.L_x_1376:
        /* <DEDUP_REMOVED lines=17> */
.L_x_1383:
[----:B------:R-:W-:-:S04]  /*7600*/  LOP3.LUT R3, R19, 0x80000000, RZ, 0xc0, !PT ;  /* 0x8000000013037812 */ /* 0x000fc800078ec0ff */
[----:B------:R-:W-:-:S04]  /*7610*/  SHF.R.U32.HI R3, RZ, 0x18, R3 ;  /* 0x00000018ff037819 */ /* 0x000fc80000011603 */
[----:B------:R-:W-:-:S04]  /*7620*/  LOP3.LUT R0, R0, R3, RZ, 0xfc, !PT ;  /* 0x0000000300007212 */ /* 0x000fc800078efcff */
[----:B------:R-:W-:-:S07]  /*7630*/  PRMT R4, R0, 0x7610, R4 ;  /* 0x0000761000047816 */ /* 0x000fce0000000004 */
.L_x_1382:
[----:B------:R-:W-:Y:S05]  /*7640*/  BSYNC B0 ;  /* 0x0000000000007941 */ /* 0x000fea0003800000 */
.L_x_1381:
[----:B------:R0:W-:Y:S01]  /*7650*/  STG.E.U8 desc[UR36][R8.64], R4 ;  /* 0x0000000408007986 */ /* 0x0001e2000c101124 */
[----:B------:R-:W-:Y:S05]  /*7660*/  BRA `(.L_x_1358) ;  /* 0x0000000000b87947 */ /* 0x000fea0003800000 */
.L_x_1375:
        /* <DEDUP_REMOVED lines=22> */
.L_x_1357:
        /* <DEDUP_REMOVED lines=16> */
.L_x_1386:
[----:B------:R-:W-:Y:S05]  /*78d0*/  BRA `(.L_x_1358) ;  /* 0x00000000001c7947 */ /* 0x000fea0003800000 */
.L_x_1385:
[----:B------:R-:W-:-:S06]  /*78e0*/  IMAD.U32 R4, R19, 0x10000, RZ ;  /* 0x0001000013047824 */ /* 0x000fcc00078e00ff */
[----:B------:R-:W0:Y:S02]  /*78f0*/  F2I.U64.TRUNC R4, R4 ;  /* 0x0000000400047311 */ /* 0x000e24000020d800 */
[----:B0-----:R0:W-:Y:S01]  /*7900*/  STG.E.64 desc[UR36][R8.64], R4 ;  /* 0x0000000408007986 */ /* 0x0011e2000c101b24 */
[----:B------:R-:W-:Y:S05]  /*7910*/  BRA `(.L_x_1358) ;  /* 0x00000000000c7947 */ /* 0x000fea0003800000 */
.L_x_1384:
[----:B------:R-:W-:-:S06]  /*7920*/  IMAD.U32 R19, R19, 0x10000, RZ ;  /* 0x0001000013137824 */ /* 0x000fcc00078e00ff */
[----:B------:R-:W0:Y:S02]  /*7930*/  F2I.FTZ.U32.TRUNC.NTZ R19, R19 ;  /* 0x0000001300137305 */ /* 0x000e24000021f000 */
[----:B0-----:R2:W-:Y:S02]  /*7940*/  STG.E desc[UR36][R8.64], R19 ;  /* 0x0000001308007986 */ /* 0x0015e4000c101924 */
.L_x_1358:
[----:B------:R-:W-:-:S07]  /*7950*/  VIADD R25, R25, 0x80 ;  /* 0x0000008019197836 */ /* 0x000fce0000000000 */
.L_x_1318:
[----:B------:R-:W-:Y:S05]  /*7960*/  BSYNC B6 ;  /* 0x0000000000067941 */ /* 0x000fea0003800000 */
.L_x_1317:
[----:B------:R-:W-:-:S13]  /*7970*/  ISETP.GE.AND P0, PT, R25, R16, PT ;  /* 0x000000101900720c */ /* 0x000fda0003f06270 */
[----:B------:R-:W-:Y:S05]  /*7980*/  @P0 EXIT ;  /* 0x000000000000094d */ /* 0x000fea0003800000 */
[----:B01-3--:R-:W0:Y:S01]  /*7990*/  LDC.64 R4, c[0x0][0x218] ;  /* 0x00008600ff047b82 */ /* 0x00be220000000a00 */
[----:B------:R-:W-:Y:S01]  /*79a0*/  PRMT R0, R18, 0x9910, RZ ;  /* 0x0000991012007816 */ /* 0x000fe200000000ff */
[----:B------:R-:W-:Y:S01]  /*79b0*/  IMAD R2, R2, 0x200, R25 ;  /* 0x0000020002027824 */ /* 0x000fe200078e0219 */
[----:B------:R-:W-:Y:S02]  /*79c0*/  ULDC UR4, c[0x0][0x238] ;  /* 0x00008e0000047ab9 */ /* 0x000fe40000000800 */
[----:B------:R-:W-:Y:S01]  /*79d0*/  ISETP.GT.AND P1, PT, R0, 0x9, PT ;  /* 0x000000090000780c */ /* 0x000fe20003f24270 */
[----:B--2-4-:R-:W-:-:S05]  /*79e0*/  IMAD R3, R2, UR4, RZ ;  /* 0x0000000402037c24 */ /* 0x014fca000f8e02ff */
        /* <DEDUP_REMOVED lines=15> */
.L_x_1390:
[----:B------:R-:W-:-:S06]  /*7ae0*/  IMAD.U32 R5, R17, 0x10000, RZ ;  /* 0x0001000011057824 */ /* 0x000fcc00078e00ff */
[----:B------:R-:W0:Y:S02]  /*7af0*/  F2I.S64.TRUNC R4, R5 ;  /* 0x0000000500047311 */ /* 0x000e24000020d900 */
[----:B0-----:R-:W-:Y:S01]  /*7b00*/  STG.E.U8 desc[UR36][R2.64], R4 ;  /* 0x0000000402007986 */ /* 0x001fe2000c101124 */
[----:B------:R-:W-:Y:S05]  /*7b10*/  EXIT ;  /* 0x000000000000794d */ /* 0x000fea0003800000 */
.L_x_1389:
        /* <DEDUP_REMOVED lines=10> */
.L_x_1393:
[----:B------:R-:W-:-:S06]  /*7bc0*/  IMAD.U32 R17, R17, 0x10000, RZ ;  /* 0x0001000011117824 */ /* 0x000fcc00078e00ff */
[----:B------:R-:W0:Y:S02]  /*7bd0*/  F2I.FTZ.TRUNC.NTZ R17, R17 ;  /* 0x0000001100117305 */ /* 0x000e24000021f100 */
[----:B0-----:R-:W-:Y:S01]  /*7be0*/  STG.E desc[UR36][R2.64], R17 ;  /* 0x0000001102007986 */ /* 0x001fe2000c101924 */
[----:B------:R-:W-:Y:S05]  /*7bf0*/  EXIT ;  /* 0x000000000000794d */ /* 0x000fea0003800000 */
.L_x_1392:
[----:B------:R-:W-:-:S06]  /*7c00*/  IMAD.U32 R17, R17, 0x10000, RZ ;  /* 0x0001000011117824 */ /* 0x000fcc00078e00ff */
[----:B------:R-:W0:Y:S02]  /*7c10*/  F2I.FTZ.TRUNC.NTZ R17, R17 ;  /* 0x0000001100117305 */ /* 0x000e24000021f100 */
[----:B0-----:R-:W-:Y:S01]  /*7c20*/  STG.E.U16 desc[UR36][R2.64], R17 ;  /* 0x0000001102007986 */ /* 0x001fe2000c101524 */
[----:B------:R-:W-:Y:S05]  /*7c30*/  EXIT ;  /* 0x000000000000794d */ /* 0x000fea0003800000 */
.L_x_1388:
        /* <DEDUP_REMOVED lines=9> */
.L_x_1395:
[----:B------:R-:W-:-:S05]  /*7cd0*/  IMAD.U32 R0, R17, 0x10000, RZ ;  /* 0x0001000011007824 */ /* 0x000fca00078e00ff */
[----:B------:R-:W-:-:S05]  /*7ce0*/  F2FP.F16.F32.PACK_AB R0, RZ, R0 ;  /* 0x00000000ff00723e */ /* 0x000fca00000000ff */
[----:B------:R-:W-:Y:S01]  /*7cf0*/  STG.E.U16 desc[UR36][R2.64], R0 ;  /* 0x0000000002007986 */ /* 0x000fe2000c101524 */
[----:B------:R-:W-:Y:S05]  /*7d00*/  EXIT ;  /* 0x000000000000794d */ /* 0x000fea0003800000 */
.L_x_1394:
        /* <DEDUP_REMOVED lines=10> */
.L_x_1397:
[----:B------:R-:W-:-:S05]  /*7db0*/  IMAD.U32 R17, R17, 0x10000, RZ ;  /* 0x0001000011117824 */ /* 0x000fca00078e00ff */
[----:B------:R-:W-:-:S04]  /*7dc0*/  F2FP.F16.F32.PACK_AB R5, RZ, R17 ;  /* 0x00000011ff05723e */ /* 0x000fc800000000ff */
[----:B------:R-:W-:-:S05]  /*7dd0*/  PRMT R5, R5, 0x5410, RZ ;  /* 0x0000541005057816 */ /* 0x000fca00000000ff */
[----:B------:R-:W-:Y:S01]  /*7de0*/  STG.E desc[UR36][R2.64], R5 ;  /* 0x0000000502007986 */ /* 0x000fe2000c101924 */
[----:B------:R-:W-:Y:S05]  /*7df0*/  EXIT ;  /* 0x000000000000794d */ /* 0x000fea0003800000 */
.L_x_1396:
[----:B------:R-:W-:-:S04]  /*7e00*/  IMAD.U32 R4, R17, 0x10000, RZ ;  /* 0x0001000011047824 */ /* 0x000fc800078e00ff */
[----:B------:R-:W-:-:S06]  /*7e10*/  FMUL.FTZ R4, R4, 1 ;  /* 0x3f80000004047820 */ /* 0x000fcc0000410000 */
[----:B------:R-:W0:Y:S02]  /*7e20*/  F2F.F64.F32 R4, R4 ;  /* 0x0000000400047310 */ /* 0x000e240000201800 */
[----:B0-----:R-:W-:Y:S01]  /*7e30*/  STG.E.64 desc[UR36][R2.64], R4 ;  /* 0x0000000402007986 */ /* 0x001fe2000c101b24 */
[----:B------:R-:W-:Y:S05]  /*7e40*/  EXIT ;  /* 0x000000000000794d */ /* 0x000fea0003800000 */
.L_x_1387:
        /* <DEDUP_REMOVED lines=13> */
.L_x_1400:
[----:B------:R-:W-:Y:S01]  /*7f20*/  IMAD.U32 R17, R17, 0x10000, RZ ;  /* 0x0001000011117824 */ /* 0x000fe200078e00ff */
[----:B------:R-:W-:-:S03]  /*7f30*/  CS2R R6, SRZ ;  /* 0x0000000000067805 */ /* 0x000fc6000001ff00 */
[----:B------:R-:W-:-:S06]  /*7f40*/  FMUL.FTZ R4, R17, 1 ;  /* 0x3f80000011047820 */ /* 0x000fcc0000410000 */
[----:B------:R-:W0:Y:S02]  /*7f50*/  F2F.F64.F32 R4, R4 ;  /* 0x0000000400047310 */ /* 0x000e240000201800 */
[----:B0-----:R-:W-:Y:S01]  /*7f60*/  STG.E.128 desc[UR36][R2.64], R4 ;  /* 0x0000000402007986 */ /* 0x001fe2000c101d24 */
[----:B------:R-:W-:Y:S05]  /*7f70*/  EXIT ;  /* 0x000000000000794d */ /* 0x000fea0003800000 */
.L_x_1399:
        /* <DEDUP_REMOVED lines=21> */
.L_x_1404:
[----:B------:R-:W-:Y:S05]  /*80d0*/  BSYNC B0 ;  /* 0x0000000000007941 */ /* 0x000fea0003800000 */
.L_x_1403:
[----:B------:R-:W-:-:S05]  /*80e0*/  LOP3.LUT R5, R0, R5, RZ, 0xfc, !PT ;  /* 0x0000000500057212 */ /* 0x000fca00078efcff */
[----:B------:R-:W-:Y:S01]  /*80f0*/  STG.E.U8 desc[UR36][R2.64], R5 ;  /* 0x0000000502007986 */ /* 0x000fe2000c101124 */
[----:B------:R-:W-:Y:S05]  /*8100*/  EXIT ;  /* 0x000000000000794d */ /* 0x000fea0003800000 */
.L_x_1402:
        /* <DEDUP_REMOVED lines=13> */
.L_x_1406:
[----:B------:R-:W-:Y:S01]  /*81e0*/  IMAD.MOV.U32 R0, RZ, RZ, 0x7f ;  /* 0x0000007fff007424 */ /* 0x000fe200078e00ff */
[----:B------:R-:W-:-:S04]  /*81f0*/  ISETP.GT.U32.AND P0, PT, R4, 0x7f800000, PT ;  /* 0x7f8000000400780c */ /* 0x000fc80003f04070 */
[----:B------:R-:W-:-:S09]  /*8200*/  SEL R0, R0, 0x7c, P0 ;  /* 0x0000007c00007807 */ /* 0x000fd20000000000 */
.L_x_1407:
[----:B------:R-:W-:Y:S05]  /*8210*/  BSYNC B0 ;  /* 0x0000000000007941 */ /* 0x000fea0003800000 */
.L_x_1405:
[----:B------:R-:W-:-:S04]  /*8220*/  LOP3.LUT R4, R17, 0x80000000, RZ, 0xc0, !PT ;  /* 0x8000000011047812 */ /* 0x000fc800078ec0ff */
[----:B------:R-:W-:-:S04]  /*8230*/  SHF.R.U32.HI R5, RZ, 0x18, R4 ;  /* 0x00000018ff057819 */ /* 0x000fc80000011604 */
[----:B------:R-:W-:-:S05]  /*8240*/  LOP3.LUT R5, R0, R5, RZ, 0xfc, !PT ;  /* 0x0000000500057212 */ /* 0x000fca00078efcff */
[----:B------:R-:W-:Y:S01]  /*8250*/  STG.E.U8 desc[UR36][R2.64], R5 ;  /* 0x0000000502007986 */ /* 0x000fe2000c101124 */
[----:B------:R-:W-:Y:S05]  /*8260*/  EXIT ;  /* 0x000000000000794d */ /* 0x000fea0003800000 */
.L_x_1401:
[----:B------:R-:W-:Y:S01]  /*8270*/  STG.E.U16 desc[UR36][R2.64], R17 ;  /* 0x0000001102007986 */ /* 0x000fe2000c101524 */
[----:B------:R-:W-:Y:S05]  /*8280*/  EXIT ;  /* 0x000000000000794d */ /* 0x000fea0003800000 */
.L_x_1398:
        /* <DEDUP_REMOVED lines=12> */
.L_x_1410:
        /* <DEDUP_REMOVED lines=17> */
.L_x_1413:
[----:B------:R-:W-:-:S04]  /*8460*/  LOP3.LUT R0, R17, 0x80000000, RZ, 0xc0, !PT ;  /* 0x8000000011007812 */ /* 0x000fc800078ec0ff */
[----:B------:R-:W-:-:S04]  /*8470*/  SHF.R.U32.HI R5, RZ, 0x18, R0 ;  /* 0x00000018ff057819 */ /* 0x000fc80000011600 */
[----:B------:R-:W-:-:S04]  /*8480*/  LOP3.LUT R4, R4, R5, RZ, 0xfc, !PT ;  /* 0x0000000504047212 */ /* 0x000fc800078efcff */
[----:B------:R-:W-:-:S07]  /*8490*/  PRMT R0, R4, 0x7610, R0 ;  /* 0x0000761004007816 */ /* 0x000fce0000000000 */
.L_x_1412:
[----:B------:R-:W-:Y:S05]  /*84a0*/  BSYNC B0 ;  /* 0x0000000000007941 */ /* 0x000fea0003800000 */
.L_x_1411:
[----:B------:R-:W-:Y:S01]  /*84b0*/  STG.E.U8 desc[UR36][R2.64], R0 ;  /* 0x0000000002007986 */ /* 0x000fe2000c101124 */
[----:B------:R-:W-:Y:S05]  /*84c0*/  EXIT ;  /* 0x000000000000794d */ /* 0x000fea0003800000 */
.L_x_1409:
        /* <DEDUP_REMOVED lines=17> */
.L_x_1416:
[----:B------:R-:W-:-:S04]  /*85e0*/  LOP3.LUT R0, R17, 0x80000000, RZ, 0xc0, !PT ;  /* 0x8000000011007812 */ /* 0x000fc800078ec0ff */
[----:B------:R-:W-:-:S04]  /*85f0*/  SHF.R.U32.HI R5, RZ, 0x18, R0 ;  /* 0x00000018ff057819 */ /* 0x000fc80000011600 */
[----:B------:R-:W-:-:S04]  /*8600*/  LOP3.LUT R4, R4, R5, RZ, 0xfc, !PT ;  /* 0x0000000504047212 */ /* 0x000fc800078efcff */
[----:B------:R-:W-:-:S07]  /*8610*/  PRMT R0, R4, 0x7610, R0 ;  /* 0x0000761004007816 */ /* 0x000fce0000000000 */
.L_x_1415:
[----:B------:R-:W-:Y:S05]  /*8620*/  BSYNC B0 ;  /* 0x0000000000007941 */ /* 0x000fea0003800000 */
.L_x_1414:
[----:B------:R-:W-:Y:S01]  /*8630*/  STG.E.U8 desc[UR36][R2.64], R0 ;  /* 0x0000000002007986 */ /* 0x000fe2000c101124 */
[----:B------:R-:W-:Y:S05]  /*8640*/  EXIT ;  /* 0x000000000000794d */ /* 0x000fea0003800000 */
.L_x_1408:
        /* <DEDUP_REMOVED lines=22> */
.L_x_1391:
        /* <DEDUP_REMOVED lines=16> */
.L_x_1419:
[----:B------:R-:W-:Y:S05]  /*88b0*/  EXIT ;  /* 0x000000000000794d */ /* 0x000fea0003800000 */
.L_x_1418:
[----:B------:R-:W-:-:S06]  /*88c0*/  IMAD.U32 R4, R17, 0x10000, RZ ;  /* 0x0001000011047824 */ /* 0x000fcc00078e00ff */
[----:B------:R-:W0:Y:S02]  /*88d0*/  F2I.U64.TRUNC R4, R4 ;  /* 0x0000000400047311 */ /* 0x000e24000020d800 */
[----:B0-----:R-:W-:Y:S01]  /*88e0*/  STG.E.64 desc[UR36][R2.64], R4 ;  /* 0x0000000402007986 */ /* 0x001fe2000c101b24 */
[----:B------:R-:W-:Y:S05]  /*88f0*/  EXIT ;  /* 0x000000000000794d */ /* 0x000fea0003800000 */
.L_x_1417:
[----:B------:R-:W-:-:S06]  /*8900*/  IMAD.U32 R17, R17, 0x10000, RZ ;  /* 0x0001000011117824 */ /* 0x000fcc00078e00ff */
[----:B------:R-:W0:Y:S02]  /*8910*/  F2I.FTZ.U32.TRUNC.NTZ R17, R17 ;  /* 0x0000001100117305 */ /* 0x000e24000021f000 */
[----:B0-----:R-:W-:Y:S01]  /*8920*/  STG.E desc[UR36][R2.64], R17 ;  /* 0x0000001102007986 */ /* 0x001fe2000c101924 */
[----:B------:R-:W-:Y:S05]  /*8930*/  EXIT ;  /* 0x000000000000794d */ /* 0x000fea0003800000 */
.L_x_1420:
        /* <DEDUP_REMOVED lines=12> */
.L_x_32023:


//--------------------- .text._ZN2at6native18elementwise_kernelILi128ELi4EZNS0_22gpu_kernel_impl_nocastINS0_13BUnaryFunctorIN3c108BFloat16ES5_S5_ZZZNS0_21heaviside_kernel_cudaERNS_18TensorIteratorBaseEENKUlvE_clEvENKUlvE8_clEvEUlS5_S5_E_EEEEvS7_RKT_EUliE_EEviT1_ --------------------------
	.section	.text._ZN2at6native18elementwise_kernelILi128ELi4EZNS0_22gpu_kernel_impl_nocastINS0_13BUnaryFunctorIN3c108BFloat16ES5_S5_ZZZNS0_21heaviside_kernel_cudaERNS_18TensorIteratorBaseEENKUlvE_clEvENKUlvE8_clEvEUlS5_S5_E_EEEEvS7_RKT_EUliE_EEviT1_,"ax",@progbits
	.align	128
        .global         _ZN2at6native18elementwise_kernelILi128ELi4EZNS0_22gpu_kernel_impl_nocastINS0_13BUnaryFunctorIN3c108BFloat16ES5_S5_ZZZNS0_21heaviside_kernel_cudaERNS_18TensorIteratorBaseEENKUlvE_clEvENKUlvE8_clEvEUlS5_S5_E_EEEEvS7_RKT_EUliE_EEviT1_
        .type           _ZN2at6native18elementwise_kernelILi128ELi4EZNS0_22gpu_kernel_impl_nocastINS0_13BUnaryFunctorIN3c108BFloat16ES5_S5_ZZZNS0_21heaviside_kernel_cudaERNS_18TensorIteratorBaseEENKUlvE_clEvENKUlvE8_clEvEUlS5_S5_E_EEEEvS7_RKT_EUliE_EEviT1_,@function
        .size           _ZN2at6native18elementwise_kernelILi128ELi4EZNS0_22gpu_kernel_impl_nocastINS0_13BUnaryFunctorIN3c108BFloat16ES5_S5_ZZZNS0_21heaviside_kernel_cudaERNS_18TensorIteratorBaseEENKUlvE_clEvENKUlvE8_clEvEUlS5_S5_E_EEEEvS7_RKT_EUliE_EEviT1_,(.L_x_32024 - _ZN2at6native18elementwise_kernelILi128ELi4EZNS0_22gpu_kernel_impl_nocastINS0_13BUnaryFunctorIN3c108BFloat16ES5_S5_ZZZNS0_21heaviside_kernel_cudaERNS_18TensorIteratorBaseEENKUlvE_clEvENKUlvE8_clEvEUlS5_S5_E_EEEEvS7_RKT_EUliE_EEviT1_)
        .other          _ZN2at6native18elementwise_kernelILi128ELi4EZNS0_22gpu_kernel_impl_nocastINS0_13BUnaryFunctorIN3c108BFloat16ES5_S5_ZZZNS0_21heaviside_kernel_cudaERNS_18TensorIteratorBaseEENKUlvE_clEvENKUlvE8_clEvEUlS5_S5_E_EEEEvS7_RKT_EUliE_EEviT1_,@"STO_CUDA_ENTRY STV_DEFAULT"
_ZN2at6native18elementwise_kernelILi128ELi4EZNS0_22gpu_kernel_impl_nocastINS0_13BUnaryFunctorIN3c108BFloat16ES5_S5_ZZZNS0_21heaviside_kernel_cudaERNS_18TensorIteratorBaseEENKUlvE_clEvENKUlvE8_clEvEUlS5_S5_E_EEEEvS7_RKT_EUliE_EEviT1_:
.text._ZN2at6native18elementwise_kernelILi128ELi4EZNS0_22gpu_kernel_impl_nocastINS0_13BUnaryFunctorIN3c108BFloat16ES5_S5_ZZZNS0_21heaviside_kernel_cudaERNS_18TensorIteratorBaseEENKUlvE_clEvENKUlvE8_clEvEUlS5_S5_E_EEEEvS7_RKT_EUliE_EEviT1_:
[----:B------:R-:W-:Y:S01]  /*0000*/  LDC R1, c[0x0][0x28] ;  /* 0x00000a00ff017b82 */ /* 0x000fe20000000800 */
[----:B------:R-:W0:Y:S01]  /*0010*/  S2R R3, SR_CTAID.X ;  /* 0x0000000000037919 */ /* 0x000e220000002500 */
[----:B------:R-:W-:Y:S01]  /*0020*/  ULDC UR6, c[0x0][0x210] ;  /* 0x0000840000067ab9 */ /* 0x000fe20000000800 */
[----:B------:R-:W-:Y:S01]  /*0030*/  ULDC.U16 UR7, c[0x0][0x422] ;  /* 0x0001088000077ab9 */ /* 0x000fe20000000400 */
[----:B------:R-:W-:Y:S01]  /*0040*/  ULDC.64 UR4, c[0x0][0x208] ;  /* 0x0000820000047ab9 */ /* 0x000fe20000000a00 */
[----:B------:R-:W0:Y:S01]  /*0050*/  S2R R0, SR_TID.X ;  /* 0x0000000000007919 */ /* 0x000e220000002100 */
[----:B------:R-:W-:Y:S01]  /*0060*/  BSSY B0, `(.L_x_1421) ;  /* 0x0000143000007945 */ /* 0x000fe20003800000 */
[----:B0-----:R-:W-:Y:S02]  /*0070*/  LEA R3, R3, R0, 0x9 ;  /* 0x0000000003037211 */ /* 0x001fe400078e48ff */
[----:B------:R-:W-:Y:S02]  /*0080*/  MOV R0, UR7 ;  /* 0x0000000700007c02 */ /* 0x000fe40008000f00 */
[----:B------:R-:W-:-:S13]  /*0090*/  ISETP.GE.AND P0, PT, R3, UR6, PT ;  /* 0x0000000603007c0c */ /* 0x000fda000bf06270 */
[----:B------:R-:W-:Y:S05]  /*00a0*/  @P0 BRA `(.L_x_1422) ;  /* 0x0000001000f80947 */ /* 0x000fea0003800000 */
[----:B------:R-:W0:Y:S01]  /*00b0*/  LDC R10, c[0x0][0x218] ;  /* 0x00008600ff0a7b82 */ /* 0x000e220000000800 */
[----:B------:R-:W-:Y:S01]  /*00c0*/  HFMA2.MMA R2, -RZ, RZ, 0, 0 ;  /* 0x00000000ff027435 */ /* 0x000fe200000001ff */
[----:B------:R-:W-:Y:S02]  /*00d0*/  MOV R5, RZ ;  /* 0x000000ff00057202 */ /* 0x000fe40000000f00 */
[----:B0-----:R-:W-:-:S13]  /*00e0*/  ISETP.NE.AND P0, PT, R10, RZ, PT ;  /* 0x000000ff0a00720c */ /* 0x001fda0003f05270 */
[----:B------:R-:W-:Y:S05]  /*00f0*/  @!P0 BRA `(.L_x_1423) ;  /* 0x0000001000a88947 */ /* 0x000fea0003800000 */
[----:B------:R-:W-:Y:S01]  /*0100*/  MOV R4, RZ ;  /* 0x000000ff00047202 */ /* 0x000fe20000000f00 */
[----:B------:R-:W-:Y:S01]  /*0110*/  ULDC.64 UR8, c[0x0][0x220] ;  /* 0x0000880000087ab9 */ /* 0x000fe20000000a00 */
[----:B------:R-:W-:Y:S02]  /*0120*/  MOV R5, R3 ;  /* 0x0000000300057202 */ /* 0x000fe40000000f00 */
[----:B------:R-:W-:Y:S01]  /*0130*/  ISETP.NE.AND P0, PT, R10, 0x1, PT ;  /* 0x000000010a00780c */ /* 0x000fe20003f05270 */
[----:B------:R-:W-:Y:S01]  /*0140*/  IMAD.HI.U32 R6, R3, UR8, R4 ;  /* 0x0000000803067c27 */ /* 0x000fe2000f8e0004 */
[----:B------:R-:W-:-:S04]  /*0150*/  ULDC UR8, c[0x0][0x21c] ;  /* 0x0000870000087ab9 */ /* 0x000fc80000000800 */
[----:B------:R-:W-:-:S04]  /*0160*/  SHF.R.U32.HI R7, RZ, UR9, R6 ;  /* 0x00000009ff077c19 */ /* 0x000fc80008011606 */
[----:B------:R-:W-:-:S05]  /*0170*/  IADD3 R2, -R7, RZ, RZ ;  /* 0x000000ff07027210 */ /* 0x000fca0007ffe1ff */
        /* <DEDUP_REMOVED lines=11> */
[----:B------:R-:W-:-:S03]  /*0230*/  ULDC.64 UR8, c[0x0][0x350] ;  /* 0x0000d40000087ab9 */ /* 0x000fc60000000a00 */
[----:B------:R-:W-:-:S05]  /*0240*/  IADD3 R6, -R9, RZ, RZ ;  /* 0x000000ff09067210 */ /* 0x000fca0007ffe1ff */
[----:B------:R-:W-:-:S04]  /*0250*/  IMAD R6, R6, UR10, R7 ;  /* 0x0000000a06067c24 */ /* 0x000fc8000f8e0207 */
[C---:B------:R-:W-:Y:S02]  /*0260*/  IMAD R5, R6.reuse, UR8, R5 ;  /* 0x0000000806057c24 */ /* 0x040fe4000f8e0205 */
[----:B------:R-:W-:Y:S01]  /*0270*/  IMAD R2, R6, UR9, R2 ;  /* 0x0000000906027c24 */ /* 0x000fe2000f8e0202 */
[----:B------:R-:W-:Y:S06]  /*0280*/  @!P0 BRA `(.L_x_1423) ;  /* 0x0000001000448947 */ /* 0x000fec0003800000 */
[----:B------:R-:W-:Y:S01]  /*0290*/  HFMA2.MMA R8, -RZ, RZ, 0, 0 ;  /* 0x00000000ff087435 */ /* 0x000fe200000001ff */
[----:B------:R-:W-:Y:S01]  /*02a0*/  ULDC.64 UR8, c[0x0][0x238] ;  /* 0x00008e0000087ab9 */ /* 0x000fe20000000a00 */
[----:B------:R-:W-:-:S08]  /*02b0*/  ISETP.NE.AND P0, PT, R10, 0x3, PT ;  /* 0x000000030a00780c */ /* 0x000fd00003f05270 */
[----:B------:R-:W-:Y:S01]  /*02c0*/  IMAD.HI.U32 R6, R9, UR8, R8 ;  /* 0x0000000809067c27 */ /* 0x000fe2000f8e0008 */
[----:B------:R-:W-:-:S04]  /*02d0*/  ULDC UR8, c[0x0][0x234] ;  /* 0x00008d0000087ab9 */ /* 0x000fc80000000800 */
[----:B------:R-:W-:-:S04]  /*02e0*/  SHF.R.U32.HI R7, RZ, UR9, R6 ;  /* 0x00000009ff077c19 */ /* 0x000fc80008011606 */
[----:B------:R-:W-:-:S05]  /*02f0*/  IADD3 R8, -R7, RZ, RZ ;  /* 0x000000ff07087210 */ /* 0x000fca0007ffe1ff */
[----:B------:R-:W-:Y:S01]  /*0300*/  IMAD R8, R8, UR8, R9 ;  /* 0x0000000808087c24 */ /* 0x000fe2000f8e0209 */
[----:B------:R-:W-:-:S03]  /*0310*/  ULDC.64 UR8, c[0x0][0x358] ;  /* 0x0000d60000087ab9 */ /* 0x000fc60000000a00 */
        /* <DEDUP_REMOVED lines=15> */
[----:B------:R-:W-:Y:S01]  /*0410*/  MOV R8, RZ ;  /* 0x000000ff00087202 */ /* 0x000fe20000000f00 */
[----:B------:R-:W-:Y:S01]  /*0420*/  ULDC.64 UR8, c[0x0][0x250] ;  /* 0x0000940000087ab9 */ /* 0x000fe20000000a00 */
[----:B------:R-:W-:-:S03]  /*0430*/  ISETP.NE.AND P0, PT, R10, 0x5, PT ;  /* 0x000000050a00780c */ /* 0x000fc60003f05270 */
        /* <DEDUP_REMOVED lines=225> */
[----:B------:R-:W-:Y:S01]  /*1250*/  ISETP.NE.AND P0, PT, R10, 0x18, PT ;  /* 0x000000180a00780c */ /* 0x000fe20003f05270 */
[----:B------:R-:W-:Y:S01]  /*1260*/  ULDC.64 UR10, c[0x0][0x330] ;  /* 0x0000cc00000a7ab9 */ /* 0x000fe20000000a00 */
[----:B------:R-:W-:Y:S01]  /*1270*/  MOV R6, RZ ;  /* 0x000000ff00067202 */ /* 0x000fe20000000f00 */
[----:B------:R-:W-:-:S04]  /*1280*/  ULDC UR8, c[0x0][0x338] ;  /* 0x0000ce0000087ab9 */ /* 0x000fc80000000800 */
[----:B------:R-:W-:-:S05]  /*1290*/  IMAD.HI.U32 R10, R7, UR11, R6 ;  /* 0x0000000b070a7c27 */ /* 0x000fca000f8e0006 */
[----:B------:R-:W-:Y:S01]  /*12a0*/  SHF.R.U32.HI R11, RZ, UR8, R10 ;  /* 0x00000008ff0b7c19 */ /* 0x000fe2000801160a */
[----:B------:R-:W0:Y:S01]  /*12b0*/  @P0 LDC.64 R12, c[0x0][0x340] ;  /* 0x0000d000ff0c0b82 */ /* 0x000e220000000a00 */
[----:B------:R-:W-:Y:S01]  /*12c0*/  @P0 MOV R10, RZ ;  /* 0x000000ff000a0202 */ /* 0x000fe20000000f00 */
[----:B------:R-:W-:Y:S02]  /*12d0*/  ULDC.64 UR8, c[0x0][0x400] ;  /* 0x0001000000087ab9 */ /* 0x000fe40000000a00 */
[----:B------:R-:W-:-:S04]  /*12e0*/  IMAD.MOV R6, RZ, RZ, -R11 ;  /* 0x000000ffff067224 */ /* 0x000fc800078e0a0b */
[----:B------:R-:W1:Y:S01]  /*12f0*/  @P0 LDC R15, c[0x0][0x33c] ;  /* 0x0000cf00ff0f0b82 */ /* 0x000e620000000800 */
[----:B------:R-:W-:-:S04]  /*1300*/  IMAD R6, R6, UR10, R7 ;  /* 0x0000000a06067c24 */ /* 0x000fc8000f8e0207 */
[C---:B------:R-:W-:Y:S02]  /*1310*/  IMAD R5, R6.reuse, UR8, R5 ;  /* 0x0000000806057c24 */ /* 0x040fe4000f8e0205 */
[----:B------:R-:W-:Y:S01]  /*1320*/  IMAD R2, R6, UR9, R2 ;  /* 0x0000000906027c24 */ /* 0x000fe2000f8e0202 */
[----:B------:R-:W2:Y:S01]  /*1330*/  @P0 LDC.64 R8, c[0x0][0x408] ;  /* 0x00010200ff080b82 */ /* 0x000ea20000000a00 */
[----:B0-----:R-:W-:-:S05]  /*1340*/  @P0 IMAD.HI.U32 R4, R11, R12, R10 ;  /* 0x0000000c0b040227 */ /* 0x001fca00078e000a */
[----:B------:R-:W-:-:S04]  /*1350*/  @P0 SHF.R.U32.HI R4, RZ, R13, R4 ;  /* 0x0000000dff040219 */ /* 0x000fc80000011604 */
[----:B------:R-:W-:-:S05]  /*1360*/  @P0 IADD3 R10, -R4, RZ, RZ ;  /* 0x000000ff040a0210 */ /* 0x000fca0007ffe1ff */
[----:B-1----:R-:W-:-:S04]  /*1370*/  @P0 IMAD R10, R10, R15, R11 ;  /* 0x0000000f0a0a0224 */ /* 0x002fc800078e020b */
[C---:B--2---:R-:W-:Y:S02]  /*1380*/  @P0 IMAD R5, R10.reuse, R8, R5 ;  /* 0x000000080a050224 */ /* 0x044fe400078e0205 */
[----:B------:R-:W-:-:S07]  /*1390*/  @P0 IMAD R2, R10, R9, R2 ;  /* 0x000000090a020224 */ /* 0x000fce00078e0202 */
.L_x_1423:
[----:B------:R-:W-:Y:S02]  /*13a0*/  ULDC.64 UR8, c[0x0][0x418] ;  /* 0x0001060000087ab9 */ /* 0x000fe40000000a00 */
[----:B------:R-:W-:-:S04]  /*13b0*/  IADD3 R6, P0, R2, UR8, RZ ;  /* 0x0000000802067c10 */ /* 0x000fc8000ff1e0ff */
[----:B------:R-:W-:Y:S01]  /*13c0*/  IADD3.X R7, RZ, UR9, RZ, P0, !PT ;  /* 0x00000009ff077c10 */ /* 0x000fe200087fe4ff */
[----:B------:R-:W-:-:S04]  /*13d0*/  ULDC.64 UR8, c[0x0][0x410] ;  /* 0x0001040000087ab9 */ /* 0x000fc80000000a00 */
[----:B------:R-:W2:Y:S01]  /*13e0*/  LDG.E.U16 R2, desc[UR4][R6.64] ;  /* 0x0000000406027981 */ /* 0x000ea2000c1e1500 */
[----:B------:R-:W-:Y:S02]  /*13f0*/  MOV R9, UR7 ;  /* 0x0000000700097c02 */ /* 0x000fe40008000f00 */
[----:B------:R-:W-:Y:S02]  /*1400*/  IADD3 R4, P1, R5, UR8, RZ ;  /* 0x0000000805047c10 */ /* 0x000fe4000ff3e0ff */
[----:B------:R-:W-:Y:S02]  /*1410*/  IADD3 R3, R3, 0x80, RZ ;  /* 0x0000008003037810 */ /* 0x000fe40007ffe0ff */
[----:B------:R-:W-:Y:S02]  /*1420*/  IADD3.X R5, RZ, UR9, RZ, P1, !PT ;  /* 0x00000009ff057c10 */ /* 0x000fe40008ffe4ff */
[----:B--2---:R-:W-:-:S04]  /*1430*/  SHF.L.U32 R2, R2, 0x10, RZ ;  /* 0x0000001002027819 */ /* 0x004fc800000006ff */
[----:B------:R-:W-:-:S13]  /*1440*/  FSETP.NEU.FTZ.AND P0, PT, R2, RZ, PT ;  /* 0x000000ff0200720b */ /* 0x000fda0003f1d000 */
[----:B------:R-:W-:-:S04]  /*1450*/  @P0 FSET.BF.GT.FTZ.AND R2, R2, RZ, PT ;  /* 0x000000ff0202020a */ /* 0x000fc80003814000 */
[----:B------:R-:W-:-:S04]  /*1460*/  @P0 F2FP.BF16.F32.PACK_AB R2, RZ, R2 ;  /* 0x00000002ff02023e */ /* 0x000fc800000010ff */
[----:B------:R-:W-:-:S05]  /*1470*/  @P0 PRMT R9, R2, 0x7610, R9 ;  /* 0x0000761002090816 */ /* 0x000fca0000000009 */
[----:B------:R0:W-:Y:S02]  /*1480*/  STG.E.U16 desc[UR4][R4.64], R9 ;  /* 0x0000000904007986 */ /* 0x0001e4000c101504 */
.L_x_1422:
[----:B------:R-:W-:Y:S05]  /*1490*/  BSYNC B0 ;  /* 0x0000000000007941 */ /* 0x000fea0003800000 */
.L_x_1421:
[----:B------:R-:W-:Y:S01]  /*14a0*/  ISETP.GE.AND P0, PT, R3, UR6, PT ;  /* 0x0000000603007c0c */ /* 0x000fe2000bf06270 */
[----:B------:R-:W-:-:S12]  /*14b0*/  BSSY B0, `(.L_x_1424) ;  /* 0x000027e000007945 */ /* 0x000fd80003800000 */
[----:B------:R-:W-:Y:S05]  /*14c0*/  @P0 BRA `(.L_x_1425) ;  /* 0x0000002400f00947 */ /* 0x000fea0003800000 */
[----:B0-----:R-:W0:Y:S01]  /*14d0*/  LDC R4, c[0x0][0x218] ;  /* 0x00008600ff047b82 */ /* 0x001e220000000800 */
[----:B------:R-:W-:Y:S01]  /*14e0*/  HFMA2.MMA R2, -RZ, RZ, 0, 0 ;  /* 0x00000000ff027435 */ /* 0x000fe200000001ff */
[----:B------:R-:W-:Y:S01]  /*14f0*/  IMAD.MOV.U32 R5, RZ, RZ, RZ ;  /* 0x000000ffff057224 */ /* 0x000fe200078e00ff */
[----:B0-----:R-:W-:-:S13]  /*1500*/  ISETP.NE.AND P0, PT, R4, RZ, PT ;  /* 0x000000ff0400720c */ /* 0x001fda0003f05270 */
[----:B------:R-:W-:Y:S05]  /*1510*/  @!P0 BRA `(.L_x_1426) ;  /* 0x0000001000a48947 */ /* 0x000fea0003800000 */
        /* <DEDUP_REMOVED lines=283> */
[----:B------:R-:W-:Y:S01]  /*26d0*/  @P0 IMAD.MOV.U32 R10, RZ, RZ, RZ ;  /* 0x000000ffff0a0224 */ /* 0x000fe200078e00ff */
[----:B------:R-:W-:Y:S02]  /*26e0*/  ULDC.64 UR8, c[0x0][0x400] ;  /* 0x0001000000087ab9 */ /* 0x000fe40000000a00 */
[----:B------:R-:W-:Y:S01]  /*26f0*/  IADD3 R6, -R11, RZ, RZ ;  /* 0x000000ff0b067210 */ /* 0x000fe20007ffe1ff */
[----:B------:R-:W1:Y:S04]  /*2700*/  @P0 LDC R15, c[0x0][0x33c] ;  /* 0x0000cf00ff0f0b82 */ /* 0x000e680000000800 */
[----:B------:R-:W-:-:S04]  /*2710*/  IMAD R6, R6, UR10, R7 ;  /* 0x0000000a06067c24 */ /* 0x000fc8000f8e0207 */
[----:B------:R-:W2:Y:S01]  /*2720*/  @P0 LDC.64 R8, c[0x0][0x408] ;  /* 0x00010200ff080b82 */ /* 0x000ea20000000a00 */
[C---:B------:R-:W-:Y:S02]  /*2730*/  IMAD R5, R6.reuse, UR8, R5 ;  /* 0x0000000806057c24 */ /* 0x040fe4000f8e0205 */
[----:B------:R-:W-:Y:S02]  /*2740*/  IMAD R2, R6, UR9, R2 ;  /* 0x0000000906027c24 */ /* 0x000fe4000f8e0202 */
[----:B0-----:R-:W-:-:S05]  /*2750*/  @P0 IMAD.HI.U32 R4, R11, R12, R10 ;  /* 0x0000000c0b040227 */ /* 0x001fca00078e000a */
[----:B------:R-:W-:-:S04]  /*2760*/  @P0 SHF.R.U32.HI R4, RZ, R13, R4 ;  /* 0x0000000dff040219 */ /* 0x000fc80000011604 */
[----:B------:R-:W-:-:S05]  /*2770*/  @P0 IADD3 R10, -R4, RZ, RZ ;  /* 0x000000ff040a0210 */ /* 0x000fca0007ffe1ff */
[----:B-1----:R-:W-:-:S04]  /*2780*/  @P0 IMAD R10, R15, R10, R11 ;  /* 0x0000000a0f0a0224 */ /* 0x002fc800078e020b */
[C---:B--2---:R-:W-:Y:S02]  /*2790*/  @P0 IMAD R5, R10.reuse, R8, R5 ;  /* 0x000000080a050224 */ /* 0x044fe400078e0205 */
[----:B------:R-:W-:-:S07]  /*27a0*/  @P0 IMAD R2, R10, R9, R2 ;  /* 0x000000090a020224 */ /* 0x000fce00078e0202 */
.L_x_1426:
        /* <DEDUP_REMOVED lines=13> */
[----:B------:R-:W-:Y:S02]  /*2880*/  @P0 PRMT R9, R2, 0x7610, R9 ;  /* 0x0000761002090816 */ /* 0x000fe40000000009 */
[----:B------:R-:W-:-:S03]  /*2890*/  ISETP.GE.AND P0, PT, R3, UR6, PT ;  /* 0x0000000603007c0c */ /* 0x000fc6000bf06270 */
[----:B------:R1:W-:Y:S10]  /*28a0*/  STG.E.U16 desc[UR4][R4.64], R9 ;  /* 0x0000000904007986 */ /* 0x0003f4000c101504 */
[----:B------:R-:W-:Y:S05]  /*28b0*/  @P0 BRA `(.L_x_1425) ;  /* 0x0000001000f40947 */ /* 0x000fea0003800000 */
[----:B-1----:R-:W0:Y:S01]  /*28c0*/  LDC R4, c[0x0][0x218] ;  /* 0x00008600ff047b82 */ /* 0x002e220000000800 */
[----:B------:R-:W-:Y:S01]  /*28d0*/  IMAD.MOV.U32 R2, RZ, RZ, RZ ;  /* 0x000000ffff027224 */ /* 0x000fe200078e00ff */
[----:B------:R-:W-:Y:S02]  /*28e0*/  MOV R5, RZ ;  /* 0x000000ff00057202 */ /* 0x000fe40000000f00 */
[----:B0-----:R-:W-:-:S13]  /*28f0*/  ISETP.NE.AND P0, PT, R4, RZ, PT ;  /* 0x000000ff0400720c */ /* 0x001fda0003f05270 */
[----:B------:R-:W-:Y:S05]  /*2900*/  @!P0 BRA `(.L_x_1427) ;  /* 0x0000001000a48947 */ /* 0x000fea0003800000 */
        /* <DEDUP_REMOVED lines=277> */
[----:B------:R-:W-:Y:S01]  /*3a60*/  IMAD.MOV.U32 R6, RZ, RZ, RZ ;  /* 0x000000ffff067224 */ /* 0x000fe200078e00ff */
[----:B------:R-:W-:Y:S01]  /*3a70*/  ULDC.64 UR10, c[0x0][0x330] ;  /* 0x0000cc00000a7ab9 */ /* 0x000fe20000000a00 */
[----:B------:R-:W-:Y:S02]  /*3a80*/  ULDC UR8, c[0x0][0x338] ;  /* 0x0000ce0000087ab9 */ /* 0x000fe40000000800 */
[----:B------:R-:W-:-:S05]  /*3a90*/  IMAD.HI.U32 R10, R7, UR11, R6 ;  /* 0x0000000b070a7c27 */ /* 0x000fca000f8e0006 */
[----:B------:R-:W-:Y:S01]  /*3aa0*/  SHF.R.U32.HI R11, RZ, UR8, R10 ;  /* 0x00000008ff0b7c19 */ /* 0x000fe2000801160a */
[----:B------:R-:W-:Y:S02]  /*3ab0*/  ULDC.64 UR8, c[0x0][0x400] ;  /* 0x0001000000087ab9 */ /* 0x000fe40000000a00 */
[----:B------:R-:W0:Y:S01]  /*3ac0*/  @P0 LDC.64 R12, c[0x0][0x340] ;  /* 0x0000d000ff0c0b82 */ /* 0x000e220000000a00 */
[----:B------:R-:W-:Y:S02]  /*3ad0*/  @P0 MOV R10, RZ ;  /* 0x000000ff000a0202 */ /* 0x000fe40000000f00 */
[----:B------:R-:W-:-:S05]  /*3ae0*/  IADD3 R6, -R11, RZ, RZ ;  /* 0x000000ff0b067210 */ /* 0x000fca0007ffe1ff */
        /* <DEDUP_REMOVED lines=11> */
.L_x_1427:
[----:B------:R-:W-:Y:S02]  /*3ba0*/  ULDC.64 UR8, c[0x0][0x418] ;  /* 0x0001060000087ab9 */ /* 0x000fe40000000a00 */
[----:B------:R-:W-:-:S04]  /*3bb0*/  IADD3 R6, P0, R2, UR8, RZ ;  /* 0x0000000802067c10 */ /* 0x000fc8000ff1e0ff */
[----:B------:R-:W-:Y:S01]  /*3bc0*/  IADD3.X R7, RZ, UR9, RZ, P0, !PT ;  /* 0x00000009ff077c10 */ /* 0x000fe200087fe4ff */
[----:B------:R-:W-:-:S04]  /*3bd0*/  ULDC.64 UR8, c[0x0][0x410] ;  /* 0x0001040000087ab9 */ /* 0x000fc80000000a00 */
[----:B------:R-:W2:Y:S01]  /*3be0*/  LDG.E.U16 R2, desc[UR4][R6.64] ;  /* 0x0000000406027981 */ /* 0x000ea2000c1e1500 */
[----:B------:R-:W-:Y:S01]  /*3bf0*/  MOV R9, UR7 ;  /* 0x0000000700097c02 */ /* 0x000fe20008000f00 */
[----:B------:R-:W-:Y:S01]  /*3c00*/  VIADD R3, R3, 0x80 ;  /* 0x0000008003037836 */ /* 0x000fe20000000000 */
[----:B------:R-:W-:-:S04]  /*3c10*/  IADD3 R4, P1, R5, UR8, RZ ;  /* 0x0000000805047c10 */ /* 0x000fc8000ff3e0ff */
[----:B------:R-:W-:Y:S02]  /*3c20*/  IADD3.X R5, RZ, UR9, RZ, P1, !PT ;  /* 0x00000009ff057c10 */ /* 0x000fe40008ffe4ff */
[----:B--2---:R-:W-:-:S04]  /*3c30*/  SHF.L.U32 R2, R2, 0x10, RZ ;  /* 0x0000001002027819 */ /* 0x004fc800000006ff */
[----:B------:R-:W-:-:S13]  /*3c40*/  FSETP.NEU.FTZ.AND P0, PT, R2, RZ, PT ;  /* 0x000000ff0200720b */ /* 0x000fda0003f1d000 */
[----:B------:R-:W-:-:S04]  /*3c50*/  @P0 FSET.BF.GT.FTZ.AND R2, R2, RZ, PT ;  /* 0x000000ff0202020a */ /* 0x000fc80003814000 */
[----:B------:R-:W-:-:S04]  /*3c60*/  @P0 F2FP.BF16.F32.PACK_AB R2, RZ, R2 ;  /* 0x00000002ff02023e */ /* 0x000fc800000010ff */
[----:B------:R-:W-:-:S05]  /*3c70*/  @P0 PRMT R9, R2, 0x7610, R9 ;  /* 0x0000761002090816 */ /* 0x000fca0000000009 */
[----:B------:R2:W-:Y:S02]  /*3c80*/  STG.E.U16 desc[UR4][R4.64], R9 ;  /* 0x0000000904007986 */ /* 0x0005e4000c101504 */
.L_x_1425:
[----:B------:R-:W-:Y:S05]  /*3c90*/  BSYNC B0 ;  /* 0x0000000000007941 */ /* 0x000fea0003800000 */
.L_x_1424:
[----:B------:R-:W-:-:S13]  /*3ca0*/  ISETP.GE.AND P0, PT, R3, UR6, PT ;  /* 0x0000000603007c0c */ /* 0x000fda000bf06270 */
[----:B------:R-:W-:Y:S05]  /*3cb0*/  @P0 EXIT ;  /* 0x000000000000094d */ /* 0x000fea0003800000 */
[----:B012---:R-:W0:Y:S01]  /*3cc0*/  LDC R4, c[0x0][0x218] ;  /* 0x00008600ff047b82 */ /* 0x007e220000000800 */
[----:B------:R-:W-:Y:S01]  /*3cd0*/  HFMA2.MMA R2, -RZ, RZ, 0, 0 ;  /* 0x00000000ff027435 */ /* 0x000fe200000001ff */
[----:B------:R-:W-:Y:S02]  /*3ce0*/  MOV R5, RZ ;  /* 0x000000ff00057202 */ /* 0x000fe40000000f00 */
        /* <DEDUP_REMOVED lines=286> */
[----:B------:R-:W-:Y:S01]  /*4ed0*/  ULDC.64 UR6, c[0x0][0x400] ;  /* 0x0001000000067ab9 */ /* 0x000fe20000000a00 */
        /* <DEDUP_REMOVED lines=12> */
.L_x_1428:
[----:B------:R-:W-:Y:S02]  /*4fa0*/  ULDC.64 UR6, c[0x0][0x418] ;  /* 0x0001060000067ab9 */ /* 0x000fe40000000a00 */
[----:B------:R-:W-:-:S04]  /*4fb0*/  IADD3 R2, P0, R2, UR6, RZ ;  /* 0x0000000602027c10 */ /* 0x000fc8000ff1e0ff */
[----:B------:R-:W-:Y:S01]  /*4fc0*/  IADD3.X R3, RZ, UR7, RZ, P0, !PT ;  /* 0x00000007ff037c10 */ /* 0x000fe200087fe4ff */
[----:B------:R-:W-:-:S04]  /*4fd0*/  ULDC.64 UR6, c[0x0][0x410] ;  /* 0x0001040000067ab9 */ /* 0x000fc80000000a00 */
[----:B------:R-:W2:Y:S02]  /*4fe0*/  LDG.E.U16 R2, desc[UR4][R2.64] ;  /* 0x0000000402027981 */ /* 0x000ea4000c1e1500 */
[----:B--2---:R-:W-:-:S04]  /*4ff0*/  SHF.L.U32 R4, R2, 0x10, RZ ;  /* 0x0000001002047819 */ /* 0x004fc800000006ff */
[----:B------:R-:W-:-:S13]  /*5000*/  FSETP.NEU.FTZ.AND P0, PT, R4, RZ, PT ;  /* 0x000000ff0400720b */ /* 0x000fda0003f1d000 */
[----:B------:R-:W-:Y:S02]  /*5010*/  @P0 FSET.BF.GT.FTZ.AND R6, R4, RZ, PT ;  /* 0x000000ff0406020a */ /* 0x000fe40003814000 */
[----:B------:R-:W-:Y:S02]  /*5020*/  IADD3 R4, P1, R5, UR6, RZ ;  /* 0x0000000605047c10 */ /* 0x000fe4000ff3e0ff */
[----:B------:R-:W-:Y:S02]  /*5030*/  @P0 F2FP.BF16.F32.PACK_AB R6, RZ, R6 ;  /* 0x00000006ff06023e */ /* 0x000fe400000010ff */
[----:B------:R-:W-:Y:S02]  /*5040*/  IADD3.X R5, RZ, UR7, RZ, P1, !PT ;  /* 0x00000007ff057c10 */ /* 0x000fe40008ffe4ff */
[----:B------:R-:W-:-:S05]  /*5050*/  @P0 PRMT R0, R6, 0x7610, R0 ;  /* 0x0000761006000816 */ /* 0x000fca0000000000 */
[----:B------:R-:W-:Y:S01]  /*5060*/  STG.E.U16 desc[UR4][R4.64], R0 ;  /* 0x0000000004007986 */ /* 0x000fe2000c101504 */
[----:B------:R-:W-:Y:S05]  /*5070*/  EXIT ;  /* 0x000000000000794d */ /* 0x000fea0003800000 */
.L_x_1429:
        /* <DEDUP_REMOVED lines=16> */
.L_x_32024:


//--------------------- .text._ZN2at6native27unrolled_elementwise_kernelINS0_13BUnaryFunctorIN3c108BFloat16ES4_S4_ZZZNS0_21heaviside_kernel_cudaERNS_18TensorIteratorBaseEENKUlvE_clEvENKUlvE8_clEvEUlS4_S4_E_EESt5arrayIPcLm2EELi4E23TrivialOffsetCalculatorILi1EjESF_NS0_6memory15LoadWithoutCastENSG_16StoreWithoutCastEEEviT_T0_T2_T3_T4_T5_ --------------------------
	.section	.text._ZN2at6native27unrolled_elementwise_kernelINS0_13BUnaryFunctorIN3c108BFloat16ES4_S4_ZZZNS0_21heaviside_kernel_cudaERNS_18TensorIteratorBaseEENKUlvE_clEvENKUlvE8_clEvEUlS4_S4_E_EESt5arrayIPcLm2EELi4E23TrivialOffsetCalculatorILi1EjESF_NS0_6memory15LoadWithoutCastENSG_16StoreWithoutCastEEEviT_T0_T2_T3_T4_T5_,"ax",@progbits
	.align	128
        .global         _ZN2at6native27unrolled_elementwise_kernelINS0_13BUnaryFunctorIN3c108BFloat16ES4_S4_ZZZNS0_21heaviside_kernel_cudaERNS_18TensorIteratorBaseEENKUlvE_clEvENKUlvE8_clEvEUlS4_S4_E_EESt5arrayIPcLm2EELi4E23TrivialOffsetCalculatorILi1EjESF_NS0_6memory15LoadWithoutCastENSG_16StoreWithoutCastEEEviT_T0_T2_T3_T4_T5_
        .type           _ZN2at6native27unrolled_elementwise_kernelINS0_13BUnaryFunctorIN3c108BFloat16ES4_S4_ZZZNS0_21heaviside_kernel_cudaERNS_18TensorIteratorBaseEENKUlvE_clEvENKUlvE8_clEvEUlS4_S4_E_EESt5arrayIPcLm2EELi4E23TrivialOffsetCalculatorILi1EjESF_NS0_6memory15LoadWithoutCastENSG_16StoreWithoutCastEEEviT_T0_T2_T3_T4_T5_,@function
        .size           _ZN2at6native27unrolled_elementwise_kernelINS0_13BUnaryFunctorIN3c108BFloat16ES4_S4_ZZZNS0_21heaviside_kernel_cudaERNS_18TensorIteratorBaseEENKUlvE_clEvENKUlvE8_clEvEUlS4_S4_E_EESt5arrayIPcLm2EELi4E23TrivialOffsetCalculatorILi1EjESF_NS0_6memory15LoadWithoutCastENSG_16StoreWithoutCastEEEviT_T0_T2_T3_T4_T5_,(.L_x_32025 - _ZN2at6native27unrolled_elementwise_kernelINS0_13BUnaryFunctorIN3c108BFloat16ES4_S4_ZZZNS0_21heaviside_kernel_cudaERNS_18TensorIteratorBaseEENKUlvE_clEvENKUlvE8_clEvEUlS4_S4_E_EESt5arrayIPcLm2EELi4E23TrivialOffsetCalculatorILi1EjESF_NS0_6memory15LoadWithoutCastENSG_16StoreWithoutCastEEEviT_T0_T2_T3_T4_T5_)
        .other          _ZN2at6native27unrolled_elementwise_kernelINS0_13BUnaryFunctorIN3c108BFloat16ES4_S4_ZZZNS0_21heaviside_kernel_cudaERNS_18TensorIteratorBaseEENKUlvE_clEvENKUlvE8_clEvEUlS4_S4_E_EESt5arrayIPcLm2EELi4E23TrivialOffsetCalculatorILi1EjESF_NS0_6memory15LoadWithoutCastENSG_16StoreWithoutCastEEEviT_T0_T2_T3_T4_T5_,@"STO_CUDA_ENTRY STV_DEFAULT"
_ZN2at6native27unrolled_elementwise_kernelINS0_13BUnaryFunctorIN3c108BFloat16ES4_S4_ZZZNS0_21heaviside_kernel_cudaERNS_18TensorIteratorBaseEENKUlvE_clEvENKUlvE8_clEvEUlS4_S4_E_EESt5arrayIPcLm2EELi4E23TrivialOffsetCalculatorILi1EjESF_NS0_6memory15LoadWithoutCastENSG_16StoreWithoutCastEEEviT_T0_T2_T3_T4_T5_:
.text._ZN2at6native27unrolled_elementwise_kernelINS0_13BUnaryFunctorIN3c108BFloat16ES4_S4_ZZZNS0_21heaviside_kernel_cudaERNS_18TensorIteratorBaseEENKUlvE_clEvENKUlvE8_clEvEUlS4_S4_E_EESt5arrayIPcLm2EELi4E23TrivialOffsetCalculatorILi1EjESF_NS0_6memory15LoadWithoutCastENSG_16StoreWithoutCastEEEviT_T0_T2_T3_T4_T5_:
        /* <DEDUP_REMOVED lines=12> */
[----:B------:R-:W-:-:S13]  /*00c0*/  ISETP.GE.AND P1, PT, R3, R2, PT ;  /* 0x000000020300720c */ /* 0x000fda0003f26270 */
[----:B------:R-:W-:Y:S01]  /*00d0*/  @!P1 IMAD R9, R0, 0x200, R3 ;  /* 0x0000020000099824 */ /* 0x000fe200078e0203 */
[----:B------:R-:W-:Y:S01]  /*00e0*/  PRMT R18, RZ, 0x7610, R18 ;  /* 0x00007610ff127816 */ /* 0x000fe20000000012 */
[----:B------:R-:W-:Y:S01]  /*00f0*/  @!P1 VIADD R3, R3, 0x80 ;  /* 0x0000008003039836 */ /* 0x000fe20000000000 */
[----:B------:R-:W1:Y:S04]  /*0100*/  @!P1 LDC.64 R6, c[0x0][0x220] ;  /* 0x00008800ff069b82 */ /* 0x000e680000000a00 */
[----:B------:R-:W-:-:S13]  /*0110*/  ISETP.GE.AND P3, PT, R3, R2, PT ;  /* 0x000000020300720c */ /* 0x000fda0003f66270 */
[----:B------:R-:W2:Y:S01]  /*0120*/  @!P3 LDC.64 R10, c[0x0][0x220] ;  /* 0x00008800ff0abb82 */ /* 0x000ea20000000a00 */
[----:B------:R-:W-:Y:S01]  /*0130*/  @!P3 IMAD R17, R0, 0x200, R3 ;  /* 0x000002000011b824 */ /* 0x000fe200078e0203 */
[----:B------:R-:W-:Y:S01]  /*0140*/  @!P3 IADD3 R3, R3, 0x80, RZ ;  /* 0x000000800303b810 */ /* 0x000fe20007ffe0ff */
[----:B0-----:R-:W-:-:S03]  /*0150*/  @!P0 IMAD.WIDE.U32 R12, R19, 0x2, R12 ;  /* 0x00000002130c8825 */ /* 0x001fc600078e000c */
[----:B------:R-:W-:Y:S01]  /*0160*/  ISETP.GE.AND P2, PT, R3, R2, PT ;  /* 0x000000020300720c */ /* 0x000fe20003f46270 */
[----:B-1----:R-:W-:Y:S01]  /*0170*/  @!P1 IMAD.WIDE.U32 R8, R9, 0x2, R6 ;  /* 0x0000000209089825 */ /* 0x002fe200078e0006 */
[----:B------:R-:W5:Y:S01]  /*0180*/  @!P0 LDG.E.U16 R18, desc[UR4][R12.64] ;  /* 0x000000040c128981 */ /* 0x000f62000c1e1500 */
[----:B------:R-:W-:-:S10]  /*0190*/  PRMT R6, RZ, 0x7610, R6 ;  /* 0x00007610ff067816 */ /* 0x000fd40000000006 */
[----:B------:R-:W0:Y:S01]  /*01a0*/  @!P2 LDC.64 R14, c[0x0][0x220] ;  /* 0x00008800ff0eab82 */ /* 0x000e220000000a00 */
[----:B------:R-:W-:Y:S01]  /*01b0*/  @!P2 IMAD R3, R0, 0x200, R3 ;  /* 0x000002000003a824 */ /* 0x000fe200078e0203 */
[----:B------:R1:W5:Y:S01]  /*01c0*/  @!P1 LDG.E.U16 R6, desc[UR4][R8.64] ;  /* 0x0000000408069981 */ /* 0x000362000c1e1500 */
[----:B--2---:R-:W-:-:S05]  /*01d0*/  @!P3 IMAD.WIDE.U32 R16, R17, 0x2, R10 ;  /* 0x000000021110b825 */ /* 0x004fca00078e000a */
[----:B------:R-:W2:Y:S01]  /*01e0*/  @!P0 LDC.64 R10, c[0x0][0x218] ;  /* 0x00008600ff0a8b82 */ /* 0x000ea20000000a00 */
[----:B------:R3:W5:Y:S01]  /*01f0*/  @!P3 LDG.E.U16 R4, desc[UR4][R16.64] ;  /* 0x000000041004b981 */ /* 0x000762000c1e1500 */
[----:B------:R-:W-:Y:S01]  /*0200*/  IMAD.MOV.U32 R7, RZ, RZ, R5 ;  /* 0x000000ffff077224 */ /* 0x000fe200078e0005 */
[----:B------:R-:W-:Y:S01]  /*0210*/  ULDC.U16 UR6, c[0x0][0x216] ;  /* 0x0000858000067ab9 */ /* 0x000fe20000000400 */
[----:B------:R-:W-:Y:S02]  /*0220*/  BSSY B0, `(.L_x_1430) ;  /* 0x0000013000007945 */ /* 0x000fe40003800000 */
[C---:B------:R-:W-:Y:S02]  /*0230*/  VIADD R19, R7.reuse, 0x80 ;  /* 0x0000008007137836 */ /* 0x040fe40000000000 */
[C---:B------:R-:W-:Y:S02]  /*0240*/  VIADD R21, R7.reuse, 0x100 ;  /* 0x0000010007157836 */ /* 0x040fe40000000000 */
[----:B-1----:R-:W-:Y:S01]  /*0250*/  VIADD R9, R7, 0x180 ;  /* 0x0000018007097836 */ /* 0x002fe20000000000 */
[----:B------:R-:W-:Y:S01]  /*0260*/  @!P0 IADD3 R7, R5, 0x80, RZ ;  /* 0x0000008005078810 */ /* 0x000fe20007ffe0ff */
[----:B0-----:R-:W-:Y:S01]  /*0270*/  @!P2 IMAD.WIDE.U32 R14, R3, 0x2, R14 ;  /* 0x00000002030ea825 */ /* 0x001fe200078e000e */
[----:B------:R-:W-:-:S02]  /*0280*/  PRMT R3, RZ, 0x7610, R3 ;  /* 0x00007610ff037816 */ /* 0x000fc40000000003 */
[-C--:B------:R-:W-:Y:S01]  /*0290*/  ISETP.GE.AND P4, PT, R19, R2.reuse, PT ;  /* 0x000000021300720c */ /* 0x080fe20003f86270 */
[----:B------:R-:W-:Y:S01]  /*02a0*/  @!P0 IMAD R5, R0, 0x200, R5 ;  /* 0x0000020000058824 */ /* 0x000fe200078e0205 */
[-C--:B------:R-:W-:Y:S02]  /*02b0*/  ISETP.GE.AND P1, PT, R21, R2.reuse, PT ;  /* 0x000000021500720c */ /* 0x080fe40003f26270 */
[----:B------:R3:W5:Y:S01]  /*02c0*/  @!P2 LDG.E.U16 R3, desc[UR4][R14.64] ;  /* 0x000000040e03a981 */ /* 0x000762000c1e1500 */
[----:B------:R-:W-:Y:S01]  /*02d0*/  ISETP.GE.AND P2, PT, R7, R2, PT ;  /* 0x000000020700720c */ /* 0x000fe20003f46270 */
[----:B------:R-:W-:-:S12]  /*02e0*/  @P0 BRA `(.L_x_1431) ;  /* 0x0000000000180947 */ /* 0x000fd80003800000 */
[----:B-----5:R-:W-:Y:S02]  /*02f0*/  IMAD.U32 R18, R18, 0x10000, RZ ;  /* 0x0001000012127824 */ /* 0x020fe400078e00ff */
[----:B------:R-:W-:-:S03]  /*0300*/  IMAD.U32 R13, RZ, RZ, UR6 ;  /* 0x00000006ff0d7e24 */ /* 0x000fc6000f8e00ff */
[----:B------:R-:W-:-:S13]  /*0310*/  FSETP.NEU.FTZ.AND P3, PT, R18, RZ, PT ;  /* 0x000000ff1200720b */ /* 0x000fda0003f7d000 */
[----:B------:R-:W-:-:S04]  /*0320*/  @P3 FSET.BF.GT.FTZ.AND R18, R18, RZ, PT ;  /* 0x000000ff1212320a */ /* 0x000fc80003814000 */
[----:B------:R-:W-:-:S04]  /*0330*/  @P3 F2FP.BF16.F32.PACK_AB R18, RZ, R18 ;  /* 0x00000012ff12323e */ /* 0x000fc800000010ff */
[----:B------:R-:W-:-:S07]  /*0340*/  @P3 PRMT R13, R18, 0x7610, R13 ;  /* 0x00007610120d3816 */ /* 0x000fce000000000d */
.L_x_1431:
[----:B------:R-:W-:Y:S05]  /*0350*/  BSYNC B0 ;  /* 0x0000000000007941 */ /* 0x000fea0003800000 */
.L_x_1430:
[----:B------:R-:W-:Y:S01]  /*0360*/  BSSY B0, `(.L_x_1432) ;  /* 0x000000a000007945 */ /* 0x000fe20003800000 */
[----:B--2---:R-:W-:-:S04]  /*0370*/  @!P0 IMAD.WIDE.U32 R10, R5, 0x2, R10 ;  /* 0x00000002050a8825 */ /* 0x004fc800078e000a */
[----:B------:R-:W-:Y:S01]  /*0380*/  IMAD.U32 R5, RZ, RZ, UR6 ;  /* 0x00000006ff057e24 */ /* 0x000fe2000f8e00ff */
[----:B------:R-:W-:Y:S06]  /*0390*/  @P4 BRA `(.L_x_1433) ;  /* 0x0000000000184947 */ /* 0x000fec0003800000 */
[----:B-----5:R-:W-:Y:S01]  /*03a0*/  IMAD.U32 R6, R6, 0x10000, RZ ;  /* 0x0001000006067824 */ /* 0x020fe200078e00ff */
[----:B---3--:R-:W-:-:S04]  /*03b0*/  MOV R15, UR6 ;  /* 0x00000006000f7c02 */ /* 0x008fc80008000f00 */
[----:B------:R-:W-:-:S13]  /*03c0*/  FSETP.NEU.FTZ.AND P3, PT, R6, RZ, PT ;  /* 0x000000ff0600720b */ /* 0x000fda0003f7d000 */
[----:B------:R-:W-:-:S04]  /*03d0*/  @P3 FSET.BF.GT.FTZ.AND R6, R6, RZ, PT ;  /* 0x000000ff0606320a */ /* 0x000fc80003814000 */
[----:B------:R-:W-:-:S04]  /*03e0*/  @P3 F2FP.BF16.F32.PACK_AB R6, RZ, R6 ;  /* 0x00000006ff06323e */ /* 0x000fc800000010ff */
[----:B------:R-:W-:-:S07]  /*03f0*/  @P3 PRMT R15, R6, 0x7610, R15 ;  /* 0x00007610060f3816 */ /* 0x000fce000000000f */
.L_x_1433:
[----:B------:R-:W-:Y:S05]  /*0400*/  BSYNC B0 ;  /* 0x0000000000007941 */ /* 0x000fea0003800000 */
.L_x_1432:
[----:B------:R-:W-:Y:S04]  /*0410*/  BSSY B0, `(.L_x_1434) ;  /* 0x0000008000007945 */ /* 0x000fe80003800000 */
[----:B------:R-:W-:Y:S05]  /*0420*/  @P1 BRA `(.L_x_1435) ;  /* 0x0000000000181947 */ /* 0x000fea0003800000 */
[----:B-----5:R-:W-:Y:S02]  /*0430*/  IMAD.U32 R4, R4, 0x10000, RZ ;  /* 0x0001000004047824 */ /* 0x020fe400078e00ff */
[----:B---3--:R-:W-:-:S03]  /*0440*/  IMAD.U32 R17, RZ, RZ, UR6 ;  /* 0x00000006ff117e24 */ /* 0x008fc6000f8e00ff */
[----:B------:R-:W-:-:S13]  /*0450*/  FSETP.NEU.FTZ.AND P1, PT, R4, RZ, PT ;  /* 0x000000ff0400720b */ /* 0x000fda0003f3d000 */
[----:B------:R-:W-:-:S04]  /*0460*/  @P1 FSET.BF.GT.FTZ.AND R4, R4, RZ, PT ;  /* 0x000000ff0404120a */ /* 0x000fc80003814000 */
[----:B------:R-:W-:-:S04]  /*0470*/  @P1 F2FP.BF16.F32.PACK_AB R4, RZ, R4 ;  /* 0x00000004ff04123e */ /* 0x000fc800000010ff */
[----:B------:R-:W-:-:S07]  /*0480*/  @P1 PRMT R17, R4, 0x7610, R17 ;  /* 0x0000761004111816 */ /* 0x000fce0000000011 */
.L_x_1435:
[----:B------:R-:W-:Y:S05]  /*0490*/  BSYNC B0 ;  /* 0x0000000000007941 */ /* 0x000fea0003800000 */
.L_x_1434:
[----:B------:R0:W-:Y:S01]  /*04a0*/  @!P0 STG.E.U16 desc[UR4][R10.64], R13 ;  /* 0x0000000d0a008986 */ /* 0x0001e2000c101504 */
[----:B------:R-:W-:Y:S04]  /*04b0*/  BSSY B0, `(.L_x_1436) ;  /* 0x000000c000007945 */ /* 0x000fe80003800000 */
[----:B------:R-:W-:Y:S05]  /*04c0*/  @P2 BRA `(.L_x_1437) ;  /* 0x0000000000282947 */ /* 0x000fea0003800000 */
[----:B0-----:R-:W0:Y:S01]  /*04d0*/  LDC.64 R12, c[0x0][0x218] ;  /* 0x00008600ff0c7b82 */ /* 0x001e220000000a00 */
[----:B------:R-:W-:Y:S02]  /*04e0*/  IMAD R11, R0, 0x200, R7 ;  /* 0x00000200000b7824 */ /* 0x000fe400078e0207 */
[----:B------:R-:W-:-:S05]  /*04f0*/  VIADD R7, R7, 0x80 ;  /* 0x0000008007077836 */ /* 0x000fca0000000000 */
[----:B------:R-:W-:-:S13]  /*0500*/  ISETP.GE.AND P0, PT, R7, R2, PT ;  /* 0x000000020700720c */ /* 0x000fda0003f06270 */
[----:B------:R-:W-:Y:S01]  /*0510*/  @!P0 LEA R19, R0, R7, 0x9 ;  /* 0x0000000700138211 */ /* 0x000fe200078e48ff */
[----:B------:R-:W-:Y:S02]  /*0520*/  @!P0 VIADD R7, R7, 0x80 ;  /* 0x0000008007078836 */ /* 0x000fe40000000000 */
[----:B0-----:R-:W-:-:S04]  /*0530*/  IMAD.WIDE.U32 R10, R11, 0x2, R12 ;  /* 0x000000020b0a7825 */ /* 0x001fc800078e000c */
[----:B------:R-:W-:Y:S01]  /*0540*/  @!P0 IMAD.WIDE.U32 R12, R19, 0x2, R12 ;  /* 0x00000002130c8825 */ /* 0x000fe200078e000c */
[----:B------:R1:W-:Y:S04]  /*0550*/  STG.E.U16 desc[UR4][R10.64], R15 ;  /* 0x0000000f0a007986 */ /* 0x0003e8000c101504 */
[----:B------:R1:W-:Y:S02]  /*0560*/  @!P0 STG.E.U16 desc[UR4][R12.64], R17 ;  /* 0x000000110c008986 */ /* 0x0003e4000c101504 */
.L_x_1437:
[----:B------:R-:W-:Y:S05]  /*0570*/  BSYNC B0 ;  /* 0x0000000000007941 */ /* 0x000fea0003800000 */
.L_x_1436:
[----:B------:R-:W-:Y:S01]  /*0580*/  ISETP.GE.AND P1, PT, R7, R2, PT ;  /* 0x000000020700720c */ /* 0x000fe20003f26270 */
[----:B-----5:R-:W-:-:S05]  /*0590*/  IMAD.U32 R3, R3, 0x10000, RZ ;  /* 0x0001000003037824 */ /* 0x020fca00078e00ff */
[----:B------:R-:W-:-:S07]  /*05a0*/  FSETP.NEU.FTZ.AND P0, PT, R3, RZ, PT ;  /* 0x000000ff0300720b */ /* 0x000fce0003f1d000 */
[----:B------:R-:W-:Y:S06]  /*05b0*/  @P1 EXIT ;  /* 0x000000000000194d */ /* 0x000fec0003800000 */
[----:B01----:R-:W0:Y:S01]  /*05c0*/  LDC.64 R10, c[0x0][0x218] ;  /* 0x00008600ff0a7b82 */ /* 0x003e220000000a00 */
[----:B------:R-:W-:-:S13]  /*05d0*/  ISETP.GE.OR P0, PT, R9, R2, !P0 ;  /* 0x000000020900720c */ /* 0x000fda0004706670 */
[----:B------:R-:W-:-:S04]  /*05e0*/  @!P0 FSET.BF.GT.FTZ.AND R3, R3, RZ, PT ;  /* 0x000000ff0303820a */ /* 0x000fc80003814000 */
[----:B------:R-:W-:Y:S01]  /*05f0*/  @!P0 F2FP.BF16.F32.PACK_AB R2, RZ, R3 ;  /* 0x00000003ff02823e */ /* 0x000fe200000010ff */
[----:B------:R-:W-:-:S03]  /*0600*/  IMAD R3, R0, 0x200, R7 ;  /* 0x0000020000037824 */ /* 0x000fc600078e0207 */
[----:B------:R-:W-:Y:S01]  /*0610*/  @!P0 PRMT R5, R2, 0x7610, R5 ;  /* 0x0000761002058816 */ /* 0x000fe20000000005 */
[----:B0-----:R-:W-:-:S05]  /*0620*/  IMAD.WIDE.U32 R2, R3, 0x2, R10 ;  /* 0x0000000203027825 */ /* 0x001fca00078e000a */
[----:B------:R-:W-:Y:S01]  /*0630*/  STG.E.U16 desc[UR4][R2.64], R5 ;  /* 0x0000000502007986 */ /* 0x000fe2000c101504 */
[----:B------:R-:W-:Y:S05]  /*0640*/  EXIT ;  /* 0x000000000000794d */ /* 0x000fea0003800000 */
.L_x_1438:
        /* <DEDUP_REMOVED lines=11> */
.L_x_32025:


//--------------------- .text._ZN2at6native29vectorized_elementwise_kernelILi2ENS0_13BUnaryFunctorIN3c108BFloat16ES4_S4_ZZZNS0_21heaviside_kernel_cudaERNS_18TensorIteratorBaseEENKUlvE_clEvENKUlvE8_clEvEUlS4_S4_E_EESt5arrayIPcLm2EEEEviT0_T1_ --------------------------
	.section	.text._ZN2at6native29vectorized_elementwise_kernelILi2ENS0_13BUnaryFunctorIN3c108BFloat16ES4_S4_ZZZNS0_21heaviside_kernel_cudaERNS_18TensorIteratorBaseEENKUlvE_clEvENKUlvE8_clEvEUlS4_S4_E_EESt5arrayIPcLm2EEEEviT0_T1_,"ax",@progbits
	.align	128
        .global         _ZN2at6native29vectorized_elementwise_kernelILi2ENS0_13BUnaryFunctorIN3c108BFloat16ES4_S4_ZZZNS0_21heaviside_kernel_cudaERNS_18TensorIteratorBaseEENKUlvE_clEvENKUlvE8_clEvEUlS4_S4_E_EESt5arrayIPcLm2EEEEviT0_T1_
        .type           _ZN2at6native29vectorized_elementwise_kernelILi2ENS0_13BUnaryFunctorIN3c108BFloat16ES4_S4_ZZZNS0_21heaviside_kernel_cudaERNS_18TensorIteratorBaseEENKUlvE_clEvENKUlvE8_clEvEUlS4_S4_E_EESt5arrayIPcLm2EEEEviT0_T1_,@function
        .size           _ZN2at6native29vectorized_elementwise_kernelILi2ENS0_13BUnaryFunctorIN3c108BFloat16ES4_S4_ZZZNS0_21heaviside_kernel_cudaERNS_18TensorIteratorBaseEENKUlvE_clEvENKUlvE8_clEvEUlS4_S4_E_EESt5arrayIPcLm2EEEEviT0_T1_,(.L_x_32026 - _ZN2at6native29vectorized_elementwise_kernelILi2ENS0_13BUnaryFunctorIN3c108BFloat16ES4_S4_ZZZNS0_21heaviside_kernel_cudaERNS_18TensorIteratorBaseEENKUlvE_clEvENKUlvE8_clEvEUlS4_S4_E_EESt5arrayIPcLm2EEEEviT0_T1_)
        .other          _ZN2at6native29vectorized_elementwise_kernelILi2ENS0_13BUnaryFunctorIN3c108BFloat16ES4_S4_ZZZNS0_21heaviside_kernel_cudaERNS_18TensorIteratorBaseEENKUlvE_clEvENKUlvE8_clEvEUlS4_S4_E_EESt5arrayIPcLm2EEEEviT0_T1_,@"STO_CUDA_ENTRY STV_DEFAULT"
_ZN2at6native29vectorized_elementwise_kernelILi2ENS0_13BUnaryFunctorIN3c108BFloat16ES4_S4_ZZZNS0_21heaviside_kernel_cudaERNS_18TensorIteratorBaseEENKUlvE_clEvENKUlvE8_clEvEUlS4_S4_E_EESt5arrayIPcLm2EEEEviT0_T1_:
.text._ZN2at6native29vectorized_elementwise_kernelILi2ENS0_13BUnaryFunctorIN3c108BFloat16ES4_S4_ZZZNS0_21heaviside_kernel_cudaERNS_18TensorIteratorBaseEENKUlvE_clEvENKUlvE8_clEvEUlS4_S4_E_EESt5arrayIPcLm2EEEEviT0_T1_:
[----:B------:R-:W-:Y:S01]  /*0000*/  LDC R1, c[0x0][0x28] ;  /* 0x00000a00ff017b82 */ /* 0x000fe20000000800 */
[----:B------:R-:W0:Y:S01]  /*0010*/  S2R R10, SR_CTAID.X ;  /* 0x00000000000a7919 */ /* 0x000e220000002500 */
[----:B------:R-:W-:Y:S01]  /*0020*/  ULDC UR4, c[0x0][0x210] ;  /* 0x0000840000047ab9 */ /* 0x000fe20000000800 */
[----:B------:R-:W-:Y:S02]  /*0030*/  ULDC.U16 UR6, c[0x0][0x216] ;  /* 0x0000858000067ab9 */ /* 0x000fe40000000400 */
[----:B------:R-:W-:Y:S02]  /*0040*/  IMAD.U32 R12, RZ, RZ, UR6 ;  /* 0x00000006ff0c7e24 */ /* 0x000fe4000f8e00ff */
[----:B0-----:R-:W-:-:S05]  /*0050*/  IMAD.SHL.U32 R10, R10, 0x400, RZ ;  /* 0x000004000a0a7824 */ /* 0x001fca00078e00ff */
[----:B------:R-:W-:Y:S01]  /*0060*/  IADD3 R11, -R10, UR4, RZ ;  /* 0x000000040a0b7c10 */ /* 0x000fe2000fffe1ff */
[----:B------:R-:W-:-:S03]  /*0070*/  ULDC.64 UR4, c[0x0][0x208] ;  /* 0x0000820000047ab9 */ /* 0x000fc60000000a00 */
[----:B------:R-:W-:-:S13]  /*0080*/  ISETP.GE.U32.AND P0, PT, R11, 0x400, PT ;  /* 0x000004000b00780c */ /* 0x000fda0003f06070 */
[----:B------:R-:W-:Y:S05]  /*0090*/  @!P0 BRA `(.L_x_1439) ;  /* 0x00000004001c8947 */ /* 0x000fea0003800000 */
[----:B------:R-:W0:Y:S01]  /*00a0*/  S2R R0, SR_TID.X ;  /* 0x0000000000007919 */ /* 0x000e220000002100 */
[----:B------:R-:W1:Y:S02]  /*00b0*/  LDC.64 R2, c[0x0][0x220] ;  /* 0x00008800ff027b82 */ /* 0x000e640000000a00 */
[----:B-1----:R-:W-:-:S04]  /*00c0*/  IMAD.WIDE R2, R10, 0x2, R2 ;  /* 0x000000020a027825 */ /* 0x002fc800078e0202 */
[----:B0-----:R-:W-:-:S05]  /*00d0*/  IMAD.WIDE.U32 R2, R0, 0x4, R2 ;  /* 0x0000000400027825 */ /* 0x001fca00078e0002 */
[----:B------:R-:W2:Y:S04]  /*00e0*/  LDG.E R5, desc[UR4][R2.64] ;  /* 0x0000000402057981 */ /* 0x000ea8000c1e1900 */
[----:B------:R-:W3:Y:S04]  /*00f0*/  LDG.E R7, desc[UR4][R2.64+0x200] ;  /* 0x0002000402077981 */ /* 0x000ee8000c1e1900 */
[----:B------:R-:W4:Y:S04]  /*0100*/  LDG.E R8, desc[UR4][R2.64+0x400] ;  /* 0x0004000402087981 */ /* 0x000f28000c1e1900 */
[----:B------:R-:W5:Y:S01]  /*0110*/  LDG.E R13, desc[UR4][R2.64+0x600] ;  /* 0x00060004020d7981 */ /* 0x000f62000c1e1900 */
[C---:B--2---:R-:W-:Y:S01]  /*0120*/  IMAD.U32 R4, R5.reuse, 0x10000, RZ ;  /* 0x0001000005047824 */ /* 0x044fe200078e00ff */
[----:B------:R-:W-:Y:S01]  /*0130*/  PRMT R5, R5, 0x7632, R5 ;  /* 0x0000763205057816 */ /* 0x000fe20000000005 */
[----:B---3--:R-:W-:-:S03]  /*0140*/  IMAD.U32 R6, R7, 0x10000, RZ ;  /* 0x0001000007067824 */ /* 0x008fc600078e00ff */
[----:B------:R-:W-:Y:S01]  /*0150*/  FSETP.NEU.FTZ.AND P3, PT, R4, RZ, PT ;  /* 0x000000ff0400720b */ /* 0x000fe20003f7d000 */
[----:B------:R-:W-:Y:S01]  /*0160*/  IMAD.U32 R5, R5, 0x10000, RZ ;  /* 0x0001000005057824 */ /* 0x000fe200078e00ff */
[----:B------:R-:W-:Y:S02]  /*0170*/  PRMT R7, R7, 0x7632, R7 ;  /* 0x0000763207077816 */ /* 0x000fe40000000007 */
[C---:B----4-:R-:W-:Y:S01]  /*0180*/  PRMT R9, R8.reuse, 0x7632, R9 ;  /* 0x0000763208097816 */ /* 0x050fe20000000009 */
[----:B------:R-:W-:Y:S01]  /*0190*/  IMAD.U32 R8, R8, 0x10000, RZ ;  /* 0x0001000008087824 */ /* 0x000fe200078e00ff */
[----:B------:R-:W-:Y:S01]  /*01a0*/  FSETP.NEU.FTZ.AND P1, PT, R6, RZ, PT ;  /* 0x000000ff0600720b */ /* 0x000fe20003f3d000 */
[----:B------:R-:W-:Y:S01]  /*01b0*/  IMAD.U32 R7, R7, 0x10000, RZ ;  /* 0x0001000007077824 */ /* 0x000fe200078e00ff */
[----:B------:R-:W-:Y:S01]  /*01c0*/  FSETP.NEU.FTZ.AND P2, PT, R5, RZ, PT ;  /* 0x000000ff0500720b */ /* 0x000fe20003f5d000 */
[C---:B-----5:R-:W-:Y:S01]  /*01d0*/  IMAD.U32 R11, R13.reuse, 0x10000, RZ ;  /* 0x000100000d0b7824 */ /* 0x060fe200078e00ff */
[----:B------:R-:W-:Y:S01]  /*01e0*/  PRMT R13, R13, 0x7632, R13 ;  /* 0x000076320d0d7816 */ /* 0x000fe2000000000d */
[----:B------:R-:W-:Y:S01]  /*01f0*/  IMAD.U32 R9, R9, 0x10000, RZ ;  /* 0x0001000009097824 */ /* 0x000fe200078e00ff */
[----:B------:R-:W-:-:S02]  /*0200*/  FSETP.NEU.FTZ.AND P0, PT, R7, RZ, PT ;  /* 0x000000ff0700720b */ /* 0x000fc40003f1d000 */
[----:B------:R-:W-:Y:S01]  /*0210*/  @P3 FSET.BF.GT.FTZ.AND R4, R4, RZ, PT ;  /* 0x000000ff0404320a */ /* 0x000fe20003814000 */
[----:B------:R-:W-:Y:S01]  /*0220*/  IMAD.U32 R13, R13, 0x10000, RZ ;  /* 0x000100000d0d7824 */ /* 0x000fe200078e00ff */
[----:B------:R-:W-:Y:S02]  /*0230*/  FSETP.NEU.FTZ.AND P4, PT, R9, RZ, PT ;  /* 0x000000ff0900720b */ /* 0x000fe40003f9d000 */
[----:B------:R-:W-:Y:S01]  /*0240*/  @P3 F2FP.BF16.F32.PACK_AB R2, RZ, R4 ;  /* 0x00000004ff02323e */ /* 0x000fe200000010ff */
[----:B------:R-:W-:Y:S01]  /*0250*/  IMAD.U32 R4, RZ, RZ, UR6 ;  /* 0x00000006ff047e24 */ /* 0x000fe2000f8e00ff */
[----:B------:R-:W-:Y:S02]  /*0260*/  FSETP.NEU.FTZ.AND P5, PT, R11, RZ, PT ;  /* 0x000000ff0b00720b */ /* 0x000fe40003fbd000 */
[----:B------:R-:W-:Y:S02]  /*0270*/  FSETP.NEU.FTZ.AND P6, PT, R13, RZ, PT ;  /* 0x000000ff0d00720b */ /* 0x000fe40003fdd000 */
[----:B------:R-:W-:-:S02]  /*0280*/  @P3 PRMT R4, R2, 0x7610, R4 ;  /* 0x0000761002043816 */ /* 0x000fc40000000004 */
[----:B------:R-:W0:Y:S01]  /*0290*/  LDC.64 R2, c[0x0][0x218] ;  /* 0x00008600ff027b82 */ /* 0x000e220000000a00 */
[----:B------:R-:W-:Y:S02]  /*02a0*/  FSETP.NEU.FTZ.AND P3, PT, R8, RZ, PT ;  /* 0x000000ff0800720b */ /* 0x000fe40003f7d000 */
[----:B------:R-:W-:Y:S02]  /*02b0*/  @P1 FSET.BF.GT.FTZ.AND R6, R6, RZ, PT ;  /* 0x000000ff0606120a */ /* 0x000fe40003814000 */
[----:B------:R-:W-:Y:S02]  /*02c0*/  @P0 FSET.BF.GT.FTZ.AND R7, R7, RZ, PT ;  /* 0x000000ff0707020a */ /* 0x000fe40003814000 */
[----:B------:R-:W-:Y:S02]  /*02d0*/  @P2 FSET.BF.GT.FTZ.AND R5, R5, RZ, PT ;  /* 0x000000ff0505220a */ /* 0x000fe40003814000 */
[----:B------:R-:W-:Y:S01]  /*02e0*/  @P1 F2FP.BF16.F32.PACK_AB R15, RZ, R6 ;  /* 0x00000006ff0f123e */ /* 0x000fe200000010ff */
[----:B------:R-:W-:Y:S01]  /*02f0*/  IMAD.U32 R6, RZ, RZ, UR6 ;  /* 0x00000006ff067e24 */ /* 0x000fe2000f8e00ff */
[----:B------:R-:W-:Y:S01]  /*0300*/  @P0 F2FP.BF16.F32.PACK_AB R16, RZ, R7 ;  /* 0x00000007ff10023e */ /* 0x000fe200000010ff */
[----:B------:R-:W-:Y:S01]  /*0310*/  IMAD.U32 R7, RZ, RZ, UR6 ;  /* 0x00000006ff077e24 */ /* 0x000fe2000f8e00ff */
[----:B------:R-:W-:Y:S01]  /*0320*/  @P2 F2FP.BF16.F32.PACK_AB R14, RZ, R5 ;  /* 0x00000005ff0e223e */ /* 0x000fe200000010ff */
[----:B------:R-:W-:Y:S01]  /*0330*/  IMAD.U32 R5, RZ, RZ, UR6 ;  /* 0x00000006ff057e24 */ /* 0x000fe2000f8e00ff */
[----:B------:R-:W-:-:S02]  /*0340*/  @P3 FSET.BF.GT.FTZ.AND R8, R8, RZ, PT ;  /* 0x000000ff0808320a */ /* 0x000fc40003814000 */
[----:B------:R-:W-:Y:S02]  /*0350*/  @P4 FSET.BF.GT.FTZ.AND R9, R9, RZ, PT ;  /* 0x000000ff0909420a */ /* 0x000fe40003814000 */
[----:B------:R-:W-:Y:S02]  /*0360*/  @P5 FSET.BF.GT.FTZ.AND R11, R11, RZ, PT ;  /* 0x000000ff0b0b520a */ /* 0x000fe40003814000 */
[----:B------:R-:W-:Y:S02]  /*0370*/  @P6 FSET.BF.GT.FTZ.AND R13, R13, RZ, PT ;  /* 0x000000ff0d0d620a */ /* 0x000fe40003814000 */
[----:B------:R-:W-:Y:S01]  /*0380*/  @P2 PRMT R7, R14, 0x7610, R7 ;  /* 0x000076100e072816 */ /* 0x000fe20000000007 */
[----:B0-----:R-:W-:Y:S01]  /*0390*/  IMAD.WIDE.U32 R2, R10, 0x2, R2 ;  /* 0x000000020a027825 */ /* 0x001fe200078e0002 */
[----:B------:R-:W-:Y:S02]  /*03a0*/  @P1 PRMT R6, R15, 0x7610, R6 ;  /* 0x000076100f061816 */ /* 0x000fe40000000006 */
[----:B------:R-:W-:Y:S01]  /*03b0*/  @P3 F2FP.BF16.F32.PACK_AB R10, RZ, R8 ;  /* 0x00000008ff0a323e */ /* 0x000fe200000010ff */
[----:B------:R-:W-:Y:S01]  /*03c0*/  IMAD.U32 R8, RZ, RZ, UR6 ;  /* 0x00000006ff087e24 */ /* 0x000fe2000f8e00ff */
[----:B------:R-:W-:Y:S01]  /*03d0*/  @P4 F2FP.BF16.F32.PACK_AB R14, RZ, R9 ;  /* 0x00000009ff0e423e */ /* 0x000fe200000010ff */
[----:B------:R-:W-:Y:S01]  /*03e0*/  IMAD.U32 R9, RZ, RZ, UR6 ;  /* 0x00000006ff097e24 */ /* 0x000fe2000f8e00ff */
[----:B------:R-:W-:Y:S01]  /*03f0*/  @P5 F2FP.BF16.F32.PACK_AB R15, RZ, R11 ;  /* 0x0000000bff0f523e */ /* 0x000fe200000010ff */
[----:B------:R-:W-:Y:S01]  /*0400*/  IMAD.U32 R11, RZ, RZ, UR6 ;  /* 0x00000006ff0b7e24 */ /* 0x000fe2000f8e00ff */
[----:B------:R-:W-:Y:S01]  /*0410*/  @P6 F2FP.BF16.F32.PACK_AB R13, RZ, R13 ;  /* 0x0000000dff0d623e */ /* 0x000fe200000010ff */
[----:B------:R-:W-:Y:S01]  /*0420*/  IMAD.WIDE R2, R0, 0x4, R2 ;  /* 0x0000000400027825 */ /* 0x000fe200078e0202 */
[----:B------:R-:W-:-:S02]  /*0430*/  @P0 PRMT R5, R16, 0x7610, R5 ;  /* 0x0000761010050816 */ /* 0x000fc40000000005 */
[----:B------:R-:W-:Y:S02]  /*0440*/  @P3 PRMT R8, R10, 0x7610, R8 ;  /* 0x000076100a083816 */ /* 0x000fe40000000008 */
[----:B------:R-:W-:Y:S02]  /*0450*/  @P4 PRMT R9, R14, 0x7610, R9 ;  /* 0x000076100e094816 */ /* 0x000fe40000000009 */
[----:B------:R-:W-:Y:S02]  /*0460*/  @P5 PRMT R11, R15, 0x7610, R11 ;  /* 0x000076100f0b5816 */ /* 0x000fe4000000000b */
[----:B------:R-:W-:Y:S02]  /*0470*/  @P6 PRMT R12, R13, 0x7610, R12 ;  /* 0x000076100d0c6816 */ /* 0x000fe4000000000c */
[----:B------:R-:W-:Y:S02]  /*0480*/  PRMT R7, R4, 0x5410, R7 ;  /* 0x0000541004077816 */ /* 0x000fe40000000007 */
[----:B------:R-:W-:-:S02]  /*0490*/  PRMT R5, R6, 0x5410, R5 ;  /* 0x0000541006057816 */ /* 0x000fc40000000005 */
[----:B------:R-:W-:Y:S01]  /*04a0*/  PRMT R9, R8, 0x5410, R9 ;  /* 0x0000541008097816 */ /* 0x000fe20000000009 */
[----:B------:R-:W-:Y:S01]  /*04b0*/  STG.E desc[UR4][R2.64], R7 ;  /* 0x0000000702007986 */ /* 0x000fe2000c101904 */
[----:B------:R-:W-:-:S03]  /*04c0*/  PRMT R11, R11, 0x5410, R12 ;  /* 0x000054100b0b7816 */ /* 0x000fc6000000000c */
[----:B------:R-:W-:Y:S04]  /*04d0*/  STG.E desc[UR4][R2.64+0x200], R5 ;  /* 0x0002000502007986 */ /* 0x000fe8000c101904 */
[----:B------:R-:W-:Y:S04]  /*04e0*/  STG.E desc[UR4][R2.64+0x400], R9 ;  /* 0x0004000902007986 */ /* 0x000fe8000c101904 */
[----:B------:R-:W-:Y:S01]  /*04f0*/  STG.E desc[UR4][R2.64+0x600], R11 ;  /* 0x0006000b02007986 */ /* 0x000fe2000c101904 */
[----:B------:R-:W-:Y:S05]  /*0500*/  EXIT ;  /* 0x000000000000794d */ /* 0x000fea0003800000 */
.L_x_1439:
[----:B------:R-:W0:Y:S01]  /*0510*/  S2R R13, SR_TID.X ;  /* 0x00000000000d7919 */ /* 0x000e220000002100 */
[----:B------:R-:W-:Y:S02]  /*0520*/  PRMT R9, RZ, 0x7610, R9 ;  /* 0x00007610ff097816 */ /* 0x000fe40000000009 */
[----:B0-----:R-:W-:Y:S01]  /*0530*/  ISETP.GE.AND P6, PT, R13, R11, PT ;  /* 0x0000000b0d00720c */ /* 0x001fe20003fc6270 */
[----:B------:R-:W-:-:S12]  /*0540*/  IMAD.MOV.U32 R25, RZ, RZ, R13 ;  /* 0x000000ffff197224 */ /* 0x000fd800078e000d */
[----:B------:R-:W-:Y:S02]  /*0550*/  @!P6 IMAD.IADD R14, R10, 0x1, R25 ;  /* 0x000000010a0ee824 */ /* 0x000fe400078e0219 */
[----:B------:R-:W-:-:S05]  /*0560*/  @!P6 VIADD R25, R25, 0x80 ;  /* 0x000000801919e836 */ /* 0x000fca0000000000 */
[----:B------:R-:W-:-:S13]  /*0570*/  ISETP.GE.AND P5, PT, R25, R11, PT ;  /* 0x0000000b1900720c */ /* 0x000fda0003fa6270 */
[----:B------:R-:W-:Y:S01]  /*0580*/  @!P5 IMAD.IADD R17, R10, 0x1, R25 ;  /* 0x000000010a11d824 */ /* 0x000fe200078e0219 */
[----:B------:R-:W0:Y:S01]  /*0590*/  @!P5 LDC.64 R2, c[0x0][0x220] ;  /* 0x00008800ff02db82 */ /* 0x000e220000000a00 */
[----:B------:R-:W-:-:S05]  /*05a0*/  @!P5 VIADD R25, R25, 0x80 ;  /* 0x000000801919d836 */ /* 0x000fca0000000000 */
[----:B------:R-:W-:-:S13]  /*05b0*/  ISETP.GE.AND P4, PT, R25, R11, PT ;  /* 0x0000000b1900720c */ /* 0x000fda0003f86270 */
[----:B------:R-:W-:Y:S01]  /*05c0*/  @!P4 IMAD.IADD R27, R10, 0x1, R25 ;  /* 0x000000010a1bc824 */ /* 0x000fe200078e0219 */
[----:B------:R-:W-:Y:S01]  /*05d0*/  PRMT R22, RZ, 0x7610, R22 ;  /* 0x00007610ff167816 */ /* 0x000fe20000000016 */
[----:B------:R-:W-:Y:S01]  /*05e0*/  @!P4 VIADD R25, R25, 0x80 ;  /* 0x000000801919c836 */ /* 0x000fe20000000000 */
[----:B------:R-:W1:Y:S01]  /*05f0*/  @!P4 LDC.64 R20, c[0x0][0x220] ;  /* 0x00008800ff14cb82 */ /* 0x000e620000000a00 */
[----:B0-----:R-:W-:-:S03]  /*0600*/  @!P5 IMAD.WIDE.U32 R16, R17, 0x2, R2 ;  /* 0x000000021110d825 */ /* 0x001fc600078e0002 */
[C---:B------:R-:W-:Y:S02]  /*0610*/  ISETP.GE.AND P3, PT, R25.reuse, R11, PT ;  /* 0x0000000b1900720c */ /* 0x040fe40003f66270 */
[----:B------:R0:W5:Y:S11]  /*0620*/  @!P5 LDG.E.U16 R9, desc[UR4][R16.64] ;  /* 0x000000041009d981 */ /* 0x000176000c1e1500 */
[----:B------:R-:W-:Y:S01]  /*0630*/  @!P3 IMAD.IADD R29, R10, 0x1, R25 ;  /* 0x000000010a1db824 */ /* 0x000fe200078e0219 */
[----:B------:R-:W2:Y:S01]  /*0640*/  @!P3 LDC.64 R18, c[0x0][0x220] ;  /* 0x00008800ff12bb82 */ /* 0x000ea20000000a00 */
[----:B------:R-:W-:-:S05]  /*0650*/  @!P3 VIADD R25, R25, 0x80 ;  /* 0x000000801919b836 */ /* 0x000fca0000000000 */
[----:B------:R-:W-:-:S13]  /*0660*/  ISETP.GE.AND P2, PT, R25, R11, PT ;  /* 0x0000000b1900720c */ /* 0x000fda0003f46270 */
[----:B------:R-:W-:Y:S01]  /*0670*/  @!P2 IMAD.IADD R7, R10, 0x1, R25 ;  /* 0x000000010a07a824 */ /* 0x000fe200078e0219 */
[----:B------:R-:W3:Y:S01]  /*0680*/  @!P2 LDC.64 R4, c[0x0][0x220] ;  /* 0x00008800ff04ab82 */ /* 0x000ee20000000a00 */
[----:B------:R-:W-:-:S05]  /*0690*/  @!P2 VIADD R25, R25, 0x80 ;  /* 0x000000801919a836 */ /* 0x000fca0000000000 */
[----:B------:R-:W-:-:S13]  /*06a0*/  ISETP.GE.AND P1, PT, R25, R11, PT ;  /* 0x0000000b1900720c */ /* 0x000fda0003f26270 */
[----:B------:R-:W-:Y:S01]  /*06b0*/  @!P1 IMAD.IADD R23, R10, 0x1, R25 ;  /* 0x000000010a179824 */ /* 0x000fe200078e0219 */
[----:B0-----:R-:W0:Y:S01]  /*06c0*/  @!P1 LDC.64 R16, c[0x0][0x220] ;  /* 0x00008800ff109b82 */ /* 0x001e220000000a00 */
[----:B------:R-:W-:-:S05]  /*06d0*/  @!P1 VIADD R25, R25, 0x80 ;  /* 0x0000008019199836 */ /* 0x000fca0000000000 */
[----:B------:R-:W-:-:S13]  /*06e0*/  ISETP.GE.AND P0, PT, R25, R11, PT ;  /* 0x0000000b1900720c */ /* 0x000fda0003f06270 */
[----:B------:R-:W-:Y:S02]  /*06f0*/  @!P0 IMAD.IADD R15, R10, 0x1, R25 ;  /* 0x000000010a0f8824 */ /* 0x000fe400078e0219 */
[----:B------:R-:W-:-:S05]  /*0700*/  @!P0 VIADD R25, R25, 0x80 ;  /* 0x0000008019198836 */ /* 0x000fca0000000000 */
[----:B------:R-:W-:-:S13]  /*0710*/  ISETP.GE.AND P5, PT, R25, R11, PT ;  /* 0x0000000b1900720c */ /* 0x000fda0003fa6270 */
[----:B------:R-:W4:Y:S01]  /*0720*/  @!P5 LDC.64 R2, c[0x0][0x220] ;  /* 0x00008800ff02db82 */ /* 0x000f220000000a00 */
[----:B------:R-:W-:-:S04]  /*0730*/  @!P5 IMAD.IADD R25, R10, 0x1, R25 ;  /* 0x000000010a19d824 */ /* 0x000fc800078e0219 */
[----:B----4-:R-:W-:-:S03]  /*0740*/  @!P5 IMAD.WIDE.U32 R2, R25, 0x2, R2 ;  /* 0x000000021902d825 */ /* 0x010fc600078e0002 */
[----:B------:R-:W4:Y:S02]  /*0750*/  @!P6 LDC.64 R24, c[0x0][0x220] ;  /* 0x00008800ff18eb82 */ /* 0x000f240000000a00 */
[----:B------:R0:W4:Y:S01]  /*0760*/  @!P5 LDG.E.U16 R22, desc[UR4][R2.64] ;  /* 0x000000040216d981 */ /* 0x000122000c1e1500 */
[----:B---3--:R-:W-:-:S05]  /*0770*/  @!P2 IMAD.WIDE.U32 R4, R7, 0x2, R4 ;  /* 0x000000020704a825 */ /* 0x008fca00078e0004 */
[----:B------:R-:W3:Y:S01]  /*0780*/  @!P0 LDC.64 R6, c[0x0][0x220] ;  /* 0x00008800ff068b82 */ /* 0x000ee20000000a00 */
[----:B------:R-:W-:Y:S01]  /*0790*/  PRMT R8, RZ, 0x7610, R8 ;  /* 0x00007610ff087816 */ /* 0x000fe20000000008 */
[----:B-1----:R-:W-:Y:S01]  /*07a0*/  @!P4 IMAD.WIDE.U32 R20, R27, 0x2, R20 ;  /* 0x000000021b14c825 */ /* 0x002fe200078e0014 */
[----:B------:R-:W-:-:S03]  /*07b0*/  PRMT R0, RZ, 0x7610, R0 ;  /* 0x00007610ff007816 */ /* 0x000fc60000000000 */
[----:B--2---:R-:W-:Y:S01]  /*07c0*/  @!P3 IMAD.WIDE.U32 R18, R29, 0x2, R18 ;  /* 0x000000021d12b825 */ /* 0x004fe200078e0012 */
[----:B------:R1:W5:Y:S01]  /*07d0*/  @!P4 LDG.E.U16 R8, desc[UR4][R20.64] ;  /* 0x000000041408c981 */ /* 0x000362000c1e1500 */
[----:B0-----:R-:W0:Y:S03]  /*07e0*/  @!P6 LDC.64 R2, c[0x0][0x218] ;  /* 0x00008600ff02eb82 */ /* 0x001e260000000a00 */
[----:B------:R2:W5:Y:S01]  /*07f0*/  @!P3 LDG.E.U16 R0, desc[UR4][R18.64] ;  /* 0x000000041200b981 */ /* 0x000562000c1e1500 */
[----:B----4-:R-:W-:Y:S01]  /*0800*/  @!P6 IMAD.WIDE.U32 R24, R14, 0x2, R24 ;  /* 0x000000020e18e825 */ /* 0x010fe200078e0018 */
[----:B------:R-:W-:-:S06]  /*0810*/  PRMT R14, RZ, 0x7610, R14 ;  /* 0x00007610ff0e7816 */ /* 0x000fcc000000000e */
[----:B------:R-:W5:Y:S01]  /*0820*/  @!P6 LDG.E.U16 R14, desc[UR4][R24.64] ;  /* 0x00000004180ee981 */ /* 0x000f62000c1e1500 */
[----:B---3--:R-:W-:Y:S01]  /*0830*/  @!P0 IMAD.WIDE.U32 R6, R15, 0x2, R6 ;  /* 0x000000020f068825 */ /* 0x008fe200078e0006 */
[----:B-1----:R-:W-:Y:S02]  /*0840*/  PRMT R20, RZ, 0x7610, R20 ;  /* 0x00007610ff147816 */ /* 0x002fe40000000014 */
[----:B--2---:R-:W-:Y:S01]  /*0850*/  PRMT R18, RZ, 0x7610, R18 ;  /* 0x00007610ff127816 */ /* 0x004fe20000000012 */
[----:B------:R-:W-:Y:S01]  /*0860*/  @!P1 IMAD.WIDE.U32 R16, R23, 0x2, R16 ;  /* 0x0000000217109825 */ /* 0x000fe200078e0010 */
[----:B------:R-:W-:Y:S02]  /*0870*/  PRMT R15, RZ, 0x7610, R15 ;  /* 0x00007610ff0f7816 */ /* 0x000fe4000000000f */
[----:B------:R1:W5:Y:S01]  /*0880*/  @!P2 LDG.E.U16 R20, desc[UR4][R4.64] ;  /* 0x000000040414a981 */ /* 0x000362000c1e1500 */
[C---:B------:R-:W-:Y:S02]  /*0890*/  VIADD R26, R13.reuse, 0x80 ;  /* 0x000000800d1a7836 */ /* 0x040fe40000000000 */
[C---:B------:R-:W-:Y:S01]  /*08a0*/  VIADD R28, R13.reuse, 0x100 ;  /* 0x000001000d1c7836 */ /* 0x040fe20000000000 */
[----:B------:R2:W5:Y:S01]  /*08b0*/  @!P1 LDG.E.U16 R18, desc[UR4][R16.64] ;  /* 0x0000000410129981 */ /* 0x000562000c1e1500 */
[----:B------:R-:W-:Y:S03]  /*08c0*/  BSSY B0, `(.L_x_1440) ;  /* 0x0000012000007945 */ /* 0x000fe60003800000 */
[----:B------:R3:W5:Y:S01]  /*08d0*/  @!P0 LDG.E.U16 R15, desc[UR4][R6.64] ;  /* 0x00000004060f8981 */ /* 0x000762000c1e1500 */
[----:B-1----:R-:W-:-:S02]  /*08e0*/  VIADD R4, R13, 0x180 ;  /* 0x000001800d047836 */ /* 0x002fc40000000000 */
[C---:B--2---:R-:W-:Y:S02]  /*08f0*/  VIADD R16, R13.reuse, 0x280 ;  /* 0x000002800d107836 */ /* 0x044fe40000000000 */
[----:B---3--:R-:W-:Y:S01]  /*0900*/  VIADD R6, R13, 0x200 ;  /* 0x000002000d067836 */ /* 0x008fe20000000000 */
[-C--:B------:R-:W-:Y:S02]  /*0910*/  ISETP.GE.AND P1, PT, R26, R11.reuse, PT ;  /* 0x0000000b1a00720c */ /* 0x080fe40003f26270 */
[-C--:B------:R-:W-:Y:S02]  /*0920*/  ISETP.GE.AND P5, PT, R28, R11.reuse, PT ;  /* 0x0000000b1c00720c */ /* 0x080fe40003fa6270 */
[-C--:B------:R-:W-:Y:S02]  /*0930*/  ISETP.GE.AND P4, PT, R4, R11.reuse, PT ;  /* 0x0000000b0400720c */ /* 0x080fe40003f86270 */
[-C--:B------:R-:W-:Y:S02]  /*0940*/  ISETP.GE.AND P3, PT, R6, R11.reuse, PT ;  /* 0x0000000b0600720c */ /* 0x080fe40003f66270 */
[----:B------:R-:W-:Y:S01]  /*0950*/  ISETP.GE.AND P2, PT, R16, R11, PT ;  /* 0x0000000b1000720c */ /* 0x000fe20003f46270 */
[----:B------:R-:W-:Y:S01]  /*0960*/  IMAD.U32 R22, R22, 0x10000, RZ ;  /* 0x0001000016167824 */ /* 0x000fe200078e00ff */
[----:B0-----:R-:W-:Y:S11]  /*0970*/  @P6 BRA `(.L_x_1441) ;  /* 0x0000000000186947 */ /* 0x001ff60003800000 */
[----:B-----5:R-:W-:Y:S02]  /*0980*/  IMAD.U32 R14, R14, 0x10000, RZ ;  /* 0x000100000e0e7824 */ /* 0x020fe400078e00ff */
[----:B------:R-:W-:-:S03]  /*0990*/  IMAD.U32 R17, RZ, RZ, UR6 ;  /* 0x00000006ff117e24 */ /* 0x000fc6000f8e00ff */
[----:B------:R-:W-:-:S13]  /*09a0*/  FSETP.NEU.FTZ.AND P0, PT, R14, RZ, PT ;  /* 0x000000ff0e00720b */ /* 0x000fda0003f1d000 */
[----:B------:R-:W-:-:S04]  /*09b0*/  @P0 FSET.BF.GT.FTZ.AND R14, R14, RZ, PT ;  /* 0x000000ff0e0e020a */ /* 0x000fc80003814000 */
[----:B------:R-:W-:-:S04]  /*09c0*/  @P0 F2FP.BF16.F32.PACK_AB R14, RZ, R14 ;  /* 0x0000000eff0e023e */ /* 0x000fc800000010ff */
[----:B------:R-:W-:-:S07]  /*09d0*/  @P0 PRMT R17, R14, 0x7610, R17 ;  /* 0x000076100e110816 */ /* 0x000fce0000000011 */
.L_x_1441:
[----:B------:R-:W-:Y:S05]  /*09e0*/  BSYNC B0 ;  /* 0x0000000000007941 */ /* 0x000fea0003800000 */
.L_x_1440:
[----:B------:R-:W-:Y:S01]  /*09f0*/  BSSY B0, `(.L_x_1442) ;  /* 0x000000b000007945 */ /* 0x000fe20003800000 */
[----:B------:R-:W-:Y:S01]  /*0a00*/  FSETP.NEU.FTZ.AND P0, PT, R22, RZ, PT ;  /* 0x000000ff1600720b */ /* 0x000fe20003f1d000 */
[C---:B------:R-:W-:Y:S02]  /*0a10*/  VIADD R4, R13.reuse, 0x300 ;  /* 0x000003000d047836 */ /* 0x040fe40000000000 */
[----:B------:R-:W-:Y:S01]  /*0a20*/  VIADD R6, R13, 0x380 ;  /* 0x000003800d067836 */ /* 0x000fe20000000000 */
[----:B------:R-:W-:Y:S09]  /*0a30*/  @P1 BRA `(.L_x_1443) ;  /* 0x0000000000181947 */ /* 0x000ff20003800000 */
[----:B-----5:R-:W-:Y:S02]  /*0a40*/  IMAD.U32 R9, R9, 0x10000, RZ ;  /* 0x0001000009097824 */ /* 0x020fe400078e00ff */
[----:B------:R-:W-:-:S03]  /*0a50*/  IMAD.U32 R7, RZ, RZ, UR6 ;  /* 0x00000006ff077e24 */ /* 0x000fc6000f8e00ff */
[----:B------:R-:W-:-:S13]  /*0a60*/  FSETP.NEU.FTZ.AND P1, PT, R9, RZ, PT ;  /* 0x000000ff0900720b */ /* 0x000fda0003f3d000 */
[----:B------:R-:W-:-:S04]  /*0a70*/  @P1 FSET.BF.GT.FTZ.AND R9, R9, RZ, PT ;  /* 0x000000ff0909120a */ /* 0x000fc80003814000 */
[----:B------:R-:W-:-:S04]  /*0a80*/  @P1 F2FP.BF16.F32.PACK_AB R9, RZ, R9 ;  /* 0x00000009ff09123e */ /* 0x000fc800000010ff */
[----:B------:R-:W-:-:S07]  /*0a90*/  @P1 PRMT R7, R9, 0x7610, R7 ;  /* 0x0000761009071816 */ /* 0x000fce0000000007 */
.L_x_1443:
[----:B------:R-:W-:Y:S05]  /*0aa0*/  BSYNC B0 ;  /* 0x0000000000007941 */ /* 0x000fea0003800000 */
.L_x_1442:
[----:B------:R-:W-:Y:S01]  /*0ab0*/  @!P6 IMAD.IADD R5, R10, 0x1, R13 ;  /* 0x000000010a05e824 */ /* 0x000fe200078e020d */
[----:B------:R-:W-:Y:S01]  /*0ac0*/  BSSY B0, `(.L_x_1444) ;  /* 0x000000b000007945 */ /* 0x000fe20003800000 */
[-C--:B------:R-:W-:Y:S02]  /*0ad0*/  ISETP.GE.AND P1, PT, R4, R11.reuse, PT ;  /* 0x0000000b0400720c */ /* 0x080fe40003f26270 */
[----:B------:R-:W-:Y:S01]  /*0ae0*/  ISETP.GE.OR P0, PT, R6, R11, !P0 ;  /* 0x0000000b0600720c */ /* 0x000fe20004706670 */
[----:B------:R-:W-:Y:S01]  /*0af0*/  @!P6 IMAD.WIDE.U32 R2, R5, 0x2, R2 ;  /* 0x000000020502e825 */ /* 0x000fe200078e0002 */
[----:B------:R-:W-:Y:S11]  /*0b00*/  @P5 BRA `(.L_x_1445) ;  /* 0x0000000000185947 */ /* 0x000ff60003800000 */
[----:B-----5:R-:W-:-:S05]  /*0b10*/  IMAD.U32 R8, R8, 0x10000, RZ ;  /* 0x0001000008087824 */ /* 0x020fca00078e00ff */
[----:B------:R-:W-:-:S13]  /*0b20*/  FSETP.NEU.FTZ.AND P5, PT, R8, RZ, PT ;  /* 0x000000ff0800720b */ /* 0x000fda0003fbd000 */
[----:B------:R-:W-:Y:S01]  /*0b30*/  @P5 FSET.BF.GT.FTZ.AND R4, R8, RZ, PT ;  /* 0x000000ff0804520a */ /* 0x000fe20003814000 */
[----:B------:R-:W-:-:S03]  /*0b40*/  IMAD.U32 R8, RZ, RZ, UR6 ;  /* 0x00000006ff087e24 */ /* 0x000fc6000f8e00ff */
[----:B------:R-:W-:-:S04]  /*0b50*/  @P5 F2FP.BF16.F32.PACK_AB R4, RZ, R4 ;  /* 0x00000004ff04523e */ /* 0x000fc800000010ff */
[----:B------:R-:W-:-:S07]  /*0b60*/  @P5 PRMT R8, R4, 0x7610, R8 ;  /* 0x0000761004085816 */ /* 0x000fce0000000008 */
.L_x_1445:
[----:B------:R-:W-:Y:S05]  /*0b70*/  BSYNC B0 ;  /* 0x0000000000007941 */ /* 0x000fea0003800000 */
.L_x_1444:
[----:B------:R-:W-:Y:S04]  /*0b80*/  BSSY B0, `(.L_x_1446) ;  /* 0x0000008000007945 */ /* 0x000fe80003800000 */
[----:B------:R-:W-:Y:S05]  /*0b90*/  @P4 BRA `(.L_x_1447) ;  /* 0x0000000000184947 */ /* 0x000fea0003800000 */
[----:B-----5:R-:W-:-:S05]  /*0ba0*/  IMAD.U32 R0, R0, 0x10000, RZ ;  /* 0x0001000000007824 */ /* 0x020fca00078e00ff */
[----:B------:R-:W-:-:S13]  /*0bb0*/  FSETP.NEU.FTZ.AND P4, PT, R0, RZ, PT ;  /* 0x000000ff0000720b */ /* 0x000fda0003f9d000 */
[----:B------:R-:W-:Y:S01]  /*0bc0*/  @P4 FSET.BF.GT.FTZ.AND R4, R0, RZ, PT ;  /* 0x000000ff0004420a */ /* 0x000fe20003814000 */
[----:B------:R-:W-:-:S03]  /*0bd0*/  IMAD.U32 R0, RZ, RZ, UR6 ;  /* 0x00000006ff007e24 */ /* 0x000fc6000f8e00ff */
[----:B------:R-:W-:-:S04]  /*0be0*/  @P4 F2FP.BF16.F32.PACK_AB R4, RZ, R4 ;  /* 0x00000004ff04423e */ /* 0x000fc800000010ff */
[----:B------:R-:W-:-:S07]  /*0bf0*/  @P4 PRMT R0, R4, 0x7610, R0 ;  /* 0x0000761004004816 */ /* 0x000fce0000000000 */
.L_x_1447:
[----:B------:R-:W-:Y:S05]  /*0c00*/  BSYNC B0 ;  /* 0x0000000000007941 */ /* 0x000fea0003800000 */
.L_x_1446:
[----:B------:R-:W-:Y:S04]  /*0c10*/  BSSY B0, `(.L_x_1448) ;  /* 0x0000008000007945 */ /* 0x000fe80003800000 */
[----:B------:R-:W-:Y:S05]  /*0c20*/  @P3 BRA `(.L_x_1449) ;  /* 0x0000000000183947 */ /* 0x000fea0003800000 */
[----:B-----5:R-:W-:Y:S02]  /*0c30*/  IMAD.U32 R20, R20, 0x10000, RZ ;  /* 0x0001000014147824 */ /* 0x020fe400078e00ff */
[----:B------:R-:W-:-:S03]  /*0c40*/  IMAD.U32 R5, RZ, RZ, UR6 ;  /* 0x00000006ff057e24 */ /* 0x000fc6000f8e00ff */
[----:B------:R-:W-:-:S13]  /*0c50*/  FSETP.NEU.FTZ.AND P3, PT, R20, RZ, PT ;  /* 0x000000ff1400720b */ /* 0x000fda0003f7d000 */
[----:B------:R-:W-:-:S04]  /*0c60*/  @P3 FSET.BF.GT.FTZ.AND R20, R20, RZ, PT ;  /* 0x000000ff1414320a */ /* 0x000fc80003814000 */
[----:B------:R-:W-:-:S04]  /*0c70*/  @P3 F2FP.BF16.F32.PACK_AB R20, RZ, R20 ;  /* 0x00000014ff14323e */ /* 0x000fc800000010ff */
[----:B------:R-:W-:-:S07]  /*0c80*/  @P3 PRMT R5, R20, 0x7610, R5 ;  /* 0x0000761014053816 */ /* 0x000fce0000000005 */
.L_x_1449:
[----:B------:R-:W-:Y:S05]  /*0c90*/  BSYNC B0 ;  /* 0x0000000000007941 */ /* 0x000fea0003800000 */
.L_x_1448:
        /* <DEDUP_REMOVED lines=8> */
.L_x_1451:
[----:B------:R-:W-:Y:S05]  /*0d20*/  BSYNC B0 ;  /* 0x0000000000007941 */ /* 0x000fea0003800000 */
.L_x_1450:
        /* <DEDUP_REMOVED lines=8> */
.L_x_1453:
[----:B------:R-:W-:Y:S05]  /*0db0*/  BSYNC B0 ;  /* 0x0000000000007941 */ /* 0x000fea0003800000 */
.L_x_1452:
[----:B------:R0:W-:Y:S01]  /*0dc0*/  @!P6 STG.E.U16 desc[UR4][R2.64], R17 ;  /* 0x000000110200e986 */ /* 0x0001e2000c101504 */
[----:B------:R-:W-:Y:S01]  /*0dd0*/  @!P6 VIADD R13, R13, 0x80 ;  /* 0x000000800d0de836 */ /* 0x000fe20000000000 */
[----:B------:R-:W-:Y:S01]  /*0de0*/  @!P0 FSET.BF.GT.FTZ.AND R22, R22, RZ, PT ;  /* 0x000000ff1616820a */ /* 0x000fe20003814000 */
[----:B------:R-:W-:Y:S04]  /*0df0*/  BSSY B0, `(.L_x_1454) ;  /* 0x000002f000007945 */ /* 0x000fe80003800000 */
[----:B------:R-:W-:Y:S01]  /*0e00*/  BSSY B1, `(.L_x_1455) ;  /* 0x0000027000017945 */ /* 0x000fe20003800000 */
[----:B------:R-:W-:Y:S02]  /*0e10*/  ISETP.GE.AND P1, PT, R13, R11, PT ;  /* 0x0000000b0d00720c */ /* 0x000fe40003f26270 */
[----:B------:R-:W-:-:S04]  /*0e20*/  @!P0 F2FP.BF16.F32.PACK_AB R22, RZ, R22 ;  /* 0x00000016ff16823e */ /* 0x000fc800000010ff */
[----:B------:R-:W-:-:S07]  /*0e30*/  @!P0 PRMT R12, R22, 0x7610, R12 ;  /* 0x00007610160c8816 */ /* 0x000fce000000000c */
[----:B0-----:R-:W-:Y:S05]  /*0e40*/  @P1 BRA `(.L_x_1456) ;  /* 0x0000000000301947 */ /* 0x001fea0003800000 */
[----:B------:R-:W0:Y:S01]  /*0e50*/  LDC.64 R2, c[0x0][0x218] ;  /* 0x00008600ff027b82 */ /* 0x000e220000000a00 */
[----:B-----5:R-:W-:Y:S02]  /*0e60*/  IMAD.IADD R9, R10, 0x1, R13 ;  /* 0x000000010a097824 */ /* 0x020fe400078e020d */
        /* <DEDUP_REMOVED lines=10> */
.L_x_1456:
[----:B------:R-:W-:-:S13]  /*0f10*/  ISETP.GE.AND P0, PT, R13, R11, PT ;  /* 0x0000000b0d00720c */ /* 0x000fda0003f06270 */
[----:B------:R-:W-:Y:S05]  /*0f20*/  @P0 BRA `(.L_x_1458) ;  /* 0x0000000000300947 */ /* 0x000fea0003800000 */
[----:B0-----:R-:W0:Y:S01]  /*0f30*/  LDC.64 R2, c[0x0][0x218] ;  /* 0x00008600ff027b82 */ /* 0x001e220000000a00 */
[----:B------:R-:W-:Y:S02]  /*0f40*/  IMAD.IADD R7, R10, 0x1, R13 ;  /* 0x000000010a077824 */ /* 0x000fe400078e020d */
[----:B------:R-:W-:Y:S02]  /*0f50*/  VIADD R13, R13, 0x80 ;  /* 0x000000800d0d7836 */ /* 0x000fe40000000000 */
[----:B0-----:R-:W-:-:S05]  /*0f60*/  IMAD.WIDE.U32 R2, R7, 0x2, R2 ;  /* 0x0000000207027825 */ /* 0x001fca00078e0002 */
[----:B-----5:R1:W-:Y:S02]  /*0f70*/  STG.E.U16 desc[UR4][R2.64], R0 ;  /* 0x0000000002007986 */ /* 0x0203e4000c101504 */
.L_x_1457:
[----:B------:R-:W-:-:S13]  /*0f80*/  ISETP.GE.AND P0, PT, R13, R11, PT ;  /* 0x0000000b0d00720c */ /* 0x000fda0003f06270 */
[----:B------:R-:W-:Y:S05]  /*0f90*/  @P0 BRA `(.L_x_1459) ;  /* 0x0000000000340947 */ /* 0x000fea0003800000 */
[----:B01----:R-:W0:Y:S01]  /*0fa0*/  LDC.64 R2, c[0x0][0x218] ;  /* 0x00008600ff027b82 */ /* 0x003e220000000a00 */
[----:B------:R-:W-:Y:S02]  /*0fb0*/  IMAD.IADD R7, R10, 0x1, R13 ;  /* 0x000000010a077824 */ /* 0x000fe400078e020d */
[----:B------:R-:W-:Y:S02]  /*0fc0*/  VIADD R13, R13, 0x80 ;  /* 0x000000800d0d7836 */ /* 0x000fe40000000000 */
[----:B0-----:R-:W-:-:S05]  /*0fd0*/  IMAD.WIDE.U32 R2, R7, 0x2, R2 ;  /* 0x0000000207027825 */ /* 0x001fca00078e0002 */
[----:B------:R1:W-:Y:S02]  /*0fe0*/  STG.E.U16 desc[UR4][R2.64], R5 ;  /* 0x0000000502007986 */ /* 0x0003e4000c101504 */
.L_x_1458:
        /* <DEDUP_REMOVED lines=8> */
.L_x_1459:
[----:B------:R-:W-:Y:S05]  /*1070*/  BSYNC B1 ;  /* 0x0000000000017941 */ /* 0x000fea0003800000 */
.L_x_1455:
[----:B------:R-:W-:-:S13]  /*1080*/  ISETP.GE.AND P0, PT, R13, R11, PT ;  /* 0x0000000b0d00720c */ /* 0x000fda0003f06270 */
[----:B012---:R-:W0:Y:S01]  /*1090*/  @!P0 LDC.64 R2, c[0x0][0x218] ;  /* 0x00008600ff028b82 */ /* 0x007e220000000a00 */
[----:B------:R-:W-:Y:S02]  /*10a0*/  @!P0 IMAD.IADD R5, R10, 0x1, R13 ;  /* 0x000000010a058824 */ /* 0x000fe400078e020d */
[----:B------:R-:W-:Y:S02]  /*10b0*/  @!P0 VIADD R13, R13, 0x80 ;  /* 0x000000800d0d8836 */ /* 0x000fe40000000000 */
[----:B0-----:R-:W-:-:S05]  /*10c0*/  @!P0 IMAD.WIDE.U32 R2, R5, 0x2, R2 ;  /* 0x0000000205028825 */ /* 0x001fca00078e0002 */
[----:B------:R2:W-:Y:S02]  /*10d0*/  @!P0 STG.E.U16 desc[UR4][R2.64], R6 ;  /* 0x0000000602008986 */ /* 0x0005e4000c101504 */
.L_x_1460:
[----:B------:R-:W-:Y:S05]  /*10e0*/  BSYNC B0 ;  /* 0x0000000000007941 */ /* 0x000fea0003800000 */
.L_x_1454:
[----:B------:R-:W-:Y:S05]  /*10f0*/  WARPSYNC.ALL ;  /* 0x0000000000007948 */ /* 0x000fea0003800000 */
[----:B------:R-:W-:-:S13]  /*1100*/  ISETP.GE.AND P0, PT, R13, R11, PT ;  /* 0x0000000b0d00720c */ /* 0x000fda0003f06270 */
[----:B------:R-:W-:Y:S05]  /*1110*/  @P0 EXIT ;  /* 0x000000000000094d */ /* 0x000fea0003800000 */
[----:B012---:R-:W0:Y:S01]  /*1120*/  LDC.64 R2, c[0x0][0x218] ;  /* 0x00008600ff027b82 */ /* 0x007e220000000a00 */
[----:B------:R-:W-:-:S04]  /*1130*/  IMAD.IADD R13, R10, 0x1, R13 ;  /* 0x000000010a0d7824 */ /* 0x000fc800078e020d */
[----:B0-----:R-:W-:-:S05]  /*1140*/  IMAD.WIDE.U32 R2, R13, 0x2, R2 ;  /* 0x000000020d027825 */ /* 0x001fca00078e0002 */
[----:B------:R-:W-:Y:S01]  /*1150*/  STG.E.U16 desc[UR4][R2.64], R12 ;  /* 0x0000000c02007986 */ /* 0x000fe2000c101504 */
[----:B------:R-:W-:Y:S05]  /*1160*/  EXIT ;  /* 0x000000000000794d */ /* 0x000fea0003800000 */
.L_x_1461:
        /* <DEDUP_REMOVED lines=9> */
.L_x_32026:


//--------------------- .text._ZN2at6native29vectorized_elementwise_kernelILi4ENS0_13BUnaryFunctorIN3c108BFloat16ES4_S4_ZZZNS0_21heaviside_kernel_cudaERNS_18TensorIteratorBaseEENKUlvE_clEvENKUlvE8_clEvEUlS4_S4_E_EESt5arrayIPcLm2EEEEviT0_T1_ --------------------------
	.section	.text._ZN2at6native29vectorized_elementwise_kernelILi4ENS0_13BUnaryFunctorIN3c108BFloat16ES4_S4_ZZZNS0_21heaviside_kernel_cudaERNS_18TensorIteratorBaseEENKUlvE_clEvENKUlvE8_clEvEUlS4_S4_E_EESt5arrayIPcLm2EEEEviT0_T1_,"ax",@progbits
	.align	128
        .global         _ZN2at6native29vectorized_elementwise_kernelILi4ENS0_13BUnaryFunctorIN3c108BFloat16ES4_S4_ZZZNS0_21heaviside_kernel_cudaERNS_18TensorIteratorBaseEENKUlvE_clEvENKUlvE8_clEvEUlS4_S4_E_EESt5arrayIPcLm2EEEEviT0_T1_
        .type           _ZN2at6native29vectorized_elementwise_kernelILi4ENS0_13BUnaryFunctorIN3c108BFloat16ES4_S4_ZZZNS0_21heaviside_kernel_cudaERNS_18TensorIteratorBaseEENKUlvE_clEvENKUlvE8_clEvEUlS4_S4_E_EESt5arrayIPcLm2EEEEviT0_T1_,@function
        .size           _ZN2at6native29vectorized_elementwise_kernelILi4ENS0_13BUnaryFunctorIN3c108BFloat16ES4_S4_ZZZNS0_21heaviside_kernel_cudaERNS_18TensorIteratorBaseEENKUlvE_clEvENKUlvE8_clEvEUlS4_S4_E_EESt5arrayIPcLm2EEEEviT0_T1_,(.L_x_32027 - _ZN2at6native29vectorized_elementwise_kernelILi4ENS0_13BUnaryFunctorIN3c108BFloat16ES4_S4_ZZZNS0_21heaviside_kernel_cudaERNS_18TensorIteratorBaseEENKUlvE_clEvENKUlvE8_clEvEUlS4_S4_E_EESt5arrayIPcLm2EEEEviT0_T1_)
        .other          _ZN2at6native29vectorized_elementwise_kernelILi4ENS0_13BUnaryFunctorIN3c108BFloat16ES4_S4_ZZZNS0_21heaviside_kernel_cudaERNS_18TensorIteratorBaseEENKUlvE_clEvENKUlvE8_clEvEUlS4_S4_E_EESt5arrayIPcLm2EEEEviT0_T1_,@"STO_CUDA_ENTRY STV_DEFAULT"
_ZN2at6native29vectorized_elementwise_kernelILi4ENS0_13BUnaryFunctorIN3c108BFloat16ES4_S4_ZZZNS0_21heaviside_kernel_cudaERNS_18TensorIteratorBaseEENKUlvE_clEvENKUlvE8_clEvEUlS4_S4_E_EESt5arrayIPcLm2EEEEviT0_T1_:
.text._ZN2at6native29vectorized_elementwise_kernelILi4ENS0_13BUnaryFunctorIN3c108BFloat16ES4_S4_ZZZNS0_21heaviside_kernel_cudaERNS_18TensorIteratorBaseEENKUlvE_clEvENKUlvE8_clEvEUlS4_S4_E_EESt5arrayIPcLm2EEEEviT0_T1_:
        /* <DEDUP_REMOVED lines=14> */
[----:B------:R-:W2:Y:S04]  /*00e0*/  LDG.E.64 R8, desc[UR4][R2.64] ;  /* 0x0000000402087981 */ /* 0x000ea8000c1e1b00 */
[----:B------:R-:W3:Y:S01]  /*00f0*/  LDG.E.64 R4, desc[UR4][R2.64+0x400] ;  /* 0x0004000402047981 */ /* 0x000ee2000c1e1b00 */
[C---:B--2---:R-:W-:Y:S01]  /*0100*/  IMAD.U32 R6, R8.reuse, 0x10000, RZ ;  /* 0x0001000008067824 */ /* 0x044fe200078e00ff */
[----:B------:R-:W-:Y:S01]  /*0110*/  PRMT R7, R8, 0x7632, R7 ;  /* 0x0000763208077816 */ /* 0x000fe20000000007 */
[C---:B------:R-:W-:Y:S01]  /*0120*/  IMAD.U32 R8, R9.reuse, 0x10000, RZ ;  /* 0x0001000009087824 */ /* 0x040fe200078e00ff */
[----:B------:R-:W-:Y:S01]  /*0130*/  PRMT R9, R9, 0x7632, R9 ;  /* 0x0000763209097816 */ /* 0x000fe20000000009 */
[----:B---3--:R-:W-:Y:S01]  /*0140*/  IMAD.U32 R11, R4, 0x10000, RZ ;  /* 0x00010000040b7824 */ /* 0x008fe200078e00ff */
[----:B------:R-:W-:Y:S01]  /*0150*/  FSETP.NEU.FTZ.AND P3, PT, R6, RZ, PT ;  /* 0x000000ff0600720b */ /* 0x000fe20003f7d000 */
[----:B------:R-:W-:Y:S01]  /*0160*/  IMAD.U32 R7, R7, 0x10000, RZ ;  /* 0x0001000007077824 */ /* 0x000fe200078e00ff */
[----:B------:R-:W-:Y:S01]  /*0170*/  FSETP.NEU.FTZ.AND P2, PT, R8, RZ, PT ;  /* 0x000000ff0800720b */ /* 0x000fe20003f5d000 */
[----:B------:R-:W-:Y:S01]  /*0180*/  IMAD.U32 R9, R9, 0x10000, RZ ;  /* 0x0001000009097824 */ /* 0x000fe200078e00ff */
[----:B------:R-:W-:Y:S01]  /*0190*/  PRMT R4, R4, 0x7632, R4 ;  /* 0x0000763204047816 */ /* 0x000fe20000000004 */
[----:B------:R-:W-:Y:S01]  /*01a0*/  IMAD.U32 R13, R5, 0x10000, RZ ;  /* 0x00010000050d7824 */ /* 0x000fe200078e00ff */
[----:B------:R-:W-:-:S02]  /*01b0*/  FSETP.NEU.FTZ.AND P1, PT, R7, RZ, PT ;  /* 0x000000ff0700720b */ /* 0x000fc40003f3d000 */
[----:B------:R-:W-:Y:S01]  /*01c0*/  PRMT R14, R5, 0x7632, R14 ;  /* 0x00007632050e7816 */ /* 0x000fe2000000000e */
[----:B------:R-:W-:Y:S01]  /*01d0*/  IMAD.U32 R5, RZ, RZ, UR6 ;  /* 0x00000006ff057e24 */ /* 0x000fe2000f8e00ff */
[----:B------:R-:W-:Y:S02]  /*01e0*/  FSETP.NEU.FTZ.AND P0, PT, R9, RZ, PT ;  /* 0x000000ff0900720b */ /* 0x000fe40003f1d000 */
[----:B------:R-:W-:Y:S01]  /*01f0*/  FSETP.NEU.FTZ.AND P5, PT, R13, RZ, PT ;  /* 0x000000ff0d00720b */ /* 0x000fe20003fbd000 */
[----:B------:R-:W-:Y:S01]  /*0200*/  IMAD.U32 R14, R14, 0x10000, RZ ;  /* 0x000100000e0e7824 */ /* 0x000fe200078e00ff */
[----:B------:R-:W-:Y:S02]  /*0210*/  @P3 FSET.BF.GT.FTZ.AND R6, R6, RZ, PT ;  /* 0x000000ff0606320a */ /* 0x000fe40003814000 */
[----:B------:R-:W-:Y:S02]  /*0220*/  @P2 FSET.BF.GT.FTZ.AND R8, R8, RZ, PT ;  /* 0x000000ff0808220a */ /* 0x000fe40003814000 */
[----:B------:R-:W-:Y:S01]  /*0230*/  @P3 F2FP.BF16.F32.PACK_AB R3, RZ, R6 ;  /* 0x00000006ff03323e */ /* 0x000fe200000010ff */
[----:B------:R-:W-:Y:S01]  /*0240*/  IMAD.U32 R6, RZ, RZ, UR6 ;  /* 0x00000006ff067e24 */ /* 0x000fe2000f8e00ff */
[----:B------:R-:W-:Y:S01]  /*0250*/  @P2 F2FP.BF16.F32.PACK_AB R16, RZ, R8 ;  /* 0x00000008ff10223e */ /* 0x000fe200000010ff */
[----:B------:R-:W-:Y:S01]  /*0260*/  IMAD.U32 R8, R4, 0x10000, RZ ;  /* 0x0001000004087824 */ /* 0x000fe200078e00ff */
[----:B------:R-:W-:Y:S01]  /*0270*/  FSETP.NEU.FTZ.AND P6, PT, R14, RZ, PT ;  /* 0x000000ff0e00720b */ /* 0x000fe20003fdd000 */
[----:B------:R-:W-:Y:S01]  /*0280*/  IMAD.U32 R4, RZ, RZ, UR6 ;  /* 0x00000006ff047e24 */ /* 0x000fe2000f8e00ff */
[----:B------:R-:W-:-:S02]  /*0290*/  @P3 PRMT R6, R3, 0x7610, R6 ;  /* 0x0000761003063816 */ /* 0x000fc40000000006 */
[----:B------:R-:W0:Y:S01]  /*02a0*/  LDC.64 R2, c[0x0][0x218] ;  /* 0x00008600ff027b82 */ /* 0x000e220000000a00 */
[----:B------:R-:W-:Y:S02]  /*02b0*/  FSETP.NEU.FTZ.AND P4, PT, R8, RZ, PT ;  /* 0x000000ff0800720b */ /* 0x000fe40003f9d000 */
[----:B------:R-:W-:Y:S02]  /*02c0*/  FSETP.NEU.FTZ.AND P3, PT, R11, RZ, PT ;  /* 0x000000ff0b00720b */ /* 0x000fe40003f7d000 */
[----:B------:R-:W-:Y:S02]  /*02d0*/  @P1 FSET.BF.GT.FTZ.AND R7, R7, RZ, PT ;  /* 0x000000ff0707120a */ /* 0x000fe40003814000 */
[----:B------:R-:W-:Y:S02]  /*02e0*/  @P0 FSET.BF.GT.FTZ.AND R9, R9, RZ, PT ;  /* 0x000000ff0909020a */ /* 0x000fe40003814000 */
[----:B------:R-:W-:Y:S01]  /*02f0*/  @P1 F2FP.BF16.F32.PACK_AB R15, RZ, R7 ;  /* 0x00000007ff0f123e */ /* 0x000fe200000010ff */
[----:B------:R-:W-:Y:S01]  /*0300*/  IMAD.U32 R7, RZ, RZ, UR6 ;  /* 0x00000006ff077e24 */ /* 0x000fe2000f8e00ff */
[----:B------:R-:W-:-:S02]  /*0310*/  @P5 FSET.BF.GT.FTZ.AND R13, R13, RZ, PT ;  /* 0x000000ff0d0d520a */ /* 0x000fc40003814000 */
[----:B------:R-:W-:Y:S02]  /*0320*/  @P0 F2FP.BF16.F32.PACK_AB R9, RZ, R9 ;  /* 0x00000009ff09023e */ /* 0x000fe400000010ff */
[----:B------:R-:W-:Y:S02]  /*0330*/  @P4 FSET.BF.GT.FTZ.AND R8, R8, RZ, PT ;  /* 0x000000ff0808420a */ /* 0x000fe40003814000 */
[----:B------:R-:W-:Y:S02]  /*0340*/  @P3 FSET.BF.GT.FTZ.AND R11, R11, RZ, PT ;  /* 0x000000ff0b0b320a */ /* 0x000fe40003814000 */
[----:B------:R-:W-:Y:S02]  /*0350*/  @P1 PRMT R7, R15, 0x7610, R7 ;  /* 0x000076100f071816 */ /* 0x000fe40000000007 */
[----:B------:R-:W-:Y:S02]  /*0360*/  @P5 F2FP.BF16.F32.PACK_AB R15, RZ, R13 ;  /* 0x0000000dff0f523e */ /* 0x000fe400000010ff */
[----:B------:R-:W-:Y:S01]  /*0370*/  @P6 FSET.BF.GT.FTZ.AND R14, R14, RZ, PT ;  /* 0x000000ff0e0e620a */ /* 0x000fe20003814000 */
[----:B0-----:R-:W-:Y:S01]  /*0380*/  IMAD.WIDE.U32 R2, R10, 0x2, R2 ;  /* 0x000000020a027825 */ /* 0x001fe200078e0002 */
[----:B------:R-:W-:-:S02]  /*0390*/  @P0 PRMT R4, R9, 0x7610, R4 ;  /* 0x0000761009040816 */ /* 0x000fc40000000004 */
[----:B------:R-:W-:Y:S01]  /*03a0*/  @P4 F2FP.BF16.F32.PACK_AB R13, RZ, R8 ;  /* 0x00000008ff0d423e */ /* 0x000fe200000010ff */
[----:B------:R-:W-:Y:S01]  /*03b0*/  IMAD.U32 R8, RZ, RZ, UR6 ;  /* 0x00000006ff087e24 */ /* 0x000fe2000f8e00ff */
[----:B------:R-:W-:Y:S01]  /*03c0*/  @P3 F2FP.BF16.F32.PACK_AB R10, RZ, R11 ;  /* 0x0000000bff0a323e */ /* 0x000fe200000010ff */
[----:B------:R-:W-:Y:S01]  /*03d0*/  IMAD.U32 R9, RZ, RZ, UR6 ;  /* 0x00000006ff097e24 */ /* 0x000fe2000f8e00ff */
[----:B------:R-:W-:Y:S01]  /*03e0*/  @P6 F2FP.BF16.F32.PACK_AB R14, RZ, R14 ;  /* 0x0000000eff0e623e */ /* 0x000fe200000010ff */
[----:B------:R-:W-:Y:S01]  /*03f0*/  IMAD.U32 R11, RZ, RZ, UR6 ;  /* 0x00000006ff0b7e24 */ /* 0x000fe2000f8e00ff */
[----:B------:R-:W-:Y:S01]  /*0400*/  @P3 PRMT R8, R10, 0x7610, R8 ;  /* 0x000076100a083816 */ /* 0x000fe20000000008 */
[----:B------:R-:W-:Y:S01]  /*0410*/  IMAD.WIDE R2, R0, 0x8, R2 ;  /* 0x0000000800027825 */ /* 0x000fe200078e0202 */
[----:B------:R-:W-:Y:S02]  /*0420*/  @P4 PRMT R9, R13, 0x7610, R9 ;  /* 0x000076100d094816 */ /* 0x000fe40000000009 */
[----:B------:R-:W-:-:S02]  /*0430*/  @P2 PRMT R5, R16, 0x7610, R5 ;  /* 0x0000761010052816 */ /* 0x000fc40000000005 */
[----:B------:R-:W-:Y:S02]  /*0440*/  @P5 PRMT R11, R15, 0x7610, R11 ;  /* 0x000076100f0b5816 */ /* 0x000fe4000000000b */
[----:B------:R-:W-:Y:S02]  /*0450*/  @P6 PRMT R12, R14, 0x7610, R12 ;  /* 0x000076100e0c6816 */ /* 0x000fe4000000000c */
[----:B------:R-:W-:Y:S02]  /*0460*/  PRMT R6, R6, 0x5410, R7 ;  /* 0x0000541006067816 */ /* 0x000fe40000000007 */
[----:B------:R-:W-:Y:S02]  /*0470*/  PRMT R8, R8, 0x5410, R9 ;  /* 0x0000541008087816 */ /* 0x000fe40000000009 */
[----:B------:R-:W-:Y:S02]  /*0480*/  PRMT R7, R5, 0x5410, R4 ;  /* 0x0000541005077816 */ /* 0x000fe40000000004 */
[----:B------:R-:W-:-:S03]  /*0490*/  PRMT R9, R11, 0x5410, R12 ;  /* 0x000054100b097816 */ /* 0x000fc6000000000c */
[----:B------:R-:W-:Y:S04]  /*04a0*/  STG.E.64 desc[UR4][R2.64], R6 ;  /* 0x0000000602007986 */ /* 0x000fe8000c101b04 */
[----:B------:R-:W-:Y:S01]  /*04b0*/  STG.E.64 desc[UR4][R2.64+0x400], R8 ;  /* 0x0004000802007986 */ /* 0x000fe2000c101b04 */
[----:B------:R-:W-:Y:S05]  /*04c0*/  EXIT ;  /* 0x000000000000794d */ /* 0x000fea0003800000 */
.L_x_1462:
        /* <DEDUP_REMOVED lines=77> */
.L_x_1464:
[----:B------:R-:W-:Y:S05]  /*09a0*/  BSYNC B0 ;  /* 0x0000000000007941 */ /* 0x000fea0003800000 */
.L_x_1463:
        /* <DEDUP_REMOVED lines=11> */
.L_x_1466:
[----:B------:R-:W-:Y:S05]  /*0a60*/  BSYNC B0 ;  /* 0x0000000000007941 */ /* 0x000fea0003800000 */
.L_x_1465:
        /* <DEDUP_REMOVED lines=12> */
.L_x_1468:
[----:B------:R-:W-:Y:S05]  /*0b30*/  BSYNC B0 ;  /* 0x0000000000007941 */ /* 0x000fea0003800000 */
.L_x_1467:
        /* <DEDUP_REMOVED lines=8> */
.L_x_1470:
[----:B------:R-:W-:Y:S05]  /*0bc0*/  BSYNC B0 ;  /* 0x0000000000007941 */ /* 0x000fea0003800000 */
.L_x_1469:
        /* <DEDUP_REMOVED lines=8> */
.L_x_1472:
[----:B------:R-:W-:Y:S05]  /*0c50*/  BSYNC B0 ;  /* 0x0000000000007941 */ /* 0x000fea0003800000 */
.L_x_1471:
        /* <DEDUP_REMOVED lines=8> */
.L_x_1474:
[----:B------:R-:W-:Y:S05]  /*0ce0*/  BSYNC B0 ;  /* 0x0000000000007941 */ /* 0x000fea0003800000 */
.L_x_1473:
        /* <DEDUP_REMOVED lines=8> */
.L_x_1476:
[----:B------:R-:W-:Y:S05]  /*0d70*/  BSYNC B0 ;  /* 0x0000000000007941 */ /* 0x000fea0003800000 */
.L_x_1475:
        /* <DEDUP_REMOVED lines=21> */
.L_x_1479:
[----:B------:R-:W-:-:S13]  /*0ed0*/  ISETP.GE.AND P0, PT, R13, R11, PT ;  /* 0x0000000b0d00720c */ /* 0x000fda0003f06270 */
[----:B------:R-:W-:Y:S05]  /*0ee0*/  @P0 BRA `(.L_x_1481) ;  /* 0x0000000000300947 */ /* 0x000fea0003800000 */
[----:B0-----:R-:W0:Y:S01]  /*0ef0*/  LDC.64 R2, c[0x0][0x218] ;  /* 0x00008600ff027b82 */ /* 0x001e220000000a00 */
[----:B------:R-:W-:Y:S02]  /*0f00*/  IMAD.IADD R7, R10, 0x1, R13 ;  /* 0x000000010a077824 */ /* 0x000fe400078e020d */
[----:B------:R-:W-:Y:S02]  /*0f10*/  VIADD R13, R13, 0x80 ;  /* 0x000000800d0d7836 */ /* 0x000fe40000000000 */
[----:B0-----:R-:W-:-:S05]  /*0f20*/  IMAD.WIDE.U32 R2, R7, 0x2, R2 ;  /* 0x0000000207027825 */ /* 0x001fca00078e0002 */
[----:B-----5:R1:W-:Y:S02]  /*0f30*/  STG.E.U16 desc[UR4][R2.64], R0 ;  /* 0x0000000002007986 */ /* 0x0203e4000c101504 */
.L_x_1480:
[----:B------:R-:W-:-:S13]  /*0f40*/  ISETP.GE.AND P0, PT, R13, R11, PT ;  /* 0x0000000b0d00720c */ /* 0x000fda0003f06270 */
[----:B------:R-:W-:Y:S05]  /*0f50*/  @P0 BRA `(.L_x_1482) ;  /* 0x0000000000340947 */ /* 0x000fea0003800000 */
[----:B01----:R-:W0:Y:S01]  /*0f60*/  LDC.64 R2, c[0x0][0x218] ;  /* 0x00008600ff027b82 */ /* 0x003e220000000a00 */
[----:B------:R-:W-:Y:S02]  /*0f70*/  IMAD.IADD R7, R10, 0x1, R13 ;  /* 0x000000010a077824 */ /* 0x000fe400078e020d */
[----:B------:R-:W-:Y:S02]  /*0f80*/  VIADD R13, R13, 0x80 ;  /* 0x000000800d0d7836 */ /* 0x000fe40000000000 */
[----:B0-----:R-:W-:-:S05]  /*0f90*/  IMAD.WIDE.U32 R2, R7, 0x2, R2 ;  /* 0x0000000207027825 */ /* 0x001fca00078e0002 */
[----:B------:R1:W-:Y:S02]  /*0fa0*/  STG.E.U16 desc[UR4][R2.64], R5 ;  /* 0x0000000502007986 */ /* 0x0003e4000c101504 */
.L_x_1481:
        /* <DEDUP_REMOVED lines=8> */
.L_x_1482:
[----:B------:R-:W-:Y:S05]  /*1030*/  BSYNC B1 ;  /* 0x0000000000017941 */ /* 0x000fea0003800000 */
.L_x_1478:
[----:B------:R-:W-:-:S13]  /*1040*/  ISETP.GE.AND P0, PT, R13, R11, PT ;  /* 0x0000000b0d00720c */ /* 0x000fda0003f06270 */
[----:B012---:R-:W0:Y:S01]  /*1050*/  @!P0 LDC.64 R2, c[0x0][0x218] ;  /* 0x00008600ff028b82 */ /* 0x007e220000000a00 */
[----:B------:R-:W-:Y:S02]  /*1060*/  @!P0 IMAD.IADD R5, R10, 0x1, R13 ;  /* 0x000000010a058824 */ /* 0x000fe400078e020d */
[----:B------:R-:W-:Y:S02]  /*1070*/  @!P0 VIADD R13, R13, 0x80 ;  /* 0x000000800d0d8836 */ /* 0x000fe40000000000 */
[----:B0-----:R-:W-:-:S05]  /*1080*/  @!P0 IMAD.WIDE.U32 R2, R5, 0x2, R2 ;  /* 0x0000000205028825 */ /* 0x001fca00078e0002 */
[----:B------:R2:W-:Y:S02]  /*1090*/  @!P0 STG.E.U16 desc[UR4][R2.64], R6 ;  /* 0x0000000602008986 */ /* 0x0005e4000c101504 */
.L_x_1483:
[----:B------:R-:W-:Y:S05]  /*10a0*/  BSYNC B0 ;  /* 0x0000000000007941 */ /* 0x000fea0003800000 */
.L_x_1477:
        /* <DEDUP_REMOVED lines=8> */
.L_x_1484:
        /* <DEDUP_REMOVED lines=13> */
.L_x_32027:


//--------------------- .text._ZN2at6native29vectorized_elementwise_kernelILi8ENS0_13BUnaryFunctorIN3c108BFloat16ES4_S4_ZZZNS0_21heaviside_kernel_cudaERNS_18TensorIteratorBaseEENKUlvE_clEvENKUlvE8_clEvEUlS4_S4_E_EESt5arrayIPcLm2EEEEviT0_T1_ --------------------------
	.section	.text._ZN2at6native29vectorized_elementwise_kernelILi8ENS0_13BUnaryFunctorIN3c108BFloat16ES4_S4_ZZZNS0_21heaviside_kernel_cudaERNS_18TensorIteratorBaseEENKUlvE_clEvENKUlvE8_clEvEUlS4_S4_E_EESt5arrayIPcLm2EEEEviT0_T1_,"ax",@progbits
	.align	128
        .global         _ZN2at6native29vectorized_elementwise_kernelILi8ENS0_13BUnaryFunctorIN3c108BFloat16ES4_S4_ZZZNS0_21heaviside_kernel_cudaERNS_18TensorIteratorBaseEENKUlvE_clEvENKUlvE8_clEvEUlS4_S4_E_EESt5arrayIPcLm2EEEEviT0_T1_
        .type           _ZN2at6native29vectorized_elementwise_kernelILi8ENS0_13BUnaryFunctorIN3c108BFloat16ES4_S4_ZZZNS0_21heaviside_kernel_cudaERNS_18TensorIteratorBaseEENKUlvE_clEvENKUlvE8_clEvEUlS4_S4_E_EESt5arrayIPcLm2EEEEviT0_T1_,@function
        .size           _ZN2at6native29vectorized_elementwise_kernelILi8ENS0_13BUnaryFunctorIN3c108BFloat16ES4_S4_ZZZNS0_21heaviside_kernel_cudaERNS_18TensorIteratorBaseEENKUlvE_clEvENKUlvE8_clEvEUlS4_S4_E_EESt5arrayIPcLm2EEEEviT0_T1_,(.L_x_32028 - _ZN2at6native29vectorized_elementwise_kernelILi8ENS0_13BUnaryFunctorIN3c108BFloat16ES4_S4_ZZZNS0_21heaviside_kernel_cudaERNS_18TensorIteratorBaseEENKUlvE_clEvENKUlvE8_clEvEUlS4_S4_E_EESt5arrayIPcLm2EEEEviT0_T1_)
        .other          _ZN2at6native29vectorized_elementwise_kernelILi8ENS0_13BUnaryFunctorIN3c108BFloat16ES4_S4_ZZZNS0_21heaviside_kernel_cudaERNS_18TensorIteratorBaseEENKUlvE_clEvENKUlvE8_clEvEUlS4_S4_E_EESt5arrayIPcLm2EEEEviT0_T1_,@"STO_CUDA_ENTRY STV_DEFAULT"
_ZN2at6native29vectorized_elementwise_kernelILi8ENS0_13BUnaryFunctorIN3c108BFloat16ES4_S4_ZZZNS0_21heaviside_kernel_cudaERNS_18TensorIteratorBaseEENKUlvE_clEvENKUlvE8_clEvEUlS4_S4_E_EESt5arrayIPcLm2EEEEviT0_T1_:
.text._ZN2at6native29vectorized_elementwise_kernelILi8ENS0_13BUnaryFunctorIN3c108BFloat16ES4_S4_ZZZNS0_21heaviside_kernel_cudaERNS_18TensorIteratorBaseEENKUlvE_clEvENKUlvE8_clEvEUlS4_S4_E_EESt5arrayIPcLm2EEEEviT0_T1_:
        /* <DEDUP_REMOVED lines=14> */
[----:B------:R0:W2:Y:S02]  /*00e0*/  LDG.E.128 R4, desc[UR4][R2.64] ;  /* 0x0000000402047981 */ /* 0x0000a4000c1e1d00 */
[----:B0-----:R-:W0:Y:S02]  /*00f0*/  LDC.64 R2, c[0x0][0x218] ;  /* 0x00008600ff027b82 */ /* 0x001e240000000a00 */
[----:B0-----:R-:W-:-:S04]  /*0100*/  IMAD.WIDE.U32 R2, R10, 0x2, R2 ;  /* 0x000000020a027825 */ /* 0x001fc800078e0002 */
[----:B------:R-:W-:-:S04]  /*0110*/  IMAD.WIDE R2, R0, 0x10, R2 ;  /* 0x0000001000027825 */ /* 0x000fc800078e0202 */
[C---:B--2---:R-:W-:Y:S02]  /*0120*/  IMAD.U32 R8, R4.reuse, 0x10000, RZ ;  /* 0x0001000004087824 */ /* 0x044fe400078e00ff */
[----:B------:R-:W-:Y:S01]  /*0130*/  IMAD.U32 R9, R5, 0x10000, RZ ;  /* 0x0001000005097824 */ /* 0x000fe200078e00ff */
[----:B------:R-:W-:Y:S01]  /*0140*/  PRMT R5, R4, 0x7632, R5 ;  /* 0x0000763204057816 */ /* 0x000fe20000000005 */
[----:B------:R-:W-:Y:S01]  /*0150*/  IMAD.U32 R11, R6, 0x10000, RZ ;  /* 0x00010000060b7824 */ /* 0x000fe200078e00ff */
[----:B------:R-:W-:Y:S01]  /*0160*/  FSETP.NEU.FTZ.AND P3, PT, R8, RZ, PT ;  /* 0x000000ff0800720b */ /* 0x000fe20003f7d000 */
[----:B------:R-:W-:Y:S01]  /*0170*/  IMAD.U32 R13, R7, 0x10000, RZ ;  /* 0x00010000070d7824 */ /* 0x000fe200078e00ff */
[----:B------:R-:W-:Y:S01]  /*0180*/  FSETP.NEU.FTZ.AND P2, PT, R9, RZ, PT ;  /* 0x000000ff0900720b */ /* 0x000fe20003f5d000 */
[----:B------:R-:W-:Y:S01]  /*0190*/  IMAD.U32 R4, RZ, RZ, UR6 ;  /* 0x00000006ff047e24 */ /* 0x000fe2000f8e00ff */
[----:B------:R-:W-:Y:S02]  /*01a0*/  FSETP.NEU.FTZ.AND P1, PT, R11, RZ, PT ;  /* 0x000000ff0b00720b */ /* 0x000fe40003f3d000 */
[----:B------:R-:W-:-:S02]  /*01b0*/  PRMT R6, R5, 0x7632, R6 ;  /* 0x0000763205067816 */ /* 0x000fc40000000006 */
[----:B------:R-:W-:Y:S02]  /*01c0*/  FSETP.NEU.FTZ.AND P0, PT, R13, RZ, PT ;  /* 0x000000ff0d00720b */ /* 0x000fe40003f1d000 */
[----:B------:R-:W-:-:S03]  /*01d0*/  PRMT R7, R6, 0x7632, R7 ;  /* 0x0000763206077816 */ /* 0x000fc60000000007 */
[----:B------:R-:W-:Y:S02]  /*01e0*/  @P3 FSET.BF.GT.FTZ.AND R8, R8, RZ, PT ;  /* 0x000000ff0808320a */ /* 0x000fe40003814000 */
[----:B------:R-:W-:Y:S02]  /*01f0*/  @P2 FSET.BF.GT.FTZ.AND R9, R9, RZ, PT ;  /* 0x000000ff0909220a */ /* 0x000fe40003814000 */
[----:B------:R-:W-:Y:S02]  /*0200*/  @P3 F2FP.BF16.F32.PACK_AB R8, RZ, R8 ;  /* 0x00000008ff08323e */ /* 0x000fe400000010ff */
[----:B------:R-:W-:Y:S02]  /*0210*/  @P1 FSET.BF.GT.FTZ.AND R11, R11, RZ, PT ;  /* 0x000000ff0b0b120a */ /* 0x000fe40003814000 */
[----:B------:R-:W-:Y:S02]  /*0220*/  PRMT R14, R7, 0x7632, R14 ;  /* 0x00007632070e7816 */ /* 0x000fe4000000000e */
[----:B------:R-:W-:Y:S01]  /*0230*/  @P3 PRMT R4, R8, 0x7610, R4 ;  /* 0x0000761008043816 */ /* 0x000fe20000000004 */
[----:B------:R-:W-:Y:S01]  /*0240*/  IMAD.U32 R8, R5, 0x10000, RZ ;  /* 0x0001000005087824 */ /* 0x000fe200078e00ff */
[----:B------:R-:W-:Y:S01]  /*0250*/  @P2 F2FP.BF16.F32.PACK_AB R15, RZ, R9 ;  /* 0x00000009ff0f223e */ /* 0x000fe200000010ff */
[----:B------:R-:W-:Y:S01]  /*0260*/  IMAD.U32 R9, R6, 0x10000, RZ ;  /* 0x0001000006097824 */ /* 0x000fe200078e00ff */
[----:B------:R-:W-:Y:S01]  /*0270*/  @P1 F2FP.BF16.F32.PACK_AB R16, RZ, R11 ;  /* 0x0000000bff10123e */ /* 0x000fe200000010ff */
[----:B------:R-:W-:Y:S01]  /*0280*/  IMAD.U32 R11, R7, 0x10000, RZ ;  /* 0x00010000070b7824 */ /* 0x000fe200078e00ff */
[----:B------:R-:W-:Y:S01]  /*0290*/  FSETP.NEU.FTZ.AND P3, PT, R8, RZ, PT ;  /* 0x000000ff0800720b */ /* 0x000fe20003f7d000 */
[----:B------:R-:W-:Y:S01]  /*02a0*/  IMAD.U32 R14, R14, 0x10000, RZ ;  /* 0x000100000e0e7824 */ /* 0x000fe200078e00ff */
[----:B------:R-:W-:Y:S01]  /*02b0*/  FSETP.NEU.FTZ.AND P4, PT, R9, RZ, PT ;  /* 0x000000ff0900720b */ /* 0x000fe20003f9d000 */
[----:B------:R-:W-:Y:S01]  /*02c0*/  IMAD.U32 R5, RZ, RZ, UR6 ;  /* 0x00000006ff057e24 */ /* 0x000fe2000f8e00ff */
[----:B------:R-:W-:Y:S01]  /*02d0*/  FSETP.NEU.FTZ.AND P5, PT, R11, RZ, PT ;  /* 0x000000ff0b00720b */ /* 0x000fe20003fbd000 */
[----:B------:R-:W-:Y:S01]  /*02e0*/  IMAD.U32 R7, RZ, RZ, UR6 ;  /* 0x00000006ff077e24 */ /* 0x000fe2000f8e00ff */
[----:B------:R-:W-:Y:S01]  /*02f0*/  FSETP.NEU.FTZ.AND P6, PT, R14, RZ, PT ;  /* 0x000000ff0e00720b */ /* 0x000fe20003fdd000 */
[----:B------:R-:W-:Y:S01]  /*0300*/  IMAD.U32 R6, RZ, RZ, UR6 ;  /* 0x00000006ff067e24 */ /* 0x000fe2000f8e00ff */
[----:B------:R-:W-:-:S02]  /*0310*/  @P0 FSET.BF.GT.FTZ.AND R13, R13, RZ, PT ;  /* 0x000000ff0d0d020a */ /* 0x000fc40003814000 */
[----:B------:R-:W-:Y:S02]  /*0320*/  @P2 PRMT R5, R15, 0x7610, R5 ;  /* 0x000076100f052816 */ /* 0x000fe40000000005 */
[----:B------:R-:W-:Y:S02]  /*0330*/  @P0 F2FP.BF16.F32.PACK_AB R13, RZ, R13 ;  /* 0x0000000dff0d023e */ /* 0x000fe400000010ff */
[----:B------:R-:W-:Y:S02]  /*0340*/  @P3 FSET.BF.GT.FTZ.AND R8, R8, RZ, PT ;  /* 0x000000ff0808320a */ /* 0x000fe40003814000 */
[----:B------:R-:W-:Y:S02]  /*0350*/  @P4 FSET.BF.GT.FTZ.AND R9, R9, RZ, PT ;  /* 0x000000ff0909420a */ /* 0x000fe40003814000 */
[----:B------:R-:W-:Y:S02]  /*0360*/  @P5 FSET.BF.GT.FTZ.AND R11, R11, RZ, PT ;  /* 0x000000ff0b0b520a */ /* 0x000fe40003814000 */
[----:B------:R-:W-:-:S02]  /*0370*/  @P6 FSET.BF.GT.FTZ.AND R14, R14, RZ, PT ;  /* 0x000000ff0e0e620a */ /* 0x000fc40003814000 */
[----:B------:R-:W-:Y:S02]  /*0380*/  @P0 PRMT R7, R13, 0x7610, R7 ;  /* 0x000076100d070816 */ /* 0x000fe40000000007 */
[----:B------:R-:W-:Y:S01]  /*0390*/  @P3 F2FP.BF16.F32.PACK_AB R10, RZ, R8 ;  /* 0x00000008ff0a323e */ /* 0x000fe200000010ff */
[----:B------:R-:W-:Y:S01]  /*03a0*/  IMAD.U32 R8, RZ, RZ, UR6 ;  /* 0x00000006ff087e24 */ /* 0x000fe2000f8e00ff */
[----:B------:R-:W-:Y:S01]  /*03b0*/  @P4 F2FP.BF16.F32.PACK_AB R13, RZ, R9 ;  /* 0x00000009ff0d423e */ /* 0x000fe200000010ff */
[----:B------:R-:W-:Y:S01]  /*03c0*/  IMAD.U32 R9, RZ, RZ, UR6 ;  /* 0x00000006ff097e24 */ /* 0x000fe2000f8e00ff */
[----:B------:R-:W-:Y:S01]  /*03d0*/  @P5 F2FP.BF16.F32.PACK_AB R15, RZ, R11 ;  /* 0x0000000bff0f523e */ /* 0x000fe200000010ff */
[----:B------:R-:W-:Y:S01]  /*03e0*/  IMAD.U32 R11, RZ, RZ, UR6 ;  /* 0x00000006ff0b7e24 */ /* 0x000fe2000f8e00ff */
[----:B------:R-:W-:Y:S02]  /*03f0*/  @P6 F2FP.BF16.F32.PACK_AB R14, RZ, R14 ;  /* 0x0000000eff0e623e */ /* 0x000fe400000010ff */
[----:B------:R-:W-:-:S02]  /*0400*/  @P1 PRMT R6, R16, 0x7610, R6 ;  /* 0x0000761010061816 */ /* 0x000fc40000000006 */
[----:B------:R-:W-:Y:S02]  /*0410*/  @P3 PRMT R9, R10, 0x7610, R9 ;  /* 0x000076100a093816 */ /* 0x000fe40000000009 */
[----:B------:R-:W-:Y:S02]  /*0420*/  @P4 PRMT R8, R13, 0x7610, R8 ;  /* 0x000076100d084816 */ /* 0x000fe40000000008 */
[----:B------:R-:W-:Y:S02]  /*0430*/  @P5 PRMT R11, R15, 0x7610, R11 ;  /* 0x000076100f0b5816 */ /* 0x000fe4000000000b */
[----:B------:R-:W-:Y:S02]  /*0440*/  @P6 PRMT R12, R14, 0x7610, R12 ;  /* 0x000076100e0c6816 */ /* 0x000fe4000000000c */
[----:B------:R-:W-:Y:S02]  /*0450*/  PRMT R4, R4, 0x5410, R9 ;  /* 0x0000541004047816 */ /* 0x000fe40000000009 */
[----:B------:R-:W-:-:S02]  /*0460*/  PRMT R5, R5, 0x5410, R8 ;  /* 0x0000541005057816 */ /* 0x000fc40000000008 */
[----:B------:R-:W-:Y:S02]  /*0470*/  PRMT R6, R6, 0x5410, R11 ;  /* 0x0000541006067816 */ /* 0x000fe4000000000b */
[----:B------:R-:W-:-:S05]  /*0480*/  PRMT R7, R7, 0x5410, R12 ;  /* 0x0000541007077816 */ /* 0x000fca000000000c */
[----:B------:R-:W-:Y:S01]  /*0490*/  STG.E.128 desc[UR4][R2.64], R4 ;  /* 0x0000000402007986 */ /* 0x000fe2000c101d04 */
[----:B------:R-:W-:Y:S05]  /*04a0*/  EXIT ;  /* 0x000000000000794d */ /* 0x000fea0003800000 */
.L_x_1485:
        /* <DEDUP_REMOVED lines=77> */
.L_x_1487:
[----:B------:R-:W-:Y:S05]  /*0980*/  BSYNC B0 ;  /* 0x0000000000007941 */ /* 0x000fea0003800000 */
.L_x_1486:
        /* <DEDUP_REMOVED lines=11> */
.L_x_1489:
[----:B------:R-:W-:Y:S05]  /*0a40*/  BSYNC B0 ;  /* 0x0000000000007941 */ /* 0x000fea0003800000 */
.L_x_1488:
        /* <DEDUP_REMOVED lines=12> */
.L_x_1491:
[----:B------:R-:W-:Y:S05]  /*0b10*/  BSYNC B0 ;  /* 0x0000000000007941 */ /* 0x000fea0003800000 */
.L_x_1490:
        /* <DEDUP_REMOVED lines=8> */
.L_x_1493:
[----:B------:R-:W-:Y:S05]  /*0ba0*/  BSYNC B0 ;  /* 0x0000000000007941 */ /* 0x000fea0003800000 */
.L_x_1492:
        /* <DEDUP_REMOVED lines=8> */
.L_x_1495:
[----:B------:R-:W-:Y:S05]  /*0c30*/  BSYNC B0 ;  /* 0x0000000000007941 */ /* 0x000fea0003800000 */
.L_x_1494:
        /* <DEDUP_REMOVED lines=8> */
.L_x_1497:
[----:B------:R-:W-:Y:S05]  /*0cc0*/  BSYNC B0 ;  /* 0x0000000000007941 */ /* 0x000fea0003800000 */
.L_x_1496:
        /* <DEDUP_REMOVED lines=8> */
.L_x_1499:
[----:B------:R-:W-:Y:S05]  /*0d50*/  BSYNC B0 ;  /* 0x0000000000007941 */ /* 0x000fea0003800000 */
.L_x_1498:
        /* <DEDUP_REMOVED lines=21> */
.L_x_1502:
[----:B------:R-:W-:-:S13]  /*0eb0*/  ISETP.GE.AND P0, PT, R13, R11, PT ;  /* 0x0000000b0d00720c */ /* 0x000fda0003f06270 */
[----:B------:R-:W-:Y:S05]  /*0ec0*/  @P0 BRA `(.L_x_1504) ;  /* 0x0000000000300947 */ /* 0x000fea0003800000 */
[----:B0-----:R-:W0:Y:S01]  /*0ed0*/  LDC.64 R2, c[0x0][0x218] ;  /* 0x00008600ff027b82 */ /* 0x001e220000000a00 */
[----:B------:R-:W-:Y:S02]  /*0ee0*/  IMAD.IADD R7, R10, 0x1, R13 ;  /* 0x000000010a077824 */ /* 0x000fe400078e020d */
[----:B------:R-:W-:Y:S02]  /*0ef0*/  VIADD R13, R13, 0x80 ;  /* 0x000000800d0d7836 */ /* 0x000fe40000000000 */
[----:B0-----:R-:W-:-:S05]  /*0f00*/  IMAD.WIDE.U32 R2, R7, 0x2, R2 ;  /* 0x0000000207027825 */ /* 0x001fca00078e0002 */
[----:B-----5:R1:W-:Y:S02]  /*0f10*/  STG.E.U16 desc[UR4][R2.64], R0 ;  /* 0x0000000002007986 */ /* 0x0203e4000c101504 */
.L_x_1503:
[----:B------:R-:W-:-:S13]  /*0f20*/  ISETP.GE.AND P0, PT, R13, R11, PT ;  /* 0x0000000b0d00720c */ /* 0x000fda0003f06270 */
[----:B------:R-:W-:Y:S05]  /*0f30*/  @P0 BRA `(.L_x_1505) ;  /* 0x0000000000340947 */ /* 0x000fea0003800000 */
[----:B01----:R-:W0:Y:S01]  /*0f40*/  LDC.64 R2, c[0x0][0x218] ;  /* 0x00008600ff027b82 */ /* 0x003e220000000a00 */
[----:B------:R-:W-:Y:S02]  /*0f50*/  IMAD.IADD R7, R10, 0x1, R13 ;  /* 0x000000010a077824 */ /* 0x000fe400078e020d */
[----:B------:R-:W-:Y:S02]  /*0f60*/  VIADD R13, R13, 0x80 ;  /* 0x000000800d0d7836 */ /* 0x000fe40000000000 */
[----:B0-----:R-:W-:-:S05]  /*0f70*/  IMAD.WIDE.U32 R2, R7, 0x2, R2 ;  /* 0x0000000207027825 */ /* 0x001fca00078e0002 */
[----:B------:R1:W-:Y:S02]  /*0f80*/  STG.E.U16 desc[UR4][R2.64], R5 ;  /* 0x0000000502007986 */ /* 0x0003e4000c101504 */
.L_x_1504:
        /* <DEDUP_REMOVED lines=8> */
.L_x_1505:
[----:B------:R-:W-:Y:S05]  /*1010*/  BSYNC B1 ;  /* 0x0000000000017941 */ /* 0x000fea0003800000 */
.L_x_1501:
[----:B------:R-:W-:-:S13]  /*1020*/  ISETP.GE.AND P0, PT, R13, R11, PT ;  /* 0x0000000b0d00720c */ /* 0x000fda0003f06270 */
[----:B012---:R-:W0:Y:S01]  /*1030*/  @!P0 LDC.64 R2, c[0x0][0x218] ;  /* 0x00008600ff028b82 */ /* 0x007e220000000a00 */
[----:B------:R-:W-:Y:S02]  /*1040*/  @!P0 IMAD.IADD R5, R10, 0x1, R13 ;  /* 0x000000010a058824 */ /* 0x000fe400078e020d */
[----:B------:R-:W-:Y:S02]  /*1050*/  @!P0 VIADD R13, R13, 0x80 ;  /* 0x000000800d0d8836 */ /* 0x000fe40000000000 */
[----:B0-----:R-:W-:-:S05]  /*1060*/  @!P0 IMAD.WIDE.U32 R2, R5, 0x2, R2 ;  /* 0x0000000205028825 */ /* 0x001fca00078e0002 */
[----:B------:R2:W-:Y:S02]  /*1070*/  @!P0 STG.E.U16 desc[UR4][R2.64], R6 ;  /* 0x0000000602008986 */ /* 0x0005e4000c101504 */
.L_x_1506:
[----:B------:R-:W-:Y:S05]  /*1080*/  BSYNC B0 ;  /* 0x0000000000007941 */ /* 0x000fea0003800000 */
.L_x_1500:
        /* <DEDUP_REMOVED lines=8> */
.L_x_1507:
        /* <DEDUP_REMOVED lines=15> */
.L_x_32028:


//--------------------- .text._ZN2at6native18elementwise_kernelILi128ELi4EZNS0_15gpu_kernel_implINS0_13AUnaryFunctorIN3c108BFloat16ES5_S5_ZZZNS0_21heaviside_kernel_cudaERNS_18TensorIteratorBaseEENKUlvE_clEvENKUlvE8_clEvEUlS5_S5_E_EEEEvS7_RKT_EUliE_EEviT1_ --------------------------
	.section	.text._ZN2at6native18elementwise_kernelILi128ELi4EZNS0_15gpu_kernel_implINS0_13AUnaryFunctorIN3c108BFloat16ES5_S5_ZZZNS0_21heaviside_kernel_cudaERNS_18TensorIteratorBaseEENKUlvE_clEvENKUlvE8_clEvEUlS5_S5_E_EEEEvS7_RKT_EUliE_EEviT1_,"ax",@progbits
	.align	128
        .global         _ZN2at6native18elementwise_kernelILi128ELi4EZNS0_15gpu_kernel_implINS0_13AUnaryFunctorIN3c108BFloat16ES5_S5_ZZZNS0_21heaviside_kernel_cudaERNS_18TensorIteratorBaseEENKUlvE_clEvENKUlvE8_clEvEUlS5_S5_E_EEEEvS7_RKT_EUliE_EEviT1_
        .type           _ZN2at6native18elementwise_kernelILi128ELi4EZNS0_15gpu_kernel_implINS0_13AUnaryFunctorIN3c108BFloat16ES5_S5_ZZZNS0_21heaviside_kernel_cudaERNS_18TensorIteratorBaseEENKUlvE_clEvENKUlvE8_clEvEUlS5_S5_E_EEEEvS7_RKT_EUliE_EEviT1_,@function
        .size           _ZN2at6native18elementwise_kernelILi128ELi4EZNS0_15gpu_kernel_implINS0_13AUnaryFunctorIN3c108BFloat16ES5_S5_ZZZNS0_21heaviside_kernel_cudaERNS_18TensorIteratorBaseEENKUlvE_clEvENKUlvE8_clEvEUlS5_S5_E_EEEEvS7_RKT_EUliE_EEviT1_,(.L_x_32029 - _ZN2at6native18elementwise_kernelILi128ELi4EZNS0_15gpu_kernel_implINS0_13AUnaryFunctorIN3c108BFloat16ES5_S5_ZZZNS0_21heaviside_kernel_cudaERNS_18TensorIteratorBaseEENKUlvE_clEvENKUlvE8_clEvEUlS5_S5_E_EEEEvS7_RKT_EUliE_EEviT1_)
        .other          _ZN2at6native18elementwise_kernelILi128ELi4EZNS0_15gpu_kernel_implINS0_13AUnaryFunctorIN3c108BFloat16ES5_S5_ZZZNS0_21heaviside_kernel_cudaERNS_18TensorIteratorBaseEENKUlvE_clEvENKUlvE8_clEvEUlS5_S5_E_EEEEvS7_RKT_EUliE_EEviT1_,@"STO_CUDA_ENTRY STV_DEFAULT"
_ZN2at6native18elementwise_kernelILi128ELi4EZNS0_15gpu_kernel_implINS0_13AUnaryFunctorIN3c108BFloat16ES5_S5_ZZZNS0_21heaviside_kernel_cudaERNS_18TensorIteratorBaseEENKUlvE_clEvENKUlvE8_clEvEUlS5_S5_E_EEEEvS7_RKT_EUliE_EEviT1_:
.text._ZN2at6native18elementwise_kernelILi128ELi4EZNS0_15gpu_kernel_implINS0_13AUnaryFunctorIN3c108BFloat16ES5_S5_ZZZNS0_21heaviside_kernel_cudaERNS_18TensorIteratorBaseEENKUlvE_clEvENKUlvE8_clEvEUlS5_S5_E_EEEEvS7_RKT_EUliE_EEviT1_:
        /* <DEDUP_REMOVED lines=313> */
.L_x_1510:
        /* <DEDUP_REMOVED lines=23> */
.L_x_1514:
[----:B------:R-:W2:Y:S02]  /*1500*/  LDG.E.U8 R2, desc[UR36][R2.64] ;  /* 0x0000002402027981 */ /* 0x000ea4000c1e1100 */
[----:B--2---:R-:W-:-:S04]  /*1510*/  I2FP.F32.U32 R0, R2 ;  /* 0x0000000200007245 */ /* 0x004fc80000201000 */
[----:B------:R-:W-:-:S04]  /*1520*/  F2FP.BF16.F32.PACK_AB R0, RZ, R0 ;  /* 0x00000000ff00723e */ /* 0x000fc800000010ff */
[----:B------:R-:W-:Y:S01]  /*1530*/  PRMT R5, R0, 0x7610, R5 ;  /* 0x0000761000057816 */ /* 0x000fe20000000005 */
[----:B------:R-:W-:Y:S06]  /*1540*/  BRA `(.L_x_1516) ;  /* 0x0000000c00c47947 */ /* 0x000fec0003800000 */
.L_x_1513:
        /* <DEDUP_REMOVED lines=11> */
.L_x_1518:
[----:B------:R-:W2:Y:S02]  /*1600*/  LDG.E R2, desc[UR36][R2.64] ;  /* 0x0000002402027981 */ /* 0x000ea4000c1e1900 */
[----:B--2---:R-:W-:-:S04]  /*1610*/  I2FP.F32.S32 R0, R2 ;  /* 0x0000000200007245 */ /* 0x004fc80000201400 */
[----:B------:R-:W-:-:S04]  /*1620*/  F2FP.BF16.F32.PACK_AB R0, RZ, R0 ;  /* 0x00000000ff00723e */ /* 0x000fc800000010ff */
[----:B------:R-:W-:Y:S01]  /*1630*/  PRMT R5, R0, 0x7610, R5 ;  /* 0x0000761000057816 */ /* 0x000fe20000000005 */
[----:B------:R-:W-:Y:S06]  /*1640*/  BRA `(.L_x_1516) ;  /* 0x0000000c00847947 */ /* 0x000fec0003800000 */
.L_x_1517:
[----:B------:R-:W2:Y:S02]  /*1650*/  LDG.E.U16 R2, desc[UR36][R2.64] ;  /* 0x0000002402027981 */ /* 0x000ea4000c1e1500 */
[----:B--2---:R-:W0:Y:S02]  /*1660*/  I2F.S16 R0, R2 ;  /* 0x0000000200007306 */ /* 0x004e240000101400 */
[----:B0-----:R-:W-:-:S04]  /*1670*/  F2FP.BF16.F32.PACK_AB R0, RZ, R0 ;  /* 0x00000000ff00723e */ /* 0x001fc800000010ff */
[----:B------:R-:W-:Y:S01]  /*1680*/  PRMT R5, R0, 0x7610, R5 ;  /* 0x0000761000057816 */ /* 0x000fe20000000005 */
[----:B------:R-:W-:Y:S06]  /*1690*/  BRA `(.L_x_1516) ;  /* 0x0000000c00707947 */ /* 0x000fec0003800000 */
.L_x_1512:
        /* <DEDUP_REMOVED lines=9> */
.L_x_1520:
[----:B------:R-:W2:Y:S02]  /*1730*/  LDG.E.U16 R0, desc[UR36][R2.64] ;  /* 0x0000002402007981 */ /* 0x000ea4000c1e1500 */
[----:B--2---:R-:W-:-:S05]  /*1740*/  HADD2.F32 R0, -RZ, R0.H0_H0 ;  /* 0x20000000ff007230 */ /* 0x004fca0000004100 */
[----:B------:R-:W-:-:S04]  /*1750*/  F2FP.BF16.F32.PACK_AB R0, RZ, R0 ;  /* 0x00000000ff00723e */ /* 0x000fc800000010ff */
[----:B------:R-:W-:Y:S01]  /*1760*/  PRMT R5, R0, 0x7610, R5 ;  /* 0x0000761000057816 */ /* 0x000fe20000000005 */
[----:B------:R-:W-:Y:S06]  /*1770*/  BRA `(.L_x_1516) ;  /* 0x0000000c00387947 */ /* 0x000fec0003800000 */
.L_x_1519:
        /* <DEDUP_REMOVED lines=9> */
.L_x_1522:
[----:B------:R-:W2:Y:S02]  /*1810*/  LDG.E.U16 R2, desc[UR36][R2.64] ;  /* 0x0000002402027981 */ /* 0x000ea4000c1e1500 */
[----:B--2---:R-:W-:-:S05]  /*1820*/  HADD2.F32 R0, -RZ, R2.H0_H0 ;  /* 0x20000002ff007230 */ /* 0x004fca0000004100 */
[----:B------:R-:W-:-:S04]  /*1830*/  F2FP.BF16.F32.PACK_AB R0, RZ, R0 ;  /* 0x00000000ff00723e */ /* 0x000fc800000010ff */
[----:B------:R-:W-:Y:S01]  /*1840*/  PRMT R5, R0, 0x7610, R5 ;  /* 0x0000761000057816 */ /* 0x000fe20000000005 */
[----:B------:R-:W-:Y:S06]  /*1850*/  BRA `(.L_x_1516) ;  /* 0x0000000c00007947 */ /* 0x000fec0003800000 */
.L_x_1521:
        /* <DEDUP_REMOVED lines=9> */
.L_x_1511:
        /* <DEDUP_REMOVED lines=14> */
.L_x_1525:
        /* <DEDUP_REMOVED lines=9> */
.L_x_1524:
        /* <DEDUP_REMOVED lines=27> */
.L_x_1527:
        /* <DEDUP_REMOVED lines=15> */
.L_x_1526:
[----:B------:R0:W5:Y:S01]  /*1d00*/  LDG.E.U16 R5, desc[UR36][R2.64] ;  /* 0x0000002402057981 */ /* 0x000162000c1e1500 */
[----:B------:R-:W-:Y:S05]  /*1d10*/  BRA `(.L_x_1516) ;  /* 0x0000000400d07947 */ /* 0x000fea0003800000 */
.L_x_1523:
        /* <DEDUP_REMOVED lines=13> */
.L_x_1530:
        /* <DEDUP_REMOVED lines=21> */
.L_x_1534:
[----:B------:R-:W-:Y:S05]  /*1f40*/  BSYNC B1 ;  /* 0x0000000000017941 */ /* 0x000fea0003800000 */
.L_x_1533:
[----:B------:R-:W-:Y:S01]  /*1f50*/  LEA R3, R0, 0x3b800000, 0x17 ;  /* 0x3b80000000037811 */ /* 0x000fe200078eb8ff */
[----:B------:R-:W-:-:S05]  /*1f60*/  IMAD.SHL.U32 R0, R2, 0x100000, RZ ;  /* 0x0010000002007824 */ /* 0x000fca00078e00ff */
[----:B------:R-:W-:-:S07]  /*1f70*/  LOP3.LUT R0, R3, R0, R4, 0xfe, !PT ;  /* 0x0000000003007212 */ /* 0x000fce00078efe04 */
.L_x_1532:
[----:B------:R-:W-:Y:S05]  /*1f80*/  BSYNC B0 ;  /* 0x0000000000007941 */ /* 0x000fea0003800000 */
.L_x_1531:
[----:B------:R-:W-:-:S04]  /*1f90*/  F2FP.BF16.F32.PACK_AB R0, RZ, R0 ;  /* 0x00000000ff00723e */ /* 0x000fc800000010ff */
[----:B------:R-:W-:Y:S01]  /*1fa0*/  PRMT R5, R0, 0x7610, R5 ;  /* 0x0000761000057816 */ /* 0x000fe20000000005 */
[----:B------:R-:W-:Y:S06]  /*1fb0*/  BRA `(.L_x_1516) ;  /* 0x0000000400287947 */ /* 0x000fec0003800000 */
.L_x_1529:
        /* <DEDUP_REMOVED lines=21> */
.L_x_1538:
[----:B------:R-:W-:Y:S05]  /*2110*/  BSYNC B1 ;  /* 0x0000000000017941 */ /* 0x000fea0003800000 */
.L_x_1537:
[----:B------:R-:W-:Y:S01]  /*2120*/  LEA R3, R0, 0x37800000, 0x17 ;  /* 0x3780000000037811 */ /* 0x000fe200078eb8ff */
[----:B------:R-:W-:-:S05]  /*2130*/  IMAD.SHL.U32 R0, R2, 0x200000, RZ ;  /* 0x0020000002007824 */ /* 0x000fca00078e00ff */
[----:B------:R-:W-:-:S07]  /*2140*/  LOP3.LUT R0, R3, R0, R4, 0xfe, !PT ;  /* 0x0000000003007212 */ /* 0x000fce00078efe04 */
.L_x_1536:
[----:B------:R-:W-:Y:S05]  /*2150*/  BSYNC B0 ;  /* 0x0000000000007941 */ /* 0x000fea0003800000 */
.L_x_1535:
[----:B------:R-:W-:-:S04]  /*2160*/  F2FP.BF16.F32.PACK_AB R0, RZ, R0 ;  /* 0x00000000ff00723e */ /* 0x000fc800000010ff */
[----:B------:R-:W-:Y:S01]  /*2170*/  PRMT R5, R0, 0x7610, R5 ;  /* 0x0000761000057816 */ /* 0x000fe20000000005 */
[----:B------:R-:W-:Y:S06]  /*2180*/  BRA `(.L_x_1516) ;  /* 0x0000000000b47947 */ /* 0x000fec0003800000 */
.L_x_1528:
        /* <DEDUP_REMOVED lines=14> */
.L_x_1542:
[----:B------:R-:W-:Y:S05]  /*2270*/  BSYNC B0 ;  /* 0x0000000000007941 */ /* 0x000fea0003800000 */
.L_x_1541:
[----:B------:R-:W-:-:S04]  /*2280*/  F2FP.BF16.F32.PACK_AB R0, RZ, R0 ;  /* 0x00000000ff00723e */ /* 0x000fc800000010ff */
[----:B------:R-:W-:Y:S01]  /*2290*/  PRMT R5, R0, 0x7610, R5 ;  /* 0x0000761000057816 */ /* 0x000fe20000000005 */
[----:B------:R-:W-:Y:S06]  /*22a0*/  BRA `(.L_x_1516) ;  /* 0x00000000006c7947 */ /* 0x000fec0003800000 */
.L_x_1515:
        /* <DEDUP_REMOVED lines=16> */
.L_x_1543:
[----:B------:R-:W-:Y:S01]  /*23b0*/  PRMT R5, RZ, 0x7610, R5 ;  /* 0x00007610ff057816 */ /* 0x000fe20000000005 */
[----:B------:R-:W-:Y:S06]  /*23c0*/  BRA `(.L_x_1516) ;  /* 0x0000000000247947 */ /* 0x000fec0003800000 */
.L_x_1540:
[----:B------:R-:W2:Y:S02]  /*23d0*/  LDG.E.64 R2, desc[UR36][R2.64] ;  /* 0x0000002402027981 */ /* 0x000ea4000c1e1b00 */
[----:B--2---:R-:W0:Y:S02]  /*23e0*/  I2F.U64 R0, R2 ;  /* 0x0000000200007312 */ /* 0x004e240000301000 */
[----:B0-----:R-:W-:-:S04]  /*23f0*/  F2FP.BF16.F32.PACK_AB R0, RZ, R0 ;  /* 0x00000000ff00723e */ /* 0x001fc800000010ff */
[----:B------:R-:W-:Y:S01]  /*2400*/  PRMT R5, R0, 0x7610, R5 ;  /* 0x0000761000057816 */ /* 0x000fe20000000005 */
[----:B------:R-:W-:Y:S06]  /*2410*/  BRA `(.L_x_1516) ;  /* 0x0000000000107947 */ /* 0x000fec0003800000 */
.L_x_1539:
[----:B------:R-:W2:Y:S02]  /*2420*/  LDG.E R2, desc[UR36][R2.64] ;  /* 0x0000002402027981 */ /* 0x000ea4000c1e1900 */
[----:B--2---:R-:W-:-:S04]  /*2430*/  I2FP.F32.U32 R0, R2 ;  /* 0x0000000200007245 */ /* 0x004fc80000201000 */
[----:B------:R-:W-:-:S04]  /*2440*/  F2FP.BF16.F32.PACK_AB R0, RZ, R0 ;  /* 0x00000000ff00723e */ /* 0x000fc800000010ff */
[----:B------:R-:W-:-:S07]  /*2450*/  PRMT R5, R0, 0x7610, R5 ;  /* 0x0000761000057816 */ /* 0x000fce0000000005 */
.L_x_1516:
[----:B0-----:R-:W0:Y:S01]  /*2460*/  LDC.U8 R3, c[0x0][0x424] ;  /* 0x00010900ff037b82 */ /* 0x001e220000000000 */
[----:B------:R-:W-:Y:S02]  /*2470*/  ULDC.U16 UR4, c[0x0][0x422] ;  /* 0x0001088000047ab9 */ /* 0x000fe40000000400 */
[----:B------:R-:W-:-:S06]  /*2480*/  USHF.L.U32 UR4, UR4, 0x10, URZ ;  /* 0x0000001004047899 */ /* 0x000fcc000800063f */
[----:B------:R-:W-:-:S13]  /*2490*/  FSETP.NEU.FTZ.AND P0, PT, RZ, UR4, PT ;  /* 0x00000004ff007c0b */ /* 0x000fda000bf1d000 */
[----:B------:R-:W-:Y:S02]  /*24a0*/  @P0 FSET.BF.LT.FTZ.AND R0, RZ, UR4, PT ;  /* 0x00000004ff000c0a */ /* 0x000fe4000b811000 */
[----:B0-----:R-:W-:Y:S02]  /*24b0*/  PRMT R2, R3, 0x9910, RZ ;  /* 0x0000991003027816 */ /* 0x001fe400000000ff */
[----:B------:R-:W-:Y:S02]  /*24c0*/  @P0 F2FP.BF16.F32.PACK_AB R0, RZ, R0 ;  /* 0x00000000ff00023e */ /* 0x000fe400000010ff */
[----:B------:R-:W-:Y:S02]  /*24d0*/  ISETP.GT.AND P1, PT, R2, 0x9, PT ;  /* 0x000000090200780c */ /* 0x000fe40003f24270 */
[----:B-----5:R-:W-:-:S11]  /*24e0*/  @P0 PRMT R5, R0, 0x7610, R5 ;  /* 0x0000761000050816 */ /* 0x020fd60000000005 */
        /* <DEDUP_REMOVED lines=13> */
.L_x_1547:
[----:B------:R-:W-:-:S06]  /*25c0*/  IMAD.U32 R3, R5, 0x10000, RZ ;  /* 0x0001000005037824 */ /* 0x000fcc00078e00ff */
[----:B------:R-:W0:Y:S02]  /*25d0*/  F2I.S64.TRUNC R2, R3 ;  /* 0x0000000300027311 */ /* 0x000e24000020d900 */
[----:B0-----:R3:W-:Y:S01]  /*25e0*/  STG.E.U8 desc[UR36][R16.64], R2 ;  /* 0x0000000210007986 */ /* 0x0017e2000c101124 */
[----:B------:R-:W-:Y:S05]  /*25f0*/  BRA `(.L_x_1549) ;  /* 0x0000000c00847947 */ /* 0x000fea0003800000 */
.L_x_1546:
        /* <DEDUP_REMOVED lines=10> */
.L_x_1551:
[----:B------:R-:W-:-:S06]  /*26a0*/  IMAD.U32 R5, R5, 0x10000, RZ ;  /* 0x0001000005057824 */ /* 0x000fcc00078e00ff */
[----:B------:R-:W0:Y:S02]  /*26b0*/  F2I.FTZ.TRUNC.NTZ R5, R5 ;  /* 0x0000000500057305 */ /* 0x000e24000021f100 */
[----:B0-----:R1:W-:Y:S01]  /*26c0*/  STG.E desc[UR36][R16.64], R5 ;  /* 0x0000000510007986 */ /* 0x0013e2000c101924 */
[----:B------:R-:W-:Y:S05]  /*26d0*/  BRA `(.L_x_1549) ;  /* 0x0000000c004c7947 */ /* 0x000fea0003800000 */
.L_x_1550:
[----:B------:R-:W-:-:S06]  /*26e0*/  IMAD.U32 R5, R5, 0x10000, RZ ;  /* 0x0001000005057824 */ /* 0x000fcc00078e00ff */
[----:B------:R-:W0:Y:S02]  /*26f0*/  F2I.FTZ.TRUNC.NTZ R5, R5 ;  /* 0x0000000500057305 */ /* 0x000e24000021f100 */
[----:B0-----:R2:W-:Y:S01]  /*2700*/  STG.E.U16 desc[UR36][R16.64], R5 ;  /* 0x0000000510007986 */ /* 0x0015e2000c101524 */
[----:B------:R-:W-:Y:S05]  /*2710*/  BRA `(.L_x_1549) ;  /* 0x0000000c003c7947 */ /* 0x000fea0003800000 */
.L_x_1545:
        /* <DEDUP_REMOVED lines=9> */
.L_x_1553:
[----:B------:R-:W-:-:S05]  /*27b0*/  IMAD.U32 R0, R5, 0x10000, RZ ;  /* 0x0001000005007824 */ /* 0x000fca00078e00ff */
[----:B------:R-:W-:-:S05]  /*27c0*/  F2FP.F16.F32.PACK_AB R0, RZ, R0 ;  /* 0x00000000ff00723e */ /* 0x000fca00000000ff */
[----:B------:R0:W-:Y:S01]  /*27d0*/  STG.E.U16 desc[UR36][R16.64], R0 ;  /* 0x0000000010007986 */ /* 0x0001e2000c101524 */
[----:B------:R-:W-:Y:S05]  /*27e0*/  BRA `(.L_x_1549) ;  /* 0x0000000c00087947 */ /* 0x000fea0003800000 */
.L_x_1552:
        /* <DEDUP_REMOVED lines=10> */
.L_x_1555:
[----:B------:R-:W-:-:S05]  /*2890*/  IMAD.U32 R5, R5, 0x10000, RZ ;  /* 0x0001000005057824 */ /* 0x000fca00078e00ff */
[----:B------:R-:W-:-:S04]  /*28a0*/  F2FP.F16.F32.PACK_AB R3, RZ, R5 ;  /* 0x00000005ff03723e */ /* 0x000fc800000000ff */
[----:B------:R-:W-:-:S05]  /*28b0*/  PRMT R3, R3, 0x5410, RZ ;  /* 0x0000541003037816 */ /* 0x000fca00000000ff */
[----:B------:R0:W-:Y:S01]  /*28c0*/  STG.E desc[UR36][R16.64], R3 ;  /* 0x0000000310007986 */ /* 0x0001e2000c101924 */
[----:B------:R-:W-:Y:S05]  /*28d0*/  BRA `(.L_x_1549) ;  /* 0x0000000800cc7947 */ /* 0x000fea0003800000 */
.L_x_1554:
[----:B------:R-:W-:-:S04]  /*28e0*/  IMAD.U32 R2, R5, 0x10000, RZ ;  /* 0x0001000005027824 */ /* 0x000fc800078e00ff */
[----:B------:R-:W-:-:S06]  /*28f0*/  FMUL.FTZ R2, R2, 1 ;  /* 0x3f80000002027820 */ /* 0x000fcc0000410000 */
[----:B------:R-:W0:Y:S02]  /*2900*/  F2F.F64.F32 R2, R2 ;  /* 0x0000000200027310 */ /* 0x000e240000201800 */
[----:B0-----:R0:W-:Y:S01]  /*2910*/  STG.E.64 desc[UR36][R16.64], R2 ;  /* 0x0000000210007986 */ /* 0x0011e2000c101b24 */
[----:B------:R-:W-:Y:S05]  /*2920*/  BRA `(.L_x_1549) ;  /* 0x0000000800b87947 */ /* 0x000fea0003800000 */
.L_x_1544:
        /* <DEDUP_REMOVED lines=13> */
.L_x_1558:
[----:B------:R-:W-:Y:S01]  /*2a00*/  IMAD.U32 R5, R5, 0x10000, RZ ;  /* 0x0001000005057824 */ /* 0x000fe200078e00ff */
[----:B------:R-:W-:-:S03]  /*2a10*/  CS2R R6, SRZ ;  /* 0x0000000000067805 */ /* 0x000fc6000001ff00 */
[----:B------:R-:W-:-:S06]  /*2a20*/  FMUL.FTZ R5, R5, 1 ;  /* 0x3f80000005057820 */ /* 0x000fcc0000410000 */
[----:B------:R-:W0:Y:S02]  /*2a30*/  F2F.F64.F32 R4, R5 ;  /* 0x0000000500047310 */ /* 0x000e240000201800 */
[----:B0-----:R0:W-:Y:S01]  /*2a40*/  STG.E.128 desc[UR36][R16.64], R4 ;  /* 0x0000000410007986 */ /* 0x0011e2000c101d24 */
[----:B------:R-:W-:Y:S05]  /*2a50*/  BRA `(.L_x_1549) ;  /* 0x00000008006c7947 */ /* 0x000fea0003800000 */
.L_x_1557:
        /* <DEDUP_REMOVED lines=21> */
.L_x_1562:
[----:B------:R-:W-:Y:S05]  /*2bb0*/  BSYNC B0 ;  /* 0x0000000000007941 */ /* 0x000fea0003800000 */
.L_x_1561:
[----:B------:R-:W-:-:S05]  /*2bc0*/  LOP3.LUT R3, R0, R3, RZ, 0xfc, !PT ;  /* 0x0000000300037212 */ /* 0x000fca00078efcff */
[----:B------:R0:W-:Y:S01]  /*2bd0*/  STG.E.U8 desc[UR36][R16.64], R3 ;  /* 0x0000000310007986 */ /* 0x0001e2000c101124 */
[----:B------:R-:W-:Y:S05]  /*2be0*/  BRA `(.L_x_1549) ;  /* 0x0000000800087947 */ /* 0x000fea0003800000 */
.L_x_1560:
        /* <DEDUP_REMOVED lines=13> */
.L_x_1564:
[----:B------:R-:W-:Y:S01]  /*2cc0*/  IMAD.MOV.U32 R0, RZ, RZ, 0x7f ;  /* 0x0000007fff007424 */ /* 0x000fe200078e00ff */
[----:B------:R-:W-:-:S04]  /*2cd0*/  ISETP.GT.U32.AND P0, PT, R2, 0x7f800000, PT ;  /* 0x7f8000000200780c */ /* 0x000fc80003f04070 */
[----:B------:R-:W-:-:S09]  /*2ce0*/  SEL R0, R0, 0x7c, P0 ;  /* 0x0000007c00007807 */ /* 0x000fd20000000000 */
.L_x_1565:
[----:B------:R-:W-:Y:S05]  /*2cf0*/  BSYNC B0 ;  /* 0x0000000000007941 */ /* 0x000fea0003800000 */
.L_x_1563:
[----:B------:R-:W-:-:S04]  /*2d00*/  LOP3.LUT R2, R5, 0x80000000, RZ, 0xc0, !PT ;  /* 0x8000000005027812 */ /* 0x000fc800078ec0ff */
[----:B------:R-:W-:-:S04]  /*2d10*/  SHF.R.U32.HI R3, RZ, 0x18, R2 ;  /* 0x00000018ff037819 */ /* 0x000fc80000011602 */
[----:B------:R-:W-:-:S05]  /*2d20*/  LOP3.LUT R3, R0, R3, RZ, 0xfc, !PT ;  /* 0x0000000300037212 */ /* 0x000fca00078efcff */
[----:B------:R0:W-:Y:S01]  /*2d30*/  STG.E.U8 desc[UR36][R16.64], R3 ;  /* 0x0000000310007986 */ /* 0x0001e2000c101124 */
[----:B------:R-:W-:Y:S05]  /*2d40*/  BRA `(.L_x_1549) ;  /* 0x0000000400b07947 */ /* 0x000fea0003800000 */
.L_x_1559:
[----:B------:R0:W-:Y:S01]  /*2d50*/  STG.E.U16 desc[UR36][R16.64], R5 ;  /* 0x0000000510007986 */ /* 0x0001e2000c101524 */
[----:B------:R-:W-:Y:S05]  /*2d60*/  BRA `(.L_x_1549) ;  /* 0x0000000400a87947 */ /* 0x000fea0003800000 */
.L_x_1556:
        /* <DEDUP_REMOVED lines=12> */
.L_x_1568:
        /* <DEDUP_REMOVED lines=17> */
.L_x_1571:
[----:B------:R-:W-:-:S04]  /*2f40*/  LOP3.LUT R2, R5, 0x80000000, RZ, 0xc0, !PT ;  /* 0x8000000005027812 */ /* 0x000fc800078ec0ff */
[----:B------:R-:W-:-:S04]  /*2f50*/  SHF.R.U32.HI R3, RZ, 0x18, R2 ;  /* 0x00000018ff037819 */ /* 0x000fc80000011602 */
[----:B------:R-:W-:-:S04]  /*2f60*/  LOP3.LUT R0, R0, R3, RZ, 0xfc, !PT ;  /* 0x0000000300007212 */ /* 0x000fc800078efcff */
[----:B------:R-:W-:-:S07]  /*2f70*/  PRMT R8, R0, 0x7610, R8 ;  /* 0x0000761000087816 */ /* 0x000fce0000000008 */
.L_x_1570:
[----:B------:R-:W-:Y:S05]  /*2f80*/  BSYNC B0 ;  /* 0x0000000000007941 */ /* 0x000fea0003800000 */
.L_x_1569:
[----:B------:R0:W-:Y:S01]  /*2f90*/  STG.E.U8 desc[UR36][R16.64], R8 ;  /* 0x0000000810007986 */ /* 0x0001e2000c101124 */
[----:B------:R-:W-:Y:S05]  /*2fa0*/  BRA `(.L_x_1549) ;  /* 0x0000000400187947 */ /* 0x000fea0003800000 */
.L_x_1567:
        /* <DEDUP_REMOVED lines=17> */
.L_x_1574:
[----:B------:R-:W-:-:S04]  /*30c0*/  LOP3.LUT R2, R5, 0x80000000, RZ, 0xc0, !PT ;  /* 0x8000000005027812 */ /* 0x000fc800078ec0ff */
[----:B------:R-:W-:-:S04]  /*30d0*/  SHF.R.U32.HI R3, RZ, 0x18, R2 ;  /* 0x00000018ff037819 */ /* 0x000fc80000011602 */
[----:B------:R-:W-:-:S04]  /*30e0*/  LOP3.LUT R0, R0, R3, RZ, 0xfc, !PT ;  /* 0x0000000300007212 */ /* 0x000fc800078efcff */
[----:B------:R-:W-:-:S07]  /*30f0*/  PRMT R8, R0, 0x7610, R8 ;  /* 0x0000761000087816 */ /* 0x000fce0000000008 */
.L_x_1573:
[----:B------:R-:W-:Y:S05]  /*3100*/  BSYNC B0 ;  /* 0x0000000000007941 */ /* 0x000fea0003800000 */
.L_x_1572:
[----:B------:R0:W-:Y:S01]  /*3110*/  STG.E.U8 desc[UR36][R16.64], R8 ;  /* 0x0000000810007986 */ /* 0x0001e2000c101124 */
[----:B------:R-:W-:Y:S05]  /*3120*/  BRA `(.L_x_1549) ;  /* 0x0000000000b87947 */ /* 0x000fea0003800000 */
.L_x_1566:
        /* <DEDUP_REMOVED lines=22> */
.L_x_1548:
        /* <DEDUP_REMOVED lines=16> */
.L_x_1577:
[----:B------:R-:W-:Y:S05]  /*3390*/  BRA `(.L_x_1549) ;  /* 0x00000000001c7947 */ /* 0x000fea0003800000 */
.L_x_1576:
[----:B------:R-:W-:-:S06]  /*33a0*/  IMAD.U32 R2, R5, 0x10000, RZ ;  /* 0x0001000005027824 */ /* 0x000fcc00078e00ff */
[----:B------:R-:W0:Y:S02]  /*33b0*/  F2I.U64.TRUNC R2, R2 ;  /* 0x0000000200027311 */ /* 0x000e24000020d800 */
[----:B0-----:R0:W-:Y:S01]  /*33c0*/  STG.E.64 desc[UR36][R16.64], R2 ;  /* 0x0000000210007986 */ /* 0x0011e2000c101b24 */
[----:B------:R-:W-:Y:S05]  /*33d0*/  BRA `(.L_x_1549) ;  /* 0x00000000000c7947 */ /* 0x000fea0003800000 */
.L_x_1575:
[----:B------:R-:W-:-:S06]  /*33e0*/  IMAD.U32 R5, R5, 0x10000, RZ ;  /* 0x0001000005057824 */ /* 0x000fcc00078e00ff */
[----:B------:R-:W0:Y:S02]  /*33f0*/  F2I.FTZ.U32.TRUNC.NTZ R5, R5 ;  /* 0x0000000500057305 */ /* 0x000e24000021f000 */
[----:B0-----:R0:W-:Y:S02]  /*3400*/  STG.E desc[UR36][R16.64], R5 ;  /* 0x0000000510007986 */ /* 0x0011e4000c101924 */
.L_x_1549:
[----:B------:R-:W-:-:S04]  /*3410*/  IMAD R18, R23, 0x200, R18 ;  /* 0x0000020017127824 */ /* 0x000fc800078e0212 */
[----:B------:R-:W-:-:S07]  /*3420*/  VIADD R19, R18, 0x80 ;  /* 0x0000008012137836 */ /* 0x000fce0000000000 */
.L_x_1509:
[----:B------:R-:W-:Y:S05]  /*3430*/  BSYNC B6 ;  /* 0x0000000000067941 */ /* 0x000fea0003800000 */
.L_x_1508:
        /* <DEDUP_REMOVED lines=307> */
.L_x_1580:
        /* <DEDUP_REMOVED lines=23> */
.L_x_1584:
[----:B------:R-:W2:Y:S02]  /*48e0*/  LDG.E.U8 R2, desc[UR36][R2.64] ;  /* 0x0000002402027981 */ /* 0x000ea4000c1e1100 */
[----:B--2---:R-:W-:-:S04]  /*48f0*/  I2FP.F32.U32 R0, R2 ;  /* 0x0000000200007245 */ /* 0x004fc80000201000 */
[----:B------:R-:W-:-:S04]  /*4900*/  F2FP.BF16.F32.PACK_AB R0, RZ, R0 ;  /* 0x00000000ff00723e */ /* 0x000fc800000010ff */
[----:B------:R-:W-:Y:S01]  /*4910*/  PRMT R5, R0, 0x7610, R5 ;  /* 0x0000761000057816 */ /* 0x000fe20000000005 */
[----:B------:R-:W-:Y:S06]  /*4920*/  BRA `(.L_x_1586) ;  /* 0x0000000c00c47947 */ /* 0x000fec0003800000 */
.L_x_1583:
        /* <DEDUP_REMOVED lines=11> */
.L_x_1588:
[----:B------:R-:W2:Y:S02]  /*49e0*/  LDG.E R2, desc[UR36][R2.64] ;  /* 0x0000002402027981 */ /* 0x000ea4000c1e1900 */
[----:B--2---:R-:W-:-:S04]  /*49f0*/  I2FP.F32.S32 R0, R2 ;  /* 0x0000000200007245 */ /* 0x004fc80000201400 */
[----:B------:R-:W-:-:S04]  /*4a00*/  F2FP.BF16.F32.PACK_AB R0, RZ, R0 ;  /* 0x00000000ff00723e */ /* 0x000fc800000010ff */
[----:B------:R-:W-:Y:S01]  /*4a10*/  PRMT R5, R0, 0x7610, R5 ;  /* 0x0000761000057816 */ /* 0x000fe20000000005 */
[----:B------:R-:W-:Y:S06]  /*4a20*/  BRA `(.L_x_1586) ;  /* 0x0000000c00847947 */ /* 0x000fec0003800000 */
.L_x_1587:
[----:B------:R-:W2:Y:S02]  /*4a30*/  LDG.E.U16 R2, desc[UR36][R2.64] ;  /* 0x0000002402027981 */ /* 0x000ea4000c1e1500 */
[----:B--2---:R-:W0:Y:S02]  /*4a40*/  I2F.S16 R0, R2 ;  /* 0x0000000200007306 */ /* 0x004e240000101400 */
[----:B0-----:R-:W-:-:S04]  /*4a50*/  F2FP.BF16.F32.PACK_AB R0, RZ, R0 ;  /* 0x00000000ff00723e */ /* 0x001fc800000010ff */
[----:B------:R-:W-:Y:S01]  /*4a60*/  PRMT R5, R0, 0x7610, R5 ;  /* 0x0000761000057816 */ /* 0x000fe20000000005 */
[----:B------:R-:W-:Y:S06]  /*4a70*/  BRA `(.L_x_1586) ;  /* 0x0000000c00707947 */ /* 0x000fec0003800000 */
.L_x_1582:
        /* <DEDUP_REMOVED lines=9> */
.L_x_1590:
[----:B------:R-:W2:Y:S02]  /*4b10*/  LDG.E.U16 R0, desc[UR36][R2.64] ;  /* 0x0000002402007981 */ /* 0x000ea4000c1e1500 */
[----:B--2---:R-:W-:-:S05]  /*4b20*/  HADD2.F32 R0, -RZ, R0.H0_H0 ;  /* 0x20000000ff007230 */ /* 0x004fca0000004100 */
[----:B------:R-:W-:-:S04]  /*4b30*/  F2FP.BF16.F32.PACK_AB R0, RZ, R0 ;  /* 0x00000000ff00723e */ /* 0x000fc800000010ff */
[----:B------:R-:W-:Y:S01]  /*4b40*/  PRMT R5, R0, 0x7610, R5 ;  /* 0x0000761000057816 */ /* 0x000fe20000000005 */
[----:B------:R-:W-:Y:S06]  /*4b50*/  BRA `(.L_x_1586) ;  /* 0x0000000c00387947 */ /* 0x000fec0003800000 */
.L_x_1589:
        /* <DEDUP_REMOVED lines=9> */
.L_x_1592:
[----:B------:R-:W2:Y:S02]  /*4bf0*/  LDG.E.U16 R2, desc[UR36][R2.64] ;  /* 0x0000002402027981 */ /* 0x000ea4000c1e1500 */
[----:B--2---:R-:W-:-:S05]  /*4c00*/  HADD2.F32 R0, -RZ, R2.H0_H0 ;  /* 0x20000002ff007230 */ /* 0x004fca0000004100 */
[----:B------:R-:W-:-:S04]  /*4c10*/  F2FP.BF16.F32.PACK_AB R0, RZ, R0 ;  /* 0x00000000ff00723e */ /* 0x000fc800000010ff */
[----:B------:R-:W-:Y:S01]  /*4c20*/  PRMT R5, R0, 0x7610, R5 ;  /* 0x0000761000057816 */ /* 0x000fe20000000005 */
[----:B------:R-:W-:Y:S06]  /*4c30*/  BRA `(.L_x_1586) ;  /* 0x0000000c00007947 */ /* 0x000fec0003800000 */
.L_x_1591:
        /* <DEDUP_REMOVED lines=9> */
.L_x_1581:
        /* <DEDUP_REMOVED lines=14> */
.L_x_1595:
        /* <DEDUP_REMOVED lines=9> */
.L_x_1594:
        /* <DEDUP_REMOVED lines=27> */
.L_x_1597:
        /* <DEDUP_REMOVED lines=15> */
.L_x_1596:
[----:B------:R0:W5:Y:S01]  /*50e0*/  LDG.E.U16 R5, desc[UR36][R2.64] ;  /* 0x0000002402057981 */ /* 0x000162000c1e1500 */
[----:B------:R-:W-:Y:S05]  /*50f0*/  BRA `(.L_x_1586) ;  /* 0x0000000400d07947 */ /* 0x000fea0003800000 */
.L_x_1593:
        /* <DEDUP_REMOVED lines=13> */
.L_x_1600:
        /* <DEDUP_REMOVED lines=21> */
.L_x_1604:
[----:B------:R-:W-:Y:S05]  /*5320*/  BSYNC B1 ;  /* 0x0000000000017941 */ /* 0x000fea0003800000 */
.L_x_1603:
[----:B------:R-:W-:Y:S01]  /*5330*/  LEA R3, R0, 0x3b800000, 0x17 ;  /* 0x3b80000000037811 */ /* 0x000fe200078eb8ff */
[----:B------:R-:W-:-:S05]  /*5340*/  IMAD.SHL.U32 R0, R2, 0x100000, RZ ;  /* 0x0010000002007824 */ /* 0x000fca00078e00ff */
[----:B------:R-:W-:-:S07]  /*5350*/  LOP3.LUT R0, R3, R0, R4, 0xfe, !PT ;  /* 0x0000000003007212 */ /* 0x000fce00078efe04 */
.L_x_1602:
[----:B------:R-:W-:Y:S05]  /*5360*/  BSYNC B0 ;  /* 0x0000000000007941 */ /* 0x000fea0003800000 */
.L_x_1601:
[----:B------:R-:W-:-:S04]  /*5370*/  F2FP.BF16.F32.PACK_AB R0, RZ, R0 ;  /* 0x00000000ff00723e */ /* 0x000fc800000010ff */
[----:B------:R-:W-:Y:S01]  /*5380*/  PRMT R5, R0, 0x7610, R5 ;  /* 0x0000761000057816 */ /* 0x000fe20000000005 */
[----:B------:R-:W-:Y:S06]  /*5390*/  BRA `(.L_x_1586) ;  /* 0x0000000400287947 */ /* 0x000fec0003800000 */
.L_x_1599:
        /* <DEDUP_REMOVED lines=21> */
.L_x_1608:
[----:B------:R-:W-:Y:S05]  /*54f0*/  BSYNC B1 ;  /* 0x0000000000017941 */ /* 0x000fea0003800000 */
.L_x_1607:
[----:B------:R-:W-:Y:S01]  /*5500*/  LEA R3, R0, 0x37800000, 0x17 ;  /* 0x3780000000037811 */ /* 0x000fe200078eb8ff */
[----:B------:R-:W-:-:S05]  /*5510*/  IMAD.SHL.U32 R0, R2, 0x200000, RZ ;  /* 0x0020000002007824 */ /* 0x000fca00078e00ff */
[----:B------:R-:W-:-:S07]  /*5520*/  LOP3.LUT R0, R3, R0, R4, 0xfe, !PT ;  /* 0x0000000003007212 */ /* 0x000fce00078efe04 */
.L_x_1606:
[----:B------:R-:W-:Y:S05]  /*5530*/  BSYNC B0 ;  /* 0x0000000000007941 */ /* 0x000fea0003800000 */
.L_x_1605:
[----:B------:R-:W-:-:S04]  /*5540*/  F2FP.BF16.F32.PACK_AB R0, RZ, R0 ;  /* 0x00000000ff00723e */ /* 0x000fc800000010ff */
[----:B------:R-:W-:Y:S01]  /*5550*/  PRMT R5, R0, 0x7610, R5 ;  /* 0x0000761000057816 */ /* 0x000fe20000000005 */
[----:B------:R-:W-:Y:S06]  /*5560*/  BRA `(.L_x_1586) ;  /* 0x0000000000b47947 */ /* 0x000fec0003800000 */
.L_x_1598:
        /* <DEDUP_REMOVED lines=14> */
.L_x_1612:
[----:B------:R-:W-:Y:S05]  /*5650*/  BSYNC B0 ;  /* 0x0000000000007941 */ /* 0x000fea0003800000 */
.L_x_1611:
[----:B------:R-:W-:-:S04]  /*5660*/  F2FP.BF16.F32.PACK_AB R0, RZ, R0 ;  /* 0x00000000ff00723e */ /* 0x000fc800000010ff */
[----:B------:R-:W-:Y:S01]  /*5670*/  PRMT R5, R0, 0x7610, R5 ;  /* 0x0000761000057816 */ /* 0x000fe20000000005 */
[----:B------:R-:W-:Y:S06]  /*5680*/  BRA `(.L_x_1586) ;  /* 0x00000000006c7947 */ /* 0x000fec0003800000 */
.L_x_1585:
        /* <DEDUP_REMOVED lines=16> */
.L_x_1613:
[----:B------:R-:W-:Y:S01]  /*5790*/  PRMT R5, RZ, 0x7610, R5 ;  /* 0x00007610ff057816 */ /* 0x000fe20000000005 */
[----:B------:R-:W-:Y:S06]  /*57a0*/  BRA `(.L_x_1586) ;  /* 0x0000000000247947 */ /* 0x000fec0003800000 */
.L_x_1610:
[----:B------:R-:W2:Y:S02]  /*57b0*/  LDG.E.64 R2, desc[UR36][R2.64] ;  /* 0x0000002402027981 */ /* 0x000ea4000c1e1b00 */
[----:B--2---:R-:W0:Y:S02]  /*57c0*/  I2F.U64 R0, R2 ;  /* 0x0000000200007312 */ /* 0x004e240000301000 */
[----:B0-----:R-:W-:-:S04]  /*57d0*/  F2FP.BF16.F32.PACK_AB R0, RZ, R0 ;  /* 0x00000000ff00723e */ /* 0x001fc800000010ff */
[----:B------:R-:W-:Y:S01]  /*57e0*/  PRMT R5, R0, 0x7610, R5 ;  /* 0x0000761000057816 */ /* 0x000fe20000000005 */
[----:B------:R-:W-:Y:S06]  /*57f0*/  BRA `(.L_x_1586) ;  /* 0x0000000000107947 */ /* 0x000fec0003800000 */
.L_x_1609:
[----:B------:R-:W2:Y:S02]  /*5800*/  LDG.E R2, desc[UR36][R2.64] ;  /* 0x0000002402027981 */ /* 0x000ea4000c1e1900 */
[----:B--2---:R-:W-:-:S04]  /*5810*/  I2FP.F32.U32 R0, R2 ;  /* 0x0000000200007245 */ /* 0x004fc80000201000 */
[----:B------:R-:W-:-:S04]  /*5820*/  F2FP.BF16.F32.PACK_AB R0, RZ, R0 ;  /* 0x00000000ff00723e */ /* 0x000fc800000010ff */
[----:B------:R-:W-:-:S07]  /*5830*/  PRMT R5, R0, 0x7610, R5 ;  /* 0x0000761000057816 */ /* 0x000fce0000000005 */
.L_x_1586:
        /* <DEDUP_REMOVED lines=22> */
.L_x_1617:
[----:B------:R-:W-:-:S06]  /*59a0*/  IMAD.U32 R3, R5, 0x10000, RZ ;  /* 0x0001000005037824 */ /* 0x000fcc00078e00ff */
[----:B------:R-:W0:Y:S02]  /*59b0*/  F2I.S64.TRUNC R2, R3 ;  /* 0x0000000300027311 */ /* 0x000e24000020d900 */
[----:B0-----:R0:W-:Y:S01]  /*59c0*/  STG.E.U8 desc[UR36][R16.64], R2 ;  /* 0x0000000210007986 */ /* 0x0011e2000c101124 */
[----:B------:R-:W-:Y:S05]  /*59d0*/  BRA `(.L_x_1619) ;  /* 0x0000000c00847947 */ /* 0x000fea0003800000 */
.L_x_1616:
        /* <DEDUP_REMOVED lines=10> */
.L_x_1621:
[----:B------:R-:W-:-:S06]  /*5a80*/  IMAD.U32 R5, R5, 0x10000, RZ ;  /* 0x0001000005057824 */ /* 0x000fcc00078e00ff */
[----:B------:R-:W0:Y:S02]  /*5a90*/  F2I.FTZ.TRUNC.NTZ R5, R5 ;  /* 0x0000000500057305 */ /* 0x000e24000021f100 */
[----:B0-----:R0:W-:Y:S01]  /*5aa0*/  STG.E desc[UR36][R16.64], R5 ;  /* 0x0000000510007986 */ /* 0x0011e2000c101924 */
[----:B------:R-:W-:Y:S05]  /*5ab0*/  BRA `(.L_x_1619) ;  /* 0x0000000c004c7947 */ /* 0x000fea0003800000 */
.L_x_1620:
[----:B------:R-:W-:-:S06]  /*5ac0*/  IMAD.U32 R5, R5, 0x10000, RZ ;  /* 0x0001000005057824 */ /* 0x000fcc00078e00ff */
[----:B------:R-:W0:Y:S02]  /*5ad0*/  F2I.FTZ.TRUNC.NTZ R5, R5 ;  /* 0x0000000500057305 */ /* 0x000e24000021f100 */
[----:B0-----:R0:W-:Y:S01]  /*5ae0*/  STG.E.U16 desc[UR36][R16.64], R5 ;  /* 0x0000000510007986 */ /* 0x0011e2000c101524 */
[----:B------:R-:W-:Y:S05]  /*5af0*/  BRA `(.L_x_1619) ;  /* 0x0000000c003c7947 */ /* 0x000fea0003800000 */
.L_x_1615:
        /* <DEDUP_REMOVED lines=9> */
.L_x_1623:
[----:B------:R-:W-:-:S05]  /*5b90*/  IMAD.U32 R0, R5, 0x10000, RZ ;  /* 0x0001000005007824 */ /* 0x000fca00078e00ff */
[----:B------:R-:W-:-:S05]  /*5ba0*/  F2FP.F16.F32.PACK_AB R0, RZ, R0 ;  /* 0x00000000ff00723e */ /* 0x000fca00000000ff */
[----:B------:R0:W-:Y:S01]  /*5bb0*/  STG.E.U16 desc[UR36][R16.64], R0 ;  /* 0x0000000010007986 */ /* 0x0001e2000c101524 */
[----:B------:R-:W-:Y:S05]  /*5bc0*/  BRA `(.L_x_1619) ;  /* 0x0000000c00087947 */ /* 0x000fea0003800000 */
.L_x_1622:
        /* <DEDUP_REMOVED lines=10> */
.L_x_1625:
[----:B------:R-:W-:-:S05]  /*5c70*/  IMAD.U32 R5, R5, 0x10000, RZ ;  /* 0x0001000005057824 */ /* 0x000fca00078e00ff */
[----:B------:R-:W-:-:S04]  /*5c80*/  F2FP.F16.F32.PACK_AB R3, RZ, R5 ;  /* 0x00000005ff03723e */ /* 0x000fc800000000ff */
[----:B------:R-:W-:-:S05]  /*5c90*/  PRMT R3, R3, 0x5410, RZ ;  /* 0x0000541003037816 */ /* 0x000fca00000000ff */
[----:B------:R0:W-:Y:S01]  /*5ca0*/  STG.E desc[UR36][R16.64], R3 ;  /* 0x0000000310007986 */ /* 0x0001e2000c101924 */
[----:B------:R-:W-:Y:S05]  /*5cb0*/  BRA `(.L_x_1619) ;  /* 0x0000000800cc7947 */ /* 0x000fea0003800000 */
.L_x_1624:
[----:B------:R-:W-:-:S04]  /*5cc0*/  IMAD.U32 R2, R5, 0x10000, RZ ;  /* 0x0001000005027824 */ /* 0x000fc800078e00ff */
[----:B------:R-:W-:-:S06]  /*5cd0*/  FMUL.FTZ R2, R2, 1 ;  /* 0x3f80000002027820 */ /* 0x000fcc0000410000 */
[----:B------:R-:W0:Y:S02]  /*5ce0*/  F2F.F64.F32 R2, R2 ;  /* 0x0000000200027310 */ /* 0x000e240000201800 */
[----:B0-----:R0:W-:Y:S01]  /*5cf0*/  STG.E.64 desc[UR36][R16.64], R2 ;  /* 0x0000000210007986 */ /* 0x0011e2000c101b24 */
[----:B------:R-:W-:Y:S05]  /*5d00*/  BRA `(.L_x_1619) ;  /* 0x0000000800b87947 */ /* 0x000fea0003800000 */
.L_x_1614:
        /* <DEDUP_REMOVED lines=13> */
.L_x_1628:
[----:B------:R-:W-:Y:S01]  /*5de0*/  IMAD.U32 R5, R5, 0x10000, RZ ;  /* 0x0001000005057824 */ /* 0x000fe200078e00ff */
[----:B------:R-:W-:-:S03]  /*5df0*/  CS2R R6, SRZ ;  /* 0x0000000000067805 */ /* 0x000fc6000001ff00 */
[----:B------:R-:W-:-:S06]  /*5e00*/  FMUL.FTZ R5, R5, 1 ;  /* 0x3f80000005057820 */ /* 0x000fcc0000410000 */
[----:B------:R-:W0:Y:S02]  /*5e10*/  F2F.F64.F32 R4, R5 ;  /* 0x0000000500047310 */ /* 0x000e240000201800 */
[----:B0-----:R0:W-:Y:S01]  /*5e20*/  STG.E.128 desc[UR36][R16.64], R4 ;  /* 0x0000000410007986 */ /* 0x0011e2000c101d24 */
[----:B------:R-:W-:Y:S05]  /*5e30*/  BRA `(.L_x_1619) ;  /* 0x00000008006c7947 */ /* 0x000fea0003800000 */
.L_x_1627:
        /* <DEDUP_REMOVED lines=21> */
.L_x_1632:
[----:B------:R-:W-:Y:S05]  /*5f90*/  BSYNC B0 ;  /* 0x0000000000007941 */ /* 0x000fea0003800000 */
.L_x_1631:
[----:B------:R-:W-:-:S05]  /*5fa0*/  LOP3.LUT R3, R0, R3, RZ, 0xfc, !PT ;  /* 0x0000000300037212 */ /* 0x000fca00078efcff */
[----:B------:R0:W-:Y:S01]  /*5fb0*/  STG.E.U8 desc[UR36][R16.64], R3 ;  /* 0x0000000310007986 */ /* 0x0001e2000c101124 */
[----:B------:R-:W-:Y:S05]  /*5fc0*/  BRA `(.L_x_1619) ;  /* 0x0000000800087947 */ /* 0x000fea0003800000 */
.L_x_1630:
        /* <DEDUP_REMOVED lines=13> */
.L_x_1634:
[----:B------:R-:W-:Y:S01]  /*60a0*/  IMAD.MOV.U32 R0, RZ, RZ, 0x7f ;  /* 0x0000007fff007424 */ /* 0x000fe200078e00ff */
[----:B------:R-:W-:-:S04]  /*60b0*/  ISETP.GT.U32.AND P0, PT, R2, 0x7f800000, PT ;  /* 0x7f8000000200780c */ /* 0x000fc80003f04070 */
[----:B------:R-:W-:-:S09]  /*60c0*/  SEL R0, R0, 0x7c, P0 ;  /* 0x0000007c00007807 */ /* 0x000fd20000000000 */
.L_x_1635:
[----:B------:R-:W-:Y:S05]  /*60d0*/  BSYNC B0 ;  /* 0x0000000000007941 */ /* 0x000fea0003800000 */
.L_x_1633:
[----:B------:R-:W-:-:S04]  /*60e0*/  LOP3.LUT R2, R5, 0x80000000, RZ, 0xc0, !PT ;  /* 0x8000000005027812 */ /* 0x000fc800078ec0ff */
[----:B------:R-:W-:-:S04]  /*60f0*/  SHF.R.U32.HI R3, RZ, 0x18, R2 ;  /* 0x00000018ff037819 */ /* 0x000fc80000011602 */
[----:B------:R-:W-:-:S05]  /*6100*/  LOP3.LUT R3, R0, R3, RZ, 0xfc, !PT ;  /* 0x0000000300037212 */ /* 0x000fca00078efcff */
[----:B------:R0:W-:Y:S01]  /*6110*/  STG.E.U8 desc[UR36][R16.64], R3 ;  /* 0x0000000310007986 */ /* 0x0001e2000c101124 */
[----:B------:R-:W-:Y:S05]  /*6120*/  BRA `(.L_x_1619) ;  /* 0x0000000400b07947 */ /* 0x000fea0003800000 */
.L_x_1629:
[----:B------:R0:W-:Y:S01]  /*6130*/  STG.E.U16 desc[UR36][R16.64], R5 ;  /* 0x0000000510007986 */ /* 0x0001e2000c101524 */
[----:B------:R-:W-:Y:S05]  /*6140*/  BRA `(.L_x_1619) ;  /* 0x0000000400a87947 */ /* 0x000fea0003800000 */
.L_x_1626:
        /* <DEDUP_REMOVED lines=12> */
.L_x_1638:
        /* <DEDUP_REMOVED lines=17> */
.L_x_1641:
[----:B------:R-:W-:-:S04]  /*6320*/  LOP3.LUT R2, R5, 0x80000000, RZ, 0xc0, !PT ;  /* 0x8000000005027812 */ /* 0x000fc800078ec0ff */
[----:B------:R-:W-:-:S04]  /*6330*/  SHF.R.U32.HI R3, RZ, 0x18, R2 ;  /* 0x00000018ff037819 */ /* 0x000fc80000011602 */
[----:B------:R-:W-:-:S04]  /*6340*/  LOP3.LUT R0, R0, R3, RZ, 0xfc, !PT ;  /* 0x0000000300007212 */ /* 0x000fc800078efcff */
[----:B------:R-:W-:-:S07]  /*6350*/  PRMT R8, R0, 0x7610, R8 ;  /* 0x0000761000087816 */ /* 0x000fce0000000008 */
.L_x_1640:
[----:B------:R-:W-:Y:S05]  /*6360*/  BSYNC B0 ;  /* 0x0000000000007941 */ /* 0x000fea0003800000 */
.L_x_1639:
[----:B------:R3:W-:Y:S01]  /*6370*/  STG.E.U8 desc[UR36][R16.64], R8 ;  /* 0x0000000810007986 */ /* 0x0007e2000c101124 */
[----:B------:R-:W-:Y:S05]  /*6380*/  BRA `(.L_x_1619) ;  /* 0x0000000400187947 */ /* 0x000fea0003800000 */
.L_x_1637:
        /* <DEDUP_REMOVED lines=17> */
.L_x_1644:
[----:B------:R-:W-:-:S04]  /*64a0*/  LOP3.LUT R2, R5, 0x80000000, RZ, 0xc0, !PT ;  /* 0x8000000005027812 */ /* 0x000fc800078ec0ff */
[----:B------:R-:W-:-:S04]  /*64b0*/  SHF.R.U32.HI R3, RZ, 0x18, R2 ;  /* 0x00000018ff037819 */ /* 0x000fc80000011602 */
[----:B------:R-:W-:-:S04]  /*64c0*/  LOP3.LUT R0, R0, R3, RZ, 0xfc, !PT ;  /* 0x0000000300007212 */ /* 0x000fc800078efcff */
[----:B------:R-:W-:-:S07]  /*64d0*/  PRMT R8, R0, 0x7610, R8 ;  /* 0x0000761000087816 */ /* 0x000fce0000000008 */
.L_x_1643:
[----:B------:R-:W-:Y:S05]  /*64e0*/  BSYNC B0 ;  /* 0x0000000000007941 */ /* 0x000fea0003800000 */
.L_x_1642:
[----:B------:R0:W-:Y:S01]  /*64f0*/  STG.E.U8 desc[UR36][R16.64], R8 ;  /* 0x0000000810007986 */ /* 0x0001e2000c101124 */
[----:B------:R-:W-:Y:S05]  /*6500*/  BRA `(.L_x_1619) ;  /* 0x0000000000b87947 */ /* 0x000fea0003800000 */
.L_x_1636:
        /* <DEDUP_REMOVED lines=22> */
.L_x_1618:
        /* <DEDUP_REMOVED lines=16> */
.L_x_1647:
[----:B------:R-:W-:Y:S05]  /*6770*/  BRA `(.L_x_1619) ;  /* 0x00000000001c7947 */ /* 0x000fea0003800000 */
.L_x_1646:
[----:B------:R-:W-:-:S06]  /*6780*/  IMAD.U32 R2, R5, 0x10000, RZ ;  /* 0x0001000005027824 */ /* 0x000fcc00078e00ff */
[----:B------:R-:W0:Y:S02]  /*6790*/  F2I.U64.TRUNC R2, R2 ;  /* 0x0000000200027311 */ /* 0x000e24000020d800 */
[----:B0-----:R2:W-:Y:S01]  /*67a0*/  STG.E.64 desc[UR36][R16.64], R2 ;  /* 0x0000000210007986 */ /* 0x0015e2000c101b24 */
[----:B------:R-:W-:Y:S05]  /*67b0*/  BRA `(.L_x_1619) ;  /* 0x00000000000c7947 */ /* 0x000fea0003800000 */
.L_x_1645:
[----:B------:R-:W-:-:S06]  /*67c0*/  IMAD.U32 R5, R5, 0x10000, RZ ;  /* 0x0001000005057824 */ /* 0x000fcc00078e00ff */
[----:B------:R-:W0:Y:S02]  /*67d0*/  F2I.FTZ.U32.TRUNC.NTZ R5, R5 ;  /* 0x0000000500057305 */ /* 0x000e24000021f000 */
[----:B0-----:R0:W-:Y:S02]  /*67e0*/  STG.E desc[UR36][R16.64], R5 ;  /* 0x0000000510007986 */ /* 0x0011e4000c101924 */
.L_x_1619:
[----:B------:R-:W-:-:S07]  /*67f0*/  VIADD R19, R19, 0x80 ;  /* 0x0000008013137836 */ /* 0x000fce0000000000 */
.L_x_1579:
[----:B------:R-:W-:Y:S05]  /*6800*/  BSYNC B6 ;  /* 0x0000000000067941 */ /* 0x000fea0003800000 */
.L_x_1578:
        /* <DEDUP_REMOVED lines=307> */
.L_x_1650:
        /* <DEDUP_REMOVED lines=23> */
.L_x_1654:
[----:B------:R-:W2:Y:S02]  /*7cb0*/  LDG.E.U8 R2, desc[UR36][R2.64] ;  /* 0x0000002402027981 */ /* 0x000ea4000c1e1100 */
[----:B--2---:R-:W-:-:S04]  /*7cc0*/  I2FP.F32.U32 R0, R2 ;  /* 0x0000000200007245 */ /* 0x004fc80000201000 */
[----:B------:R-:W-:-:S04]  /*7cd0*/  F2FP.BF16.F32.PACK_AB R0, RZ, R0 ;  /* 0x00000000ff00723e */ /* 0x000fc800000010ff */
[----:B------:R-:W-:Y:S01]  /*7ce0*/  PRMT R5, R0, 0x7610, R5 ;  /* 0x0000761000057816 */ /* 0x000fe20000000005 */
[----:B------:R-:W-:Y:S06]  /*7cf0*/  BRA `(.L_x_1656) ;  /* 0x0000000c00c47947 */ /* 0x000fec0003800000 */
.L_x_1653:
        /* <DEDUP_REMOVED lines=11> */
.L_x_1658:
[----:B------:R-:W2:Y:S02]  /*7db0*/  LDG.E R2, desc[UR36][R2.64] ;  /* 0x0000002402027981 */ /* 0x000ea4000c1e1900 */
[----:B--2---:R-:W-:-:S04]  /*7dc0*/  I2FP.F32.S32 R0, R2 ;  /* 0x0000000200007245 */ /* 0x004fc80000201400 */
[----:B------:R-:W-:-:S04]  /*7dd0*/  F2FP.BF16.F32.PACK_AB R0, RZ, R0 ;  /* 0x00000000ff00723e */ /* 0x000fc800000010ff */
[----:B------:R-:W-:Y:S01]  /*7de0*/  PRMT R5, R0, 0x7610, R5 ;  /* 0x0000761000057816 */ /* 0x000fe20000000005 */
[----:B------:R-:W-:Y:S06]  /*7df0*/  BRA `(.L_x_1656) ;  /* 0x0000000c00847947 */ /* 0x000fec0003800000 */
.L_x_1657:
[----:B------:R-:W2:Y:S02]  /*7e00*/  LDG.E.U16 R2, desc[UR36][R2.64] ;  /* 0x0000002402027981 */ /* 0x000ea4000c1e1500 */
[----:B--2---:R-:W0:Y:S02]  /*7e10*/  I2F.S16 R0, R2 ;  /* 0x0000000200007306 */ /* 0x004e240000101400 */
[----:B0-----:R-:W-:-:S04]  /*7e20*/  F2FP.BF16.F32.PACK_AB R0, RZ, R0 ;  /* 0x00000000ff00723e */ /* 0x001fc800000010ff */
[----:B------:R-:W-:Y:S01]  /*7e30*/  PRMT R5, R0, 0x7610, R5 ;  /* 0x0000761000057816 */ /* 0x000fe20000000005 */
[----:B------:R-:W-:Y:S06]  /*7e40*/  BRA `(.L_x_1656) ;  /* 0x0000000c00707947 */ /* 0x000fec0003800000 */
.L_x_1652:
        /* <DEDUP_REMOVED lines=9> */
.L_x_1660:
[----:B------:R-:W2:Y:S02]  /*7ee0*/  LDG.E.U16 R0, desc[UR36][R2.64] ;  /* 0x0000002402007981 */ /* 0x000ea4000c1e1500 */
[----:B--2---:R-:W-:-:S05]  /*7ef0*/  HADD2.F32 R0, -RZ, R0.H0_H0 ;  /* 0x20000000ff007230 */ /* 0x004fca0000004100 */
[----:B------:R-:W-:-:S04]  /*7f00*/  F2FP.BF16.F32.PACK_AB R0, RZ, R0 ;  /* 0x00000000ff00723e */ /* 0x000fc800000010ff */
[----:B------:R-:W-:Y:S01]  /*7f10*/  PRMT R5, R0, 0x7610, R5 ;  /* 0x0000761000057816 */ /* 0x000fe20000000005 */
[----:B------:R-:W-:Y:S06]  /*7f20*/  BRA `(.L_x_1656) ;  /* 0x0000000c00387947 */ /* 0x000fec0003800000 */
.L_x_1659:
        /* <DEDUP_REMOVED lines=9> */
.L_x_1662:
[----:B------:R-:W2:Y:S02]  /*7fc0*/  LDG.E.U16 R2, desc[UR36][R2.64] ;  /* 0x0000002402027981 */ /* 0x000ea4000c1e1500 */
[----:B--2---:R-:W-:-:S05]  /*7fd0*/  HADD2.F32 R0, -RZ, R2.H0_H0 ;  /* 0x20000002ff007230 */ /* 0x004fca0000004100 */
[----:B------:R-:W-:-:S04]  /*7fe0*/  F2FP.BF16.F32.PACK_AB R0, RZ, R0 ;  /* 0x00000000ff00723e */ /* 0x000fc800000010ff */
[----:B------:R-:W-:Y:S01]  /*7ff0*/  PRMT R5, R0, 0x7610, R5 ;  /* 0x0000761000057816 */ /* 0x000fe20000000005 */
[----:B------:R-:W-:Y:S06]  /*8000*/  BRA `(.L_x_1656) ;  /* 0x0000000c00007947 */ /* 0x000fec0003800000 */
.L_x_1661:
        /* <DEDUP_REMOVED lines=9> */
.L_x_1651:
        /* <DEDUP_REMOVED lines=14> */
.L_x_1665:
        /* <DEDUP_REMOVED lines=9> */
.L_x_1664:
        /* <DEDUP_REMOVED lines=27> */
.L_x_1667:
        /* <DEDUP_REMOVED lines=15> */
.L_x_1666:
[----:B------:R0:W5:Y:S01]  /*84b0*/  LDG.E.U16 R5, desc[UR36][R2.64] ;  /* 0x0000002402057981 */ /* 0x000162000c1e1500 */
[----:B------:R-:W-:Y:S05]  /*84c0*/  BRA `(.L_x_1656) ;  /* 0x0000000400d07947 */ /* 0x000fea0003800000 */
.L_x_1663:
        /* <DEDUP_REMOVED lines=13> */
.L_x_1670:
        /* <DEDUP_REMOVED lines=21> */
.L_x_1674:
[----:B------:R-:W-:Y:S05]  /*86f0*/  BSYNC B1 ;  /* 0x0000000000017941 */ /* 0x000fea0003800000 */
.L_x_1673:
[----:B------:R-:W-:Y:S01]  /*8700*/  LEA R3, R0, 0x3b800000, 0x17 ;  /* 0x3b80000000037811 */ /* 0x000fe200078eb8ff */
[----:B------:R-:W-:-:S05]  /*8710*/  IMAD.SHL.U32 R0, R2, 0x100000, RZ ;  /* 0x0010000002007824 */ /* 0x000fca00078e00ff */
[----:B------:R-:W-:-:S07]  /*8720*/  LOP3.LUT R0, R3, R0, R4, 0xfe, !PT ;  /* 0x0000000003007212 */ /* 0x000fce00078efe04 */
.L_x_1672:
[----:B------:R-:W-:Y:S05]  /*8730*/  BSYNC B0 ;  /* 0x0000000000007941 */ /* 0x000fea0003800000 */
.L_x_1671:
[----:B------:R-:W-:-:S04]  /*8740*/  F2FP.BF16.F32.PACK_AB R0, RZ, R0 ;  /* 0x00000000ff00723e */ /* 0x000fc800000010ff */
[----:B------:R-:W-:Y:S01]  /*8750*/  PRMT R5, R0, 0x7610, R5 ;  /* 0x0000761000057816 */ /* 0x000fe20000000005 */
[----:B------:R-:W-:Y:S06]  /*8760*/  BRA `(.L_x_1656) ;  /* 0x0000000400287947 */ /* 0x000fec0003800000 */
.L_x_1669:
        /* <DEDUP_REMOVED lines=21> */
.L_x_1678:
[----:B------:R-:W-:Y:S05]  /*88c0*/  BSYNC B1 ;  /* 0x0000000000017941 */ /* 0x000fea0003800000 */
.L_x_1677:
[----:B------:R-:W-:Y:S01]  /*88d0*/  LEA R3, R0, 0x37800000, 0x17 ;  /* 0x3780000000037811 */ /* 0x000fe200078eb8ff */
[----:B------:R-:W-:-:S05]  /*88e0*/  IMAD.SHL.U32 R0, R2, 0x200000, RZ ;  /* 0x0020000002007824 */ /* 0x000fca00078e00ff */
[----:B------:R-:W-:-:S07]  /*88f0*/  LOP3.LUT R0, R3, R0, R4, 0xfe, !PT ;  /* 0x0000000003007212 */ /* 0x000fce00078efe04 */
.L_x_1676:
[----:B------:R-:W-:Y:S05]  /*8900*/  BSYNC B0 ;  /* 0x0000000000007941 */ /* 0x000fea0003800000 */
.L_x_1675:
[----:B------:R-:W-:-:S04]  /*8910*/  F2FP.BF16.F32.PACK_AB R0, RZ, R0 ;  /* 0x00000000ff00723e */ /* 0x000fc800000010ff */
[----:B------:R-:W-:Y:S01]  /*8920*/  PRMT R5, R0, 0x7610, R5 ;  /* 0x0000761000057816 */ /* 0x000fe20000000005 */
[----:B------:R-:W-:Y:S06]  /*8930*/  BRA `(.L_x_1656) ;  /* 0x0000000000b47947 */ /* 0x000fec0003800000 */
.L_x_1668:
        /* <DEDUP_REMOVED lines=14> */
.L_x_1682:
[----:B------:R-:W-:Y:S05]  /*8a20*/  BSYNC B0 ;  /* 0x0000000000007941 */ /* 0x000fea0003800000 */
.L_x_1681:
[----:B------:R-:W-:-:S04]  /*8a30*/  F2FP.BF16.F32.PACK_AB R0, RZ, R0 ;  /* 0x00000000ff00723e */ /* 0x000fc800000010ff */
[----:B------:R-:W-:Y:S01]  /*8a40*/  PRMT R5, R0, 0x7610, R5 ;  /* 0x0000761000057816 */ /* 0x000fe20000000005 */
[----:B------:R-:W-:Y:S06]  /*8a50*/  BRA `(.L_x_1656) ;  /* 0x00000000006c7947 */ /* 0x000fec0003800000 */
.L_x_1655:
        /* <DEDUP_REMOVED lines=16> */
.L_x_1683:
[----:B------:R-:W-:Y:S01]  /*8b60*/  PRMT R5, RZ, 0x7610, R5 ;  /* 0x00007610ff057816 */ /* 0x000fe20000000005 */
[----:B------:R-:W-:Y:S06]  /*8b70*/  BRA `(.L_x_1656) ;  /* 0x0000000000247947 */ /* 0x000fec0003800000 */
.L_x_1680:
[----:B------:R-:W2:Y:S02]  /*8b80*/  LDG.E.64 R2, desc[UR36][R2.64] ;  /* 0x0000002402027981 */ /* 0x000ea4000c1e1b00 */
[----:B--2---:R-:W0:Y:S02]  /*8b90*/  I2F.U64 R0, R2 ;  /* 0x0000000200007312 */ /* 0x004e240000301000 */
[----:B0-----:R-:W-:-:S04]  /*8ba0*/  F2FP.BF16.F32.PACK_AB R0, RZ, R0 ;  /* 0x00000000ff00723e */ /* 0x001fc800000010ff */
[----:B------:R-:W-:Y:S01]  /*8bb0*/  PRMT R5, R0, 0x7610, R5 ;  /* 0x0000761000057816 */ /* 0x000fe20000000005 */
[----:B------:R-:W-:Y:S06]  /*8bc0*/  BRA `(.L_x_1656) ;  /* 0x0000000000107947 */ /* 0x000fec0003800000 */
.L_x_1679:
[----:B------:R-:W2:Y:S02]  /*8bd0*/  LDG.E R2, desc[UR36][R2.64] ;  /* 0x0000002402027981 */ /* 0x000ea4000c1e1900 */
[----:B--2---:R-:W-:-:S04]  /*8be0*/  I2FP.F32.U32 R0, R2 ;  /* 0x0000000200007245 */ /* 0x004fc80000201000 */
[----:B------:R-:W-:-:S04]  /*8bf0*/  F2FP.BF16.F32.PACK_AB R0, RZ, R0 ;  /* 0x00000000ff00723e */ /* 0x000fc800000010ff */
[----:B------:R-:W-:-:S07]  /*8c00*/  PRMT R5, R0, 0x7610, R5 ;  /* 0x0000761000057816 */ /* 0x000fce0000000005 */
.L_x_1656:
        /* <DEDUP_REMOVED lines=22> */
.L_x_1687:
[----:B------:R-:W-:-:S06]  /*8d70*/  IMAD.U32 R3, R5, 0x10000, RZ ;  /* 0x0001000005037824 */ /* 0x000fcc00078e00ff */
[----:B------:R-:W0:Y:S02]  /*8d80*/  F2I.S64.TRUNC R2, R3 ;  /* 0x0000000300027311 */ /* 0x000e24000020d900 */
[----:B0-----:R3:W-:Y:S01]  /*8d90*/  STG.E.U8 desc[UR36][R16.64], R2 ;  /* 0x0000000210007986 */ /* 0x0017e2000c101124 */
[----:B------:R-:W-:Y:S05]  /*8da0*/  BRA `(.L_x_1689) ;  /* 0x0000000c00847947 */ /* 0x000fea0003800000 */
.L_x_1686:
        /* <DEDUP_REMOVED lines=10> */
.L_x_1691:
[----:B------:R-:W-:-:S06]  /*8e50*/  IMAD.U32 R5, R5, 0x10000, RZ ;  /* 0x0001000005057824 */ /* 0x000fcc00078e00ff */
[----:B------:R-:W0:Y:S02]  /*8e60*/  F2I.FTZ.TRUNC.NTZ R5, R5 ;  /* 0x0000000500057305 */ /* 0x000e24000021f100 */
[----:B0-----:R2:W-:Y:S01]  /*8e70*/  STG.E desc[UR36][R16.64], R5 ;  /* 0x0000000510007986 */ /* 0x0015e2000c101924 */
[----:B------:R-:W-:Y:S05]  /*8e80*/  BRA `(.L_x_1689) ;  /* 0x0000000c004c7947 */ /* 0x000fea0003800000 */
.L_x_1690:
[----:B------:R-:W-:-:S06]  /*8e90*/  IMAD.U32 R5, R5, 0x10000, RZ ;  /* 0x0001000005057824 */ /* 0x000fcc00078e00ff */
[----:B------:R-:W0:Y:S02]  /*8ea0*/  F2I.FTZ.TRUNC.NTZ R5, R5 ;  /* 0x0000000500057305 */ /* 0x000e24000021f100 */
[----:B0-----:R0:W-:Y:S01]  /*8eb0*/  STG.E.U16 desc[UR36][R16.64], R5 ;  /* 0x0000000510007986 */ /* 0x0011e2000c101524 */
[----:B------:R-:W-:Y:S05]  /*8ec0*/  BRA `(.L_x_1689) ;  /* 0x0000000c003c7947 */ /* 0x000fea0003800000 */
.L_x_1685:
        /* <DEDUP_REMOVED lines=9> */
.L_x_1693:
[----:B------:R-:W-:-:S05]  /*8f60*/  IMAD.U32 R0, R5, 0x10000, RZ ;  /* 0x0001000005007824 */ /* 0x000fca00078e00ff */
[----:B------:R-:W-:-:S05]  /*8f70*/  F2FP.F16.F32.PACK_AB R0, RZ, R0 ;  /* 0x00000000ff00723e */ /* 0x000fca00000000ff */
[----:B------:R0:W-:Y:S01]  /*8f80*/  STG.E.U16 desc[UR36][R16.64], R0 ;  /* 0x0000000010007986 */ /* 0x0001e2000c101524 */
[----:B------:R-:W-:Y:S05]  /*8f90*/  BRA `(.L_x_1689) ;  /* 0x0000000c00087947 */ /* 0x000fea0003800000 */
.L_x_1692:
        /* <DEDUP_REMOVED lines=10> */
.L_x_1695:
[----:B------:R-:W-:-:S05]  /*9040*/  IMAD.U32 R5, R5, 0x10000, RZ ;  /* 0x0001000005057824 */ /* 0x000fca00078e00ff */
[----:B------:R-:W-:-:S04]  /*9050*/  F2FP.F16.F32.PACK_AB R3, RZ, R5 ;  /* 0x00000005ff03723e */ /* 0x000fc800000000ff */
[----:B------:R-:W-:-:S05]  /*9060*/  PRMT R3, R3, 0x5410, RZ ;  /* 0x0000541003037816 */ /* 0x000fca00000000ff */
[----:B------:R0:W-:Y:S01]  /*9070*/  STG.E desc[UR36][R16.64], R3 ;  /* 0x0000000310007986 */ /* 0x0001e2000c101924 */
[----:B------:R-:W-:Y:S05]  /*9080*/  BRA `(.L_x_1689) ;  /* 0x0000000800cc7947 */ /* 0x000fea0003800000 */
.L_x_1694:
[----:B------:R-:W-:-:S04]  /*9090*/  IMAD.U32 R2, R5, 0x10000, RZ ;  /* 0x0001000005027824 */ /* 0x000fc800078e00ff */
[----:B------:R-:W-:-:S06]  /*90a0*/  FMUL.FTZ R2, R2, 1 ;  /* 0x3f80000002027820 */ /* 0x000fcc0000410000 */
[----:B------:R-:W0:Y:S02]  /*90b0*/  F2F.F64.F32 R2, R2 ;  /* 0x0000000200027310 */ /* 0x000e240000201800 */
[----:B0-----:R0:W-:Y:S01]  /*90c0*/  STG.E.64 desc[UR36][R16.64], R2 ;  /* 0x0000000210007986 */ /* 0x0011e2000c101b24 */
[----:B------:R-:W-:Y:S05]  /*90d0*/  BRA `(.L_x_1689) ;  /* 0x0000000800b87947 */ /* 0x000fea0003800000 */
.L_x_1684:
        /* <DEDUP_REMOVED lines=13> */
.L_x_1698:
[----:B------:R-:W-:Y:S01]  /*91b0*/  IMAD.U32 R5, R5, 0x10000, RZ ;  /* 0x0001000005057824 */ /* 0x000fe200078e00ff */
[----:B------:R-:W-:-:S03]  /*91c0*/  CS2R R6, SRZ ;  /* 0x0000000000067805 */ /* 0x000fc6000001ff00 */
[----:B------:R-:W-:-:S06]  /*91d0*/  FMUL.FTZ R5, R5, 1 ;  /* 0x3f80000005057820 */ /* 0x000fcc0000410000 */
[----:B------:R-:W0:Y:S02]  /*91e0*/  F2F.F64.F32 R4, R5 ;  /* 0x0000000500047310 */ /* 0x000e240000201800 */
[----:B0-----:R0:W-:Y:S01]  /*91f0*/  STG.E.128 desc[UR36][R16.64], R4 ;  /* 0x0000000410007986 */ /* 0x0011e2000c101d24 */
[----:B------:R-:W-:Y:S05]  /*9200*/  BRA `(.L_x_1689) ;  /* 0x00000008006c7947 */ /* 0x000fea0003800000 */
.L_x_1697:
        /* <DEDUP_REMOVED lines=21> */
.L_x_1702:
[----:B------:R-:W-:Y:S05]  /*9360*/  BSYNC B0 ;  /* 0x0000000000007941 */ /* 0x000fea0003800000 */
.L_x_1701:
[----:B------:R-:W-:-:S05]  /*9370*/  LOP3.LUT R3, R0, R3, RZ, 0xfc, !PT ;  /* 0x0000000300037212 */ /* 0x000fca00078efcff */
[----:B------:R0:W-:Y:S01]  /*9380*/  STG.E.U8 desc[UR36][R16.64], R3 ;  /* 0x0000000310007986 */ /* 0x0001e2000c101124 */
[----:B------:R-:W-:Y:S05]  /*9390*/  BRA `(.L_x_1689) ;  /* 0x0000000800087947 */ /* 0x000fea0003800000 */
.L_x_1700:
        /* <DEDUP_REMOVED lines=13> */
.L_x_1704:
[----:B------:R-:W-:Y:S01]  /*9470*/  IMAD.MOV.U32 R0, RZ, RZ, 0x7f ;  /* 0x0000007fff007424 */ /* 0x000fe200078e00ff */
[----:B------:R-:W-:-:S04]  /*9480*/  ISETP.GT.U32.AND P0, PT, R2, 0x7f800000, PT ;  /* 0x7f8000000200780c */ /* 0x000fc80003f04070 */
[----:B------:R-:W-:-:S09]  /*9490*/  SEL R0, R0, 0x7c, P0 ;  /* 0x0000007c00007807 */ /* 0x000fd20000000000 */
.L_x_1705:
[----:B------:R-:W-:Y:S05]  /*94a0*/  BSYNC B0 ;  /* 0x0000000000007941 */ /* 0x000fea0003800000 */
.L_x_1703:
[----:B------:R-:W-:-:S04]  /*94b0*/  LOP3.LUT R2, R5, 0x80000000, RZ, 0xc0, !PT ;  /* 0x8000000005027812 */ /* 0x000fc800078ec0ff */
[----:B------:R-:W-:-:S04]  /*94c0*/  SHF.R.U32.HI R3, RZ, 0x18, R2 ;  /* 0x00000018ff037819 */ /* 0x000fc80000011602 */
[----:B------:R-:W-:-:S05]  /*94d0*/  LOP3.LUT R3, R0, R3, RZ, 0xfc, !PT ;  /* 0x0000000300037212 */ /* 0x000fca00078efcff */
[----:B------:R0:W-:Y:S01]  /*94e0*/  STG.E.U8 desc[UR36][R16.64], R3 ;  /* 0x0000000310007986 */ /* 0x0001e2000c101124 */
[----:B------:R-:W-:Y:S05]  /*94f0*/  BRA `(.L_x_1689) ;  /* 0x0000000400b07947 */ /* 0x000fea0003800000 */
.L_x_1699:
[----:B------:R0:W-:Y:S01]  /*9500*/  STG.E.U16 desc[UR36][R16.64], R5 ;  /* 0x0000000510007986 */ /* 0x0001e2000c101524 */
[----:B------:R-:W-:Y:S05]  /*9510*/  BRA `(.L_x_1689) ;  /* 0x0000000400a87947 */ /* 0x000fea0003800000 */
.L_x_1696:
        /* <DEDUP_REMOVED lines=12> */
.L_x_1708:
        /* <DEDUP_REMOVED lines=17> */
.L_x_1711:
[----:B------:R-:W-:-:S04]  /*96f0*/  LOP3.LUT R2, R5, 0x80000000, RZ, 0xc0, !PT ;  /* 0x8000000005027812 */ /* 0x000fc800078ec0ff */
[----:B------:R-:W-:-:S04]  /*9700*/  SHF.R.U32.HI R3, RZ, 0x18, R2 ;  /* 0x00000018ff037819 */ /* 0x000fc80000011602 */
[----:B------:R-:W-:-:S04]  /*9710*/  LOP3.LUT R0, R0, R3, RZ, 0xfc, !PT ;  /* 0x0000000300007212 */ /* 0x000fc800078efcff */
[----:B------:R-:W-:-:S07]  /*9720*/  PRMT R8, R0, 0x7610, R8 ;  /* 0x0000761000087816 */ /* 0x000fce0000000008 */
.L_x_1710:
[----:B------:R-:W-:Y:S05]  /*9730*/  BSYNC B0 ;  /* 0x0000000000007941 */ /* 0x000fea0003800000 */
.L_x_1709:
[----:B------:R0:W-:Y:S01]  /*9740*/  STG.E.U8 desc[UR36][R16.64], R8 ;  /* 0x0000000810007986 */ /* 0x0001e2000c101124 */
[----:B------:R-:W-:Y:S05]  /*9750*/  BRA `(.L_x_1689) ;  /* 0x0000000400187947 */ /* 0x000fea0003800000 */
.L_x_1707:
        /* <DEDUP_REMOVED lines=17> */
.L_x_1714:
[----:B------:R-:W-:-:S04]  /*9870*/  LOP3.LUT R2, R5, 0x80000000, RZ, 0xc0, !PT ;  /* 0x8000000005027812 */ /* 0x000fc800078ec0ff */
[----:B------:R-:W-:-:S04]  /*9880*/  SHF.R.U32.HI R3, RZ, 0x18, R2 ;  /* 0x00000018ff037819 */ /* 0x000fc80000011602 */
[----:B------:R-:W-:-:S04]  /*9890*/  LOP3.LUT R0, R0, R3, RZ, 0xfc, !PT ;  /* 0x0000000300007212 */ /* 0x000fc800078efcff */
[----:B------:R-:W-:-:S07]  /*98a0*/  PRMT R8, R0, 0x7610, R8 ;  /* 0x0000761000087816 */ /* 0x000fce0000000008 */
.L_x_1713:
[----:B------:R-:W-:Y:S05]  /*98b0*/  BSYNC B0 ;  /* 0x0000000000007941 */ /* 0x000fea0003800000 */
.L_x_1712:
[----:B------:R0:W-:Y:S01]  /*98c0*/  STG.E.U8 desc[UR36][R16.64], R8 ;  /* 0x0000000810007986 */ /* 0x0001e2000c101124 */
[----:B------:R-:W-:Y:S05]  /*98d0*/  BRA `(.L_x_1689) ;  /* 0x0000000000b87947 */ /* 0x000fea0003800000 */
.L_x_1706:
        /* <DEDUP_REMOVED lines=22> */
.L_x_1688:
        /* <DEDUP_REMOVED lines=16> */
.L_x_1717:
[----:B------:R-:W-:Y:S05]  /*9b40*/  BRA `(.L_x_1689) ;  /* 0x00000000001c7947 */ /* 0x000fea0003800000 */
.L_x_1716:
[----:B------:R-:W-:-:S06]  /*9b50*/  IMAD.U32 R2, R5, 0x10000, RZ ;  /* 0x0001000005027824 */ /* 0x000fcc00078e00ff */
[----:B------:R-:W0:Y:S02]  /*9b60*/  F2I.U64.TRUNC R2, R2 ;  /* 0x0000000200027311 */ /* 0x000e24000020d800 */
[----:B0-----:R0:W-:Y:S01]  /*9b70*/  STG.E.64 desc[UR36][R16.64], R2 ;  /* 0x0000000210007986 */ /* 0x0011e2000c101b24 */
[----:B------:R-:W-:Y:S05]  /*9b80*/  BRA `(.L_x_1689) ;  /* 0x00000000000c7947 */ /* 0x000fea0003800000 */
.L_x_1715:
[----:B------:R-:W-:-:S06]  /*9b90*/  IMAD.U32 R5, R5, 0x10000, RZ ;  /* 0x0001000005057824 */ /* 0x000fcc00078e00ff */
[----:B------:R-:W0:Y:S02]  /*9ba0*/  F2I.FTZ.U32.TRUNC.NTZ R5, R5 ;  /* 0x0000000500057305 */ /* 0x000e24000021f000 */
[----:B0-----:R0:W-:Y:S02]  /*9bb0*/  STG.E desc[UR36][R16.64], R5 ;  /* 0x0000000510007986 */ /* 0x0011e4000c101924 */
.L_x_1689:
[----:B------:R-:W-:-:S07]  /*9bc0*/  VIADD R19, R19, 0x80 ;  /* 0x0000008013137836 */ /* 0x000fce0000000000 */
.L_x_1649:
[----:B------:R-:W-:Y:S05]  /*9bd0*/  BSYNC B6 ;  /* 0x0000000000067941 */ /* 0x000fea0003800000 */
.L_x_1648:
        /* <DEDUP_REMOVED lines=306> */
.L_x_1718:
        /* <DEDUP_REMOVED lines=23> */
.L_x_1722:
[----:B------:R-:W2:Y:S02]  /*b070*/  LDG.E.U8 R2, desc[UR36][R2.64] ;  /* 0x0000002402027981 */ /* 0x000ea4000c1e1100 */
[----:B--2---:R-:W-:-:S04]  /*b080*/  I2FP.F32.U32 R0, R2 ;  /* 0x0000000200007245 */ /* 0x004fc80000201000 */
[----:B------:R-:W-:-:S04]  /*b090*/  F2FP.BF16.F32.PACK_AB R0, RZ, R0 ;  /* 0x00000000ff00723e */ /* 0x000fc800000010ff */
[----:B------:R-:W-:Y:S01]  /*b0a0*/  PRMT R5, R0, 0x7610, R5 ;  /* 0x0000761000057816 */ /* 0x000fe20000000005 */
[----:B------:R-:W-:Y:S06]  /*b0b0*/  BRA `(.L_x_1724) ;  /* 0x0000000c00c47947 */ /* 0x000fec0003800000 */
.L_x_1721:
        /* <DEDUP_REMOVED lines=11> */
.L_x_1726:
[----:B------:R-:W2:Y:S02]  /*b170*/  LDG.E R2, desc[UR36][R2.64] ;  /* 0x0000002402027981 */ /* 0x000ea4000c1e1900 */
[----:B--2---:R-:W-:-:S04]  /*b180*/  I2FP.F32.S32 R0, R2 ;  /* 0x0000000200007245 */ /* 0x004fc80000201400 */
[----:B------:R-:W-:-:S04]  /*b190*/  F2FP.BF16.F32.PACK_AB R0, RZ, R0 ;  /* 0x00000000ff00723e */ /* 0x000fc800000010ff */
[----:B------:R-:W-:Y:S01]  /*b1a0*/  PRMT R5, R0, 0x7610, R5 ;  /* 0x0000761000057816 */ /* 0x000fe20000000005 */
[----:B------:R-:W-:Y:S06]  /*b1b0*/  BRA `(.L_x_1724) ;  /* 0x0000000c00847947 */ /* 0x000fec0003800000 */
.L_x_1725:
[----:B------:R-:W2:Y:S02]  /*b1c0*/  LDG.E.U16 R2, desc[UR36][R2.64] ;  /* 0x0000002402027981 */ /* 0x000ea4000c1e1500 */
[----:B--2---:R-:W0:Y:S02]  /*b1d0*/  I2F.S16 R0, R2 ;  /* 0x0000000200007306 */ /* 0x004e240000101400 */
[----:B0-----:R-:W-:-:S04]  /*b1e0*/  F2FP.BF16.F32.PACK_AB R0, RZ, R0 ;  /* 0x00000000ff00723e */ /* 0x001fc800000010ff */
[----:B------:R-:W-:Y:S01]  /*b1f0*/  PRMT R5, R0, 0x7610, R5 ;  /* 0x0000761000057816 */ /* 0x000fe20000000005 */
[----:B------:R-:W-:Y:S06]  /*b200*/  BRA `(.L_x_1724) ;  /* 0x0000000c00707947 */ /* 0x000fec0003800000 */
.L_x_1720:
        /* <DEDUP_REMOVED lines=9> */
.L_x_1728:
[----:B------:R-:W2:Y:S02]  /*b2a0*/  LDG.E.U16 R0, desc[UR36][R2.64] ;  /* 0x0000002402007981 */ /* 0x000ea4000c1e1500 */
[----:B--2---:R-:W-:-:S05]  /*b2b0*/  HADD2.F32 R0, -RZ, R0.H0_H0 ;  /* 0x20000000ff007230 */ /* 0x004fca0000004100 */
[----:B------:R-:W-:-:S04]  /*b2c0*/  F2FP.BF16.F32.PACK_AB R0, RZ, R0 ;  /* 0x00000000ff00723e */ /* 0x000fc800000010ff */
[----:B------:R-:W-:Y:S01]  /*b2d0*/  PRMT R5, R0, 0x7610, R5 ;  /* 0x0000761000057816 */ /* 0x000fe20000000005 */
[----:B------:R-:W-:Y:S06]  /*b2e0*/  BRA `(.L_x_1724) ;  /* 0x0000000c00387947 */ /* 0x000fec0003800000 */
.L_x_1727:
        /* <DEDUP_REMOVED lines=9> */
.L_x_1730:
[----:B------:R-:W2:Y:S02]  /*b380*/  LDG.E.U16 R2, desc[UR36][R2.64] ;  /* 0x0000002402027981 */ /* 0x000ea4000c1e1500 */
[----:B--2---:R-:W-:-:S05]  /*b390*/  HADD2.F32 R0, -RZ, R2.H0_H0 ;  /* 0x20000002ff007230 */ /* 0x004fca0000004100 */
[----:B------:R-:W-:-:S04]  /*b3a0*/  F2FP.BF16.F32.PACK_AB R0, RZ, R0 ;  /* 0x00000000ff00723e */ /* 0x000fc800000010ff */
[----:B------:R-:W-:Y:S01]  /*b3b0*/  PRMT R5, R0, 0x7610, R5 ;  /* 0x0000761000057816 */ /* 0x000fe20000000005 */
[----:B------:R-:W-:Y:S06]  /*b3c0*/  BRA `(.L_x_1724) ;  /* 0x0000000c00007947 */ /* 0x000fec0003800000 */
.L_x_1729:
        /* <DEDUP_REMOVED lines=9> */
.L_x_1719:
        /* <DEDUP_REMOVED lines=14> */
.L_x_1733:
        /* <DEDUP_REMOVED lines=9> */
.L_x_1732:
        /* <DEDUP_REMOVED lines=27> */
.L_x_1735:
        /* <DEDUP_REMOVED lines=15> */
.L_x_1734:
[----:B------:R0:W5:Y:S01]  /*b870*/  LDG.E.U16 R5, desc[UR36][R2.64] ;  /* 0x0000002402057981 */ /* 0x000162000c1e1500 */
[----:B------:R-:W-:Y:S05]  /*b880*/  BRA `(.L_x_1724) ;  /* 0x0000000400d07947 */ /* 0x000fea0003800000 */
.L_x_1731:
        /* <DEDUP_REMOVED lines=13> */
.L_x_1738:
        /* <DEDUP_REMOVED lines=21> */
.L_x_1742:
[----:B------:R-:W-:Y:S05]  /*bab0*/  BSYNC B1 ;  /* 0x0000000000017941 */ /* 0x000fea0003800000 */
.L_x_1741:
[----:B------:R-:W-:Y:S01]  /*bac0*/  LEA R3, R0, 0x3b800000, 0x17 ;  /* 0x3b80000000037811 */ /* 0x000fe200078eb8ff */
[----:B------:R-:W-:-:S05]  /*bad0*/  IMAD.SHL.U32 R0, R2, 0x100000, RZ ;  /* 0x0010000002007824 */ /* 0x000fca00078e00ff */
[----:B------:R-:W-:-:S07]  /*bae0*/  LOP3.LUT R0, R3, R0, R4, 0xfe, !PT ;  /* 0x0000000003007212 */ /* 0x000fce00078efe04 */
.L_x_1740:
[----:B------:R-:W-:Y:S05]  /*baf0*/  BSYNC B0 ;  /* 0x0000000000007941 */ /* 0x000fea0003800000 */
.L_x_1739:
[----:B------:R-:W-:-:S04]  /*bb00*/  F2FP.BF16.F32.PACK_AB R0, RZ, R0 ;  /* 0x00000000ff00723e */ /* 0x000fc800000010ff */
[----:B------:R-:W-:Y:S01]  /*bb10*/  PRMT R5, R0, 0x7610, R5 ;  /* 0x0000761000057816 */ /* 0x000fe20000000005 */
[----:B------:R-:W-:Y:S06]  /*bb20*/  BRA `(.L_x_1724) ;  /* 0x0000000400287947 */ /* 0x000fec0003800000 */
.L_x_1737:
        /* <DEDUP_REMOVED lines=21> */
.L_x_1746:
[----:B------:R-:W-:Y:S05]  /*bc80*/  BSYNC B1 ;  /* 0x0000000000017941 */ /* 0x000fea0003800000 */
.L_x_1745:
[----:B------:R-:W-:Y:S01]  /*bc90*/  LEA R3, R0, 0x37800000, 0x17 ;  /* 0x3780000000037811 */ /* 0x000fe200078eb8ff */
[----:B------:R-:W-:-:S05]  /*bca0*/  IMAD.SHL.U32 R0, R2, 0x200000, RZ ;  /* 0x0020000002007824 */ /* 0x000fca00078e00ff */
[----:B------:R-:W-:-:S07]  /*bcb0*/  LOP3.LUT R0, R3, R0, R4, 0xfe, !PT ;  /* 0x0000000003007212 */ /* 0x000fce00078efe04 */
.L_x_1744:
[----:B------:R-:W-:Y:S05]  /*bcc0*/  BSYNC B0 ;  /* 0x0000000000007941 */ /* 0x000fea0003800000 */
.L_x_1743:
[----:B------:R-:W-:-:S04]  /*bcd0*/  F2FP.BF16.F32.PACK_AB R0, RZ, R0 ;  /* 0x00000000ff00723e */ /* 0x000fc800000010ff */
[----:B------:R-:W-:Y:S01]  /*bce0*/  PRMT R5, R0, 0x7610, R5 ;  /* 0x0000761000057816 */ /* 0x000fe20000000005 */
[----:B------:R-:W-:Y:S06]  /*bcf0*/  BRA `(.L_x_1724) ;  /* 0x0000000000b47947 */ /* 0x000fec0003800000 */
.L_x_1736:
        /* <DEDUP_REMOVED lines=14> */
.L_x_1750:
[----:B------:R-:W-:Y:S05]  /*bde0*/  BSYNC B0 ;  /* 0x0000000000007941 */ /* 0x000fea0003800000 */
.L_x_1749:
[----:B------:R-:W-:-:S04]  /*bdf0*/  F2FP.BF16.F32.PACK_AB R0, RZ, R0 ;  /* 0x00000000ff00723e */ /* 0x000fc800000010ff */
[----:B------:R-:W-:Y:S01]  /*be00*/  PRMT R5, R0, 0x7610, R5 ;  /* 0x0000761000057816 */ /* 0x000fe20000000005 */
[----:B------:R-:W-:Y:S06]  /*be10*/  BRA `(.L_x_1724) ;  /* 0x00000000006c7947 */ /* 0x000fec0003800000 */
.L_x_1723:
        /* <DEDUP_REMOVED lines=16> */
.L_x_1751:
[----:B------:R-:W-:Y:S01]  /*bf20*/  PRMT R5, RZ, 0x7610, R5 ;  /* 0x00007610ff057816 */ /* 0x000fe20000000005 */
[----:B------:R-:W-:Y:S06]  /*bf30*/  BRA `(.L_x_1724) ;  /* 0x0000000000247947 */ /* 0x000fec0003800000 */
.L_x_1748:
[----:B------:R-:W2:Y:S02]  /*bf40*/  LDG.E.64 R2, desc[UR36][R2.64] ;  /* 0x0000002402027981 */ /* 0x000ea4000c1e1b00 */
[----:B--2---:R-:W0:Y:S02]  /*bf50*/  I2F.U64 R0, R2 ;  /* 0x0000000200007312 */ /* 0x004e240000301000 */
[----:B0-----:R-:W-:-:S04]  /*bf60*/  F2FP.BF16.F32.PACK_AB R0, RZ, R0 ;  /* 0x00000000ff00723e */ /* 0x001fc800000010ff */
[----:B------:R-:W-:Y:S01]  /*bf70*/  PRMT R5, R0, 0x7610, R5 ;  /* 0x0000761000057816 */ /* 0x000fe20000000005 */
[----:B------:R-:W-:Y:S06]  /*bf80*/  BRA `(.L_x_1724) ;  /* 0x0000000000107947 */ /* 0x000fec0003800000 */
.L_x_1747:
[----:B------:R-:W2:Y:S02]  /*bf90*/  LDG.E R2, desc[UR36][R2.64] ;  /* 0x0000002402027981 */ /* 0x000ea4000c1e1900 */
[----:B--2---:R-:W-:-:S04]  /*bfa0*/  I2FP.F32.U32 R0, R2 ;  /* 0x0000000200007245 */ /* 0x004fc80000201000 */
[----:B------:R-:W-:-:S04]  /*bfb0*/  F2FP.BF16.F32.PACK_AB R0, RZ, R0 ;  /* 0x00000000ff00723e */ /* 0x000fc800000010ff */
[----:B------:R-:W-:-:S07]  /*bfc0*/  PRMT R5, R0, 0x7610, R5 ;  /* 0x0000761000057816 */ /* 0x000fce0000000005 */
.L_x_1724:
        /* <DEDUP_REMOVED lines=22> */
.L_x_1755:
[----:B------:R-:W-:-:S06]  /*c130*/  IMAD.U32 R3, R5, 0x10000, RZ ;  /* 0x0001000005037824 */ /* 0x000fcc00078e00ff */
[----:B------:R-:W0:Y:S02]  /*c140*/  F2I.S64.TRUNC R2, R3 ;  /* 0x0000000300027311 */ /* 0x000e24000020d900 */
[----:B0-----:R-:W-:Y:S01]  /*c150*/  STG.E.U8 desc[UR36][R16.64], R2 ;  /* 0x0000000210007986 */ /* 0x001fe2000c101124 */
[----:B------:R-:W-:Y:S05]  /*c160*/  EXIT ;  /* 0x000000000000794d */ /* 0x000fea0003800000 */
.L_x_1754:
        /* <DEDUP_REMOVED lines=10> */
.L_x_1758:
[----:B------:R-:W-:-:S06]  /*c210*/  IMAD.U32 R5, R5, 0x10000, RZ ;  /* 0x0001000005057824 */ /* 0x000fcc00078e00ff */
[----:B------:R-:W0:Y:S02]  /*c220*/  F2I.FTZ.TRUNC.NTZ R5, R5 ;  /* 0x0000000500057305 */ /* 0x000e24000021f100 */
[----:B0-----:R-:W-:Y:S01]  /*c230*/  STG.E desc[UR36][R16.64], R5 ;  /* 0x0000000510007986 */ /* 0x001fe2000c101924 */
[----:B------:R-:W-:Y:S05]  /*c240*/  EXIT ;  /* 0x000000000000794d */ /* 0x000fea0003800000 */
.L_x_1757:
[----:B------:R-:W-:-:S06]  /*c250*/  IMAD.U32 R5, R5, 0x10000, RZ ;  /* 0x0001000005057824 */ /* 0x000fcc00078e00ff */
[----:B------:R-:W0:Y:S02]  /*c260*/  F2I.FTZ.TRUNC.NTZ R5, R5 ;  /* 0x0000000500057305 */ /* 0x000e24000021f100 */
[----:B0-----:R-:W-:Y:S01]  /*c270*/  STG.E.U16 desc[UR36][R16.64], R5 ;  /* 0x0000000510007986 */ /* 0x001fe2000c101524 */
[----:B------:R-:W-:Y:S05]  /*c280*/  EXIT ;  /* 0x000000000000794d */ /* 0x000fea0003800000 */
.L_x_1753:
        /* <DEDUP_REMOVED lines=9> */
.L_x_1760:
[----:B------:R-:W-:-:S05]  /*c320*/  IMAD.U32 R0, R5, 0x10000, RZ ;  /* 0x0001000005007824 */ /* 0x000fca00078e00ff */
[----:B------:R-:W-:-:S05]  /*c330*/  F2FP.F16.F32.PACK_AB R0, RZ, R0 ;  /* 0x00000000ff00723e */ /* 0x000fca00000000ff */
[----:B------:R-:W-:Y:S01]  /*c340*/  STG.E.U16 desc[UR36][R16.64], R0 ;  /* 0x0000000010007986 */ /* 0x000fe2000c101524 */
[----:B------:R-:W-:Y:S05]  /*c350*/  EXIT ;  /* 0x000000000000794d */ /* 0x000fea0003800000 */
.L_x_1759:
        /* <DEDUP_REMOVED lines=10> */
.L_x_1762:
[----:B------:R-:W-:-:S05]  /*c400*/  IMAD.U32 R5, R5, 0x10000, RZ ;  /* 0x0001000005057824 */ /* 0x000fca00078e00ff */
[----:B------:R-:W-:-:S04]  /*c410*/  F2FP.F16.F32.PACK_AB R3, RZ, R5 ;  /* 0x00000005ff03723e */ /* 0x000fc800000000ff */
[----:B------:R-:W-:-:S05]  /*c420*/  PRMT R3, R3, 0x5410, RZ ;  /* 0x0000541003037816 */ /* 0x000fca00000000ff */
[----:B------:R-:W-:Y:S01]  /*c430*/  STG.E desc[UR36][R16.64], R3 ;  /* 0x0000000310007986 */ /* 0x000fe2000c101924 */
[----:B------:R-:W-:Y:S05]  /*c440*/  EXIT ;  /* 0x000000000000794d */ /* 0x000fea0003800000 */
.L_x_1761:
[----:B------:R-:W-:-:S04]  /*c450*/  IMAD.U32 R2, R5, 0x10000, RZ ;  /* 0x0001000005027824 */ /* 0x000fc800078e00ff */
[----:B------:R-:W-:-:S06]  /*c460*/  FMUL.FTZ R2, R2, 1 ;  /* 0x3f80000002027820 */ /* 0x000fcc0000410000 */
[----:B------:R-:W0:Y:S02]  /*c470*/  F2F.F64.F32 R2, R2 ;  /* 0x0000000200027310 */ /* 0x000e240000201800 */
[----:B0-----:R-:W-:Y:S01]  /*c480*/  STG.E.64 desc[UR36][R16.64], R2 ;  /* 0x0000000210007986 */ /* 0x001fe2000c101b24 */
[----:B------:R-:W-:Y:S05]  /*c490*/  EXIT ;  /* 0x000000000000794d */ /* 0x000fea0003800000 */
.L_x_1752:
        /* <DEDUP_REMOVED lines=13> */
.L_x_1765:
[----:B------:R-:W-:Y:S01]  /*c570*/  IMAD.U32 R5, R5, 0x10000, RZ ;  /* 0x0001000005057824 */ /* 0x000fe200078e00ff */
[----:B------:R-:W-:-:S03]  /*c580*/  CS2R R6, SRZ ;  /* 0x0000000000067805 */ /* 0x000fc6000001ff00 */
[----:B------:R-:W-:-:S06]  /*c590*/  FMUL.FTZ R5, R5, 1 ;  /* 0x3f80000005057820 */ /* 0x000fcc0000410000 */
[----:B------:R-:W0:Y:S02]  /*c5a0*/  F2F.F64.F32 R4, R5 ;  /* 0x0000000500047310 */ /* 0x000e240000201800 */
[----:B0-----:R-:W-:Y:S01]  /*c5b0*/  STG.E.128 desc[UR36][R16.64], R4 ;  /* 0x0000000410007986 */ /* 0x001fe2000c101d24 */
[----:B------:R-:W-:Y:S05]  /*c5c0*/  EXIT ;  /* 0x000000000000794d */ /* 0x000fea0003800000 */
.L_x_1764:
        /* <DEDUP_REMOVED lines=21> */
.L_x_1769:
[----:B------:R-:W-:Y:S05]  /*c720*/  BSYNC B0 ;  /* 0x0000000000007941 */ /* 0x000fea0003800000 */
.L_x_1768:
[----:B------:R-:W-:-:S05]  /*c730*/  LOP3.LUT R3, R0, R3, RZ, 0xfc, !PT ;  /* 0x0000000300037212 */ /* 0x000fca00078efcff */
[----:B------:R-:W-:Y:S01]  /*c740*/  STG.E.U8 desc[UR36][R16.64], R3 ;  /* 0x0000000310007986 */ /* 0x000fe2000c101124 */
[----:B------:R-:W-:Y:S05]  /*c750*/  EXIT ;  /* 0x000000000000794d */ /* 0x000fea0003800000 */
.L_x_1767:
        /* <DEDUP_REMOVED lines=13> */
.L_x_1771:
[----:B------:R-:W-:Y:S01]  /*c830*/  IMAD.MOV.U32 R0, RZ, RZ, 0x7f ;  /* 0x0000007fff007424 */ /* 0x000fe200078e00ff */
[----:B------:R-:W-:-:S04]  /*c840*/  ISETP.GT.U32.AND P0, PT, R2, 0x7f800000, PT ;  /* 0x7f8000000200780c */ /* 0x000fc80003f04070 */
[----:B------:R-:W-:-:S09]  /*c850*/  SEL R0, R0, 0x7c, P0 ;  /* 0x0000007c00007807 */ /* 0x000fd20000000000 */
.L_x_1772:
[----:B------:R-:W-:Y:S05]  /*c860*/  BSYNC B0 ;  /* 0x0000000000007941 */ /* 0x000fea0003800000 */
.L_x_1770:
[----:B------:R-:W-:-:S04]  /*c870*/  LOP3.LUT R2, R5, 0x80000000, RZ, 0xc0, !PT ;  /* 0x8000000005027812 */ /* 0x000fc800078ec0ff */
[----:B------:R-:W-:-:S04]  /*c880*/  SHF.R.U32.HI R3, RZ, 0x18, R2 ;  /* 0x00000018ff037819 */ /* 0x000fc80000011602 */
[----:B------:R-:W-:-:S05]  /*c890*/  LOP3.LUT R3, R0, R3, RZ, 0xfc, !PT ;  /* 0x0000000300037212 */ /* 0x000fca00078efcff */
[----:B------:R-:W-:Y:S01]  /*c8a0*/  STG.E.U8 desc[UR36][R16.64], R3 ;  /* 0x0000000310007986 */ /* 0x000fe2000c101124 */
[----:B------:R-:W-:Y:S05]  /*c8b0*/  EXIT ;  /* 0x000000000000794d */ /* 0x000fea0003800000 */
.L_x_1766:
[----:B------:R-:W-:Y:S01]  /*c8c0*/  STG.E.U16 desc[UR36][R16.64], R5 ;  /* 0x0000000510007986 */ /* 0x000fe2000c101524 */
[----:B------:R-:W-:Y:S05]  /*c8d0*/  EXIT ;  /* 0x000000000000794d */ /* 0x000fea0003800000 */
.L_x_1763:
        /* <DEDUP_REMOVED lines=12> */
.L_x_1775:
        /* <DEDUP_REMOVED lines=17> */
.L_x_1778:
[----:B------:R-:W-:-:S04]  /*cab0*/  LOP3.LUT R2, R5, 0x80000000, RZ, 0xc0, !PT ;  /* 0x8000000005027812 */ /* 0x000fc800078ec0ff */
[----:B------:R-:W-:-:S04]  /*cac0*/  SHF.R.U32.HI R3, RZ, 0x18, R2 ;  /* 0x00000018ff037819 */ /* 0x000fc80000011602 */
[----:B------:R-:W-:-:S04]  /*cad0*/  LOP3.LUT R0, R0, R3, RZ, 0xfc, !PT ;  /* 0x0000000300007212 */ /* 0x000fc800078efcff */
[----:B------:R-:W-:-:S07]  /*cae0*/  PRMT R8, R0, 0x7610, R8 ;  /* 0x0000761000087816 */ /* 0x000fce0000000008 */
.L_x_1777:
[----:B------:R-:W-:Y:S05]  /*caf0*/  BSYNC B0 ;  /* 0x0000000000007941 */ /* 0x000fea0003800000 */
.L_x_1776:
[----:B------:R-:W-:Y:S01]  /*cb00*/  STG.E.U8 desc[UR36][R16.64], R8 ;  /* 0x0000000810007986 */ /* 0x000fe2000c101124 */
[----:B------:R-:W-:Y:S05]  /*cb10*/  EXIT ;  /* 0x000000000000794d */ /* 0x000fea0003800000 */
.L_x_1774:
        /* <DEDUP_REMOVED lines=17> */
.L_x_1781:
[----:B------:R-:W-:-:S04]  /*cc30*/  LOP3.LUT R2, R5, 0x80000000, RZ, 0xc0, !PT ;  /* 0x8000000005027812 */ /* 0x000fc800078ec0ff */
[----:B------:R-:W-:-:S04]  /*cc40*/  SHF.R.U32.HI R3, RZ, 0x18, R2 ;  /* 0x00000018ff037819 */ /* 0x000fc80000011602 */
[----:B------:R-:W-:-:S04]  /*cc50*/  LOP3.LUT R0, R0, R3, RZ, 0xfc, !PT ;  /* 0x0000000300007212 */ /* 0x000fc800078efcff */
[----:B------:R-:W-:-:S07]  /*cc60*/  PRMT R8, R0, 0x7610, R8 ;  /* 0x0000761000087816 */ /* 0x000fce0000000008 */
.L_x_1780:
[----:B------:R-:W-:Y:S05]  /*cc70*/  BSYNC B0 ;  /* 0x0000000000007941 */ /* 0x000fea0003800000 */
.L_x_1779:
[----:B------:R-:W-:Y:S01]  /*cc80*/  STG.E.U8 desc[UR36][R16.64], R8 ;  /* 0x0000000810007986 */ /* 0x000fe2000c101124 */
[----:B------:R-:W-:Y:S05]  /*cc90*/  EXIT ;  /* 0x000000000000794d */ /* 0x000fea0003800000 */
.L_x_1773:
        /* <DEDUP_REMOVED lines=22> */
.L_x_1756:
        /* <DEDUP_REMOVED lines=16> */
.L_x_1784:
[----:B------:R-:W-:Y:S05]  /*cf00*/  EXIT ;  /* 0x000000000000794d */ /* 0x000fea0003800000 */
.L_x_1783:
[----:B------:R-:W-:-:S06]  /*cf10*/  IMAD.U32 R2, R5, 0x10000, RZ ;  /* 0x0001000005027824 */ /* 0x000fcc00078e00ff */
[----:B------:R-:W0:Y:S02]  /*cf20*/  F2I.U64.TRUNC R2, R2 ;  /* 0x0000000200027311 */ /* 0x000e24000020d800 */
[----:B0-----:R-:W-:Y:S01]  /*cf30*/  STG.E.64 desc[UR36][R16.64], R2 ;  /* 0x0000000210007986 */ /* 0x001fe2000c101b24 */
[----:B------:R-:W-:Y:S05]  /*cf40*/  EXIT ;  /* 0x000000000000794d */ /* 0x000fea0003800000 */
.L_x_1782:
[----:B------:R-:W-:-:S06]  /*cf50*/  IMAD.U32 R5, R5, 0x10000, RZ ;  /* 0x0001000005057824 */ /* 0x000fcc00078e00ff */
[----:B------:R-:W0:Y:S02]  /*cf60*/  F2I.FTZ.U32.TRUNC.NTZ R5, R5 ;  /* 0x0000000500057305 */ /* 0x000e24000021f000 */
[----:B0-----:R-:W-:Y:S01]  /*cf70*/  STG.E desc[UR36][R16.64], R5 ;  /* 0x0000000510007986 */ /* 0x001fe2000c101924 */
[----:B------:R-:W-:Y:S05]  /*cf80*/  EXIT ;  /* 0x000000000000794d */ /* 0x000fea0003800000 */
.L_x_1785:
        /* <DEDUP_REMOVED lines=15> */
.L_x_32029:


//--------------------- .text._ZN2at6native27unrolled_elementwise_kernelINS0_13AUnaryFunctorIN3c108BFloat16ES4_S4_ZZZNS0_21heaviside_kernel_cudaERNS_18TensorIteratorBaseEENKUlvE_clEvENKUlvE8_clEvEUlS4_S4_E_EESt5arrayIPcLm2EELi4E23TrivialOffsetCalculatorILi1EjESF_NS0_6memory12LoadWithCastILi1EEENSG_13StoreWithCastILi1EEEEEviT_T0_T2_T3_T4_T5_ --------------------------
	.section	.text._ZN2at6native27unrolled_elementwise_kernelINS0_13AUnaryFunctorIN3c108BFloat16ES4_S4_ZZZNS0_21heaviside_kernel_cudaERNS_18TensorIteratorBaseEENKUlvE_clEvENKUlvE8_clEvEUlS4_S4_E_EESt5arrayIPcLm2EELi4E23TrivialOffsetCalculatorILi1EjESF_NS0_6memory12LoadWithCastILi1EEENSG_13StoreWithCastILi1EEEEEviT_T0_T2_T3_T4_T5_,"ax",@progbits
	.align	128
        .global         _ZN2at6native27unrolled_elementwise_kernelINS0_13AUnaryFunctorIN3c108BFloat16ES4_S4_ZZZNS0_21heaviside_kernel_cudaERNS_18TensorIteratorBaseEENKUlvE_clEvENKUlvE8_clEvEUlS4_S4_E_EESt5arrayIPcLm2EELi4E23TrivialOffsetCalculatorILi1EjESF_NS0_6memory12LoadWithCastILi1EEENSG_13StoreWithCastILi1EEEEEviT_T0_T2_T3_T4_T5_
        .type           _ZN2at6native27unrolled_elementwise_kernelINS0_13AUnaryFunctorIN3c108BFloat16ES4_S4_ZZZNS0_21heaviside_kernel_cudaERNS_18TensorIteratorBaseEENKUlvE_clEvENKUlvE8_clEvEUlS4_S4_E_EESt5arrayIPcLm2EELi4E23TrivialOffsetCalculatorILi1EjESF_NS0_6memory12LoadWithCastILi1EEENSG_13StoreWithCastILi1EEEEEviT_T0_T2_T3_T4_T5_,@function
        .size           _ZN2at6native27unrolled_elementwise_kernelINS0_13AUnaryFunctorIN3c108BFloat16ES4_S4_ZZZNS0_21heaviside_kernel_cudaERNS_18TensorIteratorBaseEENKUlvE_clEvENKUlvE8_clEvEUlS4_S4_E_EESt5arrayIPcLm2EELi4E23TrivialOffsetCalculatorILi1EjESF_NS0_6memory12LoadWithCastILi1EEENSG_13StoreWithCastILi1EEEEEviT_T0_T2_T3_T4_T5_,(.L_x_32030 - _ZN2at6native27unrolled_elementwise_kernelINS0_13AUnaryFunctorIN3c108BFloat16ES4_S4_ZZZNS0_21heaviside_kernel_cudaERNS_18TensorIteratorBaseEENKUlvE_clEvENKUlvE8_clEvEUlS4_S4_E_EESt5arrayIPcLm2EELi4E23TrivialOffsetCalculatorILi1EjESF_NS0_6memory12LoadWithCastILi1EEENSG_13StoreWithCastILi1EEEEEviT_T0_T2_T3_T4_T5_)
        .other          _ZN2at6native27unrolled_elementwise_kernelINS0_13AUnaryFunctorIN3c108BFloat16ES4_S4_ZZZNS0_21heaviside_kernel_cudaERNS_18TensorIteratorBaseEENKUlvE_clEvENKUlvE8_clEvEUlS4_S4_E_EESt5arrayIPcLm2EELi4E23TrivialOffsetCalculatorILi1EjESF_NS0_6memory12LoadWithCastILi1EEENSG_13StoreWithCastILi1EEEEEviT_T0_T2_T3_T4_T5_,@"STO_CUDA_ENTRY STV_DEFAULT"
_ZN2at6native27unrolled_elementwise_kernelINS0_13AUnaryFunctorIN3c108BFloat16ES4_S4_ZZZNS0_21heaviside_kernel_cudaERNS_18TensorIteratorBaseEENKUlvE_clEvENKUlvE8_clEvEUlS4_S4_E_EESt5arrayIPcLm2EELi4E23TrivialOffsetCalculatorILi1EjESF_NS0_6memory12LoadWithCastILi1EEENSG_13StoreWithCastILi1EEEEEviT_T0_T2_T3_T4_T5_:
.text._ZN2at6native27unrolled_elementwise_kernelINS0_13AUnaryFunctorIN3c108BFloat16ES4_S4_ZZZNS0_21heaviside_kernel_cudaERNS_18TensorIteratorBaseEENKUlvE_clEvENKUlvE8_clEvEUlS4_S4_E_EESt5arrayIPcLm2EELi4E23TrivialOffsetCalculatorILi1EjESF_NS0_6memory12LoadWithCastILi1EEENSG_13StoreWithCastILi1EEEEEviT_T0_T2_T3_T4_T5_:
        /* <DEDUP_REMOVED lines=34> */
.L_x_1791:
[----:B------:R-:W2:Y:S02]  /*0220*/  LDG.E.U8 R4, desc[UR36][R4.64] ;  /* 0x0000002404047981 */ /* 0x000ea4000c1e1100 */
[----:B--2---:R-:W-:-:S04]  /*0230*/  I2FP.F32.U32 R0, R4 ;  /* 0x0000000400007245 */ /* 0x004fc80000201000 */
[----:B------:R-:W-:-:S04]  /*0240*/  F2FP.BF16.F32.PACK_AB R0, RZ, R0 ;  /* 0x00000000ff00723e */ /* 0x000fc800000010ff */
[----:B------:R-:W-:Y:S01]  /*0250*/  PRMT R24, R0, 0x7610, R24 ;  /* 0x0000761000187816 */ /* 0x000fe20000000018 */
[----:B------:R-:W-:Y:S06]  /*0260*/  BRA `(.L_x_1793) ;  /* 0x0000000c00cc7947 */ /* 0x000fec0003800000 */
.L_x_1790:
        /* <DEDUP_REMOVED lines=11> */
.L_x_1795:
[----:B------:R-:W2:Y:S02]  /*0320*/  LDG.E R4, desc[UR36][R4.64] ;  /* 0x0000002404047981 */ /* 0x000ea4000c1e1900 */
[----:B--2---:R-:W-:-:S04]  /*0330*/  I2FP.F32.S32 R0, R4 ;  /* 0x0000000400007245 */ /* 0x004fc80000201400 */
[----:B------:R-:W-:-:S04]  /*0340*/  F2FP.BF16.F32.PACK_AB R0, RZ, R0 ;  /* 0x00000000ff00723e */ /* 0x000fc800000010ff */
[----:B------:R-:W-:Y:S01]  /*0350*/  PRMT R24, R0, 0x7610, R24 ;  /* 0x0000761000187816 */ /* 0x000fe20000000018 */
[----:B------:R-:W-:Y:S06]  /*0360*/  BRA `(.L_x_1793) ;  /* 0x0000000c008c7947 */ /* 0x000fec0003800000 */
.L_x_1794:
[----:B------:R-:W2:Y:S02]  /*0370*/  LDG.E.U16 R4, desc[UR36][R4.64] ;  /* 0x0000002404047981 */ /* 0x000ea4000c1e1500 */
[----:B--2---:R-:W0:Y:S02]  /*0380*/  I2F.S16 R0, R4 ;  /* 0x0000000400007306 */ /* 0x004e240000101400 */
[----:B0-----:R-:W-:-:S04]  /*0390*/  F2FP.BF16.F32.PACK_AB R0, RZ, R0 ;  /* 0x00000000ff00723e */ /* 0x001fc800000010ff */
[----:B------:R-:W-:Y:S01]  /*03a0*/  PRMT R24, R0, 0x7610, R24 ;  /* 0x0000761000187816 */ /* 0x000fe20000000018 */
[----:B------:R-:W-:Y:S06]  /*03b0*/  BRA `(.L_x_1793) ;  /* 0x0000000c00787947 */ /* 0x000fec0003800000 */
.L_x_1789:
        /* <DEDUP_REMOVED lines=9> */
.L_x_1797:
[----:B------:R-:W2:Y:S02]  /*0450*/  LDG.E.U16 R0, desc[UR36][R4.64] ;  /* 0x0000002404007981 */ /* 0x000ea4000c1e1500 */
[----:B--2---:R-:W-:-:S05]  /*0460*/  HADD2.F32 R0, -RZ, R0.H0_H0 ;  /* 0x20000000ff007230 */ /* 0x004fca0000004100 */
[----:B------:R-:W-:-:S04]  /*0470*/  F2FP.BF16.F32.PACK_AB R0, RZ, R0 ;  /* 0x00000000ff00723e */ /* 0x000fc800000010ff */
[----:B------:R-:W-:Y:S01]  /*0480*/  PRMT R24, R0, 0x7610, R24 ;  /* 0x0000761000187816 */ /* 0x000fe20000000018 */
[----:B------:R-:W-:Y:S06]  /*0490*/  BRA `(.L_x_1793) ;  /* 0x0000000c00407947 */ /* 0x000fec0003800000 */
.L_x_1796:
        /* <DEDUP_REMOVED lines=9> */
.L_x_1799:
[----:B------:R-:W2:Y:S02]  /*0530*/  LDG.E.U16 R4, desc[UR36][R4.64] ;  /* 0x0000002404047981 */ /* 0x000ea4000c1e1500 */
[----:B--2---:R-:W-:-:S05]  /*0540*/  HADD2.F32 R0, -RZ, R4.H0_H0 ;  /* 0x20000004ff007230 */ /* 0x004fca0000004100 */
[----:B------:R-:W-:-:S04]  /*0550*/  F2FP.BF16.F32.PACK_AB R0, RZ, R0 ;  /* 0x00000000ff00723e */ /* 0x000fc800000010ff */
[----:B------:R-:W-:Y:S01]  /*0560*/  PRMT R24, R0, 0x7610, R24 ;  /* 0x0000761000187816 */ /* 0x000fe20000000018 */
[----:B------:R-:W-:Y:S06]  /*0570*/  BRA `(.L_x_1793) ;  /* 0x0000000c00087947 */ /* 0x000fec0003800000 */
.L_x_1798:
        /* <DEDUP_REMOVED lines=9> */
.L_x_1788:
        /* <DEDUP_REMOVED lines=14> */
.L_x_1802:
        /* <DEDUP_REMOVED lines=9> */
.L_x_1801:
        /* <DEDUP_REMOVED lines=28> */
.L_x_1804:
        /* <DEDUP_REMOVED lines=16> */
.L_x_1803:
[----:B------:R0:W5:Y:S01]  /*0a40*/  LDG.E.U16 R24, desc[UR36][R4.64] ;  /* 0x0000002404187981 */ /* 0x000162000c1e1500 */
[----:B------:R-:W-:Y:S05]  /*0a50*/  BRA `(.L_x_1793) ;  /* 0x0000000400d07947 */ /* 0x000fea0003800000 */
.L_x_1800:
        /* <DEDUP_REMOVED lines=13> */
.L_x_1807:
        /* <DEDUP_REMOVED lines=21> */
.L_x_1811:
[----:B------:R-:W-:Y:S05]  /*0c80*/  BSYNC B1 ;  /* 0x0000000000017941 */ /* 0x000fea0003800000 */
.L_x_1810:
[----:B------:R-:W-:Y:S01]  /*0c90*/  LEA R5, R0, 0x3b800000, 0x17 ;  /* 0x3b80000000057811 */ /* 0x000fe200078eb8ff */
[----:B------:R-:W-:-:S05]  /*0ca0*/  IMAD.SHL.U32 R0, R3, 0x100000, RZ ;  /* 0x0010000003007824 */ /* 0x000fca00078e00ff */
[----:B------:R-:W-:-:S07]  /*0cb0*/  LOP3.LUT R0, R5, R0, R6, 0xfe, !PT ;  /* 0x0000000005007212 */ /* 0x000fce00078efe06 */
.L_x_1809:
[----:B------:R-:W-:Y:S05]  /*0cc0*/  BSYNC B0 ;  /* 0x0000000000007941 */ /* 0x000fea0003800000 */
.L_x_1808:
[----:B------:R-:W-:-:S04]  /*0cd0*/  F2FP.BF16.F32.PACK_AB R0, RZ, R0 ;  /* 0x00000000ff00723e */ /* 0x000fc800000010ff */
[----:B------:R-:W-:Y:S01]  /*0ce0*/  PRMT R24, R0, 0x7610, R24 ;  /* 0x0000761000187816 */ /* 0x000fe20000000018 */
[----:B------:R-:W-:Y:S06]  /*0cf0*/  BRA `(.L_x_1793) ;  /* 0x0000000400287947 */ /* 0x000fec0003800000 */
.L_x_1806:
        /* <DEDUP_REMOVED lines=21> */
.L_x_1815:
[----:B------:R-:W-:Y:S05]  /*0e50*/  BSYNC B1 ;  /* 0x0000000000017941 */ /* 0x000fea0003800000 */
.L_x_1814:
[----:B------:R-:W-:Y:S01]  /*0e60*/  LEA R5, R0, 0x37800000, 0x17 ;  /* 0x3780000000057811 */ /* 0x000fe200078eb8ff */
[----:B------:R-:W-:-:S05]  /*0e70*/  IMAD.SHL.U32 R0, R3, 0x200000, RZ ;  /* 0x0020000003007824 */ /* 0x000fca00078e00ff */
[----:B------:R-:W-:-:S07]  /*0e80*/  LOP3.LUT R0, R5, R0, R6, 0xfe, !PT ;  /* 0x0000000005007212 */ /* 0x000fce00078efe06 */
.L_x_1813:
[----:B------:R-:W-:Y:S05]  /*0e90*/  BSYNC B0 ;  /* 0x0000000000007941 */ /* 0x000fea0003800000 */
.L_x_1812:
[----:B------:R-:W-:-:S04]  /*0ea0*/  F2FP.BF16.F32.PACK_AB R0, RZ, R0 ;  /* 0x00000000ff00723e */ /* 0x000fc800000010ff */
[----:B------:R-:W-:Y:S01]  /*0eb0*/  PRMT R24, R0, 0x7610, R24 ;  /* 0x0000761000187816 */ /* 0x000fe20000000018 */
[----:B------:R-:W-:Y:S06]  /*0ec0*/  BRA `(.L_x_1793) ;  /* 0x0000000000b47947 */ /* 0x000fec0003800000 */
.L_x_1805:
        /* <DEDUP_REMOVED lines=14> */
.L_x_1819:
[----:B------:R-:W-:Y:S05]  /*0fb0*/  BSYNC B0 ;  /* 0x0000000000007941 */ /* 0x000fea0003800000 */
.L_x_1818:
[----:B------:R-:W-:-:S04]  /*0fc0*/  F2FP.BF16.F32.PACK_AB R0, RZ, R0 ;  /* 0x00000000ff00723e */ /* 0x000fc800000010ff */
[----:B------:R-:W-:Y:S01]  /*0fd0*/  PRMT R24, R0, 0x7610, R24 ;  /* 0x0000761000187816 */ /* 0x000fe20000000018 */
[----:B------:R-:W-:Y:S06]  /*0fe0*/  BRA `(.L_x_1793) ;  /* 0x00000000006c7947 */ /* 0x000fec0003800000 */
.L_x_1792:
        /* <DEDUP_REMOVED lines=16> */
.L_x_1820:
[----:B------:R-:W-:Y:S01]  /*10f0*/  PRMT R24, RZ, 0x7610, R24 ;  /* 0x00007610ff187816 */ /* 0x000fe20000000018 */
[----:B------:R-:W-:Y:S06]  /*1100*/  BRA `(.L_x_1793) ;  /* 0x0000000000247947 */ /* 0x000fec0003800000 */
.L_x_1817:
[----:B------:R-:W2:Y:S02]  /*1110*/  LDG.E.64 R4, desc[UR36][R4.64] ;  /* 0x0000002404047981 */ /* 0x000ea4000c1e1b00 */
[----:B--2---:R-:W0:Y:S02]  /*1120*/  I2F.U64 R0, R4 ;  /* 0x0000000400007312 */ /* 0x004e240000301000 */
[----:B0-----:R-:W-:-:S04]  /*1130*/  F2FP.BF16.F32.PACK_AB R0, RZ, R0 ;  /* 0x00000000ff00723e */ /* 0x001fc800000010ff */
[----:B------:R-:W-:Y:S01]  /*1140*/  PRMT R24, R0, 0x7610, R24 ;  /* 0x0000761000187816 */ /* 0x000fe20000000018 */
[----:B------:R-:W-:Y:S06]  /*1150*/  BRA `(.L_x_1793) ;  /* 0x0000000000107947 */ /* 0x000fec0003800000 */
.L_x_1816:
[----:B------:R-:W2:Y:S02]  /*1160*/  LDG.E R4, desc[UR36][R4.64] ;  /* 0x0000002404047981 */ /* 0x000ea4000c1e1900 */
[----:B--2---:R-:W-:-:S04]  /*1170*/  I2FP.F32.U32 R0, R4 ;  /* 0x0000000400007245 */ /* 0x004fc80000201000 */
[----:B------:R-:W-:-:S04]  /*1180*/  F2FP.BF16.F32.PACK_AB R0, RZ, R0 ;  /* 0x00000000ff00723e */ /* 0x000fc800000010ff */
[----:B------:R-:W-:-:S07]  /*1190*/  PRMT R24, R0, 0x7610, R24 ;  /* 0x0000761000187816 */ /* 0x000fce0000000018 */
.L_x_1793:
[----:B------:R-:W1:Y:S02]  /*11a0*/  S2R R19, SR_TID.X ;  /* 0x0000000000137919 */ /* 0x000e640000002100 */
[----:B-1----:R-:W-:-:S07]  /*11b0*/  VIADD R19, R19, 0x80 ;  /* 0x0000008013137836 */ /* 0x002fce0000000000 */
.L_x_1787:
[----:B------:R-:W-:Y:S05]  /*11c0*/  BSYNC B6 ;  /* 0x0000000000067941 */ /* 0x000fea0003800000 */
.L_x_1786:
        /* <DEDUP_REMOVED lines=26> */
.L_x_1826:
[----:B------:R-:W2:Y:S02]  /*1370*/  LDG.E.U8 R4, desc[UR36][R4.64] ;  /* 0x0000002404047981 */ /* 0x000ea4000c1e1100 */
[----:B--2---:R-:W-:-:S04]  /*1380*/  I2FP.F32.U32 R0, R4 ;  /* 0x0000000400007245 */ /* 0x004fc80000201000 */
[----:B------:R-:W-:-:S04]  /*1390*/  F2FP.BF16.F32.PACK_AB R0, RZ, R0 ;  /* 0x00000000ff00723e */ /* 0x000fc800000010ff */
[----:B------:R-:W-:Y:S01]  /*13a0*/  PRMT R22, R0, 0x7610, R22 ;  /* 0x0000761000167816 */ /* 0x000fe20000000016 */
[----:B------:R-:W-:Y:S06]  /*13b0*/  BRA `(.L_x_1828) ;  /* 0x0000000c00c87947 */ /* 0x000fec0003800000 */
.L_x_1825:
        /* <DEDUP_REMOVED lines=11> */
.L_x_1830:
[----:B------:R-:W2:Y:S02]  /*1470*/  LDG.E R4, desc[UR36][R4.64] ;  /* 0x0000002404047981 */ /* 0x000ea4000c1e1900 */
[----:B--2---:R-:W-:-:S04]  /*1480*/  I2FP.F32.S32 R0, R4 ;  /* 0x0000000400007245 */ /* 0x004fc80000201400 */
[----:B------:R-:W-:-:S04]  /*1490*/  F2FP.BF16.F32.PACK_AB R0, RZ, R0 ;  /* 0x00000000ff00723e */ /* 0x000fc800000010ff */
[----:B------:R-:W-:Y:S01]  /*14a0*/  PRMT R22, R0, 0x7610, R22 ;  /* 0x0000761000167816 */ /* 0x000fe20000000016 */
[----:B------:R-:W-:Y:S06]  /*14b0*/  BRA `(.L_x_1828) ;  /* 0x0000000c00887947 */ /* 0x000fec0003800000 */
.L_x_1829:
[----:B------:R-:W2:Y:S02]  /*14c0*/  LDG.E.U16 R4, desc[UR36][R4.64] ;  /* 0x0000002404047981 */ /* 0x000ea4000c1e1500 */
[----:B--2---:R-:W0:Y:S02]  /*14d0*/  I2F.S16 R0, R4 ;  /* 0x0000000400007306 */ /* 0x004e240000101400 */
[----:B0-----:R-:W-:-:S04]  /*14e0*/  F2FP.BF16.F32.PACK_AB R0, RZ, R0 ;  /* 0x00000000ff00723e */ /* 0x001fc800000010ff */
[----:B------:R-:W-:Y:S01]  /*14f0*/  PRMT R22, R0, 0x7610, R22 ;  /* 0x0000761000167816 */ /* 0x000fe20000000016 */
[----:B------:R-:W-:Y:S06]  /*1500*/  BRA `(.L_x_1828) ;  /* 0x0000000c00747947 */ /* 0x000fec0003800000 */
.L_x_1824:
        /* <DEDUP_REMOVED lines=9> */
.L_x_1832:
[----:B------:R-:W2:Y:S02]  /*15a0*/  LDG.E.U16 R0, desc[UR36][R4.64] ;  /* 0x0000002404007981 */ /* 0x000ea4000c1e1500 */
[----:B--2---:R-:W-:-:S05]  /*15b0*/  HADD2.F32 R0, -RZ, R0.H0_H0 ;  /* 0x20000000ff007230 */ /* 0x004fca0000004100 */
[----:B------:R-:W-:-:S04]  /*15c0*/  F2FP.BF16.F32.PACK_AB R0, RZ, R0 ;  /* 0x00000000ff00723e */ /* 0x000fc800000010ff */
[----:B------:R-:W-:Y:S01]  /*15d0*/  PRMT R22, R0, 0x7610, R22 ;  /* 0x0000761000167816 */ /* 0x000fe20000000016 */
[----:B------:R-:W-:Y:S06]  /*15e0*/  BRA `(.L_x_1828) ;  /* 0x0000000c003c7947 */ /* 0x000fec0003800000 */
.L_x_1831:
        /* <DEDUP_REMOVED lines=9> */
.L_x_1834:
[----:B------:R-:W2:Y:S02]  /*1680*/  LDG.E.U16 R4, desc[UR36][R4.64] ;  /* 0x0000002404047981 */ /* 0x000ea4000c1e1500 */
[----:B--2---:R-:W-:-:S05]  /*1690*/  HADD2.F32 R0, -RZ, R4.H0_H0 ;  /* 0x20000004ff007230 */ /* 0x004fca0000004100 */
[----:B------:R-:W-:-:S04]  /*16a0*/  F2FP.BF16.F32.PACK_AB R0, RZ, R0 ;  /* 0x00000000ff00723e */ /* 0x000fc800000010ff */
[----:B------:R-:W-:Y:S01]  /*16b0*/  PRMT R22, R0, 0x7610, R22 ;  /* 0x0000761000167816 */ /* 0x000fe20000000016 */
[----:B------:R-:W-:Y:S06]  /*16c0*/  BRA `(.L_x_1828) ;  /* 0x0000000c00047947 */ /* 0x000fec0003800000 */
.L_x_1833:
        /* <DEDUP_REMOVED lines=9> */
.L_x_1823:
        /* <DEDUP_REMOVED lines=14> */
.L_x_1837:
        /* <DEDUP_REMOVED lines=9> */
.L_x_1836:
        /* <DEDUP_REMOVED lines=28> */
.L_x_1839:
        /* <DEDUP_REMOVED lines=15> */
.L_x_1838:
[----:B------:R0:W5:Y:S01]  /*1b80*/  LDG.E.U16 R22, desc[UR36][R4.64] ;  /* 0x0000002404167981 */ /* 0x000162000c1e1500 */
[----:B------:R-:W-:Y:S05]  /*1b90*/  BRA `(.L_x_1828) ;  /* 0x0000000400d07947 */ /* 0x000fea0003800000 */
.L_x_1835:
        /* <DEDUP_REMOVED lines=13> */
.L_x_1842:
        /* <DEDUP_REMOVED lines=21> */
.L_x_1846:
[----:B------:R-:W-:Y:S05]  /*1dc0*/  BSYNC B1 ;  /* 0x0000000000017941 */ /* 0x000fea0003800000 */
.L_x_1845:
[----:B------:R-:W-:Y:S01]  /*1dd0*/  LEA R5, R0, 0x3b800000, 0x17 ;  /* 0x3b80000000057811 */ /* 0x000fe200078eb8ff */
[----:B------:R-:W-:-:S05]  /*1de0*/  IMAD.SHL.U32 R0, R3, 0x100000, RZ ;  /* 0x0010000003007824 */ /* 0x000fca00078e00ff */
[----:B------:R-:W-:-:S07]  /*1df0*/  LOP3.LUT R0, R5, R0, R6, 0xfe, !PT ;  /* 0x0000000005007212 */ /* 0x000fce00078efe06 */
.L_x_1844:
[----:B------:R-:W-:Y:S05]  /*1e00*/  BSYNC B0 ;  /* 0x0000000000007941 */ /* 0x000fea0003800000 */
.L_x_1843:
[----:B------:R-:W-:-:S04]  /*1e10*/  F2FP.BF16.F32.PACK_AB R0, RZ, R0 ;  /* 0x00000000ff00723e */ /* 0x000fc800000010ff */
[----:B------:R-:W-:Y:S01]  /*1e20*/  PRMT R22, R0, 0x7610, R22 ;  /* 0x0000761000167816 */ /* 0x000fe20000000016 */
[----:B------:R-:W-:Y:S06]  /*1e30*/  BRA `(.L_x_1828) ;  /* 0x0000000400287947 */ /* 0x000fec0003800000 */
.L_x_1841:
        /* <DEDUP_REMOVED lines=21> */
.L_x_1850:
[----:B------:R-:W-:Y:S05]  /*1f90*/  BSYNC B1 ;  /* 0x0000000000017941 */ /* 0x000fea0003800000 */
.L_x_1849:
[----:B------:R-:W-:Y:S01]  /*1fa0*/  LEA R5, R0, 0x37800000, 0x17 ;  /* 0x3780000000057811 */ /* 0x000fe200078eb8ff */
[----:B------:R-:W-:-:S05]  /*1fb0*/  IMAD.SHL.U32 R0, R3, 0x200000, RZ ;  /* 0x0020000003007824 */ /* 0x000fca00078e00ff */
[----:B------:R-:W-:-:S07]  /*1fc0*/  LOP3.LUT R0, R5, R0, R6, 0xfe, !PT ;  /* 0x0000000005007212 */ /* 0x000fce00078efe06 */
.L_x_1848:
[----:B------:R-:W-:Y:S05]  /*1fd0*/  BSYNC B0 ;  /* 0x0000000000007941 */ /* 0x000fea0003800000 */
.L_x_1847:
[----:B------:R-:W-:-:S04]  /*1fe0*/  F2FP.BF16.F32.PACK_AB R0, RZ, R0 ;  /* 0x00000000ff00723e */ /* 0x000fc800000010ff */
[----:B------:R-:W-:Y:S01]  /*1ff0*/  PRMT R22, R0, 0x7610, R22 ;  /* 0x0000761000167816 */ /* 0x000fe20000000016 */
[----:B------:R-:W-:Y:S06]  /*2000*/  BRA `(.L_x_1828) ;  /* 0x0000000000b47947 */ /* 0x000fec0003800000 */
.L_x_1840:
        /* <DEDUP_REMOVED lines=14> */
.L_x_1854:
[----:B------:R-:W-:Y:S05]  /*20f0*/  BSYNC B0 ;  /* 0x0000000000007941 */ /* 0x000fea0003800000 */
.L_x_1853:
[----:B------:R-:W-:-:S04]  /*2100*/  F2FP.BF16.F32.PACK_AB R0, RZ, R0 ;  /* 0x00000000ff00723e */ /* 0x000fc800000010ff */
[----:B------:R-:W-:Y:S01]  /*2110*/  PRMT R22, R0, 0x7610, R22 ;  /* 0x0000761000167816 */ /* 0x000fe20000000016 */
[----:B------:R-:W-:Y:S06]  /*2120*/  BRA `(.L_x_1828) ;  /* 0x00000000006c7947 */ /* 0x000fec0003800000 */
.L_x_1827:
        /* <DEDUP_REMOVED lines=16> */
.L_x_1855:
[----:B------:R-:W-:Y:S01]  /*2230*/  PRMT R22, RZ, 0x7610, R22 ;  /* 0x00007610ff167816 */ /* 0x000fe20000000016 */
[----:B------:R-:W-:Y:S06]  /*2240*/  BRA `(.L_x_1828) ;  /* 0x0000000000247947 */ /* 0x000fec0003800000 */
.L_x_1852:
[----:B------:R-:W2:Y:S02]  /*2250*/  LDG.E.64 R4, desc[UR36][R4.64] ;  /* 0x0000002404047981 */ /* 0x000ea4000c1e1b00 */
[----:B--2---:R-:W0:Y:S02]  /*2260*/  I2F.U64 R0, R4 ;  /* 0x0000000400007312 */ /* 0x004e240000301000 */
[----:B0-----:R-:W-:-:S04]  /*2270*/  F2FP.BF16.F32.PACK_AB R0, RZ, R0 ;  /* 0x00000000ff00723e */ /* 0x001fc800000010ff */
[----:B------:R-:W-:Y:S01]  /*2280*/  PRMT R22, R0, 0x7610, R22 ;  /* 0x0000761000167816 */ /* 0x000fe20000000016 */
[----:B------:R-:W-:Y:S06]  /*2290*/  BRA `(.L_x_1828) ;  /* 0x0000000000107947 */ /* 0x000fec0003800000 */
.L_x_1851:
[----:B------:R-:W2:Y:S02]  /*22a0*/  LDG.E R4, desc[UR36][R4.64] ;  /* 0x0000002404047981 */ /* 0x000ea4000c1e1900 */
[----:B--2---:R-:W-:-:S04]  /*22b0*/  I2FP.F32.U32 R0, R4 ;  /* 0x0000000400007245 */ /* 0x004fc80000201000 */
[----:B------:R-:W-:-:S04]  /*22c0*/  F2FP.BF16.F32.PACK_AB R0, RZ, R0 ;  /* 0x00000000ff00723e */ /* 0x000fc800000010ff */
[----:B------:R-:W-:-:S07]  /*22d0*/  PRMT R22, R0, 0x7610, R22 ;  /* 0x0000761000167816 */ /* 0x000fce0000000016 */
.L_x_1828:
[----:B------:R-:W-:-:S07]  /*22e0*/  VIADD R19, R19, 0x80 ;  /* 0x0000008013137836 */ /* 0x000fce0000000000 */
.L_x_1822:
[----:B------:R-:W-:Y:S05]  /*22f0*/  BSYNC B6 ;  /* 0x0000000000067941 */ /* 0x000fea0003800000 */
.L_x_1821:
        /* <DEDUP_REMOVED lines=28> */
.L_x_1861:
[----:B------:R-:W2:Y:S02]  /*24c0*/  LDG.E.U8 R4, desc[UR36][R4.64] ;  /* 0x0000002404047981 */ /* 0x000ea4000c1e1100 */
[----:B--2---:R-:W-:-:S04]  /*24d0*/  I2FP.F32.U32 R0, R4 ;  /* 0x0000000400007245 */ /* 0x004fc80000201000 */
[----:B------:R-:W-:-:S04]  /*24e0*/  F2FP.BF16.F32.PACK_AB R0, RZ, R0 ;  /* 0x00000000ff00723e */ /* 0x000fc800000010ff */
[----:B------:R-:W-:Y:S01]  /*24f0*/  PRMT R18, R0, 0x7610, R18 ;  /* 0x0000761000127816 */ /* 0x000fe20000000012 */
[----:B------:R-:W-:Y:S06]  /*2500*/  BRA `(.L_x_1863) ;  /* 0x0000000c00c87947 */ /* 0x000fec0003800000 */
.L_x_1860:
        /* <DEDUP_REMOVED lines=11> */
.L_x_1865:
[----:B------:R-:W2:Y:S02]  /*25c0*/  LDG.E R4, desc[UR36][R4.64] ;  /* 0x0000002404047981 */ /* 0x000ea4000c1e1900 */
[----:B--2---:R-:W-:-:S04]  /*25d0*/  I2FP.F32.S32 R0, R4 ;  /* 0x0000000400007245 */ /* 0x004fc80000201400 */
[----:B------:R-:W-:-:S04]  /*25e0*/  F2FP.BF16.F32.PACK_AB R0, RZ, R0 ;  /* 0x00000000ff00723e */ /* 0x000fc800000010ff */
[----:B------:R-:W-:Y:S01]  /*25f0*/  PRMT R18, R0, 0x7610, R18 ;  /* 0x0000761000127816 */ /* 0x000fe20000000012 */
[----:B------:R-:W-:Y:S06]  /*2600*/  BRA `(.L_x_1863) ;  /* 0x0000000c00887947 */ /* 0x000fec0003800000 */
.L_x_1864:
[----:B------:R-:W2:Y:S02]  /*2610*/  LDG.E.U16 R4, desc[UR36][R4.64] ;  /* 0x0000002404047981 */ /* 0x000ea4000c1e1500 */
[----:B--2---:R-:W0:Y:S02]  /*2620*/  I2F.S16 R0, R4 ;  /* 0x0000000400007306 */ /* 0x004e240000101400 */
[----:B0-----:R-:W-:-:S04]  /*2630*/  F2FP.BF16.F32.PACK_AB R0, RZ, R0 ;  /* 0x00000000ff00723e */ /* 0x001fc800000010ff */
[----:B------:R-:W-:Y:S01]  /*2640*/  PRMT R18, R0, 0x7610, R18 ;  /* 0x0000761000127816 */ /* 0x000fe20000000012 */
[----:B------:R-:W-:Y:S06]  /*2650*/  BRA `(.L_x_1863) ;  /* 0x0000000c00747947 */ /* 0x000fec0003800000 */
.L_x_1859:
        /* <DEDUP_REMOVED lines=9> */
.L_x_1867:
[----:B------:R-:W2:Y:S02]  /*26f0*/  LDG.E.U16 R0, desc[UR36][R4.64] ;  /* 0x0000002404007981 */ /* 0x000ea4000c1e1500 */
[----:B--2---:R-:W-:-:S05]  /*2700*/  HADD2.F32 R0, -RZ, R0.H0_H0 ;  /* 0x20000000ff007230 */ /* 0x004fca0000004100 */
[----:B------:R-:W-:-:S04]  /*2710*/  F2FP.BF16.F32.PACK_AB R0, RZ, R0 ;  /* 0x00000000ff00723e */ /* 0x000fc800000010ff */
[----:B------:R-:W-:Y:S01]  /*2720*/  PRMT R18, R0, 0x7610, R18 ;  /* 0x0000761000127816 */ /* 0x000fe20000000012 */
[----:B------:R-:W-:Y:S06]  /*2730*/  BRA `(.L_x_1863) ;  /* 0x0000000c003c7947 */ /* 0x000fec0003800000 */
.L_x_1866:
        /* <DEDUP_REMOVED lines=9> */
.L_x_1869:
[----:B------:R-:W2:Y:S02]  /*27d0*/  LDG.E.U16 R4, desc[UR36][R4.64] ;  /* 0x0000002404047981 */ /* 0x000ea4000c1e1500 */
[----:B--2---:R-:W-:-:S05]  /*27e0*/  HADD2.F32 R0, -RZ, R4.H0_H0 ;  /* 0x20000004ff007230 */ /* 0x004fca0000004100 */
[----:B------:R-:W-:-:S04]  /*27f0*/  F2FP.BF16.F32.PACK_AB R0, RZ, R0 ;  /* 0x00000000ff00723e */ /* 0x000fc800000010ff */
[----:B------:R-:W-:Y:S01]  /*2800*/  PRMT R18, R0, 0x7610, R18 ;  /* 0x0000761000127816 */ /* 0x000fe20000000012 */
[----:B------:R-:W-:Y:S06]  /*2810*/  BRA `(.L_x_1863) ;  /* 0x0000000c00047947 */ /* 0x000fec0003800000 */
.L_x_1868:
        /* <DEDUP_REMOVED lines=9> */
.L_x_1858:
        /* <DEDUP_REMOVED lines=14> */
.L_x_1872:
        /* <DEDUP_REMOVED lines=9> */
.L_x_1871:
        /* <DEDUP_REMOVED lines=28> */
.L_x_1874:
        /* <DEDUP_REMOVED lines=15> */
.L_x_1873:
[----:B------:R0:W5:Y:S01]  /*2cd0*/  LDG.E.U16 R18, desc[UR36][R4.64] ;  /* 0x0000002404127981 */ /* 0x000162000c1e1500 */
[----:B------:R-:W-:Y:S05]  /*2ce0*/  BRA `(.L_x_1863) ;  /* 0x0000000400d07947 */ /* 0x000fea0003800000 */
.L_x_1870:
        /* <DEDUP_REMOVED lines=13> */
.L_x_1877:
        /* <DEDUP_REMOVED lines=21> */
.L_x_1881:
[----:B------:R-:W-:Y:S05]  /*2f10*/  BSYNC B1 ;  /* 0x0000000000017941 */ /* 0x000fea0003800000 */
.L_x_1880:
[----:B------:R-:W-:Y:S01]  /*2f20*/  LEA R5, R0, 0x3b800000, 0x17 ;  /* 0x3b80000000057811 */ /* 0x000fe200078eb8ff */
[----:B------:R-:W-:-:S05]  /*2f30*/  IMAD.SHL.U32 R0, R3, 0x100000, RZ ;  /* 0x0010000003007824 */ /* 0x000fca00078e00ff */
[----:B------:R-:W-:-:S07]  /*2f40*/  LOP3.LUT R0, R5, R0, R6, 0xfe, !PT ;  /* 0x0000000005007212 */ /* 0x000fce00078efe06 */
.L_x_1879:
[----:B------:R-:W-:Y:S05]  /*2f50*/  BSYNC B0 ;  /* 0x0000000000007941 */ /* 0x000fea0003800000 */
.L_x_1878:
[----:B------:R-:W-:-:S04]  /*2f60*/  F2FP.BF16.F32.PACK_AB R0, RZ, R0 ;  /* 0x00000000ff00723e */ /* 0x000fc800000010ff */
[----:B------:R-:W-:Y:S01]  /*2f70*/  PRMT R18, R0, 0x7610, R18 ;  /* 0x0000761000127816 */ /* 0x000fe20000000012 */
[----:B------:R-:W-:Y:S06]  /*2f80*/  BRA `(.L_x_1863) ;  /* 0x0000000400287947 */ /* 0x000fec0003800000 */
.L_x_1876:
        /* <DEDUP_REMOVED lines=21> */
.L_x_1885:
[----:B------:R-:W-:Y:S05]  /*30e0*/  BSYNC B1 ;  /* 0x0000000000017941 */ /* 0x000fea0003800000 */
.L_x_1884:
[----:B------:R-:W-:Y:S01]  /*30f0*/  LEA R5, R0, 0x37800000, 0x17 ;  /* 0x3780000000057811 */ /* 0x000fe200078eb8ff */
[----:B------:R-:W-:-:S05]  /*3100*/  IMAD.SHL.U32 R0, R3, 0x200000, RZ ;  /* 0x0020000003007824 */ /* 0x000fca00078e00ff */
[----:B------:R-:W-:-:S07]  /*3110*/  LOP3.LUT R0, R5, R0, R6, 0xfe, !PT ;  /* 0x0000000005007212 */ /* 0x000fce00078efe06 */
.L_x_1883:
[----:B------:R-:W-:Y:S05]  /*3120*/  BSYNC B0 ;  /* 0x0000000000007941 */ /* 0x000fea0003800000 */
.L_x_1882:
[----:B------:R-:W-:-:S04]  /*3130*/  F2FP.BF16.F32.PACK_AB R0, RZ, R0 ;  /* 0x00000000ff00723e */ /* 0x000fc800000010ff */
[----:B------:R-:W-:Y:S01]  /*3140*/  PRMT R18, R0, 0x7610, R18 ;  /* 0x0000761000127816 */ /* 0x000fe20000000012 */
[----:B------:R-:W-:Y:S06]  /*3150*/  BRA `(.L_x_1863) ;  /* 0x0000000000b47947 */ /* 0x000fec0003800000 */
.L_x_1875:
        /* <DEDUP_REMOVED lines=14> */
.L_x_1889:
[----:B------:R-:W-:Y:S05]  /*3240*/  BSYNC B0 ;  /* 0x0000000000007941 */ /* 0x000fea0003800000 */
.L_x_1888:
[----:B------:R-:W-:-:S04]  /*3250*/  F2FP.BF16.F32.PACK_AB R0, RZ, R0 ;  /* 0x00000000ff00723e */ /* 0x000fc800000010ff */
[----:B------:R-:W-:Y:S01]  /*3260*/  PRMT R18, R0, 0x7610, R18 ;  /* 0x0000761000127816 */ /* 0x000fe20000000012 */
[----:B------:R-:W-:Y:S06]  /*3270*/  BRA `(.L_x_1863) ;  /* 0x00000000006c7947 */ /* 0x000fec0003800000 */
.L_x_1862:
        /* <DEDUP_REMOVED lines=16> */
.L_x_1890:
[----:B------:R-:W-:Y:S01]  /*3380*/  PRMT R18, RZ, 0x7610, R18 ;  /* 0x00007610ff127816 */ /* 0x000fe20000000012 */
[----:B------:R-:W-:Y:S06]  /*3390*/  BRA `(.L_x_1863) ;  /* 0x0000000000247947 */ /* 0x000fec0003800000 */
.L_x_1887:
[----:B------:R-:W2:Y:S02]  /*33a0*/  LDG.E.64 R4, desc[UR36][R4.64] ;  /* 0x0000002404047981 */ /* 0x000ea4000c1e1b00 */
[----:B--2---:R-:W0:Y:S02]  /*33b0*/  I2F.U64 R0, R4 ;  /* 0x0000000400007312 */ /* 0x004e240000301000 */
[----:B0-----:R-:W-:-:S04]  /*33c0*/  F2FP.BF16.F32.PACK_AB R0, RZ, R0 ;  /* 0x00000000ff00723e */ /* 0x001fc800000010ff */
[----:B------:R-:W-:Y:S01]  /*33d0*/  PRMT R18, R0, 0x7610, R18 ;  /* 0x0000761000127816 */ /* 0x000fe20000000012 */
[----:B------:R-:W-:Y:S06]  /*33e0*/  BRA `(.L_x_1863) ;  /* 0x0000000000107947 */ /* 0x000fec0003800000 */
.L_x_1886:
[----:B------:R-:W2:Y:S02]  /*33f0*/  LDG.E R4, desc[UR36][R4.64] ;  /* 0x0000002404047981 */ /* 0x000ea4000c1e1900 */
[----:B--2---:R-:W-:-:S04]  /*3400*/  I2FP.F32.U32 R0, R4 ;  /* 0x0000000400007245 */ /* 0x004fc80000201000 */
[----:B------:R-:W-:-:S04]  /*3410*/  F2FP.BF16.F32.PACK_AB R0, RZ, R0 ;  /* 0x00000000ff00723e */ /* 0x000fc800000010ff */
[----:B------:R-:W-:-:S07]  /*3420*/  PRMT R18, R0, 0x7610, R18 ;  /* 0x0000761000127816 */ /* 0x000fce0000000012 */
.L_x_1863:
[----:B------:R-:W-:-:S07]  /*3430*/  VIADD R19, R19, 0x80 ;  /* 0x0000008013137836 */ /* 0x000fce0000000000 */
.L_x_1857:
[----:B------:R-:W-:Y:S05]  /*3440*/  BSYNC B6 ;  /* 0x0000000000067941 */ /* 0x000fea0003800000 */
.L_x_1856:
        /* <DEDUP_REMOVED lines=25> */
.L_x_1896:
[----:B------:R-:W2:Y:S02]  /*35e0*/  LDG.E.U8 R4, desc[UR36][R4.64] ;  /* 0x0000002404047981 */ /* 0x000ea4000c1e1100 */
[----:B--2---:R-:W-:-:S04]  /*35f0*/  I2FP.F32.U32 R0, R4 ;  /* 0x0000000400007245 */ /* 0x004fc80000201000 */
[----:B------:R-:W-:-:S04]  /*3600*/  F2FP.BF16.F32.PACK_AB R0, RZ, R0 ;  /* 0x00000000ff00723e */ /* 0x000fc800000010ff */
[----:B------:R-:W-:Y:S01]  /*3610*/  PRMT R17, R0, 0x7610, R17 ;  /* 0x0000761000117816 */ /* 0x000fe20000000011 */
[----:B------:R-:W-:Y:S06]  /*3620*/  BRA `(.L_x_1892) ;  /* 0x0000000c00c87947 */ /* 0x000fec0003800000 */
.L_x_1895:
        /* <DEDUP_REMOVED lines=11> */
.L_x_1899:
[----:B------:R-:W2:Y:S02]  /*36e0*/  LDG.E R4, desc[UR36][R4.64] ;  /* 0x0000002404047981 */ /* 0x000ea4000c1e1900 */
[----:B--2---:R-:W-:-:S04]  /*36f0*/  I2FP.F32.S32 R0, R4 ;  /* 0x0000000400007245 */ /* 0x004fc80000201400 */
[----:B------:R-:W-:-:S04]  /*3700*/  F2FP.BF16.F32.PACK_AB R0, RZ, R0 ;  /* 0x00000000ff00723e */ /* 0x000fc800000010ff */
[----:B------:R-:W-:Y:S01]  /*3710*/  PRMT R17, R0, 0x7610, R17 ;  /* 0x0000761000117816 */ /* 0x000fe20000000011 */
[----:B------:R-:W-:Y:S06]  /*3720*/  BRA `(.L_x_1892) ;  /* 0x0000000c00887947 */ /* 0x000fec0003800000 */
.L_x_1898:
[----:B------:R-:W2:Y:S02]  /*3730*/  LDG.E.U16 R4, desc[UR36][R4.64] ;  /* 0x0000002404047981 */ /* 0x000ea4000c1e1500 */
[----:B--2---:R-:W0:Y:S02]  /*3740*/  I2F.S16 R0, R4 ;  /* 0x0000000400007306 */ /* 0x004e240000101400 */
[----:B0-----:R-:W-:-:S04]  /*3750*/  F2FP.BF16.F32.PACK_AB R0, RZ, R0 ;  /* 0x00000000ff00723e */ /* 0x001fc800000010ff */
[----:B------:R-:W-:Y:S01]  /*3760*/  PRMT R17, R0, 0x7610, R17 ;  /* 0x0000761000117816 */ /* 0x000fe20000000011 */
[----:B------:R-:W-:Y:S06]  /*3770*/  BRA `(.L_x_1892) ;  /* 0x0000000c00747947 */ /* 0x000fec0003800000 */
.L_x_1894:
        /* <DEDUP_REMOVED lines=9> */
.L_x_1901:
[----:B------:R-:W2:Y:S02]  /*3810*/  LDG.E.U16 R0, desc[UR36][R4.64] ;  /* 0x0000002404007981 */ /* 0x000ea4000c1e1500 */
[----:B--2---:R-:W-:-:S05]  /*3820*/  HADD2.F32 R0, -RZ, R0.H0_H0 ;  /* 0x20000000ff007230 */ /* 0x004fca0000004100 */
[----:B------:R-:W-:-:S04]  /*3830*/  F2FP.BF16.F32.PACK_AB R0, RZ, R0 ;  /* 0x00000000ff00723e */ /* 0x000fc800000010ff */
[----:B------:R-:W-:Y:S01]  /*3840*/  PRMT R17, R0, 0x7610, R17 ;  /* 0x0000761000117816 */ /* 0x000fe20000000011 */
[----:B------:R-:W-:Y:S06]  /*3850*/  BRA `(.L_x_1892) ;  /* 0x0000000c003c7947 */ /* 0x000fec0003800000 */
.L_x_1900:
        /* <DEDUP_REMOVED lines=9> */
.L_x_1903:
[----:B------:R-:W2:Y:S02]  /*38f0*/  LDG.E.U16 R4, desc[UR36][R4.64] ;  /* 0x0000002404047981 */ /* 0x000ea4000c1e1500 */
[----:B--2---:R-:W-:-:S05]  /*3900*/  HADD2.F32 R0, -RZ, R4.H0_H0 ;  /* 0x20000004ff007230 */ /* 0x004fca0000004100 */
[----:B------:R-:W-:-:S04]  /*3910*/  F2FP.BF16.F32.PACK_AB R0, RZ, R0 ;  /* 0x00000000ff00723e */ /* 0x000fc800000010ff */
[----:B------:R-:W-:Y:S01]  /*3920*/  PRMT R17, R0, 0x7610, R17 ;  /* 0x0000761000117816 */ /* 0x000fe20000000011 */
[----:B------:R-:W-:Y:S06]  /*3930*/  BRA `(.L_x_1892) ;  /* 0x0000000c00047947 */ /* 0x000fec0003800000 */
.L_x_1902:
        /* <DEDUP_REMOVED lines=9> */
.L_x_1893:
        /* <DEDUP_REMOVED lines=14> */
.L_x_1906:
        /* <DEDUP_REMOVED lines=9> */
.L_x_1905:
        /* <DEDUP_REMOVED lines=28> */
.L_x_1908:
        /* <DEDUP_REMOVED lines=15> */
.L_x_1907:
[----:B------:R1:W5:Y:S01]  /*3df0*/  LDG.E.U16 R17, desc[UR36][R4.64] ;  /* 0x0000002404117981 */ /* 0x000362000c1e1500 */
[----:B------:R-:W-:Y:S05]  /*3e00*/  BRA `(.L_x_1892) ;  /* 0x0000000400d07947 */ /* 0x000fea0003800000 */
.L_x_1904:
        /* <DEDUP_REMOVED lines=13> */
.L_x_1911:
        /* <DEDUP_REMOVED lines=21> */
.L_x_1915:
[----:B------:R-:W-:Y:S05]  /*4030*/  BSYNC B1 ;  /* 0x0000000000017941 */ /* 0x000fea0003800000 */
.L_x_1914:
[----:B------:R-:W-:Y:S01]  /*4040*/  LEA R5, R0, 0x3b800000, 0x17 ;  /* 0x3b80000000057811 */ /* 0x000fe200078eb8ff */
[----:B------:R-:W-:-:S05]  /*4050*/  IMAD.SHL.U32 R0, R3, 0x100000, RZ ;  /* 0x0010000003007824 */ /* 0x000fca00078e00ff */
[----:B------:R-:W-:-:S07]  /*4060*/  LOP3.LUT R0, R5, R0, R6, 0xfe, !PT ;  /* 0x0000000005007212 */ /* 0x000fce00078efe06 */
.L_x_1913:
[----:B------:R-:W-:Y:S05]  /*4070*/  BSYNC B0 ;  /* 0x0000000000007941 */ /* 0x000fea0003800000 */
.L_x_1912:
[----:B------:R-:W-:-:S04]  /*4080*/  F2FP.BF16.F32.PACK_AB R0, RZ, R0 ;  /* 0x00000000ff00723e */ /* 0x000fc800000010ff */
[----:B------:R-:W-:Y:S01]  /*4090*/  PRMT R17, R0, 0x7610, R17 ;  /* 0x0000761000117816 */ /* 0x000fe20000000011 */
[----:B------:R-:W-:Y:S06]  /*40a0*/  BRA `(.L_x_1892) ;  /* 0x0000000400287947 */ /* 0x000fec0003800000 */
.L_x_1910:
        /* <DEDUP_REMOVED lines=21> */
.L_x_1919:
[----:B------:R-:W-:Y:S05]  /*4200*/  BSYNC B1 ;  /* 0x0000000000017941 */ /* 0x000fea0003800000 */
.L_x_1918:
[----:B------:R-:W-:Y:S01]  /*4210*/  LEA R5, R0, 0x37800000, 0x17 ;  /* 0x3780000000057811 */ /* 0x000fe200078eb8ff */
[----:B------:R-:W-:-:S05]  /*4220*/  IMAD.SHL.U32 R0, R3, 0x200000, RZ ;  /* 0x0020000003007824 */ /* 0x000fca00078e00ff */
[----:B------:R-:W-:-:S07]  /*4230*/  LOP3.LUT R0, R5, R0, R6, 0xfe, !PT ;  /* 0x0000000005007212 */ /* 0x000fce00078efe06 */
.L_x_1917:
[----:B------:R-:W-:Y:S05]  /*4240*/  BSYNC B0 ;  /* 0x0000000000007941 */ /* 0x000fea0003800000 */
.L_x_1916:
[----:B------:R-:W-:-:S04]  /*4250*/  F2FP.BF16.F32.PACK_AB R0, RZ, R0 ;  /* 0x00000000ff00723e */ /* 0x000fc800000010ff */
[----:B------:R-:W-:Y:S01]  /*4260*/  PRMT R17, R0, 0x7610, R17 ;  /* 0x0000761000117816 */ /* 0x000fe20000000011 */
[----:B------:R-:W-:Y:S06]  /*4270*/  BRA `(.L_x_1892) ;  /* 0x0000000000b47947 */ /* 0x000fec0003800000 */
.L_x_1909:
        /* <DEDUP_REMOVED lines=14> */
.L_x_1923:
[----:B------:R-:W-:Y:S05]  /*4360*/  BSYNC B0 ;  /* 0x0000000000007941 */ /* 0x000fea0003800000 */
.L_x_1922:
[----:B------:R-:W-:-:S04]  /*4370*/  F2FP.BF16.F32.PACK_AB R0, RZ, R0 ;  /* 0x00000000ff00723e */ /* 0x000fc800000010ff */
[----:B------:R-:W-:Y:S01]  /*4380*/  PRMT R17, R0, 0x7610, R17 ;  /* 0x0000761000117816 */ /* 0x000fe20000000011 */
[----:B------:R-:W-:Y:S06]  /*4390*/  BRA `(.L_x_1892) ;  /* 0x00000000006c7947 */ /* 0x000fec0003800000 */
.L_x_1897:
        /* <DEDUP_REMOVED lines=16> */
.L_x_1924:
[----:B------:R-:W-:Y:S01]  /*44a0*/  PRMT R17, RZ, 0x7610, R17 ;  /* 0x00007610ff117816 */ /* 0x000fe20000000011 */
[----:B------:R-:W-:Y:S06]  /*44b0*/  BRA `(.L_x_1892) ;  /* 0x0000000000247947 */ /* 0x000fec0003800000 */
.L_x_1921:
[----:B------:R-:W2:Y:S02]  /*44c0*/  LDG.E.64 R4, desc[UR36][R4.64] ;  /* 0x0000002404047981 */ /* 0x000ea4000c1e1b00 */
[----:B--2---:R-:W0:Y:S02]  /*44d0*/  I2F.U64 R0, R4 ;  /* 0x0000000400007312 */ /* 0x004e240000301000 */
[----:B0-----:R-:W-:-:S04]  /*44e0*/  F2FP.BF16.F32.PACK_AB R0, RZ, R0 ;  /* 0x00000000ff00723e */ /* 0x001fc800000010ff */
[----:B------:R-:W-:Y:S01]  /*44f0*/  PRMT R17, R0, 0x7610, R17 ;  /* 0x0000761000117816 */ /* 0x000fe20000000011 */
[----:B------:R-:W-:Y:S06]  /*4500*/  BRA `(.L_x_1892) ;  /* 0x0000000000107947 */ /* 0x000fec0003800000 */
.L_x_1920:
[----:B------:R-:W2:Y:S02]  /*4510*/  LDG.E R4, desc[UR36][R4.64] ;  /* 0x0000002404047981 */ /* 0x000ea4000c1e1900 */
[----:B--2---:R-:W-:-:S04]  /*4520*/  I2FP.F32.U32 R0, R4 ;  /* 0x0000000400007245 */ /* 0x004fc80000201000 */
[----:B------:R-:W-:-:S04]  /*4530*/  F2FP.BF16.F32.PACK_AB R0, RZ, R0 ;  /* 0x00000000ff00723e */ /* 0x000fc800000010ff */
[----:B------:R-:W-:-:S07]  /*4540*/  PRMT R17, R0, 0x7610, R17 ;  /* 0x0000761000117816 */ /* 0x000fce0000000011 */
.L_x_1892:
[----:B------:R-:W-:Y:S05]  /*4550*/  BSYNC B6 ;  /* 0x0000000000067941 */ /* 0x000fea0003800000 */
.L_x_1891:
[----:B------:R-:W2:Y:S01]  /*4560*/  S2R R23, SR_TID.X ;  /* 0x0000000000177919 */ /* 0x000ea20000002100 */
[----:B------:R-:W-:Y:S01]  /*4570*/  ULDC.U16 UR4, c[0x0][0x216] ;  /* 0x0000858000047ab9 */ /* 0x000fe20000000400 */
[----:B------:R-:W3:Y:S01]  /*4580*/  LDC.U8 R19, c[0x0][0x234] ;  /* 0x00008d00ff137b82 */ /* 0x000ee20000000000 */
[----:B------:R-:W-:Y:S01]  /*4590*/  USHF.L.U32 UR4, UR4, 0x10, URZ ;  /* 0x0000001004047899 */ /* 0x000fe2000800063f */
[----:B------:R-:W-:Y:S05]  /*45a0*/  BSSY B6, `(.L_x_1925) ;  /* 0x0000128000067945 */ /* 0x000fea0003800000 */
[----:B------:R-:W-:Y:S01]  /*45b0*/  FSETP.NEU.FTZ.AND P0, PT, RZ, UR4, PT ;  /* 0x00000004ff007c0b */ /* 0x000fe2000bf1d000 */
[----:B--2---:R-:W-:-:S03]  /*45c0*/  VIADD R25, R23, 0x80 ;  /* 0x0000008017197836 */ /* 0x004fc60000000000 */
[CC--:B------:R-:W-:Y:S01]  /*45d0*/  ISETP.GE.OR P3, PT, R23.reuse, R16.reuse, !P0 ;  /* 0x000000101700720c */ /* 0x0c0fe20004766670 */
[C---:B------:R-:W-:Y:S01]  /*45e0*/  VIADD R3, R23.reuse, 0x100 ;  /* 0x0000010017037836 */ /* 0x040fe20000000000 */
[CC--:B------:R-:W-:Y:S01]  /*45f0*/  ISETP.GE.AND P4, PT, R23.reuse, R16.reuse, PT ;  /* 0x000000101700720c */ /* 0x0c0fe20003f86270 */
[----:B01----:R-:W-:Y:S01]  /*4600*/  VIADD R5, R23, 0x180 ;  /* 0x0000018017057836 */ /* 0x003fe20000000000 */
[-C--:B------:R-:W-:Y:S02]  /*4610*/  ISETP.GE.OR P2, PT, R25, R16.reuse, !P0 ;  /* 0x000000101900720c */ /* 0x080fe40004746670 */
[-C--:B------:R-:W-:Y:S02]  /*4620*/  ISETP.GE.OR P1, PT, R3, R16.reuse, !P0 ;  /* 0x000000100300720c */ /* 0x080fe40004726670 */
[----:B------:R-:W-:-:S05]  /*4630*/  ISETP.GE.OR P0, PT, R5, R16, !P0 ;  /* 0x000000100500720c */ /* 0x000fca0004706670 */
[----:B------:R-:W-:-:S04]  /*4640*/  @!P3 FSET.BF.LT.FTZ.AND R0, RZ, UR4, PT ;  /* 0x00000004ff00bc0a */ /* 0x000fc8000b811000 */
[----:B------:R-:W-:Y:S02]  /*4650*/  @!P3 F2FP.BF16.F32.PACK_AB R5, RZ, R0 ;  /* 0x00000000ff05b23e */ /* 0x000fe400000010ff */
[----:B------:R-:W-:Y:S02]  /*4660*/  @!P2 FSET.BF.LT.FTZ.AND R3, RZ, UR4, PT ;  /* 0x00000004ff03ac0a */ /* 0x000fe4000b811000 */
[----:B------:R-:W-:Y:S02]  /*4670*/  @!P1 FSET.BF.LT.FTZ.AND R0, RZ, UR4, PT ;  /* 0x00000004ff009c0a */ /* 0x000fe4000b811000 */
[----:B------:R-:W-:Y:S02]  /*4680*/  @!P0 FSET.BF.LT.FTZ.AND R4, RZ, UR4, PT ;  /* 0x00000004ff048c0a */ /* 0x000fe4000b811000 */
[----:B------:R-:W-:Y:S02]  /*4690*/  @!P2 F2FP.BF16.F32.PACK_AB R3, RZ, R3 ;  /* 0x00000003ff03a23e */ /* 0x000fe400000010ff */
[----:B------:R-:W-:-:S02]  /*46a0*/  @!P1 F2FP.BF16.F32.PACK_AB R0, RZ, R0 ;  /* 0x00000000ff00923e */ /* 0x000fc400000010ff */
[----:B------:R-:W-:Y:S02]  /*46b0*/  @!P0 F2FP.BF16.F32.PACK_AB R4, RZ, R4 ;  /* 0x00000004ff04823e */ /* 0x000fe400000010ff */
[----:B-----5:R-:W-:Y:S02]  /*46c0*/  @!P3 PRMT R24, R5, 0x7610, R24 ;  /* 0x000076100518b816 */ /* 0x020fe40000000018 */
        /* <DEDUP_REMOVED lines=27> */
.L_x_1930:
[----:B------:R-:W-:Y:S02]  /*4880*/  IMAD.U32 R5, R24, 0x10000, RZ ;  /* 0x0001000018057824 */ /* 0x000fe400078e00ff */
[----:B------:R-:W-:-:S04]  /*4890*/  IMAD.MOV.U32 R23, RZ, RZ, R25 ;  /* 0x000000ffff177224 */ /* 0x000fc800078e0019 */
[----:B------:R-:W0:Y:S02]  /*48a0*/  F2I.S64.TRUNC R4, R5 ;  /* 0x0000000500047311 */ /* 0x000e24000020d900 */
[----:B0-----:R0:W-:Y:S01]  /*48b0*/  STG.E.U8 desc[UR36][R8.64], R4 ;  /* 0x0000000408007986 */ /* 0x0011e2000c101124 */
[----:B------:R-:W-:Y:S05]  /*48c0*/  BRA `(.L_x_1926) ;  /* 0x0000000c00d47947 */ /* 0x000fea0003800000 */
.L_x_1929:
        /* <DEDUP_REMOVED lines=11> */
.L_x_1933:
[----:B------:R-:W-:Y:S02]  /*4980*/  IMAD.U32 R24, R24, 0x10000, RZ ;  /* 0x0001000018187824 */ /* 0x000fe400078e00ff */
[----:B------:R-:W-:Y:S02]  /*4990*/  IMAD.MOV.U32 R23, RZ, RZ, R25 ;  /* 0x000000ffff177224 */ /* 0x000fe400078e0019 */
[----:B------:R-:W0:Y:S02]  /*49a0*/  F2I.FTZ.TRUNC.NTZ R3, R24 ;  /* 0x0000001800037305 */ /* 0x000e24000021f100 */
[----:B0-----:R0:W-:Y:S01]  /*49b0*/  STG.E desc[UR36][R8.64], R3 ;  /* 0x0000000308007986 */ /* 0x0011e2000c101924 */
[----:B------:R-:W-:Y:S05]  /*49c0*/  BRA `(.L_x_1926) ;  /* 0x0000000c00947947 */ /* 0x000fea0003800000 */
.L_x_1932:
[----:B------:R-:W-:Y:S02]  /*49d0*/  IMAD.U32 R24, R24, 0x10000, RZ ;  /* 0x0001000018187824 */ /* 0x000fe400078e00ff */
[----:B------:R-:W-:Y:S02]  /*49e0*/  IMAD.MOV.U32 R23, RZ, RZ, R25 ;  /* 0x000000ffff177224 */ /* 0x000fe400078e0019 */
[----:B------:R-:W0:Y:S02]  /*49f0*/  F2I.FTZ.TRUNC.NTZ R3, R24 ;  /* 0x0000001800037305 */ /* 0x000e24000021f100 */
[----:B0-----:R0:W-:Y:S01]  /*4a00*/  STG.E.U16 desc[UR36][R8.64], R3 ;  /* 0x0000000308007986 */ /* 0x0011e2000c101524 */
[----:B------:R-:W-:Y:S05]  /*4a10*/  BRA `(.L_x_1926) ;  /* 0x0000000c00807947 */ /* 0x000fea0003800000 */
.L_x_1928:
        /* <DEDUP_REMOVED lines=10> */
.L_x_1935:
[----:B------:R-:W-:Y:S02]  /*4ac0*/  IMAD.U32 R0, R24, 0x10000, RZ ;  /* 0x0001000018007824 */ /* 0x000fe400078e00ff */
[----:B------:R-:W-:-:S03]  /*4ad0*/  IMAD.MOV.U32 R23, RZ, RZ, R25 ;  /* 0x000000ffff177224 */ /* 0x000fc600078e0019 */
[----:B------:R-:W-:-:S05]  /*4ae0*/  F2FP.F16.F32.PACK_AB R0, RZ, R0 ;  /* 0x00000000ff00723e */ /* 0x000fca00000000ff */
[----:B------:R0:W-:Y:S01]  /*4af0*/  STG.E.U16 desc[UR36][R8.64], R0 ;  /* 0x0000000008007986 */ /* 0x0001e2000c101524 */
[----:B------:R-:W-:Y:S05]  /*4b00*/  BRA `(.L_x_1926) ;  /* 0x0000000c00447947 */ /* 0x000fea0003800000 */
.L_x_1934:
        /* <DEDUP_REMOVED lines=11> */
.L_x_1937:
[----:B------:R-:W-:Y:S02]  /*4bc0*/  IMAD.U32 R24, R24, 0x10000, RZ ;  /* 0x0001000018187824 */ /* 0x000fe400078e00ff */
[----:B------:R-:W-:-:S03]  /*4bd0*/  IMAD.MOV.U32 R23, RZ, RZ, R25 ;  /* 0x000000ffff177224 */ /* 0x000fc600078e0019 */
[----:B------:R-:W-:-:S04]  /*4be0*/  F2FP.F16.F32.PACK_AB R3, RZ, R24 ;  /* 0x00000018ff03723e */ /* 0x000fc800000000ff */
[----:B------:R-:W-:-:S05]  /*4bf0*/  PRMT R3, R3, 0x5410, RZ ;  /* 0x0000541003037816 */ /* 0x000fca00000000ff */
[----:B------:R0:W-:Y:S01]  /*4c00*/  STG.E desc[UR36][R8.64], R3 ;  /* 0x0000000308007986 */ /* 0x0001e2000c101924 */
[----:B------:R-:W-:Y:S05]  /*4c10*/  BRA `(.L_x_1926) ;  /* 0x0000000c00007947 */ /* 0x000fea0003800000 */
.L_x_1936:
[----:B------:R-:W-:Y:S02]  /*4c20*/  IMAD.U32 R4, R24, 0x10000, RZ ;  /* 0x0001000018047824 */ /* 0x000fe400078e00ff */
[----:B------:R-:W-:Y:S02]  /*4c30*/  IMAD.MOV.U32 R23, RZ, RZ, R25 ;  /* 0x000000ffff177224 */ /* 0x000fe400078e0019 */
[----:B------:R-:W-:-:S06]  /*4c40*/  FMUL.FTZ R4, R4, 1 ;  /* 0x3f80000004047820 */ /* 0x000fcc0000410000 */
[----:B------:R-:W0:Y:S02]  /*4c50*/  F2F.F64.F32 R4, R4 ;  /* 0x0000000400047310 */ /* 0x000e240000201800 */
[----:B0-----:R0:W-:Y:S01]  /*4c60*/  STG.E.64 desc[UR36][R8.64], R4 ;  /* 0x0000000408007986 */ /* 0x0011e2000c101b24 */
[----:B------:R-:W-:Y:S05]  /*4c70*/  BRA `(.L_x_1926) ;  /* 0x0000000800e87947 */ /* 0x000fea0003800000 */
.L_x_1927:
        /* <DEDUP_REMOVED lines=14> */
.L_x_1940:
[----:B------:R-:W-:Y:S01]  /*4d60*/  IMAD.U32 R24, R24, 0x10000, RZ ;  /* 0x0001000018187824 */ /* 0x000fe200078e00ff */
[----:B------:R-:W-:Y:S01]  /*4d70*/  CS2R R6, SRZ ;  /* 0x0000000000067805 */ /* 0x000fe2000001ff00 */
[----:B------:R-:W-:Y:S02]  /*4d80*/  IMAD.MOV.U32 R23, RZ, RZ, R25 ;  /* 0x000000ffff177224 */ /* 0x000fe400078e0019 */
[----:B------:R-:W-:-:S06]  /*4d90*/  FMUL.FTZ R4, R24, 1 ;  /* 0x3f80000018047820 */ /* 0x000fcc0000410000 */
[----:B------:R-:W0:Y:S02]  /*4da0*/  F2F.F64.F32 R4, R4 ;  /* 0x0000000400047310 */ /* 0x000e240000201800 */
[----:B0-----:R0:W-:Y:S01]  /*4db0*/  STG.E.128 desc[UR36][R8.64], R4 ;  /* 0x0000000408007986 */ /* 0x0011e2000c101d24 */
[----:B------:R-:W-:Y:S05]  /*4dc0*/  BRA `(.L_x_1926) ;  /* 0x0000000800947947 */ /* 0x000fea0003800000 */
.L_x_1939:
        /* <DEDUP_REMOVED lines=21> */
.L_x_1944:
[----:B------:R-:W-:Y:S05]  /*4f20*/  BSYNC B0 ;  /* 0x0000000000007941 */ /* 0x000fea0003800000 */
.L_x_1943:
[----:B------:R-:W-:Y:S01]  /*4f30*/  LOP3.LUT R5, R0, R5, RZ, 0xfc, !PT ;  /* 0x0000000500057212 */ /* 0x000fe200078efcff */
[----:B------:R-:W-:-:S04]  /*4f40*/  IMAD.MOV.U32 R23, RZ, RZ, R25 ;  /* 0x000000ffff177224 */ /* 0x000fc800078e0019 */
[----:B------:R0:W-:Y:S01]  /*4f50*/  STG.E.U8 desc[UR36][R8.64], R5 ;  /* 0x0000000508007986 */ /* 0x0001e2000c101124 */
[----:B------:R-:W-:Y:S05]  /*4f60*/  BRA `(.L_x_1926) ;  /* 0x00000008002c7947 */ /* 0x000fea0003800000 */
.L_x_1942:
        /* <DEDUP_REMOVED lines=13> */
.L_x_1946:
[----:B------:R-:W-:Y:S01]  /*5040*/  IMAD.MOV.U32 R0, RZ, RZ, 0x7f ;  /* 0x0000007fff007424 */ /* 0x000fe200078e00ff */
[----:B------:R-:W-:-:S04]  /*5050*/  ISETP.GT.U32.AND P0, PT, R3, 0x7f800000, PT ;  /* 0x7f8000000300780c */ /* 0x000fc80003f04070 */
[----:B------:R-:W-:-:S09]  /*5060*/  SEL R0, R0, 0x7c, P0 ;  /* 0x0000007c00007807 */ /* 0x000fd20000000000 */
.L_x_1947:
[----:B------:R-:W-:Y:S05]  /*5070*/  BSYNC B0 ;  /* 0x0000000000007941 */ /* 0x000fea0003800000 */
.L_x_1945:
[----:B------:R-:W-:Y:S01]  /*5080*/  LOP3.LUT R3, R5, 0x80000000, RZ, 0xc0, !PT ;  /* 0x8000000005037812 */ /* 0x000fe200078ec0ff */
[----:B------:R-:W-:-:S03]  /*5090*/  IMAD.MOV.U32 R23, RZ, RZ, R25 ;  /* 0x000000ffff177224 */ /* 0x000fc600078e0019 */
[----:B------:R-:W-:-:S04]  /*50a0*/  SHF.R.U32.HI R3, RZ, 0x18, R3 ;  /* 0x00000018ff037819 */ /* 0x000fc80000011603 */
[----:B------:R-:W-:-:S05]  /*50b0*/  LOP3.LUT R3, R0, R3, RZ, 0xfc, !PT ;  /* 0x0000000300037212 */ /* 0x000fca00078efcff */
[----:B------:R0:W-:Y:S01]  /*50c0*/  STG.E.U8 desc[UR36][R8.64], R3 ;  /* 0x0000000308007986 */ /* 0x0001e2000c101124 */
[----:B------:R-:W-:Y:S05]  /*50d0*/  BRA `(.L_x_1926) ;  /* 0x0000000400d07947 */ /* 0x000fea0003800000 */
.L_x_1941:
[----:B------:R0:W-:Y:S01]  /*50e0*/  STG.E.U16 desc[UR36][R8.64], R24 ;  /* 0x0000001808007986 */ /* 0x0001e2000c101524 */
[----:B------:R-:W-:Y:S01]  /*50f0*/  IMAD.MOV.U32 R23, RZ, RZ, R25 ;  /* 0x000000ffff177224 */ /* 0x000fe200078e0019 */
[----:B------:R-:W-:Y:S06]  /*5100*/  BRA `(.L_x_1926) ;  /* 0x0000000400c47947 */ /* 0x000fec0003800000 */
.L_x_1938:
        /* <DEDUP_REMOVED lines=13> */
.L_x_1950:
        /* <DEDUP_REMOVED lines=17> */
.L_x_1953:
[----:B------:R-:W-:-:S04]  /*52f0*/  LOP3.LUT R3, R5, 0x80000000, RZ, 0xc0, !PT ;  /* 0x8000000005037812 */ /* 0x000fc800078ec0ff */
[----:B------:R-:W-:-:S04]  /*5300*/  SHF.R.U32.HI R3, RZ, 0x18, R3 ;  /* 0x00000018ff037819 */ /* 0x000fc80000011603 */
[----:B------:R-:W-:-:S04]  /*5310*/  LOP3.LUT R0, R0, R3, RZ, 0xfc, !PT ;  /* 0x0000000300007212 */ /* 0x000fc800078efcff */
[----:B------:R-:W-:-:S07]  /*5320*/  PRMT R4, R0, 0x7610, R4 ;  /* 0x0000761000047816 */ /* 0x000fce0000000004 */
.L_x_1952:
[----:B------:R-:W-:Y:S05]  /*5330*/  BSYNC B0 ;  /* 0x0000000000007941 */ /* 0x000fea0003800000 */
.L_x_1951:
[----:B------:R3:W-:Y:S01]  /*5340*/  STG.E.U8 desc[UR36][R8.64], R4 ;  /* 0x0000000408007986 */ /* 0x0007e2000c101124 */
[----:B------:R-:W-:Y:S01]  /*5350*/  IMAD.MOV.U32 R23, RZ, RZ, R25 ;  /* 0x000000ffff177224 */ /* 0x000fe200078e0019 */
[----:B------:R-:W-:Y:S06]  /*5360*/  BRA `(.L_x_1926) ;  /* 0x00000004002c7947 */ /* 0x000fec0003800000 */
.L_x_1949:
        /* <DEDUP_REMOVED lines=17> */
.L_x_1956:
[----:B------:R-:W-:-:S04]  /*5480*/  LOP3.LUT R3, R5, 0x80000000, RZ, 0xc0, !PT ;  /* 0x8000000005037812 */ /* 0x000fc800078ec0ff */
[----:B------:R-:W-:-:S04]  /*5490*/  SHF.R.U32.HI R3, RZ, 0x18, R3 ;  /* 0x00000018ff037819 */ /* 0x000fc80000011603 */
[----:B------:R-:W-:-:S04]  /*54a0*/  LOP3.LUT R0, R0, R3, RZ, 0xfc, !PT ;  /* 0x0000000300007212 */ /* 0x000fc800078efcff */
[----:B------:R-:W-:-:S07]  /*54b0*/  PRMT R4, R0, 0x7610, R4 ;  /* 0x0000761000047816 */ /* 0x000fce0000000004 */
.L_x_1955:
[----:B------:R-:W-:Y:S05]  /*54c0*/  BSYNC B0 ;  /* 0x0000000000007941 */ /* 0x000fea0003800000 */
.L_x_1954:
[----:B------:R0:W-:Y:S01]  /*54d0*/  STG.E.U8 desc[UR36][R8.64], R4 ;  /* 0x0000000408007986 */ /* 0x0001e2000c101124 */
[----:B------:R-:W-:Y:S01]  /*54e0*/  IMAD.MOV.U32 R23, RZ, RZ, R25 ;  /* 0x000000ffff177224 */ /* 0x000fe200078e0019 */
[----:B------:R-:W-:Y:S06]  /*54f0*/  BRA `(.L_x_1926) ;  /* 0x0000000000c87947 */ /* 0x000fec0003800000 */
.L_x_1948:
        /* <DEDUP_REMOVED lines=23> */
.L_x_1931:
        /* <DEDUP_REMOVED lines=16> */
.L_x_1959:
[----:B------:R-:W-:Y:S01]  /*5770*/  IMAD.MOV.U32 R23, RZ, RZ, R25 ;  /* 0x000000ffff177224 */ /* 0x000fe200078e0019 */
[----:B------:R-:W-:Y:S06]  /*5780*/  BRA `(.L_x_1926) ;  /* 0x0000000000247947 */ /* 0x000fec0003800000 */
.L_x_1958:
[----:B------:R-:W-:Y:S02]  /*5790*/  IMAD.U32 R4, R24, 0x10000, RZ ;  /* 0x0001000018047824 */ /* 0x000fe400078e00ff */
[----:B------:R-:W-:-:S04]  /*57a0*/  IMAD.MOV.U32 R23, RZ, RZ, R25 ;  /* 0x000000ffff177224 */ /* 0x000fc800078e0019 */
[----:B------:R-:W0:Y:S02]  /*57b0*/  F2I.U64.TRUNC R4, R4 ;  /* 0x0000000400047311 */ /* 0x000e24000020d800 */
[----:B0-----:R2:W-:Y:S01]  /*57c0*/  STG.E.64 desc[UR36][R8.64], R4 ;  /* 0x0000000408007986 */ /* 0x0015e2000c101b24 */
[----:B------:R-:W-:Y:S05]  /*57d0*/  BRA `(.L_x_1926) ;  /* 0x0000000000107947 */ /* 0x000fea0003800000 */
.L_x_1957:
[----:B------:R-:W-:Y:S02]  /*57e0*/  IMAD.U32 R24, R24, 0x10000, RZ ;  /* 0x0001000018187824 */ /* 0x000fe400078e00ff */
[----:B------:R-:W-:Y:S02]  /*57f0*/  IMAD.MOV.U32 R23, RZ, RZ, R25 ;  /* 0x000000ffff177224 */ /* 0x000fe400078e0019 */
[----:B------:R-:W0:Y:S02]  /*5800*/  F2I.FTZ.U32.TRUNC.NTZ R3, R24 ;  /* 0x0000001800037305 */ /* 0x000e24000021f000 */
[----:B0-----:R0:W-:Y:S03]  /*5810*/  STG.E desc[UR36][R8.64], R3 ;  /* 0x0000000308007986 */ /* 0x0011e6000c101924 */
.L_x_1926:
[----:B------:R-:W-:Y:S05]  /*5820*/  BSYNC B6 ;  /* 0x0000000000067941 */ /* 0x000fea0003800000 */
.L_x_1925:
        /* <DEDUP_REMOVED lines=25> */
.L_x_1965:
[----:B------:R-:W-:-:S06]  /*59c0*/  IMAD.U32 R5, R22, 0x10000, RZ ;  /* 0x0001000016057824 */ /* 0x000fcc00078e00ff */
[----:B------:R-:W0:Y:S02]  /*59d0*/  F2I.S64.TRUNC R4, R5 ;  /* 0x0000000500047311 */ /* 0x000e24000020d900 */
[----:B0-----:R0:W-:Y:S01]  /*59e0*/  STG.E.U8 desc[UR36][R8.64], R4 ;  /* 0x0000000408007986 */ /* 0x0011e2000c101124 */
[----:B------:R-:W-:Y:S05]  /*59f0*/  BRA `(.L_x_1967) ;  /* 0x0000000c00847947 */ /* 0x000fea0003800000 */
.L_x_1964:
        /* <DEDUP_REMOVED lines=10> */
.L_x_1969:
[----:B------:R-:W-:-:S04]  /*5aa0*/  IMAD.U32 R22, R22, 0x10000, RZ ;  /* 0x0001000016167824 */ /* 0x000fc800078e00ff */
[----:B------:R-:W0:Y:S02]  /*5ab0*/  F2I.FTZ.TRUNC.NTZ R3, R22 ;  /* 0x0000001600037305 */ /* 0x000e24000021f100 */
[----:B0-----:R0:W-:Y:S01]  /*5ac0*/  STG.E desc[UR36][R8.64], R3 ;  /* 0x0000000308007986 */ /* 0x0011e2000c101924 */
[----:B------:R-:W-:Y:S05]  /*5ad0*/  BRA `(.L_x_1967) ;  /* 0x0000000c004c7947 */ /* 0x000fea0003800000 */
.L_x_1968:
[----:B------:R-:W-:-:S04]  /*5ae0*/  IMAD.U32 R22, R22, 0x10000, RZ ;  /* 0x0001000016167824 */ /* 0x000fc800078e00ff */
[----:B------:R-:W0:Y:S02]  /*5af0*/  F2I.FTZ.TRUNC.NTZ R3, R22 ;  /* 0x0000001600037305 */ /* 0x000e24000021f100 */
[----:B0-----:R0:W-:Y:S01]  /*5b00*/  STG.E.U16 desc[UR36][R8.64], R3 ;  /* 0x0000000308007986 */ /* 0x0011e2000c101524 */
[----:B------:R-:W-:Y:S05]  /*5b10*/  BRA `(.L_x_1967) ;  /* 0x0000000c003c7947 */ /* 0x000fea0003800000 */
.L_x_1963:
        /* <DEDUP_REMOVED lines=9> */
.L_x_1971:
[----:B------:R-:W-:-:S05]  /*5bb0*/  IMAD.U32 R0, R22, 0x10000, RZ ;  /* 0x0001000016007824 */ /* 0x000fca00078e00ff */
[----:B------:R-:W-:-:S05]  /*5bc0*/  F2FP.F16.F32.PACK_AB R0, RZ, R0 ;  /* 0x00000000ff00723e */ /* 0x000fca00000000ff */
[----:B------:R0:W-:Y:S01]  /*5bd0*/  STG.E.U16 desc[UR36][R8.64], R0 ;  /* 0x0000000008007986 */ /* 0x0001e2000c101524 */
[----:B------:R-:W-:Y:S05]  /*5be0*/  BRA `(.L_x_1967) ;  /* 0x0000000c00087947 */ /* 0x000fea0003800000 */
.L_x_1970:
        /* <DEDUP_REMOVED lines=10> */
.L_x_1973:
[----:B------:R-:W-:-:S05]  /*5c90*/  IMAD.U32 R22, R22, 0x10000, RZ ;  /* 0x0001000016167824 */ /* 0x000fca00078e00ff */
[----:B------:R-:W-:-:S04]  /*5ca0*/  F2FP.F16.F32.PACK_AB R3, RZ, R22 ;  /* 0x00000016ff03723e */ /* 0x000fc800000000ff */
[----:B------:R-:W-:-:S05]  /*5cb0*/  PRMT R3, R3, 0x5410, RZ ;  /* 0x0000541003037816 */ /* 0x000fca00000000ff */
[----:B------:R0:W-:Y:S01]  /*5cc0*/  STG.E desc[UR36][R8.64], R3 ;  /* 0x0000000308007986 */ /* 0x0001e2000c101924 */
[----:B------:R-:W-:Y:S05]  /*5cd0*/  BRA `(.L_x_1967) ;  /* 0x0000000800cc7947 */ /* 0x000fea0003800000 */
.L_x_1972:
[----:B------:R-:W-:-:S04]  /*5ce0*/  IMAD.U32 R4, R22, 0x10000, RZ ;  /* 0x0001000016047824 */ /* 0x000fc800078e00ff */
[----:B------:R-:W-:-:S06]  /*5cf0*/  FMUL.FTZ R4, R4, 1 ;  /* 0x3f80000004047820 */ /* 0x000fcc0000410000 */
[----:B------:R-:W0:Y:S02]  /*5d00*/  F2F.F64.F32 R4, R4 ;  /* 0x0000000400047310 */ /* 0x000e240000201800 */
[----:B0-----:R0:W-:Y:S01]  /*5d10*/  STG.E.64 desc[UR36][R8.64], R4 ;  /* 0x0000000408007986 */ /* 0x0011e2000c101b24 */
[----:B------:R-:W-:Y:S05]  /*5d20*/  BRA `(.L_x_1967) ;  /* 0x0000000800b87947 */ /* 0x000fea0003800000 */
.L_x_1962:
        /* <DEDUP_REMOVED lines=13> */
.L_x_1976:
[----:B------:R-:W-:Y:S01]  /*5e00*/  IMAD.U32 R22, R22, 0x10000, RZ ;  /* 0x0001000016167824 */ /* 0x000fe200078e00ff */
[----:B------:R-:W-:-:S03]  /*5e10*/  CS2R R6, SRZ ;  /* 0x0000000000067805 */ /* 0x000fc6000001ff00 */
[----:B------:R-:W-:-:S06]  /*5e20*/  FMUL.FTZ R4, R22, 1 ;  /* 0x3f80000016047820 */ /* 0x000fcc0000410000 */
[----:B------:R-:W0:Y:S02]  /*5e30*/  F2F.F64.F32 R4, R4 ;  /* 0x0000000400047310 */ /* 0x000e240000201800 */
[----:B0-----:R0:W-:Y:S01]  /*5e40*/  STG.E.128 desc[UR36][R8.64], R4 ;  /* 0x0000000408007986 */ /* 0x0011e2000c101d24 */
[----:B------:R-:W-:Y:S05]  /*5e50*/  BRA `(.L_x_1967) ;  /* 0x00000008006c7947 */ /* 0x000fea0003800000 */
.L_x_1975:
        /* <DEDUP_REMOVED lines=21> */
.L_x_1980:
[----:B------:R-:W-:Y:S05]  /*5fb0*/  BSYNC B0 ;  /* 0x0000000000007941 */ /* 0x000fea0003800000 */
.L_x_1979:
[----:B------:R-:W-:-:S05]  /*5fc0*/  LOP3.LUT R5, R0, R5, RZ, 0xfc, !PT ;  /* 0x0000000500057212 */ /* 0x000fca00078efcff */
[----:B------:R0:W-:Y:S01]  /*5fd0*/  STG.E.U8 desc[UR36][R8.64], R5 ;  /* 0x0000000508007986 */ /* 0x0001e2000c101124 */
[----:B------:R-:W-:Y:S05]  /*5fe0*/  BRA `(.L_x_1967) ;  /* 0x0000000800087947 */ /* 0x000fea0003800000 */
.L_x_1978:
        /* <DEDUP_REMOVED lines=13> */
.L_x_1982:
[----:B------:R-:W-:Y:S01]  /*60c0*/  IMAD.MOV.U32 R0, RZ, RZ, 0x7f ;  /* 0x0000007fff007424 */ /* 0x000fe200078e00ff */
[----:B------:R-:W-:-:S04]  /*60d0*/  ISETP.GT.U32.AND P0, PT, R3, 0x7f800000, PT ;  /* 0x7f8000000300780c */ /* 0x000fc80003f04070 */
[----:B------:R-:W-:-:S09]  /*60e0*/  SEL R0, R0, 0x7c, P0 ;  /* 0x0000007c00007807 */ /* 0x000fd20000000000 */
.L_x_1983:
[----:B------:R-:W-:Y:S05]  /*60f0*/  BSYNC B0 ;  /* 0x0000000000007941 */ /* 0x000fea0003800000 */
.L_x_1981:
[----:B------:R-:W-:-:S04]  /*6100*/  LOP3.LUT R3, R5, 0x80000000, RZ, 0xc0, !PT ;  /* 0x8000000005037812 */ /* 0x000fc800078ec0ff */
[----:B------:R-:W-:-:S04]  /*6110*/  SHF.R.U32.HI R3, RZ, 0x18, R3 ;  /* 0x00000018ff037819 */ /* 0x000fc80000011603 */
[----:B------:R-:W-:-:S05]  /*6120*/  LOP3.LUT R3, R0, R3, RZ, 0xfc, !PT ;  /* 0x0000000300037212 */ /* 0x000fca00078efcff */
[----:B------:R0:W-:Y:S01]  /*6130*/  STG.E.U8 desc[UR36][R8.64], R3 ;  /* 0x0000000308007986 */ /* 0x0001e2000c101124 */
[----:B------:R-:W-:Y:S05]  /*6140*/  BRA `(.L_x_1967) ;  /* 0x0000000400b07947 */ /* 0x000fea0003800000 */
.L_x_1977:
[----:B------:R0:W-:Y:S01]  /*6150*/  STG.E.U16 desc[UR36][R8.64], R22 ;  /* 0x0000001608007986 */ /* 0x0001e2000c101524 */
[----:B------:R-:W-:Y:S05]  /*6160*/  BRA `(.L_x_1967) ;  /* 0x0000000400a87947 */ /* 0x000fea0003800000 */
.L_x_1974:
        /* <DEDUP_REMOVED lines=12> */
.L_x_1986:
        /* <DEDUP_REMOVED lines=17> */
.L_x_1989:
[----:B------:R-:W-:-:S04]  /*6340*/  LOP3.LUT R3, R5, 0x80000000, RZ, 0xc0, !PT ;  /* 0x8000000005037812 */ /* 0x000fc800078ec0ff */
[----:B------:R-:W-:-:S04]  /*6350*/  SHF.R.U32.HI R3, RZ, 0x18, R3 ;  /* 0x00000018ff037819 */ /* 0x000fc80000011603 */
[----:B------:R-:W-:-:S04]  /*6360*/  LOP3.LUT R0, R0, R3, RZ, 0xfc, !PT ;  /* 0x0000000300007212 */ /* 0x000fc800078efcff */
[----:B------:R-:W-:-:S07]  /*6370*/  PRMT R4, R0, 0x7610, R4 ;  /* 0x0000761000047816 */ /* 0x000fce0000000004 */
.L_x_1988:
[----:B------:R-:W-:Y:S05]  /*6380*/  BSYNC B0 ;  /* 0x0000000000007941 */ /* 0x000fea0003800000 */
.L_x_1987:
[----:B------:R3:W-:Y:S01]  /*6390*/  STG.E.U8 desc[UR36][R8.64], R4 ;  /* 0x0000000408007986 */ /* 0x0007e2000c101124 */
[----:B------:R-:W-:Y:S05]  /*63a0*/  BRA `(.L_x_1967) ;  /* 0x0000000400187947 */ /* 0x000fea0003800000 */
.L_x_1985:
        /* <DEDUP_REMOVED lines=17> */
.L_x_1992:
[----:B------:R-:W-:-:S04]  /*64c0*/  LOP3.LUT R3, R5, 0x80000000, RZ, 0xc0, !PT ;  /* 0x8000000005037812 */ /* 0x000fc800078ec0ff */
[----:B------:R-:W-:-:S04]  /*64d0*/  SHF.R.U32.HI R3, RZ, 0x18, R3 ;  /* 0x00000018ff037819 */ /* 0x000fc80000011603 */
[----:B------:R-:W-:-:S04]  /*64e0*/  LOP3.LUT R0, R0, R3, RZ, 0xfc, !PT ;  /* 0x0000000300007212 */ /* 0x000fc800078efcff */
[----:B------:R-:W-:-:S07]  /*64f0*/  PRMT R4, R0, 0x7610, R4 ;  /* 0x0000761000047816 */ /* 0x000fce0000000004 */
.L_x_1991:
[----:B------:R-:W-:Y:S05]  /*6500*/  BSYNC B0 ;  /* 0x0000000000007941 */ /* 0x000fea0003800000 */
.L_x_1990:
[----:B------:R0:W-:Y:S01]  /*6510*/  STG.E.U8 desc[UR36][R8.64], R4 ;  /* 0x0000000408007986 */ /* 0x0001e2000c101124 */
[----:B------:R-:W-:Y:S05]  /*6520*/  BRA `(.L_x_1967) ;  /* 0x0000000000b87947 */ /* 0x000fea0003800000 */
.L_x_1984:
        /* <DEDUP_REMOVED lines=22> */
.L_x_1966:
        /* <DEDUP_REMOVED lines=16> */
.L_x_1995:
[----:B------:R-:W-:Y:S05]  /*6790*/  BRA `(.L_x_1967) ;  /* 0x00000000001c7947 */ /* 0x000fea0003800000 */
.L_x_1994:
[----:B------:R-:W-:-:S06]  /*67a0*/  IMAD.U32 R4, R22, 0x10000, RZ ;  /* 0x0001000016047824 */ /* 0x000fcc00078e00ff */
[----:B------:R-:W0:Y:S02]  /*67b0*/  F2I.U64.TRUNC R4, R4 ;  /* 0x0000000400047311 */ /* 0x000e24000020d800 */
[----:B0-----:R2:W-:Y:S01]  /*67c0*/  STG.E.64 desc[UR36][R8.64], R4 ;  /* 0x0000000408007986 */ /* 0x0015e2000c101b24 */
[----:B------:R-:W-:Y:S05]  /*67d0*/  BRA `(.L_x_1967) ;  /* 0x00000000000c7947 */ /* 0x000fea0003800000 */
.L_x_1993:
[----:B------:R-:W-:-:S04]  /*67e0*/  IMAD.U32 R22, R22, 0x10000, RZ ;  /* 0x0001000016167824 */ /* 0x000fc800078e00ff */
[----:B------:R-:W0:Y:S02]  /*67f0*/  F2I.FTZ.U32.TRUNC.NTZ R3, R22 ;  /* 0x0000001600037305 */ /* 0x000e24000021f000 */
[----:B0-----:R0:W-:Y:S02]  /*6800*/  STG.E desc[UR36][R8.64], R3 ;  /* 0x0000000308007986 */ /* 0x0011e4000c101924 */
.L_x_1967:
        /* <DEDUP_REMOVED lines=25> */
.L_x_1999:
[----:B------:R-:W-:-:S06]  /*69a0*/  IMAD.U32 R5, R18, 0x10000, RZ ;  /* 0x0001000012057824 */ /* 0x000fcc00078e00ff */
[----:B------:R-:W0:Y:S02]  /*69b0*/  F2I.S64.TRUNC R4, R5 ;  /* 0x0000000500047311 */ /* 0x000e24000020d900 */
[----:B0-----:R3:W-:Y:S01]  /*69c0*/  STG.E.U8 desc[UR36][R8.64], R4 ;  /* 0x0000000408007986 */ /* 0x0017e2000c101124 */
[----:B------:R-:W-:Y:S05]  /*69d0*/  BRA `(.L_x_2001) ;  /* 0x0000000c00847947 */ /* 0x000fea0003800000 */
.L_x_1998:
        /* <DEDUP_REMOVED lines=10> */
.L_x_2003:
[----:B------:R-:W-:-:S04]  /*6a80*/  IMAD.U32 R18, R18, 0x10000, RZ ;  /* 0x0001000012127824 */ /* 0x000fc800078e00ff */
[----:B------:R-:W0:Y:S02]  /*6a90*/  F2I.FTZ.TRUNC.NTZ R3, R18 ;  /* 0x0000001200037305 */ /* 0x000e24000021f100 */
[----:B0-----:R2:W-:Y:S01]  /*6aa0*/  STG.E desc[UR36][R8.64], R3 ;  /* 0x0000000308007986 */ /* 0x0015e2000c101924 */
[----:B------:R-:W-:Y:S05]  /*6ab0*/  BRA `(.L_x_2001) ;  /* 0x0000000c004c7947 */ /* 0x000fea0003800000 */
.L_x_2002:
[----:B------:R-:W-:-:S04]  /*6ac0*/  IMAD.U32 R18, R18, 0x10000, RZ ;  /* 0x0001000012127824 */ /* 0x000fc800078e00ff */
[----:B------:R-:W0:Y:S02]  /*6ad0*/  F2I.FTZ.TRUNC.NTZ R3, R18 ;  /* 0x0000001200037305 */ /* 0x000e24000021f100 */
[----:B0-----:R0:W-:Y:S01]  /*6ae0*/  STG.E.U16 desc[UR36][R8.64], R3 ;  /* 0x0000000308007986 */ /* 0x0011e2000c101524 */
[----:B------:R-:W-:Y:S05]  /*6af0*/  BRA `(.L_x_2001) ;  /* 0x0000000c003c7947 */ /* 0x000fea0003800000 */
.L_x_1997:
        /* <DEDUP_REMOVED lines=9> */
.L_x_2005:
[----:B------:R-:W-:-:S05]  /*6b90*/  IMAD.U32 R0, R18, 0x10000, RZ ;  /* 0x0001000012007824 */ /* 0x000fca00078e00ff */
[----:B------:R-:W-:-:S05]  /*6ba0*/  F2FP.F16.F32.PACK_AB R0, RZ, R0 ;  /* 0x00000000ff00723e */ /* 0x000fca00000000ff */
[----:B------:R0:W-:Y:S01]  /*6bb0*/  STG.E.U16 desc[UR36][R8.64], R0 ;  /* 0x0000000008007986 */ /* 0x0001e2000c101524 */
[----:B------:R-:W-:Y:S05]  /*6bc0*/  BRA `(.L_x_2001) ;  /* 0x0000000c00087947 */ /* 0x000fea0003800000 */
.L_x_2004:
        /* <DEDUP_REMOVED lines=10> */
.L_x_2007:
[----:B------:R-:W-:-:S05]  /*6c70*/  IMAD.U32 R18, R18, 0x10000, RZ ;  /* 0x0001000012127824 */ /* 0x000fca00078e00ff */
[----:B------:R-:W-:-:S04]  /*6c80*/  F2FP.F16.F32.PACK_AB R3, RZ, R18 ;  /* 0x00000012ff03723e */ /* 0x000fc800000000ff */
[----:B------:R-:W-:-:S05]  /*6c90*/  PRMT R3, R3, 0x5410, RZ ;  /* 0x0000541003037816 */ /* 0x000fca00000000ff */
[----:B------:R0:W-:Y:S01]  /*6ca0*/  STG.E desc[UR36][R8.64], R3 ;  /* 0x0000000308007986 */ /* 0x0001e2000c101924 */
[----:B------:R-:W-:Y:S05]  /*6cb0*/  BRA `(.L_x_2001) ;  /* 0x0000000800cc7947 */ /* 0x000fea0003800000 */
.L_x_2006:
[----:B------:R-:W-:-:S04]  /*6cc0*/  IMAD.U32 R4, R18, 0x10000, RZ ;  /* 0x0001000012047824 */ /* 0x000fc800078e00ff */
[----:B------:R-:W-:-:S06]  /*6cd0*/  FMUL.FTZ R4, R4, 1 ;  /* 0x3f80000004047820 */ /* 0x000fcc0000410000 */
[----:B------:R-:W0:Y:S02]  /*6ce0*/  F2F.F64.F32 R4, R4 ;  /* 0x0000000400047310 */ /* 0x000e240000201800 */
[----:B0-----:R0:W-:Y:S01]  /*6cf0*/  STG.E.64 desc[UR36][R8.64], R4 ;  /* 0x0000000408007986 */ /* 0x0011e2000c101b24 */
[----:B------:R-:W-:Y:S05]  /*6d00*/  BRA `(.L_x_2001) ;  /* 0x0000000800b87947 */ /* 0x000fea0003800000 */
.L_x_1996:
        /* <DEDUP_REMOVED lines=13> */
.L_x_2010:
[----:B------:R-:W-:Y:S01]  /*6de0*/  IMAD.U32 R18, R18, 0x10000, RZ ;  /* 0x0001000012127824 */ /* 0x000fe200078e00ff */
[----:B------:R-:W-:-:S03]  /*6df0*/  CS2R R6, SRZ ;  /* 0x0000000000067805 */ /* 0x000fc6000001ff00 */
[----:B------:R-:W-:-:S06]  /*6e00*/  FMUL.FTZ R4, R18, 1 ;  /* 0x3f80000012047820 */ /* 0x000fcc0000410000 */
[----:B------:R-:W0:Y:S02]  /*6e10*/  F2F.F64.F32 R4, R4 ;  /* 0x0000000400047310 */ /* 0x000e240000201800 */
[----:B0-----:R0:W-:Y:S01]  /*6e20*/  STG.E.128 desc[UR36][R8.64], R4 ;  /* 0x0000000408007986 */ /* 0x0011e2000c101d24 */
[----:B------:R-:W-:Y:S05]  /*6e30*/  BRA `(.L_x_2001) ;  /* 0x00000008006c7947 */ /* 0x000fea0003800000 */
.L_x_2009:
        /* <DEDUP_REMOVED lines=21> */
.L_x_2014:
[----:B------:R-:W-:Y:S05]  /*6f90*/  BSYNC B0 ;  /* 0x0000000000007941 */ /* 0x000fea0003800000 */
.L_x_2013:
[----:B------:R-:W-:-:S05]  /*6fa0*/  LOP3.LUT R5, R0, R5, RZ, 0xfc, !PT ;  /* 0x0000000500057212 */ /* 0x000fca00078efcff */
[----:B------:R0:W-:Y:S01]  /*6fb0*/  STG.E.U8 desc[UR36][R8.64], R5 ;  /* 0x0000000508007986 */ /* 0x0001e2000c101124 */
[----:B------:R-:W-:Y:S05]  /*6fc0*/  BRA `(.L_x_2001) ;  /* 0x0000000800087947 */ /* 0x000fea0003800000 */
.L_x_2012:
        /* <DEDUP_REMOVED lines=13> */
.L_x_2016:
[----:B------:R-:W-:Y:S01]  /*70a0*/  IMAD.MOV.U32 R0, RZ, RZ, 0x7f ;  /* 0x0000007fff007424 */ /* 0x000fe200078e00ff */
[----:B------:R-:W-:-:S04]  /*70b0*/  ISETP.GT.U32.AND P0, PT, R3, 0x7f800000, PT ;  /* 0x7f8000000300780c */ /* 0x000fc80003f04070 */
[----:B------:R-:W-:-:S09]  /*70c0*/  SEL R0, R0, 0x7c, P0 ;  /* 0x0000007c00007807 */ /* 0x000fd20000000000 */
.L_x_2017:
[----:B------:R-:W-:Y:S05]  /*70d0*/  BSYNC B0 ;  /* 0x0000000000007941 */ /* 0x000fea0003800000 */
.L_x_2015:
[----:B------:R-:W-:-:S04]  /*70e0*/  LOP3.LUT R3, R5, 0x80000000, RZ, 0xc0, !PT ;  /* 0x8000000005037812 */ /* 0x000fc800078ec0ff */
[----:B------:R-:W-:-:S04]  /*70f0*/  SHF.R.U32.HI R3, RZ, 0x18, R3 ;  /* 0x00000018ff037819 */ /* 0x000fc80000011603 */
[----:B------:R-:W-:-:S05]  /*7100*/  LOP3.LUT R3, R0, R3, RZ, 0xfc, !PT ;  /* 0x0000000300037212 */ /* 0x000fca00078efcff */
[----:B------:R0:W-:Y:S01]  /*7110*/  STG.E.U8 desc[UR36][R8.64], R3 ;  /* 0x0000000308007986 */ /* 0x0001e2000c101124 */
[----:B------:R-:W-:Y:S05]  /*7120*/  BRA `(.L_x_2001) ;  /* 0x0000000400b07947 */ /* 0x000fea0003800000 */
.L_x_2011:
[----:B------:R0:W-:Y:S01]  /*7130*/  STG.E.U16 desc[UR36][R8.64], R18 ;  /* 0x0000001208007986 */ /* 0x0001e2000c101524 */
[----:B------:R-:W-:Y:S05]  /*7140*/  BRA `(.L_x_2001) ;  /* 0x0000000400a87947 */ /* 0x000fea0003800000 */
.L_x_2008:
        /* <DEDUP_REMOVED lines=12> */
.L_x_2020:
        /* <DEDUP_REMOVED lines=17> */
.L_x_2023:
[----:B------:R-:W-:-:S04]  /*7320*/  LOP3.LUT R3, R5, 0x80000000, RZ, 0xc0, !PT ;  /* 0x8000000005037812 */ /* 0x000fc800078ec0ff */
[----:B------:R-:W-:-:S04]  /*7330*/  SHF.R.U32.HI R3, RZ, 0x18, R3 ;  /* 0x00000018ff037819 */ /* 0x000fc80000011603 */
[----:B------:R-:W-:-:S04]  /*7340*/  LOP3.LUT R0, R0, R3, RZ, 0xfc, !PT ;  /* 0x0000000300007212 */ /* 0x000fc800078efcff */
[----:B------:R-:W-:-:S07]  /*7350*/  PRMT R4, R0, 0x7610, R4 ;  /* 0x0000761000047816 */ /* 0x000fce0000000004 */
.L_x_2022:
[----:B------:R-:W-:Y:S05]  /*7360*/  BSYNC B0 ;  /* 0x0000000000007941 */ /* 0x000fea0003800000 */
.L_x_2021:
[----:B------:R0:W-:Y:S01]  /*7370*/  STG.E.U8 desc[UR36][R8.64], R4 ;  /* 0x0000000408007986 */ /* 0x0001e2000c101124 */
[----:B------:R-:W-:Y:S05]  /*7380*/  BRA `(.L_x_2001) ;  /* 0x0000000400187947 */ /* 0x000fea0003800000 */
.L_x_2019:
        /* <DEDUP_REMOVED lines=17> */
.L_x_2026:
[----:B------:R-:W-:-:S04]  /*74a0*/  LOP3.LUT R3, R5, 0x80000000, RZ, 0xc0, !PT ;  /* 0x8000000005037812 */ /* 0x000fc800078ec0ff */
[----:B------:R-:W-:-:S04]  /*74b0*/  SHF.R.U32.HI R3, RZ, 0x18, R3 ;  /* 0x00000018ff037819 */ /* 0x000fc80000011603 */
[----:B------:R-:W-:-:S04]  /*74c0*/  LOP3.LUT R0, R0, R3, RZ, 0xfc, !PT ;  /* 0x0000000300007212 */ /* 0x000fc800078efcff */
[----:B------:R-:W-:-:S07]  /*74d0*/  PRMT R4, R0, 0x7610, R4 ;  /* 0x0000761000047816 */ /* 0x000fce0000000004 */
.L_x_2025:
[----:B------:R-:W-:Y:S05]  /*74e0*/  BSYNC B0 ;  /* 0x0000000000007941 */ /* 0x000fea0003800000 */
.L_x_2024:
[----:B------:R0:W-:Y:S01]  /*74f0*/  STG.E.U8 desc[UR36][R8.64], R4 ;  /* 0x0000000408007986 */ /* 0x0001e2000c101124 */
[----:B------:R-:W-:Y:S05]  /*7500*/  BRA `(.L_x_2001) ;  /* 0x0000000000b87947 */ /* 0x000fea0003800000 */
.L_x_2018:
        /* <DEDUP_REMOVED lines=22> */
.L_x_2000:
        /* <DEDUP_REMOVED lines=16> */
.L_x_2029:
[----:B------:R-:W-:Y:S05]  /*7770*/  BRA `(.L_x_2001) ;  /* 0x00000000001c7947 */ /* 0x000fea0003800000 */
.L_x_2028:
[----:B------:R-:W-:-:S06]  /*7780*/  IMAD.U32 R4, R18, 0x10000, RZ ;  /* 0x0001000012047824 */ /* 0x000fcc00078e00ff */
[----:B------:R-:W0:Y:S02]  /*7790*/  F2I.U64.TRUNC R4, R4 ;  /* 0x0000000400047311 */ /* 0x000e24000020d800 */
[----:B0-----:R0:W-:Y:S01]  /*77a0*/  STG.E.64 desc[UR36][R8.64], R4 ;  /* 0x0000000408007986 */ /* 0x0011e2000c101b24 */
[----:B------:R-:W-:Y:S05]  /*77b0*/  BRA `(.L_x_2001) ;  /* 0x00000000000c7947 */ /* 0x000fea0003800000 */
.L_x_2027:
[----:B------:R-:W-:-:S04]  /*77c0*/  IMAD.U32 R18, R18, 0x10000, RZ ;  /* 0x0001000012127824 */ /* 0x000fc800078e00ff */
[----:B------:R-:W0:Y:S02]  /*77d0*/  F2I.FTZ.U32.TRUNC.NTZ R3, R18 ;  /* 0x0000001200037305 */ /* 0x000e24000021f000 */
[----:B0-----:R0:W-:Y:S02]  /*77e0*/  STG.E desc[UR36][R8.64], R3 ;  /* 0x0000000308007986 */ /* 0x0011e4000c101924 */
.L_x_2001:
[----:B------:R-:W-:-:S07]  /*77f0*/  VIADD R23, R23, 0x80 ;  /* 0x0000008017177836 */ /* 0x000fce0000000000 */
.L_x_1961:
[----:B------:R-:W-:Y:S05]  /*7800*/  BSYNC B6 ;  /* 0x0000000000067941 */ /* 0x000fea0003800000 */
.L_x_1960:
[----:B------:R-:W-:-:S13]  /*7810*/  ISETP.GE.AND P0, PT, R23, R16, PT ;  /* 0x000000101700720c */ /* 0x000fda0003f06270 */
[----:B------:R-:W-:Y:S05]  /*7820*/  @P0 EXIT ;  /* 0x000000000000094d */ /* 0x000fea0003800000 */
[----:B0123--:R-:W0:Y:S01]  /*7830*/  LDC.64 R4, c[0x0][0x218] ;  /* 0x00008600ff047b82 */ /* 0x00fe220000000a00 */
[----:B------:R-:W-:Y:S01]  /*7840*/  PRMT R0, R19, 0x9910, RZ ;  /* 0x0000991013007816 */ /* 0x000fe200000000ff */
[----:B------:R-:W-:Y:S01]  /*7850*/  IMAD R2, R2, 0x200, R23 ;  /* 0x0000020002027824 */ /* 0x000fe200078e0217 */
[----:B------:R-:W-:Y:S02]  /*7860*/  ULDC UR4, c[0x0][0x238] ;  /* 0x00008e0000047ab9 */ /* 0x000fe40000000800 */
[----:B------:R-:W-:Y:S01]  /*7870*/  ISETP.GT.AND P1, PT, R0, 0x9, PT ;  /* 0x000000090000780c */ /* 0x000fe20003f24270 */
[----:B----4-:R-:W-:-:S05]  /*7880*/  IMAD R3, R2, UR4, RZ ;  /* 0x0000000402037c24 */ /* 0x010fca000f8e02ff */
        /* <DEDUP_REMOVED lines=15> */
.L_x_2033:
[----:B------:R-:W-:-:S06]  /*7980*/  IMAD.U32 R5, R17, 0x10000, RZ ;  /* 0x0001000011057824 */ /* 0x000fcc00078e00ff */
[----:B------:R-:W0:Y:S02]  /*7990*/  F2I.S64.TRUNC R4, R5 ;  /* 0x0000000500047311 */ /* 0x000e24000020d900 */
[----:B0-----:R-:W-:Y:S01]  /*79a0*/  STG.E.U8 desc[UR36][R2.64], R4 ;  /* 0x0000000402007986 */ /* 0x001fe2000c101124 */
[----:B------:R-:W-:Y:S05]  /*79b0*/  EXIT ;  /* 0x000000000000794d */ /* 0x000fea0003800000 */
.L_x_2032:
        /* <DEDUP_REMOVED lines=10> */
.L_x_2036:
[----:B------:R-:W-:-:S06]  /*7a60*/  IMAD.U32 R17, R17, 0x10000, RZ ;  /* 0x0001000011117824 */ /* 0x000fcc00078e00ff */
[----:B------:R-:W0:Y:S02]  /*7a70*/  F2I.FTZ.TRUNC.NTZ R17, R17 ;  /* 0x0000001100117305 */ /* 0x000e24000021f100 */
[----:B0-----:R-:W-:Y:S01]  /*7a80*/  STG.E desc[UR36][R2.64], R17 ;  /* 0x0000001102007986 */ /* 0x001fe2000c101924 */
[----:B------:R-:W-:Y:S05]  /*7a90*/  EXIT ;  /* 0x000000000000794d */ /* 0x000fea0003800000 */
.L_x_2035:
[----:B------:R-:W-:-:S06]  /*7aa0*/  IMAD.U32 R17, R17, 0x10000, RZ ;  /* 0x0001000011117824 */ /* 0x000fcc00078e00ff */
[----:B------:R-:W0:Y:S02]  /*7ab0*/  F2I.FTZ.TRUNC.NTZ R17, R17 ;  /* 0x0000001100117305 */ /* 0x000e24000021f100 */
[----:B0-----:R-:W-:Y:S01]  /*7ac0*/  STG.E.U16 desc[UR36][R2.64], R17 ;  /* 0x0000001102007986 */ /* 0x001fe2000c101524 */
[----:B------:R-:W-:Y:S05]  /*7ad0*/  EXIT ;  /* 0x000000000000794d */ /* 0x000fea0003800000 */
.L_x_2031:
        /* <DEDUP_REMOVED lines=9> */
.L_x_2038:
[----:B------:R-:W-:-:S05]  /*7b70*/  IMAD.U32 R0, R17, 0x10000, RZ ;  /* 0x0001000011007824 */ /* 0x000fca00078e00ff */
[----:B------:R-:W-:-:S05]  /*7b80*/  F2FP.F16.F32.PACK_AB R0, RZ, R0 ;  /* 0x00000000ff00723e */ /* 0x000fca00000000ff */
[----:B------:R-:W-:Y:S01]  /*7b90*/  STG.E.U16 desc[UR36][R2.64], R0 ;  /* 0x0000000002007986 */ /* 0x000fe2000c101524 */
[----:B------:R-:W-:Y:S05]  /*7ba0*/  EXIT ;  /* 0x000000000000794d */ /* 0x000fea0003800000 */
.L_x_2037:
        /* <DEDUP_REMOVED lines=10> */
.L_x_2040:
[----:B------:R-:W-:-:S05]  /*7c50*/  IMAD.U32 R17, R17, 0x10000, RZ ;  /* 0x0001000011117824 */ /* 0x000fca00078e00ff */
[----:B------:R-:W-:-:S04]  /*7c60*/  F2FP.F16.F32.PACK_AB R5, RZ, R17 ;  /* 0x00000011ff05723e */ /* 0x000fc800000000ff */
[----:B------:R-:W-:-:S05]  /*7c70*/  PRMT R5, R5, 0x5410, RZ ;  /* 0x0000541005057816 */ /* 0x000fca00000000ff */
[----:B------:R-:W-:Y:S01]  /*7c80*/  STG.E desc[UR36][R2.64], R5 ;  /* 0x0000000502007986 */ /* 0x000fe2000c101924 */
[----:B------:R-:W-:Y:S05]  /*7c90*/  EXIT ;  /* 0x000000000000794d */ /* 0x000fea0003800000 */
.L_x_2039:
[----:B------:R-:W-:-:S04]  /*7ca0*/  IMAD.U32 R4, R17, 0x10000, RZ ;  /* 0x0001000011047824 */ /* 0x000fc800078e00ff */
[----:B------:R-:W-:-:S06]  /*7cb0*/  FMUL.FTZ R4, R4, 1 ;  /* 0x3f80000004047820 */ /* 0x000fcc0000410000 */
[----:B------:R-:W0:Y:S02]  /*7cc0*/  F2F.F64.F32 R4, R4 ;  /* 0x0000000400047310 */ /* 0x000e240000201800 */
[----:B0-----:R-:W-:Y:S01]  /*7cd0*/  STG.E.64 desc[UR36][R2.64], R4 ;  /* 0x0000000402007986 */ /* 0x001fe2000c101b24 */
[----:B------:R-:W-:Y:S05]  /*7ce0*/  EXIT ;  /* 0x000000000000794d */ /* 0x000fea0003800000 */
.L_x_2030:
        /* <DEDUP_REMOVED lines=13> */
.L_x_2043:
[----:B------:R-:W-:Y:S01]  /*7dc0*/  IMAD.U32 R17, R17, 0x10000, RZ ;  /* 0x0001000011117824 */ /* 0x000fe200078e00ff */
[----:B------:R-:W-:-:S03]  /*7dd0*/  CS2R R6, SRZ ;  /* 0x0000000000067805 */ /* 0x000fc6000001ff00 */
[----:B------:R-:W-:-:S06]  /*7de0*/  FMUL.FTZ R4, R17, 1 ;  /* 0x3f80000011047820 */ /* 0x000fcc0000410000 */
[----:B------:R-:W0:Y:S02]  /*7df0*/  F2F.F64.F32 R4, R4 ;  /* 0x0000000400047310 */ /* 0x000e240000201800 */
[----:B0-----:R-:W-:Y:S01]  /*7e00*/  STG.E.128 desc[UR36][R2.64], R4 ;  /* 0x0000000402007986 */ /* 0x001fe2000c101d24 */
[----:B------:R-:W-:Y:S05]  /*7e10*/  EXIT ;  /* 0x000000000000794d */ /* 0x000fea0003800000 */
.L_x_2042:
        /* <DEDUP_REMOVED lines=21> */
.L_x_2047:
[----:B------:R-:W-:Y:S05]  /*7f70*/  BSYNC B0 ;  /* 0x0000000000007941 */ /* 0x000fea0003800000 */
.L_x_2046:
[----:B------:R-:W-:-:S05]  /*7f80*/  LOP3.LUT R5, R0, R5, RZ, 0xfc, !PT ;  /* 0x0000000500057212 */ /* 0x000fca00078efcff */
[----:B------:R-:W-:Y:S01]  /*7f90*/  STG.E.U8 desc[UR36][R2.64], R5 ;  /* 0x0000000502007986 */ /* 0x000fe2000c101124 */
[----:B------:R-:W-:Y:S05]  /*7fa0*/  EXIT ;  /* 0x000000000000794d */ /* 0x000fea0003800000 */
.L_x_2045:
        /* <DEDUP_REMOVED lines=13> */
.L_x_2049:
[----:B------:R-:W-:Y:S01]  /*8080*/  IMAD.MOV.U32 R0, RZ, RZ, 0x7f ;  /* 0x0000007fff007424 */ /* 0x000fe200078e00ff */
[----:B------:R-:W-:-:S04]  /*8090*/  ISETP.GT.U32.AND P0, PT, R4, 0x7f800000, PT ;  /* 0x7f8000000400780c */ /* 0x000fc80003f04070 */
[----:B------:R-:W-:-:S09]  /*80a0*/  SEL R0, R0, 0x7c, P0 ;  /* 0x0000007c00007807 */ /* 0x000fd20000000000 */
.L_x_2050:
[----:B------:R-:W-:Y:S05]  /*80b0*/  BSYNC B0 ;  /* 0x0000000000007941 */ /* 0x000fea0003800000 */
.L_x_2048:
[----:B------:R-:W-:-:S04]  /*80c0*/  LOP3.LUT R4, R17, 0x80000000, RZ, 0xc0, !PT ;  /* 0x8000000011047812 */ /* 0x000fc800078ec0ff */
[----:B------:R-:W-:-:S04]  /*80d0*/  SHF.R.U32.HI R5, RZ, 0x18, R4 ;  /* 0x00000018ff057819 */ /* 0x000fc80000011604 */
[----:B------:R-:W-:-:S05]  /*80e0*/  LOP3.LUT R5, R0, R5, RZ, 0xfc, !PT ;  /* 0x0000000500057212 */ /* 0x000fca00078efcff */
[----:B------:R-:W-:Y:S01]  /*80f0*/  STG.E.U8 desc[UR36][R2.64], R5 ;  /* 0x0000000502007986 */ /* 0x000fe2000c101124 */
[----:B------:R-:W-:Y:S05]  /*8100*/  EXIT ;  /* 0x000000000000794d */ /* 0x000fea0003800000 */
.L_x_2044:
[----:B------:R-:W-:Y:S01]  /*8110*/  STG.E.U16 desc[UR36][R2.64], R17 ;  /* 0x0000001102007986 */ /* 0x000fe2000c101524 */
[----:B------:R-:W-:Y:S05]  /*8120*/  EXIT ;  /* 0x000000000000794d */ /* 0x000fea0003800000 */
.L_x_2041:
        /* <DEDUP_REMOVED lines=12> */
.L_x_2053:
        /* <DEDUP_REMOVED lines=17> */
.L_x_2056:
[----:B------:R-:W-:-:S04]  /*8300*/  LOP3.LUT R0, R17, 0x80000000, RZ, 0xc0, !PT ;  /* 0x8000000011007812 */ /* 0x000fc800078ec0ff */
[----:B------:R-:W-:-:S04]  /*8310*/  SHF.R.U32.HI R5, RZ, 0x18, R0 ;  /* 0x00000018ff057819 */ /* 0x000fc80000011600 */
[----:B------:R-:W-:-:S04]  /*8320*/  LOP3.LUT R4, R4, R5, RZ, 0xfc, !PT ;  /* 0x0000000504047212 */ /* 0x000fc800078efcff */
[----:B------:R-:W-:-:S07]  /*8330*/  PRMT R0, R4, 0x7610, R0 ;  /* 0x0000761004007816 */ /* 0x000fce0000000000 */
.L_x_2055:
[----:B------:R-:W-:Y:S05]  /*8340*/  BSYNC B0 ;  /* 0x0000000000007941 */ /* 0x000fea0003800000 */
.L_x_2054:
[----:B------:R-:W-:Y:S01]  /*8350*/  STG.E.U8 desc[UR36][R2.64], R0 ;  /* 0x0000000002007986 */ /* 0x000fe2000c101124 */
[----:B------:R-:W-:Y:S05]  /*8360*/  EXIT ;  /* 0x000000000000794d */ /* 0x000fea0003800000 */
.L_x_2052:
        /* <DEDUP_REMOVED lines=17> */
.L_x_2059:
[----:B------:R-:W-:-:S04]  /*8480*/  LOP3.LUT R0, R17, 0x80000000, RZ, 0xc0, !PT ;  /* 0x8000000011007812 */ /* 0x000fc800078ec0ff */
[----:B------:R-:W-:-:S04]  /*8490*/  SHF.R.U32.HI R5, RZ, 0x18, R0 ;  /* 0x00000018ff057819 */ /* 0x000fc80000011600 */
[----:B------:R-:W-:-:S04]  /*84a0*/  LOP3.LUT R4, R4, R5, RZ, 0xfc, !PT ;  /* 0x0000000504047212 */ /* 0x000fc800078efcff */
[----:B------:R-:W-:-:S07]  /*84b0*/  PRMT R0, R4, 0x7610, R0 ;  /* 0x0000761004007816 */ /* 0x000fce0000000000 */
.L_x_2058:
[----:B------:R-:W-:Y:S05]  /*84c0*/  BSYNC B0 ;  /* 0x0000000000007941 */ /* 0x000fea0003800000 */
.L_x_2057:
[----:B------:R-:W-:Y:S01]  /*84d0*/  STG.E.U8 desc[UR36][R2.64], R0 ;  /* 0x0000000002007986 */ /* 0x000fe2000c101124 */
[----:B------:R-:W-:Y:S05]  /*84e0*/  EXIT ;  /* 0x000000000000794d */ /* 0x000fea0003800000 */
.L_x_2051:
        /* <DEDUP_REMOVED lines=22> */
.L_x_2034:
        /* <DEDUP_REMOVED lines=16> */
.L_x_2062:
[----:B------:R-:W-:Y:S05]  /*8750*/  EXIT ;  /* 0x000000000000794d */ /* 0x000fea0003800000 */
.L_x_2061:
[----:B------:R-:W-:-:S06]  /*8760*/  IMAD.U32 R4, R17, 0x10000, RZ ;  /* 0x0001000011047824 */ /* 0x000fcc00078e00ff */
[----:B------:R-:W0:Y:S02]  /*8770*/  F2I.U64.TRUNC R4, R4 ;  /* 0x0000000400047311 */ /* 0x000e24000020d800 */
[----:B0-----:R-:W-:Y:S01]  /*8780*/  STG.E.64 desc[UR36][R2.64], R4 ;  /* 0x0000000402007986 */ /* 0x001fe2000c101b24 */
[----:B------:R-:W-:Y:S05]  /*8790*/  EXIT ;  /* 0x000000000000794d */ /* 0x000fea0003800000 */
.L_x_2060:
[----:B------:R-:W-:-:S06]  /*87a0*/  IMAD.U32 R17, R17, 0x10000, RZ ;  /* 0x0001000011117824 */ /* 0x000fcc00078e00ff */
[----:B------:R-:W0:Y:S02]  /*87b0*/  F2I.FTZ.U32.TRUNC.NTZ R17, R17 ;  /* 0x0000001100117305 */ /* 0x000e24000021f000 */
[----:B0-----:R-:W-:Y:S01]  /*87c0*/  STG.E desc[UR36][R2.64], R17 ;  /* 0x0000001102007986 */ /* 0x001fe2000c101924 */
[----:B------:R-:W-:Y:S05]  /*87d0*/  EXIT ;  /* 0x000000000000794d */ /* 0x000fea0003800000 */
.L_x_2063:
        /* <DEDUP_REMOVED lines=10> */
.L_x_32030:


//--------------------- .text._ZN2at6native18elementwise_kernelILi128ELi4EZNS0_22gpu_kernel_impl_nocastINS0_13AUnaryFunctorIN3c108BFloat16ES5_S5_ZZZNS0_21heaviside_kernel_cudaERNS_18TensorIteratorBaseEENKUlvE_clEvENKUlvE8_clEvEUlS5_S5_E_EEEEvS7_RKT_EUliE_EEviT1_ --------------------------
	.section	.text._ZN2at6native18elementwise_kernelILi128ELi4EZNS0_22gpu_kernel_impl_nocastINS0_13AUnaryFunctorIN3c108BFloat16ES5_S5_ZZZNS0_21heaviside_kernel_cudaERNS_18TensorIteratorBaseEENKUlvE_clEvENKUlvE8_clEvEUlS5_S5_E_EEEEvS7_RKT_EUliE_EEviT1_,"ax",@progbits
	.align	128
        .global         _ZN2at6native18elementwise_kernelILi128ELi4EZNS0_22gpu_kernel_impl_nocastINS0_13AUnaryFunctorIN3c108BFloat16ES5_S5_ZZZNS0_21heaviside_kernel_cudaERNS_18TensorIteratorBaseEENKUlvE_clEvENKUlvE8_clEvEUlS5_S5_E_EEEEvS7_RKT_EUliE_EEviT1_
        .type           _ZN2at6native18elementwise_kernelILi128ELi4EZNS0_22gpu_kernel_impl_nocastINS0_13AUnaryFunctorIN3c108BFloat16ES5_S5_ZZZNS0_21heaviside_kernel_cudaERNS_18TensorIteratorBaseEENKUlvE_clEvENKUlvE8_clEvEUlS5_S5_E_EEEEvS7_RKT_EUliE_EEviT1_,@function
        .size           _ZN2at6native18elementwise_kernelILi128ELi4EZNS0_22gpu_kernel_impl_nocastINS0_13AUnaryFunctorIN3c108BFloat16ES5_S5_ZZZNS0_21heaviside_kernel_cudaERNS_18TensorIteratorBaseEENKUlvE_clEvENKUlvE8_clEvEUlS5_S5_E_EEEEvS7_RKT_EUliE_EEviT1_,(.L_x_32031 - _ZN2at6native18elementwise_kernelILi128ELi4EZNS0_22gpu_kernel_impl_nocastINS0_13AUnaryFunctorIN3c108BFloat16ES5_S5_ZZZNS0_21heaviside_kernel_cudaERNS_18TensorIteratorBaseEENKUlvE_clEvENKUlvE8_clEvEUlS5_S5_E_EEEEvS7_RKT_EUliE_EEviT1_)
        .other          _ZN2at6native18elementwise_kernelILi128ELi4EZNS0_22gpu_kernel_impl_nocastINS0_13AUnaryFunctorIN3c108BFloat16ES5_S5_ZZZNS0_21heaviside_kernel_cudaERNS_18TensorIteratorBaseEENKUlvE_clEvENKUlvE8_clEvEUlS5_S5_E_EEEEvS7_RKT_EUliE_EEviT1_,@"STO_CUDA_ENTRY STV_DEFAULT"
_ZN2at6native18elementwise_kernelILi128ELi4EZNS0_22gpu_kernel_impl_nocastINS0_13AUnaryFunctorIN3c108BFloat16ES5_S5_ZZZNS0_21heaviside_kernel_cudaERNS_18TensorIteratorBaseEENKUlvE_clEvENKUlvE8_clEvEUlS5_S5_E_EEEEvS7_RKT_EUliE_EEviT1_:
.text._ZN2at6native18elementwise_kernelILi128ELi4EZNS0_22gpu_kernel_impl_nocastINS0_13AUnaryFunctorIN3c108BFloat16ES5_S5_ZZZNS0_21heaviside_kernel_cudaERNS_18TensorIteratorBaseEENKUlvE_clEvENKUlvE8_clEvEUlS5_S5_E_EEEEvS7_RKT_EUliE_EEviT1_:
[----:B------:R-:W-:Y:S01]  /*0000*/  LDC R1, c[0x0][0x28] ;  /* 0x00000a00ff017b82 */ /* 0x000fe20000000800 */
[----:B------:R-:W0:Y:S01]  /*0010*/  S2R R0, SR_CTAID.X ;  /* 0x0000000000007919 */ /* 0x000e220000002500 */
[----:B------:R-:W-:Y:S01]  /*0020*/  ULDC UR6, c[0x0][0x210] ;  /* 0x0000840000067ab9 */ /* 0x000fe20000000800 */
[----:B------:R-:W-:Y:S01]  /*0030*/  ULDC.64 UR4, c[0x0][0x208] ;  /* 0x0000820000047ab9 */ /* 0x000fe20000000a00 */
[----:B------:R-:W-:Y:S01]  /*0040*/  ULDC.U16 UR7, c[0x0][0x422] ;  /* 0x0001088000077ab9 */ /* 0x000fe20000000400 */
[----:B------:R-:W0:Y:S01]  /*0050*/  S2R R3, SR_TID.X ;  /* 0x0000000000037919 */ /* 0x000e220000002100 */
[----:B------:R-:W-:Y:S01]  /*0060*/  BSSY B0, `(.L_x_2064) ;  /* 0x0000140000007945 */ /* 0x000fe20003800000 */
[----:B0-----:R-:W-:-:S04]  /*0070*/  LEA R0, R0, R3, 0x9 ;  /* 0x0000000300007211 */ /* 0x001fc800078e48ff */
[----:B------:R-:W-:-:S13]  /*0080*/  ISETP.GE.AND P0, PT, R0, UR6, PT ;  /* 0x0000000600007c0c */ /* 0x000fda000bf06270 */
[----:B------:R-:W-:Y:S05]  /*0090*/  @P0 BRA `(.L_x_2065) ;  /* 0x0000001000f00947 */ /* 0x000fea0003800000 */
[----:B------:R-:W0:Y:S01]  /*00a0*/  LDC R8, c[0x0][0x218] ;  /* 0x00008600ff087b82 */ /* 0x000e220000000800 */
[----:B------:R-:W-:Y:S02]  /*00b0*/  CS2R R2, SRZ ;  /* 0x0000000000027805 */ /* 0x000fe4000001ff00 */
[----:B0-----:R-:W-:-:S13]  /*00c0*/  ISETP.NE.AND P0, PT, R8, RZ, PT ;  /* 0x000000ff0800720c */ /* 0x001fda0003f05270 */
[----:B------:R-:W-:Y:S05]  /*00d0*/  @!P0 BRA `(.L_x_2066) ;  /* 0x0000001000a88947 */ /* 0x000fea0003800000 */
[----:B------:R-:W-:Y:S01]  /*00e0*/  HFMA2.MMA R2, -RZ, RZ, 0, 0 ;  /* 0x00000000ff027435 */ /* 0x000fe200000001ff */
[----:B------:R-:W-:Y:S01]  /*00f0*/  MOV R3, R0 ;  /* 0x0000000000037202 */ /* 0x000fe20000000f00 */
[----:B------:R-:W-:Y:S01]  /*0100*/  ULDC.64 UR8, c[0x0][0x220] ;  /* 0x0000880000087ab9 */ /* 0x000fe20000000a00 */
[----:B------:R-:W-:-:S07]  /*0110*/  ISETP.NE.AND P0, PT, R8, 0x1, PT ;  /* 0x000000010800780c */ /* 0x000fce0003f05270 */
        /* <DEDUP_REMOVED lines=283> */
[----:B------:R-:W1:Y:S08]  /*12d0*/  @P0 LDC R15, c[0x0][0x33c] ;  /* 0x0000cf00ff0f0b82 */ /* 0x000e700000000800 */
[----:B------:R-:W2:Y:S01]  /*12e0*/  @P0 LDC.64 R6, c[0x0][0x408] ;  /* 0x00010200ff060b82 */ /* 0x000ea20000000a00 */
[----:B0-----:R-:W-:-:S05]  /*12f0*/  @P0 IMAD.HI.U32 R4, R9, R12, R8 ;  /* 0x0000000c09040227 */ /* 0x001fca00078e0008 */
[----:B------:R-:W-:Y:S01]  /*1300*/  @P0 SHF.R.U32.HI R8, RZ, R13, R4 ;  /* 0x0000000dff080219 */ /* 0x000fe20000011604 */
[----:B------:R-:W-:-:S03]  /*1310*/  IMAD R4, R11, UR10, R5 ;  /* 0x0000000a0b047c24 */ /* 0x000fc6000f8e0205 */
[----:B------:R-:W-:Y:S01]  /*1320*/  @P0 IADD3 R8, -R8, RZ, RZ ;  /* 0x000000ff08080210 */ /* 0x000fe20007ffe1ff */
[C---:B------:R-:W-:Y:S02]  /*1330*/  IMAD R3, R4.reuse, UR8, R3 ;  /* 0x0000000804037c24 */ /* 0x040fe4000f8e0203 */
[----:B------:R-:W-:Y:S02]  /*1340*/  IMAD R2, R4, UR9, R2 ;  /* 0x0000000904027c24 */ /* 0x000fe4000f8e0202 */
[----:B-1----:R-:W-:-:S04]  /*1350*/  @P0 IMAD R8, R8, R15, R9 ;  /* 0x0000000f08080224 */ /* 0x002fc800078e0209 */
[C---:B--2---:R-:W-:Y:S02]  /*1360*/  @P0 IMAD R3, R8.reuse, R6, R3 ;  /* 0x0000000608030224 */ /* 0x044fe400078e0203 */
[----:B------:R-:W-:-:S07]  /*1370*/  @P0 IMAD R2, R8, R7, R2 ;  /* 0x0000000708020224 */ /* 0x000fce00078e0202 */
.L_x_2066:
[----:B------:R-:W-:Y:S02]  /*1380*/  ULDC.64 UR8, c[0x0][0x418] ;  /* 0x0001060000087ab9 */ /* 0x000fe40000000a00 */
[----:B------:R-:W-:-:S04]  /*1390*/  IADD3 R4, P0, R2, UR8, RZ ;  /* 0x0000000802047c10 */ /* 0x000fc8000ff1e0ff */
[----:B------:R-:W-:-:S05]  /*13a0*/  IADD3.X R5, RZ, UR9, RZ, P0, !PT ;  /* 0x00000009ff057c10 */ /* 0x000fca00087fe4ff */
[----:B------:R-:W2:Y:S01]  /*13b0*/  LDG.E.U16 R7, desc[UR4][R4.64] ;  /* 0x0000000404077981 */ /* 0x000ea2000c1e1500 */
[----:B------:R-:W-:Y:S01]  /*13c0*/  USHF.L.U32 UR8, UR7, 0x10, URZ ;  /* 0x0000001007087899 */ /* 0x000fe2000800063f */
[----:B------:R-:W-:-:S05]  /*13d0*/  IADD3 R0, R0, 0x80, RZ ;  /* 0x0000008000007810 */ /* 0x000fca0007ffe0ff */
[----:B------:R-:W-:-:S13]  /*13e0*/  FSETP.NEU.FTZ.AND P0, PT, RZ, UR8, PT ;  /* 0x00000008ff007c0b */ /* 0x000fda000bf1d000 */
[----:B------:R-:W-:Y:S01]  /*13f0*/  @P0 FSET.BF.LT.FTZ.AND R6, RZ, UR8, PT ;  /* 0x00000008ff060c0a */ /* 0x000fe2000b811000 */
[----:B------:R-:W-:Y:S02]  /*1400*/  ULDC.64 UR8, c[0x0][0x410] ;  /* 0x0001040000087ab9 */ /* 0x000fe40000000a00 */
[----:B------:R-:W-:Y:S02]  /*1410*/  IADD3 R2, P1, R3, UR8, RZ ;  /* 0x0000000803027c10 */ /* 0x000fe4000ff3e0ff */
[----:B------:R-:W-:Y:S02]  /*1420*/  @P0 F2FP.BF16.F32.PACK_AB R6, RZ, R6 ;  /* 0x00000006ff06023e */ /* 0x000fe400000010ff */
[----:B------:R-:W-:Y:S02]  /*1430*/  IADD3.X R3, RZ, UR9, RZ, P1, !PT ;  /* 0x00000009ff037c10 */ /* 0x000fe40008ffe4ff */
[----:B--2---:R-:W-:-:S05]  /*1440*/  @P0 PRMT R7, R6, 0x7610, R7 ;  /* 0x0000761006070816 */ /* 0x004fca0000000007 */
[----:B------:R0:W-:Y:S02]  /*1450*/  STG.E.U16 desc[UR4][R2.64], R7 ;  /* 0x0000000702007986 */ /* 0x0001e4000c101504 */
.L_x_2065:
[----:B------:R-:W-:Y:S05]  /*1460*/  BSYNC B0 ;  /* 0x0000000000007941 */ /* 0x000fea0003800000 */
.L_x_2064:
[----:B------:R-:W-:Y:S01]  /*1470*/  ISETP.GE.AND P0, PT, R0, UR6, PT ;  /* 0x0000000600007c0c */ /* 0x000fe2000bf06270 */
[----:B------:R-:W-:-:S12]  /*1480*/  BSSY B0, `(.L_x_2067) ;  /* 0x000027c000007945 */ /* 0x000fd80003800000 */
[----:B------:R-:W-:Y:S05]  /*1490*/  @P0 BRA `(.L_x_2068) ;  /* 0x0000002400e80947 */ /* 0x000fea0003800000 */
[----:B------:R-:W1:Y:S01]  /*14a0*/  LDC R8, c[0x0][0x218] ;  /* 0x00008600ff087b82 */ /* 0x000e620000000800 */
[----:B0-----:R-:W-:Y:S02]  /*14b0*/  CS2R R2, SRZ ;  /* 0x0000000000027805 */ /* 0x001fe4000001ff00 */
[----:B-1----:R-:W-:-:S13]  /*14c0*/  ISETP.NE.AND P0, PT, R8, RZ, PT ;  /* 0x000000ff0800720c */ /* 0x002fda0003f05270 */
[----:B------:R-:W-:Y:S05]  /*14d0*/  @!P0 BRA `(.L_x_2069) ;  /* 0x0000001000a88947 */ /* 0x000fea0003800000 */
[----:B------:R-:W-:Y:S01]  /*14e0*/  HFMA2.MMA R2, -RZ, RZ, 0, 0 ;  /* 0x00000000ff027435 */ /* 0x000fe200000001ff */
[----:B------:R-:W-:Y:S01]  /*14f0*/  IMAD.MOV.U32 R3, RZ, RZ, R0 ;  /* 0x000000ffff037224 */ /* 0x000fe200078e0000 */
        /* <DEDUP_REMOVED lines=296> */
.L_x_2069:
[----:B------:R-:W-:Y:S02]  /*2780*/  ULDC.64 UR8, c[0x0][0x418] ;  /* 0x0001060000087ab9 */ /* 0x000fe40000000a00 */
[----:B------:R-:W-:-:S04]  /*2790*/  IADD3 R4, P0, R2, UR8, RZ ;  /* 0x0000000802047c10 */ /* 0x000fc8000ff1e0ff */
[----:B------:R-:W-:-:S05]  /*27a0*/  IADD3.X R5, RZ, UR9, RZ, P0, !PT ;  /* 0x00000009ff057c10 */ /* 0x000fca00087fe4ff */
[----:B------:R-:W2:Y:S01]  /*27b0*/  LDG.E.U16 R7, desc[UR4][R4.64] ;  /* 0x0000000404077981 */ /* 0x000ea2000c1e1500 */
[----:B------:R-:W-:Y:S01]  /*27c0*/  USHF.L.U32 UR8, UR7, 0x10, URZ ;  /* 0x0000001007087899 */ /* 0x000fe2000800063f */
[----:B------:R-:W-:-:S05]  /*27d0*/  VIADD R0, R0, 0x80 ;  /* 0x0000008000007836 */ /* 0x000fca0000000000 */
[----:B------:R-:W-:-:S13]  /*27e0*/  FSETP.NEU.FTZ.AND P1, PT, RZ, UR8, PT ;  /* 0x00000008ff007c0b */ /* 0x000fda000bf3d000 */
[----:B------:R-:W-:Y:S01]  /*27f0*/  @P1 FSET.BF.LT.FTZ.AND R6, RZ, UR8, PT ;  /* 0x00000008ff061c0a */ /* 0x000fe2000b811000 */
[----:B------:R-:W-:Y:S02]  /*2800*/  ULDC.64 UR8, c[0x0][0x410] ;  /* 0x0001040000087ab9 */ /* 0x000fe40000000a00 */
[----:B------:R-:W-:Y:S02]  /*2810*/  IADD3 R2, P0, R3, UR8, RZ ;  /* 0x0000000803027c10 */ /* 0x000fe4000ff1e0ff */
[----:B------:R-:W-:Y:S02]  /*2820*/  @P1 F2FP.BF16.F32.PACK_AB R6, RZ, R6 ;  /* 0x00000006ff06123e */ /* 0x000fe400000010ff */
[----:B------:R-:W-:Y:S02]  /*2830*/  IADD3.X R3, RZ, UR9, RZ, P0, !PT ;  /* 0x00000009ff037c10 */ /* 0x000fe400087fe4ff */
[----:B------:R-:W-:Y:S02]  /*2840*/  ISETP.GE.AND P0, PT, R0, UR6, PT ;  /* 0x0000000600007c0c */ /* 0x000fe4000bf06270 */
[----:B--2---:R-:W-:-:S05]  /*2850*/  @P1 PRMT R7, R6, 0x7610, R7 ;  /* 0x0000761006071816 */ /* 0x004fca0000000007 */
[----:B------:R1:W-:Y:S06]  /*2860*/  STG.E.U16 desc[UR4][R2.64], R7 ;  /* 0x0000000702007986 */ /* 0x0003ec000c101504 */
[----:B------:R-:W-:Y:S05]  /*2870*/  @P0 BRA `(.L_x_2068) ;  /* 0x0000001000f00947 */ /* 0x000fea0003800000 */
[----:B------:R-:W0:Y:S01]  /*2880*/  LDC R8, c[0x0][0x218] ;  /* 0x00008600ff087b82 */ /* 0x000e220000000800 */
[----:B-1----:R-:W-:Y:S02]  /*2890*/  CS2R R2, SRZ ;  /* 0x0000000000027805 */ /* 0x002fe4000001ff00 */
        /* <DEDUP_REMOVED lines=300> */
.L_x_2070:
        /* <DEDUP_REMOVED lines=14> */
.L_x_2068:
[----:B------:R-:W-:Y:S05]  /*3c40*/  BSYNC B0 ;  /* 0x0000000000007941 */ /* 0x000fea0003800000 */
.L_x_2067:
[----:B------:R-:W-:-:S13]  /*3c50*/  ISETP.GE.AND P0, PT, R0, UR6, PT ;  /* 0x0000000600007c0c */ /* 0x000fda000bf06270 */
[----:B------:R-:W-:Y:S05]  /*3c60*/  @P0 EXIT ;  /* 0x000000000000094d */ /* 0x000fea0003800000 */
[----:B------:R-:W3:Y:S01]  /*3c70*/  LDC R8, c[0x0][0x218] ;  /* 0x00008600ff087b82 */ /* 0x000ee20000000800 */
[----:B012---:R-:W-:Y:S02]  /*3c80*/  CS2R R2, SRZ ;  /* 0x0000000000027805 */ /* 0x007fe4000001ff00 */
[----:B---3--:R-:W-:-:S13]  /*3c90*/  ISETP.NE.AND P0, PT, R8, RZ, PT ;  /* 0x000000ff0800720c */ /* 0x008fda0003f05270 */
        /* <DEDUP_REMOVED lines=10> */
[----:B------:R-:W-:-:S04]  /*3d40*/  IMAD R0, R3, UR6, R0 ;  /* 0x0000000603007c24 */ /* 0x000fc8000f8e0200 */
        /* <DEDUP_REMOVED lines=89> */
[----:B------:R-:W-:Y:S01]  /*42e0*/  ISETP.NE.AND P0, PT, R8, 0x9, PT ;  /* 0x000000090800780c */ /* 0x000fe20003f05270 */
[----:B------:R-:W-:Y:S01]  /*42f0*/  ULDC UR6, c[0x0][0x27c] ;  /* 0x00009f0000067ab9 */ /* 0x000fe20000000800 */
        /* <DEDUP_REMOVED lines=183> */
[----:B------:R-:W-:Y:S02]  /*4e70*/  @P0 MOV R6, RZ ;  /* 0x000000ff00060202 */ /* 0x000fe40000000f00 */
[----:B------:R-:W-:-:S05]  /*4e80*/  IADD3 R4, -R7, RZ, RZ ;  /* 0x000000ff07047210 */ /* 0x000fca0007ffe1ff */
[----:B------:R-:W1:Y:S01]  /*4e90*/  @P0 LDC R11, c[0x0][0x33c] ;  /* 0x0000cf00ff0b0b82 */ /* 0x000e620000000800 */
[----:B------:R-:W-:Y:S01]  /*4ea0*/  IMAD R4, R4, UR8, R5 ;  /* 0x0000000804047c24 */ /* 0x000fe2000f8e0205 */
[----:B------:R-:W-:-:S03]  /*4eb0*/  ULDC.64 UR8, c[0x0][0x400] ;  /* 0x0001000000087ab9 */ /* 0x000fc60000000a00 */
        /* <DEDUP_REMOVED lines=9> */
.L_x_2071:
[----:B------:R-:W-:Y:S02]  /*4f50*/  ULDC.64 UR8, c[0x0][0x418] ;  /* 0x0001060000087ab9 */ /* 0x000fe40000000a00 */
[----:B------:R-:W-:-:S04]  /*4f60*/  IADD3 R4, P0, R2, UR8, RZ ;  /* 0x0000000802047c10 */ /* 0x000fc8000ff1e0ff */
[----:B------:R-:W-:Y:S01]  /*4f70*/  IADD3.X R5, RZ, UR9, RZ, P0, !PT ;  /* 0x00000009ff057c10 */ /* 0x000fe200087fe4ff */
[----:B------:R-:W-:Y:S01]  /*4f80*/  USHF.L.U32 UR6, UR7, 0x10, URZ ;  /* 0x0000001007067899 */ /* 0x000fe2000800063f */
[----:B------:R-:W-:-:S03]  /*4f90*/  ULDC.64 UR8, c[0x0][0x410] ;  /* 0x0001040000087ab9 */ /* 0x000fc60000000a00 */
[----:B------:R-:W2:Y:S01]  /*4fa0*/  LDG.E.U16 R7, desc[UR4][R4.64] ;  /* 0x0000000404077981 */ /* 0x000ea2000c1e1500 */
[----:B------:R-:W-:Y:S02]  /*4fb0*/  IADD3 R2, P0, R3, UR8, RZ ;  /* 0x0000000803027c10 */ /* 0x000fe4000ff1e0ff */
[----:B------:R-:W-:Y:S02]  /*4fc0*/  FSETP.NEU.FTZ.AND P1, PT, RZ, UR6, PT ;  /* 0x00000006ff007c0b */ /* 0x000fe4000bf3d000 */
[----:B------:R-:W-:-:S11]  /*4fd0*/  IADD3.X R3, RZ, UR9, RZ, P0, !PT ;  /* 0x00000009ff037c10 */ /* 0x000fd600087fe4ff */
[----:B------:R-:W-:-:S04]  /*4fe0*/  @P1 FSET.BF.LT.FTZ.AND R0, RZ, UR6, PT ;  /* 0x00000006ff001c0a */ /* 0x000fc8000b811000 */
[----:B------:R-:W-:-:S04]  /*4ff0*/  @P1 F2FP.BF16.F32.PACK_AB R0, RZ, R0 ;  /* 0x00000000ff00123e */ /* 0x000fc800000010ff */
[----:B--2---:R-:W-:-:S05]  /*5000*/  @P1 PRMT R7, R0, 0x7610, R7 ;  /* 0x0000761000071816 */ /* 0x004fca0000000007 */
[----:B------:R-:W-:Y:S01]  /*5010*/  STG.E.U16 desc[UR4][R2.64], R7 ;  /* 0x0000000702007986 */ /* 0x000fe2000c101504 */
[----:B------:R-:W-:Y:S05]  /*5020*/  EXIT ;  /* 0x000000000000794d */ /* 0x000fea0003800000 */
.L_x_2072:
        /* <DEDUP_REMOVED lines=13> */
.L_x_32031:


//--------------------- .text._ZN2at6native27unrolled_elementwise_kernelINS0_13AUnaryFunctorIN3c108BFloat16ES4_S4_ZZZNS0_21heaviside_kernel_cudaERNS_18TensorIteratorBaseEENKUlvE_clEvENKUlvE8_clEvEUlS4_S4_E_EESt5arrayIPcLm2EELi4E23TrivialOffsetCalculatorILi1EjESF_NS0_6memory15LoadWithoutCastENSG_16StoreWithoutCastEEEviT_T0_T2_T3_T4_T5_ --------------------------
	.section	.text._ZN2at6native27unrolled_elementwise_kernelINS0_13AUnaryFunctorIN3c108BFloat16ES4_S4_ZZZNS0_21heaviside_kernel_cudaERNS_18TensorIteratorBaseEENKUlvE_clEvENKUlvE8_clEvEUlS4_S4_E_EESt5arrayIPcLm2EELi4E23TrivialOffsetCalculatorILi1EjESF_NS0_6memory15LoadWithoutCastENSG_16StoreWithoutCastEEEviT_T0_T2_T3_T4_T5_,"ax",@progbits
	.align	128
        .global         _ZN2at6native27unrolled_elementwise_kernelINS0_13AUnaryFunctorIN3c108BFloat16ES4_S4_ZZZNS0_21heaviside_kernel_cudaERNS_18TensorIteratorBaseEENKUlvE_clEvENKUlvE8_clEvEUlS4_S4_E_EESt5arrayIPcLm2EELi4E23TrivialOffsetCalculatorILi1EjESF_NS0_6memory15LoadWithoutCastENSG_16StoreWithoutCastEEEviT_T0_T2_T3_T4_T5_
        .type           _ZN2at6native27unrolled_elementwise_kernelINS0_13AUnaryFunctorIN3c108BFloat16ES4_S4_ZZZNS0_21heaviside_kernel_cudaERNS_18TensorIteratorBaseEENKUlvE_clEvENKUlvE8_clEvEUlS4_S4_E_EESt5arrayIPcLm2EELi4E23TrivialOffsetCalculatorILi1EjESF_NS0_6memory15LoadWithoutCastENSG_16StoreWithoutCastEEEviT_T0_T2_T3_T4_T5_,@function
        .size           _ZN2at6native27unrolled_elementwise_kernelINS0_13AUnaryFunctorIN3c108BFloat16ES4_S4_ZZZNS0_21heaviside_kernel_cudaERNS_18TensorIteratorBaseEENKUlvE_clEvENKUlvE8_clEvEUlS4_S4_E_EESt5arrayIPcLm2EELi4E23TrivialOffsetCalculatorILi1EjESF_NS0_6memory15LoadWithoutCastENSG_16StoreWithoutCastEEEviT_T0_T2_T3_T4_T5_,(.L_x_32032 - _ZN2at6native27unrolled_elementwise_kernelINS0_13AUnaryFunctorIN3c108BFloat16ES4_S4_ZZZNS0_21heaviside_kernel_cudaERNS_18TensorIteratorBaseEENKUlvE_clEvENKUlvE8_clEvEUlS4_S4_E_EESt5arrayIPcLm2EELi4E23TrivialOffsetCalculatorILi1EjESF_NS0_6memory15LoadWithoutCastENSG_16StoreWithoutCastEEEviT_T0_T2_T3_T4_T5_)
        .other          _ZN2at6native27unrolled_elementwise_kernelINS0_13AUnaryFunctorIN3c108BFloat16ES4_S4_ZZZNS0_21heaviside_kernel_cudaERNS_18TensorIteratorBaseEENKUlvE_clEvENKUlvE8_clEvEUlS4_S4_E_EESt5arrayIPcLm2EELi4E23TrivialOffsetCalculatorILi1EjESF_NS0_6memory15LoadWithoutCastENSG_16StoreWithoutCastEEEviT_T0_T2_T3_T4_T5_,@"STO_CUDA_ENTRY STV_DEFAULT"
_ZN2at6native27unrolled_elementwise_kernelINS0_13AUnaryFunctorIN3c108BFloat16ES4_S4_ZZZNS0_21heaviside_kernel_cudaERNS_18TensorIteratorBaseEENKUlvE_clEvENKUlvE8_clEvEUlS4_S4_E_EESt5arrayIPcLm2EELi4E23TrivialOffsetCalculatorILi1EjESF_NS0_6memory15LoadWithoutCastENSG_16StoreWithoutCastEEEviT_T0_T2_T3_T4_T5_:
.text._ZN2at6native27unrolled_elementwise_kernelINS0_13AUnaryFunctorIN3c108BFloat16ES4_S4_ZZZNS0_21heaviside_kernel_cudaERNS_18TensorIteratorBaseEENKUlvE_clEvENKUlvE8_clEvEUlS4_S4_E_EESt5arrayIPcLm2EELi4E23TrivialOffsetCalculatorILi1EjESF_NS0_6memory15LoadWithoutCastENSG_16StoreWithoutCastEEEviT_T0_T2_T3_T4_T5_:
        /* <DEDUP_REMOVED lines=14> */
[----:B------:R-:W1:Y:S01]  /*00e0*/  @!P0 LDC.64 R10, c[0x0][0x220] ;  /* 0x00008800ff0a8b82 */ /* 0x000e620000000a00 */
[----:B------:R-:W-:Y:S02]  /*00f0*/  @!P0 VIADD R17, R17, 0x80 ;  /* 0x0000008011118836 */ /* 0x000fe40000000000 */
[----:B0-----:R-:W-:-:S03]  /*0100*/  @!P1 IMAD.WIDE.U32 R8, R3, 0x2, R8 ;  /* 0x0000000203089825 */ /* 0x001fc600078e0008 */
[----:B------:R-:W-:Y:S02]  /*0110*/  ISETP.GE.AND P2, PT, R17, R2, PT ;  /* 0x000000021100720c */ /* 0x000fe40003f46270 */
[----:B------:R0:W2:Y:S11]  /*0120*/  @!P1 LDG.E.U16 R5, desc[UR6][R8.64] ;  /* 0x0000000608059981 */ /* 0x0000b6000c1e1500 */
[----:B------:R-:W3:Y:S01]  /*0130*/  @!P2 LDC.64 R14, c[0x0][0x220] ;  /* 0x00008800ff0eab82 */ /* 0x000ee20000000a00 */
[----:B------:R-:W-:Y:S01]  /*0140*/  @!P2 IMAD R3, R0, 0x200, R17 ;  /* 0x000002000003a824 */ /* 0x000fe200078e0211 */
[----:B------:R-:W-:Y:S01]  /*0150*/  PRMT R4, RZ, 0x7610, R4 ;  /* 0x00007610ff047816 */ /* 0x000fe20000000004 */
[----:B-1----:R-:W-:Y:S01]  /*0160*/  @!P0 IMAD.WIDE.U32 R12, R13, 0x2, R10 ;  /* 0x000000020d0c8825 */ /* 0x002fe200078e000a */
[----:B------:R-:W-:Y:S01]  /*0170*/  ULDC.U16 UR4, c[0x0][0x216] ;  /* 0x0000858000047ab9 */ /* 0x000fe20000000400 */
[----:B------:R-:W-:-:S03]  /*0180*/  PRMT R6, RZ, 0x7610, R6 ;  /* 0x00007610ff067816 */ /* 0x000fc60000000006 */
[----:B0-----:R-:W0:Y:S01]  /*0190*/  @!P1 LDC.64 R8, c[0x0][0x218] ;  /* 0x00008600ff089b82 */ /* 0x001e220000000a00 */
[----:B---3--:R-:W-:Y:S01]  /*01a0*/  @!P2 IMAD.WIDE.U32 R14, R3, 0x2, R14 ;  /* 0x00000002030ea825 */ /* 0x008fe200078e000e */
[----:B------:R-:W-:-:S04]  /*01b0*/  PRMT R3, RZ, 0x7610, R3 ;  /* 0x00007610ff037816 */ /* 0x000fc80000000003 */
[----:B------:R-:W3:Y:S04]  /*01c0*/  @!P2 LDG.E.U16 R4, desc[UR6][R14.64] ;  /* 0x000000060e04a981 */ /* 0x000ee8000c1e1500 */
[----:B------:R1:W4:Y:S01]  /*01d0*/  @!P0 LDG.E.U16 R3, desc[UR6][R12.64] ;  /* 0x000000060c038981 */ /* 0x000322000c1e1500 */
[----:B------:R-:W-:-:S05]  /*01e0*/  @!P2 VIADD R17, R17, 0x80 ;  /* 0x000000801111a836 */ /* 0x000fca0000000000 */
[----:B------:R-:W-:-:S13]  /*01f0*/  ISETP.GE.AND P0, PT, R17, R2, PT ;  /* 0x000000021100720c */ /* 0x000fda0003f06270 */
[----:B------:R-:W0:Y:S01]  /*0200*/  @!P0 LDC.64 R10, c[0x0][0x220] ;  /* 0x00008800ff0a8b82 */ /* 0x000e220000000a00 */
[----:B------:R-:W-:Y:S01]  /*0210*/  @!P0 IMAD R17, R0, 0x200, R17 ;  /* 0x0000020000118824 */ /* 0x000fe200078e0211 */
[----:B------:R-:W-:Y:S01]  /*0220*/  USHF.L.U32 UR4, UR4, 0x10, URZ ;  /* 0x0000001004047899 */ /* 0x000fe2000800063f */
[----:B-1----:R-:W-:Y:S02]  /*0230*/  VIADD R13, R7, 0x80 ;  /* 0x00000080070d7836 */ /* 0x002fe40000000000 */
[----:B0-----:R-:W-:-:S05]  /*0240*/  @!P0 IMAD.WIDE.U32 R10, R17, 0x2, R10 ;  /* 0x00000002110a8825 */ /* 0x001fca00078e000a */
[----:B------:R0:W5:Y:S01]  /*0250*/  @!P0 LDG.E.U16 R6, desc[UR6][R10.64] ;  /* 0x000000060a068981 */ /* 0x000162000c1e1500 */
[----:B------:R-:W-:-:S04]  /*0260*/  FSETP.NEU.FTZ.AND P0, PT, RZ, UR4, PT ;  /* 0x00000004ff007c0b */ /* 0x000fc8000bf1d000 */
[CC--:B------:R-:W-:Y:S01]  /*0270*/  ISETP.GE.OR P2, PT, R7.reuse, R2.reuse, !P0 ;  /* 0x000000020700720c */ /* 0x0c0fe20004746670 */
[C---:B------:R-:W-:Y:S02]  /*0280*/  VIADD R15, R7.reuse, 0x100 ;  /* 0x00000100070f7836 */ /* 0x040fe40000000000 */
[----:B0-----:R-:W-:Y:S01]  /*0290*/  VIADD R11, R7, 0x180 ;  /* 0x00000180070b7836 */ /* 0x001fe20000000000 */
[-C--:B------:R-:W-:Y:S02]  /*02a0*/  ISETP.GE.OR P3, PT, R13, R2.reuse, !P0 ;  /* 0x000000020d00720c */ /* 0x080fe40004766670 */
[-C--:B------:R-:W-:Y:S02]  /*02b0*/  ISETP.GE.OR P4, PT, R15, R2.reuse, !P0 ;  /* 0x000000020f00720c */ /* 0x080fe40004786670 */
[----:B------:R-:W-:-:S05]  /*02c0*/  ISETP.GE.OR P0, PT, R11, R2, !P0 ;  /* 0x000000020b00720c */ /* 0x000fca0004706670 */
[----:B------:R-:W-:Y:S01]  /*02d0*/  @!P2 FSET.BF.LT.FTZ.AND R10, RZ, UR4, PT ;  /* 0x00000004ff0aac0a */ /* 0x000fe2000b811000 */
[----:B------:R-:W-:-:S03]  /*02e0*/  @!P1 IMAD R11, R0, 0x200, R7 ;  /* 0x00000200000b9824 */ /* 0x000fc600078e0207 */
[----:B------:R-:W-:Y:S01]  /*02f0*/  @!P2 F2FP.BF16.F32.PACK_AB R10, RZ, R10 ;  /* 0x0000000aff0aa23e */ /* 0x000fe200000010ff */
[----:B------:R-:W-:-:S04]  /*0300*/  @!P1 IMAD.WIDE.U32 R8, R11, 0x2, R8 ;  /* 0x000000020b089825 */ /* 0x000fc800078e0008 */
[----:B------:R-:W-:Y:S01]  /*0310*/  @!P1 VIADD R7, R7, 0x80 ;  /* 0x0000008007079836 */ /* 0x000fe20000000000 */
[----:B------:R-:W-:-:S04]  /*0320*/  @!P4 FSET.BF.LT.FTZ.AND R12, RZ, UR4, PT ;  /* 0x00000004ff0ccc0a */ /* 0x000fc8000b811000 */
[----:B------:R-:W-:Y:S01]  /*0330*/  @!P4 F2FP.BF16.F32.PACK_AB R12, RZ, R12 ;  /* 0x0000000cff0cc23e */ /* 0x000fe200000010ff */
[----:B------:R-:W-:Y:S01]  /*0340*/  BSSY B0, `(.L_x_2073) ;  /* 0x0000014000007945 */ /* 0x000fe20003800000 */
[----:B--2---:R-:W-:-:S05]  /*0350*/  @!P2 PRMT R5, R10, 0x7610, R5 ;  /* 0x000076100a05a816 */ /* 0x004fca0000000005 */
[----:B------:R0:W-:Y:S01]  /*0360*/  @!P1 STG.E.U16 desc[UR6][R8.64], R5 ;  /* 0x0000000508009986 */ /* 0x0001e2000c101506 */
[----:B------:R-:W-:Y:S02]  /*0370*/  ISETP.GE.AND P2, PT, R7, R2, PT ;  /* 0x000000020700720c */ /* 0x000fe40003f46270 */
[----:B------:R-:W-:-:S04]  /*0380*/  @!P3 FSET.BF.LT.FTZ.AND R10, RZ, UR4, PT ;  /* 0x00000004ff0abc0a */ /* 0x000fc8000b811000 */
[----:B------:R-:W-:Y:S02]  /*0390*/  @!P3 F2FP.BF16.F32.PACK_AB R10, RZ, R10 ;  /* 0x0000000aff0ab23e */ /* 0x000fe400000010ff */
[----:B---3--:R-:W-:Y:S02]  /*03a0*/  @!P4 PRMT R4, R12, 0x7610, R4 ;  /* 0x000076100c04c816 */ /* 0x008fe40000000004 */
[----:B------:R-:W-:Y:S02]  /*03b0*/  @!P0 FSET.BF.LT.FTZ.AND R12, RZ, UR4, PT ;  /* 0x00000004ff0c8c0a */ /* 0x000fe4000b811000 */
[----:B----4-:R-:W-:Y:S01]  /*03c0*/  @!P3 PRMT R3, R10, 0x7610, R3 ;  /* 0x000076100a03b816 */ /* 0x010fe20000000003 */
[----:B0-----:R-:W-:Y:S06]  /*03d0*/  @P2 BRA `(.L_x_2074) ;  /* 0x0000000000282947 */ /* 0x001fec0003800000 */
[----:B------:R-:W0:Y:S01]  /*03e0*/  LDC.64 R10, c[0x0][0x218] ;  /* 0x00008600ff0a7b82 */ /* 0x000e220000000a00 */
[----:B------:R-:W-:Y:S02]  /*03f0*/  IMAD R9, R0, 0x200, R7 ;  /* 0x0000020000097824 */ /* 0x000fe400078e0207 */
[----:B------:R-:W-:-:S05]  /*0400*/  VIADD R7, R7, 0x80 ;  /* 0x0000008007077836 */ /* 0x000fca0000000000 */
[----:B------:R-:W-:-:S13]  /*0410*/  ISETP.GE.AND P1, PT, R7, R2, PT ;  /* 0x000000020700720c */ /* 0x000fda0003f26270 */
[----:B------:R-:W-:Y:S02]  /*0420*/  @!P1 IMAD R5, R0, 0x200, R7 ;  /* 0x0000020000059824 */ /* 0x000fe400078e0207 */
[----:B------:R-:W-:Y:S02]  /*0430*/  @!P1 VIADD R7, R7, 0x80 ;  /* 0x0000008007079836 */ /* 0x000fe40000000000 */
[----:B0-----:R-:W-:-:S04]  /*0440*/  IMAD.WIDE.U32 R8, R9, 0x2, R10 ;  /* 0x0000000209087825 */ /* 0x001fc800078e000a */
[----:B------:R-:W-:Y:S01]  /*0450*/  @!P1 IMAD.WIDE.U32 R10, R5, 0x2, R10 ;  /* 0x00000002050a9825 */ /* 0x000fe200078e000a */
[----:B------:R0:W-:Y:S04]  /*0460*/  STG.E.U16 desc[UR6][R8.64], R3 ;  /* 0x0000000308007986 */ /* 0x0001e8000c101506 */
[----:B------:R0:W-:Y:S02]  /*0470*/  @!P1 STG.E.U16 desc[UR6][R10.64], R4 ;  /* 0x000000040a009986 */ /* 0x0001e4000c101506 */
.L_x_2074:
[----:B------:R-:W-:Y:S05]  /*0480*/  BSYNC B0 ;  /* 0x0000000000007941 */ /* 0x000fea0003800000 */
.L_x_2073:
[----:B------:R-:W-:-:S13]  /*0490*/  ISETP.GE.AND P1, PT, R7, R2, PT ;  /* 0x000000020700720c */ /* 0x000fda0003f26270 */
[----:B------:R-:W-:Y:S05]  /*04a0*/  @P1 EXIT ;  /* 0x000000000000194d */ /* 0x000fea0003800000 */
[----:B0-----:R-:W0:Y:S01]  /*04b0*/  LDC.64 R2, c[0x0][0x218] ;  /* 0x00008600ff027b82 */ /* 0x001e220000000a00 */
[----:B------:R-:W-:Y:S01]  /*04c0*/  @!P0 F2FP.BF16.F32.PACK_AB R12, RZ, R12 ;  /* 0x0000000cff0c823e */ /* 0x000fe200000010ff */
[----:B------:R-:W-:-:S03]  /*04d0*/  IMAD R7, R0, 0x200, R7 ;  /* 0x0000020000077824 */ /* 0x000fc600078e0207 */
[----:B-----5:R-:W-:Y:S01]  /*04e0*/  @!P0 PRMT R6, R12, 0x7610, R6 ;  /* 0x000076100c068816 */ /* 0x020fe20000000006 */
[----:B0-----:R-:W-:-:S05]  /*04f0*/  IMAD.WIDE.U32 R2, R7, 0x2, R2 ;  /* 0x0000000207027825 */ /* 0x001fca00078e0002 */
[----:B------:R-:W-:Y:S01]  /*0500*/  STG.E.U16 desc[UR6][R2.64], R6 ;  /* 0x0000000602007986 */ /* 0x000fe2000c101506 */
[----:B------:R-:W-:Y:S05]  /*0510*/  EXIT ;  /* 0x000000000000794d */ /* 0x000fea0003800000 */
.L_x_2075:
        /* <DEDUP_REMOVED lines=14> */
.L_x_32032:


//--------------------- .text._ZN2at6native29vectorized_elementwise_kernelILi2ENS0_13AUnaryFunctorIN3c108BFloat16ES4_S4_ZZZNS0_21heaviside_kernel_cudaERNS_18TensorIteratorBaseEENKUlvE_clEvENKUlvE8_clEvEUlS4_S4_E_EESt5arrayIPcLm2EEEEviT0_T1_ --------------------------
	.section	.text._ZN2at6native29vectorized_elementwise_kernelILi2ENS0_13AUnaryFunctorIN3c108BFloat16ES4_S4_ZZZNS0_21heaviside_kernel_cudaERNS_18TensorIteratorBaseEENKUlvE_clEvENKUlvE8_clEvEUlS4_S4_E_EESt5arrayIPcLm2EEEEviT0_T1_,"ax",@progbits
	.align	128
        .global         _ZN2at6native29vectorized_elementwise_kernelILi2ENS0_13AUnaryFunctorIN3c108BFloat16ES4_S4_ZZZNS0_21heaviside_kernel_cudaERNS_18TensorIteratorBaseEENKUlvE_clEvENKUlvE8_clEvEUlS4_S4_E_EESt5arrayIPcLm2EEEEviT0_T1_
        .type           _ZN2at6native29vectorized_elementwise_kernelILi2ENS0_13AUnaryFunctorIN3c108BFloat16ES4_S4_ZZZNS0_21heaviside_kernel_cudaERNS_18TensorIteratorBaseEENKUlvE_clEvENKUlvE8_clEvEUlS4_S4_E_EESt5arrayIPcLm2EEEEviT0_T1_,@function
        .size           _ZN2at6native29vectorized_elementwise_kernelILi2ENS0_13AUnaryFunctorIN3c108BFloat16ES4_S4_ZZZNS0_21heaviside_kernel_cudaERNS_18TensorIteratorBaseEENKUlvE_clEvENKUlvE8_clEvEUlS4_S4_E_EESt5arrayIPcLm2EEEEviT0_T1_,(.L_x_32033 - _ZN2at6native29vectorized_elementwise_kernelILi2ENS0_13AUnaryFunctorIN3c108BFloat16ES4_S4_ZZZNS0_21heaviside_kernel_cudaERNS_18TensorIteratorBaseEENKUlvE_clEvENKUlvE8_clEvEUlS4_S4_E_EESt5arrayIPcLm2EEEEviT0_T1_)
        .other          _ZN2at6native29vectorized_elementwise_kernelILi2ENS0_13AUnaryFunctorIN3c108BFloat16ES4_S4_ZZZNS0_21heaviside_kernel_cudaERNS_18TensorIteratorBaseEENKUlvE_clEvENKUlvE8_clEvEUlS4_S4_E_EESt5arrayIPcLm2EEEEviT0_T1_,@"STO_CUDA_ENTRY STV_DEFAULT"
_ZN2at6native29vectorized_elementwise_kernelILi2ENS0_13AUnaryFunctorIN3c108BFloat16ES4_S4_ZZZNS0_21heaviside_kernel_cudaERNS_18TensorIteratorBaseEENKUlvE_clEvENKUlvE8_clEvEUlS4_S4_E_EESt5arrayIPcLm2EEEEviT0_T1_:
.text._ZN2at6native29vectorized_elementwise_kernelILi2ENS0_13AUnaryFunctorIN3c108BFloat16ES4_S4_ZZZNS0_21heaviside_kernel_cudaERNS_18TensorIteratorBaseEENKUlvE_clEvENKUlvE8_clEvEUlS4_S4_E_EESt5arrayIPcLm2EEEEviT0_T1_:
[----:B------:R-:W-:Y:S01]  /*0000*/  LDC R1, c[0x0][0x28] ;  /* 0x00000a00ff017b82 */ /* 0x000fe20000000800 */
[----:B------:R-:W0:Y:S01]  /*0010*/  S2R R0, SR_CTAID.X ;  /* 0x0000000000007919 */ /* 0x000e220000002500 */
[----:B------:R-:W-:Y:S01]  /*0020*/  ULDC UR4, c[0x0][0x210] ;  /* 0x0000840000047ab9 */ /* 0x000fe20000000800 */
[----:B------:R-:W-:Y:S01]  /*0030*/  ULDC.64 UR6, c[0x0][0x208] ;  /* 0x0000820000067ab9 */ /* 0x000fe20000000a00 */
[----:B0-----:R-:W-:-:S05]  /*0040*/  IMAD.SHL.U32 R0, R0, 0x400, RZ ;  /* 0x0000040000007824 */ /* 0x001fca00078e00ff */
[----:B------:R-:W-:Y:S01]  /*0050*/  IADD3 R6, -R0, UR4, RZ ;  /* 0x0000000400067c10 */ /* 0x000fe2000fffe1ff */
[----:B------:R-:W-:-:S03]  /*0060*/  ULDC.U16 UR4, c[0x0][0x216] ;  /* 0x0000858000047ab9 */ /* 0x000fc60000000400 */
[----:B------:R-:W-:-:S13]  /*0070*/  ISETP.GE.U32.AND P0, PT, R6, 0x400, PT ;  /* 0x000004000600780c */ /* 0x000fda0003f06070 */
[----:B------:R-:W-:Y:S05]  /*0080*/  @!P0 BRA `(.L_x_2076) ;  /* 0x0000000000b08947 */ /* 0x000fea0003800000 */
[----:B------:R-:W0:Y:S01]  /*0090*/  S2R R11, SR_TID.X ;  /* 0x00000000000b7919 */ /* 0x000e220000002100 */
[----:B------:R-:W1:Y:S02]  /*00a0*/  LDC.64 R2, c[0x0][0x220] ;  /* 0x00008800ff027b82 */ /* 0x000e640000000a00 */
[----:B-1----:R-:W-:-:S04]  /*00b0*/  IMAD.WIDE R2, R0, 0x2, R2 ;  /* 0x0000000200027825 */ /* 0x002fc800078e0202 */
[----:B0-----:R-:W-:Y:S02]  /*00c0*/  IMAD.WIDE.U32 R4, R11, 0x4, R2 ;  /* 0x000000040b047825 */ /* 0x001fe400078e0002 */
[----:B------:R-:W0:Y:S03]  /*00d0*/  LDC.64 R2, c[0x0][0x218] ;  /* 0x00008600ff027b82 */ /* 0x000e260000000a00 */
[----:B------:R-:W2:Y:S04]  /*00e0*/  LDG.E R6, desc[UR6][R4.64] ;  /* 0x0000000604067981 */ /* 0x000ea8000c1e1900 */
[----:B------:R-:W3:Y:S04]  /*00f0*/  LDG.E R7, desc[UR6][R4.64+0x200] ;  /* 0x0002000604077981 */ /* 0x000ee8000c1e1900 */
[----:B------:R-:W4:Y:S04]  /*0100*/  LDG.E R8, desc[UR6][R4.64+0x400] ;  /* 0x0004000604087981 */ /* 0x000f28000c1e1900 */
[----:B------:R1:W5:Y:S01]  /*0110*/  LDG.E R9, desc[UR6][R4.64+0x600] ;  /* 0x0006000604097981 */ /* 0x000362000c1e1900 */
[----:B------:R-:W-:-:S06]  /*0120*/  USHF.L.U32 UR5, UR4, 0x10, URZ ;  /* 0x0000001004057899 */ /* 0x000fcc000800063f */
[----:B------:R-:W-:Y:S01]  /*0130*/  FSETP.NEU.FTZ.AND P0, PT, RZ, UR5, PT ;  /* 0x00000005ff007c0b */ /* 0x000fe2000bf1d000 */
[----:B0-----:R-:W-:-:S04]  /*0140*/  IMAD.WIDE.U32 R2, R0, 0x2, R2 ;  /* 0x0000000200027825 */ /* 0x001fc800078e0002 */
[----:B------:R-:W-:-:S08]  /*0150*/  IMAD.WIDE R2, R11, 0x4, R2 ;  /* 0x000000040b027825 */ /* 0x000fd000078e0202 */
[----:B------:R-:W-:Y:S02]  /*0160*/  @P0 FSET.BF.LT.FTZ.AND R10, RZ, UR5, PT ;  /* 0x00000005ff0a0c0a */ /* 0x000fe4000b811000 */
[----:B------:R-:W-:Y:S02]  /*0170*/  @P0 FSET.BF.LT.FTZ.AND R12, RZ, UR5, PT ;  /* 0x00000005ff0c0c0a */ /* 0x000fe4000b811000 */
[----:B------:R-:W-:Y:S02]  /*0180*/  @P0 FSET.BF.LT.FTZ.AND R13, RZ, UR5, PT ;  /* 0x00000005ff0d0c0a */ /* 0x000fe4000b811000 */
[C---:B--2---:R-:W-:Y:S02]  /*0190*/  PRMT R0, R6.reuse, 0x7610, R0 ;  /* 0x0000761006007816 */ /* 0x044fe40000000000 */
[----:B-1----:R-:W-:Y:S02]  /*01a0*/  PRMT R5, R6, 0x7632, R5 ;  /* 0x0000763206057816 */ /* 0x002fe40000000005 */
[----:B------:R-:W-:-:S02]  /*01b0*/  @P0 FSET.BF.LT.FTZ.AND R6, RZ, UR5, PT ;  /* 0x00000005ff060c0a */ /* 0x000fc4000b811000 */
[----:B------:R-:W-:Y:S02]  /*01c0*/  @P0 F2FP.BF16.F32.PACK_AB R5, RZ, R10 ;  /* 0x0000000aff05023e */ /* 0x000fe400000010ff */
[----:B------:R-:W-:Y:S02]  /*01d0*/  @P0 F2FP.BF16.F32.PACK_AB R0, RZ, R6 ;  /* 0x00000006ff00023e */ /* 0x000fe400000010ff */
[C---:B---3--:R-:W-:Y:S02]  /*01e0*/  PRMT R4, R7.reuse, 0x7610, R4 ;  /* 0x0000761007047816 */ /* 0x048fe40000000004 */
[----:B------:R-:W-:Y:S02]  /*01f0*/  PRMT R6, R7, 0x7632, R6 ;  /* 0x0000763207067816 */ /* 0x000fe40000000006 */
[----:B------:R-:W-:Y:S02]  /*0200*/  @P0 FSET.BF.LT.FTZ.AND R7, RZ, UR5, PT ;  /* 0x00000005ff070c0a */ /* 0x000fe4000b811000 */
[----:B------:R-:W-:-:S02]  /*0210*/  PRMT R11, R0, 0x5410, R5 ;  /* 0x00005410000b7816 */ /* 0x000fc40000000005 */
[----:B------:R-:W-:Y:S02]  /*0220*/  @P0 F2FP.BF16.F32.PACK_AB R4, RZ, R7 ;  /* 0x00000007ff04023e */ /* 0x000fe400000010ff */
[C---:B----4-:R-:W-:Y:S01]  /*0230*/  PRMT R0, R8.reuse, 0x7610, R0 ;  /* 0x0000761008007816 */ /* 0x050fe20000000000 */
[----:B------:R-:W-:Y:S01]  /*0240*/  STG.E desc[UR6][R2.64], R11 ;  /* 0x0000000b02007986 */ /* 0x000fe2000c101906 */
[----:B------:R-:W-:Y:S02]  /*0250*/  PRMT R5, R8, 0x7632, R5 ;  /* 0x0000763208057816 */ /* 0x000fe40000000005 */
[C---:B-----5:R-:W-:Y:S02]  /*0260*/  PRMT R7, R9.reuse, 0x7610, R7 ;  /* 0x0000761009077816 */ /* 0x060fe40000000007 */
[----:B------:R-:W-:Y:S02]  /*0270*/  PRMT R8, R9, 0x7632, R8 ;  /* 0x0000763209087816 */ /* 0x000fe40000000008 */
[----:B------:R-:W-:-:S02]  /*0280*/  @P0 FSET.BF.LT.FTZ.AND R9, RZ, UR5, PT ;  /* 0x00000005ff090c0a */ /* 0x000fc4000b811000 */
[-C--:B------:R-:W-:Y:S02]  /*0290*/  @P0 F2FP.BF16.F32.PACK_AB R6, RZ, R10.reuse ;  /* 0x0000000aff06023e */ /* 0x080fe400000010ff */
[----:B------:R-:W-:Y:S02]  /*02a0*/  @P0 F2FP.BF16.F32.PACK_AB R0, RZ, R9 ;  /* 0x00000009ff00023e */ /* 0x000fe400000010ff */
[----:B------:R-:W-:Y:S02]  /*02b0*/  @P0 F2FP.BF16.F32.PACK_AB R5, RZ, R10 ;  /* 0x0000000aff05023e */ /* 0x000fe400000010ff */
[----:B------:R-:W-:Y:S02]  /*02c0*/  @P0 F2FP.BF16.F32.PACK_AB R7, RZ, R12 ;  /* 0x0000000cff07023e */ /* 0x000fe400000010ff */
[----:B------:R-:W-:Y:S02]  /*02d0*/  @P0 F2FP.BF16.F32.PACK_AB R8, RZ, R13 ;  /* 0x0000000dff08023e */ /* 0x000fe400000010ff */
[----:B------:R-:W-:-:S02]  /*02e0*/  PRMT R4, R4, 0x5410, R6 ;  /* 0x0000541004047816 */ /* 0x000fc40000000006 */
[----:B------:R-:W-:Y:S02]  /*02f0*/  PRMT R0, R0, 0x5410, R5 ;  /* 0x0000541000007816 */ /* 0x000fe40000000005 */
[----:B------:R-:W-:Y:S01]  /*0300*/  PRMT R7, R7, 0x5410, R8 ;  /* 0x0000541007077816 */ /* 0x000fe20000000008 */
[----:B------:R-:W-:Y:S04]  /*0310*/  STG.E desc[UR6][R2.64+0x200], R4 ;  /* 0x0002000402007986 */ /* 0x000fe8000c101906 */
[----:B------:R-:W-:Y:S04]  /*0320*/  STG.E desc[UR6][R2.64+0x400], R0 ;  /* 0x0004000002007986 */ /* 0x000fe8000c101906 */
[----:B------:R-:W-:Y:S01]  /*0330*/  STG.E desc[UR6][R2.64+0x600], R7 ;  /* 0x0006000702007986 */ /* 0x000fe2000c101906 */
[----:B------:R-:W-:Y:S05]  /*0340*/  EXIT ;  /* 0x000000000000794d */ /* 0x000fea0003800000 */
.L_x_2076:
[----:B------:R-:W0:Y:S01]  /*0350*/  S2R R11, SR_TID.X ;  /* 0x00000000000b7919 */ /* 0x000e220000002100 */
[----:B------:R-:W-:Y:S01]  /*0360*/  BSSY B0, `(.L_x_2077) ;  /* 0x0000017000007945 */ /* 0x000fe20003800000 */
[----:B------:R-:W-:Y:S02]  /*0370*/  PRMT R7, RZ, 0x7610, R7 ;  /* 0x00007610ff077816 */ /* 0x000fe40000000007 */
[----:B------:R-:W-:Y:S02]  /*0380*/  PRMT R8, RZ, 0x7610, R8 ;  /* 0x00007610ff087816 */ /* 0x000fe40000000008 */
[----:B0-----:R-:W-:Y:S01]  /*0390*/  ISETP.GE.AND P6, PT, R11, R6, PT ;  /* 0x000000060b00720c */ /* 0x001fe20003fc6270 */
[----:B------:R-:W-:-:S12]  /*03a0*/  IMAD.MOV.U32 R13, RZ, RZ, R11 ;  /* 0x000000ffff0d7224 */ /* 0x000fd800078e000b */
[----:B------:R-:W-:Y:S01]  /*03b0*/  @!P6 IMAD.IADD R5, R0, 0x1, R13 ;  /* 0x000000010005e824 */ /* 0x000fe200078e020d */
[----:B------:R-:W0:Y:S01]  /*03c0*/  @!P6 LDC.64 R2, c[0x0][0x220] ;  /* 0x00008800ff02eb82 */ /* 0x000e220000000a00 */
[----:B------:R-:W-:-:S05]  /*03d0*/  @!P6 VIADD R13, R13, 0x80 ;  /* 0x000000800d0de836 */ /* 0x000fca0000000000 */
[----:B------:R-:W-:-:S13]  /*03e0*/  ISETP.GE.AND P0, PT, R13, R6, PT ;  /* 0x000000060d00720c */ /* 0x000fda0003f06270 */
[----:B------:R-:W-:Y:S02]  /*03f0*/  @!P0 IMAD.IADD R14, R0, 0x1, R13 ;  /* 0x00000001000e8824 */ /* 0x000fe400078e020d */
[----:B------:R-:W-:-:S05]  /*0400*/  @!P0 VIADD R13, R13, 0x80 ;  /* 0x000000800d0d8836 */ /* 0x000fca0000000000 */
[----:B------:R-:W-:-:S13]  /*0410*/  ISETP.GE.AND P1, PT, R13, R6, PT ;  /* 0x000000060d00720c */ /* 0x000fda0003f26270 */
[----:B------:R-:W-:Y:S05]  /*0420*/  @P1 BRA `(.L_x_2078) ;  /* 0x0000000000281947 */ /* 0x000fea0003800000 */
[----:B------:R-:W1:Y:S01]  /*0430*/  LDC.64 R8, c[0x0][0x220] ;  /* 0x00008800ff087b82 */ /* 0x000e620000000a00 */
[----:B------:R-:W-:Y:S02]  /*0440*/  IMAD.IADD R17, R0, 0x1, R13 ;  /* 0x0000000100117824 */ /* 0x000fe400078e020d */
[----:B------:R-:W-:-:S05]  /*0450*/  VIADD R13, R13, 0x80 ;  /* 0x000000800d0d7836 */ /* 0x000fca0000000000 */
[----:B------:R-:W-:-:S13]  /*0460*/  ISETP.GE.AND P1, PT, R13, R6, PT ;  /* 0x000000060d00720c */ /* 0x000fda0003f26270 */
[----:B------:R-:W-:Y:S02]  /*0470*/  @!P1 IMAD.IADD R19, R0, 0x1, R13 ;  /* 0x0000000100139824 */ /* 0x000fe400078e020d */
[----:B-1----:R-:W-:-:S04]  /*0480*/  IMAD.WIDE.U32 R16, R17, 0x2, R8 ;  /* 0x0000000211107825 */ /* 0x002fc800078e0008 */
[----:B------:R-:W-:Y:S02]  /*0490*/  @!P1 IMAD.WIDE.U32 R18, R19, 0x2, R8 ;  /* 0x0000000213129825 */ /* 0x000fe400078e0008 */
[----:B------:R1:W5:Y:S04]  /*04a0*/  LDG.E.U16 R8, desc[UR6][R16.64] ;  /* 0x0000000610087981 */ /* 0x000368000c1e1500 */
[----:B------:R1:W5:Y:S01]  /*04b0*/  @!P1 LDG.E.U16 R7, desc[UR6][R18.64] ;  /* 0x0000000612079981 */ /* 0x000362000c1e1500 */
[----:B------:R-:W-:-:S07]  /*04c0*/  @!P1 VIADD R13, R13, 0x80 ;  /* 0x000000800d0d9836 */ /* 0x000fce0000000000 */
.L_x_2078:
[----:B------:R-:W-:Y:S05]  /*04d0*/  BSYNC B0 ;  /* 0x0000000000007941 */ /* 0x000fea0003800000 */
.L_x_2077:
[----:B------:R-:W-:Y:S01]  /*04e0*/  ISETP.GE.AND P1, PT, R13, R6, PT ;  /* 0x000000060d00720c */ /* 0x000fe20003f26270 */
[----:B------:R-:W-:Y:S01]  /*04f0*/  BSSY B0, `(.L_x_2079) ;  /* 0x000000e000007945 */ /* 0x000fe20003800000 */
[----:B------:R-:W-:Y:S02]  /*0500*/  PRMT R9, RZ, 0x7610, R9 ;  /* 0x00007610ff097816 */ /* 0x000fe40000000009 */
[----:B------:R-:W-:-:S09]  /*0510*/  PRMT R10, RZ, 0x7610, R10 ;  /* 0x00007610ff0a7816 */ /* 0x000fd2000000000a */
[----:B------:R-:W-:Y:S05]  /*0520*/  @P1 BRA `(.L_x_2080) ;  /* 0x0000000000281947 */ /* 0x000fea0003800000 */
[----:B-1----:R-:W1:Y:S01]  /*0530*/  LDC.64 R16, c[0x0][0x220] ;  /* 0x00008800ff107b82 */ /* 0x002e620000000a00 */
[----:B------:R-:W-:Y:S02]  /*0540*/  IMAD.IADD R19, R0, 0x1, R13 ;  /* 0x0000000100137824 */ /* 0x000fe400078e020d */
[----:B------:R-:W-:-:S05]  /*0550*/  VIADD R13, R13, 0x80 ;  /* 0x000000800d0d7836 */ /* 0x000fca0000000000 */
[----:B------:R-:W-:-:S13]  /*0560*/  ISETP.GE.AND P1, PT, R13, R6, PT ;  /* 0x000000060d00720c */ /* 0x000fda0003f26270 */
[----:B------:R-:W-:Y:S02]  /*0570*/  @!P1 IMAD.IADD R15, R0, 0x1, R13 ;  /* 0x00000001000f9824 */ /* 0x000fe400078e020d */
[----:B-1----:R-:W-:-:S04]  /*0580*/  IMAD.WIDE.U32 R18, R19, 0x2, R16 ;  /* 0x0000000213127825 */ /* 0x002fc800078e0010 */
[----:B------:R-:W-:Y:S01]  /*0590*/  @!P1 IMAD.WIDE.U32 R16, R15, 0x2, R16 ;  /* 0x000000020f109825 */ /* 0x000fe200078e0010 */
[----:B------:R2:W5:Y:S04]  /*05a0*/  LDG.E.U16 R10, desc[UR6][R18.64] ;  /* 0x00000006120a7981 */ /* 0x000568000c1e1500 */
[----:B------:R2:W5:Y:S01]  /*05b0*/  @!P1 LDG.E.U16 R9, desc[UR6][R16.64] ;  /* 0x0000000610099981 */ /* 0x000562000c1e1500 */
[----:B------:R-:W-:-:S07]  /*05c0*/  @!P1 VIADD R13, R13, 0x80 ;  /* 0x000000800d0d9836 */ /* 0x000fce0000000000 */
.L_x_2080:
[----:B------:R-:W-:Y:S05]  /*05d0*/  BSYNC B0 ;  /* 0x0000000000007941 */ /* 0x000fea0003800000 */
.L_x_2079:
[----:B------:R-:W-:Y:S01]  /*05e0*/  ISETP.GE.AND P2, PT, R13, R6, PT ;  /* 0x000000060d00720c */ /* 0x000fe20003f46270 */
[----:B012---:R-:W-:Y:S01]  /*05f0*/  @!P6 IMAD.WIDE.U32 R18, R5, 0x2, R2 ;  /* 0x000000020512e825 */ /* 0x007fe200078e0002 */
[----:B------:R-:W-:Y:S01]  /*0600*/  PRMT R12, RZ, 0x7610, R12 ;  /* 0x00007610ff0c7816 */ /* 0x000fe2000000000c */
[----:B------:R-:W0:Y:S05]  /*0610*/  @!P0 LDC.64 R2, c[0x0][0x220] ;  /* 0x00008800ff028b82 */ /* 0x000e2a0000000a00 */
[----:B------:R-:W2:Y:S05]  /*0620*/  @!P6 LDG.E.U16 R12, desc[UR6][R18.64] ;  /* 0x00000006120ce981 */ /* 0x000eaa000c1e1500 */
[----:B------:R-:W-:Y:S01]  /*0630*/  @!P2 IMAD.IADD R15, R0, 0x1, R13 ;  /* 0x00000001000fa824 */ /* 0x000fe200078e020d */
[----:B------:R-:W1:Y:S01]  /*0640*/  @!P2 LDC.64 R16, c[0x0][0x220] ;  /* 0x00008800ff10ab82 */ /* 0x000e620000000a00 */
[----:B------:R-:W-:-:S05]  /*0650*/  @!P2 VIADD R13, R13, 0x80 ;  /* 0x000000800d0da836 */ /* 0x000fca0000000000 */
[----:B------:R-:W-:-:S13]  /*0660*/  ISETP.GE.AND P1, PT, R13, R6, PT ;  /* 0x000000060d00720c */ /* 0x000fda0003f26270 */
[----:B------:R-:W3:Y:S01]  /*0670*/  @!P1 LDC.64 R4, c[0x0][0x220] ;  /* 0x00008800ff049b82 */ /* 0x000ee20000000a00 */
[--C-:B------:R-:W-:Y:S01]  /*0680*/  @!P1 IMAD.IADD R21, R0, 0x1, R13.reuse ;  /* 0x0000000100159824 */ /* 0x100fe200078e020d */
[----:B------:R-:W-:Y:S01]  /*0690*/  PRMT R13, RZ, 0x7610, R13 ;  /* 0x00007610ff0d7816 */ /* 0x000fe2000000000d */
[----:B0-----:R-:W-:-:S04]  /*06a0*/  @!P0 IMAD.WIDE.U32 R2, R14, 0x2, R2 ;  /* 0x000000020e028825 */ /* 0x001fc800078e0002 */
[----:B-1----:R-:W-:Y:S01]  /*06b0*/  @!P2 IMAD.WIDE.U32 R14, R15, 0x2, R16 ;  /* 0x000000020f0ea825 */ /* 0x002fe200078e0010 */
[----:B------:R0:W4:Y:S03]  /*06c0*/  @!P0 LDG.E.U16 R13, desc[UR6][R2.64] ;  /* 0x00000006020d8981 */ /* 0x000126000c1e1500 */
[--C-:B---3--:R-:W-:Y:S01]  /*06d0*/  @!P1 IMAD.WIDE.U32 R20, R21, 0x2, R4.reuse ;  /* 0x0000000215149825 */ /* 0x108fe200078e0004 */
[----:B------:R-:W-:Y:S02]  /*06e0*/  PRMT R5, RZ, 0x7610, R5 ;  /* 0x00007610ff057816 */ /* 0x000fe40000000005 */
[----:B------:R-:W-:-:S04]  /*06f0*/  PRMT R4, RZ, 0x7610, R4 ;  /* 0x00007610ff047816 */ /* 0x000fc80000000004 */
[----:B------:R1:W3:Y:S04]  /*0700*/  @!P2 LDG.E.U16 R5, desc[UR6][R14.64] ;  /* 0x000000060e05a981 */ /* 0x0002e8000c1e1500 */
[----:B------:R-:W3:Y:S01]  /*0710*/  @!P1 LDG.E.U16 R4, desc[UR6][R20.64] ;  /* 0x0000000614049981 */ /* 0x000ee2000c1e1500 */
[----:B------:R-:W-:Y:S01]  /*0720*/  USHF.L.U32 UR4, UR4, 0x10, URZ ;  /* 0x0000001004047899 */ /* 0x000fe2000800063f */
[----:B------:R-:W-:-:S05]  /*0730*/  VIADD R17, R11, 0x100 ;  /* 0x000001000b117836 */ /* 0x000fca0000000000 */
[----:B------:R-:W-:-:S04]  /*0740*/  FSETP.NEU.FTZ.AND P0, PT, RZ, UR4, PT ;  /* 0x00000004ff007c0b */ /* 0x000fc8000bf1d000 */
[-C--:B------:R-:W-:Y:S02]  /*0750*/  ISETP.GE.OR P1, PT, R11, R6.reuse, !P0 ;  /* 0x000000060b00720c */ /* 0x080fe40004726670 */
[----:B------:R-:W-:Y:S02]  /*0760*/  ISETP.GE.OR P2, PT, R17, R6, !P0 ;  /* 0x000000061100720c */ /* 0x000fe40004746670 */
[----:B------:R-:W1:Y:S01]  /*0770*/  @!P6 LDC.64 R16, c[0x0][0x218] ;  /* 0x00008600ff10eb82 */ /* 0x000e620000000a00 */
[C---:B0-----:R-:W-:Y:S02]  /*0780*/  VIADD R3, R11.reuse, 0x180 ;  /* 0x000001800b037836 */ /* 0x041fe40000000000 */
[----:B-1----:R-:W-:-:S03]  /*0790*/  VIADD R15, R11, 0x200 ;  /* 0x000002000b0f7836 */ /* 0x002fc60000000000 */
[----:B------:R-:W-:-:S03]  /*07a0*/  ISETP.GE.OR P5, PT, R3, R6, !P0 ;  /* 0x000000060300720c */ /* 0x000fc600047a6670 */
[----:B------:R-:W-:Y:S01]  /*07b0*/  @!P1 FSET.BF.LT.FTZ.AND R2, RZ, UR4, PT ;  /* 0x00000004ff029c0a */ /* 0x000fe2000b811000 */
[----:B------:R-:W-:Y:S01]  /*07c0*/  VIADD R3, R11, 0x280 ;  /* 0x000002800b037836 */ /* 0x000fe20000000000 */
[----:B------:R-:W-:Y:S01]  /*07d0*/  ISETP.GE.OR P4, PT, R15, R6, !P0 ;  /* 0x000000060f00720c */ /* 0x000fe20004786670 */
[C---:B------:R-:W-:Y:S01]  /*07e0*/  VIADD R19, R11.reuse, 0x80 ;  /* 0x000000800b137836 */ /* 0x040fe20000000000 */
[----:B------:R-:W-:Y:S02]  /*07f0*/  @!P1 F2FP.BF16.F32.PACK_AB R14, RZ, R2 ;  /* 0x00000002ff0e923e */ /* 0x000fe400000010ff */
[----:B------:R-:W-:Y:S01]  /*0800*/  @!P2 FSET.BF.LT.FTZ.AND R2, RZ, UR4, PT ;  /* 0x00000004ff02ac0a */ /* 0x000fe2000b811000 */
[----:B------:R-:W-:Y:S01]  /*0810*/  VIADD R15, R11, 0x300 ;  /* 0x000003000b0f7836 */ /* 0x000fe20000000000 */
[----:B------:R-:W-:Y:S02]  /*0820*/  ISETP.GE.OR P3, PT, R19, R6, !P0 ;  /* 0x000000061300720c */ /* 0x000fe40004766670 */
[----:B------:R-:W-:Y:S01]  /*0830*/  @!P2 F2FP.BF16.F32.PACK_AB R2, RZ, R2 ;  /* 0x00000002ff02a23e */ /* 0x000fe200000010ff */
[----:B------:R-:W-:-:S03]  /*0840*/  @!P6 IMAD.IADD R19, R0, 0x1, R11 ;  /* 0x000000010013e824 */ /* 0x000fc600078e020b */
[----:B-----5:R-:W-:Y:S01]  /*0850*/  @!P2 PRMT R8, R2, 0x7610, R8 ;  /* 0x000076100208a816 */ /* 0x020fe20000000008 */
[----:B------:R-:W-:Y:S01]  /*0860*/  @!P6 IMAD.WIDE.U32 R16, R19, 0x2, R16 ;  /* 0x000000021310e825 */ /* 0x000fe200078e0010 */
[----:B------:R-:W-:Y:S02]  /*0870*/  ISETP.GE.OR P2, PT, R15, R6, !P0 ;  /* 0x000000060f00720c */ /* 0x000fe40004746670 */
[----:B------:R-:W-:Y:S01]  /*0880*/  @!P5 FSET.BF.LT.FTZ.AND R2, RZ, UR4, PT ;  /* 0x00000004ff02dc0a */ /* 0x000fe2000b811000 */
[----:B------:R-:W-:Y:S04]  /*0890*/  BSSY B0, `(.L_x_2081) ;  /* 0x0000044000007945 */ /* 0x000fe80003800000 */
[----:B------:R-:W-:Y:S01]  /*08a0*/  BSSY B1, `(.L_x_2082) ;  /* 0x000003c000017945 */ /* 0x000fe20003800000 */
[----:B--2---:R-:W-:-:S02]  /*08b0*/  @!P1 PRMT R12, R14, 0x7610, R12 ;  /* 0x000076100e0c9816 */ /* 0x004fc4000000000c */
[----:B------:R-:W-:Y:S01]  /*08c0*/  ISETP.GE.OR P1, PT, R3, R6, !P0 ;  /* 0x000000060300720c */ /* 0x000fe20004726670 */
[----:B------:R-:W-:-:S05]  /*08d0*/  VIADD R3, R11, 0x380 ;  /* 0x000003800b037836 */ /* 0x000fca0000000000 */
[----:B------:R-:W-:Y:S02]  /*08e0*/  ISETP.GE.OR P0, PT, R3, R6, !P0 ;  /* 0x000000060300720c */ /* 0x000fe40004706670 */
[----:B------:R-:W-:Y:S01]  /*08f0*/  @!P4 FSET.BF.LT.FTZ.AND R3, RZ, UR4, PT ;  /* 0x00000004ff03cc0a */ /* 0x000fe2000b811000 */
[----:B------:R0:W-:Y:S01]  /*0900*/  @!P6 STG.E.U16 desc[UR6][R16.64], R12 ;  /* 0x0000000c1000e986 */ /* 0x0001e2000c101506 */
[----:B------:R-:W-:Y:S02]  /*0910*/  @!P6 VIADD R11, R11, 0x80 ;  /* 0x000000800b0be836 */ /* 0x000fe40000000000 */
[----:B------:R-:W-:Y:S02]  /*0920*/  @!P4 F2FP.BF16.F32.PACK_AB R3, RZ, R3 ;  /* 0x00000003ff03c23e */ /* 0x000fe400000010ff */
[----:B------:R-:W-:Y:S02]  /*0930*/  @!P5 F2FP.BF16.F32.PACK_AB R14, RZ, R2 ;  /* 0x00000002ff0ed23e */ /* 0x000fe400000010ff */
[----:B------:R-:W-:-:S02]  /*0940*/  @!P4 PRMT R10, R3, 0x7610, R10 ;  /* 0x00007610030ac816 */ /* 0x000fc4000000000a */
[----:B------:R-:W-:Y:S02]  /*0950*/  ISETP.GE.AND P4, PT, R11, R6, PT ;  /* 0x000000060b00720c */ /* 0x000fe40003f86270 */
[----:B------:R-:W-:Y:S02]  /*0960*/  @!P3 FSET.BF.LT.FTZ.AND R2, RZ, UR4, PT ;  /* 0x00000004ff02bc0a */ /* 0x000fe4000b811000 */
[----:B------:R-:W-:Y:S02]  /*0970*/  @!P5 PRMT R7, R14, 0x7610, R7 ;  /* 0x000076100e07d816 */ /* 0x000fe40000000007 */
[----:B------:R-:W-:Y:S02]  /*0980*/  @!P3 F2FP.BF16.F32.PACK_AB R15, RZ, R2 ;  /* 0x00000002ff0fb23e */ /* 0x000fe400000010ff */
[----:B------:R-:W-:Y:S02]  /*0990*/  @!P1 FSET.BF.LT.FTZ.AND R3, RZ, UR4, PT ;  /* 0x00000004ff039c0a */ /* 0x000fe4000b811000 */
[----:B------:R-:W-:-:S02]  /*09a0*/  @!P2 FSET.BF.LT.FTZ.AND R2, RZ, UR4, PT ;  /* 0x00000004ff02ac0a */ /* 0x000fc4000b811000 */
[----:B------:R-:W-:Y:S02]  /*09b0*/  @!P0 FSET.BF.LT.FTZ.AND R14, RZ, UR4, PT ;  /* 0x00000004ff0e8c0a */ /* 0x000fe4000b811000 */
[----:B------:R-:W-:Y:S02]  /*09c0*/  @!P1 F2FP.BF16.F32.PACK_AB R3, RZ, R3 ;  /* 0x00000003ff03923e */ /* 0x000fe400000010ff */
[----:B------:R-:W-:Y:S02]  /*09d0*/  @!P2 F2FP.BF16.F32.PACK_AB R2, RZ, R2 ;  /* 0x00000002ff02a23e */ /* 0x000fe400000010ff */
[----:B------:R-:W-:Y:S02]  /*09e0*/  @!P0 F2FP.BF16.F32.PACK_AB R14, RZ, R14 ;  /* 0x0000000eff0e823e */ /* 0x000fe400000010ff */
[----:B------:R-:W-:Y:S02]  /*09f0*/  @!P1 PRMT R9, R3, 0x7610, R9 ;  /* 0x0000761003099816 */ /* 0x000fe40000000009 */
[----:B----4-:R-:W-:-:S02]  /*0a00*/  @!P3 PRMT R13, R15, 0x7610, R13 ;  /* 0x000076100f0db816 */ /* 0x010fc4000000000d */
[----:B---3--:R-:W-:Y:S02]  /*0a10*/  @!P2 PRMT R5, R2, 0x7610, R5 ;  /* 0x000076100205a816 */ /* 0x008fe40000000005 */
        /* <DEDUP_REMOVED lines=14> */
.L_x_2083:
[----:B------:R-:W-:-:S13]  /*0b00*/  ISETP.GE.AND P0, PT, R11, R6, PT ;  /* 0x000000060b00720c */ /* 0x000fda0003f06270 */
[----:B------:R-:W-:Y:S05]  /*0b10*/  @P0 BRA `(.L_x_2085) ;  /* 0x0000000000300947 */ /* 0x000fea0003800000 */
[----:B0-----:R-:W0:Y:S01]  /*0b20*/  LDC.64 R2, c[0x0][0x218] ;  /* 0x00008600ff027b82 */ /* 0x001e220000000a00 */
[----:B------:R-:W-:Y:S02]  /*0b30*/  IMAD.IADD R13, R0, 0x1, R11 ;  /* 0x00000001000d7824 */ /* 0x000fe400078e020b */
[----:B------:R-:W-:Y:S02]  /*0b40*/  VIADD R11, R11, 0x80 ;  /* 0x000000800b0b7836 */ /* 0x000fe40000000000 */
[----:B0-----:R-:W-:-:S05]  /*0b50*/  IMAD.WIDE.U32 R2, R13, 0x2, R2 ;  /* 0x000000020d027825 */ /* 0x001fca00078e0002 */
[----:B------:R1:W-:Y:S02]  /*0b60*/  STG.E.U16 desc[UR6][R2.64], R7 ;  /* 0x0000000702007986 */ /* 0x0003e4000c101506 */
.L_x_2084:
[----:B------:R-:W-:-:S13]  /*0b70*/  ISETP.GE.AND P0, PT, R11, R6, PT ;  /* 0x000000060b00720c */ /* 0x000fda0003f06270 */
[----:B------:R-:W-:Y:S05]  /*0b80*/  @P0 BRA `(.L_x_2086) ;  /* 0x0000000000340947 */ /* 0x000fea0003800000 */
[----:B01----:R-:W0:Y:S01]  /*0b90*/  LDC.64 R2, c[0x0][0x218] ;  /* 0x00008600ff027b82 */ /* 0x003e220000000a00 */
[----:B------:R-:W-:Y:S02]  /*0ba0*/  IMAD.IADD R7, R0, 0x1, R11 ;  /* 0x0000000100077824 */ /* 0x000fe400078e020b */
[----:B------:R-:W-:Y:S02]  /*0bb0*/  VIADD R11, R11, 0x80 ;  /* 0x000000800b0b7836 */ /* 0x000fe40000000000 */
[----:B0-----:R-:W-:-:S05]  /*0bc0*/  IMAD.WIDE.U32 R2, R7, 0x2, R2 ;  /* 0x0000000207027825 */ /* 0x001fca00078e0002 */
[----:B------:R1:W-:Y:S02]  /*0bd0*/  STG.E.U16 desc[UR6][R2.64], R10 ;  /* 0x0000000a02007986 */ /* 0x0003e4000c101506 */
.L_x_2085:
        /* <DEDUP_REMOVED lines=8> */
.L_x_2086:
[----:B------:R-:W-:Y:S05]  /*0c60*/  BSYNC B1 ;  /* 0x0000000000017941 */ /* 0x000fea0003800000 */
.L_x_2082:
[----:B------:R-:W-:-:S13]  /*0c70*/  ISETP.GE.AND P0, PT, R11, R6, PT ;  /* 0x000000060b00720c */ /* 0x000fda0003f06270 */
[----:B012---:R-:W0:Y:S01]  /*0c80*/  @!P0 LDC.64 R2, c[0x0][0x218] ;  /* 0x00008600ff028b82 */ /* 0x007e220000000a00 */
[----:B------:R-:W-:Y:S02]  /*0c90*/  @!P0 IMAD.IADD R7, R0, 0x1, R11 ;  /* 0x0000000100078824 */ /* 0x000fe400078e020b */
[----:B------:R-:W-:Y:S02]  /*0ca0*/  @!P0 VIADD R11, R11, 0x80 ;  /* 0x000000800b0b8836 */ /* 0x000fe40000000000 */
[----:B0-----:R-:W-:-:S05]  /*0cb0*/  @!P0 IMAD.WIDE.U32 R2, R7, 0x2, R2 ;  /* 0x0000000207028825 */ /* 0x001fca00078e0002 */
[----:B------:R2:W-:Y:S02]  /*0cc0*/  @!P0 STG.E.U16 desc[UR6][R2.64], R5 ;  /* 0x0000000502008986 */ /* 0x0005e4000c101506 */
.L_x_2087:
[----:B------:R-:W-:Y:S05]  /*0cd0*/  BSYNC B0 ;  /* 0x0000000000007941 */ /* 0x000fea0003800000 */
.L_x_2081:
        /* <DEDUP_REMOVED lines=8> */
.L_x_2088:
        /* <DEDUP_REMOVED lines=10> */
.L_x_32033:


//--------------------- .text._ZN2at6native29vectorized_elementwise_kernelILi4ENS0_13AUnaryFunctorIN3c108BFloat16ES4_S4_ZZZNS0_21heaviside_kernel_cudaERNS_18TensorIteratorBaseEENKUlvE_clEvENKUlvE8_clEvEUlS4_S4_E_EESt5arrayIPcLm2EEEEviT0_T1_ --------------------------
	.section	.text._ZN2at6native29vectorized_elementwise_kernelILi4ENS0_13AUnaryFunctorIN3c108BFloat16ES4_S4_ZZZNS0_21heaviside_kernel_cudaERNS_18TensorIteratorBaseEENKUlvE_clEvENKUlvE8_clEvEUlS4_S4_E_EESt5arrayIPcLm2EEEEviT0_T1_,"ax",@progbits
	.align	128
        .global         _ZN2at6native29vectorized_elementwise_kernelILi4ENS0_13AUnaryFunctorIN3c108BFloat16ES4_S4_ZZZNS0_21heaviside_kernel_cudaERNS_18TensorIteratorBaseEENKUlvE_clEvENKUlvE8_clEvEUlS4_S4_E_EESt5arrayIPcLm2EEEEviT0_T1_
        .type           _ZN2at6native29vectorized_elementwise_kernelILi4ENS0_13AUnaryFunctorIN3c108BFloat16ES4_S4_ZZZNS0_21heaviside_kernel_cudaERNS_18TensorIteratorBaseEENKUlvE_clEvENKUlvE8_clEvEUlS4_S4_E_EESt5arrayIPcLm2EEEEviT0_T1_,@function
        .size           _ZN2at6native29vectorized_elementwise_kernelILi4ENS0_13AUnaryFunctorIN3c108BFloat16ES4_S4_ZZZNS0_21heaviside_kernel_cudaERNS_18TensorIteratorBaseEENKUlvE_clEvENKUlvE8_clEvEUlS4_S4_E_EESt5arrayIPcLm2EEEEviT0_T1_,(.L_x_32034 - _ZN2at6native29vectorized_elementwise_kernelILi4ENS0_13AUnaryFunctorIN3c108BFloat16ES4_S4_ZZZNS0_21heaviside_kernel_cudaERNS_18TensorIteratorBaseEENKUlvE_clEvENKUlvE8_clEvEUlS4_S4_E_EESt5arrayIPcLm2EEEEviT0_T1_)
        .other          _ZN2at6native29vectorized_elementwise_kernelILi4ENS0_13AUnaryFunctorIN3c108BFloat16ES4_S4_ZZZNS0_21heaviside_kernel_cudaERNS_18TensorIteratorBaseEENKUlvE_clEvENKUlvE8_clEvEUlS4_S4_E_EESt5arrayIPcLm2EEEEviT0_T1_,@"STO_CUDA_ENTRY STV_DEFAULT"
_ZN2at6native29vectorized_elementwise_kernelILi4ENS0_13AUnaryFunctorIN3c108BFloat16ES4_S4_ZZZNS0_21heaviside_kernel_cudaERNS_18TensorIteratorBaseEENKUlvE_clEvENKUlvE8_clEvEUlS4_S4_E_EESt5arrayIPcLm2EEEEviT0_T1_:
.text._ZN2at6native29vectorized_elementwise_kernelILi4ENS0_13AUnaryFunctorIN3c108BFloat16ES4_S4_ZZZNS0_21heaviside_kernel_cudaERNS_18TensorIteratorBaseEENKUlvE_clEvENKUlvE8_clEvEUlS4_S4_E_EESt5arrayIPcLm2EEEEviT0_T1_:
        /* <DEDUP_REMOVED lines=14> */
[----:B------:R-:W2:Y:S04]  /*00e0*/  LDG.E.64 R10, desc[UR6][R8.64] ;  /* 0x00000006080a7981 */ /* 0x000ea8000c1e1b00 */
[----:B------:R1:W3:Y:S01]  /*00f0*/  LDG.E.64 R4, desc[UR6][R8.64+0x400] ;  /* 0x0004000608047981 */ /* 0x0002e2000c1e1b00 */
[----:B------:R-:W-:-:S06]  /*0100*/  USHF.L.U32 UR5, UR4, 0x10, URZ ;  /* 0x0000001004057899 */ /* 0x000fcc000800063f */
[----:B------:R-:W-:Y:S01]  /*0110*/  FSETP.NEU.FTZ.AND P0, PT, RZ, UR5, PT ;  /* 0x00000005ff007c0b */ /* 0x000fe2000bf1d000 */
[----:B0-----:R-:W-:-:S12]  /*0120*/  IMAD.WIDE.U32 R2, R0, 0x2, R2 ;  /* 0x0000000200027825 */ /* 0x001fd800078e0002 */
[----:B-1----:R-:W-:Y:S02]  /*0130*/  @P0 FSET.BF.LT.FTZ.AND R8, RZ, UR5, PT ;  /* 0x00000005ff080c0a */ /* 0x002fe4000b811000 */
[----:B------:R-:W-:Y:S01]  /*0140*/  @P0 FSET.BF.LT.FTZ.AND R12, RZ, UR5, PT ;  /* 0x00000005ff0c0c0a */ /* 0x000fe2000b811000 */
[----:B------:R-:W-:Y:S01]  /*0150*/  IMAD.WIDE R2, R7, 0x8, R2 ;  /* 0x0000000807027825 */ /* 0x000fe200078e0202 */
[----:B------:R-:W-:Y:S02]  /*0160*/  @P0 FSET.BF.LT.FTZ.AND R13, RZ, UR5, PT ;  /* 0x00000005ff0d0c0a */ /* 0x000fe4000b811000 */
[----:B------:R-:W-:Y:S02]  /*0170*/  @P0 FSET.BF.LT.FTZ.AND R14, RZ, UR5, PT ;  /* 0x00000005ff0e0c0a */ /* 0x000fe4000b811000 */
[----:B------:R-:W-:Y:S02]  /*0180*/  @P0 FSET.BF.LT.FTZ.AND R15, RZ, UR5, PT ;  /* 0x00000005ff0f0c0a */ /* 0x000fe4000b811000 */
[----:B--2---:R-:W-:-:S02]  /*0190*/  PRMT R0, R10, 0x7610, R0 ;  /* 0x000076100a007816 */ /* 0x004fc40000000000 */
[----:B------:R-:W-:Y:S02]  /*01a0*/  PRMT R6, R10, 0x7632, R6 ;  /* 0x000076320a067816 */ /* 0x000fe40000000006 */
[C---:B------:R-:W-:Y:S02]  /*01b0*/  PRMT R9, R11.reuse, 0x7610, R9 ;  /* 0x000076100b097816 */ /* 0x040fe40000000009 */
[----:B------:R-:W-:Y:S02]  /*01c0*/  PRMT R10, R11, 0x7632, R10 ;  /* 0x000076320b0a7816 */ /* 0x000fe4000000000a */
[----:B------:R-:W-:Y:S02]  /*01d0*/  @P0 FSET.BF.LT.FTZ.AND R11, RZ, UR5, PT ;  /* 0x00000005ff0b0c0a */ /* 0x000fe4000b811000 */
[----:B------:R-:W-:Y:S02]  /*01e0*/  @P0 F2FP.BF16.F32.PACK_AB R9, RZ, R8 ;  /* 0x00000008ff09023e */ /* 0x000fe400000010ff */
[----:B------:R-:W-:-:S02]  /*01f0*/  @P0 F2FP.BF16.F32.PACK_AB R0, RZ, R11 ;  /* 0x0000000bff00023e */ /* 0x000fc400000010ff */
[----:B---3--:R-:W-:Y:S02]  /*0200*/  PRMT R8, R4, 0x7632, R8 ;  /* 0x0000763204087816 */ /* 0x008fe40000000008 */
[----:B------:R-:W-:Y:S02]  /*0210*/  PRMT R11, R5, 0x7632, R11 ;  /* 0x00007632050b7816 */ /* 0x000fe4000000000b */
[-C--:B------:R-:W-:Y:S02]  /*0220*/  @P0 F2FP.BF16.F32.PACK_AB R6, RZ, R12.reuse ;  /* 0x0000000cff06023e */ /* 0x080fe400000010ff */
[-C--:B------:R-:W-:Y:S02]  /*0230*/  @P0 F2FP.BF16.F32.PACK_AB R10, RZ, R13.reuse ;  /* 0x0000000dff0a023e */ /* 0x080fe400000010ff */
[----:B------:R-:W-:Y:S02]  /*0240*/  @P0 F2FP.BF16.F32.PACK_AB R4, RZ, R12 ;  /* 0x0000000cff04023e */ /* 0x000fe400000010ff */
[----:B------:R-:W-:-:S02]  /*0250*/  @P0 F2FP.BF16.F32.PACK_AB R8, RZ, R13 ;  /* 0x0000000dff08023e */ /* 0x000fc400000010ff */
[----:B------:R-:W-:Y:S02]  /*0260*/  @P0 F2FP.BF16.F32.PACK_AB R5, RZ, R14 ;  /* 0x0000000eff05023e */ /* 0x000fe400000010ff */
[----:B------:R-:W-:Y:S02]  /*0270*/  @P0 F2FP.BF16.F32.PACK_AB R11, RZ, R15 ;  /* 0x0000000fff0b023e */ /* 0x000fe400000010ff */
[----:B------:R-:W-:Y:S02]  /*0280*/  PRMT R6, R0, 0x5410, R6 ;  /* 0x0000541000067816 */ /* 0x000fe40000000006 */
[----:B------:R-:W-:Y:S02]  /*0290*/  PRMT R7, R9, 0x5410, R10 ;  /* 0x0000541009077816 */ /* 0x000fe4000000000a */
[----:B------:R-:W-:Y:S02]  /*02a0*/  PRMT R4, R4, 0x5410, R8 ;  /* 0x0000541004047816 */ /* 0x000fe40000000008 */
[----:B------:R-:W-:Y:S01]  /*02b0*/  PRMT R5, R5, 0x5410, R11 ;  /* 0x0000541005057816 */ /* 0x000fe2000000000b */
[----:B------:R-:W-:Y:S04]  /*02c0*/  STG.E.64 desc[UR6][R2.64], R6 ;  /* 0x0000000602007986 */ /* 0x000fe8000c101b06 */
[----:B------:R-:W-:Y:S01]  /*02d0*/  STG.E.64 desc[UR6][R2.64+0x400], R4 ;  /* 0x0004000402007986 */ /* 0x000fe2000c101b06 */
[----:B------:R-:W-:Y:S05]  /*02e0*/  EXIT ;  /* 0x000000000000794d */ /* 0x000fea0003800000 */
.L_x_2089:
        /* <DEDUP_REMOVED lines=24> */
.L_x_2091:
[----:B------:R-:W-:Y:S05]  /*0470*/  BSYNC B0 ;  /* 0x0000000000007941 */ /* 0x000fea0003800000 */
.L_x_2090:
        /* <DEDUP_REMOVED lines=15> */
.L_x_2093:
[----:B------:R-:W-:Y:S05]  /*0570*/  BSYNC B0 ;  /* 0x0000000000007941 */ /* 0x000fea0003800000 */
.L_x_2092:
        /* <DEDUP_REMOVED lines=82> */
.L_x_2096:
[----:B------:R-:W-:-:S13]  /*0aa0*/  ISETP.GE.AND P0, PT, R11, R6, PT ;  /* 0x000000060b00720c */ /* 0x000fda0003f06270 */
[----:B------:R-:W-:Y:S05]  /*0ab0*/  @P0 BRA `(.L_x_2098) ;  /* 0x0000000000300947 */ /* 0x000fea0003800000 */
[----:B0-----:R-:W0:Y:S01]  /*0ac0*/  LDC.64 R2, c[0x0][0x218] ;  /* 0x00008600ff027b82 */ /* 0x001e220000000a00 */
[----:B------:R-:W-:Y:S02]  /*0ad0*/  IMAD.IADD R13, R0, 0x1, R11 ;  /* 0x00000001000d7824 */ /* 0x000fe400078e020b */
[----:B------:R-:W-:Y:S02]  /*0ae0*/  VIADD R11, R11, 0x80 ;  /* 0x000000800b0b7836 */ /* 0x000fe40000000000 */
[----:B0-----:R-:W-:-:S05]  /*0af0*/  IMAD.WIDE.U32 R2, R13, 0x2, R2 ;  /* 0x000000020d027825 */ /* 0x001fca00078e0002 */
[----:B------:R1:W-:Y:S02]  /*0b00*/  STG.E.U16 desc[UR6][R2.64], R7 ;  /* 0x0000000702007986 */ /* 0x0003e4000c101506 */
.L_x_2097:
[----:B------:R-:W-:-:S13]  /*0b10*/  ISETP.GE.AND P0, PT, R11, R6, PT ;  /* 0x000000060b00720c */ /* 0x000fda0003f06270 */
[----:B------:R-:W-:Y:S05]  /*0b20*/  @P0 BRA `(.L_x_2099) ;  /* 0x0000000000340947 */ /* 0x000fea0003800000 */
[----:B01----:R-:W0:Y:S01]  /*0b30*/  LDC.64 R2, c[0x0][0x218] ;  /* 0x00008600ff027b82 */ /* 0x003e220000000a00 */
[----:B------:R-:W-:Y:S02]  /*0b40*/  IMAD.IADD R7, R0, 0x1, R11 ;  /* 0x0000000100077824 */ /* 0x000fe400078e020b */
[----:B------:R-:W-:Y:S02]  /*0b50*/  VIADD R11, R11, 0x80 ;  /* 0x000000800b0b7836 */ /* 0x000fe40000000000 */
[----:B0-----:R-:W-:-:S05]  /*0b60*/  IMAD.WIDE.U32 R2, R7, 0x2, R2 ;  /* 0x0000000207027825 */ /* 0x001fca00078e0002 */
[----:B------:R1:W-:Y:S02]  /*0b70*/  STG.E.U16 desc[UR6][R2.64], R10 ;  /* 0x0000000a02007986 */ /* 0x0003e4000c101506 */
.L_x_2098:
        /* <DEDUP_REMOVED lines=8> */
.L_x_2099:
[----:B------:R-:W-:Y:S05]  /*0c00*/  BSYNC B1 ;  /* 0x0000000000017941 */ /* 0x000fea0003800000 */
.L_x_2095:
[----:B------:R-:W-:-:S13]  /*0c10*/  ISETP.GE.AND P0, PT, R11, R6, PT ;  /* 0x000000060b00720c */ /* 0x000fda0003f06270 */
[----:B012---:R-:W0:Y:S01]  /*0c20*/  @!P0 LDC.64 R2, c[0x0][0x218] ;  /* 0x00008600ff028b82 */ /* 0x007e220000000a00 */
[----:B------:R-:W-:Y:S02]  /*0c30*/  @!P0 IMAD.IADD R7, R0, 0x1, R11 ;  /* 0x0000000100078824 */ /* 0x000fe400078e020b */
[----:B------:R-:W-:Y:S02]  /*0c40*/  @!P0 VIADD R11, R11, 0x80 ;  /* 0x000000800b0b8836 */ /* 0x000fe40000000000 */
[----:B0-----:R-:W-:-:S05]  /*0c50*/  @!P0 IMAD.WIDE.U32 R2, R7, 0x2, R2 ;  /* 0x0000000207028825 */ /* 0x001fca00078e0002 */
[----:B------:R2:W-:Y:S02]  /*0c60*/  @!P0 STG.E.U16 desc[UR6][R2.64], R5 ;  /* 0x0000000502008986 */ /* 0x0005e4000c101506 */
.L_x_2100:
[----:B------:R-:W-:Y:S05]  /*0c70*/  BSYNC B0 ;  /* 0x0000000000007941 */ /* 0x000fea0003800000 */
.L_x_2094:
        /* <DEDUP_REMOVED lines=8> */
.L_x_2101:
        /* <DEDUP_REMOVED lines=16> */
.L_x_32034:


//--------------------- .text._ZN2at6native29vectorized_elementwise_kernelILi8ENS0_13AUnaryFunctorIN3c108BFloat16ES4_S4_ZZZNS0_21heaviside_kernel_cudaERNS_18TensorIteratorBaseEENKUlvE_clEvENKUlvE8_clEvEUlS4_S4_E_EESt5arrayIPcLm2EEEEviT0_T1_ --------------------------
	.section	.text._ZN2at6native29vectorized_elementwise_kernelILi8ENS0_13AUnaryFunctorIN3c108BFloat16ES4_S4_ZZZNS0_21heaviside_kernel_cudaERNS_18TensorIteratorBaseEENKUlvE_clEvENKUlvE8_clEvEUlS4_S4_E_EESt5arrayIPcLm2EEEEviT0_T1_,"ax",@progbits
	.align	128
        .global         _ZN2at6native29vectorized_elementwise_kernelILi8ENS0_13AUnaryFunctorIN3c108BFloat16ES4_S4_ZZZNS0_21heaviside_kernel_cudaERNS_18TensorIteratorBaseEENKUlvE_clEvENKUlvE8_clEvEUlS4_S4_E_EESt5arrayIPcLm2EEEEviT0_T1_
        .type           _ZN2at6native29vectorized_elementwise_kernelILi8ENS0_13AUnaryFunctorIN3c108BFloat16ES4_S4_ZZZNS0_21heaviside_kernel_cudaERNS_18TensorIteratorBaseEENKUlvE_clEvENKUlvE8_clEvEUlS4_S4_E_EESt5arrayIPcLm2EEEEviT0_T1_,@function
        .size           _ZN2at6native29vectorized_elementwise_kernelILi8ENS0_13AUnaryFunctorIN3c108BFloat16ES4_S4_ZZZNS0_21heaviside_kernel_cudaERNS_18TensorIteratorBaseEENKUlvE_clEvENKUlvE8_clEvEUlS4_S4_E_EESt5arrayIPcLm2EEEEviT0_T1_,(.L_x_32035 - _ZN2at6native29vectorized_elementwise_kernelILi8ENS0_13AUnaryFunctorIN3c108BFloat16ES4_S4_ZZZNS0_21heaviside_kernel_cudaERNS_18TensorIteratorBaseEENKUlvE_clEvENKUlvE8_clEvEUlS4_S4_E_EESt5arrayIPcLm2EEEEviT0_T1_)
        .other          _ZN2at6native29vectorized_elementwise_kernelILi8ENS0_13AUnaryFunctorIN3c108BFloat16ES4_S4_ZZZNS0_21heaviside_kernel_cudaERNS_18TensorIteratorBaseEENKUlvE_clEvENKUlvE8_clEvEUlS4_S4_E_EESt5arrayIPcLm2EEEEviT0_T1_,@"STO_CUDA_ENTRY STV_DEFAULT"
_ZN2at6native29vectorized_elementwise_kernelILi8ENS0_13AUnaryFunctorIN3c108BFloat16ES4_S4_ZZZNS0_21heaviside_kernel_cudaERNS_18TensorIteratorBaseEENKUlvE_clEvENKUlvE8_clEvEUlS4_S4_E_EESt5arrayIPcLm2EEEEviT0_T1_:
.text._ZN2at6native29vectorized_elementwise_kernelILi8ENS0_13AUnaryFunctorIN3c108BFloat16ES4_S4_ZZZNS0_21heaviside_kernel_cudaERNS_18TensorIteratorBaseEENKUlvE_clEvENKUlvE8_clEvEUlS4_S4_E_EESt5arrayIPcLm2EEEEviT0_T1_:
        /* <DEDUP_REMOVED lines=13> */
[----:B------:R-:W0:Y:S04]  /*00d0*/  LDC.64 R2, c[0x0][0x218] ;  /* 0x00008600ff027b82 */ /* 0x000e280000000a00 */
[----:B------:R-:W2:Y:S01]  /*00e0*/  LDG.E.128 R4, desc[UR6][R4.64] ;  /* 0x0000000604047981 */ /* 0x000ea2000c1e1d00 */
[----:B------:R-:W-:-:S06]  /*00f0*/  USHF.L.U32 UR5, UR4, 0x10, URZ ;  /* 0x0000001004057899 */ /* 0x000fcc000800063f */
[----:B------:R-:W-:-:S13]  /*0100*/  FSETP.NEU.FTZ.AND P0, PT, RZ, UR5, PT ;  /* 0x00000005ff007c0b */ /* 0x000fda000bf1d000 */
[----:B------:R-:W-:Y:S01]  /*0110*/  @P0 FSET.BF.LT.FTZ.AND R13, RZ, UR5, PT ;  /* 0x00000005ff0d0c0a */ /* 0x000fe2000b811000 */
[----:B0-----:R-:W-:Y:S01]  /*0120*/  IMAD.WIDE.U32 R2, R0, 0x2, R2 ;  /* 0x0000000200027825 */ /* 0x001fe200078e0002 */
[----:B------:R-:W-:Y:S02]  /*0130*/  @P0 FSET.BF.LT.FTZ.AND R14, RZ, UR5, PT ;  /* 0x00000005ff0e0c0a */ /* 0x000fe4000b811000 */
[----:B------:R-:W-:Y:S01]  /*0140*/  @P0 FSET.BF.LT.FTZ.AND R15, RZ, UR5, PT ;  /* 0x00000005ff0f0c0a */ /* 0x000fe2000b811000 */
[----:B------:R-:W-:Y:S01]  /*0150*/  IMAD.WIDE R2, R9, 0x10, R2 ;  /* 0x0000001009027825 */ /* 0x000fe200078e0202 */
[C---:B--2---:R-:W-:Y:S02]  /*0160*/  PRMT R8, R5.reuse, 0x7610, R8 ;  /* 0x0000761005087816 */ /* 0x044fe40000000008 */
[----:B------:R-:W-:Y:S02]  /*0170*/  PRMT R10, R5, 0x7632, R10 ;  /* 0x00007632050a7816 */ /* 0x000fe4000000000a */
[----:B------:R-:W-:-:S02]  /*0180*/  @P0 FSET.BF.LT.FTZ.AND R5, RZ, UR5, PT ;  /* 0x00000005ff050c0a */ /* 0x000fc4000b811000 */
        /* <DEDUP_REMOVED lines=8> */
[----:B------:R-:W-:Y:S02]  /*0210*/  @P0 F2FP.BF16.F32.PACK_AB R11, RZ, R13 ;  /* 0x0000000dff0b023e */ /* 0x000fe400000010ff */
[----:B------:R-:W-:Y:S02]  /*0220*/  @P0 F2FP.BF16.F32.PACK_AB R7, RZ, R14 ;  /* 0x0000000eff07023e */ /* 0x000fe400000010ff */
[----:B------:R-:W-:Y:S02]  /*0230*/  @P0 F2FP.BF16.F32.PACK_AB R12, RZ, R15 ;  /* 0x0000000fff0c023e */ /* 0x000fe400000010ff */
[----:B------:R-:W-:-:S02]  /*0240*/  PRMT R4, R4, 0x5410, R0 ;  /* 0x0000541004047816 */ /* 0x000fc40000000000 */
[----:B------:R-:W-:Y:S02]  /*0250*/  PRMT R5, R8, 0x5410, R10 ;  /* 0x0000541008057816 */ /* 0x000fe4000000000a */
[----:B------:R-:W-:Y:S02]  /*0260*/  PRMT R6, R6, 0x5410, R11 ;  /* 0x0000541006067816 */ /* 0x000fe4000000000b */
[----:B------:R-:W-:-:S05]  /*0270*/  PRMT R7, R7, 0x5410, R12 ;  /* 0x0000541007077816 */ /* 0x000fca000000000c */
[----:B------:R-:W-:Y:S01]  /*0280*/  STG.E.128 desc[UR6][R2.64], R4 ;  /* 0x0000000402007986 */ /* 0x000fe2000c101d06 */
[----:B------:R-:W-:Y:S05]  /*0290*/  EXIT ;  /* 0x000000000000794d */ /* 0x000fea0003800000 */
.L_x_2102:
        /* <DEDUP_REMOVED lines=24> */
.L_x_2104:
[----:B------:R-:W-:Y:S05]  /*0420*/  BSYNC B0 ;  /* 0x0000000000007941 */ /* 0x000fea0003800000 */
.L_x_2103:
        /* <DEDUP_REMOVED lines=15> */
.L_x_2106:
[----:B------:R-:W-:Y:S05]  /*0520*/  BSYNC B0 ;  /* 0x0000000000007941 */ /* 0x000fea0003800000 */
.L_x_2105:
        /* <DEDUP_REMOVED lines=82> */
.L_x_2109:
[----:B------:R-:W-:-:S13]  /*0a50*/  ISETP.GE.AND P0, PT, R11, R6, PT ;  /* 0x000000060b00720c */ /* 0x000fda0003f06270 */
[----:B------:R-:W-:Y:S05]  /*0a60*/  @P0 BRA `(.L_x_2111) ;  /* 0x0000000000300947 */ /* 0x000fea0003800000 */
[----:B0-----:R-:W0:Y:S01]  /*0a70*/  LDC.64 R2, c[0x0][0x218] ;  /* 0x00008600ff027b82 */ /* 0x001e220000000a00 */
[----:B------:R-:W-:Y:S02]  /*0a80*/  IMAD.IADD R13, R0, 0x1, R11 ;  /* 0x00000001000d7824 */ /* 0x000fe400078e020b */
[----:B------:R-:W-:Y:S02]  /*0a90*/  VIADD R11, R11, 0x80 ;  /* 0x000000800b0b7836 */ /* 0x000fe40000000000 */
[----:B0-----:R-:W-:-:S05]  /*0aa0*/  IMAD.WIDE.U32 R2, R13, 0x2, R2 ;  /* 0x000000020d027825 */ /* 0x001fca00078e0002 */
[----:B------:R1:W-:Y:S02]  /*0ab0*/  STG.E.U16 desc[UR6][R2.64], R7 ;  /* 0x0000000702007986 */ /* 0x0003e4000c101506 */
.L_x_2110:
[----:B------:R-:W-:-:S13]  /*0ac0*/  ISETP.GE.AND P0, PT, R11, R6, PT ;  /* 0x000000060b00720c */ /* 0x000fda0003f06270 */
[----:B------:R-:W-:Y:S05]  /*0ad0*/  @P0 BRA `(.L_x_2112) ;  /* 0x0000000000340947 */ /* 0x000fea0003800000 */
[----:B01----:R-:W0:Y:S01]  /*0ae0*/  LDC.64 R2, c[0x0][0x218] ;  /* 0x00008600ff027b82 */ /* 0x003e220000000a00 */
[----:B------:R-:W-:Y:S02]  /*0af0*/  IMAD.IADD R7, R0, 0x1, R11 ;  /* 0x0000000100077824 */ /* 0x000fe400078e020b */
[----:B------:R-:W-:Y:S02]  /*0b00*/  VIADD R11, R11, 0x80 ;  /* 0x000000800b0b7836 */ /* 0x000fe40000000000 */
[----:B0-----:R-:W-:-:S05]  /*0b10*/  IMAD.WIDE.U32 R2, R7, 0x2, R2 ;  /* 0x0000000207027825 */ /* 0x001fca00078e0002 */
[----:B------:R1:W-:Y:S02]  /*0b20*/  STG.E.U16 desc[UR6][R2.64], R10 ;  /* 0x0000000a02007986 */ /* 0x0003e4000c101506 */
.L_x_2111:
        /* <DEDUP_REMOVED lines=8> */
.L_x_2112:
[----:B------:R-:W-:Y:S05]  /*0bb0*/  BSYNC B1 ;  /* 0x0000000000017941 */ /* 0x000fea0003800000 */
.L_x_2108:
[----:B------:R-:W-:-:S13]  /*0bc0*/  ISETP.GE.AND P0, PT, R11, R6, PT ;  /* 0x000000060b00720c */ /* 0x000fda0003f06270 */
[----:B012---:R-:W0:Y:S01]  /*0bd0*/  @!P0 LDC.64 R2, c[0x0][0x218] ;  /* 0x00008600ff028b82 */ /* 0x007e220000000a00 */
[----:B------:R-:W-:Y:S02]  /*0be0*/  @!P0 IMAD.IADD R7, R0, 0x1, R11 ;  /* 0x0000000100078824 */ /* 0x000fe400078e020b */
[----:B------:R-:W-:Y:S02]  /*0bf0*/  @!P0 VIADD R11, R11, 0x80 ;  /* 0x000000800b0b8836 */ /* 0x000fe40000000000 */
[----:B0-----:R-:W-:-:S05]  /*0c00*/  @!P0 IMAD.WIDE.U32 R2, R7, 0x2, R2 ;  /* 0x0000000207028825 */ /* 0x001fca00078e0002 */
[----:B------:R2:W-:Y:S02]  /*0c10*/  @!P0 STG.E.U16 desc[UR6][R2.64], R5 ;  /* 0x0000000502008986 */ /* 0x0005e4000c101506 */
.L_x_2113:
[----:B------:R-:W-:Y:S05]  /*0c20*/  BSYNC B0 ;  /* 0x0000000000007941 */ /* 0x000fea0003800000 */
.L_x_2107:
        /* <DEDUP_REMOVED lines=8> */
.L_x_2114:
        /* <DEDUP_REMOVED lines=13> */
.L_x_32035:


//--------------------- .text._ZN2at6native18elementwise_kernelILi128ELi4EZNS0_15gpu_kernel_implINS0_13BinaryFunctorIbbbZZZNS0_21heaviside_kernel_cudaERNS_18TensorIteratorBaseEENKUlvE_clEvENKUlvE7_clEvEUlbbE_EEEEvS5_RKT_EUliE_EEviT1_ --------------------------
	.section	.text._ZN2at6native18elementwise_kernelILi128ELi4EZNS0_15gpu_kernel_implINS0_13BinaryFunctorIbbbZZZNS0_21heaviside_kernel_cudaERNS_18TensorIteratorBaseEENKUlvE_clEvENKUlvE7_clEvEUlbbE_EEEEvS5_RKT_EUliE_EEviT1_,"ax",@progbits
	.align	128
        .global         _ZN2at6native18elementwise_kernelILi128ELi4EZNS0_15gpu_kernel_implINS0_13BinaryFunctorIbbbZZZNS0_21heaviside_kernel_cudaERNS_18TensorIteratorBaseEENKUlvE_clEvENKUlvE7_clEvEUlbbE_EEEEvS5_RKT_EUliE_EEviT1_
        .type           _ZN2at6native18elementwise_kernelILi128ELi4EZNS0_15gpu_kernel_implINS0_13BinaryFunctorIbbbZZZNS0_21heaviside_kernel_cudaERNS_18TensorIteratorBaseEENKUlvE_clEvENKUlvE7_clEvEUlbbE_EEEEvS5_RKT_EUliE_EEviT1_,@function
        .size           _ZN2at6native18elementwise_kernelILi128ELi4EZNS0_15gpu_kernel_implINS0_13BinaryFunctorIbbbZZZNS0_21heaviside_kernel_cudaERNS_18TensorIteratorBaseEENKUlvE_clEvENKUlvE7_clEvEUlbbE_EEEEvS5_RKT_EUliE_EEviT1_,(.L_x_32036 - _ZN2at6native18elementwise_kernelILi128ELi4EZNS0_15gpu_kernel_implINS0_13BinaryFunctorIbbbZZZNS0_21heaviside_kernel_cudaERNS_18TensorIteratorBaseEENKUlvE_clEvENKUlvE7_clEvEUlbbE_EEEEvS5_RKT_EUliE_EEviT1_)
        .other          _ZN2at6native18elementwise_kernelILi128ELi4EZNS0_15gpu_kernel_implINS0_13BinaryFunctorIbbbZZZNS0_21heaviside_kernel_cudaERNS_18TensorIteratorBaseEENKUlvE_clEvENKUlvE7_clEvEUlbbE_EEEEvS5_RKT_EUliE_EEviT1_,@"STO_CUDA_ENTRY STV_DEFAULT"
_ZN2at6native18elementwise_kernelILi128ELi4EZNS0_15gpu_kernel_implINS0_13BinaryFunctorIbbbZZZNS0_21heaviside_kernel_cudaERNS_18TensorIteratorBaseEENKUlvE_clEvENKUlvE7_clEvEUlbbE_EEEEvS5_RKT_EUliE_EEviT1_:
.text._ZN2at6native18elementwise_kernelILi128ELi4EZNS0_15gpu_kernel_implINS0_13BinaryFunctorIbbbZZZNS0_21heaviside_kernel_cudaERNS_18TensorIteratorBaseEENKUlvE_clEvENKUlvE7_clEvEUlbbE_EEEEvS5_RKT_EUliE_EEviT1_:
        /* <DEDUP_REMOVED lines=365> */
.L_x_2117:
        /* <DEDUP_REMOVED lines=18> */
[----:B------:R-:W2:Y:S02]  /*17f0*/  LDG.E.U8 R2, desc[UR36][R2.64] ;  /* 0x0000002402027981 */ /* 0x000ea4000c1e1100 */
[----:B--2---:R-:W-:-:S04]  /*1800*/  ISETP.NE.AND P0, PT, R2, RZ, PT ;  /* 0x000000ff0200720c */ /* 0x004fc80003f05270 */
[----:B------:R-:W-:Y:S01]  /*1810*/  P2R R19, PR, RZ, 0x1 ;  /* 0x00000001ff137803 */ /* 0x000fe20000000000 */
[----:B------:R-:W-:Y:S08]  /*1820*/  BRA `(.L_x_2123) ;  /* 0x0000000c00d47947 */ /* 0x000ff00003800000 */
.L_x_2121:
[----:B------:R-:W2:Y:S02]  /*1830*/  LDG.E.U8 R2, desc[UR36][R2.64] ;  /* 0x0000002402027981 */ /* 0x000ea4000c1e1100 */
[----:B--2---:R-:W-:-:S04]  /*1840*/  ISETP.NE.AND P0, PT, R2, RZ, PT ;  /* 0x000000ff0200720c */ /* 0x004fc80003f05270 */
[----:B------:R-:W-:Y:S01]  /*1850*/  P2R R19, PR, RZ, 0x1 ;  /* 0x00000001ff137803 */ /* 0x000fe20000000000 */
[----:B------:R-:W-:Y:S08]  /*1860*/  BRA `(.L_x_2123) ;  /* 0x0000000c00c47947 */ /* 0x000ff00003800000 */
.L_x_2120:
[----:B------:R-:W-:-:S13]  /*1870*/  ISETP.NE.AND P0, PT, R4, 0x2, PT ;  /* 0x000000020400780c */ /* 0x000fda0003f05270 */
[----:B------:R-:W-:Y:S05]  /*1880*/  @!P0 BRA `(.L_x_2124) ;  /* 0x0000000000348947 */ /* 0x000fea0003800000 */
[----:B------:R-:W-:-:S13]  /*1890*/  ISETP.NE.AND P0, PT, R4, 0x3, PT ;  /* 0x000000030400780c */ /* 0x000fda0003f05270 */
[----:B------:R-:W-:Y:S05]  /*18a0*/  @!P0 BRA `(.L_x_2125) ;  /* 0x00000000001c8947 */ /* 0x000fea0003800000 */
[----:B------:R-:W-:-:S13]  /*18b0*/  ISETP.NE.AND P0, PT, R4, 0x4, PT ;  /* 0x000000040400780c */ /* 0x000fda0003f05270 */
[----:B------:R-:W-:Y:S05]  /*18c0*/  @P0 BRA `(.L_x_2122) ;  /* 0x0000000c00400947 */ /* 0x000fea0003800000 */
[----:B------:R-:W2:Y:S02]  /*18d0*/  LDG.E.64 R2, desc[UR36][R2.64] ;  /* 0x0000002402027981 */ /* 0x000ea4000c1e1b00 */
[----:B--2---:R-:W-:-:S04]  /*18e0*/  ISETP.NE.U32.AND P0, PT, R2, RZ, PT ;  /* 0x000000ff0200720c */ /* 0x004fc80003f05070 */
[----:B------:R-:W-:-:S04]  /*18f0*/  ISETP.NE.AND.EX P0, PT, R3, RZ, PT, P0 ;  /* 0x000000ff0300720c */ /* 0x000fc80003f05300 */
[----:B------:R-:W-:Y:S01]  /*1900*/  P2R R19, PR, RZ, 0x1 ;  /* 0x00000001ff137803 */ /* 0x000fe20000000000 */
[----:B------:R-:W-:Y:S08]  /*1910*/  BRA `(.L_x_2123) ;  /* 0x0000000c00987947 */ /* 0x000ff00003800000 */
.L_x_2125:
[----:B------:R-:W2:Y:S02]  /*1920*/  LDG.E R2, desc[UR36][R2.64] ;  /* 0x0000002402027981 */ /* 0x000ea4000c1e1900 */
[----:B--2---:R-:W-:-:S04]  /*1930*/  ISETP.NE.AND P0, PT, R2, RZ, PT ;  /* 0x000000ff0200720c */ /* 0x004fc80003f05270 */
[----:B------:R-:W-:Y:S01]  /*1940*/  P2R R19, PR, RZ, 0x1 ;  /* 0x00000001ff137803 */ /* 0x000fe20000000000 */
[----:B------:R-:W-:Y:S08]  /*1950*/  BRA `(.L_x_2123) ;  /* 0x0000000c00887947 */ /* 0x000ff00003800000 */
.L_x_2124:
[----:B------:R-:W2:Y:S02]  /*1960*/  LDG.E.U16 R2, desc[UR36][R2.64] ;  /* 0x0000002402027981 */ /* 0x000ea4000c1e1500 */
[----:B--2---:R-:W-:-:S04]  /*1970*/  ISETP.NE.AND P0, PT, R2, RZ, PT ;  /* 0x000000ff0200720c */ /* 0x004fc80003f05270 */
[----:B------:R-:W-:Y:S01]  /*1980*/  P2R R19, PR, RZ, 0x1 ;  /* 0x00000001ff137803 */ /* 0x000fe20000000000 */
[----:B------:R-:W-:Y:S08]  /*1990*/  BRA `(.L_x_2123) ;  /* 0x0000000c00787947 */ /* 0x000ff00003800000 */
.L_x_2119:
[----:B------:R-:W-:-:S13]  /*19a0*/  ISETP.GT.AND P0, PT, R4, 0x6, PT ;  /* 0x000000060400780c */ /* 0x000fda0003f04270 */
[----:B------:R-:W-:Y:S05]  /*19b0*/  @P0 BRA `(.L_x_2126) ;  /* 0x0000000000340947 */ /* 0x000fea0003800000 */
[----:B------:R-:W-:-:S13]  /*19c0*/  ISETP.NE.AND P0, PT, R4, 0x5, PT ;  /* 0x000000050400780c */ /* 0x000fda0003f05270 */
[----:B------:R-:W-:Y:S05]  /*19d0*/  @!P0 BRA `(.L_x_2127) ;  /* 0x0000000000188947 */ /* 0x000fea0003800000 */
[----:B------:R-:W-:-:S13]  /*19e0*/  ISETP.NE.AND P0, PT, R4, 0x6, PT ;  /* 0x000000060400780c */ /* 0x000fda0003f05270 */
[----:B------:R-:W-:Y:S05]  /*19f0*/  @P0 BRA `(.L_x_2122) ;  /* 0x0000000800f40947 */ /* 0x000fea0003800000 */
[----:B------:R-:W2:Y:S02]  /*1a00*/  LDG.E R2, desc[UR36][R2.64] ;  /* 0x0000002402027981 */ /* 0x000ea4000c1e1900 */
[----:B--2---:R-:W-:-:S04]  /*1a10*/  FSETP.NEU.FTZ.AND P0, PT, R2, RZ, PT ;  /* 0x000000ff0200720b */ /* 0x004fc80003f1d000 */
[----:B------:R-:W-:Y:S01]  /*1a20*/  P2R R19, PR, RZ, 0x1 ;  /* 0x00000001ff137803 */ /* 0x000fe20000000000 */
[----:B------:R-:W-:Y:S08]  /*1a30*/  BRA `(.L_x_2123) ;  /* 0x0000000c00507947 */ /* 0x000ff00003800000 */
.L_x_2127:
[----:B------:R-:W2:Y:S02]  /*1a40*/  LDG.E.U16 R0, desc[UR36][R2.64] ;  /* 0x0000002402007981 */ /* 0x000ea4000c1e1500 */
[----:B--2---:R-:W-:-:S05]  /*1a50*/  HADD2.F32 R0, -RZ, R0.H0_H0 ;  /* 0x20000000ff007230 */ /* 0x004fca0000004100 */
[----:B------:R-:W-:-:S04]  /*1a60*/  FSETP.NEU.FTZ.AND P0, PT, R0, RZ, PT ;  /* 0x000000ff0000720b */ /* 0x000fc80003f1d000 */
[----:B------:R-:W-:Y:S01]  /*1a70*/  P2R R19, PR, RZ, 0x1 ;  /* 0x00000001ff137803 */ /* 0x000fe20000000000 */
[----:B------:R-:W-:Y:S08]  /*1a80*/  BRA `(.L_x_2123) ;  /* 0x0000000c003c7947 */ /* 0x000ff00003800000 */
.L_x_2126:
[----:B------:R-:W-:-:S13]  /*1a90*/  ISETP.NE.AND P0, PT, R4, 0x7, PT ;  /* 0x000000070400780c */ /* 0x000fda0003f05270 */
[----:B------:R-:W-:Y:S05]  /*1aa0*/  @!P0 BRA `(.L_x_2128) ;  /* 0x0000000000548947 */ /* 0x000fea0003800000 */
[----:B------:R-:W-:-:S13]  /*1ab0*/  ISETP.NE.AND P0, PT, R4, 0x8, PT ;  /* 0x000000080400780c */ /* 0x000fda0003f05270 */
[----:B------:R-:W-:Y:S05]  /*1ac0*/  @!P0 BRA `(.L_x_2129) ;  /* 0x0000000000208947 */ /* 0x000fea0003800000 */
[----:B------:R-:W-:-:S13]  /*1ad0*/  ISETP.NE.AND P0, PT, R4, 0x9, PT ;  /* 0x000000090400780c */ /* 0x000fda0003f05270 */
[----:B------:R-:W-:Y:S05]  /*1ae0*/  @P0 BRA `(.L_x_2122) ;  /* 0x0000000800b80947 */ /* 0x000fea0003800000 */
[----:B------:R-:W2:Y:S02]  /*1af0*/  LDG.E.64 R2, desc[UR36][R2.64] ;  /* 0x0000002402027981 */ /* 0x000ea4000c1e1b00 */
[----:B--2---:R-:W-:Y:S02]  /*1b00*/  FSETP.NEU.FTZ.AND P0, PT, R2, RZ, PT ;  /* 0x000000ff0200720b */ /* 0x004fe40003f1d000 */
[----:B------:R-:W-:-:S04]  /*1b10*/  FSETP.NEU.FTZ.AND P1, PT, R3, RZ, PT ;  /* 0x000000ff0300720b */ /* 0x000fc80003f3d000 */
[----:B------:R-:W-:-:S04]  /*1b20*/  PLOP3.LUT P0, PT, P0, P1, PT, 0xa8, 0x0 ;  /* 0x000000000000781c */ /* 0x000fc80000703570 */
[----:B------:R-:W-:Y:S01]  /*1b30*/  P2R R19, PR, RZ, 0x1 ;  /* 0x00000001ff137803 */ /* 0x000fe20000000000 */
[----:B------:R-:W-:Y:S08]  /*1b40*/  BRA `(.L_x_2123) ;  /* 0x0000000c000c7947 */ /* 0x000ff00003800000 */
.L_x_2129:
[----:B------:R-:W2:Y:S02]  /*1b50*/  LDG.E R2, desc[UR36][R2.64] ;  /* 0x0000002402027981 */ /* 0x000ea4000c1e1900 */
[----:B--2---:R-:W-:-:S05]  /*1b60*/  HADD2.F32 R0, -RZ, R2.H0_H0 ;  /* 0x20000002ff007230 */ /* 0x004fca0000004100 */
[----:B------:R-:W-:Y:S01]  /*1b70*/  FSETP.NEU.FTZ.AND P0, PT, R0, RZ, PT ;  /* 0x000000ff0000720b */ /* 0x000fe20003f1d000 */
[----:B------:R-:W-:-:S12]  /*1b80*/  IMAD.MOV.U32 R0, RZ, RZ, 0x1 ;  /* 0x00000001ff007424 */ /* 0x000fd800078e00ff */
[----:B------:R-:W-:-:S05]  /*1b90*/  @!P0 HADD2.F32 R4, -RZ, R2.H1_H1 ;  /* 0x30000002ff048230 */ /* 0x000fca0000004100 */
[----:B------:R-:W-:-:S04]  /*1ba0*/  @!P0 FSETP.NEU.FTZ.AND P1, PT, R4, RZ, PT ;  /* 0x000000ff0400820b */ /* 0x000fc80003f3d000 */
[----:B------:R-:W-:-:S04]  /*1bb0*/  @!P0 SEL R0, RZ, 0x1, !P1 ;  /* 0x00000001ff008807 */ /* 0x000fc80004800000 */
[----:B------:R-:W-:-:S04]  /*1bc0*/  PRMT R0, R0, 0x9910, RZ ;  /* 0x0000991000007816 */ /* 0x000fc800000000ff */
[----:B------:R-:W-:-:S04]  /*1bd0*/  ISETP.NE.AND P0, PT, R0, RZ, PT ;  /* 0x000000ff0000720c */ /* 0x000fc80003f05270 */
[----:B------:R-:W-:Y:S01]  /*1be0*/  P2R R19, PR, RZ, 0x1 ;  /* 0x00000001ff137803 */ /* 0x000fe20000000000 */
[----:B------:R-:W-:Y:S08]  /*1bf0*/  BRA `(.L_x_2123) ;  /* 0x0000000800e07947 */ /* 0x000ff00003800000 */
.L_x_2128:
[----:B------:R-:W2:Y:S02]  /*1c00*/  LDG.E.64 R2, desc[UR36][R2.64] ;  /* 0x0000002402027981 */ /* 0x000ea4000c1e1b00 */
[----:B--2---:R-:W-:-:S06]  /*1c10*/  DSETP.NEU.AND P0, PT, R2, RZ, PT ;  /* 0x000000ff0200722a */ /* 0x004fcc0003f0d000 */
[----:B------:R-:W-:Y:S01]  /*1c20*/  P2R R19, PR, RZ, 0x1 ;  /* 0x00000001ff137803 */ /* 0x000fe20000000000 */
[----:B------:R-:W-:Y:S07]  /*1c30*/  BRA `(.L_x_2123) ;  /* 0x0000000800d07947 */ /* 0x000fee0003800000 */
.L_x_2118:
        /* <DEDUP_REMOVED lines=10> */
[----:B------:R-:W-:Y:S01]  /*1ce0*/  P2R R19, PR, RZ, 0x1 ;  /* 0x00000001ff137803 */ /* 0x000fe20000000000 */
[----:B------:R-:W-:Y:S08]  /*1cf0*/  BRA `(.L_x_2123) ;  /* 0x0000000800a07947 */ /* 0x000ff00003800000 */
.L_x_2132:
[----:B------:R-:W2:Y:S02]  /*1d00*/  LDG.E.128 R4, desc[UR36][R2.64] ;  /* 0x0000002402047981 */ /* 0x000ea4000c1e1d00 */
[----:B--2---:R-:W-:-:S06]  /*1d10*/  DSETP.NEU.AND P0, PT, R6, RZ, PT ;  /* 0x000000ff0600722a */ /* 0x004fcc0003f0d000 */
[----:B------:R-:W-:-:S06]  /*1d20*/  DSETP.NEU.OR P0, PT, R4, RZ, P0 ;  /* 0x000000ff0400722a */ /* 0x000fcc000070d400 */
[----:B------:R-:W-:Y:S01]  /*1d30*/  P2R R19, PR, RZ, 0x1 ;  /* 0x00000001ff137803 */ /* 0x000fe20000000000 */
[----:B------:R-:W-:Y:S07]  /*1d40*/  BRA `(.L_x_2123) ;  /* 0x00000008008c7947 */ /* 0x000fee0003800000 */
.L_x_2131:
        /* <DEDUP_REMOVED lines=25> */
[----:B------:R-:W-:-:S04]  /*1ee0*/  FSETP.NEU.FTZ.AND P0, PT, R5, RZ, PT ;  /* 0x000000ff0500720b */ /* 0x000fc80003f1d000 */
[----:B------:R-:W-:Y:S01]  /*1ef0*/  P2R R19, PR, RZ, 0x1 ;  /* 0x00000001ff137803 */ /* 0x000fe20000000000 */
[----:B------:R-:W-:Y:S08]  /*1f00*/  BRA `(.L_x_2123) ;  /* 0x00000008001c7947 */ /* 0x000ff00003800000 */
.L_x_2134:
        /* <DEDUP_REMOVED lines=12> */
[----:B------:R-:W-:-:S04]  /*1fd0*/  FSETP.NEU.FTZ.AND P0, PT, R4, RZ, PT ;  /* 0x000000ff0400720b */ /* 0x000fc80003f1d000 */
[----:B------:R-:W-:Y:S01]  /*1fe0*/  P2R R19, PR, RZ, 0x1 ;  /* 0x00000001ff137803 */ /* 0x000fe20000000000 */
[----:B------:R-:W-:Y:S08]  /*1ff0*/  BRA `(.L_x_2123) ;  /* 0x0000000400e07947 */ /* 0x000ff00003800000 */
.L_x_2133:
[----:B------:R-:W2:Y:S02]  /*2000*/  LDG.E.U16 R0, desc[UR36][R2.64] ;  /* 0x0000002402007981 */ /* 0x000ea4000c1e1500 */
[----:B--2---:R-:W-:-:S05]  /*2010*/  IMAD.U32 R0, R0, 0x10000, RZ ;  /* 0x0001000000007824 */ /* 0x004fca00078e00ff */
[----:B------:R-:W-:-:S04]  /*2020*/  FSETP.NEU.FTZ.AND P0, PT, R0, RZ, PT ;  /* 0x000000ff0000720b */ /* 0x000fc80003f1d000 */
[----:B------:R-:W-:Y:S01]  /*2030*/  P2R R19, PR, RZ, 0x1 ;  /* 0x00000001ff137803 */ /* 0x000fe20000000000 */
[----:B------:R-:W-:Y:S08]  /*2040*/  BRA `(.L_x_2123) ;  /* 0x0000000400cc7947 */ /* 0x000ff00003800000 */
.L_x_2130:
        /* <DEDUP_REMOVED lines=9> */
[----:B--2---:R-:W-:-:S04]  /*20e0*/  ISETP.NE.AND P0, PT, R2, RZ, PT ;  /* 0x000000ff0200720c */ /* 0x004fc80003f05270 */
[----:B------:R-:W-:Y:S01]  /*20f0*/  P2R R19, PR, RZ, 0x1 ;  /* 0x00000001ff137803 */ /* 0x000fe20000000000 */
[----:B------:R-:W-:Y:S08]  /*2100*/  BRA `(.L_x_2123) ;  /* 0x00000004009c7947 */ /* 0x000ff00003800000 */
.L_x_2137:
        /* <DEDUP_REMOVED lines=21> */
.L_x_2141:
[----:B------:R-:W-:Y:S05]  /*2260*/  BSYNC B1 ;  /* 0x0000000000017941 */ /* 0x000fea0003800000 */
.L_x_2140:
[----:B------:R-:W-:Y:S01]  /*2270*/  LEA R3, R0, 0x3b800000, 0x17 ;  /* 0x3b80000000037811 */ /* 0x000fe200078eb8ff */
[----:B------:R-:W-:-:S05]  /*2280*/  IMAD.SHL.U32 R0, R2, 0x100000, RZ ;  /* 0x0010000002007824 */ /* 0x000fca00078e00ff */
[----:B------:R-:W-:-:S07]  /*2290*/  LOP3.LUT R0, R3, R0, R4, 0xfe, !PT ;  /* 0x0000000003007212 */ /* 0x000fce00078efe04 */
.L_x_2139:
[----:B------:R-:W-:Y:S05]  /*22a0*/  BSYNC B0 ;  /* 0x0000000000007941 */ /* 0x000fea0003800000 */
.L_x_2138:
[----:B------:R-:W-:-:S04]  /*22b0*/  FSETP.NEU.FTZ.AND P0, PT, R0, RZ, PT ;  /* 0x000000ff0000720b */ /* 0x000fc80003f1d000 */
[----:B------:R-:W-:Y:S01]  /*22c0*/  P2R R19, PR, RZ, 0x1 ;  /* 0x00000001ff137803 */ /* 0x000fe20000000000 */
[----:B------:R-:W-:Y:S08]  /*22d0*/  BRA `(.L_x_2123) ;  /* 0x0000000400287947 */ /* 0x000ff00003800000 */
.L_x_2136:
        /* <DEDUP_REMOVED lines=21> */
.L_x_2145:
[----:B------:R-:W-:Y:S05]  /*2430*/  BSYNC B1 ;  /* 0x0000000000017941 */ /* 0x000fea0003800000 */
.L_x_2144:
[----:B------:R-:W-:Y:S01]  /*2440*/  LEA R3, R0, 0x37800000, 0x17 ;  /* 0x3780000000037811 */ /* 0x000fe200078eb8ff */
[----:B------:R-:W-:-:S05]  /*2450*/  IMAD.SHL.U32 R0, R2, 0x200000, RZ ;  /* 0x0020000002007824 */ /* 0x000fca00078e00ff */
[----:B------:R-:W-:-:S07]  /*2460*/  LOP3.LUT R0, R3, R0, R4, 0xfe, !PT ;  /* 0x0000000003007212 */ /* 0x000fce00078efe04 */
.L_x_2143:
[----:B------:R-:W-:Y:S05]  /*2470*/  BSYNC B0 ;  /* 0x0000000000007941 */ /* 0x000fea0003800000 */
.L_x_2142:
[----:B------:R-:W-:-:S04]  /*2480*/  FSETP.NEU.FTZ.AND P0, PT, R0, RZ, PT ;  /* 0x000000ff0000720b */ /* 0x000fc80003f1d000 */
[----:B------:R-:W-:Y:S01]  /*2490*/  P2R R19, PR, RZ, 0x1 ;  /* 0x00000001ff137803 */ /* 0x000fe20000000000 */
[----:B------:R-:W-:Y:S08]  /*24a0*/  BRA `(.L_x_2123) ;  /* 0x0000000000b47947 */ /* 0x000ff00003800000 */
.L_x_2135:
        /* <DEDUP_REMOVED lines=14> */
.L_x_2149:
[----:B------:R-:W-:Y:S05]  /*2590*/  BSYNC B0 ;  /* 0x0000000000007941 */ /* 0x000fea0003800000 */
.L_x_2148:
[----:B------:R-:W-:-:S04]  /*25a0*/  FSETP.NEU.FTZ.AND P0, PT, R0, RZ, PT ;  /* 0x000000ff0000720b */ /* 0x000fc80003f1d000 */
[----:B------:R-:W-:Y:S01]  /*25b0*/  P2R R19, PR, RZ, 0x1 ;  /* 0x00000001ff137803 */ /* 0x000fe20000000000 */
[----:B------:R-:W-:Y:S08]  /*25c0*/  BRA `(.L_x_2123) ;  /* 0x00000000006c7947 */ /* 0x000ff00003800000 */
.L_x_2122:
        /* <DEDUP_REMOVED lines=16> */
.L_x_2150:
[----:B------:R-:W-:-:S04]  /*26d0*/  PLOP3.LUT P0, PT, PT, PT, PT, 0x8, 0x0 ;  /* 0x000000000000781c */ /* 0x000fc80003f0e170 */
[----:B------:R-:W-:Y:S01]  /*26e0*/  P2R R19, PR, RZ, 0x1 ;  /* 0x00000001ff137803 */ /* 0x000fe20000000000 */
[----:B------:R-:W-:Y:S08]  /*26f0*/  BRA `(.L_x_2123) ;  /* 0x0000000000207947 */ /* 0x000ff00003800000 */
.L_x_2147:
[----:B------:R-:W2:Y:S02]  /*2700*/  LDG.E.64 R2, desc[UR36][R2.64] ;  /* 0x0000002402027981 */ /* 0x000ea4000c1e1b00 */
[----:B--2---:R-:W-:-:S04]  /*2710*/  ISETP.NE.U32.AND P0, PT, R2, RZ, PT ;  /* 0x000000ff0200720c */ /* 0x004fc80003f05070 */
[----:B------:R-:W-:-:S04]  /*2720*/  ISETP.NE.AND.EX P0, PT, R3, RZ, PT, P0 ;  /* 0x000000ff0300720c */ /* 0x000fc80003f05300 */
[----:B------:R-:W-:Y:S01]  /*2730*/  P2R R19, PR, RZ, 0x1 ;  /* 0x00000001ff137803 */ /* 0x000fe20000000000 */
[----:B------:R-:W-:Y:S08]  /*2740*/  BRA `(.L_x_2123) ;  /* 0x00000000000c7947 */ /* 0x000ff00003800000 */
.L_x_2146:
[----:B------:R-:W2:Y:S02]  /*2750*/  LDG.E R2, desc[UR36][R2.64] ;  /* 0x0000002402027981 */ /* 0x000ea4000c1e1900 */
[----:B--2---:R-:W-:-:S04]  /*2760*/  ISETP.NE.AND P0, PT, R2, RZ, PT ;  /* 0x000000ff0200720c */ /* 0x004fc80003f05270 */
[----:B------:R-:W-:-:S09]  /*2770*/  P2R R19, PR, RZ, 0x1 ;  /* 0x00000001ff137803 */ /* 0x000fd20000000000 */
.L_x_2123:
[----:B------:R-:W0:Y:S01]  /*2780*/  LDC.U8 R4, c[0x0][0x493] ;  /* 0x000124c0ff047b82 */ /* 0x000e220000000000 */
[----:B------:R-:W-:Y:S02]  /*2790*/  ULDC.64 UR4, c[0x0][0x488] ;  /* 0x0001220000047ab9 */ /* 0x000fe40000000a00 */
[----:B------:R-:W-:-:S05]  /*27a0*/  IADD3 R2, P1, R22, UR4, RZ ;  /* 0x0000000416027c10 */ /* 0x000fca000ff3e0ff */
        /* <DEDUP_REMOVED lines=13> */
[----:B--2---:R-:W-:Y:S01]  /*2880*/  ISETP.NE.AND P0, PT, R2, RZ, PT ;  /* 0x000000ff0200720c */ /* 0x004fe20003f05270 */
[----:B------:R-:W-:-:S12]  /*2890*/  BRA `(.L_x_2156) ;  /* 0x0000000c00807947 */ /* 0x000fd80003800000 */
.L_x_2154:
[----:B------:R-:W2:Y:S02]  /*28a0*/  LDG.E.U8 R2, desc[UR36][R2.64] ;  /* 0x0000002402027981 */ /* 0x000ea4000c1e1100 */
[----:B--2---:R-:W-:Y:S01]  /*28b0*/  ISETP.NE.AND P0, PT, R2, RZ, PT ;  /* 0x000000ff0200720c */ /* 0x004fe20003f05270 */
[----:B------:R-:W-:-:S12]  /*28c0*/  BRA `(.L_x_2156) ;  /* 0x0000000c00747947 */ /* 0x000fd80003800000 */
.L_x_2153:
        /* <DEDUP_REMOVED lines=8> */
[----:B------:R-:W-:Y:S01]  /*2950*/  ISETP.NE.AND.EX P0, PT, R3, RZ, PT, P0 ;  /* 0x000000ff0300720c */ /* 0x000fe20003f05300 */
[----:B------:R-:W-:-:S12]  /*2960*/  BRA `(.L_x_2156) ;  /* 0x0000000c004c7947 */ /* 0x000fd80003800000 */
.L_x_2158:
[----:B------:R-:W2:Y:S02]  /*2970*/  LDG.E R2, desc[UR36][R2.64] ;  /* 0x0000002402027981 */ /* 0x000ea4000c1e1900 */
[----:B--2---:R-:W-:Y:S01]  /*2980*/  ISETP.NE.AND P0, PT, R2, RZ, PT ;  /* 0x000000ff0200720c */ /* 0x004fe20003f05270 */
[----:B------:R-:W-:-:S12]  /*2990*/  BRA `(.L_x_2156) ;  /* 0x0000000c00407947 */ /* 0x000fd80003800000 */
.L_x_2157:
[----:B------:R-:W2:Y:S02]  /*29a0*/  LDG.E.U16 R2, desc[UR36][R2.64] ;  /* 0x0000002402027981 */ /* 0x000ea4000c1e1500 */
[----:B--2---:R-:W-:Y:S01]  /*29b0*/  ISETP.NE.AND P0, PT, R2, RZ, PT ;  /* 0x000000ff0200720c */ /* 0x004fe20003f05270 */
[----:B------:R-:W-:-:S12]  /*29c0*/  BRA `(.L_x_2156) ;  /* 0x0000000c00347947 */ /* 0x000fd80003800000 */
.L_x_2152:
[----:B------:R-:W-:-:S13]  /*29d0*/  ISETP.GT.AND P0, PT, R0, 0x6, PT ;  /* 0x000000060000780c */ /* 0x000fda0003f04270 */
[----:B------:R-:W-:Y:S05]  /*29e0*/  @P0 BRA `(.L_x_2159) ;  /* 0x00000000002c0947 */ /* 0x000fea0003800000 */
[----:B------:R-:W-:-:S13]  /*29f0*/  ISETP.NE.AND P0, PT, R0, 0x5, PT ;  /* 0x000000050000780c */ /* 0x000fda0003f05270 */
[----:B------:R-:W-:Y:S05]  /*2a00*/  @!P0 BRA `(.L_x_2160) ;  /* 0x0000000000148947 */ /* 0x000fea0003800000 */
[----:B------:R-:W-:-:S13]  /*2a10*/  ISETP.NE.AND P0, PT, R0, 0x6, PT ;  /* 0x000000060000780c */ /* 0x000fda0003f05270 */
[----:B------:R-:W-:Y:S05]  /*2a20*/  @P0 BRA `(.L_x_2155) ;  /* 0x0000000800bc0947 */ /* 0x000fea0003800000 */
[----:B------:R-:W2:Y:S02]  /*2a30*/  LDG.E R2, desc[UR36][R2.64] ;  /* 0x0000002402027981 */ /* 0x000ea4000c1e1900 */
[----:B--2---:R-:W-:Y:S01]  /*2a40*/  FSETP.NEU.FTZ.AND P0, PT, R2, RZ, PT ;  /* 0x000000ff0200720b */ /* 0x004fe20003f1d000 */
[----:B------:R-:W-:-:S12]  /*2a50*/  BRA `(.L_x_2156) ;  /* 0x0000000c00107947 */ /* 0x000fd80003800000 */
.L_x_2160:
[----:B------:R-:W2:Y:S02]  /*2a60*/  LDG.E.U16 R0, desc[UR36][R2.64] ;  /* 0x0000002402007981 */ /* 0x000ea4000c1e1500 */
[----:B--2---:R-:W-:-:S05]  /*2a70*/  HADD2.F32 R0, -RZ, R0.H0_H0 ;  /* 0x20000000ff007230 */ /* 0x004fca0000004100 */
[----:B------:R-:W-:Y:S01]  /*2a80*/  FSETP.NEU.FTZ.AND P0, PT, R0, RZ, PT ;  /* 0x000000ff0000720b */ /* 0x000fe20003f1d000 */
[----:B------:R-:W-:-:S12]  /*2a90*/  BRA `(.L_x_2156) ;  /* 0x0000000c00007947 */ /* 0x000fd80003800000 */
.L_x_2159:
        /* <DEDUP_REMOVED lines=9> */
[----:B------:R-:W-:Y:S01]  /*2b30*/  PLOP3.LUT P0, PT, P0, P1, PT, 0xa8, 0x0 ;  /* 0x000000000000781c */ /* 0x000fe20000703570 */
[----:B------:R-:W-:-:S12]  /*2b40*/  BRA `(.L_x_2156) ;  /* 0x0000000800d47947 */ /* 0x000fd80003800000 */
.L_x_2162:
        /* <DEDUP_REMOVED lines=8> */
[----:B------:R-:W-:Y:S01]  /*2bd0*/  ISETP.NE.AND P0, PT, R0, RZ, PT ;  /* 0x000000ff0000720c */ /* 0x000fe20003f05270 */
[----:B------:R-:W-:-:S12]  /*2be0*/  BRA `(.L_x_2156) ;  /* 0x0000000800ac7947 */ /* 0x000fd80003800000 */
.L_x_2161:
[----:B------:R-:W2:Y:S02]  /*2bf0*/  LDG.E.64 R2, desc[UR36][R2.64] ;  /* 0x0000002402027981 */ /* 0x000ea4000c1e1b00 */
[----:B--2---:R-:W-:Y:S01]  /*2c00*/  DSETP.NEU.AND P0, PT, R2, RZ, PT ;  /* 0x000000ff0200722a */ /* 0x004fe20003f0d000 */
[----:B------:R-:W-:-:S13]  /*2c10*/  BRA `(.L_x_2156) ;  /* 0x0000000800a07947 */ /* 0x000fda0003800000 */
.L_x_2151:
        /* <DEDUP_REMOVED lines=9> */
[----:B--2---:R-:W-:Y:S01]  /*2cb0*/  ISETP.NE.AND P0, PT, R2, RZ, PT ;  /* 0x000000ff0200720c */ /* 0x004fe20003f05270 */
[----:B------:R-:W-:-:S12]  /*2cc0*/  BRA `(.L_x_2156) ;  /* 0x0000000800747947 */ /* 0x000fd80003800000 */
.L_x_2165:
[----:B------:R-:W2:Y:S02]  /*2cd0*/  LDG.E.128 R4, desc[UR36][R2.64] ;  /* 0x0000002402047981 */ /* 0x000ea4000c1e1d00 */
[----:B--2---:R-:W-:-:S06]  /*2ce0*/  DSETP.NEU.AND P0, PT, R6, RZ, PT ;  /* 0x000000ff0600722a */ /* 0x004fcc0003f0d000 */
[----:B------:R-:W-:Y:S01]  /*2cf0*/  DSETP.NEU.OR P0, PT, R4, RZ, P0 ;  /* 0x000000ff0400722a */ /* 0x000fe2000070d400 */
[----:B------:R-:W-:-:S13]  /*2d00*/  BRA `(.L_x_2156) ;  /* 0x0000000800647947 */ /* 0x000fda0003800000 */
.L_x_2164:
        /* <DEDUP_REMOVED lines=25> */
[----:B------:R-:W-:Y:S01]  /*2ea0*/  FSETP.NEU.FTZ.AND P0, PT, R5, RZ, PT ;  /* 0x000000ff0500720b */ /* 0x000fe20003f1d000 */
[----:B------:R-:W-:-:S12]  /*2eb0*/  BRA `(.L_x_2156) ;  /* 0x0000000400f87947 */ /* 0x000fd80003800000 */
.L_x_2167:
        /* <DEDUP_REMOVED lines=12> */
[----:B------:R-:W-:Y:S01]  /*2f80*/  FSETP.NEU.FTZ.AND P0, PT, R4, RZ, PT ;  /* 0x000000ff0400720b */ /* 0x000fe20003f1d000 */
[----:B------:R-:W-:-:S12]  /*2f90*/  BRA `(.L_x_2156) ;  /* 0x0000000400c07947 */ /* 0x000fd80003800000 */
.L_x_2166:
[----:B------:R-:W2:Y:S02]  /*2fa0*/  LDG.E.U16 R0, desc[UR36][R2.64] ;  /* 0x0000002402007981 */ /* 0x000ea4000c1e1500 */
[----:B--2---:R-:W-:-:S05]  /*2fb0*/  IMAD.U32 R0, R0, 0x10000, RZ ;  /* 0x0001000000007824 */ /* 0x004fca00078e00ff */
[----:B------:R-:W-:Y:S01]  /*2fc0*/  FSETP.NEU.FTZ.AND P0, PT, R0, RZ, PT ;  /* 0x000000ff0000720b */ /* 0x000fe20003f1d000 */
[----:B------:R-:W-:-:S12]  /*2fd0*/  BRA `(.L_x_2156) ;  /* 0x0000000400b07947 */ /* 0x000fd80003800000 */
.L_x_2163:
        /* <DEDUP_REMOVED lines=9> */
[----:B--2---:R-:W-:Y:S01]  /*3070*/  ISETP.NE.AND P0, PT, R2, RZ, PT ;  /* 0x000000ff0200720c */ /* 0x004fe20003f05270 */
[----:B------:R-:W-:-:S12]  /*3080*/  BRA `(.L_x_2156) ;  /* 0x0000000400847947 */ /* 0x000fd80003800000 */
.L_x_2170:
        /* <DEDUP_REMOVED lines=21> */
.L_x_2174:
[----:B------:R-:W-:Y:S05]  /*31e0*/  BSYNC B1 ;  /* 0x0000000000017941 */ /* 0x000fea0003800000 */
.L_x_2173:
[----:B------:R-:W-:Y:S01]  /*31f0*/  LEA R3, R0, 0x3b800000, 0x17 ;  /* 0x3b80000000037811 */ /* 0x000fe200078eb8ff */
[----:B------:R-:W-:-:S05]  /*3200*/  IMAD.SHL.U32 R0, R2, 0x100000, RZ ;  /* 0x0010000002007824 */ /* 0x000fca00078e00ff */
[----:B------:R-:W-:-:S07]  /*3210*/  LOP3.LUT R0, R3, R0, R4, 0xfe, !PT ;  /* 0x0000000003007212 */ /* 0x000fce00078efe04 */
.L_x_2172:
[----:B------:R-:W-:Y:S05]  /*3220*/  BSYNC B0 ;  /* 0x0000000000007941 */ /* 0x000fea0003800000 */
.L_x_2171:
[----:B------:R-:W-:Y:S01]  /*3230*/  FSETP.NEU.FTZ.AND P0, PT, R0, RZ, PT ;  /* 0x000000ff0000720b */ /* 0x000fe20003f1d000 */
[----:B------:R-:W-:-:S12]  /*3240*/  BRA `(.L_x_2156) ;  /* 0x0000000400147947 */ /* 0x000fd80003800000 */
.L_x_2169:
        /* <DEDUP_REMOVED lines=21> */
.L_x_2178:
[----:B------:R-:W-:Y:S05]  /*33a0*/  BSYNC B1 ;  /* 0x0000000000017941 */ /* 0x000fea0003800000 */
.L_x_2177:
[----:B------:R-:W-:Y:S01]  /*33b0*/  LEA R3, R0, 0x37800000, 0x17 ;  /* 0x3780000000037811 */ /* 0x000fe200078eb8ff */
[----:B------:R-:W-:-:S05]  /*33c0*/  IMAD.SHL.U32 R0, R2, 0x200000, RZ ;  /* 0x0020000002007824 */ /* 0x000fca00078e00ff */
[----:B------:R-:W-:-:S07]  /*33d0*/  LOP3.LUT R0, R3, R0, R4, 0xfe, !PT ;  /* 0x0000000003007212 */ /* 0x000fce00078efe04 */
.L_x_2176:
[----:B------:R-:W-:Y:S05]  /*33e0*/  BSYNC B0 ;  /* 0x0000000000007941 */ /* 0x000fea0003800000 */
.L_x_2175:
[----:B------:R-:W-:Y:S01]  /*33f0*/  FSETP.NEU.FTZ.AND P0, PT, R0, RZ, PT ;  /* 0x000000ff0000720b */ /* 0x000fe20003f1d000 */
[----:B------:R-:W-:-:S12]  /*3400*/  BRA `(.L_x_2156) ;  /* 0x0000000000a47947 */ /* 0x000fd80003800000 */
.L_x_2168:
        /* <DEDUP_REMOVED lines=14> */
.L_x_2182:
[----:B------:R-:W-:Y:S05]  /*34f0*/  BSYNC B0 ;  /* 0x0000000000007941 */ /* 0x000fea0003800000 */
.L_x_2181:
[----:B------:R-:W-:Y:S01]  /*3500*/  FSETP.NEU.FTZ.AND P0, PT, R0, RZ, PT ;  /* 0x000000ff0000720b */ /* 0x000fe20003f1d000 */
[----:B------:R-:W-:-:S12]  /*3510*/  BRA `(.L_x_2156) ;  /* 0x0000000000607947 */ /* 0x000fd80003800000 */
.L_x_2155:
        /* <DEDUP_REMOVED lines=16> */
.L_x_2183:
[----:B------:R-:W-:Y:S01]  /*3620*/  PLOP3.LUT P0, PT, PT, PT, PT, 0x8, 0x0 ;  /* 0x000000000000781c */ /* 0x000fe20003f0e170 */
[----:B------:R-:W-:-:S12]  /*3630*/  BRA `(.L_x_2156) ;  /* 0x0000000000187947 */ /* 0x000fd80003800000 */
.L_x_2180:
[----:B------:R-:W2:Y:S02]  /*3640*/  LDG.E.64 R2, desc[UR36][R2.64] ;  /* 0x0000002402027981 */ /* 0x000ea4000c1e1b00 */
[----:B--2---:R-:W-:-:S04]  /*3650*/  ISETP.NE.U32.AND P0, PT, R2, RZ, PT ;  /* 0x000000ff0200720c */ /* 0x004fc80003f05070 */
[----:B------:R-:W-:Y:S01]  /*3660*/  ISETP.NE.AND.EX P0, PT, R3, RZ, PT, P0 ;  /* 0x000000ff0300720c */ /* 0x000fe20003f05300 */
[----:B------:R-:W-:-:S12]  /*3670*/  BRA `(.L_x_2156) ;  /* 0x0000000000087947 */ /* 0x000fd80003800000 */
.L_x_2179:
[----:B------:R-:W2:Y:S02]  /*3680*/  LDG.E R2, desc[UR36][R2.64] ;  /* 0x0000002402027981 */ /* 0x000ea4000c1e1900 */
[----:B--2---:R-:W-:-:S13]  /*3690*/  ISETP.NE.AND P0, PT, R2, RZ, PT ;  /* 0x000000ff0200720c */ /* 0x004fda0003f05270 */
.L_x_2156:
[----:B------:R-:W0:Y:S01]  /*36a0*/  LDC.U8 R3, c[0x0][0x491] ;  /* 0x00012440ff037b82 */ /* 0x000e220000000000 */
[----:B------:R-:W-:-:S04]  /*36b0*/  ISETP.NE.AND P1, PT, R19, RZ, PT ;  /* 0x000000ff1300720c */ /* 0x000fc80003f25270 */
[----:B------:R-:W-:-:S04]  /*36c0*/  PLOP3.LUT P0, PT, P1, P0, PT, 0xa8, 0x0 ;  /* 0x000000000000781c */ /* 0x000fc80000f01570 */
[----:B------:R-:W-:Y:S02]  /*36d0*/  SEL R2, RZ, 0x1, !P0 ;  /* 0x00000001ff027807 */ /* 0x000fe40004000000 */
        /* <DEDUP_REMOVED lines=11> */
[----:B------:R0:W-:Y:S01]  /*3790*/  STG.E.U8 desc[UR36][R16.64], R2 ;  /* 0x0000000210007986 */ /* 0x0001e2000c101124 */
[----:B------:R-:W-:Y:S05]  /*37a0*/  BRA `(.L_x_2189) ;  /* 0x0000000c00507947 */ /* 0x000fea0003800000 */
.L_x_2187:
[----:B------:R1:W-:Y:S01]  /*37b0*/  STG.E.U8 desc[UR36][R16.64], R2 ;  /* 0x0000000210007986 */ /* 0x0003e2000c101124 */
[----:B------:R-:W-:Y:S05]  /*37c0*/  BRA `(.L_x_2189) ;  /* 0x0000000c00487947 */ /* 0x000fea0003800000 */
.L_x_2186:
[----:B------:R-:W-:-:S13]  /*37d0*/  ISETP.NE.AND P0, PT, R0, 0x2, PT ;  /* 0x000000020000780c */ /* 0x000fda0003f05270 */
[----:B------:R-:W-:Y:S05]  /*37e0*/  @!P0 BRA `(.L_x_2190) ;  /* 0x0000000000248947 */ /* 0x000fea0003800000 */
[----:B------:R-:W-:-:S13]  /*37f0*/  ISETP.NE.AND P0, PT, R0, 0x3, PT ;  /* 0x000000030000780c */ /* 0x000fda0003f05270 */
[----:B------:R-:W-:Y:S05]  /*3800*/  @!P0 BRA `(.L_x_2191) ;  /* 0x0000000000148947 */ /* 0x000fea0003800000 */
[----:B------:R-:W-:-:S13]  /*3810*/  ISETP.NE.AND P0, PT, R0, 0x4, PT ;  /* 0x000000040000780c */ /* 0x000fda0003f05270 */
[----:B------:R-:W-:Y:S05]  /*3820*/  @P0 BRA `(.L_x_2188) ;  /* 0x0000000800dc0947 */ /* 0x000fea0003800000 */
[----:B------:R-:W-:-:S05]  /*3830*/  IMAD.MOV.U32 R3, RZ, RZ, RZ ;  /* 0x000000ffff037224 */ /* 0x000fca00078e00ff */
[----:B------:R4:W-:Y:S01]  /*3840*/  STG.E.64 desc[UR36][R16.64], R2 ;  /* 0x0000000210007986 */ /* 0x0009e2000c101b24 */
[----:B------:R-:W-:Y:S05]  /*3850*/  BRA `(.L_x_2189) ;  /* 0x0000000c00247947 */ /* 0x000fea0003800000 */
.L_x_2191:
[----:B------:R3:W-:Y:S01]  /*3860*/  STG.E desc[UR36][R16.64], R2 ;  /* 0x0000000210007986 */ /* 0x0007e2000c101924 */
[----:B------:R-:W-:Y:S05]  /*3870*/  BRA `(.L_x_2189) ;  /* 0x0000000c001c7947 */ /* 0x000fea0003800000 */
.L_x_2190:
[----:B------:R2:W-:Y:S01]  /*3880*/  STG.E.U16 desc[UR36][R16.64], R2 ;  /* 0x0000000210007986 */ /* 0x0005e2000c101524 */
[----:B------:R-:W-:Y:S05]  /*3890*/  BRA `(.L_x_2189) ;  /* 0x0000000c00147947 */ /* 0x000fea0003800000 */
.L_x_2185:
[----:B------:R-:W-:-:S13]  /*38a0*/  ISETP.GT.AND P0, PT, R0, 0x6, PT ;  /* 0x000000060000780c */ /* 0x000fda0003f04270 */
[----:B------:R-:W-:Y:S05]  /*38b0*/  @P0 BRA `(.L_x_2192) ;  /* 0x00000000002c0947 */ /* 0x000fea0003800000 */
[----:B------:R-:W-:-:S13]  /*38c0*/  ISETP.NE.AND P0, PT, R0, 0x5, PT ;  /* 0x000000050000780c */ /* 0x000fda0003f05270 */
[----:B------:R-:W-:Y:S05]  /*38d0*/  @!P0 BRA `(.L_x_2193) ;  /* 0x0000000000148947 */ /* 0x000fea0003800000 */
[----:B------:R-:W-:-:S13]  /*38e0*/  ISETP.NE.AND P0, PT, R0, 0x6, PT ;  /* 0x000000060000780c */ /* 0x000fda0003f05270 */
[----:B------:R-:W-:Y:S05]  /*38f0*/  @P0 BRA `(.L_x_2188) ;  /* 0x0000000800a80947 */ /* 0x000fea0003800000 */
[----:B------:R-:W-:-:S05]  /*3900*/  I2FP.F32.U32 R3, R2 ;  /* 0x0000000200037245 */ /* 0x000fca0000201000 */
[----:B------:R0:W-:Y:S01]  /*3910*/  STG.E desc[UR36][R16.64], R3 ;  /* 0x0000000310007986 */ /* 0x0001e2000c101924 */
[----:B------:R-:W-:Y:S05]  /*3920*/  BRA `(.L_x_2189) ;  /* 0x0000000800f07947 */ /* 0x000fea0003800000 */
.L_x_2193:
[----:B------:R-:W-:-:S04]  /*3930*/  I2FP.F32.U32 R0, R2 ;  /* 0x0000000200007245 */ /* 0x000fc80000201000 */
[----:B------:R-:W-:-:S05]  /*3940*/  F2FP.F16.F32.PACK_AB R0, RZ, R0 ;  /* 0x00000000ff00723e */ /* 0x000fca00000000ff */
[----:B------:R0:W-:Y:S01]  /*3950*/  STG.E.U16 desc[UR36][R16.64], R0 ;  /* 0x0000000010007986 */ /* 0x0001e2000c101524 */
[----:B------:R-:W-:Y:S05]  /*3960*/  BRA `(.L_x_2189) ;  /* 0x0000000800e07947 */ /* 0x000fea0003800000 */
.L_x_2192:
[----:B------:R-:W-:-:S13]  /*3970*/  ISETP.NE.AND P0, PT, R0, 0x7, PT ;  /* 0x000000070000780c */ /* 0x000fda0003f05270 */
[----:B------:R-:W-:Y:S05]  /*3980*/  @!P0 BRA `(.L_x_2194) ;  /* 0x0000000000348947 */ /* 0x000fea0003800000 */
[----:B------:R-:W-:-:S13]  /*3990*/  ISETP.NE.AND P0, PT, R0, 0x8, PT ;  /* 0x000000080000780c */ /* 0x000fda0003f05270 */
[----:B------:R-:W-:Y:S05]  /*39a0*/  @!P0 BRA `(.L_x_2195) ;  /* 0x0000000000188947 */ /* 0x000fea0003800000 */
[----:B------:R-:W-:-:S13]  /*39b0*/  ISETP.NE.AND P0, PT, R0, 0x9, PT ;  /* 0x000000090000780c */ /* 0x000fda0003f05270 */
[----:B------:R-:W-:Y:S05]  /*39c0*/  @P0 BRA `(.L_x_2188) ;  /* 0x0000000800740947 */ /* 0x000fea0003800000 */
[----:B------:R-:W-:Y:S01]  /*39d0*/  I2FP.F32.U32 R2, R2 ;  /* 0x0000000200027245 */ /* 0x000fe20000201000 */
[----:B------:R-:W-:-:S05]  /*39e0*/  IMAD.MOV.U32 R3, RZ, RZ, RZ ;  /* 0x000000ffff037224 */ /* 0x000fca00078e00ff */
[----:B------:R0:W-:Y:S01]  /*39f0*/  STG.E.64 desc[UR36][R16.64], R2 ;  /* 0x0000000210007986 */ /* 0x0001e2000c101b24 */
[----:B------:R-:W-:Y:S05]  /*3a00*/  BRA `(.L_x_2189) ;  /* 0x0000000800b87947 */ /* 0x000fea0003800000 */
.L_x_2195:
[----:B------:R-:W-:-:S04]  /*3a10*/  I2FP.F32.U32 R2, R2 ;  /* 0x0000000200027245 */ /* 0x000fc80000201000 */
[----:B------:R-:W-:-:S04]  /*3a20*/  F2FP.F16.F32.PACK_AB R3, RZ, R2 ;  /* 0x00000002ff03723e */ /* 0x000fc800000000ff */
[----:B------:R-:W-:-:S05]  /*3a30*/  PRMT R3, R3, 0x5410, RZ ;  /* 0x0000541003037816 */ /* 0x000fca00000000ff */
[----:B------:R0:W-:Y:S01]  /*3a40*/  STG.E desc[UR36][R16.64], R3 ;  /* 0x0000000310007986 */ /* 0x0001e2000c101924 */
[----:B------:R-:W-:Y:S05]  /*3a50*/  BRA `(.L_x_2189) ;  /* 0x0000000800a47947 */ /* 0x000fea0003800000 */
.L_x_2194:
[----:B------:R-:W0:Y:S02]  /*3a60*/  I2F.F64.U32 R2, R2 ;  /* 0x0000000200027312 */ /* 0x000e240000201800 */
[----:B0-----:R0:W-:Y:S01]  /*3a70*/  STG.E.64 desc[UR36][R16.64], R2 ;  /* 0x0000000210007986 */ /* 0x0011e2000c101b24 */
[----:B------:R-:W-:Y:S05]  /*3a80*/  BRA `(.L_x_2189) ;  /* 0x0000000800987947 */ /* 0x000fea0003800000 */
.L_x_2184:
        /* <DEDUP_REMOVED lines=8> */
[----:B------:R0:W-:Y:S01]  /*3b10*/  STG.E.U8 desc[UR36][R16.64], R2 ;  /* 0x0000000210007986 */ /* 0x0001e2000c101124 */
[----:B------:R-:W-:Y:S05]  /*3b20*/  BRA `(.L_x_2189) ;  /* 0x0000000800707947 */ /* 0x000fea0003800000 */
.L_x_2198:
[----:B------:R-:W0:Y:S01]  /*3b30*/  I2F.F64.U32 R4, R2 ;  /* 0x0000000200047312 */ /* 0x000e220000201800 */
[----:B------:R-:W-:-:S05]  /*3b40*/  CS2R R6, SRZ ;  /* 0x0000000000067805 */ /* 0x000fca000001ff00 */
[----:B0-----:R0:W-:Y:S01]  /*3b50*/  STG.E.128 desc[UR36][R16.64], R4 ;  /* 0x0000000410007986 */ /* 0x0011e2000c101d24 */
[----:B------:R-:W-:Y:S05]  /*3b60*/  BRA `(.L_x_2189) ;  /* 0x0000000800607947 */ /* 0x000fea0003800000 */
.L_x_2197:
[----:B------:R-:W-:-:S13]  /*3b70*/  ISETP.NE.AND P0, PT, R0, 0xf, PT ;  /* 0x0000000f0000780c */ /* 0x000fda0003f05270 */
[----:B------:R-:W-:Y:S05]  /*3b80*/  @!P0 BRA `(.L_x_2199) ;  /* 0x0000000000b48947 */ /* 0x000fea0003800000 */
[----:B------:R-:W-:-:S13]  /*3b90*/  ISETP.NE.AND P0, PT, R0, 0x17, PT ;  /* 0x000000170000780c */ /* 0x000fda0003f05270 */
[----:B------:R-:W-:Y:S05]  /*3ba0*/  @!P0 BRA `(.L_x_2200) ;  /* 0x0000000000548947 */ /* 0x000fea0003800000 */
[----:B------:R-:W-:-:S13]  /*3bb0*/  ISETP.NE.AND P0, PT, R0, 0x18, PT ;  /* 0x000000180000780c */ /* 0x000fda0003f05270 */
[----:B------:R-:W-:Y:S05]  /*3bc0*/  @P0 BRA `(.L_x_2188) ;  /* 0x0000000400f40947 */ /* 0x000fea0003800000 */
[----:B------:R-:W-:Y:S01]  /*3bd0*/  I2FP.F32.U32 R5, R2 ;  /* 0x0000000200057245 */ /* 0x000fe20000201000 */
[----:B------:R-:W-:Y:S03]  /*3be0*/  BSSY B0, `(.L_x_2201) ;  /* 0x000000e000007945 */ /* 0x000fe60003800000 */
        /* <DEDUP_REMOVED lines=13> */
.L_x_2202:
[----:B------:R-:W-:Y:S05]  /*3cc0*/  BSYNC B0 ;  /* 0x0000000000007941 */ /* 0x000fea0003800000 */
.L_x_2201:
[----:B------:R-:W-:-:S05]  /*3cd0*/  LOP3.LUT R3, R0, R3, RZ, 0xfc, !PT ;  /* 0x0000000300037212 */ /* 0x000fca00078efcff */
[----:B------:R0:W-:Y:S01]  /*3ce0*/  STG.E.U8 desc[UR36][R16.64], R3 ;  /* 0x0000000310007986 */ /* 0x0001e2000c101124 */
[----:B------:R-:W-:Y:S05]  /*3cf0*/  BRA `(.L_x_2189) ;  /* 0x0000000400fc7947 */ /* 0x000fea0003800000 */
.L_x_2200:
[----:B------:R-:W-:Y:S01]  /*3d00*/  I2FP.F32.U32 R3, R2 ;  /* 0x0000000200037245 */ /* 0x000fe20000201000 */
[----:B------:R-:W-:Y:S03]  /*3d10*/  BSSY B0, `(.L_x_2203) ;  /* 0x000000f000007945 */ /* 0x000fe60003800000 */
        /* <DEDUP_REMOVED lines=11> */
.L_x_2204:
[----:B------:R-:W-:Y:S01]  /*3dd0*/  IMAD.MOV.U32 R0, RZ, RZ, 0x7f ;  /* 0x0000007fff007424 */ /* 0x000fe200078e00ff */
[----:B------:R-:W-:-:S04]  /*3de0*/  ISETP.GT.U32.AND P0, PT, R2, 0x7f800000, PT ;  /* 0x7f8000000200780c */ /* 0x000fc80003f04070 */
[----:B------:R-:W-:-:S09]  /*3df0*/  SEL R0, R0, 0x7c, P0 ;  /* 0x0000007c00007807 */ /* 0x000fd20000000000 */
.L_x_2205:
[----:B------:R-:W-:Y:S05]  /*3e00*/  BSYNC B0 ;  /* 0x0000000000007941 */ /* 0x000fea0003800000 */
.L_x_2203:
[----:B------:R-:W-:-:S04]  /*3e10*/  LOP3.LUT R2, R3, 0x80000000, RZ, 0xc0, !PT ;  /* 0x8000000003027812 */ /* 0x000fc800078ec0ff */
[----:B------:R-:W-:-:S04]  /*3e20*/  SHF.R.U32.HI R3, RZ, 0x18, R2 ;  /* 0x00000018ff037819 */ /* 0x000fc80000011602 */
[----:B------:R-:W-:-:S05]  /*3e30*/  LOP3.LUT R3, R0, R3, RZ, 0xfc, !PT ;  /* 0x0000000300037212 */ /* 0x000fca00078efcff */
[----:B------:R0:W-:Y:S01]  /*3e40*/  STG.E.U8 desc[UR36][R16.64], R3 ;  /* 0x0000000310007986 */ /* 0x0001e2000c101124 */
[----:B------:R-:W-:Y:S05]  /*3e50*/  BRA `(.L_x_2189) ;  /* 0x0000000400a47947 */ /* 0x000fea0003800000 */
.L_x_2199:
[----:B------:R-:W-:-:S04]  /*3e60*/  I2FP.F32.U32 R0, R2 ;  /* 0x0000000200007245 */ /* 0x000fc80000201000 */
[----:B------:R-:W-:-:S05]  /*3e70*/  F2FP.BF16.F32.PACK_AB R0, RZ, R0 ;  /* 0x00000000ff00723e */ /* 0x000fca00000010ff */
[----:B------:R0:W-:Y:S01]  /*3e80*/  STG.E.U16 desc[UR36][R16.64], R0 ;  /* 0x0000000010007986 */ /* 0x0001e2000c101524 */
[----:B------:R-:W-:Y:S05]  /*3e90*/  BRA `(.L_x_2189) ;  /* 0x0000000400947947 */ /* 0x000fea0003800000 */
.L_x_2196:
        /* <DEDUP_REMOVED lines=8> */
[----:B------:R0:W-:Y:S01]  /*3f20*/  STG.E.U16 desc[UR36][R16.64], R2 ;  /* 0x0000000210007986 */ /* 0x0001e2000c101524 */
[----:B------:R-:W-:Y:S05]  /*3f30*/  BRA `(.L_x_2189) ;  /* 0x00000004006c7947 */ /* 0x000fea0003800000 */
.L_x_2208:
[----:B------:R-:W-:Y:S01]  /*3f40*/  I2FP.F32.U32 R3, R2 ;  /* 0x0000000200037245 */ /* 0x000fe20000201000 */
[----:B------:R-:W-:Y:S01]  /*3f50*/  BSSY B0, `(.L_x_2209) ;  /* 0x0000014000007945 */ /* 0x000fe20003800000 */
[----:B------:R-:W-:Y:S02]  /*3f60*/  IMAD.MOV.U32 R8, RZ, RZ, 0x80 ;  /* 0x00000080ff087424 */ /* 0x000fe400078e00ff */
        /* <DEDUP_REMOVED lines=14> */
.L_x_2211:
[----:B------:R-:W-:-:S04]  /*4050*/  LOP3.LUT R2, R3, 0x80000000, RZ, 0xc0, !PT ;  /* 0x8000000003027812 */ /* 0x000fc800078ec0ff */
[----:B------:R-:W-:-:S04]  /*4060*/  SHF.R.U32.HI R3, RZ, 0x18, R2 ;  /* 0x00000018ff037819 */ /* 0x000fc80000011602 */
[----:B------:R-:W-:-:S04]  /*4070*/  LOP3.LUT R0, R0, R3, RZ, 0xfc, !PT ;  /* 0x0000000300007212 */ /* 0x000fc800078efcff */
[----:B------:R-:W-:-:S07]  /*4080*/  PRMT R8, R0, 0x7610, R8 ;  /* 0x0000761000087816 */ /* 0x000fce0000000008 */
.L_x_2210:
[----:B------:R-:W-:Y:S05]  /*4090*/  BSYNC B0 ;  /* 0x0000000000007941 */ /* 0x000fea0003800000 */
.L_x_2209:
[----:B------:R0:W-:Y:S01]  /*40a0*/  STG.E.U8 desc[UR36][R16.64], R8 ;  /* 0x0000000810007986 */ /* 0x0001e2000c101124 */
[----:B------:R-:W-:Y:S05]  /*40b0*/  BRA `(.L_x_2189) ;  /* 0x00000004000c7947 */ /* 0x000fea0003800000 */
.L_x_2207:
        /* <DEDUP_REMOVED lines=17> */
.L_x_2214:
[----:B------:R-:W-:-:S04]  /*41d0*/  LOP3.LUT R2, R3, 0x80000000, RZ, 0xc0, !PT ;  /* 0x8000000003027812 */ /* 0x000fc800078ec0ff */
[----:B------:R-:W-:-:S04]  /*41e0*/  SHF.R.U32.HI R3, RZ, 0x18, R2 ;  /* 0x00000018ff037819 */ /* 0x000fc80000011602 */
[----:B------:R-:W-:-:S04]  /*41f0*/  LOP3.LUT R0, R0, R3, RZ, 0xfc, !PT ;  /* 0x0000000300007212 */ /* 0x000fc800078efcff */
[----:B------:R-:W-:-:S07]  /*4200*/  PRMT R8, R0, 0x7610, R8 ;  /* 0x0000761000087816 */ /* 0x000fce0000000008 */
.L_x_2213:
[----:B------:R-:W-:Y:S05]  /*4210*/  BSYNC B0 ;  /* 0x0000000000007941 */ /* 0x000fea0003800000 */
.L_x_2212:
[----:B------:R0:W-:Y:S01]  /*4220*/  STG.E.U8 desc[UR36][R16.64], R8 ;  /* 0x0000000810007986 */ /* 0x0001e2000c101124 */
[----:B------:R-:W-:Y:S05]  /*4230*/  BRA `(.L_x_2189) ;  /* 0x0000000000ac7947 */ /* 0x000fea0003800000 */
.L_x_2206:
[----:B------:R-:W-:-:S13]  /*4240*/  ISETP.NE.AND P0, PT, R0, 0x1c, PT ;  /* 0x0000001c0000780c */ /* 0x000fda0003f05270 */
[----:B------:R-:W-:Y:S05]  /*4250*/  @!P0 BRA `(.L_x_2215) ;  /* 0x0000000000a08947 */ /* 0x000fea0003800000 */
[----:B------:R-:W-:-:S13]  /*4260*/  ISETP.NE.AND P0, PT, R0, 0x1d, PT ;  /* 0x0000001d0000780c */ /* 0x000fda0003f05270 */
[----:B------:R-:W-:Y:S05]  /*4270*/  @!P0 BRA `(.L_x_2216) ;  /* 0x00000000008c8947 */ /* 0x000fea0003800000 */
[----:B------:R-:W-:-:S13]  /*4280*/  ISETP.NE.AND P0, PT, R0, 0x2c, PT ;  /* 0x0000002c0000780c */ /* 0x000fda0003f05270 */
[----:B------:R-:W-:Y:S05]  /*4290*/  @P0 BRA `(.L_x_2188) ;  /* 0x0000000000400947 */ /* 0x000fea0003800000 */
[----:B------:R-:W-:-:S04]  /*42a0*/  I2FP.F32.U32 R3, R2 ;  /* 0x0000000200037245 */ /* 0x000fc80000201000 */
        /* <DEDUP_REMOVED lines=15> */
.L_x_2188:
        /* <DEDUP_REMOVED lines=16> */
.L_x_2217:
[----:B------:R-:W-:Y:S05]  /*44a0*/  BRA `(.L_x_2189) ;  /* 0x0000000000107947 */ /* 0x000fea0003800000 */
.L_x_2216:
[----:B------:R-:W-:-:S05]  /*44b0*/  IMAD.MOV.U32 R3, RZ, RZ, RZ ;  /* 0x000000ffff037224 */ /* 0x000fca00078e00ff */
[----:B------:R0:W-:Y:S01]  /*44c0*/  STG.E.64 desc[UR36][R16.64], R2 ;  /* 0x0000000210007986 */ /* 0x0001e2000c101b24 */
[----:B------:R-:W-:Y:S05]  /*44d0*/  BRA `(.L_x_2189) ;  /* 0x0000000000047947 */ /* 0x000fea0003800000 */
.L_x_2215:
[----:B------:R0:W-:Y:S02]  /*44e0*/  STG.E desc[UR36][R16.64], R2 ;  /* 0x0000000210007986 */ /* 0x0001e4000c101924 */
.L_x_2189:
[----:B------:R-:W-:-:S04]  /*44f0*/  IMAD R18, R18, 0x200, R23 ;  /* 0x0000020012127824 */ /* 0x000fc800078e0217 */
[----:B------:R-:W-:-:S07]  /*4500*/  VIADD R19, R18, 0x80 ;  /* 0x0000008012137836 */ /* 0x000fce0000000000 */
.L_x_2116:
[----:B------:R-:W-:Y:S05]  /*4510*/  BSYNC B6 ;  /* 0x0000000000067941 */ /* 0x000fea0003800000 */
.L_x_2115:
        /* <DEDUP_REMOVED lines=358> */
.L_x_2220:
        /* <DEDUP_REMOVED lines=22> */
.L_x_2224:
[----:B------:R-:W2:Y:S02]  /*5ce0*/  LDG.E.U8 R2, desc[UR36][R2.64] ;  /* 0x0000002402027981 */ /* 0x000ea4000c1e1100 */
[----:B--2---:R-:W-:-:S04]  /*5cf0*/  ISETP.NE.AND P0, PT, R2, RZ, PT ;  /* 0x000000ff0200720c */ /* 0x004fc80003f05270 */
[----:B------:R-:W-:Y:S01]  /*5d00*/  P2R R22, PR, RZ, 0x1 ;  /* 0x00000001ff167803 */ /* 0x000fe20000000000 */
[----:B------:R-:W-:Y:S08]  /*5d10*/  BRA `(.L_x_2226) ;  /* 0x0000000c00c47947 */ /* 0x000ff00003800000 */
.L_x_2223:
        /* <DEDUP_REMOVED lines=11> */
.L_x_2228:
[----:B------:R-:W2:Y:S02]  /*5dd0*/  LDG.E R2, desc[UR36][R2.64] ;  /* 0x0000002402027981 */ /* 0x000ea4000c1e1900 */
[----:B--2---:R-:W-:-:S04]  /*5de0*/  ISETP.NE.AND P0, PT, R2, RZ, PT ;  /* 0x000000ff0200720c */ /* 0x004fc80003f05270 */
[----:B------:R-:W-:Y:S01]  /*5df0*/  P2R R22, PR, RZ, 0x1 ;  /* 0x00000001ff167803 */ /* 0x000fe20000000000 */
[----:B------:R-:W-:Y:S08]  /*5e00*/  BRA `(.L_x_2226) ;  /* 0x0000000c00887947 */ /* 0x000ff00003800000 */
.L_x_2227:
[----:B------:R-:W2:Y:S02]  /*5e10*/  LDG.E.U16 R2, desc[UR36][R2.64] ;  /* 0x0000002402027981 */ /* 0x000ea4000c1e1500 */
[----:B--2---:R-:W-:-:S04]  /*5e20*/  ISETP.NE.AND P0, PT, R2, RZ, PT ;  /* 0x000000ff0200720c */ /* 0x004fc80003f05270 */
[----:B------:R-:W-:Y:S01]  /*5e30*/  P2R R22, PR, RZ, 0x1 ;  /* 0x00000001ff167803 */ /* 0x000fe20000000000 */
[----:B------:R-:W-:Y:S08]  /*5e40*/  BRA `(.L_x_2226) ;  /* 0x0000000c00787947 */ /* 0x000ff00003800000 */
.L_x_2222:
        /* <DEDUP_REMOVED lines=10> */
.L_x_2230:
[----:B------:R-:W2:Y:S02]  /*5ef0*/  LDG.E.U16 R0, desc[UR36][R2.64] ;  /* 0x0000002402007981 */ /* 0x000ea4000c1e1500 */
[----:B--2---:R-:W-:-:S05]  /*5f00*/  HADD2.F32 R0, -RZ, R0.H0_H0 ;  /* 0x20000000ff007230 */ /* 0x004fca0000004100 */
[----:B------:R-:W-:-:S04]  /*5f10*/  FSETP.NEU.FTZ.AND P0, PT, R0, RZ, PT ;  /* 0x000000ff0000720b */ /* 0x000fc80003f1d000 */
[----:B------:R-:W-:Y:S01]  /*5f20*/  P2R R22, PR, RZ, 0x1 ;  /* 0x00000001ff167803 */ /* 0x000fe20000000000 */
[----:B------:R-:W-:Y:S08]  /*5f30*/  BRA `(.L_x_2226) ;  /* 0x0000000c003c7947 */ /* 0x000ff00003800000 */
.L_x_2229:
        /* <DEDUP_REMOVED lines=12> */
.L_x_2232:
        /* <DEDUP_REMOVED lines=11> */
.L_x_2231:
[----:B------:R-:W2:Y:S02]  /*60b0*/  LDG.E.64 R2, desc[UR36][R2.64] ;  /* 0x0000002402027981 */ /* 0x000ea4000c1e1b00 */
[----:B--2---:R-:W-:-:S06]  /*60c0*/  DSETP.NEU.AND P0, PT, R2, RZ, PT ;  /* 0x000000ff0200722a */ /* 0x004fcc0003f0d000 */
[----:B------:R-:W-:Y:S01]  /*60d0*/  P2R R22, PR, RZ, 0x1 ;  /* 0x00000001ff167803 */ /* 0x000fe20000000000 */
[----:B------:R-:W-:Y:S07]  /*60e0*/  BRA `(.L_x_2226) ;  /* 0x0000000800d07947 */ /* 0x000fee0003800000 */
.L_x_2221:
        /* <DEDUP_REMOVED lines=12> */
.L_x_2235:
[----:B------:R-:W2:Y:S02]  /*61b0*/  LDG.E.128 R4, desc[UR36][R2.64] ;  /* 0x0000002402047981 */ /* 0x000ea4000c1e1d00 */
[----:B--2---:R-:W-:-:S06]  /*61c0*/  DSETP.NEU.AND P0, PT, R6, RZ, PT ;  /* 0x000000ff0600722a */ /* 0x004fcc0003f0d000 */
[----:B------:R-:W-:-:S06]  /*61d0*/  DSETP.NEU.OR P0, PT, R4, RZ, P0 ;  /* 0x000000ff0400722a */ /* 0x000fcc000070d400 */
[----:B------:R-:W-:Y:S01]  /*61e0*/  P2R R22, PR, RZ, 0x1 ;  /* 0x00000001ff167803 */ /* 0x000fe20000000000 */
[----:B------:R-:W-:Y:S07]  /*61f0*/  BRA `(.L_x_2226) ;  /* 0x00000008008c7947 */ /* 0x000fee0003800000 */
.L_x_2234:
        /* <DEDUP_REMOVED lines=28> */
.L_x_2237:
        /* <DEDUP_REMOVED lines=15> */
.L_x_2236:
[----:B------:R-:W2:Y:S02]  /*64b0*/  LDG.E.U16 R0, desc[UR36][R2.64] ;  /* 0x0000002402007981 */ /* 0x000ea4000c1e1500 */
[----:B--2---:R-:W-:-:S05]  /*64c0*/  IMAD.U32 R0, R0, 0x10000, RZ ;  /* 0x0001000000007824 */ /* 0x004fca00078e00ff */
[----:B------:R-:W-:-:S04]  /*64d0*/  FSETP.NEU.FTZ.AND P0, PT, R0, RZ, PT ;  /* 0x000000ff0000720b */ /* 0x000fc80003f1d000 */
[----:B------:R-:W-:Y:S01]  /*64e0*/  P2R R22, PR, RZ, 0x1 ;  /* 0x00000001ff167803 */ /* 0x000fe20000000000 */
[----:B------:R-:W-:Y:S08]  /*64f0*/  BRA `(.L_x_2226) ;  /* 0x0000000400cc7947 */ /* 0x000ff00003800000 */
.L_x_2233:
        /* <DEDUP_REMOVED lines=12> */
.L_x_2240:
        /* <DEDUP_REMOVED lines=21> */
.L_x_2244:
[----:B------:R-:W-:Y:S05]  /*6710*/  BSYNC B1 ;  /* 0x0000000000017941 */ /* 0x000fea0003800000 */
.L_x_2243:
[----:B------:R-:W-:Y:S01]  /*6720*/  LEA R3, R0, 0x3b800000, 0x17 ;  /* 0x3b80000000037811 */ /* 0x000fe200078eb8ff */
[----:B------:R-:W-:-:S05]  /*6730*/  IMAD.SHL.U32 R0, R2, 0x100000, RZ ;  /* 0x0010000002007824 */ /* 0x000fca00078e00ff */
[----:B------:R-:W-:-:S07]  /*6740*/  LOP3.LUT R0, R3, R0, R4, 0xfe, !PT ;  /* 0x0000000003007212 */ /* 0x000fce00078efe04 */
.L_x_2242:
[----:B------:R-:W-:Y:S05]  /*6750*/  BSYNC B0 ;  /* 0x0000000000007941 */ /* 0x000fea0003800000 */
.L_x_2241:
[----:B------:R-:W-:-:S04]  /*6760*/  FSETP.NEU.FTZ.AND P0, PT, R0, RZ, PT ;  /* 0x000000ff0000720b */ /* 0x000fc80003f1d000 */
[----:B------:R-:W-:Y:S01]  /*6770*/  P2R R22, PR, RZ, 0x1 ;  /* 0x00000001ff167803 */ /* 0x000fe20000000000 */
[----:B------:R-:W-:Y:S08]  /*6780*/  BRA `(.L_x_2226) ;  /* 0x0000000400287947 */ /* 0x000ff00003800000 */
.L_x_2239:
        /* <DEDUP_REMOVED lines=21> */
.L_x_2248:
[----:B------:R-:W-:Y:S05]  /*68e0*/  BSYNC B1 ;  /* 0x0000000000017941 */ /* 0x000fea0003800000 */
.L_x_2247:
[----:B------:R-:W-:Y:S01]  /*68f0*/  LEA R3, R0, 0x37800000, 0x17 ;  /* 0x3780000000037811 */ /* 0x000fe200078eb8ff */
[----:B------:R-:W-:-:S05]  /*6900*/  IMAD.SHL.U32 R0, R2, 0x200000, RZ ;  /* 0x0020000002007824 */ /* 0x000fca00078e00ff */
[----:B------:R-:W-:-:S07]  /*6910*/  LOP3.LUT R0, R3, R0, R4, 0xfe, !PT ;  /* 0x0000000003007212 */ /* 0x000fce00078efe04 */
.L_x_2246:
[----:B------:R-:W-:Y:S05]  /*6920*/  BSYNC B0 ;  /* 0x0000000000007941 */ /* 0x000fea0003800000 */
.L_x_2245:
[----:B------:R-:W-:-:S04]  /*6930*/  FSETP.NEU.FTZ.AND P0, PT, R0, RZ, PT ;  /* 0x000000ff0000720b */ /* 0x000fc80003f1d000 */
[----:B------:R-:W-:Y:S01]  /*6940*/  P2R R22, PR, RZ, 0x1 ;  /* 0x00000001ff167803 */ /* 0x000fe20000000000 */
[----:B------:R-:W-:Y:S08]  /*6950*/  BRA `(.L_x_2226) ;  /* 0x0000000000b47947 */ /* 0x000ff00003800000 */
.L_x_2238:
        /* <DEDUP_REMOVED lines=14> */
.L_x_2252:
[----:B------:R-:W-:Y:S05]  /*6a40*/  BSYNC B0 ;  /* 0x0000000000007941 */ /* 0x000fea0003800000 */
.L_x_2251:
[----:B------:R-:W-:-:S04]  /*6a50*/  FSETP.NEU.FTZ.AND P0, PT, R0, RZ, PT ;  /* 0x000000ff0000720b */ /* 0x000fc80003f1d000 */
[----:B------:R-:W-:Y:S01]  /*6a60*/  P2R R22, PR, RZ, 0x1 ;  /* 0x00000001ff167803 */ /* 0x000fe20000000000 */
[----:B------:R-:W-:Y:S08]  /*6a70*/  BRA `(.L_x_2226) ;  /* 0x00000000006c7947 */ /* 0x000ff00003800000 */
.L_x_2225:
        /* <DEDUP_REMOVED lines=16> */
.L_x_2253:
[----:B------:R-:W-:-:S04]  /*6b80*/  PLOP3.LUT P0, PT, PT, PT, PT, 0x8, 0x0 ;  /* 0x000000000000781c */ /* 0x000fc80003f0e170 */
[----:B------:R-:W-:Y:S01]  /*6b90*/  P2R R22, PR, RZ, 0x1 ;  /* 0x00000001ff167803 */ /* 0x000fe20000000000 */
[----:B------:R-:W-:Y:S08]  /*6ba0*/  BRA `(.L_x_2226) ;  /* 0x0000000000207947 */ /* 0x000ff00003800000 */
.L_x_2250:
[----:B------:R-:W2:Y:S02]  /*6bb0*/  LDG.E.64 R2, desc[UR36][R2.64] ;  /* 0x0000002402027981 */ /* 0x000ea4000c1e1b00 */
[----:B--2---:R-:W-:-:S04]  /*6bc0*/  ISETP.NE.U32.AND P0, PT, R2, RZ, PT ;  /* 0x000000ff0200720c */ /* 0x004fc80003f05070 */
[----:B------:R-:W-:-:S04]  /*6bd0*/  ISETP.NE.AND.EX P0, PT, R3, RZ, PT, P0 ;  /* 0x000000ff0300720c */ /* 0x000fc80003f05300 */
[----:B------:R-:W-:Y:S01]  /*6be0*/  P2R R22, PR, RZ, 0x1 ;  /* 0x00000001ff167803 */ /* 0x000fe20000000000 */
[----:B------:R-:W-:Y:S08]  /*6bf0*/  BRA `(.L_x_2226) ;  /* 0x00000000000c7947 */ /* 0x000ff00003800000 */
.L_x_2249:
[----:B------:R-:W2:Y:S02]  /*6c00*/  LDG.E R2, desc[UR36][R2.64] ;  /* 0x0000002402027981 */ /* 0x000ea4000c1e1900 */
[----:B--2---:R-:W-:-:S04]  /*6c10*/  ISETP.NE.AND P0, PT, R2, RZ, PT ;  /* 0x000000ff0200720c */ /* 0x004fc80003f05270 */
[----:B------:R-:W-:-:S09]  /*6c20*/  P2R R22, PR, RZ, 0x1 ;  /* 0x00000001ff167803 */ /* 0x000fd20000000000 */
.L_x_2226:
        /* <DEDUP_REMOVED lines=18> */
.L_x_2257:
[----:B------:R-:W2:Y:S02]  /*6d50*/  LDG.E.U8 R2, desc[UR36][R2.64] ;  /* 0x0000002402027981 */ /* 0x000ea4000c1e1100 */
[----:B--2---:R-:W-:Y:S01]  /*6d60*/  ISETP.NE.AND P0, PT, R2, RZ, PT ;  /* 0x000000ff0200720c */ /* 0x004fe20003f05270 */
[----:B------:R-:W-:-:S12]  /*6d70*/  BRA `(.L_x_2259) ;  /* 0x0000000c00747947 */ /* 0x000fd80003800000 */
.L_x_2256:
        /* <DEDUP_REMOVED lines=10> */
.L_x_2261:
[----:B------:R-:W2:Y:S02]  /*6e20*/  LDG.E R2, desc[UR36][R2.64] ;  /* 0x0000002402027981 */ /* 0x000ea4000c1e1900 */
[----:B--2---:R-:W-:Y:S01]  /*6e30*/  ISETP.NE.AND P0, PT, R2, RZ, PT ;  /* 0x000000ff0200720c */ /* 0x004fe20003f05270 */
[----:B------:R-:W-:-:S12]  /*6e40*/  BRA `(.L_x_2259) ;  /* 0x0000000c00407947 */ /* 0x000fd80003800000 */
.L_x_2260:
[----:B------:R-:W2:Y:S02]  /*6e50*/  LDG.E.U16 R2, desc[UR36][R2.64] ;  /* 0x0000002402027981 */ /* 0x000ea4000c1e1500 */
[----:B--2---:R-:W-:Y:S01]  /*6e60*/  ISETP.NE.AND P0, PT, R2, RZ, PT ;  /* 0x000000ff0200720c */ /* 0x004fe20003f05270 */
[----:B------:R-:W-:-:S12]  /*6e70*/  BRA `(.L_x_2259) ;  /* 0x0000000c00347947 */ /* 0x000fd80003800000 */
.L_x_2255:
        /* <DEDUP_REMOVED lines=9> */
.L_x_2263:
[----:B------:R-:W2:Y:S02]  /*6f10*/  LDG.E.U16 R0, desc[UR36][R2.64] ;  /* 0x0000002402007981 */ /* 0x000ea4000c1e1500 */
[----:B--2---:R-:W-:-:S05]  /*6f20*/  HADD2.F32 R0, -RZ, R0.H0_H0 ;  /* 0x20000000ff007230 */ /* 0x004fca0000004100 */
[----:B------:R-:W-:Y:S01]  /*6f30*/  FSETP.NEU.FTZ.AND P0, PT, R0, RZ, PT ;  /* 0x000000ff0000720b */ /* 0x000fe20003f1d000 */
[----:B------:R-:W-:-:S12]  /*6f40*/  BRA `(.L_x_2259) ;  /* 0x0000000c00007947 */ /* 0x000fd80003800000 */
.L_x_2262:
        /* <DEDUP_REMOVED lines=11> */
.L_x_2265:
        /* <DEDUP_REMOVED lines=10> */
.L_x_2264:
[----:B------:R-:W2:Y:S02]  /*70a0*/  LDG.E.64 R2, desc[UR36][R2.64] ;  /* 0x0000002402027981 */ /* 0x000ea4000c1e1b00 */
[----:B--2---:R-:W-:Y:S01]  /*70b0*/  DSETP.NEU.AND P0, PT, R2, RZ, PT ;  /* 0x000000ff0200722a */ /* 0x004fe20003f0d000 */
[----:B------:R-:W-:-:S13]  /*70c0*/  BRA `(.L_x_2259) ;  /* 0x0000000800a07947 */ /* 0x000fda0003800000 */
.L_x_2254:
        /* <DEDUP_REMOVED lines=11> */
.L_x_2268:
[----:B------:R-:W2:Y:S02]  /*7180*/  LDG.E.128 R4, desc[UR36][R2.64] ;  /* 0x0000002402047981 */ /* 0x000ea4000c1e1d00 */
[----:B--2---:R-:W-:-:S06]  /*7190*/  DSETP.NEU.AND P0, PT, R6, RZ, PT ;  /* 0x000000ff0600722a */ /* 0x004fcc0003f0d000 */
[----:B------:R-:W-:Y:S01]  /*71a0*/  DSETP.NEU.OR P0, PT, R4, RZ, P0 ;  /* 0x000000ff0400722a */ /* 0x000fe2000070d400 */
[----:B------:R-:W-:-:S13]  /*71b0*/  BRA `(.L_x_2259) ;  /* 0x0000000800647947 */ /* 0x000fda0003800000 */
.L_x_2267:
        /* <DEDUP_REMOVED lines=27> */
.L_x_2270:
        /* <DEDUP_REMOVED lines=14> */
.L_x_2269:
[----:B------:R-:W2:Y:S02]  /*7450*/  LDG.E.U16 R0, desc[UR36][R2.64] ;  /* 0x0000002402007981 */ /* 0x000ea4000c1e1500 */
[----:B--2---:R-:W-:-:S05]  /*7460*/  IMAD.U32 R0, R0, 0x10000, RZ ;  /* 0x0001000000007824 */ /* 0x004fca00078e00ff */
[----:B------:R-:W-:Y:S01]  /*7470*/  FSETP.NEU.FTZ.AND P0, PT, R0, RZ, PT ;  /* 0x000000ff0000720b */ /* 0x000fe20003f1d000 */
[----:B------:R-:W-:-:S12]  /*7480*/  BRA `(.L_x_2259) ;  /* 0x0000000400b07947 */ /* 0x000fd80003800000 */
.L_x_2266:
        /* <DEDUP_REMOVED lines=11> */
.L_x_2273:
        /* <DEDUP_REMOVED lines=21> */
.L_x_2277:
[----:B------:R-:W-:Y:S05]  /*7690*/  BSYNC B1 ;  /* 0x0000000000017941 */ /* 0x000fea0003800000 */
.L_x_2276:
[----:B------:R-:W-:Y:S01]  /*76a0*/  LEA R3, R0, 0x3b800000, 0x17 ;  /* 0x3b80000000037811 */ /* 0x000fe200078eb8ff */
[----:B------:R-:W-:-:S05]  /*76b0*/  IMAD.SHL.U32 R0, R2, 0x100000, RZ ;  /* 0x0010000002007824 */ /* 0x000fca00078e00ff */
[----:B------:R-:W-:-:S07]  /*76c0*/  LOP3.LUT R0, R3, R0, R4, 0xfe, !PT ;  /* 0x0000000003007212 */ /* 0x000fce00078efe04 */
.L_x_2275:
[----:B------:R-:W-:Y:S05]  /*76d0*/  BSYNC B0 ;  /* 0x0000000000007941 */ /* 0x000fea0003800000 */
.L_x_2274:
[----:B------:R-:W-:Y:S01]  /*76e0*/  FSETP.NEU.FTZ.AND P0, PT, R0, RZ, PT ;  /* 0x000000ff0000720b */ /* 0x000fe20003f1d000 */
[----:B------:R-:W-:-:S12]  /*76f0*/  BRA `(.L_x_2259) ;  /* 0x0000000400147947 */ /* 0x000fd80003800000 */
.L_x_2272:
        /* <DEDUP_REMOVED lines=21> */
.L_x_2281:
[----:B------:R-:W-:Y:S05]  /*7850*/  BSYNC B1 ;  /* 0x0000000000017941 */ /* 0x000fea0003800000 */
.L_x_2280:
[----:B------:R-:W-:Y:S01]  /*7860*/  LEA R3, R0, 0x37800000, 0x17 ;  /* 0x3780000000037811 */ /* 0x000fe200078eb8ff */
[----:B------:R-:W-:-:S05]  /*7870*/  IMAD.SHL.U32 R0, R2, 0x200000, RZ ;  /* 0x0020000002007824 */ /* 0x000fca00078e00ff */
[----:B------:R-:W-:-:S07]  /*7880*/  LOP3.LUT R0, R3, R0, R4, 0xfe, !PT ;  /* 0x0000000003007212 */ /* 0x000fce00078efe04 */
.L_x_2279:
[----:B------:R-:W-:Y:S05]  /*7890*/  BSYNC B0 ;  /* 0x0000000000007941 */ /* 0x000fea0003800000 */
.L_x_2278:
[----:B------:R-:W-:Y:S01]  /*78a0*/  FSETP.NEU.FTZ.AND P0, PT, R0, RZ, PT ;  /* 0x000000ff0000720b */ /* 0x000fe20003f1d000 */
[----:B------:R-:W-:-:S12]  /*78b0*/  BRA `(.L_x_2259) ;  /* 0x0000000000a47947 */ /* 0x000fd80003800000 */
.L_x_2271:
        /* <DEDUP_REMOVED lines=14> */
.L_x_2285:
[----:B------:R-:W-:Y:S05]  /*79a0*/  BSYNC B0 ;  /* 0x0000000000007941 */ /* 0x000fea0003800000 */
.L_x_2284:
[----:B------:R-:W-:Y:S01]  /*79b0*/  FSETP.NEU.FTZ.AND P0, PT, R0, RZ, PT ;  /* 0x000000ff0000720b */ /* 0x000fe20003f1d000 */
[----:B------:R-:W-:-:S12]  /*79c0*/  BRA `(.L_x_2259) ;  /* 0x0000000000607947 */ /* 0x000fd80003800000 */
.L_x_2258:
        /* <DEDUP_REMOVED lines=16> */
.L_x_2286:
[----:B------:R-:W-:Y:S01]  /*7ad0*/  PLOP3.LUT P0, PT, PT, PT, PT, 0x8, 0x0 ;  /* 0x000000000000781c */ /* 0x000fe20003f0e170 */
[----:B------:R-:W-:-:S12]  /*7ae0*/  BRA `(.L_x_2259) ;  /* 0x0000000000187947 */ /* 0x000fd80003800000 */
.L_x_2283:
[----:B------:R-:W2:Y:S02]  /*7af0*/  LDG.E.64 R2, desc[UR36][R2.64] ;  /* 0x0000002402027981 */ /* 0x000ea4000c1e1b00 */
[----:B--2---:R-:W-:-:S04]  /*7b00*/  ISETP.NE.U32.AND P0, PT, R2, RZ, PT ;  /* 0x000000ff0200720c */ /* 0x004fc80003f05070 */
[----:B------:R-:W-:Y:S01]  /*7b10*/  ISETP.NE.AND.EX P0, PT, R3, RZ, PT, P0 ;  /* 0x000000ff0300720c */ /* 0x000fe20003f05300 */
[----:B------:R-:W-:-:S12]  /*7b20*/  BRA `(.L_x_2259) ;  /* 0x0000000000087947 */ /* 0x000fd80003800000 */
.L_x_2282:
[----:B------:R-:W2:Y:S02]  /*7b30*/  LDG.E R2, desc[UR36][R2.64] ;  /* 0x0000002402027981 */ /* 0x000ea4000c1e1900 */
[----:B--2---:R-:W-:-:S13]  /*7b40*/  ISETP.NE.AND P0, PT, R2, RZ, PT ;  /* 0x000000ff0200720c */ /* 0x004fda0003f05270 */
.L_x_2259:
        /* <DEDUP_REMOVED lines=17> */
.L_x_2290:
[----:B------:R0:W-:Y:S01]  /*7c60*/  STG.E.U8 desc[UR36][R16.64], R2 ;  /* 0x0000000210007986 */ /* 0x0001e2000c101124 */
[----:B------:R-:W-:Y:S05]  /*7c70*/  BRA `(.L_x_2292) ;  /* 0x0000000c00487947 */ /* 0x000fea0003800000 */
.L_x_2289:
        /* <DEDUP_REMOVED lines=9> */
.L_x_2294:
[----:B------:R3:W-:Y:S01]  /*7d10*/  STG.E desc[UR36][R16.64], R2 ;  /* 0x0000000210007986 */ /* 0x0007e2000c101924 */
[----:B------:R-:W-:Y:S05]  /*7d20*/  BRA `(.L_x_2292) ;  /* 0x0000000c001c7947 */ /* 0x000fea0003800000 */
.L_x_2293:
[----:B------:R2:W-:Y:S01]  /*7d30*/  STG.E.U16 desc[UR36][R16.64], R2 ;  /* 0x0000000210007986 */ /* 0x0005e2000c101524 */
[----:B------:R-:W-:Y:S05]  /*7d40*/  BRA `(.L_x_2292) ;  /* 0x0000000c00147947 */ /* 0x000fea0003800000 */
.L_x_2288:
        /* <DEDUP_REMOVED lines=9> */
.L_x_2296:
[----:B------:R-:W-:-:S04]  /*7de0*/  I2FP.F32.U32 R0, R2 ;  /* 0x0000000200007245 */ /* 0x000fc80000201000 */
[----:B------:R-:W-:-:S05]  /*7df0*/  F2FP.F16.F32.PACK_AB R0, RZ, R0 ;  /* 0x00000000ff00723e */ /* 0x000fca00000000ff */
[----:B------:R0:W-:Y:S01]  /*7e00*/  STG.E.U16 desc[UR36][R16.64], R0 ;  /* 0x0000000010007986 */ /* 0x0001e2000c101524 */
[----:B------:R-:W-:Y:S05]  /*7e10*/  BRA `(.L_x_2292) ;  /* 0x0000000800e07947 */ /* 0x000fea0003800000 */
.L_x_2295:
        /* <DEDUP_REMOVED lines=10> */
.L_x_2298:
[----:B------:R-:W-:-:S04]  /*7ec0*/  I2FP.F32.U32 R2, R2 ;  /* 0x0000000200027245 */ /* 0x000fc80000201000 */
[----:B------:R-:W-:-:S04]  /*7ed0*/  F2FP.F16.F32.PACK_AB R3, RZ, R2 ;  /* 0x00000002ff03723e */ /* 0x000fc800000000ff */
[----:B------:R-:W-:-:S05]  /*7ee0*/  PRMT R3, R3, 0x5410, RZ ;  /* 0x0000541003037816 */ /* 0x000fca00000000ff */
[----:B------:R0:W-:Y:S01]  /*7ef0*/  STG.E desc[UR36][R16.64], R3 ;  /* 0x0000000310007986 */ /* 0x0001e2000c101924 */
[----:B------:R-:W-:Y:S05]  /*7f00*/  BRA `(.L_x_2292) ;  /* 0x0000000800a47947 */ /* 0x000fea0003800000 */
.L_x_2297:
[----:B------:R-:W0:Y:S02]  /*7f10*/  I2F.F64.U32 R2, R2 ;  /* 0x0000000200027312 */ /* 0x000e240000201800 */
[----:B0-----:R0:W-:Y:S01]  /*7f20*/  STG.E.64 desc[UR36][R16.64], R2 ;  /* 0x0000000210007986 */ /* 0x0011e2000c101b24 */
[----:B------:R-:W-:Y:S05]  /*7f30*/  BRA `(.L_x_2292) ;  /* 0x0000000800987947 */ /* 0x000fea0003800000 */
.L_x_2287:
        /* <DEDUP_REMOVED lines=10> */
.L_x_2301:
[----:B------:R-:W0:Y:S01]  /*7fe0*/  I2F.F64.U32 R4, R2 ;  /* 0x0000000200047312 */ /* 0x000e220000201800 */
[----:B------:R-:W-:-:S05]  /*7ff0*/  CS2R R6, SRZ ;  /* 0x0000000000067805 */ /* 0x000fca000001ff00 */
[----:B0-----:R0:W-:Y:S01]  /*8000*/  STG.E.128 desc[UR36][R16.64], R4 ;  /* 0x0000000410007986 */ /* 0x0011e2000c101d24 */
[----:B------:R-:W-:Y:S05]  /*8010*/  BRA `(.L_x_2292) ;  /* 0x0000000800607947 */ /* 0x000fea0003800000 */
.L_x_2300:
        /* <DEDUP_REMOVED lines=21> */
.L_x_2305:
[----:B------:R-:W-:Y:S05]  /*8170*/  BSYNC B0 ;  /* 0x0000000000007941 */ /* 0x000fea0003800000 */
.L_x_2304:
[----:B------:R-:W-:-:S05]  /*8180*/  LOP3.LUT R3, R0, R3, RZ, 0xfc, !PT ;  /* 0x0000000300037212 */ /* 0x000fca00078efcff */
[----:B------:R0:W-:Y:S01]  /*8190*/  STG.E.U8 desc[UR36][R16.64], R3 ;  /* 0x0000000310007986 */ /* 0x0001e2000c101124 */
[----:B------:R-:W-:Y:S05]  /*81a0*/  BRA `(.L_x_2292) ;  /* 0x0000000400fc7947 */ /* 0x000fea0003800000 */
.L_x_2303:
        /* <DEDUP_REMOVED lines=13> */
.L_x_2307:
[----:B------:R-:W-:Y:S01]  /*8280*/  IMAD.MOV.U32 R0, RZ, RZ, 0x7f ;  /* 0x0000007fff007424 */ /* 0x000fe200078e00ff */
[----:B------:R-:W-:-:S04]  /*8290*/  ISETP.GT.U32.AND P0, PT, R2, 0x7f800000, PT ;  /* 0x7f8000000200780c */ /* 0x000fc80003f04070 */
[----:B------:R-:W-:-:S09]  /*82a0*/  SEL R0, R0, 0x7c, P0 ;  /* 0x0000007c00007807 */ /* 0x000fd20000000000 */
.L_x_2308:
[----:B------:R-:W-:Y:S05]  /*82b0*/  BSYNC B0 ;  /* 0x0000000000007941 */ /* 0x000fea0003800000 */
.L_x_2306:
[----:B------:R-:W-:-:S04]  /*82c0*/  LOP3.LUT R2, R3, 0x80000000, RZ, 0xc0, !PT ;  /* 0x8000000003027812 */ /* 0x000fc800078ec0ff */
[----:B------:R-:W-:-:S04]  /*82d0*/  SHF.R.U32.HI R3, RZ, 0x18, R2 ;  /* 0x00000018ff037819 */ /* 0x000fc80000011602 */
[----:B------:R-:W-:-:S05]  /*82e0*/  LOP3.LUT R3, R0, R3, RZ, 0xfc, !PT ;  /* 0x0000000300037212 */ /* 0x000fca00078efcff */
[----:B------:R0:W-:Y:S01]  /*82f0*/  STG.E.U8 desc[UR36][R16.64], R3 ;  /* 0x0000000310007986 */ /* 0x0001e2000c101124 */
[----:B------:R-:W-:Y:S05]  /*8300*/  BRA `(.L_x_2292) ;  /* 0x0000000400a47947 */ /* 0x000fea0003800000 */
.L_x_2302:
[----:B------:R-:W-:-:S04]  /*8310*/  I2FP.F32.U32 R0, R2 ;  /* 0x0000000200007245 */ /* 0x000fc80000201000 */
[----:B------:R-:W-:-:S05]  /*8320*/  F2FP.BF16.F32.PACK_AB R0, RZ, R0 ;  /* 0x00000000ff00723e */ /* 0x000fca00000010ff */
[----:B------:R0:W-:Y:S01]  /*8330*/  STG.E.U16 desc[UR36][R16.64], R0 ;  /* 0x0000000010007986 */ /* 0x0001e2000c101524 */
[----:B------:R-:W-:Y:S05]  /*8340*/  BRA `(.L_x_2292) ;  /* 0x0000000400947947 */ /* 0x000fea0003800000 */
.L_x_2299:
        /* <DEDUP_REMOVED lines=10> */
.L_x_2311:
        /* <DEDUP_REMOVED lines=17> */
.L_x_2314:
[----:B------:R-:W-:-:S04]  /*8500*/  LOP3.LUT R2, R3, 0x80000000, RZ, 0xc0, !PT ;  /* 0x8000000003027812 */ /* 0x000fc800078ec0ff */
[----:B------:R-:W-:-:S04]  /*8510*/  SHF.R.U32.HI R3, RZ, 0x18, R2 ;  /* 0x00000018ff037819 */ /* 0x000fc80000011602 */
[----:B------:R-:W-:-:S04]  /*8520*/  LOP3.LUT R0, R0, R3, RZ, 0xfc, !PT ;  /* 0x0000000300007212 */ /* 0x000fc800078efcff */
[----:B------:R-:W-:-:S07]  /*8530*/  PRMT R8, R0, 0x7610, R8 ;  /* 0x0000761000087816 */ /* 0x000fce0000000008 */
.L_x_2313:
[----:B------:R-:W-:Y:S05]  /*8540*/  BSYNC B0 ;  /* 0x0000000000007941 */ /* 0x000fea0003800000 */
.L_x_2312:
[----:B------:R0:W-:Y:S01]  /*8550*/  STG.E.U8 desc[UR36][R16.64], R8 ;  /* 0x0000000810007986 */ /* 0x0001e2000c101124 */
[----:B------:R-:W-:Y:S05]  /*8560*/  BRA `(.L_x_2292) ;  /* 0x00000004000c7947 */ /* 0x000fea0003800000 */
.L_x_2310:
        /* <DEDUP_REMOVED lines=17> */
.L_x_2317:
[----:B------:R-:W-:-:S04]  /*8680*/  LOP3.LUT R2, R3, 0x80000000, RZ, 0xc0, !PT ;  /* 0x8000000003027812 */ /* 0x000fc800078ec0ff */
[----:B------:R-:W-:-:S04]  /*8690*/  SHF.R.U32.HI R3, RZ, 0x18, R2 ;  /* 0x00000018ff037819 */ /* 0x000fc80000011602 */
[----:B------:R-:W-:-:S04]  /*86a0*/  LOP3.LUT R0, R0, R3, RZ, 0xfc, !PT ;  /* 0x0000000300007212 */ /* 0x000fc800078efcff */
[----:B------:R-:W-:-:S07]  /*86b0*/  PRMT R8, R0, 0x7610, R8 ;  /* 0x0000761000087816 */ /* 0x000fce0000000008 */
.L_x_2316:
[----:B------:R-:W-:Y:S05]  /*86c0*/  BSYNC B0 ;  /* 0x0000000000007941 */ /* 0x000fea0003800000 */
.L_x_2315:
[----:B------:R0:W-:Y:S01]  /*86d0*/  STG.E.U8 desc[UR36][R16.64], R8 ;  /* 0x0000000810007986 */ /* 0x0001e2000c101124 */
[----:B------:R-:W-:Y:S05]  /*86e0*/  BRA `(.L_x_2292) ;  /* 0x0000000000ac7947 */ /* 0x000fea0003800000 */
.L_x_2309:
        /* <DEDUP_REMOVED lines=22> */
.L_x_2291:
        /* <DEDUP_REMOVED lines=16> */
.L_x_2320:
[----:B------:R-:W-:Y:S05]  /*8950*/  BRA `(.L_x_2292) ;  /* 0x0000000000107947 */ /* 0x000fea0003800000 */
.L_x_2319:
[----:B------:R-:W-:-:S05]  /*8960*/  IMAD.MOV.U32 R3, RZ, RZ, RZ ;  /* 0x000000ffff037224 */ /* 0x000fca00078e00ff */
[----:B------:R0:W-:Y:S01]  /*8970*/  STG.E.64 desc[UR36][R16.64], R2 ;  /* 0x0000000210007986 */ /* 0x0001e2000c101b24 */
[----:B------:R-:W-:Y:S05]  /*8980*/  BRA `(.L_x_2292) ;  /* 0x0000000000047947 */ /* 0x000fea0003800000 */
.L_x_2318:
[----:B------:R0:W-:Y:S02]  /*8990*/  STG.E desc[UR36][R16.64], R2 ;  /* 0x0000000210007986 */ /* 0x0001e4000c101924 */
.L_x_2292:
[----:B------:R-:W-:-:S07]  /*89a0*/  VIADD R19, R19, 0x80 ;  /* 0x0000008013137836 */ /* 0x000fce0000000000 */
.L_x_2219:
[----:B------:R-:W-:Y:S05]  /*89b0*/  BSYNC B6 ;  /* 0x0000000000067941 */ /* 0x000fea0003800000 */
.L_x_2218:
        /* <DEDUP_REMOVED lines=358> */
.L_x_2323:
        /* <DEDUP_REMOVED lines=22> */
.L_x_2327:
[----:B------:R-:W2:Y:S02]  /*a180*/  LDG.E.U8 R2, desc[UR36][R2.64] ;  /* 0x0000002402027981 */ /* 0x000ea4000c1e1100 */
[----:B--2---:R-:W-:-:S04]  /*a190*/  ISETP.NE.AND P0, PT, R2, RZ, PT ;  /* 0x000000ff0200720c */ /* 0x004fc80003f05270 */
[----:B------:R-:W-:Y:S01]  /*a1a0*/  P2R R22, PR, RZ, 0x1 ;  /* 0x00000001ff167803 */ /* 0x000fe20000000000 */
[----:B------:R-:W-:Y:S08]  /*a1b0*/  BRA `(.L_x_2329) ;  /* 0x0000000c00c47947 */ /* 0x000ff00003800000 */
.L_x_2326:
        /* <DEDUP_REMOVED lines=11> */
.L_x_2331:
[----:B------:R-:W2:Y:S02]  /*a270*/  LDG.E R2, desc[UR36][R2.64] ;  /* 0x0000002402027981 */ /* 0x000ea4000c1e1900 */
[----:B--2---:R-:W-:-:S04]  /*a280*/  ISETP.NE.AND P0, PT, R2, RZ, PT ;  /* 0x000000ff0200720c */ /* 0x004fc80003f05270 */
[----:B------:R-:W-:Y:S01]  /*a290*/  P2R R22, PR, RZ, 0x1 ;  /* 0x00000001ff167803 */ /* 0x000fe20000000000 */
[----:B------:R-:W-:Y:S08]  /*a2a0*/  BRA `(.L_x_2329) ;  /* 0x0000000c00887947 */ /* 0x000ff00003800000 */
.L_x_2330:
[----:B------:R-:W2:Y:S02]  /*a2b0*/  LDG.E.U16 R2, desc[UR36][R2.64] ;  /* 0x0000002402027981 */ /* 0x000ea4000c1e1500 */
[----:B--2---:R-:W-:-:S04]  /*a2c0*/  ISETP.NE.AND P0, PT, R2, RZ, PT ;  /* 0x000000ff0200720c */ /* 0x004fc80003f05270 */
[----:B------:R-:W-:Y:S01]  /*a2d0*/  P2R R22, PR, RZ, 0x1 ;  /* 0x00000001ff167803 */ /* 0x000fe20000000000 */
[----:B------:R-:W-:Y:S08]  /*a2e0*/  BRA `(.L_x_2329) ;  /* 0x0000000c00787947 */ /* 0x000ff00003800000 */
.L_x_2325:
        /* <DEDUP_REMOVED lines=10> */
.L_x_2333:
[----:B------:R-:W2:Y:S02]  /*a390*/  LDG.E.U16 R0, desc[UR36][R2.64] ;  /* 0x0000002402007981 */ /* 0x000ea4000c1e1500 */
[----:B--2---:R-:W-:-:S05]  /*a3a0*/  HADD2.F32 R0, -RZ, R0.H0_H0 ;  /* 0x20000000ff007230 */ /* 0x004fca0000004100 */
[----:B------:R-:W-:-:S04]  /*a3b0*/  FSETP.NEU.FTZ.AND P0, PT, R0, RZ, PT ;  /* 0x000000ff0000720b */ /* 0x000fc80003f1d000 */
[----:B------:R-:W-:Y:S01]  /*a3c0*/  P2R R22, PR, RZ, 0x1 ;  /* 0x00000001ff167803 */ /* 0x000fe20000000000 */
[----:B------:R-:W-:Y:S08]  /*a3d0*/  BRA `(.L_x_2329) ;  /* 0x0000000c003c7947 */ /* 0x000ff00003800000 */
.L_x_2332:
        /* <DEDUP_REMOVED lines=12> */
.L_x_2335:
        /* <DEDUP_REMOVED lines=11> */
.L_x_2334:
[----:B------:R-:W2:Y:S02]  /*a550*/  LDG.E.64 R2, desc[UR36][R2.64] ;  /* 0x0000002402027981 */ /* 0x000ea4000c1e1b00 */
[----:B--2---:R-:W-:-:S06]  /*a560*/  DSETP.NEU.AND P0, PT, R2, RZ, PT ;  /* 0x000000ff0200722a */ /* 0x004fcc0003f0d000 */
[----:B------:R-:W-:Y:S01]  /*a570*/  P2R R22, PR, RZ, 0x1 ;  /* 0x00000001ff167803 */ /* 0x000fe20000000000 */
[----:B------:R-:W-:Y:S07]  /*a580*/  BRA `(.L_x_2329) ;  /* 0x0000000800d07947 */ /* 0x000fee0003800000 */
.L_x_2324:
        /* <DEDUP_REMOVED lines=12> */
.L_x_2338:
[----:B------:R-:W2:Y:S02]  /*a650*/  LDG.E.128 R4, desc[UR36][R2.64] ;  /* 0x0000002402047981 */ /* 0x000ea4000c1e1d00 */
[----:B--2---:R-:W-:-:S06]  /*a660*/  DSETP.NEU.AND P0, PT, R6, RZ, PT ;  /* 0x000000ff0600722a */ /* 0x004fcc0003f0d000 */
[----:B------:R-:W-:-:S06]  /*a670*/  DSETP.NEU.OR P0, PT, R4, RZ, P0 ;  /* 0x000000ff0400722a */ /* 0x000fcc000070d400 */
[----:B------:R-:W-:Y:S01]  /*a680*/  P2R R22, PR, RZ, 0x1 ;  /* 0x00000001ff167803 */ /* 0x000fe20000000000 */
[----:B------:R-:W-:Y:S07]  /*a690*/  BRA `(.L_x_2329) ;  /* 0x00000008008c7947 */ /* 0x000fee0003800000 */
.L_x_2337:
        /* <DEDUP_REMOVED lines=28> */
.L_x_2340:
        /* <DEDUP_REMOVED lines=15> */
.L_x_2339:
[----:B------:R-:W2:Y:S02]  /*a950*/  LDG.E.U16 R0, desc[UR36][R2.64] ;  /* 0x0000002402007981 */ /* 0x000ea4000c1e1500 */
[----:B--2---:R-:W-:-:S05]  /*a960*/  IMAD.U32 R0, R0, 0x10000, RZ ;  /* 0x0001000000007824 */ /* 0x004fca00078e00ff */
[----:B------:R-:W-:-:S04]  /*a970*/  FSETP.NEU.FTZ.AND P0, PT, R0, RZ, PT ;  /* 0x000000ff0000720b */ /* 0x000fc80003f1d000 */
[----:B------:R-:W-:Y:S01]  /*a980*/  P2R R22, PR, RZ, 0x1 ;  /* 0x00000001ff167803 */ /* 0x000fe20000000000 */
[----:B------:R-:W-:Y:S08]  /*a990*/  BRA `(.L_x_2329) ;  /* 0x0000000400cc7947 */ /* 0x000ff00003800000 */
.L_x_2336:
        /* <DEDUP_REMOVED lines=12> */
.L_x_2343:
        /* <DEDUP_REMOVED lines=21> */
.L_x_2347:
[----:B------:R-:W-:Y:S05]  /*abb0*/  BSYNC B1 ;  /* 0x0000000000017941 */ /* 0x000fea0003800000 */
.L_x_2346:
[----:B------:R-:W-:Y:S01]  /*abc0*/  LEA R3, R0, 0x3b800000, 0x17 ;  /* 0x3b80000000037811 */ /* 0x000fe200078eb8ff */
[----:B------:R-:W-:-:S05]  /*abd0*/  IMAD.SHL.U32 R0, R2, 0x100000, RZ ;  /* 0x0010000002007824 */ /* 0x000fca00078e00ff */
[----:B------:R-:W-:-:S07]  /*abe0*/  LOP3.LUT R0, R3, R0, R4, 0xfe, !PT ;  /* 0x0000000003007212 */ /* 0x000fce00078efe04 */
.L_x_2345:
[----:B------:R-:W-:Y:S05]  /*abf0*/  BSYNC B0 ;  /* 0x0000000000007941 */ /* 0x000fea0003800000 */
.L_x_2344:
[----:B------:R-:W-:-:S04]  /*ac00*/  FSETP.NEU.FTZ.AND P0, PT, R0, RZ, PT ;  /* 0x000000ff0000720b */ /* 0x000fc80003f1d000 */
[----:B------:R-:W-:Y:S01]  /*ac10*/  P2R R22, PR, RZ, 0x1 ;  /* 0x00000001ff167803 */ /* 0x000fe20000000000 */
[----:B------:R-:W-:Y:S08]  /*ac20*/  BRA `(.L_x_2329) ;  /* 0x0000000400287947 */ /* 0x000ff00003800000 */
.L_x_2342:
        /* <DEDUP_REMOVED lines=21> */
.L_x_2351:
[----:B------:R-:W-:Y:S05]  /*ad80*/  BSYNC B1 ;  /* 0x0000000000017941 */ /* 0x000fea0003800000 */
.L_x_2350:
[----:B------:R-:W-:Y:S01]  /*ad90*/  LEA R3, R0, 0x37800000, 0x17 ;  /* 0x3780000000037811 */ /* 0x000fe200078eb8ff */
[----:B------:R-:W-:-:S05]  /*ada0*/  IMAD.SHL.U32 R0, R2, 0x200000, RZ ;  /* 0x0020000002007824 */ /* 0x000fca00078e00ff */
[----:B------:R-:W-:-:S07]  /*adb0*/  LOP3.LUT R0, R3, R0, R4, 0xfe, !PT ;  /* 0x0000000003007212 */ /* 0x000fce00078efe04 */
.L_x_2349:
[----:B------:R-:W-:Y:S05]  /*adc0*/  BSYNC B0 ;  /* 0x0000000000007941 */ /* 0x000fea0003800000 */
.L_x_2348:
[----:B------:R-:W-:-:S04]  /*add0*/  FSETP.NEU.FTZ.AND P0, PT, R0, RZ, PT ;  /* 0x000000ff0000720b */ /* 0x000fc80003f1d000 */
[----:B------:R-:W-:Y:S01]  /*ade0*/  P2R R22, PR, RZ, 0x1 ;  /* 0x00000001ff167803 */ /* 0x000fe20000000000 */
[----:B------:R-:W-:Y:S08]  /*adf0*/  BRA `(.L_x_2329) ;  /* 0x0000000000b47947 */ /* 0x000ff00003800000 */
.L_x_2341:
        /* <DEDUP_REMOVED lines=14> */
.L_x_2355:
[----:B------:R-:W-:Y:S05]  /*aee0*/  BSYNC B0 ;  /* 0x0000000000007941 */ /* 0x000fea0003800000 */
.L_x_2354:
[----:B------:R-:W-:-:S04]  /*aef0*/  FSETP.NEU.FTZ.AND P0, PT, R0, RZ, PT ;  /* 0x000000ff0000720b */ /* 0x000fc80003f1d000 */
[----:B------:R-:W-:Y:S01]  /*af00*/  P2R R22, PR, RZ, 0x1 ;  /* 0x00000001ff167803 */ /* 0x000fe20000000000 */
[----:B------:R-:W-:Y:S08]  /*af10*/  BRA `(.L_x_2329) ;  /* 0x00000000006c7947 */ /* 0x000ff00003800000 */
.L_x_2328:
        /* <DEDUP_REMOVED lines=16> */
.L_x_2356:
[----:B------:R-:W-:-:S04]  /*b020*/  PLOP3.LUT P0, PT, PT, PT, PT, 0x8, 0x0 ;  /* 0x000000000000781c */ /* 0x000fc80003f0e170 */
[----:B------:R-:W-:Y:S01]  /*b030*/  P2R R22, PR, RZ, 0x1 ;  /* 0x00000001ff167803 */ /* 0x000fe20000000000 */
[----:B------:R-:W-:Y:S08]  /*b040*/  BRA `(.L_x_2329) ;  /* 0x0000000000207947 */ /* 0x000ff00003800000 */
.L_x_2353:
[----:B------:R-:W2:Y:S02]  /*b050*/  LDG.E.64 R2, desc[UR36][R2.64] ;  /* 0x0000002402027981 */ /* 0x000ea4000c1e1b00 */
[----:B--2---:R-:W-:-:S04]  /*b060*/  ISETP.NE.U32.AND P0, PT, R2, RZ, PT ;  /* 0x000000ff0200720c */ /* 0x004fc80003f05070 */
[----:B------:R-:W-:-:S04]  /*b070*/  ISETP.NE.AND.EX P0, PT, R3, RZ, PT, P0 ;  /* 0x000000ff0300720c */ /* 0x000fc80003f05300 */
[----:B------:R-:W-:Y:S01]  /*b080*/  P2R R22, PR, RZ, 0x1 ;  /* 0x00000001ff167803 */ /* 0x000fe20000000000 */
[----:B------:R-:W-:Y:S08]  /*b090*/  BRA `(.L_x_2329) ;  /* 0x00000000000c7947 */ /* 0x000ff00003800000 */
.L_x_2352:
[----:B------:R-:W2:Y:S02]  /*b0a0*/  LDG.E R2, desc[UR36][R2.64] ;  /* 0x0000002402027981 */ /* 0x000ea4000c1e1900 */
[----:B--2---:R-:W-:-:S04]  /*b0b0*/  ISETP.NE.AND P0, PT, R2, RZ, PT ;  /* 0x000000ff0200720c */ /* 0x004fc80003f05270 */
[----:B------:R-:W-:-:S09]  /*b0c0*/  P2R R22, PR, RZ, 0x1 ;  /* 0x00000001ff167803 */ /* 0x000fd20000000000 */
.L_x_2329:
        /* <DEDUP_REMOVED lines=18> */
.L_x_2360:
[----:B------:R-:W2:Y:S02]  /*b1f0*/  LDG.E.U8 R2, desc[UR36][R2.64] ;  /* 0x0000002402027981 */ /* 0x000ea4000c1e1100 */
[----:B--2---:R-:W-:Y:S01]  /*b200*/  ISETP.NE.AND P0, PT, R2, RZ, PT ;  /* 0x000000ff0200720c */ /* 0x004fe20003f05270 */
[----:B------:R-:W-:-:S12]  /*b210*/  BRA `(.L_x_2362) ;  /* 0x0000000c00747947 */ /* 0x000fd80003800000 */
.L_x_2359:
        /* <DEDUP_REMOVED lines=10> */
.L_x_2364:
[----:B------:R-:W2:Y:S02]  /*b2c0*/  LDG.E R2, desc[UR36][R2.64] ;  /* 0x0000002402027981 */ /* 0x000ea4000c1e1900 */
[----:B--2---:R-:W-:Y:S01]  /*b2d0*/  ISETP.NE.AND P0, PT, R2, RZ, PT ;  /* 0x000000ff0200720c */ /* 0x004fe20003f05270 */
[----:B------:R-:W-:-:S12]  /*b2e0*/  BRA `(.L_x_2362) ;  /* 0x0000000c00407947 */ /* 0x000fd80003800000 */
.L_x_2363:
[----:B------:R-:W2:Y:S02]  /*b2f0*/  LDG.E.U16 R2, desc[UR36][R2.64] ;  /* 0x0000002402027981 */ /* 0x000ea4000c1e1500 */
[----:B--2---:R-:W-:Y:S01]  /*b300*/  ISETP.NE.AND P0, PT, R2, RZ, PT ;  /* 0x000000ff0200720c */ /* 0x004fe20003f05270 */
[----:B------:R-:W-:-:S12]  /*b310*/  BRA `(.L_x_2362) ;  /* 0x0000000c00347947 */ /* 0x000fd80003800000 */
.L_x_2358:
        /* <DEDUP_REMOVED lines=9> */
.L_x_2366:
[----:B------:R-:W2:Y:S02]  /*b3b0*/  LDG.E.U16 R0, desc[UR36][R2.64] ;  /* 0x0000002402007981 */ /* 0x000ea4000c1e1500 */
[----:B--2---:R-:W-:-:S05]  /*b3c0*/  HADD2.F32 R0, -RZ, R0.H0_H0 ;  /* 0x20000000ff007230 */ /* 0x004fca0000004100 */
[----:B------:R-:W-:Y:S01]  /*b3d0*/  FSETP.NEU.FTZ.AND P0, PT, R0, RZ, PT ;  /* 0x000000ff0000720b */ /* 0x000fe20003f1d000 */
[----:B------:R-:W-:-:S12]  /*b3e0*/  BRA `(.L_x_2362) ;  /* 0x0000000c00007947 */ /* 0x000fd80003800000 */
.L_x_2365:
        /* <DEDUP_REMOVED lines=11> */
.L_x_2368:
        /* <DEDUP_REMOVED lines=10> */
.L_x_2367:
[----:B------:R-:W2:Y:S02]  /*b540*/  LDG.E.64 R2, desc[UR36][R2.64] ;  /* 0x0000002402027981 */ /* 0x000ea4000c1e1b00 */
[----:B--2---:R-:W-:Y:S01]  /*b550*/  DSETP.NEU.AND P0, PT, R2, RZ, PT ;  /* 0x000000ff0200722a */ /* 0x004fe20003f0d000 */
[----:B------:R-:W-:-:S13]  /*b560*/  BRA `(.L_x_2362) ;  /* 0x0000000800a07947 */ /* 0x000fda0003800000 */
.L_x_2357:
        /* <DEDUP_REMOVED lines=11> */
.L_x_2371:
[----:B------:R-:W2:Y:S02]  /*b620*/  LDG.E.128 R4, desc[UR36][R2.64] ;  /* 0x0000002402047981 */ /* 0x000ea4000c1e1d00 */
[----:B--2---:R-:W-:-:S06]  /*b630*/  DSETP.NEU.AND P0, PT, R6, RZ, PT ;  /* 0x000000ff0600722a */ /* 0x004fcc0003f0d000 */
[----:B------:R-:W-:Y:S01]  /*b640*/  DSETP.NEU.OR P0, PT, R4, RZ, P0 ;  /* 0x000000ff0400722a */ /* 0x000fe2000070d400 */
[----:B------:R-:W-:-:S13]  /*b650*/  BRA `(.L_x_2362) ;  /* 0x0000000800647947 */ /* 0x000fda0003800000 */
.L_x_2370:
        /* <DEDUP_REMOVED lines=27> */
.L_x_2373:
        /* <DEDUP_REMOVED lines=14> */
.L_x_2372:
[----:B------:R-:W2:Y:S02]  /*b8f0*/  LDG.E.U16 R0, desc[UR36][R2.64] ;  /* 0x0000002402007981 */ /* 0x000ea4000c1e1500 */
[----:B--2---:R-:W-:-:S05]  /*b900*/  IMAD.U32 R0, R0, 0x10000, RZ ;  /* 0x0001000000007824 */ /* 0x004fca00078e00ff */
[----:B------:R-:W-:Y:S01]  /*b910*/  FSETP.NEU.FTZ.AND P0, PT, R0, RZ, PT ;  /* 0x000000ff0000720b */ /* 0x000fe20003f1d000 */
[----:B------:R-:W-:-:S12]  /*b920*/  BRA `(.L_x_2362) ;  /* 0x0000000400b07947 */ /* 0x000fd80003800000 */
.L_x_2369:
        /* <DEDUP_REMOVED lines=11> */
.L_x_2376:
        /* <DEDUP_REMOVED lines=21> */
.L_x_2380:
[----:B------:R-:W-:Y:S05]  /*bb30*/  BSYNC B1 ;  /* 0x0000000000017941 */ /* 0x000fea0003800000 */
.L_x_2379:
[----:B------:R-:W-:Y:S01]  /*bb40*/  LEA R3, R0, 0x3b800000, 0x17 ;  /* 0x3b80000000037811 */ /* 0x000fe200078eb8ff */
[----:B------:R-:W-:-:S05]  /*bb50*/  IMAD.SHL.U32 R0, R2, 0x100000, RZ ;  /* 0x0010000002007824 */ /* 0x000fca00078e00ff */
[----:B------:R-:W-:-:S07]  /*bb60*/  LOP3.LUT R0, R3, R0, R4, 0xfe, !PT ;  /* 0x0000000003007212 */ /* 0x000fce00078efe04 */
.L_x_2378:
[----:B------:R-:W-:Y:S05]  /*bb70*/  BSYNC B0 ;  /* 0x0000000000007941 */ /* 0x000fea0003800000 */
.L_x_2377:
[----:B------:R-:W-:Y:S01]  /*bb80*/  FSETP.NEU.FTZ.AND P0, PT, R0, RZ, PT ;  /* 0x000000ff0000720b */ /* 0x000fe20003f1d000 */
[----:B------:R-:W-:-:S12]  /*bb90*/  BRA `(.L_x_2362) ;  /* 0x0000000400147947 */ /* 0x000fd80003800000 */
.L_x_2375:
        /* <DEDUP_REMOVED lines=21> */
.L_x_2384:
[----:B------:R-:W-:Y:S05]  /*bcf0*/  BSYNC B1 ;  /* 0x0000000000017941 */ /* 0x000fea0003800000 */
.L_x_2383:
[----:B------:R-:W-:Y:S01]  /*bd00*/  LEA R3, R0, 0x37800000, 0x17 ;  /* 0x3780000000037811 */ /* 0x000fe200078eb8ff */
[----:B------:R-:W-:-:S05]  /*bd10*/  IMAD.SHL.U32 R0, R2, 0x200000, RZ ;  /* 0x0020000002007824 */ /* 0x000fca00078e00ff */
[----:B------:R-:W-:-:S07]  /*bd20*/  LOP3.LUT R0, R3, R0, R4, 0xfe, !PT ;  /* 0x0000000003007212 */ /* 0x000fce00078efe04 */
.L_x_2382:
[----:B------:R-:W-:Y:S05]  /*bd30*/  BSYNC B0 ;  /* 0x0000000000007941 */ /* 0x000fea0003800000 */
.L_x_2381:
[----:B------:R-:W-:Y:S01]  /*bd40*/  FSETP.NEU.FTZ.AND P0, PT, R0, RZ, PT ;  /* 0x000000ff0000720b */ /* 0x000fe20003f1d000 */
[----:B------:R-:W-:-:S12]  /*bd50*/  BRA `(.L_x_2362) ;  /* 0x0000000000a47947 */ /* 0x000fd80003800000 */
.L_x_2374:
        /* <DEDUP_REMOVED lines=14> */
.L_x_2388:
[----:B------:R-:W-:Y:S05]  /*be40*/  BSYNC B0 ;  /* 0x0000000000007941 */ /* 0x000fea0003800000 */
.L_x_2387:
[----:B------:R-:W-:Y:S01]  /*be50*/  FSETP.NEU.FTZ.AND P0, PT, R0, RZ, PT ;  /* 0x000000ff0000720b */ /* 0x000fe20003f1d000 */
[----:B------:R-:W-:-:S12]  /*be60*/  BRA `(.L_x_2362) ;  /* 0x0000000000607947 */ /* 0x000fd80003800000 */
.L_x_2361:
        /* <DEDUP_REMOVED lines=16> */
.L_x_2389:
[----:B------:R-:W-:Y:S01]  /*bf70*/  PLOP3.LUT P0, PT, PT, PT, PT, 0x8, 0x0 ;  /* 0x000000000000781c */ /* 0x000fe20003f0e170 */
[----:B------:R-:W-:-:S12]  /*bf80*/  BRA `(.L_x_2362) ;  /* 0x0000000000187947 */ /* 0x000fd80003800000 */
.L_x_2386:
[----:B------:R-:W2:Y:S02]  /*bf90*/  LDG.E.64 R2, desc[UR36][R2.64] ;  /* 0x0000002402027981 */ /* 0x000ea4000c1e1b00 */
[----:B--2---:R-:W-:-:S04]  /*bfa0*/  ISETP.NE.U32.AND P0, PT, R2, RZ, PT ;  /* 0x000000ff0200720c */ /* 0x004fc80003f05070 */
[----:B------:R-:W-:Y:S01]  /*bfb0*/  ISETP.NE.AND.EX P0, PT, R3, RZ, PT, P0 ;  /* 0x000000ff0300720c */ /* 0x000fe20003f05300 */
[----:B------:R-:W-:-:S12]  /*bfc0*/  BRA `(.L_x_2362) ;  /* 0x0000000000087947 */ /* 0x000fd80003800000 */
.L_x_2385:
[----:B------:R-:W2:Y:S02]  /*bfd0*/  LDG.E R2, desc[UR36][R2.64] ;  /* 0x0000002402027981 */ /* 0x000ea4000c1e1900 */
[----:B--2---:R-:W-:-:S13]  /*bfe0*/  ISETP.NE.AND P0, PT, R2, RZ, PT ;  /* 0x000000ff0200720c */ /* 0x004fda0003f05270 */
.L_x_2362:
        /* <DEDUP_REMOVED lines=17> */
.L_x_2393:
[----:B------:R0:W-:Y:S01]  /*c100*/  STG.E.U8 desc[UR36][R16.64], R2 ;  /* 0x0000000210007986 */ /* 0x0001e2000c101124 */
[----:B------:R-:W-:Y:S05]  /*c110*/  BRA `(.L_x_2395) ;  /* 0x0000000c00487947 */ /* 0x000fea0003800000 */
.L_x_2392:
        /* <DEDUP_REMOVED lines=9> */
.L_x_2397:
[----:B------:R0:W-:Y:S01]  /*c1b0*/  STG.E desc[UR36][R16.64], R2 ;  /* 0x0000000210007986 */ /* 0x0001e2000c101924 */
[----:B------:R-:W-:Y:S05]  /*c1c0*/  BRA `(.L_x_2395) ;  /* 0x0000000c001c7947 */ /* 0x000fea0003800000 */
.L_x_2396:
[----:B------:R0:W-:Y:S01]  /*c1d0*/  STG.E.U16 desc[UR36][R16.64], R2 ;  /* 0x0000000210007986 */ /* 0x0001e2000c101524 */
[----:B------:R-:W-:Y:S05]  /*c1e0*/  BRA `(.L_x_2395) ;  /* 0x0000000c00147947 */ /* 0x000fea0003800000 */
.L_x_2391:
        /* <DEDUP_REMOVED lines=9> */
.L_x_2399:
[----:B------:R-:W-:-:S04]  /*c280*/  I2FP.F32.U32 R0, R2 ;  /* 0x0000000200007245 */ /* 0x000fc80000201000 */
[----:B------:R-:W-:-:S05]  /*c290*/  F2FP.F16.F32.PACK_AB R0, RZ, R0 ;  /* 0x00000000ff00723e */ /* 0x000fca00000000ff */
[----:B------:R0:W-:Y:S01]  /*c2a0*/  STG.E.U16 desc[UR36][R16.64], R0 ;  /* 0x0000000010007986 */ /* 0x0001e2000c101524 */
[----:B------:R-:W-:Y:S05]  /*c2b0*/  BRA `(.L_x_2395) ;  /* 0x0000000800e07947 */ /* 0x000fea0003800000 */
.L_x_2398:
        /* <DEDUP_REMOVED lines=10> */
.L_x_2401:
[----:B------:R-:W-:-:S04]  /*c360*/  I2FP.F32.U32 R2, R2 ;  /* 0x0000000200027245 */ /* 0x000fc80000201000 */
[----:B------:R-:W-:-:S04]  /*c370*/  F2FP.F16.F32.PACK_AB R3, RZ, R2 ;  /* 0x00000002ff03723e */ /* 0x000fc800000000ff */
[----:B------:R-:W-:-:S05]  /*c380*/  PRMT R3, R3, 0x5410, RZ ;  /* 0x0000541003037816 */ /* 0x000fca00000000ff */
[----:B------:R0:W-:Y:S01]  /*c390*/  STG.E desc[UR36][R16.64], R3 ;  /* 0x0000000310007986 */ /* 0x0001e2000c101924 */
[----:B------:R-:W-:Y:S05]  /*c3a0*/  BRA `(.L_x_2395) ;  /* 0x0000000800a47947 */ /* 0x000fea0003800000 */
.L_x_2400:
[----:B------:R-:W0:Y:S02]  /*c3b0*/  I2F.F64.U32 R2, R2 ;  /* 0x0000000200027312 */ /* 0x000e240000201800 */
[----:B0-----:R0:W-:Y:S01]  /*c3c0*/  STG.E.64 desc[UR36][R16.64], R2 ;  /* 0x0000000210007986 */ /* 0x0011e2000c101b24 */
[----:B------:R-:W-:Y:S05]  /*c3d0*/  BRA `(.L_x_2395) ;  /* 0x0000000800987947 */ /* 0x000fea0003800000 */
.L_x_2390:
        /* <DEDUP_REMOVED lines=10> */
.L_x_2404:
[----:B------:R-:W0:Y:S01]  /*c480*/  I2F.F64.U32 R4, R2 ;  /* 0x0000000200047312 */ /* 0x000e220000201800 */
[----:B------:R-:W-:-:S05]  /*c490*/  CS2R R6, SRZ ;  /* 0x0000000000067805 */ /* 0x000fca000001ff00 */
[----:B0-----:R0:W-:Y:S01]  /*c4a0*/  STG.E.128 desc[UR36][R16.64], R4 ;  /* 0x0000000410007986 */ /* 0x0011e2000c101d24 */
[----:B------:R-:W-:Y:S05]  /*c4b0*/  BRA `(.L_x_2395) ;  /* 0x0000000800607947 */ /* 0x000fea0003800000 */
.L_x_2403:
        /* <DEDUP_REMOVED lines=21> */
.L_x_2408:
[----:B------:R-:W-:Y:S05]  /*c610*/  BSYNC B0 ;  /* 0x0000000000007941 */ /* 0x000fea0003800000 */
.L_x_2407:
[----:B------:R-:W-:-:S05]  /*c620*/  LOP3.LUT R3, R0, R3, RZ, 0xfc, !PT ;  /* 0x0000000300037212 */ /* 0x000fca00078efcff */
[----:B------:R0:W-:Y:S01]  /*c630*/  STG.E.U8 desc[UR36][R16.64], R3 ;  /* 0x0000000310007986 */ /* 0x0001e2000c101124 */
[----:B------:R-:W-:Y:S05]  /*c640*/  BRA `(.L_x_2395) ;  /* 0x0000000400fc7947 */ /* 0x000fea0003800000 */
.L_x_2406:
        /* <DEDUP_REMOVED lines=13> */
.L_x_2410:
[----:B------:R-:W-:Y:S01]  /*c720*/  IMAD.MOV.U32 R0, RZ, RZ, 0x7f ;  /* 0x0000007fff007424 */ /* 0x000fe200078e00ff */
[----:B------:R-:W-:-:S04]  /*c730*/  ISETP.GT.U32.AND P0, PT, R2, 0x7f800000, PT ;  /* 0x7f8000000200780c */ /* 0x000fc80003f04070 */
[----:B------:R-:W-:-:S09]  /*c740*/  SEL R0, R0, 0x7c, P0 ;  /* 0x0000007c00007807 */ /* 0x000fd20000000000 */
.L_x_2411:
[----:B------:R-:W-:Y:S05]  /*c750*/  BSYNC B0 ;  /* 0x0000000000007941 */ /* 0x000fea0003800000 */
.L_x_2409:
[----:B------:R-:W-:-:S04]  /*c760*/  LOP3.LUT R2, R3, 0x80000000, RZ, 0xc0, !PT ;  /* 0x8000000003027812 */ /* 0x000fc800078ec0ff */
[----:B------:R-:W-:-:S04]  /*c770*/  SHF.R.U32.HI R3, RZ, 0x18, R2 ;  /* 0x00000018ff037819 */ /* 0x000fc80000011602 */
[----:B------:R-:W-:-:S05]  /*c780*/  LOP3.LUT R3, R0, R3, RZ, 0xfc, !PT ;  /* 0x0000000300037212 */ /* 0x000fca00078efcff */
[----:B------:R0:W-:Y:S01]  /*c790*/  STG.E.U8 desc[UR36][R16.64], R3 ;  /* 0x0000000310007986 */ /* 0x0001e2000c101124 */
[----:B------:R-:W-:Y:S05]  /*c7a0*/  BRA `(.L_x_2395) ;  /* 0x0000000400a47947 */ /* 0x000fea0003800000 */
.L_x_2405:
[----:B------:R-:W-:-:S04]  /*c7b0*/  I2FP.F32.U32 R0, R2 ;  /* 0x0000000200007245 */ /* 0x000fc80000201000 */
[----:B------:R-:W-:-:S05]  /*c7c0*/  F2FP.BF16.F32.PACK_AB R0, RZ, R0 ;  /* 0x00000000ff00723e */ /* 0x000fca00000010ff */
[----:B------:R0:W-:Y:S01]  /*c7d0*/  STG.E.U16 desc[UR36][R16.64], R0 ;  /* 0x0000000010007986 */ /* 0x0001e2000c101524 */
[----:B------:R-:W-:Y:S05]  /*c7e0*/  BRA `(.L_x_2395) ;  /* 0x0000000400947947 */ /* 0x000fea0003800000 */
.L_x_2402:
        /* <DEDUP_REMOVED lines=10> */
.L_x_2414:
        /* <DEDUP_REMOVED lines=17> */
.L_x_2417:
[----:B------:R-:W-:-:S04]  /*c9a0*/  LOP3.LUT R2, R3, 0x80000000, RZ, 0xc0, !PT ;  /* 0x8000000003027812 */ /* 0x000fc800078ec0ff */
[----:B------:R-:W-:-:S04]  /*c9b0*/  SHF.R.U32.HI R3, RZ, 0x18, R2 ;  /* 0x00000018ff037819 */ /* 0x000fc80000011602 */
[----:B------:R-:W-:-:S04]  /*c9c0*/  LOP3.LUT R0, R0, R3, RZ, 0xfc, !PT ;  /* 0x0000000300007212 */ /* 0x000fc800078efcff */
[----:B------:R-:W-:-:S07]  /*c9d0*/  PRMT R8, R0, 0x7610, R8 ;  /* 0x0000761000087816 */ /* 0x000fce0000000008 */
.L_x_2416:
[----:B------:R-:W-:Y:S05]  /*c9e0*/  BSYNC B0 ;  /* 0x0000000000007941 */ /* 0x000fea0003800000 */
.L_x_2415:
[----:B------:R3:W-:Y:S01]  /*c9f0*/  STG.E.U8 desc[UR36][R16.64], R8 ;  /* 0x0000000810007986 */ /* 0x0007e2000c101124 */
[----:B------:R-:W-:Y:S05]  /*ca00*/  BRA `(.L_x_2395) ;  /* 0x00000004000c7947 */ /* 0x000fea0003800000 */
.L_x_2413:
        /* <DEDUP_REMOVED lines=17> */
.L_x_2420:
[----:B------:R-:W-:-:S04]  /*cb20*/  LOP3.LUT R2, R3, 0x80000000, RZ, 0xc0, !PT ;  /* 0x8000000003027812 */ /* 0x000fc800078ec0ff */
[----:B------:R-:W-:-:S04]  /*cb30*/  SHF.R.U32.HI R3, RZ, 0x18, R2 ;  /* 0x00000018ff037819 */ /* 0x000fc80000011602 */
[----:B------:R-:W-:-:S04]  /*cb40*/  LOP3.LUT R0, R0, R3, RZ, 0xfc, !PT ;  /* 0x0000000300007212 */ /* 0x000fc800078efcff */
[----:B------:R-:W-:-:S07]  /*cb50*/  PRMT R8, R0, 0x7610, R8 ;  /* 0x0000761000087816 */ /* 0x000fce0000000008 */
.L_x_2419:
[----:B------:R-:W-:Y:S05]  /*cb60*/  BSYNC B0 ;  /* 0x0000000000007941 */ /* 0x000fea0003800000 */
.L_x_2418:
[----:B------:R0:W-:Y:S01]  /*cb70*/  STG.E.U8 desc[UR36][R16.64], R8 ;  /* 0x0000000810007986 */ /* 0x0001e2000c101124 */
[----:B------:R-:W-:Y:S05]  /*cb80*/  BRA `(.L_x_2395) ;  /* 0x0000000000ac7947 */ /* 0x000fea0003800000 */
.L_x_2412:
        /* <DEDUP_REMOVED lines=22> */
.L_x_2394:
        /* <DEDUP_REMOVED lines=16> */
.L_x_2423:
[----:B------:R-:W-:Y:S05]  /*cdf0*/  BRA `(.L_x_2395) ;  /* 0x0000000000107947 */ /* 0x000fea0003800000 */
.L_x_2422:
[----:B------:R-:W-:-:S05]  /*ce00*/  IMAD.MOV.U32 R3, RZ, RZ, RZ ;  /* 0x000000ffff037224 */ /* 0x000fca00078e00ff */
[----:B------:R1:W-:Y:S01]  /*ce10*/  STG.E.64 desc[UR36][R16.64], R2 ;  /* 0x0000000210007986 */ /* 0x0003e2000c101b24 */
[----:B------:R-:W-:Y:S05]  /*ce20*/  BRA `(.L_x_2395) ;  /* 0x0000000000047947 */ /* 0x000fea0003800000 */
.L_x_2421:
[----:B------:R0:W-:Y:S02]  /*ce30*/  STG.E desc[UR36][R16.64], R2 ;  /* 0x0000000210007986 */ /* 0x0001e4000c101924 */
.L_x_2395:
[----:B------:R-:W-:-:S07]  /*ce40*/  VIADD R19, R19, 0x80 ;  /* 0x0000008013137836 */ /* 0x000fce0000000000 */
.L_x_2322:
[----:B------:R-:W-:Y:S05]  /*ce50*/  BSYNC B6 ;  /* 0x0000000000067941 */ /* 0x000fea0003800000 */
.L_x_2321:
        /* <DEDUP_REMOVED lines=357> */
.L_x_2424:
        /* <DEDUP_REMOVED lines=22> */
.L_x_2428:
[----:B------:R-:W2:Y:S02]  /*e610*/  LDG.E.U8 R2, desc[UR36][R2.64] ;  /* 0x0000002402027981 */ /* 0x000ea4000c1e1100 */
[----:B--2---:R-:W-:-:S04]  /*e620*/  ISETP.NE.AND P0, PT, R2, RZ, PT ;  /* 0x000000ff0200720c */ /* 0x004fc80003f05270 */
[----:B------:R-:W-:Y:S01]  /*e630*/  P2R R19, PR, RZ, 0x1 ;  /* 0x00000001ff137803 */ /* 0x000fe20000000000 */
[----:B------:R-:W-:Y:S08]  /*e640*/  BRA `(.L_x_2430) ;  /* 0x0000000c00c47947 */ /* 0x000ff00003800000 */
.L_x_2427:
        /* <DEDUP_REMOVED lines=11> */
.L_x_2432:
[----:B------:R-:W2:Y:S02]  /*e700*/  LDG.E R2, desc[UR36][R2.64] ;  /* 0x0000002402027981 */ /* 0x000ea4000c1e1900 */
[----:B--2---:R-:W-:-:S04]  /*e710*/  ISETP.NE.AND P0, PT, R2, RZ, PT ;  /* 0x000000ff0200720c */ /* 0x004fc80003f05270 */
[----:B------:R-:W-:Y:S01]  /*e720*/  P2R R19, PR, RZ, 0x1 ;  /* 0x00000001ff137803 */ /* 0x000fe20000000000 */
[----:B------:R-:W-:Y:S08]  /*e730*/  BRA `(.L_x_2430) ;  /* 0x0000000c00887947 */ /* 0x000ff00003800000 */
.L_x_2431:
[----:B------:R-:W2:Y:S02]  /*e740*/  LDG.E.U16 R2, desc[UR36][R2.64] ;  /* 0x0000002402027981 */ /* 0x000ea4000c1e1500 */
[----:B--2---:R-:W-:-:S04]  /*e750*/  ISETP.NE.AND P0, PT, R2, RZ, PT ;  /* 0x000000ff0200720c */ /* 0x004fc80003f05270 */
[----:B------:R-:W-:Y:S01]  /*e760*/  P2R R19, PR, RZ, 0x1 ;  /* 0x00000001ff137803 */ /* 0x000fe20000000000 */
[----:B------:R-:W-:Y:S08]  /*e770*/  BRA `(.L_x_2430) ;  /* 0x0000000c00787947 */ /* 0x000ff00003800000 */
.L_x_2426:
        /* <DEDUP_REMOVED lines=10> */
.L_x_2434:
[----:B------:R-:W2:Y:S02]  /*e820*/  LDG.E.U16 R0, desc[UR36][R2.64] ;  /* 0x0000002402007981 */ /* 0x000ea4000c1e1500 */
[----:B--2---:R-:W-:-:S05]  /*e830*/  HADD2.F32 R0, -RZ, R0.H0_H0 ;  /* 0x20000000ff007230 */ /* 0x004fca0000004100 */
[----:B------:R-:W-:-:S04]  /*e840*/  FSETP.NEU.FTZ.AND P0, PT, R0, RZ, PT ;  /* 0x000000ff0000720b */ /* 0x000fc80003f1d000 */
[----:B------:R-:W-:Y:S01]  /*e850*/  P2R R19, PR, RZ, 0x1 ;  /* 0x00000001ff137803 */ /* 0x000fe20000000000 */
[----:B------:R-:W-:Y:S08]  /*e860*/  BRA `(.L_x_2430) ;  /* 0x0000000c003c7947 */ /* 0x000ff00003800000 */
.L_x_2433:
        /* <DEDUP_REMOVED lines=12> */
.L_x_2436:
        /* <DEDUP_REMOVED lines=11> */
.L_x_2435:
[----:B------:R-:W2:Y:S02]  /*e9e0*/  LDG.E.64 R2, desc[UR36][R2.64] ;  /* 0x0000002402027981 */ /* 0x000ea4000c1e1b00 */
[----:B--2---:R-:W-:-:S06]  /*e9f0*/  DSETP.NEU.AND P0, PT, R2, RZ, PT ;  /* 0x000000ff0200722a */ /* 0x004fcc0003f0d000 */
[----:B------:R-:W-:Y:S01]  /*ea00*/  P2R R19, PR, RZ, 0x1 ;  /* 0x00000001ff137803 */ /* 0x000fe20000000000 */
[----:B------:R-:W-:Y:S07]  /*ea10*/  BRA `(.L_x_2430) ;  /* 0x0000000800d07947 */ /* 0x000fee0003800000 */
.L_x_2425:
        /* <DEDUP_REMOVED lines=12> */
.L_x_2439:
[----:B------:R-:W2:Y:S02]  /*eae0*/  LDG.E.128 R4, desc[UR36][R2.64] ;  /* 0x0000002402047981 */ /* 0x000ea4000c1e1d00 */
[----:B--2---:R-:W-:-:S06]  /*eaf0*/  DSETP.NEU.AND P0, PT, R6, RZ, PT ;  /* 0x000000ff0600722a */ /* 0x004fcc0003f0d000 */
[----:B------:R-:W-:-:S06]  /*eb00*/  DSETP.NEU.OR P0, PT, R4, RZ, P0 ;  /* 0x000000ff0400722a */ /* 0x000fcc000070d400 */
[----:B------:R-:W-:Y:S01]  /*eb10*/  P2R R19, PR, RZ, 0x1 ;  /* 0x00000001ff137803 */ /* 0x000fe20000000000 */
[----:B------:R-:W-:Y:S07]  /*eb20*/  BRA `(.L_x_2430) ;  /* 0x00000008008c7947 */ /* 0x000fee0003800000 */
.L_x_2438:
        /* <DEDUP_REMOVED lines=28> */
.L_x_2441:
        /* <DEDUP_REMOVED lines=15> */
.L_x_2440:
[----:B------:R-:W2:Y:S02]  /*ede0*/  LDG.E.U16 R0, desc[UR36][R2.64] ;  /* 0x0000002402007981 */ /* 0x000ea4000c1e1500 */
[----:B--2---:R-:W-:-:S05]  /*edf0*/  IMAD.U32 R0, R0, 0x10000, RZ ;  /* 0x0001000000007824 */ /* 0x004fca00078e00ff */
[----:B------:R-:W-:-:S04]  /*ee00*/  FSETP.NEU.FTZ.AND P0, PT, R0, RZ, PT ;  /* 0x000000ff0000720b */ /* 0x000fc80003f1d000 */
[----:B------:R-:W-:Y:S01]  /*ee10*/  P2R R19, PR, RZ, 0x1 ;  /* 0x00000001ff137803 */ /* 0x000fe20000000000 */
[----:B------:R-:W-:Y:S08]  /*ee20*/  BRA `(.L_x_2430) ;  /* 0x0000000400cc7947 */ /* 0x000ff00003800000 */
.L_x_2437:
        /* <DEDUP_REMOVED lines=12> */
.L_x_2444:
        /* <DEDUP_REMOVED lines=21> */
.L_x_2448:
[----:B------:R-:W-:Y:S05]  /*f040*/  BSYNC B1 ;  /* 0x0000000000017941 */ /* 0x000fea0003800000 */
.L_x_2447:
[----:B------:R-:W-:Y:S01]  /*f050*/  LEA R3, R0, 0x3b800000, 0x17 ;  /* 0x3b80000000037811 */ /* 0x000fe200078eb8ff */
[----:B------:R-:W-:-:S05]  /*f060*/  IMAD.SHL.U32 R0, R2, 0x100000, RZ ;  /* 0x0010000002007824 */ /* 0x000fca00078e00ff */
[----:B------:R-:W-:-:S07]  /*f070*/  LOP3.LUT R0, R3, R0, R4, 0xfe, !PT ;  /* 0x0000000003007212 */ /* 0x000fce00078efe04 */
.L_x_2446:
[----:B------:R-:W-:Y:S05]  /*f080*/  BSYNC B0 ;  /* 0x0000000000007941 */ /* 0x000fea0003800000 */
.L_x_2445:
[----:B------:R-:W-:-:S04]  /*f090*/  FSETP.NEU.FTZ.AND P0, PT, R0, RZ, PT ;  /* 0x000000ff0000720b */ /* 0x000fc80003f1d000 */
[----:B------:R-:W-:Y:S01]  /*f0a0*/  P2R R19, PR, RZ, 0x1 ;  /* 0x00000001ff137803 */ /* 0x000fe20000000000 */
[----:B------:R-:W-:Y:S08]  /*f0b0*/  BRA `(.L_x_2430) ;  /* 0x0000000400287947 */ /* 0x000ff00003800000 */
.L_x_2443:
        /* <DEDUP_REMOVED lines=21> */
.L_x_2452:
[----:B------:R-:W-:Y:S05]  /*f210*/  BSYNC B1 ;  /* 0x0000000000017941 */ /* 0x000fea0003800000 */
.L_x_2451:
[----:B------:R-:W-:Y:S01]  /*f220*/  LEA R3, R0, 0x37800000, 0x17 ;  /* 0x3780000000037811 */ /* 0x000fe200078eb8ff */
[----:B------:R-:W-:-:S05]  /*f230*/  IMAD.SHL.U32 R0, R2, 0x200000, RZ ;  /* 0x0020000002007824 */ /* 0x000fca00078e00ff */
[----:B------:R-:W-:-:S07]  /*f240*/  LOP3.LUT R0, R3, R0, R4, 0xfe, !PT ;  /* 0x0000000003007212 */ /* 0x000fce00078efe04 */
.L_x_2450:
[----:B------:R-:W-:Y:S05]  /*f250*/  BSYNC B0 ;  /* 0x0000000000007941 */ /* 0x000fea0003800000 */
.L_x_2449:
[----:B------:R-:W-:-:S04]  /*f260*/  FSETP.NEU.FTZ.AND P0, PT, R0, RZ, PT ;  /* 0x000000ff0000720b */ /* 0x000fc80003f1d000 */
[----:B------:R-:W-:Y:S01]  /*f270*/  P2R R19, PR, RZ, 0x1 ;  /* 0x00000001ff137803 */ /* 0x000fe20000000000 */
[----:B------:R-:W-:Y:S08]  /*f280*/  BRA `(.L_x_2430) ;  /* 0x0000000000b47947 */ /* 0x000ff00003800000 */
.L_x_2442:
        /* <DEDUP_REMOVED lines=14> */
.L_x_2456:
[----:B------:R-:W-:Y:S05]  /*f370*/  BSYNC B0 ;  /* 0x0000000000007941 */ /* 0x000fea0003800000 */
.L_x_2455:
[----:B------:R-:W-:-:S04]  /*f380*/  FSETP.NEU.FTZ.AND P0, PT, R0, RZ, PT ;  /* 0x000000ff0000720b */ /* 0x000fc80003f1d000 */
[----:B------:R-:W-:Y:S01]  /*f390*/  P2R R19, PR, RZ, 0x1 ;  /* 0x00000001ff137803 */ /* 0x000fe20000000000 */
[----:B------:R-:W-:Y:S08]  /*f3a0*/  BRA `(.L_x_2430) ;  /* 0x00000000006c7947 */ /* 0x000ff00003800000 */
.L_x_2429:
        /* <DEDUP_REMOVED lines=16> */
.L_x_2457:
[----:B------:R-:W-:-:S04]  /*f4b0*/  PLOP3.LUT P0, PT, PT, PT, PT, 0x8, 0x0 ;  /* 0x000000000000781c */ /* 0x000fc80003f0e170 */
[----:B------:R-:W-:Y:S01]  /*f4c0*/  P2R R19, PR, RZ, 0x1 ;  /* 0x00000001ff137803 */ /* 0x000fe20000000000 */
[----:B------:R-:W-:Y:S08]  /*f4d0*/  BRA `(.L_x_2430) ;  /* 0x0000000000207947 */ /* 0x000ff00003800000 */
.L_x_2454:
[----:B------:R-:W2:Y:S02]  /*f4e0*/  LDG.E.64 R2, desc[UR36][R2.64] ;  /* 0x0000002402027981 */ /* 0x000ea4000c1e1b00 */
[----:B--2---:R-:W-:-:S04]  /*f4f0*/  ISETP.NE.U32.AND P0, PT, R2, RZ, PT ;  /* 0x000000ff0200720c */ /* 0x004fc80003f05070 */
[----:B------:R-:W-:-:S04]  /*f500*/  ISETP.NE.AND.EX P0, PT, R3, RZ, PT, P0 ;  /* 0x000000ff0300720c */ /* 0x000fc80003f05300 */
[----:B------:R-:W-:Y:S01]  /*f510*/  P2R R19, PR, RZ, 0x1 ;  /* 0x00000001ff137803 */ /* 0x000fe20000000000 */
[----:B------:R-:W-:Y:S08]  /*f520*/  BRA `(.L_x_2430) ;  /* 0x00000000000c7947 */ /* 0x000ff00003800000 */
.L_x_2453:
[----:B------:R-:W2:Y:S02]  /*f530*/  LDG.E R2, desc[UR36][R2.64] ;  /* 0x0000002402027981 */ /* 0x000ea4000c1e1900 */
[----:B--2---:R-:W-:-:S04]  /*f540*/  ISETP.NE.AND P0, PT, R2, RZ, PT ;  /* 0x000000ff0200720c */ /* 0x004fc80003f05270 */
[----:B------:R-:W-:-:S09]  /*f550*/  P2R R19, PR, RZ, 0x1 ;  /* 0x00000001ff137803 */ /* 0x000fd20000000000 */
.L_x_2430:
        /* <DEDUP_REMOVED lines=18> */
.L_x_2461:
[----:B------:R-:W2:Y:S02]  /*f680*/  LDG.E.U8 R2, desc[UR36][R2.64] ;  /* 0x0000002402027981 */ /* 0x000ea4000c1e1100 */
[----:B--2---:R-:W-:Y:S01]  /*f690*/  ISETP.NE.AND P0, PT, R2, RZ, PT ;  /* 0x000000ff0200720c */ /* 0x004fe20003f05270 */
[----:B------:R-:W-:-:S12]  /*f6a0*/  BRA `(.L_x_2463) ;  /* 0x0000000c00747947 */ /* 0x000fd80003800000 */
.L_x_2460:
        /* <DEDUP_REMOVED lines=10> */
.L_x_2465:
[----:B------:R-:W2:Y:S02]  /*f750*/  LDG.E R2, desc[UR36][R2.64] ;  /* 0x0000002402027981 */ /* 0x000ea4000c1e1900 */
[----:B--2---:R-:W-:Y:S01]  /*f760*/  ISETP.NE.AND P0, PT, R2, RZ, PT ;  /* 0x000000ff0200720c */ /* 0x004fe20003f05270 */
[----:B------:R-:W-:-:S12]  /*f770*/  BRA `(.L_x_2463) ;  /* 0x0000000c00407947 */ /* 0x000fd80003800000 */
.L_x_2464:
[----:B------:R-:W2:Y:S02]  /*f780*/  LDG.E.U16 R2, desc[UR36][R2.64] ;  /* 0x0000002402027981 */ /* 0x000ea4000c1e1500 */
[----:B--2---:R-:W-:Y:S01]  /*f790*/  ISETP.NE.AND P0, PT, R2, RZ, PT ;  /* 0x000000ff0200720c */ /* 0x004fe20003f05270 */
[----:B------:R-:W-:-:S12]  /*f7a0*/  BRA `(.L_x_2463) ;  /* 0x0000000c00347947 */ /* 0x000fd80003800000 */
.L_x_2459:
        /* <DEDUP_REMOVED lines=9> */
.L_x_2467:
[----:B------:R-:W2:Y:S02]  /*f840*/  LDG.E.U16 R0, desc[UR36][R2.64] ;  /* 0x0000002402007981 */ /* 0x000ea4000c1e1500 */
[----:B--2---:R-:W-:-:S05]  /*f850*/  HADD2.F32 R0, -RZ, R0.H0_H0 ;  /* 0x20000000ff007230 */ /* 0x004fca0000004100 */
[----:B------:R-:W-:Y:S01]  /*f860*/  FSETP.NEU.FTZ.AND P0, PT, R0, RZ, PT ;  /* 0x000000ff0000720b */ /* 0x000fe20003f1d000 */
[----:B------:R-:W-:-:S12]  /*f870*/  BRA `(.L_x_2463) ;  /* 0x0000000c00007947 */ /* 0x000fd80003800000 */
.L_x_2466:
        /* <DEDUP_REMOVED lines=11> */
.L_x_2469:
        /* <DEDUP_REMOVED lines=10> */
.L_x_2468:
[----:B------:R-:W2:Y:S02]  /*f9d0*/  LDG.E.64 R2, desc[UR36][R2.64] ;  /* 0x0000002402027981 */ /* 0x000ea4000c1e1b00 */
[----:B--2---:R-:W-:Y:S01]  /*f9e0*/  DSETP.NEU.AND P0, PT, R2, RZ, PT ;  /* 0x000000ff0200722a */ /* 0x004fe20003f0d000 */
[----:B------:R-:W-:-:S13]  /*f9f0*/  BRA `(.L_x_2463) ;  /* 0x0000000800a07947 */ /* 0x000fda0003800000 */
.L_x_2458:
        /* <DEDUP_REMOVED lines=11> */
.L_x_2472:
[----:B------:R-:W2:Y:S02]  /*fab0*/  LDG.E.128 R4, desc[UR36][R2.64] ;  /* 0x0000002402047981 */ /* 0x000ea4000c1e1d00 */
[----:B--2---:R-:W-:-:S06]  /*fac0*/  DSETP.NEU.AND P0, PT, R6, RZ, PT ;  /* 0x000000ff0600722a */ /* 0x004fcc0003f0d000 */
[----:B------:R-:W-:Y:S01]  /*fad0*/  DSETP.NEU.OR P0, PT, R4, RZ, P0 ;  /* 0x000000ff0400722a */ /* 0x000fe2000070d400 */
[----:B------:R-:W-:-:S13]  /*fae0*/  BRA `(.L_x_2463) ;  /* 0x0000000800647947 */ /* 0x000fda0003800000 */
.L_x_2471:
        /* <DEDUP_REMOVED lines=27> */
.L_x_2474:
        /* <DEDUP_REMOVED lines=14> */
.L_x_2473:
[----:B------:R-:W2:Y:S02]  /*fd80*/  LDG.E.U16 R0, desc[UR36][R2.64] ;  /* 0x0000002402007981 */ /* 0x000ea4000c1e1500 */
[----:B--2---:R-:W-:-:S05]  /*fd90*/  IMAD.U32 R0, R0, 0x10000, RZ ;  /* 0x0001000000007824 */ /* 0x004fca00078e00ff */
[----:B------:R-:W-:Y:S01]  /*fda0*/  FSETP.NEU.FTZ.AND P0, PT, R0, RZ, PT ;  /* 0x000000ff0000720b */ /* 0x000fe20003f1d000 */
[----:B------:R-:W-:-:S12]  /*fdb0*/  BRA `(.L_x_2463) ;  /* 0x0000000400b07947 */ /* 0x000fd80003800000 */
.L_x_2470:
        /* <DEDUP_REMOVED lines=11> */
.L_x_2477:
        /* <DEDUP_REMOVED lines=21> */
.L_x_2481:
[----:B------:R-:W-:Y:S05]  /*ffc0*/  BSYNC B1 ;  /* 0x0000000000017941 */ /* 0x000fea0003800000 */
.L_x_2480:
[----:B------:R-:W-:Y:S01]  /*ffd0*/  LEA R3, R0, 0x3b800000, 0x17 ;  /* 0x3b80000000037811 */ /* 0x000fe200078eb8ff */
[----:B------:R-:W-:-:S05]  /*ffe0*/  IMAD.SHL.U32 R0, R2, 0x100000, RZ ;  /* 0x0010000002007824 */ /* 0x000fca00078e00ff */
[----:B------:R-:W-:-:S07]  /*fff0*/  LOP3.LUT R0, R3, R0, R4, 0xfe, !PT ;  /* 0x0000000003007212 */ /* 0x000fce00078efe04 */
.L_x_2479:
[----:B------:R-:W-:Y:S05]  /*10000*/  BSYNC B0 ;  /* 0x0000000000007941 */ /* 0x000fea0003800000 */
.L_x_2478:
[----:B------:R-:W-:Y:S01]  /*10010*/  FSETP.NEU.FTZ.AND P0, PT, R0, RZ, PT ;  /* 0x000000ff0000720b */ /* 0x000fe20003f1d000 */
[----:B------:R-:W-:-:S12]  /*10020*/  BRA `(.L_x_2463) ;  /* 0x0000000400147947 */ /* 0x000fd80003800000 */
.L_x_2476:
        /* <DEDUP_REMOVED lines=21> */
.L_x_2485:
[----:B------:R-:W-:Y:S05]  /*10180*/  BSYNC B1 ;  /* 0x0000000000017941 */ /* 0x000fea0003800000 */
.L_x_2484:
[----:B------:R-:W-:Y:S01]  /*10190*/  LEA R3, R0, 0x37800000, 0x17 ;  /* 0x3780000000037811 */ /* 0x000fe200078eb8ff */
[----:B------:R-:W-:-:S05]  /*101a0*/  IMAD.SHL.U32 R0, R2, 0x200000, RZ ;  /* 0x0020000002007824 */ /* 0x000fca00078e00ff */
[----:B------:R-:W-:-:S07]  /*101b0*/  LOP3.LUT R0, R3, R0, R4, 0xfe, !PT ;  /* 0x0000000003007212 */ /* 0x000fce00078efe04 */
.L_x_2483:
[----:B------:R-:W-:Y:S05]  /*101c0*/  BSYNC B0 ;  /* 0x0000000000007941 */ /* 0x000fea0003800000 */
.L_x_2482:
[----:B------:R-:W-:Y:S01]  /*101d0*/  FSETP.NEU.FTZ.AND P0, PT, R0, RZ, PT ;  /* 0x000000ff0000720b */ /* 0x000fe20003f1d000 */
[----:B------:R-:W-:-:S12]  /*101e0*/  BRA `(.L_x_2463) ;  /* 0x0000000000a47947 */ /* 0x000fd80003800000 */
.L_x_2475:
        /* <DEDUP_REMOVED lines=14> */
.L_x_2489:
[----:B------:R-:W-:Y:S05]  /*102d0*/  BSYNC B0 ;  /* 0x0000000000007941 */ /* 0x000fea0003800000 */
.L_x_2488:
[----:B------:R-:W-:Y:S01]  /*102e0*/  FSETP.NEU.FTZ.AND P0, PT, R0, RZ, PT ;  /* 0x000000ff0000720b */ /* 0x000fe20003f1d000 */
[----:B------:R-:W-:-:S12]  /*102f0*/  BRA `(.L_x_2463) ;  /* 0x0000000000607947 */ /* 0x000fd80003800000 */
.L_x_2462:
        /* <DEDUP_REMOVED lines=16> */
.L_x_2490:
[----:B------:R-:W-:Y:S01]  /*10400*/  PLOP3.LUT P0, PT, PT, PT, PT, 0x8, 0x0 ;  /* 0x000000000000781c */ /* 0x000fe20003f0e170 */
[----:B------:R-:W-:-:S12]  /*10410*/  BRA `(.L_x_2463) ;  /* 0x0000000000187947 */ /* 0x000fd80003800000 */
.L_x_2487:
[----:B------:R-:W2:Y:S02]  /*10420*/  LDG.E.64 R2, desc[UR36][R2.64] ;  /* 0x0000002402027981 */ /* 0x000ea4000c1e1b00 */
[----:B--2---:R-:W-:-:S04]  /*10430*/  ISETP.NE.U32.AND P0, PT, R2, RZ, PT ;  /* 0x000000ff0200720c */ /* 0x004fc80003f05070 */
[----:B------:R-:W-:Y:S01]  /*10440*/  ISETP.NE.AND.EX P0, PT, R3, RZ, PT, P0 ;  /* 0x000000ff0300720c */ /* 0x000fe20003f05300 */
[----:B------:R-:W-:-:S12]  /*10450*/  BRA `(.L_x_2463) ;  /* 0x0000000000087947 */ /* 0x000fd80003800000 */
.L_x_2486:
[----:B------:R-:W2:Y:S02]  /*10460*/  LDG.E R2, desc[UR36][R2.64] ;  /* 0x0000002402027981 */ /* 0x000ea4000c1e1900 */
[----:B--2---:R-:W-:-:S13]  /*10470*/  ISETP.NE.AND P0, PT, R2, RZ, PT ;  /* 0x000000ff0200720c */ /* 0x004fda0003f05270 */
.L_x_2463:
        /* <DEDUP_REMOVED lines=15> */
[----:B------:R-:W-:Y:S01]  /*10570*/  STG.E.U8 desc[UR36][R16.64], R2 ;  /* 0x0000000210007986 */ /* 0x000fe2000c101124 */
[----:B------:R-:W-:Y:S05]  /*10580*/  EXIT ;  /* 0x000000000000794d */ /* 0x000fea0003800000 */
.L_x_2494:
[----:B------:R-:W-:Y:S01]  /*10590*/  STG.E.U8 desc[UR36][R16.64], R2 ;  /* 0x0000000210007986 */ /* 0x000fe2000c101124 */
[----:B------:R-:W-:Y:S05]  /*105a0*/  EXIT ;  /* 0x000000000000794d */ /* 0x000fea0003800000 */
.L_x_2493:
[----:B------:R-:W-:-:S13]  /*105b0*/  ISETP.NE.AND P0, PT, R0, 0x2, PT ;  /* 0x000000020000780c */ /* 0x000fda0003f05270 */
[----:B------:R-:W-:Y:S05]  /*105c0*/  @!P0 BRA `(.L_x_2496) ;  /* 0x0000000000248947 */ /* 0x000fea0003800000 */
[----:B------:R-:W-:-:S13]  /*105d0*/  ISETP.NE.AND P0, PT, R0, 0x3, PT ;  /* 0x000000030000780c */ /* 0x000fda0003f05270 */
[----:B------:R-:W-:Y:S05]  /*105e0*/  @!P0 BRA `(.L_x_2497) ;  /* 0x0000000000148947 */ /* 0x000fea0003800000 */
[----:B------:R-:W-:-:S13]  /*105f0*/  ISETP.NE.AND P0, PT, R0, 0x4, PT ;  /* 0x000000040000780c */ /* 0x000fda0003f05270 */
[----:B------:R-:W-:Y:S05]  /*10600*/  @P0 BRA `(.L_x_2495) ;  /* 0x0000000800dc0947 */ /* 0x000fea0003800000 */
[----:B------:R-:W-:-:S05]  /*10610*/  IMAD.MOV.U32 R3, RZ, RZ, RZ ;  /* 0x000000ffff037224 */ /* 0x000fca00078e00ff */
[----:B------:R-:W-:Y:S01]  /*10620*/  STG.E.64 desc[UR36][R16.64], R2 ;  /* 0x0000000210007986 */ /* 0x000fe2000c101b24 */
[----:B------:R-:W-:Y:S05]  /*10630*/  EXIT ;  /* 0x000000000000794d */ /* 0x000fea0003800000 */
.L_x_2497:
[----:B------:R-:W-:Y:S01]  /*10640*/  STG.E desc[UR36][R16.64], R2 ;  /* 0x0000000210007986 */ /* 0x000fe2000c101924 */
[----:B------:R-:W-:Y:S05]  /*10650*/  EXIT ;  /* 0x000000000000794d */ /* 0x000fea0003800000 */
.L_x_2496:
[----:B------:R-:W-:Y:S01]  /*10660*/  STG.E.U16 desc[UR36][R16.64], R2 ;  /* 0x0000000210007986 */ /* 0x000fe2000c101524 */
[----:B------:R-:W-:Y:S05]  /*10670*/  EXIT ;  /* 0x000000000000794d */ /* 0x000fea0003800000 */
.L_x_2492:
[----:B------:R-:W-:-:S13]  /*10680*/  ISETP.GT.AND P0, PT, R0, 0x6, PT ;  /* 0x000000060000780c */ /* 0x000fda0003f04270 */
[----:B------:R-:W-:Y:S05]  /*10690*/  @P0 BRA `(.L_x_2498) ;  /* 0x00000000002c0947 */ /* 0x000fea0003800000 */
[----:B------:R-:W-:-:S13]  /*106a0*/  ISETP.NE.AND P0, PT, R0, 0x5, PT ;  /* 0x000000050000780c */ /* 0x000fda0003f05270 */
[----:B------:R-:W-:Y:S05]  /*106b0*/  @!P0 BRA `(.L_x_2499) ;  /* 0x0000000000148947 */ /* 0x000fea0003800000 */
[----:B------:R-:W-:-:S13]  /*106c0*/  ISETP.NE.AND P0, PT, R0, 0x6, PT ;  /* 0x000000060000780c */ /* 0x000fda0003f05270 */
[----:B------:R-:W-:Y:S05]  /*106d0*/  @P0 BRA `(.L_x_2495) ;  /* 0x0000000800a80947 */ /* 0x000fea0003800000 */
[----:B------:R-:W-:-:S05]  /*106e0*/  I2FP.F32.U32 R3, R2 ;  /* 0x0000000200037245 */ /* 0x000fca0000201000 */
[----:B------:R-:W-:Y:S01]  /*106f0*/  STG.E desc[UR36][R16.64], R3 ;  /* 0x0000000310007986 */ /* 0x000fe2000c101924 */
[----:B------:R-:W-:Y:S05]  /*10700*/  EXIT ;  /* 0x000000000000794d */ /* 0x000fea0003800000 */
.L_x_2499:
[----:B------:R-:W-:-:S04]  /*10710*/  I2FP.F32.U32 R0, R2 ;  /* 0x0000000200007245 */ /* 0x000fc80000201000 */
[----:B------:R-:W-:-:S05]  /*10720*/  F2FP.F16.F32.PACK_AB R0, RZ, R0 ;  /* 0x00000000ff00723e */ /* 0x000fca00000000ff */
[----:B------:R-:W-:Y:S01]  /*10730*/  STG.E.U16 desc[UR36][R16.64], R0 ;  /* 0x0000000010007986 */ /* 0x000fe2000c101524 */
[----:B------:R-:W-:Y:S05]  /*10740*/  EXIT ;  /* 0x000000000000794d */ /* 0x000fea0003800000 */
.L_x_2498:
        /* <DEDUP_REMOVED lines=8> */
[----:B------:R-:W-:Y:S01]  /*107d0*/  STG.E.64 desc[UR36][R16.64], R2 ;  /* 0x0000000210007986 */ /* 0x000fe2000c101b24 */
[----:B------:R-:W-:Y:S05]  /*107e0*/  EXIT ;  /* 0x000000000000794d */ /* 0x000fea0003800000 */
.L_x_2501:
[----:B------:R-:W-:-:S04]  /*107f0*/  I2FP.F32.U32 R2, R2 ;  /* 0x0000000200027245 */ /* 0x000fc80000201000 */
[----:B------:R-:W-:-:S04]  /*10800*/  F2FP.F16.F32.PACK_AB R3, RZ, R2 ;  /* 0x00000002ff03723e */ /* 0x000fc800000000ff */
[----:B------:R-:W-:-:S05]  /*10810*/  PRMT R3, R3, 0x5410, RZ ;  /* 0x0000541003037816 */ /* 0x000fca00000000ff */
[----:B------:R-:W-:Y:S01]  /*10820*/  STG.E desc[UR36][R16.64], R3 ;  /* 0x0000000310007986 */ /* 0x000fe2000c101924 */
[----:B------:R-:W-:Y:S05]  /*10830*/  EXIT ;  /* 0x000000000000794d */ /* 0x000fea0003800000 */
.L_x_2500:
[----:B------:R-:W0:Y:S02]  /*10840*/  I2F.F64.U32 R2, R2 ;  /* 0x0000000200027312 */ /* 0x000e240000201800 */
[----:B0-----:R-:W-:Y:S01]  /*10850*/  STG.E.64 desc[UR36][R16.64], R2 ;  /* 0x0000000210007986 */ /* 0x001fe2000c101b24 */
[----:B------:R-:W-:Y:S05]  /*10860*/  EXIT ;  /* 0x000000000000794d */ /* 0x000fea0003800000 */
.L_x_2491:
        /* <DEDUP_REMOVED lines=8> */
[----:B------:R-:W-:Y:S01]  /*108f0*/  STG.E.U8 desc[UR36][R16.64], R2 ;  /* 0x0000000210007986 */ /* 0x000fe2000c101124 */
[----:B------:R-:W-:Y:S05]  /*10900*/  EXIT ;  /* 0x000000000000794d */ /* 0x000fea0003800000 */
.L_x_2504:
[----:B------:R-:W0:Y:S01]  /*10910*/  I2F.F64.U32 R4, R2 ;  /* 0x0000000200047312 */ /* 0x000e220000201800 */
[----:B------:R-:W-:-:S05]  /*10920*/  CS2R R6, SRZ ;  /* 0x0000000000067805 */ /* 0x000fca000001ff00 */
[----:B0-----:R-:W-:Y:S01]  /*10930*/  STG.E.128 desc[UR36][R16.64], R4 ;  /* 0x0000000410007986 */ /* 0x001fe2000c101d24 */
[----:B------:R-:W-:Y:S05]  /*10940*/  EXIT ;  /* 0x000000000000794d */ /* 0x000fea0003800000 */
.L_x_2503:
        /* <DEDUP_REMOVED lines=21> */
.L_x_2508:
[----:B------:R-:W-:Y:S05]  /*10aa0*/  BSYNC B0 ;  /* 0x0000000000007941 */ /* 0x000fea0003800000 */
.L_x_2507:
[----:B------:R-:W-:-:S05]  /*10ab0*/  LOP3.LUT R3, R0, R3, RZ, 0xfc, !PT ;  /* 0x0000000300037212 */ /* 0x000fca00078efcff */
[----:B------:R-:W-:Y:S01]  /*10ac0*/  STG.E.U8 desc[UR36][R16.64], R3 ;  /* 0x0000000310007986 */ /* 0x000fe2000c101124 */
[----:B------:R-:W-:Y:S05]  /*10ad0*/  EXIT ;  /* 0x000000000000794d */ /* 0x000fea0003800000 */
.L_x_2506:
        /* <DEDUP_REMOVED lines=13> */
.L_x_2510:
[----:B------:R-:W-:Y:S01]  /*10bb0*/  IMAD.MOV.U32 R0, RZ, RZ, 0x7f ;  /* 0x0000007fff007424 */ /* 0x000fe200078e00ff */
[----:B------:R-:W-:-:S04]  /*10bc0*/  ISETP.GT.U32.AND P0, PT, R2, 0x7f800000, PT ;  /* 0x7f8000000200780c */ /* 0x000fc80003f04070 */
[----:B------:R-:W-:-:S09]  /*10bd0*/  SEL R0, R0, 0x7c, P0 ;  /* 0x0000007c00007807 */ /* 0x000fd20000000000 */
.L_x_2511:
[----:B------:R-:W-:Y:S05]  /*10be0*/  BSYNC B0 ;  /* 0x0000000000007941 */ /* 0x000fea0003800000 */
.L_x_2509:
[----:B------:R-:W-:-:S04]  /*10bf0*/  LOP3.LUT R2, R3, 0x80000000, RZ, 0xc0, !PT ;  /* 0x8000000003027812 */ /* 0x000fc800078ec0ff */
[----:B------:R-:W-:-:S04]  /*10c00*/  SHF.R.U32.HI R3, RZ, 0x18, R2 ;  /* 0x00000018ff037819 */ /* 0x000fc80000011602 */
[----:B------:R-:W-:-:S05]  /*10c10*/  LOP3.LUT R3, R0, R3, RZ, 0xfc, !PT ;  /* 0x0000000300037212 */ /* 0x000fca00078efcff */
[----:B------:R-:W-:Y:S01]  /*10c20*/  STG.E.U8 desc[UR36][R16.64], R3 ;  /* 0x0000000310007986 */ /* 0x000fe2000c101124 */
[----:B------:R-:W-:Y:S05]  /*10c30*/  EXIT ;  /* 0x000000000000794d */ /* 0x000fea0003800000 */
.L_x_2505:
[----:B------:R-:W-:-:S04]  /*10c40*/  I2FP.F32.U32 R0, R2 ;  /* 0x0000000200007245 */ /* 0x000fc80000201000 */
[----:B------:R-:W-:-:S05]  /*10c50*/  F2FP.BF16.F32.PACK_AB R0, RZ, R0 ;  /* 0x00000000ff00723e */ /* 0x000fca00000010ff */
[----:B------:R-:W-:Y:S01]  /*10c60*/  STG.E.U16 desc[UR36][R16.64], R0 ;  /* 0x0000000010007986 */ /* 0x000fe2000c101524 */
[----:B------:R-:W-:Y:S05]  /*10c70*/  EXIT ;  /* 0x000000000000794d */ /* 0x000fea0003800000 */
.L_x_2502:
        /* <DEDUP_REMOVED lines=8> */
[----:B------:R-:W-:Y:S01]  /*10d00*/  STG.E.U16 desc[UR36][R16.64], R2 ;  /* 0x0000000210007986 */ /* 0x000fe2000c101524 */
[----:B------:R-:W-:Y:S05]  /*10d10*/  EXIT ;  /* 0x000000000000794d */ /* 0x000fea0003800000 */
.L_x_2514:
        /* <DEDUP_REMOVED lines=17> */
.L_x_2517:
[----:B------:R-:W-:-:S04]  /*10e30*/  LOP3.LUT R2, R3, 0x80000000, RZ, 0xc0, !PT ;  /* 0x8000000003027812 */ /* 0x000fc800078ec0ff */
[----:B------:R-:W-:-:S04]  /*10e40*/  SHF.R.U32.HI R3, RZ, 0x18, R2 ;  /* 0x00000018ff037819 */ /* 0x000fc80000011602 */
[----:B------:R-:W-:-:S04]  /*10e50*/  LOP3.LUT R0, R0, R3, RZ, 0xfc, !PT ;  /* 0x0000000300007212 */ /* 0x000fc800078efcff */
[----:B------:R-:W-:-:S07]  /*10e60*/  PRMT R8, R0, 0x7610, R8 ;  /* 0x0000761000087816 */ /* 0x000fce0000000008 */
.L_x_2516:
[----:B------:R-:W-:Y:S05]  /*10e70*/  BSYNC B0 ;  /* 0x0000000000007941 */ /* 0x000fea0003800000 */
.L_x_2515:
[----:B------:R-:W-:Y:S01]  /*10e80*/  STG.E.U8 desc[UR36][R16.64], R8 ;  /* 0x0000000810007986 */ /* 0x000fe2000c101124 */
[----:B------:R-:W-:Y:S05]  /*10e90*/  EXIT ;  /* 0x000000000000794d */ /* 0x000fea0003800000 */
.L_x_2513:
        /* <DEDUP_REMOVED lines=17> */
.L_x_2520:
[----:B------:R-:W-:-:S04]  /*10fb0*/  LOP3.LUT R2, R3, 0x80000000, RZ, 0xc0, !PT ;  /* 0x8000000003027812 */ /* 0x000fc800078ec0ff */
[----:B------:R-:W-:-:S04]  /*10fc0*/  SHF.R.U32.HI R3, RZ, 0x18, R2 ;  /* 0x00000018ff037819 */ /* 0x000fc80000011602 */
[----:B------:R-:W-:-:S04]  /*10fd0*/  LOP3.LUT R0, R0, R3, RZ, 0xfc, !PT ;  /* 0x0000000300007212 */ /* 0x000fc800078efcff */
[----:B------:R-:W-:-:S07]  /*10fe0*/  PRMT R8, R0, 0x7610, R8 ;  /* 0x0000761000087816 */ /* 0x000fce0000000008 */
.L_x_2519:
[----:B------:R-:W-:Y:S05]  /*10ff0*/  BSYNC B0 ;  /* 0x0000000000007941 */ /* 0x000fea0003800000 */
.L_x_2518:
[----:B------:R-:W-:Y:S01]  /*11000*/  STG.E.U8 desc[UR36][R16.64], R8 ;  /* 0x0000000810007986 */ /* 0x000fe2000c101124 */
[----:B------:R-:W-:Y:S05]  /*11010*/  EXIT ;  /* 0x000000000000794d */ /* 0x000fea0003800000 */
.L_x_2512:
        /* <DEDUP_REMOVED lines=22> */
.L_x_2495:
        /* <DEDUP_REMOVED lines=16> */
.L_x_2523:
[----:B------:R-:W-:Y:S05]  /*11280*/  EXIT ;  /* 0x000000000000794d */ /* 0x000fea0003800000 */
.L_x_2522:
[----:B------:R-:W-:-:S05]  /*11290*/  IMAD.MOV.U32 R3, RZ, RZ, RZ ;  /* 0x000000ffff037224 */ /* 0x000fca00078e00ff */
[----:B------:R-:W-:Y:S01]  /*112a0*/  STG.E.64 desc[UR36][R16.64], R2 ;  /* 0x0000000210007986 */ /* 0x000fe2000c101b24 */
[----:B------:R-:W-:Y:S05]  /*112b0*/  EXIT ;  /* 0x000000000000794d */ /* 0x000fea0003800000 */
.L_x_2521:
[----:B------:R-:W-:Y:S01]  /*112c0*/  STG.E desc[UR36][R16.64], R2 ;  /* 0x0000000210007986 */ /* 0x000fe2000c101924 */
[----:B------:R-:W-:Y:S05]  /*112d0*/  EXIT ;  /* 0x000000000000794d */ /* 0x000fea0003800000 */
.L_x_2524:
        /* <DEDUP_REMOVED lines=10> */
.L_x_32036:


//--------------------- .text._ZN2at6native27unrolled_elementwise_kernelINS0_13BinaryFunctorIbbbZZZNS0_21heaviside_kernel_cudaERNS_18TensorIteratorBaseEENKUlvE_clEvENKUlvE7_clEvEUlbbE_EESt5arrayIPcLm3EELi4E23TrivialOffsetCalculatorILi2EjESC_ILi1EjENS0_6memory12LoadWithCastILi2EEENSF_13StoreWithCastILi1EEEEEviT_T0_T2_T3_T4_T5_ --------------------------
	.section	.text._ZN2at6native27unrolled_elementwise_kernelINS0_13BinaryFunctorIbbbZZZNS0_21heaviside_kernel_cudaERNS_18TensorIteratorBaseEENKUlvE_clEvENKUlvE7_clEvEUlbbE_EESt5arrayIPcLm3EELi4E23TrivialOffsetCalculatorILi2EjESC_ILi1EjENS0_6memory12LoadWithCastILi2EEENSF_13StoreWithCastILi1EEEEEviT_T0_T2_T3_T4_T5_,"ax",@progbits
	.align	128
        .global         _ZN2at6native27unrolled_elementwise_kernelINS0_13BinaryFunctorIbbbZZZNS0_21heaviside_kernel_cudaERNS_18TensorIteratorBaseEENKUlvE_clEvENKUlvE7_clEvEUlbbE_EESt5arrayIPcLm3EELi4E23TrivialOffsetCalculatorILi2EjESC_ILi1EjENS0_6memory12LoadWithCastILi2EEENSF_13StoreWithCastILi1EEEEEviT_T0_T2_T3_T4_T5_
        .type           _ZN2at6native27unrolled_elementwise_kernelINS0_13BinaryFunctorIbbbZZZNS0_21heaviside_kernel_cudaERNS_18TensorIteratorBaseEENKUlvE_clEvENKUlvE7_clEvEUlbbE_EESt5arrayIPcLm3EELi4E23TrivialOffsetCalculatorILi2EjESC_ILi1EjENS0_6memory12LoadWithCastILi2EEENSF_13StoreWithCastILi1EEEEEviT_T0_T2_T3_T4_T5_,@function
        .size           _ZN2at6native27unrolled_elementwise_kernelINS0_13BinaryFunctorIbbbZZZNS0_21heaviside_kernel_cudaERNS_18TensorIteratorBaseEENKUlvE_clEvENKUlvE7_clEvEUlbbE_EESt5arrayIPcLm3EELi4E23TrivialOffsetCalculatorILi2EjESC_ILi1EjENS0_6memory12LoadWithCastILi2EEENSF_13StoreWithCastILi1EEEEEviT_T0_T2_T3_T4_T5_,(.L_x_32037 - _ZN2at6native27unrolled_elementwise_kernelINS0_13BinaryFunctorIbbbZZZNS0_21heaviside_kernel_cudaERNS_18TensorIteratorBaseEENKUlvE_clEvENKUlvE7_clEvEUlbbE_EESt5arrayIPcLm3EELi4E23TrivialOffsetCalculatorILi2EjESC_ILi1EjENS0_6memory12LoadWithCastILi2EEENSF_13StoreWithCastILi1EEEEEviT_T0_T2_T3_T4_T5_)
        .other          _ZN2at6native27unrolled_elementwise_kernelINS0_13BinaryFunctorIbbbZZZNS0_21heaviside_kernel_cudaERNS_18TensorIteratorBaseEENKUlvE_clEvENKUlvE7_clEvEUlbbE_EESt5arrayIPcLm3EELi4E23TrivialOffsetCalculatorILi2EjESC_ILi1EjENS0_6memory12LoadWithCastILi2EEENSF_13StoreWithCastILi1EEEEEviT_T0_T2_T3_T4_T5_,@"STO_CUDA_ENTRY STV_DEFAULT"
_ZN2at6native27unrolled_elementwise_kernelINS0_13BinaryFunctorIbbbZZZNS0_21heaviside_kernel_cudaERNS_18TensorIteratorBaseEENKUlvE_clEvENKUlvE7_clEvEUlbbE_EESt5arrayIPcLm3EELi4E23TrivialOffsetCalculatorILi2EjESC_ILi1EjENS0_6memory12LoadWithCastILi2EEENSF_13StoreWithCastILi1EEEEEviT_T0_T2_T3_T4_T5_:
.text._ZN2at6native27unrolled_elementwise_kernelINS0_13BinaryFunctorIbbbZZZNS0_21heaviside_kernel_cudaERNS_18TensorIteratorBaseEENKUlvE_clEvENKUlvE7_clEvEUlbbE_EESt5arrayIPcLm3EELi4E23TrivialOffsetCalculatorILi2EjESC_ILi1EjENS0_6memory12LoadWithCastILi2EEENSF_13StoreWithCastILi1EEEEEviT_T0_T2_T3_T4_T5_:
        /* <DEDUP_REMOVED lines=35> */
.L_x_2530:
[----:B------:R-:W2:Y:S02]  /*0230*/  LDG.E.U8 R4, desc[UR36][R4.64] ;  /* 0x0000002404047981 */ /* 0x000ea4000c1e1100 */
[----:B--2---:R-:W-:-:S04]  /*0240*/  ISETP.NE.AND P0, PT, R4, RZ, PT ;  /* 0x000000ff0400720c */ /* 0x004fc80003f05270 */
[----:B------:R-:W-:Y:S01]  /*0250*/  P2R R18, PR, RZ, 0x1 ;  /* 0x00000001ff127803 */ /* 0x000fe20000000000 */
[----:B------:R-:W-:Y:S08]  /*0260*/  BRA `(.L_x_2532) ;  /* 0x0000000c00c47947 */ /* 0x000ff00003800000 */
.L_x_2529:
        /* <DEDUP_REMOVED lines=11> */
.L_x_2534:
[----:B------:R-:W2:Y:S02]  /*0320*/  LDG.E R4, desc[UR36][R4.64] ;  /* 0x0000002404047981 */ /* 0x000ea4000c1e1900 */
[----:B--2---:R-:W-:-:S04]  /*0330*/  ISETP.NE.AND P0, PT, R4, RZ, PT ;  /* 0x000000ff0400720c */ /* 0x004fc80003f05270 */
[----:B------:R-:W-:Y:S01]  /*0340*/  P2R R18, PR, RZ, 0x1 ;  /* 0x00000001ff127803 */ /* 0x000fe20000000000 */
[----:B------:R-:W-:Y:S08]  /*0350*/  BRA `(.L_x_2532) ;  /* 0x0000000c00887947 */ /* 0x000ff00003800000 */
.L_x_2533:
[----:B------:R-:W2:Y:S02]  /*0360*/  LDG.E.U16 R4, desc[UR36][R4.64] ;  /* 0x0000002404047981 */ /* 0x000ea4000c1e1500 */
[----:B--2---:R-:W-:-:S04]  /*0370*/  ISETP.NE.AND P0, PT, R4, RZ, PT ;  /* 0x000000ff0400720c */ /* 0x004fc80003f05270 */
[----:B------:R-:W-:Y:S01]  /*0380*/  P2R R18, PR, RZ, 0x1 ;  /* 0x00000001ff127803 */ /* 0x000fe20000000000 */
[----:B------:R-:W-:Y:S08]  /*0390*/  BRA `(.L_x_2532) ;  /* 0x0000000c00787947 */ /* 0x000ff00003800000 */
.L_x_2528:
        /* <DEDUP_REMOVED lines=10> */
.L_x_2536:
[----:B------:R-:W2:Y:S02]  /*0440*/  LDG.E.U16 R0, desc[UR36][R4.64] ;  /* 0x0000002404007981 */ /* 0x000ea4000c1e1500 */
[----:B--2---:R-:W-:-:S05]  /*0450*/  HADD2.F32 R0, -RZ, R0.H0_H0 ;  /* 0x20000000ff007230 */ /* 0x004fca0000004100 */
[----:B------:R-:W-:-:S04]  /*0460*/  FSETP.NEU.FTZ.AND P0, PT, R0, RZ, PT ;  /* 0x000000ff0000720b */ /* 0x000fc80003f1d000 */
[----:B------:R-:W-:Y:S01]  /*0470*/  P2R R18, PR, RZ, 0x1 ;  /* 0x00000001ff127803 */ /* 0x000fe20000000000 */
[----:B------:R-:W-:Y:S08]  /*0480*/  BRA `(.L_x_2532) ;  /* 0x0000000c003c7947 */ /* 0x000ff00003800000 */
.L_x_2535:
        /* <DEDUP_REMOVED lines=12> */
.L_x_2538:
        /* <DEDUP_REMOVED lines=11> */
.L_x_2537:
[----:B------:R-:W2:Y:S02]  /*0600*/  LDG.E.64 R4, desc[UR36][R4.64] ;  /* 0x0000002404047981 */ /* 0x000ea4000c1e1b00 */
[----:B--2---:R-:W-:-:S06]  /*0610*/  DSETP.NEU.AND P0, PT, R4, RZ, PT ;  /* 0x000000ff0400722a */ /* 0x004fcc0003f0d000 */
[----:B------:R-:W-:Y:S01]  /*0620*/  P2R R18, PR, RZ, 0x1 ;  /* 0x00000001ff127803 */ /* 0x000fe20000000000 */
[----:B------:R-:W-:Y:S07]  /*0630*/  BRA `(.L_x_2532) ;  /* 0x0000000800d07947 */ /* 0x000fee0003800000 */
.L_x_2527:
        /* <DEDUP_REMOVED lines=12> */
.L_x_2541:
[----:B------:R-:W2:Y:S02]  /*0700*/  LDG.E.128 R4, desc[UR36][R4.64] ;  /* 0x0000002404047981 */ /* 0x000ea4000c1e1d00 */
[----:B--2---:R-:W-:-:S06]  /*0710*/  DSETP.NEU.AND P0, PT, R6, RZ, PT ;  /* 0x000000ff0600722a */ /* 0x004fcc0003f0d000 */
[----:B------:R-:W-:-:S06]  /*0720*/  DSETP.NEU.OR P0, PT, R4, RZ, P0 ;  /* 0x000000ff0400722a */ /* 0x000fcc000070d400 */
[----:B------:R-:W-:Y:S01]  /*0730*/  P2R R18, PR, RZ, 0x1 ;  /* 0x00000001ff127803 */ /* 0x000fe20000000000 */
[----:B------:R-:W-:Y:S07]  /*0740*/  BRA `(.L_x_2532) ;  /* 0x00000008008c7947 */ /* 0x000fee0003800000 */
.L_x_2540:
        /* <DEDUP_REMOVED lines=28> */
.L_x_2543:
        /* <DEDUP_REMOVED lines=12> */
[----:B------:R-:W-:-:S04]  /*09d0*/  FSETP.NEU.FTZ.AND P0, PT, R0, RZ, PT ;  /* 0x000000ff0000720b */ /* 0x000fc80003f1d000 */
[----:B------:R-:W-:Y:S01]  /*09e0*/  P2R R18, PR, RZ, 0x1 ;  /* 0x00000001ff127803 */ /* 0x000fe20000000000 */
[----:B------:R-:W-:Y:S08]  /*09f0*/  BRA `(.L_x_2532) ;  /* 0x0000000400e07947 */ /* 0x000ff00003800000 */
.L_x_2542:
[----:B------:R-:W2:Y:S02]  /*0a00*/  LDG.E.U16 R0, desc[UR36][R4.64] ;  /* 0x0000002404007981 */ /* 0x000ea4000c1e1500 */
[----:B--2---:R-:W-:-:S05]  /*0a10*/  IMAD.U32 R0, R0, 0x10000, RZ ;  /* 0x0001000000007824 */ /* 0x004fca00078e00ff */
[----:B------:R-:W-:-:S04]  /*0a20*/  FSETP.NEU.FTZ.AND P0, PT, R0, RZ, PT ;  /* 0x000000ff0000720b */ /* 0x000fc80003f1d000 */
[----:B------:R-:W-:Y:S01]  /*0a30*/  P2R R18, PR, RZ, 0x1 ;  /* 0x00000001ff127803 */ /* 0x000fe20000000000 */
[----:B------:R-:W-:Y:S08]  /*0a40*/  BRA `(.L_x_2532) ;  /* 0x0000000400cc7947 */ /* 0x000ff00003800000 */
.L_x_2539:
        /* <DEDUP_REMOVED lines=12> */
.L_x_2546:
        /* <DEDUP_REMOVED lines=21> */
.L_x_2550:
[----:B------:R-:W-:Y:S05]  /*0c60*/  BSYNC B1 ;  /* 0x0000000000017941 */ /* 0x000fea0003800000 */
.L_x_2549:
[----:B------:R-:W-:Y:S01]  /*0c70*/  LEA R5, R0, 0x3b800000, 0x17 ;  /* 0x3b80000000057811 */ /* 0x000fe200078eb8ff */
[----:B------:R-:W-:-:S05]  /*0c80*/  IMAD.SHL.U32 R0, R3, 0x100000, RZ ;  /* 0x0010000003007824 */ /* 0x000fca00078e00ff */
[----:B------:R-:W-:-:S07]  /*0c90*/  LOP3.LUT R0, R5, R0, R6, 0xfe, !PT ;  /* 0x0000000005007212 */ /* 0x000fce00078efe06 */
.L_x_2548:
[----:B------:R-:W-:Y:S05]  /*0ca0*/  BSYNC B0 ;  /* 0x0000000000007941 */ /* 0x000fea0003800000 */
.L_x_2547:
[----:B------:R-:W-:-:S04]  /*0cb0*/  FSETP.NEU.FTZ.AND P0, PT, R0, RZ, PT ;  /* 0x000000ff0000720b */ /* 0x000fc80003f1d000 */
[----:B------:R-:W-:Y:S01]  /*0cc0*/  P2R R18, PR, RZ, 0x1 ;  /* 0x00000001ff127803 */ /* 0x000fe20000000000 */
[----:B------:R-:W-:Y:S08]  /*0cd0*/  BRA `(.L_x_2532) ;  /* 0x0000000400287947 */ /* 0x000ff00003800000 */
.L_x_2545:
        /* <DEDUP_REMOVED lines=21> */
.L_x_2554:
[----:B------:R-:W-:Y:S05]  /*0e30*/  BSYNC B1 ;  /* 0x0000000000017941 */ /* 0x000fea0003800000 */
.L_x_2553:
[----:B------:R-:W-:Y:S01]  /*0e40*/  LEA R5, R0, 0x37800000, 0x17 ;  /* 0x3780000000057811 */ /* 0x000fe200078eb8ff */
[----:B------:R-:W-:-:S05]  /*0e50*/  IMAD.SHL.U32 R0, R3, 0x200000, RZ ;  /* 0x0020000003007824 */ /* 0x000fca00078e00ff */
[----:B------:R-:W-:-:S07]  /*0e60*/  LOP3.LUT R0, R5, R0, R6, 0xfe, !PT ;  /* 0x0000000005007212 */ /* 0x000fce00078efe06 */
.L_x_2552:
[----:B------:R-:W-:Y:S05]  /*0e70*/  BSYNC B0 ;  /* 0x0000000000007941 */ /* 0x000fea0003800000 */
.L_x_2551:
[----:B------:R-:W-:-:S04]  /*0e80*/  FSETP.NEU.FTZ.AND P0, PT, R0, RZ, PT ;  /* 0x000000ff0000720b */ /* 0x000fc80003f1d000 */
[----:B------:R-:W-:Y:S01]  /*0e90*/  P2R R18, PR, RZ, 0x1 ;  /* 0x00000001ff127803 */ /* 0x000fe20000000000 */
[----:B------:R-:W-:Y:S08]  /*0ea0*/  BRA `(.L_x_2532) ;  /* 0x0000000000b47947 */ /* 0x000ff00003800000 */
.L_x_2544:
        /* <DEDUP_REMOVED lines=14> */
.L_x_2558:
[----:B------:R-:W-:Y:S05]  /*0f90*/  BSYNC B0 ;  /* 0x0000000000007941 */ /* 0x000fea0003800000 */
.L_x_2557:
[----:B------:R-:W-:-:S04]  /*0fa0*/  FSETP.NEU.FTZ.AND P0, PT, R0, RZ, PT ;  /* 0x000000ff0000720b */ /* 0x000fc80003f1d000 */
[----:B------:R-:W-:Y:S01]  /*0fb0*/  P2R R18, PR, RZ, 0x1 ;  /* 0x00000001ff127803 */ /* 0x000fe20000000000 */
[----:B------:R-:W-:Y:S08]  /*0fc0*/  BRA `(.L_x_2532) ;  /* 0x00000000006c7947 */ /* 0x000ff00003800000 */
.L_x_2531:
        /* <DEDUP_REMOVED lines=16> */
.L_x_2559:
[----:B------:R-:W-:-:S04]  /*10d0*/  PLOP3.LUT P0, PT, PT, PT, PT, 0x8, 0x0 ;  /* 0x000000000000781c */ /* 0x000fc80003f0e170 */
[----:B------:R-:W-:Y:S01]  /*10e0*/  P2R R18, PR, RZ, 0x1 ;  /* 0x00000001ff127803 */ /* 0x000fe20000000000 */
[----:B------:R-:W-:Y:S08]  /*10f0*/  BRA `(.L_x_2532) ;  /* 0x0000000000207947 */ /* 0x000ff00003800000 */
.L_x_2556:
[----:B------:R-:W2:Y:S02]  /*1100*/  LDG.E.64 R4, desc[UR36][R4.64] ;  /* 0x0000002404047981 */ /* 0x000ea4000c1e1b00 */
[----:B--2---:R-:W-:-:S04]  /*1110*/  ISETP.NE.U32.AND P0, PT, R4, RZ, PT ;  /* 0x000000ff0400720c */ /* 0x004fc80003f05070 */
[----:B------:R-:W-:-:S04]  /*1120*/  ISETP.NE.AND.EX P0, PT, R5, RZ, PT, P0 ;  /* 0x000000ff0500720c */ /* 0x000fc80003f05300 */
[----:B------:R-:W-:Y:S01]  /*1130*/  P2R R18, PR, RZ, 0x1 ;  /* 0x00000001ff127803 */ /* 0x000fe20000000000 */
[----:B------:R-:W-:Y:S08]  /*1140*/  BRA `(.L_x_2532) ;  /* 0x00000000000c7947 */ /* 0x000ff00003800000 */
.L_x_2555:
[----:B------:R-:W2:Y:S02]  /*1150*/  LDG.E R4, desc[UR36][R4.64] ;  /* 0x0000002404047981 */ /* 0x000ea4000c1e1900 */
[----:B--2---:R-:W-:-:S04]  /*1160*/  ISETP.NE.AND P0, PT, R4, RZ, PT ;  /* 0x000000ff0400720c */ /* 0x004fc80003f05270 */
[----:B------:R-:W-:-:S09]  /*1170*/  P2R R18, PR, RZ, 0x1 ;  /* 0x00000001ff127803 */ /* 0x000fd20000000000 */
.L_x_2532:
[----:B------:R-:W0:Y:S01]  /*1180*/  LDC.64 R4, c[0x0][0x228] ;  /* 0x00008a00ff047b82 */ /* 0x000e220000000a00 */
        /* <DEDUP_REMOVED lines=18> */
.L_x_2563:
[----:B------:R-:W2:Y:S02]  /*12b0*/  LDG.E.U8 R4, desc[UR36][R4.64] ;  /* 0x0000002404047981 */ /* 0x000ea4000c1e1100 */
[----:B--2---:R-:W-:Y:S01]  /*12c0*/  ISETP.NE.AND P0, PT, R4, RZ, PT ;  /* 0x000000ff0400720c */ /* 0x004fe20003f05270 */
[----:B------:R-:W-:-:S12]  /*12d0*/  BRA `(.L_x_2565) ;  /* 0x0000000c00747947 */ /* 0x000fd80003800000 */
.L_x_2562:
        /* <DEDUP_REMOVED lines=10> */
.L_x_2567:
[----:B------:R-:W2:Y:S02]  /*1380*/  LDG.E R4, desc[UR36][R4.64] ;  /* 0x0000002404047981 */ /* 0x000ea4000c1e1900 */
[----:B--2---:R-:W-:Y:S01]  /*1390*/  ISETP.NE.AND P0, PT, R4, RZ, PT ;  /* 0x000000ff0400720c */ /* 0x004fe20003f05270 */
[----:B------:R-:W-:-:S12]  /*13a0*/  BRA `(.L_x_2565) ;  /* 0x0000000c00407947 */ /* 0x000fd80003800000 */
.L_x_2566:
[----:B------:R-:W2:Y:S02]  /*13b0*/  LDG.E.U16 R4, desc[UR36][R4.64] ;  /* 0x0000002404047981 */ /* 0x000ea4000c1e1500 */
[----:B--2---:R-:W-:Y:S01]  /*13c0*/  ISETP.NE.AND P0, PT, R4, RZ, PT ;  /* 0x000000ff0400720c */ /* 0x004fe20003f05270 */
[----:B------:R-:W-:-:S12]  /*13d0*/  BRA `(.L_x_2565) ;  /* 0x0000000c00347947 */ /* 0x000fd80003800000 */
.L_x_2561:
        /* <DEDUP_REMOVED lines=9> */
.L_x_2569:
[----:B------:R-:W2:Y:S02]  /*1470*/  LDG.E.U16 R0, desc[UR36][R4.64] ;  /* 0x0000002404007981 */ /* 0x000ea4000c1e1500 */
[----:B--2---:R-:W-:-:S05]  /*1480*/  HADD2.F32 R0, -RZ, R0.H0_H0 ;  /* 0x20000000ff007230 */ /* 0x004fca0000004100 */
[----:B------:R-:W-:Y:S01]  /*1490*/  FSETP.NEU.FTZ.AND P0, PT, R0, RZ, PT ;  /* 0x000000ff0000720b */ /* 0x000fe20003f1d000 */
[----:B------:R-:W-:-:S12]  /*14a0*/  BRA `(.L_x_2565) ;  /* 0x0000000c00007947 */ /* 0x000fd80003800000 */
.L_x_2568:
        /* <DEDUP_REMOVED lines=11> */
.L_x_2571:
        /* <DEDUP_REMOVED lines=10> */
.L_x_2570:
[----:B------:R-:W2:Y:S02]  /*1600*/  LDG.E.64 R4, desc[UR36][R4.64] ;  /* 0x0000002404047981 */ /* 0x000ea4000c1e1b00 */
[----:B--2---:R-:W-:Y:S01]  /*1610*/  DSETP.NEU.AND P0, PT, R4, RZ, PT ;  /* 0x000000ff0400722a */ /* 0x004fe20003f0d000 */
[----:B------:R-:W-:-:S13]  /*1620*/  BRA `(.L_x_2565) ;  /* 0x0000000800a07947 */ /* 0x000fda0003800000 */
.L_x_2560:
        /* <DEDUP_REMOVED lines=11> */
.L_x_2574:
[----:B------:R-:W2:Y:S02]  /*16e0*/  LDG.E.128 R4, desc[UR36][R4.64] ;  /* 0x0000002404047981 */ /* 0x000ea4000c1e1d00 */
[----:B--2---:R-:W-:-:S06]  /*16f0*/  DSETP.NEU.AND P0, PT, R6, RZ, PT ;  /* 0x000000ff0600722a */ /* 0x004fcc0003f0d000 */
[----:B------:R-:W-:Y:S01]  /*1700*/  DSETP.NEU.OR P0, PT, R4, RZ, P0 ;  /* 0x000000ff0400722a */ /* 0x000fe2000070d400 */
[----:B------:R-:W-:-:S13]  /*1710*/  BRA `(.L_x_2565) ;  /* 0x0000000800647947 */ /* 0x000fda0003800000 */
.L_x_2573:
        /* <DEDUP_REMOVED lines=27> */
.L_x_2576:
        /* <DEDUP_REMOVED lines=12> */
[----:B------:R-:W-:Y:S01]  /*1990*/  FSETP.NEU.FTZ.AND P0, PT, R0, RZ, PT ;  /* 0x000000ff0000720b */ /* 0x000fe20003f1d000 */
[----:B------:R-:W-:-:S12]  /*19a0*/  BRA `(.L_x_2565) ;  /* 0x0000000400c07947 */ /* 0x000fd80003800000 */
.L_x_2575:
[----:B------:R-:W2:Y:S02]  /*19b0*/  LDG.E.U16 R0, desc[UR36][R4.64] ;  /* 0x0000002404007981 */ /* 0x000ea4000c1e1500 */
[----:B--2---:R-:W-:-:S05]  /*19c0*/  IMAD.U32 R0, R0, 0x10000, RZ ;  /* 0x0001000000007824 */ /* 0x004fca00078e00ff */
[----:B------:R-:W-:Y:S01]  /*19d0*/  FSETP.NEU.FTZ.AND P0, PT, R0, RZ, PT ;  /* 0x000000ff0000720b */ /* 0x000fe20003f1d000 */
[----:B------:R-:W-:-:S12]  /*19e0*/  BRA `(.L_x_2565) ;  /* 0x0000000400b07947 */ /* 0x000fd80003800000 */
.L_x_2572:
        /* <DEDUP_REMOVED lines=11> */
.L_x_2579:
        /* <DEDUP_REMOVED lines=21> */
.L_x_2583:
[----:B------:R-:W-:Y:S05]  /*1bf0*/  BSYNC B1 ;  /* 0x0000000000017941 */ /* 0x000fea0003800000 */
.L_x_2582:
[----:B------:R-:W-:Y:S01]  /*1c00*/  LEA R5, R0, 0x3b800000, 0x17 ;  /* 0x3b80000000057811 */ /* 0x000fe200078eb8ff */
[----:B------:R-:W-:-:S05]  /*1c10*/  IMAD.SHL.U32 R0, R3, 0x100000, RZ ;  /* 0x0010000003007824 */ /* 0x000fca00078e00ff */
[----:B------:R-:W-:-:S07]  /*1c20*/  LOP3.LUT R0, R5, R0, R6, 0xfe, !PT ;  /* 0x0000000005007212 */ /* 0x000fce00078efe06 */
.L_x_2581:
[----:B------:R-:W-:Y:S05]  /*1c30*/  BSYNC B0 ;  /* 0x0000000000007941 */ /* 0x000fea0003800000 */
.L_x_2580:
[----:B------:R-:W-:Y:S01]  /*1c40*/  FSETP.NEU.FTZ.AND P0, PT, R0, RZ, PT ;  /* 0x000000ff0000720b */ /* 0x000fe20003f1d000 */
[----:B------:R-:W-:-:S12]  /*1c50*/  BRA `(.L_x_2565) ;  /* 0x0000000400147947 */ /* 0x000fd80003800000 */
.L_x_2578:
        /* <DEDUP_REMOVED lines=21> */
.L_x_2587:
[----:B------:R-:W-:Y:S05]  /*1db0*/  BSYNC B1 ;  /* 0x0000000000017941 */ /* 0x000fea0003800000 */
.L_x_2586:
[----:B------:R-:W-:Y:S01]  /*1dc0*/  LEA R5, R0, 0x37800000, 0x17 ;  /* 0x3780000000057811 */ /* 0x000fe200078eb8ff */
[----:B------:R-:W-:-:S05]  /*1dd0*/  IMAD.SHL.U32 R0, R3, 0x200000, RZ ;  /* 0x0020000003007824 */ /* 0x000fca00078e00ff */
[----:B------:R-:W-:-:S07]  /*1de0*/  LOP3.LUT R0, R5, R0, R6, 0xfe, !PT ;  /* 0x0000000005007212 */ /* 0x000fce00078efe06 */
.L_x_2585:
[----:B------:R-:W-:Y:S05]  /*1df0*/  BSYNC B0 ;  /* 0x0000000000007941 */ /* 0x000fea0003800000 */
.L_x_2584:
[----:B------:R-:W-:Y:S01]  /*1e00*/  FSETP.NEU.FTZ.AND P0, PT, R0, RZ, PT ;  /* 0x000000ff0000720b */ /* 0x000fe20003f1d000 */
[----:B------:R-:W-:-:S12]  /*1e10*/  BRA `(.L_x_2565) ;  /* 0x0000000000a47947 */ /* 0x000fd80003800000 */
.L_x_2577:
        /* <DEDUP_REMOVED lines=14> */
.L_x_2591:
[----:B------:R-:W-:Y:S05]  /*1f00*/  BSYNC B0 ;  /* 0x0000000000007941 */ /* 0x000fea0003800000 */
.L_x_2590:
[----:B------:R-:W-:Y:S01]  /*1f10*/  FSETP.NEU.FTZ.AND P0, PT, R0, RZ, PT ;  /* 0x000000ff0000720b */ /* 0x000fe20003f1d000 */
[----:B------:R-:W-:-:S12]  /*1f20*/  BRA `(.L_x_2565) ;  /* 0x0000000000607947 */ /* 0x000fd80003800000 */
.L_x_2564:
        /* <DEDUP_REMOVED lines=16> */
.L_x_2592:
[----:B------:R-:W-:Y:S01]  /*2030*/  PLOP3.LUT P0, PT, PT, PT, PT, 0x8, 0x0 ;  /* 0x000000000000781c */ /* 0x000fe20003f0e170 */
[----:B------:R-:W-:-:S12]  /*2040*/  BRA `(.L_x_2565) ;  /* 0x0000000000187947 */ /* 0x000fd80003800000 */
.L_x_2589:
[----:B------:R-:W2:Y:S02]  /*2050*/  LDG.E.64 R4, desc[UR36][R4.64] ;  /* 0x0000002404047981 */ /* 0x000ea4000c1e1b00 */
[----:B--2---:R-:W-:-:S04]  /*2060*/  ISETP.NE.U32.AND P0, PT, R4, RZ, PT ;  /* 0x000000ff0400720c */ /* 0x004fc80003f05070 */
[----:B------:R-:W-:Y:S01]  /*2070*/  ISETP.NE.AND.EX P0, PT, R5, RZ, PT, P0 ;  /* 0x000000ff0500720c */ /* 0x000fe20003f05300 */
[----:B------:R-:W-:-:S12]  /*2080*/  BRA `(.L_x_2565) ;  /* 0x0000000000087947 */ /* 0x000fd80003800000 */
.L_x_2588:
[----:B------:R-:W2:Y:S02]  /*2090*/  LDG.E R4, desc[UR36][R4.64] ;  /* 0x0000002404047981 */ /* 0x000ea4000c1e1900 */
[----:B--2---:R-:W-:-:S13]  /*20a0*/  ISETP.NE.AND P0, PT, R4, RZ, PT ;  /* 0x000000ff0400720c */ /* 0x004fda0003f05270 */
.L_x_2565:
[----:B------:R-:W-:Y:S01]  /*20b0*/  ISETP.NE.AND P1, PT, R18, RZ, PT ;  /* 0x000000ff1200720c */ /* 0x000fe20003f25270 */
[----:B------:R-:W-:Y:S01]  /*20c0*/  VIADD R25, R25, 0x80 ;  /* 0x0000008019197836 */ /* 0x000fe20000000000 */
[----:B------:R-:W-:Y:S02]  /*20d0*/  SEL R18, RZ, 0x1, !P0 ;  /* 0x00000001ff127807 */ /* 0x000fe40004000000 */
[----:B------:R-:W-:-:S09]  /*20e0*/  SEL R17, RZ, 0x1, !P1 ;  /* 0x00000001ff117807 */ /* 0x000fd20004800000 */
.L_x_2526:
[----:B------:R-:W-:Y:S05]  /*20f0*/  BSYNC B6 ;  /* 0x0000000000067941 */ /* 0x000fea0003800000 */
.L_x_2525:
[----:B------:R-:W-:Y:S01]  /*2100*/  ISETP.GE.AND P0, PT, R25, R22, PT ;  /* 0x000000161900720c */ /* 0x000fe20003f06270 */
[----:B------:R-:W-:Y:S01]  /*2110*/  BSSY B6, `(.L_x_2593) ;  /* 0x0000205000067945 */ /* 0x000fe20003800000 */
[----:B------:R-:W-:-:S11]  /*2120*/  PRMT R19, RZ, 0x7610, R19 ;  /* 0x00007610ff137816 */ /* 0x000fd60000000013 */
[----:B------:R-:W-:Y:S05]  /*2130*/  @P0 BRA `(.L_x_2594) ;  /* 0x0000002000080947 */ /* 0x000fea0003800000 */
        /* <DEDUP_REMOVED lines=21> */
.L_x_2598:
[----:B------:R-:W2:Y:S02]  /*2290*/  LDG.E.U8 R4, desc[UR36][R4.64] ;  /* 0x0000002404047981 */ /* 0x000ea4000c1e1100 */
[----:B--2---:R-:W-:-:S04]  /*22a0*/  ISETP.NE.AND P0, PT, R4, RZ, PT ;  /* 0x000000ff0400720c */ /* 0x004fc80003f05270 */
[----:B------:R-:W-:Y:S01]  /*22b0*/  P2R R19, PR, RZ, 0x1 ;  /* 0x00000001ff137803 */ /* 0x000fe20000000000 */
[----:B------:R-:W-:Y:S08]  /*22c0*/  BRA `(.L_x_2600) ;  /* 0x0000000c00c87947 */ /* 0x000ff00003800000 */
.L_x_2597:
        /* <DEDUP_REMOVED lines=11> */
.L_x_2602:
[----:B------:R-:W2:Y:S02]  /*2380*/  LDG.E R4, desc[UR36][R4.64] ;  /* 0x0000002404047981 */ /* 0x000ea4000c1e1900 */
[----:B--2---:R-:W-:-:S04]  /*2390*/  ISETP.NE.AND P0, PT, R4, RZ, PT ;  /* 0x000000ff0400720c */ /* 0x004fc80003f05270 */
[----:B------:R-:W-:Y:S01]  /*23a0*/  P2R R19, PR, RZ, 0x1 ;  /* 0x00000001ff137803 */ /* 0x000fe20000000000 */
[----:B------:R-:W-:Y:S08]  /*23b0*/  BRA `(.L_x_2600) ;  /* 0x0000000c008c7947 */ /* 0x000ff00003800000 */
.L_x_2601:
[----:B------:R-:W2:Y:S02]  /*23c0*/  LDG.E.U16 R4, desc[UR36][R4.64] ;  /* 0x0000002404047981 */ /* 0x000ea4000c1e1500 */
[----:B--2---:R-:W-:-:S04]  /*23d0*/  ISETP.NE.AND P0, PT, R4, RZ, PT ;  /* 0x000000ff0400720c */ /* 0x004fc80003f05270 */
[----:B------:R-:W-:Y:S01]  /*23e0*/  P2R R19, PR, RZ, 0x1 ;  /* 0x00000001ff137803 */ /* 0x000fe20000000000 */
[----:B------:R-:W-:Y:S08]  /*23f0*/  BRA `(.L_x_2600) ;  /* 0x0000000c007c7947 */ /* 0x000ff00003800000 */
.L_x_2596:
        /* <DEDUP_REMOVED lines=10> */
.L_x_2604:
[----:B------:R-:W2:Y:S02]  /*24a0*/  LDG.E.U16 R0, desc[UR36][R4.64] ;  /* 0x0000002404007981 */ /* 0x000ea4000c1e1500 */
[----:B--2---:R-:W-:-:S05]  /*24b0*/  HADD2.F32 R0, -RZ, R0.H0_H0 ;  /* 0x20000000ff007230 */ /* 0x004fca0000004100 */
[----:B------:R-:W-:-:S04]  /*24c0*/  FSETP.NEU.FTZ.AND P0, PT, R0, RZ, PT ;  /* 0x000000ff0000720b */ /* 0x000fc80003f1d000 */
[----:B------:R-:W-:Y:S01]  /*24d0*/  P2R R19, PR, RZ, 0x1 ;  /* 0x00000001ff137803 */ /* 0x000fe20000000000 */
[----:B------:R-:W-:Y:S08]  /*24e0*/  BRA `(.L_x_2600) ;  /* 0x0000000c00407947 */ /* 0x000ff00003800000 */
.L_x_2603:
        /* <DEDUP_REMOVED lines=12> */
.L_x_2606:
        /* <DEDUP_REMOVED lines=11> */
.L_x_2605:
[----:B------:R-:W2:Y:S02]  /*2660*/  LDG.E.64 R4, desc[UR36][R4.64] ;  /* 0x0000002404047981 */ /* 0x000ea4000c1e1b00 */
[----:B--2---:R-:W-:-:S06]  /*2670*/  DSETP.NEU.AND P0, PT, R4, RZ, PT ;  /* 0x000000ff0400722a */ /* 0x004fcc0003f0d000 */
[----:B------:R-:W-:Y:S01]  /*2680*/  P2R R19, PR, RZ, 0x1 ;  /* 0x00000001ff137803 */ /* 0x000fe20000000000 */
[----:B------:R-:W-:Y:S07]  /*2690*/  BRA `(.L_x_2600) ;  /* 0x0000000800d47947 */ /* 0x000fee0003800000 */
.L_x_2595:
        /* <DEDUP_REMOVED lines=12> */
.L_x_2609:
[----:B------:R-:W2:Y:S02]  /*2760*/  LDG.E.128 R4, desc[UR36][R4.64] ;  /* 0x0000002404047981 */ /* 0x000ea4000c1e1d00 */
[----:B--2---:R-:W-:-:S06]  /*2770*/  DSETP.NEU.AND P0, PT, R6, RZ, PT ;  /* 0x000000ff0600722a */ /* 0x004fcc0003f0d000 */
[----:B------:R-:W-:-:S06]  /*2780*/  DSETP.NEU.OR P0, PT, R4, RZ, P0 ;  /* 0x000000ff0400722a */ /* 0x000fcc000070d400 */
[----:B------:R-:W-:Y:S01]  /*2790*/  P2R R19, PR, RZ, 0x1 ;  /* 0x00000001ff137803 */ /* 0x000fe20000000000 */
[----:B------:R-:W-:Y:S07]  /*27a0*/  BRA `(.L_x_2600) ;  /* 0x0000000800907947 */ /* 0x000fee0003800000 */
.L_x_2608:
        /* <DEDUP_REMOVED lines=28> */
.L_x_2611:
        /* <DEDUP_REMOVED lines=16> */
.L_x_2610:
[----:B------:R-:W2:Y:S02]  /*2a70*/  LDG.E.U16 R0, desc[UR36][R4.64] ;  /* 0x0000002404007981 */ /* 0x000ea4000c1e1500 */
[----:B--2---:R-:W-:-:S05]  /*2a80*/  IMAD.U32 R0, R0, 0x10000, RZ ;  /* 0x0001000000007824 */ /* 0x004fca00078e00ff */
[----:B------:R-:W-:-:S04]  /*2a90*/  FSETP.NEU.FTZ.AND P0, PT, R0, RZ, PT ;  /* 0x000000ff0000720b */ /* 0x000fc80003f1d000 */
[----:B------:R-:W-:Y:S01]  /*2aa0*/  P2R R19, PR, RZ, 0x1 ;  /* 0x00000001ff137803 */ /* 0x000fe20000000000 */
[----:B------:R-:W-:Y:S08]  /*2ab0*/  BRA `(.L_x_2600) ;  /* 0x0000000400cc7947 */ /* 0x000ff00003800000 */
.L_x_2607:
        /* <DEDUP_REMOVED lines=12> */
.L_x_2614:
        /* <DEDUP_REMOVED lines=21> */
.L_x_2618:
[----:B------:R-:W-:Y:S05]  /*2cd0*/  BSYNC B1 ;  /* 0x0000000000017941 */ /* 0x000fea0003800000 */
.L_x_2617:
[----:B------:R-:W-:Y:S01]  /*2ce0*/  LEA R5, R0, 0x3b800000, 0x17 ;  /* 0x3b80000000057811 */ /* 0x000fe200078eb8ff */
[----:B------:R-:W-:-:S05]  /*2cf0*/  IMAD.SHL.U32 R0, R3, 0x100000, RZ ;  /* 0x0010000003007824 */ /* 0x000fca00078e00ff */
[----:B------:R-:W-:-:S07]  /*2d00*/  LOP3.LUT R0, R5, R0, R6, 0xfe, !PT ;  /* 0x0000000005007212 */ /* 0x000fce00078efe06 */
.L_x_2616:
[----:B------:R-:W-:Y:S05]  /*2d10*/  BSYNC B0 ;  /* 0x0000000000007941 */ /* 0x000fea0003800000 */
.L_x_2615:
[----:B------:R-:W-:-:S04]  /*2d20*/  FSETP.NEU.FTZ.AND P0, PT, R0, RZ, PT ;  /* 0x000000ff0000720b */ /* 0x000fc80003f1d000 */
[----:B------:R-:W-:Y:S01]  /*2d30*/  P2R R19, PR, RZ, 0x1 ;  /* 0x00000001ff137803 */ /* 0x000fe20000000000 */
[----:B------:R-:W-:Y:S08]  /*2d40*/  BRA `(.L_x_2600) ;  /* 0x0000000400287947 */ /* 0x000ff00003800000 */
.L_x_2613:
        /* <DEDUP_REMOVED lines=21> */
.L_x_2622:
[----:B------:R-:W-:Y:S05]  /*2ea0*/  BSYNC B1 ;  /* 0x0000000000017941 */ /* 0x000fea0003800000 */
.L_x_2621:
[----:B------:R-:W-:Y:S01]  /*2eb0*/  LEA R5, R0, 0x37800000, 0x17 ;  /* 0x3780000000057811 */ /* 0x000fe200078eb8ff */
[----:B------:R-:W-:-:S05]  /*2ec0*/  IMAD.SHL.U32 R0, R3, 0x200000, RZ ;  /* 0x0020000003007824 */ /* 0x000fca00078e00ff */
[----:B------:R-:W-:-:S07]  /*2ed0*/  LOP3.LUT R0, R5, R0, R6, 0xfe, !PT ;  /* 0x0000000005007212 */ /* 0x000fce00078efe06 */
.L_x_2620:
[----:B------:R-:W-:Y:S05]  /*2ee0*/  BSYNC B0 ;  /* 0x0000000000007941 */ /* 0x000fea0003800000 */
.L_x_2619:
[----:B------:R-:W-:-:S04]  /*2ef0*/  FSETP.NEU.FTZ.AND P0, PT, R0, RZ, PT ;  /* 0x000000ff0000720b */ /* 0x000fc80003f1d000 */
[----:B------:R-:W-:Y:S01]  /*2f00*/  P2R R19, PR, RZ, 0x1 ;  /* 0x00000001ff137803 */ /* 0x000fe20000000000 */
[----:B------:R-:W-:Y:S08]  /*2f10*/  BRA `(.L_x_2600) ;  /* 0x0000000000b47947 */ /* 0x000ff00003800000 */
.L_x_2612:
        /* <DEDUP_REMOVED lines=14> */
.L_x_2626:
[----:B------:R-:W-:Y:S05]  /*3000*/  BSYNC B0 ;  /* 0x0000000000007941 */ /* 0x000fea0003800000 */
.L_x_2625:
[----:B------:R-:W-:-:S04]  /*3010*/  FSETP.NEU.FTZ.AND P0, PT, R0, RZ, PT ;  /* 0x000000ff0000720b */ /* 0x000fc80003f1d000 */
[----:B------:R-:W-:Y:S01]  /*3020*/  P2R R19, PR, RZ, 0x1 ;  /* 0x00000001ff137803 */ /* 0x000fe20000000000 */
[----:B------:R-:W-:Y:S08]  /*3030*/  BRA `(.L_x_2600) ;  /* 0x00000000006c7947 */ /* 0x000ff00003800000 */
.L_x_2599:
        /* <DEDUP_REMOVED lines=16> */
.L_x_2627:
[----:B------:R-:W-:-:S04]  /*3140*/  PLOP3.LUT P0, PT, PT, PT, PT, 0x8, 0x0 ;  /* 0x000000000000781c */ /* 0x000fc80003f0e170 */
[----:B------:R-:W-:Y:S01]  /*3150*/  P2R R19, PR, RZ, 0x1 ;  /* 0x00000001ff137803 */ /* 0x000fe20000000000 */
[----:B------:R-:W-:Y:S08]  /*3160*/  BRA `(.L_x_2600) ;  /* 0x0000000000207947 */ /* 0x000ff00003800000 */
.L_x_2624:
[----:B------:R-:W2:Y:S02]  /*3170*/  LDG.E.64 R4, desc[UR36][R4.64] ;  /* 0x0000002404047981 */ /* 0x000ea4000c1e1b00 */
[----:B--2---:R-:W-:-:S04]  /*3180*/  ISETP.NE.U32.AND P0, PT, R4, RZ, PT ;  /* 0x000000ff0400720c */ /* 0x004fc80003f05070 */
[----:B------:R-:W-:-:S04]  /*3190*/  ISETP.NE.AND.EX P0, PT, R5, RZ, PT, P0 ;  /* 0x000000ff0500720c */ /* 0x000fc80003f05300 */
[----:B------:R-:W-:Y:S01]  /*31a0*/  P2R R19, PR, RZ, 0x1 ;  /* 0x00000001ff137803 */ /* 0x000fe20000000000 */
[----:B------:R-:W-:Y:S08]  /*31b0*/  BRA `(.L_x_2600) ;  /* 0x00000000000c7947 */ /* 0x000ff00003800000 */
.L_x_2623:
[----:B------:R-:W2:Y:S02]  /*31c0*/  LDG.E R4, desc[UR36][R4.64] ;  /* 0x0000002404047981 */ /* 0x000ea4000c1e1900 */
[----:B--2---:R-:W-:-:S04]  /*31d0*/  ISETP.NE.AND P0, PT, R4, RZ, PT ;  /* 0x000000ff0400720c */ /* 0x004fc80003f05270 */
[----:B------:R-:W-:-:S09]  /*31e0*/  P2R R19, PR, RZ, 0x1 ;  /* 0x00000001ff137803 */ /* 0x000fd20000000000 */
.L_x_2600:
        /* <DEDUP_REMOVED lines=19> */
.L_x_2631:
[----:B------:R-:W2:Y:S02]  /*3320*/  LDG.E.U8 R4, desc[UR36][R4.64] ;  /* 0x0000002404047981 */ /* 0x000ea4000c1e1100 */
[----:B--2---:R-:W-:Y:S01]  /*3330*/  ISETP.NE.AND P0, PT, R4, RZ, PT ;  /* 0x000000ff0400720c */ /* 0x004fe20003f05270 */
[----:B------:R-:W-:-:S12]  /*3340*/  BRA `(.L_x_2633) ;  /* 0x0000000c00747947 */ /* 0x000fd80003800000 */
.L_x_2630:
        /* <DEDUP_REMOVED lines=10> */
.L_x_2635:
[----:B------:R-:W2:Y:S02]  /*33f0*/  LDG.E R4, desc[UR36][R4.64] ;  /* 0x0000002404047981 */ /* 0x000ea4000c1e1900 */
[----:B--2---:R-:W-:Y:S01]  /*3400*/  ISETP.NE.AND P0, PT, R4, RZ, PT ;  /* 0x000000ff0400720c */ /* 0x004fe20003f05270 */
[----:B------:R-:W-:-:S12]  /*3410*/  BRA `(.L_x_2633) ;  /* 0x0000000c00407947 */ /* 0x000fd80003800000 */
.L_x_2634:
[----:B------:R-:W2:Y:S02]  /*3420*/  LDG.E.U16 R4, desc[UR36][R4.64] ;  /* 0x0000002404047981 */ /* 0x000ea4000c1e1500 */
[----:B--2---:R-:W-:Y:S01]  /*3430*/  ISETP.NE.AND P0, PT, R4, RZ, PT ;  /* 0x000000ff0400720c */ /* 0x004fe20003f05270 */
[----:B------:R-:W-:-:S12]  /*3440*/  BRA `(.L_x_2633) ;  /* 0x0000000c00347947 */ /* 0x000fd80003800000 */
.L_x_2629:
        /* <DEDUP_REMOVED lines=9> */
.L_x_2637:
[----:B------:R-:W2:Y:S02]  /*34e0*/  LDG.E.U16 R0, desc[UR36][R4.64] ;  /* 0x0000002404007981 */ /* 0x000ea4000c1e1500 */
[----:B--2---:R-:W-:-:S05]  /*34f0*/  HADD2.F32 R0, -RZ, R0.H0_H0 ;  /* 0x20000000ff007230 */ /* 0x004fca0000004100 */
[----:B------:R-:W-:Y:S01]  /*3500*/  FSETP.NEU.FTZ.AND P0, PT, R0, RZ, PT ;  /* 0x000000ff0000720b */ /* 0x000fe20003f1d000 */
[----:B------:R-:W-:-:S12]  /*3510*/  BRA `(.L_x_2633) ;  /* 0x0000000c00007947 */ /* 0x000fd80003800000 */
.L_x_2636:
        /* <DEDUP_REMOVED lines=11> */
.L_x_2639:
        /* <DEDUP_REMOVED lines=10> */
.L_x_2638:
[----:B------:R-:W2:Y:S02]  /*3670*/  LDG.E.64 R4, desc[UR36][R4.64] ;  /* 0x0000002404047981 */ /* 0x000ea4000c1e1b00 */
[----:B--2---:R-:W-:Y:S01]  /*3680*/  DSETP.NEU.AND P0, PT, R4, RZ, PT ;  /* 0x000000ff0400722a */ /* 0x004fe20003f0d000 */
[----:B------:R-:W-:-:S13]  /*3690*/  BRA `(.L_x_2633) ;  /* 0x0000000800a07947 */ /* 0x000fda0003800000 */
.L_x_2628:
        /* <DEDUP_REMOVED lines=11> */
.L_x_2642:
[----:B------:R-:W2:Y:S02]  /*3750*/  LDG.E.128 R4, desc[UR36][R4.64] ;  /* 0x0000002404047981 */ /* 0x000ea4000c1e1d00 */
[----:B--2---:R-:W-:-:S06]  /*3760*/  DSETP.NEU.AND P0, PT, R6, RZ, PT ;  /* 0x000000ff0600722a */ /* 0x004fcc0003f0d000 */
[----:B------:R-:W-:Y:S01]  /*3770*/  DSETP.NEU.OR P0, PT, R4, RZ, P0 ;  /* 0x000000ff0400722a */ /* 0x000fe2000070d400 */
[----:B------:R-:W-:-:S13]  /*3780*/  BRA `(.L_x_2633) ;  /* 0x0000000800647947 */ /* 0x000fda0003800000 */
.L_x_2641:
        /* <DEDUP_REMOVED lines=27> */
.L_x_2644:
        /* <DEDUP_REMOVED lines=14> */
.L_x_2643:
[----:B------:R-:W2:Y:S02]  /*3a20*/  LDG.E.U16 R0, desc[UR36][R4.64] ;  /* 0x0000002404007981 */ /* 0x000ea4000c1e1500 */
[----:B--2---:R-:W-:-:S05]  /*3a30*/  IMAD.U32 R0, R0, 0x10000, RZ ;  /* 0x0001000000007824 */ /* 0x004fca00078e00ff */
[----:B------:R-:W-:Y:S01]  /*3a40*/  FSETP.NEU.FTZ.AND P0, PT, R0, RZ, PT ;  /* 0x000000ff0000720b */ /* 0x000fe20003f1d000 */
[----:B------:R-:W-:-:S12]  /*3a50*/  BRA `(.L_x_2633) ;  /* 0x0000000400b07947 */ /* 0x000fd80003800000 */
.L_x_2640:
        /* <DEDUP_REMOVED lines=11> */
.L_x_2647:
        /* <DEDUP_REMOVED lines=21> */
.L_x_2651:
[----:B------:R-:W-:Y:S05]  /*3c60*/  BSYNC B1 ;  /* 0x0000000000017941 */ /* 0x000fea0003800000 */
.L_x_2650:
[----:B------:R-:W-:Y:S01]  /*3c70*/  LEA R5, R0, 0x3b800000, 0x17 ;  /* 0x3b80000000057811 */ /* 0x000fe200078eb8ff */
[----:B------:R-:W-:-:S05]  /*3c80*/  IMAD.SHL.U32 R0, R3, 0x100000, RZ ;  /* 0x0010000003007824 */ /* 0x000fca00078e00ff */
[----:B------:R-:W-:-:S07]  /*3c90*/  LOP3.LUT R0, R5, R0, R6, 0xfe, !PT ;  /* 0x0000000005007212 */ /* 0x000fce00078efe06 */
.L_x_2649:
[----:B------:R-:W-:Y:S05]  /*3ca0*/  BSYNC B0 ;  /* 0x0000000000007941 */ /* 0x000fea0003800000 */
.L_x_2648:
[----:B------:R-:W-:Y:S01]  /*3cb0*/  FSETP.NEU.FTZ.AND P0, PT, R0, RZ, PT ;  /* 0x000000ff0000720b */ /* 0x000fe20003f1d000 */
[----:B------:R-:W-:-:S12]  /*3cc0*/  BRA `(.L_x_2633) ;  /* 0x0000000400147947 */ /* 0x000fd80003800000 */
.L_x_2646:
        /* <DEDUP_REMOVED lines=21> */
.L_x_2655:
[----:B------:R-:W-:Y:S05]  /*3e20*/  BSYNC B1 ;  /* 0x0000000000017941 */ /* 0x000fea0003800000 */
.L_x_2654:
[----:B------:R-:W-:Y:S01]  /*3e30*/  LEA R5, R0, 0x37800000, 0x17 ;  /* 0x3780000000057811 */ /* 0x000fe200078eb8ff */
[----:B------:R-:W-:-:S05]  /*3e40*/  IMAD.SHL.U32 R0, R3, 0x200000, RZ ;  /* 0x0020000003007824 */ /* 0x000fca00078e00ff */
[----:B------:R-:W-:-:S07]  /*3e50*/  LOP3.LUT R0, R5, R0, R6, 0xfe, !PT ;  /* 0x0000000005007212 */ /* 0x000fce00078efe06 */
.L_x_2653:
[----:B------:R-:W-:Y:S05]  /*3e60*/  BSYNC B0 ;  /* 0x0000000000007941 */ /* 0x000fea0003800000 */
.L_x_2652:
[----:B------:R-:W-:Y:S01]  /*3e70*/  FSETP.NEU.FTZ.AND P0, PT, R0, RZ, PT ;  /* 0x000000ff0000720b */ /* 0x000fe20003f1d000 */
[----:B------:R-:W-:-:S12]  /*3e80*/  BRA `(.L_x_2633) ;  /* 0x0000000000a47947 */ /* 0x000fd80003800000 */
.L_x_2645:
        /* <DEDUP_REMOVED lines=14> */
.L_x_2659:
[----:B------:R-:W-:Y:S05]  /*3f70*/  BSYNC B0 ;  /* 0x0000000000007941 */ /* 0x000fea0003800000 */
.L_x_2658:
[----:B------:R-:W-:Y:S01]  /*3f80*/  FSETP.NEU.FTZ.AND P0, PT, R0, RZ, PT ;  /* 0x000000ff0000720b */ /* 0x000fe20003f1d000 */
[----:B------:R-:W-:-:S12]  /*3f90*/  BRA `(.L_x_2633) ;  /* 0x0000000000607947 */ /* 0x000fd80003800000 */
.L_x_2632:
        /* <DEDUP_REMOVED lines=16> */
.L_x_2660:
[----:B------:R-:W-:Y:S01]  /*40a0*/  PLOP3.LUT P0, PT, PT, PT, PT, 0x8, 0x0 ;  /* 0x000000000000781c */ /* 0x000fe20003f0e170 */
[----:B------:R-:W-:-:S12]  /*40b0*/  BRA `(.L_x_2633) ;  /* 0x0000000000187947 */ /* 0x000fd80003800000 */
.L_x_2657:
[----:B------:R-:W2:Y:S02]  /*40c0*/  LDG.E.64 R4, desc[UR36][R4.64] ;  /* 0x0000002404047981 */ /* 0x000ea4000c1e1b00 */
[----:B--2---:R-:W-:-:S04]  /*40d0*/  ISETP.NE.U32.AND P0, PT, R4, RZ, PT ;  /* 0x000000ff0400720c */ /* 0x004fc80003f05070 */
[----:B------:R-:W-:Y:S01]  /*40e0*/  ISETP.NE.AND.EX P0, PT, R5, RZ, PT, P0 ;  /* 0x000000ff0500720c */ /* 0x000fe20003f05300 */
[----:B------:R-:W-:-:S12]  /*40f0*/  BRA `(.L_x_2633) ;  /* 0x0000000000087947 */ /* 0x000fd80003800000 */
.L_x_2656:
[----:B------:R-:W2:Y:S02]  /*4100*/  LDG.E R4, desc[UR36][R4.64] ;  /* 0x0000002404047981 */ /* 0x000ea4000c1e1900 */
[----:B--2---:R-:W-:-:S13]  /*4110*/  ISETP.NE.AND P0, PT, R4, RZ, PT ;  /* 0x000000ff0400720c */ /* 0x004fda0003f05270 */
.L_x_2633:
[----:B------:R-:W-:Y:S01]  /*4120*/  ISETP.NE.AND P1, PT, R19, RZ, PT ;  /* 0x000000ff1300720c */ /* 0x000fe20003f25270 */
[----:B------:R-:W-:Y:S01]  /*4130*/  VIADD R25, R25, 0x80 ;  /* 0x0000008019197836 */ /* 0x000fe20000000000 */
[----:B------:R-:W-:Y:S02]  /*4140*/  SEL R19, RZ, 0x1, !P0 ;  /* 0x00000001ff137807 */ /* 0x000fe40004000000 */
[----:B------:R-:W-:-:S09]  /*4150*/  SEL R16, RZ, 0x1, !P1 ;  /* 0x00000001ff107807 */ /* 0x000fd20004800000 */
.L_x_2594:
[----:B------:R-:W-:Y:S05]  /*4160*/  BSYNC B6 ;  /* 0x0000000000067941 */ /* 0x000fea0003800000 */
.L_x_2593:
[----:B------:R-:W-:Y:S01]  /*4170*/  ISETP.GE.AND P0, PT, R25, R22, PT ;  /* 0x000000161900720c */ /* 0x000fe20003f06270 */
[----:B------:R-:W-:Y:S01]  /*4180*/  BSSY B6, `(.L_x_2661) ;  /* 0x0000207000067945 */ /* 0x000fe20003800000 */
[----:B------:R-:W-:Y:S02]  /*4190*/  PRMT R26, RZ, 0x7610, R26 ;  /* 0x00007610ff1a7816 */ /* 0x000fe4000000001a */
[----:B------:R-:W-:Y:S02]  /*41a0*/  PRMT R27, RZ, 0x7610, R27 ;  /* 0x00007610ff1b7816 */ /* 0x000fe4000000001b */
[----:B------:R-:W-:-:S07]  /*41b0*/  PRMT R24, RZ, 0x7610, R24 ;  /* 0x00007610ff187816 */ /* 0x000fce0000000018 */
        /* <DEDUP_REMOVED lines=22> */
.L_x_2666:
[----:B------:R-:W2:Y:S02]  /*4320*/  LDG.E.U8 R4, desc[UR36][R4.64] ;  /* 0x0000002404047981 */ /* 0x000ea4000c1e1100 */
[----:B--2---:R-:W-:-:S04]  /*4330*/  ISETP.NE.AND P0, PT, R4, RZ, PT ;  /* 0x000000ff0400720c */ /* 0x004fc80003f05270 */
[----:B------:R-:W-:Y:S01]  /*4340*/  P2R R27, PR, RZ, 0x1 ;  /* 0x00000001ff1b7803 */ /* 0x000fe20000000000 */
[----:B------:R-:W-:Y:S08]  /*4350*/  BRA `(.L_x_2668) ;  /* 0x0000000c00c47947 */ /* 0x000ff00003800000 */
.L_x_2665:
        /* <DEDUP_REMOVED lines=11> */
.L_x_2670:
[----:B------:R-:W2:Y:S02]  /*4410*/  LDG.E R4, desc[UR36][R4.64] ;  /* 0x0000002404047981 */ /* 0x000ea4000c1e1900 */
[----:B--2---:R-:W-:-:S04]  /*4420*/  ISETP.NE.AND P0, PT, R4, RZ, PT ;  /* 0x000000ff0400720c */ /* 0x004fc80003f05270 */
[----:B------:R-:W-:Y:S01]  /*4430*/  P2R R27, PR, RZ, 0x1 ;  /* 0x00000001ff1b7803 */ /* 0x000fe20000000000 */
[----:B------:R-:W-:Y:S08]  /*4440*/  BRA `(.L_x_2668) ;  /* 0x0000000c00887947 */ /* 0x000ff00003800000 */
.L_x_2669:
[----:B------:R-:W2:Y:S02]  /*4450*/  LDG.E.U16 R4, desc[UR36][R4.64] ;  /* 0x0000002404047981 */ /* 0x000ea4000c1e1500 */
[----:B--2---:R-:W-:-:S04]  /*4460*/  ISETP.NE.AND P0, PT, R4, RZ, PT ;  /* 0x000000ff0400720c */ /* 0x004fc80003f05270 */
[----:B------:R-:W-:Y:S01]  /*4470*/  P2R R27, PR, RZ, 0x1 ;  /* 0x00000001ff1b7803 */ /* 0x000fe20000000000 */
[----:B------:R-:W-:Y:S08]  /*4480*/  BRA `(.L_x_2668) ;  /* 0x0000000c00787947 */ /* 0x000ff00003800000 */
.L_x_2664:
        /* <DEDUP_REMOVED lines=10> */
.L_x_2672:
[----:B------:R-:W2:Y:S02]  /*4530*/  LDG.E.U16 R0, desc[UR36][R4.64] ;  /* 0x0000002404007981 */ /* 0x000ea4000c1e1500 */
[----:B--2---:R-:W-:-:S05]  /*4540*/  HADD2.F32 R0, -RZ, R0.H0_H0 ;  /* 0x20000000ff007230 */ /* 0x004fca0000004100 */
[----:B------:R-:W-:-:S04]  /*4550*/  FSETP.NEU.FTZ.AND P0, PT, R0, RZ, PT ;  /* 0x000000ff0000720b */ /* 0x000fc80003f1d000 */
[----:B------:R-:W-:Y:S01]  /*4560*/  P2R R27, PR, RZ, 0x1 ;  /* 0x00000001ff1b7803 */ /* 0x000fe20000000000 */
[----:B------:R-:W-:Y:S08]  /*4570*/  BRA `(.L_x_2668) ;  /* 0x0000000c003c7947 */ /* 0x000ff00003800000 */
.L_x_2671:
        /* <DEDUP_REMOVED lines=12> */
.L_x_2674:
        /* <DEDUP_REMOVED lines=11> */
.L_x_2673:
[----:B------:R-:W2:Y:S02]  /*46f0*/  LDG.E.64 R4, desc[UR36][R4.64] ;  /* 0x0000002404047981 */ /* 0x000ea4000c1e1b00 */
[----:B--2---:R-:W-:-:S06]  /*4700*/  DSETP.NEU.AND P0, PT, R4, RZ, PT ;  /* 0x000000ff0400722a */ /* 0x004fcc0003f0d000 */
[----:B------:R-:W-:Y:S01]  /*4710*/  P2R R27, PR, RZ, 0x1 ;  /* 0x00000001ff1b7803 */ /* 0x000fe20000000000 */
[----:B------:R-:W-:Y:S07]  /*4720*/  BRA `(.L_x_2668) ;  /* 0x0000000800d07947 */ /* 0x000fee0003800000 */
.L_x_2663:
        /* <DEDUP_REMOVED lines=12> */
.L_x_2677:
[----:B------:R-:W2:Y:S02]  /*47f0*/  LDG.E.128 R4, desc[UR36][R4.64] ;  /* 0x0000002404047981 */ /* 0x000ea4000c1e1d00 */
[----:B--2---:R-:W-:-:S06]  /*4800*/  DSETP.NEU.AND P0, PT, R6, RZ, PT ;  /* 0x000000ff0600722a */ /* 0x004fcc0003f0d000 */
[----:B------:R-:W-:-:S06]  /*4810*/  DSETP.NEU.OR P0, PT, R4, RZ, P0 ;  /* 0x000000ff0400722a */ /* 0x000fcc000070d400 */
[----:B------:R-:W-:Y:S01]  /*4820*/  P2R R27, PR, RZ, 0x1 ;  /* 0x00000001ff1b7803 */ /* 0x000fe20000000000 */
[----:B------:R-:W-:Y:S07]  /*4830*/  BRA `(.L_x_2668) ;  /* 0x00000008008c7947 */ /* 0x000fee0003800000 */
.L_x_2676:
        /* <DEDUP_REMOVED lines=28> */
.L_x_2679:
        /* <DEDUP_REMOVED lines=15> */
.L_x_2678:
[----:B------:R-:W2:Y:S02]  /*4af0*/  LDG.E.U16 R0, desc[UR36][R4.64] ;  /* 0x0000002404007981 */ /* 0x000ea4000c1e1500 */
[----:B--2---:R-:W-:-:S05]  /*4b00*/  IMAD.U32 R0, R0, 0x10000, RZ ;  /* 0x0001000000007824 */ /* 0x004fca00078e00ff */
[----:B------:R-:W-:-:S04]  /*4b10*/  FSETP.NEU.FTZ.AND P0, PT, R0, RZ, PT ;  /* 0x000000ff0000720b */ /* 0x000fc80003f1d000 */
[----:B------:R-:W-:Y:S01]  /*4b20*/  P2R R27, PR, RZ, 0x1 ;  /* 0x00000001ff1b7803 */ /* 0x000fe20000000000 */
[----:B------:R-:W-:Y:S08]  /*4b30*/  BRA `(.L_x_2668) ;  /* 0x0000000400cc7947 */ /* 0x000ff00003800000 */
.L_x_2675:
        /* <DEDUP_REMOVED lines=12> */
.L_x_2682:
        /* <DEDUP_REMOVED lines=21> */
.L_x_2686:
[----:B------:R-:W-:Y:S05]  /*4d50*/  BSYNC B1 ;  /* 0x0000000000017941 */ /* 0x000fea0003800000 */
.L_x_2685:
[----:B------:R-:W-:Y:S01]  /*4d60*/  LEA R5, R0, 0x3b800000, 0x17 ;  /* 0x3b80000000057811 */ /* 0x000fe200078eb8ff */
[----:B------:R-:W-:-:S05]  /*4d70*/  IMAD.SHL.U32 R0, R3, 0x100000, RZ ;  /* 0x0010000003007824 */ /* 0x000fca00078e00ff */
[----:B------:R-:W-:-:S07]  /*4d80*/  LOP3.LUT R0, R5, R0, R6, 0xfe, !PT ;  /* 0x0000000005007212 */ /* 0x000fce00078efe06 */
.L_x_2684:
[----:B------:R-:W-:Y:S05]  /*4d90*/  BSYNC B0 ;  /* 0x0000000000007941 */ /* 0x000fea0003800000 */
.L_x_2683:
[----:B------:R-:W-:-:S04]  /*4da0*/  FSETP.NEU.FTZ.AND P0, PT, R0, RZ, PT ;  /* 0x000000ff0000720b */ /* 0x000fc80003f1d000 */
[----:B------:R-:W-:Y:S01]  /*4db0*/  P2R R27, PR, RZ, 0x1 ;  /* 0x00000001ff1b7803 */ /* 0x000fe20000000000 */
[----:B------:R-:W-:Y:S08]  /*4dc0*/  BRA `(.L_x_2668) ;  /* 0x0000000400287947 */ /* 0x000ff00003800000 */
.L_x_2681:
        /* <DEDUP_REMOVED lines=21> */
.L_x_2690:
[----:B------:R-:W-:Y:S05]  /*4f20*/  BSYNC B1 ;  /* 0x0000000000017941 */ /* 0x000fea0003800000 */
.L_x_2689:
[----:B------:R-:W-:Y:S01]  /*4f30*/  LEA R5, R0, 0x37800000, 0x17 ;  /* 0x3780000000057811 */ /* 0x000fe200078eb8ff */
[----:B------:R-:W-:-:S05]  /*4f40*/  IMAD.SHL.U32 R0, R3, 0x200000, RZ ;  /* 0x0020000003007824 */ /* 0x000fca00078e00ff */
[----:B------:R-:W-:-:S07]  /*4f50*/  LOP3.LUT R0, R5, R0, R6, 0xfe, !PT ;  /* 0x0000000005007212 */ /* 0x000fce00078efe06 */
.L_x_2688:
[----:B------:R-:W-:Y:S05]  /*4f60*/  BSYNC B0 ;  /* 0x0000000000007941 */ /* 0x000fea0003800000 */
.L_x_2687:
[----:B------:R-:W-:-:S04]  /*4f70*/  FSETP.NEU.FTZ.AND P0, PT, R0, RZ, PT ;  /* 0x000000ff0000720b */ /* 0x000fc80003f1d000 */
[----:B------:R-:W-:Y:S01]  /*4f80*/  P2R R27, PR, RZ, 0x1 ;  /* 0x00000001ff1b7803 */ /* 0x000fe20000000000 */
[----:B------:R-:W-:Y:S08]  /*4f90*/  BRA `(.L_x_2668) ;  /* 0x0000000000b47947 */ /* 0x000ff00003800000 */
.L_x_2680:
        /* <DEDUP_REMOVED lines=14> */
.L_x_2694:
[----:B------:R-:W-:Y:S05]  /*5080*/  BSYNC B0 ;  /* 0x0000000000007941 */ /* 0x000fea0003800000 */
.L_x_2693:
[----:B------:R-:W-:-:S04]  /*5090*/  FSETP.NEU.FTZ.AND P0, PT, R0, RZ, PT ;  /* 0x000000ff0000720b */ /* 0x000fc80003f1d000 */
[----:B------:R-:W-:Y:S01]  /*50a0*/  P2R R27, PR, RZ, 0x1 ;  /* 0x00000001ff1b7803 */ /* 0x000fe20000000000 */
[----:B------:R-:W-:Y:S08]  /*50b0*/  BRA `(.L_x_2668) ;  /* 0x00000000006c7947 */ /* 0x000ff00003800000 */
.L_x_2667:
        /* <DEDUP_REMOVED lines=16> */
.L_x_2695:
[----:B------:R-:W-:-:S04]  /*51c0*/  PLOP3.LUT P0, PT, PT, PT, PT, 0x8, 0x0 ;  /* 0x000000000000781c */ /* 0x000fc80003f0e170 */
[----:B------:R-:W-:Y:S01]  /*51d0*/  P2R R27, PR, RZ, 0x1 ;  /* 0x00000001ff1b7803 */ /* 0x000fe20000000000 */
[----:B------:R-:W-:Y:S08]  /*51e0*/  BRA `(.L_x_2668) ;  /* 0x0000000000207947 */ /* 0x000ff00003800000 */
.L_x_2692:
[----:B------:R-:W2:Y:S02]  /*51f0*/  LDG.E.64 R4, desc[UR36][R4.64] ;  /* 0x0000002404047981 */ /* 0x000ea4000c1e1b00 */
[----:B--2---:R-:W-:-:S04]  /*5200*/  ISETP.NE.U32.AND P0, PT, R4, RZ, PT ;  /* 0x000000ff0400720c */ /* 0x004fc80003f05070 */
[----:B------:R-:W-:-:S04]  /*5210*/  ISETP.NE.AND.EX P0, PT, R5, RZ, PT, P0 ;  /* 0x000000ff0500720c */ /* 0x000fc80003f05300 */
[----:B------:R-:W-:Y:S01]  /*5220*/  P2R R27, PR, RZ, 0x1 ;  /* 0x00000001ff1b7803 */ /* 0x000fe20000000000 */
[----:B------:R-:W-:Y:S08]  /*5230*/  BRA `(.L_x_2668) ;  /* 0x00000000000c7947 */ /* 0x000ff00003800000 */
.L_x_2691:
[----:B------:R-:W2:Y:S02]  /*5240*/  LDG.E R4, desc[UR36][R4.64] ;  /* 0x0000002404047981 */ /* 0x000ea4000c1e1900 */
[----:B--2---:R-:W-:-:S04]  /*5250*/  ISETP.NE.AND P0, PT, R4, RZ, PT ;  /* 0x000000ff0400720c */ /* 0x004fc80003f05270 */
[----:B------:R-:W-:-:S09]  /*5260*/  P2R R27, PR, RZ, 0x1 ;  /* 0x00000001ff1b7803 */ /* 0x000fd20000000000 */
.L_x_2668:
[----:B------:R-:W0:Y:S01]  /*5270*/  LDC.U8 R6, c[0x0][0x235] ;  /* 0x00008d40ff067b82 */ /* 0x000e220000000000 */
[----:B------:R-:W-:Y:S02]  /*5280*/  ULDC UR4, c[0x0][0x23c] ;  /* 0x00008f0000047ab9 */ /* 0x000fe40000000800 */
[----:B------:R-:W-:-:S05]  /*5290*/  IMAD R3, R24, UR4, RZ ;  /* 0x0000000418037c24 */ /* 0x000fca000f8e02ff */
[----:B------:R-:W1:Y:S01]  /*52a0*/  LDC.64 R4, c[0x0][0x228] ;  /* 0x00008a00ff047b82 */ /* 0x000e620000000a00 */
[----:B0-----:R-:W-:-:S04]  /*52b0*/  PRMT R0, R6, 0x9910, RZ ;  /* 0x0000991006007816 */ /* 0x001fc800000000ff */
[----:B------:R-:W-:Y:S02]  /*52c0*/  ISETP.GT.AND P1, PT, R0, 0x9, PT ;  /* 0x000000090000780c */ /* 0x000fe40003f24270 */
[----:B-1----:R-:W-:-:S05]  /*52d0*/  IADD3 R4, P0, R3, R4, RZ ;  /* 0x0000000403047210 */ /* 0x002fca0007f1e0ff */
        /* <DEDUP_REMOVED lines=13> */
.L_x_2699:
[----:B------:R-:W2:Y:S02]  /*53b0*/  LDG.E.U8 R4, desc[UR36][R4.64] ;  /* 0x0000002404047981 */ /* 0x000ea4000c1e1100 */
[----:B--2---:R-:W-:Y:S01]  /*53c0*/  ISETP.NE.AND P0, PT, R4, RZ, PT ;  /* 0x000000ff0400720c */ /* 0x004fe20003f05270 */
[----:B------:R-:W-:-:S12]  /*53d0*/  BRA `(.L_x_2701) ;  /* 0x0000000c00747947 */ /* 0x000fd80003800000 */
.L_x_2698:
        /* <DEDUP_REMOVED lines=10> */
.L_x_2703:
[----:B------:R-:W2:Y:S02]  /*5480*/  LDG.E R4, desc[UR36][R4.64] ;  /* 0x0000002404047981 */ /* 0x000ea4000c1e1900 */
[----:B--2---:R-:W-:Y:S01]  /*5490*/  ISETP.NE.AND P0, PT, R4, RZ, PT ;  /* 0x000000ff0400720c */ /* 0x004fe20003f05270 */
[----:B------:R-:W-:-:S12]  /*54a0*/  BRA `(.L_x_2701) ;  /* 0x0000000c00407947 */ /* 0x000fd80003800000 */
.L_x_2702:
[----:B------:R-:W2:Y:S02]  /*54b0*/  LDG.E.U16 R4, desc[UR36][R4.64] ;  /* 0x0000002404047981 */ /* 0x000ea4000c1e1500 */
[----:B--2---:R-:W-:Y:S01]  /*54c0*/  ISETP.NE.AND P0, PT, R4, RZ, PT ;  /* 0x000000ff0400720c */ /* 0x004fe20003f05270 */
[----:B------:R-:W-:-:S12]  /*54d0*/  BRA `(.L_x_2701) ;  /* 0x0000000c00347947 */ /* 0x000fd80003800000 */
.L_x_2697:
        /* <DEDUP_REMOVED lines=9> */
.L_x_2705:
[----:B------:R-:W2:Y:S02]  /*5570*/  LDG.E.U16 R0, desc[UR36][R4.64] ;  /* 0x0000002404007981 */ /* 0x000ea4000c1e1500 */
[----:B--2---:R-:W-:-:S05]  /*5580*/  HADD2.F32 R0, -RZ, R0.H0_H0 ;  /* 0x20000000ff007230 */ /* 0x004fca0000004100 */
[----:B------:R-:W-:Y:S01]  /*5590*/  FSETP.NEU.FTZ.AND P0, PT, R0, RZ, PT ;  /* 0x000000ff0000720b */ /* 0x000fe20003f1d000 */
[----:B------:R-:W-:-:S12]  /*55a0*/  BRA `(.L_x_2701) ;  /* 0x0000000c00007947 */ /* 0x000fd80003800000 */
.L_x_2704:
        /* <DEDUP_REMOVED lines=11> */
.L_x_2707:
        /* <DEDUP_REMOVED lines=10> */
.L_x_2706:
[----:B------:R-:W2:Y:S02]  /*5700*/  LDG.E.64 R4, desc[UR36][R4.64] ;  /* 0x0000002404047981 */ /* 0x000ea4000c1e1b00 */
[----:B--2---:R-:W-:Y:S01]  /*5710*/  DSETP.NEU.AND P0, PT, R4, RZ, PT ;  /* 0x000000ff0400722a */ /* 0x004fe20003f0d000 */
[----:B------:R-:W-:-:S13]  /*5720*/  BRA `(.L_x_2701) ;  /* 0x0000000800a07947 */ /* 0x000fda0003800000 */
.L_x_2696:
        /* <DEDUP_REMOVED lines=11> */
.L_x_2710:
[----:B------:R-:W2:Y:S02]  /*57e0*/  LDG.E.128 R4, desc[UR36][R4.64] ;  /* 0x0000002404047981 */ /* 0x000ea4000c1e1d00 */
[----:B--2---:R-:W-:-:S06]  /*57f0*/  DSETP.NEU.AND P0, PT, R6, RZ, PT ;  /* 0x000000ff0600722a */ /* 0x004fcc0003f0d000 */
[----:B------:R-:W-:Y:S01]  /*5800*/  DSETP.NEU.OR P0, PT, R4, RZ, P0 ;  /* 0x000000ff0400722a */ /* 0x000fe2000070d400 */
[----:B------:R-:W-:-:S13]  /*5810*/  BRA `(.L_x_2701) ;  /* 0x0000000800647947 */ /* 0x000fda0003800000 */
.L_x_2709:
        /* <DEDUP_REMOVED lines=27> */
.L_x_2712:
        /* <DEDUP_REMOVED lines=14> */
.L_x_2711:
[----:B------:R-:W2:Y:S02]  /*5ab0*/  LDG.E.U16 R0, desc[UR36][R4.64] ;  /* 0x0000002404007981 */ /* 0x000ea4000c1e1500 */
[----:B--2---:R-:W-:-:S05]  /*5ac0*/  IMAD.U32 R0, R0, 0x10000, RZ ;  /* 0x0001000000007824 */ /* 0x004fca00078e00ff */
[----:B------:R-:W-:Y:S01]  /*5ad0*/  FSETP.NEU.FTZ.AND P0, PT, R0, RZ, PT ;  /* 0x000000ff0000720b */ /* 0x000fe20003f1d000 */
[----:B------:R-:W-:-:S12]  /*5ae0*/  BRA `(.L_x_2701) ;  /* 0x0000000400b07947 */ /* 0x000fd80003800000 */
.L_x_2708:
        /* <DEDUP_REMOVED lines=11> */
.L_x_2715:
        /* <DEDUP_REMOVED lines=21> */
.L_x_2719:
[----:B------:R-:W-:Y:S05]  /*5cf0*/  BSYNC B1 ;  /* 0x0000000000017941 */ /* 0x000fea0003800000 */
.L_x_2718:
[----:B------:R-:W-:Y:S01]  /*5d00*/  LEA R5, R0, 0x3b800000, 0x17 ;  /* 0x3b80000000057811 */ /* 0x000fe200078eb8ff */
[----:B------:R-:W-:-:S05]  /*5d10*/  IMAD.SHL.U32 R0, R3, 0x100000, RZ ;  /* 0x0010000003007824 */ /* 0x000fca00078e00ff */
[----:B------:R-:W-:-:S07]  /*5d20*/  LOP3.LUT R0, R5, R0, R6, 0xfe, !PT ;  /* 0x0000000005007212 */ /* 0x000fce00078efe06 */
.L_x_2717:
[----:B------:R-:W-:Y:S05]  /*5d30*/  BSYNC B0 ;  /* 0x0000000000007941 */ /* 0x000fea0003800000 */
.L_x_2716:
[----:B------:R-:W-:Y:S01]  /*5d40*/  FSETP.NEU.FTZ.AND P0, PT, R0, RZ, PT ;  /* 0x000000ff0000720b */ /* 0x000fe20003f1d000 */
[----:B------:R-:W-:-:S12]  /*5d50*/  BRA `(.L_x_2701) ;  /* 0x0000000400147947 */ /* 0x000fd80003800000 */
.L_x_2714:
        /* <DEDUP_REMOVED lines=21> */
.L_x_2723:
[----:B------:R-:W-:Y:S05]  /*5eb0*/  BSYNC B1 ;  /* 0x0000000000017941 */ /* 0x000fea0003800000 */
.L_x_2722:
[----:B------:R-:W-:Y:S01]  /*5ec0*/  LEA R5, R0, 0x37800000, 0x17 ;  /* 0x3780000000057811 */ /* 0x000fe200078eb8ff */
[----:B------:R-:W-:-:S05]  /*5ed0*/  IMAD.SHL.U32 R0, R3, 0x200000, RZ ;  /* 0x0020000003007824 */ /* 0x000fca00078e00ff */
[----:B------:R-:W-:-:S07]  /*5ee0*/  LOP3.LUT R0, R5, R0, R6, 0xfe, !PT ;  /* 0x0000000005007212 */ /* 0x000fce00078efe06 */
.L_x_2721:
[----:B------:R-:W-:Y:S05]  /*5ef0*/  BSYNC B0 ;  /* 0x0000000000007941 */ /* 0x000fea0003800000 */
.L_x_2720:
[----:B------:R-:W-:Y:S01]  /*5f00*/  FSETP.NEU.FTZ.AND P0, PT, R0, RZ, PT ;  /* 0x000000ff0000720b */ /* 0x000fe20003f1d000 */
[----:B------:R-:W-:-:S12]  /*5f10*/  BRA `(.L_x_2701) ;  /* 0x0000000000a47947 */ /* 0x000fd80003800000 */
.L_x_2713:
        /* <DEDUP_REMOVED lines=14> */
.L_x_2727:
[----:B------:R-:W-:Y:S05]  /*6000*/  BSYNC B0 ;  /* 0x0000000000007941 */ /* 0x000fea0003800000 */
.L_x_2726:
[----:B------:R-:W-:Y:S01]  /*6010*/  FSETP.NEU.FTZ.AND P0, PT, R0, RZ, PT ;  /* 0x000000ff0000720b */ /* 0x000fe20003f1d000 */
[----:B------:R-:W-:-:S12]  /*6020*/  BRA `(.L_x_2701) ;  /* 0x0000000000607947 */ /* 0x000fd80003800000 */
.L_x_2700:
        /* <DEDUP_REMOVED lines=16> */
.L_x_2728:
[----:B------:R-:W-:Y:S01]  /*6130*/  PLOP3.LUT P0, PT, PT, PT, PT, 0x8, 0x0 ;  /* 0x000000000000781c */ /* 0x000fe20003f0e170 */
[----:B------:R-:W-:-:S12]  /*6140*/  BRA `(.L_x_2701) ;  /* 0x0000000000187947 */ /* 0x000fd80003800000 */
.L_x_2725:
[----:B------:R-:W2:Y:S02]  /*6150*/  LDG.E.64 R4, desc[UR36][R4.64] ;  /* 0x0000002404047981 */ /* 0x000ea4000c1e1b00 */
[----:B--2---:R-:W-:-:S04]  /*6160*/  ISETP.NE.U32.AND P0, PT, R4, RZ, PT ;  /* 0x000000ff0400720c */ /* 0x004fc80003f05070 */
[----:B------:R-:W-:Y:S01]  /*6170*/  ISETP.NE.AND.EX P0, PT, R5, RZ, PT, P0 ;  /* 0x000000ff0500720c */ /* 0x000fe20003f05300 */
[----:B------:R-:W-:-:S12]  /*6180*/  BRA `(.L_x_2701) ;  /* 0x0000000000087947 */ /* 0x000fd80003800000 */
.L_x_2724:
[----:B------:R-:W2:Y:S02]  /*6190*/  LDG.E R4, desc[UR36][R4.64] ;  /* 0x0000002404047981 */ /* 0x000ea4000c1e1900 */
[----:B--2---:R-:W-:-:S13]  /*61a0*/  ISETP.NE.AND P0, PT, R4, RZ, PT ;  /* 0x000000ff0400720c */ /* 0x004fda0003f05270 */
.L_x_2701:
[----:B------:R-:W-:Y:S01]  /*61b0*/  ISETP.NE.AND P1, PT, R27, RZ, PT ;  /* 0x000000ff1b00720c */ /* 0x000fe20003f25270 */
[----:B------:R-:W-:Y:S01]  /*61c0*/  VIADD R25, R25, 0x80 ;  /* 0x0000008019197836 */ /* 0x000fe20000000000 */
[----:B------:R-:W-:Y:S02]  /*61d0*/  SEL R24, RZ, 0x1, !P0 ;  /* 0x00000001ff187807 */ /* 0x000fe40004000000 */
[----:B------:R-:W-:-:S09]  /*61e0*/  SEL R27, RZ, 0x1, !P1 ;  /* 0x00000001ff1b7807 */ /* 0x000fd20004800000 */
.L_x_2662:
[----:B------:R-:W-:Y:S05]  /*61f0*/  BSYNC B6 ;  /* 0x0000000000067941 */ /* 0x000fea0003800000 */
.L_x_2661:
        /* <DEDUP_REMOVED lines=25> */
.L_x_2734:
[----:B------:R-:W2:Y:S02]  /*6390*/  LDG.E.U8 R4, desc[UR36][R4.64] ;  /* 0x0000002404047981 */ /* 0x000ea4000c1e1100 */
[----:B--2---:R-:W-:-:S04]  /*63a0*/  ISETP.NE.AND P0, PT, R4, RZ, PT ;  /* 0x000000ff0400720c */ /* 0x004fc80003f05270 */
[----:B------:R-:W-:Y:S01]  /*63b0*/  P2R R23, PR, RZ, 0x1 ;  /* 0x00000001ff177803 */ /* 0x000fe20000000000 */
[----:B------:R-:W-:Y:S08]  /*63c0*/  BRA `(.L_x_2736) ;  /* 0x0000000c00c47947 */ /* 0x000ff00003800000 */
.L_x_2733:
        /* <DEDUP_REMOVED lines=11> */
.L_x_2738:
[----:B------:R-:W2:Y:S02]  /*6480*/  LDG.E R4, desc[UR36][R4.64] ;  /* 0x0000002404047981 */ /* 0x000ea4000c1e1900 */
[----:B--2---:R-:W-:-:S04]  /*6490*/  ISETP.NE.AND P0, PT, R4, RZ, PT ;  /* 0x000000ff0400720c */ /* 0x004fc80003f05270 */
[----:B------:R-:W-:Y:S01]  /*64a0*/  P2R R23, PR, RZ, 0x1 ;  /* 0x00000001ff177803 */ /* 0x000fe20000000000 */
[----:B------:R-:W-:Y:S08]  /*64b0*/  BRA `(.L_x_2736) ;  /* 0x0000000c00887947 */ /* 0x000ff00003800000 */
.L_x_2737:
[----:B------:R-:W2:Y:S02]  /*64c0*/  LDG.E.U16 R4, desc[UR36][R4.64] ;  /* 0x0000002404047981 */ /* 0x000ea4000c1e1500 */
[----:B--2---:R-:W-:-:S04]  /*64d0*/  ISETP.NE.AND P0, PT, R4, RZ, PT ;  /* 0x000000ff0400720c */ /* 0x004fc80003f05270 */
[----:B------:R-:W-:Y:S01]  /*64e0*/  P2R R23, PR, RZ, 0x1 ;  /* 0x00000001ff177803 */ /* 0x000fe20000000000 */
[----:B------:R-:W-:Y:S08]  /*64f0*/  BRA `(.L_x_2736) ;  /* 0x0000000c00787947 */ /* 0x000ff00003800000 */
.L_x_2732:
        /* <DEDUP_REMOVED lines=10> */
.L_x_2740:
[----:B------:R-:W2:Y:S02]  /*65a0*/  LDG.E.U16 R0, desc[UR36][R4.64] ;  /* 0x0000002404007981 */ /* 0x000ea4000c1e1500 */
[----:B--2---:R-:W-:-:S05]  /*65b0*/  HADD2.F32 R0, -RZ, R0.H0_H0 ;  /* 0x20000000ff007230 */ /* 0x004fca0000004100 */
[----:B------:R-:W-:-:S04]  /*65c0*/  FSETP.NEU.FTZ.AND P0, PT, R0, RZ, PT ;  /* 0x000000ff0000720b */ /* 0x000fc80003f1d000 */
[----:B------:R-:W-:Y:S01]  /*65d0*/  P2R R23, PR, RZ, 0x1 ;  /* 0x00000001ff177803 */ /* 0x000fe20000000000 */
[----:B------:R-:W-:Y:S08]  /*65e0*/  BRA `(.L_x_2736) ;  /* 0x0000000c003c7947 */ /* 0x000ff00003800000 */
.L_x_2739:
        /* <DEDUP_REMOVED lines=12> */
.L_x_2742:
        /* <DEDUP_REMOVED lines=11> */
.L_x_2741:
[----:B------:R-:W2:Y:S02]  /*6760*/  LDG.E.64 R4, desc[UR36][R4.64] ;  /* 0x0000002404047981 */ /* 0x000ea4000c1e1b00 */
[----:B--2---:R-:W-:-:S06]  /*6770*/  DSETP.NEU.AND P0, PT, R4, RZ, PT ;  /* 0x000000ff0400722a */ /* 0x004fcc0003f0d000 */
[----:B------:R-:W-:Y:S01]  /*6780*/  P2R R23, PR, RZ, 0x1 ;  /* 0x00000001ff177803 */ /* 0x000fe20000000000 */
[----:B------:R-:W-:Y:S07]  /*6790*/  BRA `(.L_x_2736) ;  /* 0x0000000800d07947 */ /* 0x000fee0003800000 */
.L_x_2731:
        /* <DEDUP_REMOVED lines=12> */
.L_x_2745:
[----:B------:R-:W2:Y:S02]  /*6860*/  LDG.E.128 R4, desc[UR36][R4.64] ;  /* 0x0000002404047981 */ /* 0x000ea4000c1e1d00 */
[----:B--2---:R-:W-:-:S06]  /*6870*/  DSETP.NEU.AND P0, PT, R6, RZ, PT ;  /* 0x000000ff0600722a */ /* 0x004fcc0003f0d000 */
[----:B------:R-:W-:-:S06]  /*6880*/  DSETP.NEU.OR P0, PT, R4, RZ, P0 ;  /* 0x000000ff0400722a */ /* 0x000fcc000070d400 */
[----:B------:R-:W-:Y:S01]  /*6890*/  P2R R23, PR, RZ, 0x1 ;  /* 0x00000001ff177803 */ /* 0x000fe20000000000 */
[----:B------:R-:W-:Y:S07]  /*68a0*/  BRA `(.L_x_2736) ;  /* 0x00000008008c7947 */ /* 0x000fee0003800000 */
.L_x_2744:
        /* <DEDUP_REMOVED lines=28> */
.L_x_2747:
        /* <DEDUP_REMOVED lines=15> */
.L_x_2746:
[----:B------:R-:W2:Y:S02]  /*6b60*/  LDG.E.U16 R0, desc[UR36][R4.64] ;  /* 0x0000002404007981 */ /* 0x000ea4000c1e1500 */
[----:B--2---:R-:W-:-:S05]  /*6b70*/  IMAD.U32 R0, R0, 0x10000, RZ ;  /* 0x0001000000007824 */ /* 0x004fca00078e00ff */
[----:B------:R-:W-:-:S04]  /*6b80*/  FSETP.NEU.FTZ.AND P0, PT, R0, RZ, PT ;  /* 0x000000ff0000720b */ /* 0x000fc80003f1d000 */
[----:B------:R-:W-:Y:S01]  /*6b90*/  P2R R23, PR, RZ, 0x1 ;  /* 0x00000001ff177803 */ /* 0x000fe20000000000 */
[----:B------:R-:W-:Y:S08]  /*6ba0*/  BRA `(.L_x_2736) ;  /* 0x0000000400cc7947 */ /* 0x000ff00003800000 */
.L_x_2743:
        /* <DEDUP_REMOVED lines=12> */
.L_x_2750:
        /* <DEDUP_REMOVED lines=21> */
.L_x_2754:
[----:B------:R-:W-:Y:S05]  /*6dc0*/  BSYNC B1 ;  /* 0x0000000000017941 */ /* 0x000fea0003800000 */
.L_x_2753:
[----:B------:R-:W-:Y:S01]  /*6dd0*/  LEA R5, R0, 0x3b800000, 0x17 ;  /* 0x3b80000000057811 */ /* 0x000fe200078eb8ff */
[----:B------:R-:W-:-:S05]  /*6de0*/  IMAD.SHL.U32 R0, R3, 0x100000, RZ ;  /* 0x0010000003007824 */ /* 0x000fca00078e00ff */
[----:B------:R-:W-:-:S07]  /*6df0*/  LOP3.LUT R0, R5, R0, R6, 0xfe, !PT ;  /* 0x0000000005007212 */ /* 0x000fce00078efe06 */
.L_x_2752:
[----:B------:R-:W-:Y:S05]  /*6e00*/  BSYNC B0 ;  /* 0x0000000000007941 */ /* 0x000fea0003800000 */
.L_x_2751:
[----:B------:R-:W-:-:S04]  /*6e10*/  FSETP.NEU.FTZ.AND P0, PT, R0, RZ, PT ;  /* 0x000000ff0000720b */ /* 0x000fc80003f1d000 */
[----:B------:R-:W-:Y:S01]  /*6e20*/  P2R R23, PR, RZ, 0x1 ;  /* 0x00000001ff177803 */ /* 0x000fe20000000000 */
[----:B------:R-:W-:Y:S08]  /*6e30*/  BRA `(.L_x_2736) ;  /* 0x0000000400287947 */ /* 0x000ff00003800000 */
.L_x_2749:
        /* <DEDUP_REMOVED lines=21> */
.L_x_2758:
[----:B------:R-:W-:Y:S05]  /*6f90*/  BSYNC B1 ;  /* 0x0000000000017941 */ /* 0x000fea0003800000 */
.L_x_2757:
[----:B------:R-:W-:Y:S01]  /*6fa0*/  LEA R5, R0, 0x37800000, 0x17 ;  /* 0x3780000000057811 */ /* 0x000fe200078eb8ff */
[----:B------:R-:W-:-:S05]  /*6fb0*/  IMAD.SHL.U32 R0, R3, 0x200000, RZ ;  /* 0x0020000003007824 */ /* 0x000fca00078e00ff */
[----:B------:R-:W-:-:S07]  /*6fc0*/  LOP3.LUT R0, R5, R0, R6, 0xfe, !PT ;  /* 0x0000000005007212 */ /* 0x000fce00078efe06 */
.L_x_2756:
[----:B------:R-:W-:Y:S05]  /*6fd0*/  BSYNC B0 ;  /* 0x0000000000007941 */ /* 0x000fea0003800000 */
.L_x_2755:
[----:B------:R-:W-:-:S04]  /*6fe0*/  FSETP.NEU.FTZ.AND P0, PT, R0, RZ, PT ;  /* 0x000000ff0000720b */ /* 0x000fc80003f1d000 */
[----:B------:R-:W-:Y:S01]  /*6ff0*/  P2R R23, PR, RZ, 0x1 ;  /* 0x00000001ff177803 */ /* 0x000fe20000000000 */
[----:B------:R-:W-:Y:S08]  /*7000*/  BRA `(.L_x_2736) ;  /* 0x0000000000b47947 */ /* 0x000ff00003800000 */
.L_x_2748:
        /* <DEDUP_REMOVED lines=14> */
.L_x_2762:
[----:B------:R-:W-:Y:S05]  /*70f0*/  BSYNC B0 ;  /* 0x0000000000007941 */ /* 0x000fea0003800000 */
.L_x_2761:
[----:B------:R-:W-:-:S04]  /*7100*/  FSETP.NEU.FTZ.AND P0, PT, R0, RZ, PT ;  /* 0x000000ff0000720b */ /* 0x000fc80003f1d000 */
[----:B------:R-:W-:Y:S01]  /*7110*/  P2R R23, PR, RZ, 0x1 ;  /* 0x00000001ff177803 */ /* 0x000fe20000000000 */
[----:B------:R-:W-:Y:S08]  /*7120*/  BRA `(.L_x_2736) ;  /* 0x00000000006c7947 */ /* 0x000ff00003800000 */
.L_x_2735:
        /* <DEDUP_REMOVED lines=16> */
.L_x_2763:
[----:B------:R-:W-:-:S04]  /*7230*/  PLOP3.LUT P0, PT, PT, PT, PT, 0x8, 0x0 ;  /* 0x000000000000781c */ /* 0x000fc80003f0e170 */
[----:B------:R-:W-:Y:S01]  /*7240*/  P2R R23, PR, RZ, 0x1 ;  /* 0x00000001ff177803 */ /* 0x000fe20000000000 */
[----:B------:R-:W-:Y:S08]  /*7250*/  BRA `(.L_x_2736) ;  /* 0x0000000000207947 */ /* 0x000ff00003800000 */
.L_x_2760:
[----:B------:R-:W2:Y:S02]  /*7260*/  LDG.E.64 R4, desc[UR36][R4.64] ;  /* 0x0000002404047981 */ /* 0x000ea4000c1e1b00 */
[----:B--2---:R-:W-:-:S04]  /*7270*/  ISETP.NE.U32.AND P0, PT, R4, RZ, PT ;  /* 0x000000ff0400720c */ /* 0x004fc80003f05070 */
[----:B------:R-:W-:-:S04]  /*7280*/  ISETP.NE.AND.EX P0, PT, R5, RZ, PT, P0 ;  /* 0x000000ff0500720c */ /* 0x000fc80003f05300 */
[----:B------:R-:W-:Y:S01]  /*7290*/  P2R R23, PR, RZ, 0x1 ;  /* 0x00000001ff177803 */ /* 0x000fe20000000000 */
[----:B------:R-:W-:Y:S08]  /*72a0*/  BRA `(.L_x_2736) ;  /* 0x00000000000c7947 */ /* 0x000ff00003800000 */
.L_x_2759:
[----:B------:R-:W2:Y:S02]  /*72b0*/  LDG.E R4, desc[UR36][R4.64] ;  /* 0x0000002404047981 */ /* 0x000ea4000c1e1900 */
[----:B--2---:R-:W-:-:S04]  /*72c0*/  ISETP.NE.AND P0, PT, R4, RZ, PT ;  /* 0x000000ff0400720c */ /* 0x004fc80003f05270 */
[----:B------:R-:W-:-:S09]  /*72d0*/  P2R R23, PR, RZ, 0x1 ;  /* 0x00000001ff177803 */ /* 0x000fd20000000000 */
.L_x_2736:
        /* <DEDUP_REMOVED lines=20> */
.L_x_2767:
[----:B------:R-:W2:Y:S02]  /*7420*/  LDG.E.U8 R4, desc[UR36][R4.64] ;  /* 0x0000002404047981 */ /* 0x000ea4000c1e1100 */
[----:B--2---:R-:W-:Y:S01]  /*7430*/  ISETP.NE.AND P0, PT, R4, RZ, PT ;  /* 0x000000ff0400720c */ /* 0x004fe20003f05270 */
[----:B------:R-:W-:-:S12]  /*7440*/  BRA `(.L_x_2769) ;  /* 0x0000000c00747947 */ /* 0x000fd80003800000 */
.L_x_2766:
        /* <DEDUP_REMOVED lines=10> */
.L_x_2771:
[----:B------:R-:W2:Y:S02]  /*74f0*/  LDG.E R4, desc[UR36][R4.64] ;  /* 0x0000002404047981 */ /* 0x000ea4000c1e1900 */
[----:B--2---:R-:W-:Y:S01]  /*7500*/  ISETP.NE.AND P0, PT, R4, RZ, PT ;  /* 0x000000ff0400720c */ /* 0x004fe20003f05270 */
[----:B------:R-:W-:-:S12]  /*7510*/  BRA `(.L_x_2769) ;  /* 0x0000000c00407947 */ /* 0x000fd80003800000 */
.L_x_2770:
[----:B------:R-:W2:Y:S02]  /*7520*/  LDG.E.U16 R4, desc[UR36][R4.64] ;  /* 0x0000002404047981 */ /* 0x000ea4000c1e1500 */
[----:B--2---:R-:W-:Y:S01]  /*7530*/  ISETP.NE.AND P0, PT, R4, RZ, PT ;  /* 0x000000ff0400720c */ /* 0x004fe20003f05270 */
[----:B------:R-:W-:-:S12]  /*7540*/  BRA `(.L_x_2769) ;  /* 0x0000000c00347947 */ /* 0x000fd80003800000 */
.L_x_2765:
        /* <DEDUP_REMOVED lines=9> */
.L_x_2773:
[----:B------:R-:W2:Y:S02]  /*75e0*/  LDG.E.U16 R0, desc[UR36][R4.64] ;  /* 0x0000002404007981 */ /* 0x000ea4000c1e1500 */
[----:B--2---:R-:W-:-:S05]  /*75f0*/  HADD2.F32 R0, -RZ, R0.H0_H0 ;  /* 0x20000000ff007230 */ /* 0x004fca0000004100 */
[----:B------:R-:W-:Y:S01]  /*7600*/  FSETP.NEU.FTZ.AND P0, PT, R0, RZ, PT ;  /* 0x000000ff0000720b */ /* 0x000fe20003f1d000 */
[----:B------:R-:W-:-:S12]  /*7610*/  BRA `(.L_x_2769) ;  /* 0x0000000c00007947 */ /* 0x000fd80003800000 */
.L_x_2772:
        /* <DEDUP_REMOVED lines=11> */
.L_x_2775:
        /* <DEDUP_REMOVED lines=10> */
.L_x_2774:
[----:B------:R-:W2:Y:S02]  /*7770*/  LDG.E.64 R4, desc[UR36][R4.64] ;  /* 0x0000002404047981 */ /* 0x000ea4000c1e1b00 */
[----:B--2---:R-:W-:Y:S01]  /*7780*/  DSETP.NEU.AND P0, PT, R4, RZ, PT ;  /* 0x000000ff0400722a */ /* 0x004fe20003f0d000 */
[----:B------:R-:W-:-:S13]  /*7790*/  BRA `(.L_x_2769) ;  /* 0x0000000800a07947 */ /* 0x000fda0003800000 */
.L_x_2764:
        /* <DEDUP_REMOVED lines=11> */
.L_x_2778:
[----:B------:R-:W2:Y:S02]  /*7850*/  LDG.E.128 R4, desc[UR36][R4.64] ;  /* 0x0000002404047981 */ /* 0x000ea4000c1e1d00 */
[----:B--2---:R-:W-:-:S06]  /*7860*/  DSETP.NEU.AND P0, PT, R6, RZ, PT ;  /* 0x000000ff0600722a */ /* 0x004fcc0003f0d000 */
[----:B------:R-:W-:Y:S01]  /*7870*/  DSETP.NEU.OR P0, PT, R4, RZ, P0 ;  /* 0x000000ff0400722a */ /* 0x000fe2000070d400 */
[----:B------:R-:W-:-:S13]  /*7880*/  BRA `(.L_x_2769) ;  /* 0x0000000800647947 */ /* 0x000fda0003800000 */
.L_x_2777:
        /* <DEDUP_REMOVED lines=27> */
.L_x_2780:
        /* <DEDUP_REMOVED lines=14> */
.L_x_2779:
[----:B------:R-:W2:Y:S02]  /*7b20*/  LDG.E.U16 R0, desc[UR36][R4.64] ;  /* 0x0000002404007981 */ /* 0x000ea4000c1e1500 */
[----:B--2---:R-:W-:-:S05]  /*7b30*/  IMAD.U32 R0, R0, 0x10000, RZ ;  /* 0x0001000000007824 */ /* 0x004fca00078e00ff */
[----:B------:R-:W-:Y:S01]  /*7b40*/  FSETP.NEU.FTZ.AND P0, PT, R0, RZ, PT ;  /* 0x000000ff0000720b */ /* 0x000fe20003f1d000 */
[----:B------:R-:W-:-:S12]  /*7b50*/  BRA `(.L_x_2769) ;  /* 0x0000000400b07947 */ /* 0x000fd80003800000 */
.L_x_2776:
        /* <DEDUP_REMOVED lines=11> */
.L_x_2783:
        /* <DEDUP_REMOVED lines=21> */
.L_x_2787:
[----:B------:R-:W-:Y:S05]  /*7d60*/  BSYNC B1 ;  /* 0x0000000000017941 */ /* 0x000fea0003800000 */
.L_x_2786:
[----:B------:R-:W-:Y:S01]  /*7d70*/  LEA R5, R0, 0x3b800000, 0x17 ;  /* 0x3b80000000057811 */ /* 0x000fe200078eb8ff */
[----:B------:R-:W-:-:S05]  /*7d80*/  IMAD.SHL.U32 R0, R3, 0x100000, RZ ;  /* 0x0010000003007824 */ /* 0x000fca00078e00ff */
[----:B------:R-:W-:-:S07]  /*7d90*/  LOP3.LUT R0, R5, R0, R6, 0xfe, !PT ;  /* 0x0000000005007212 */ /* 0x000fce00078efe06 */
.L_x_2785:
[----:B------:R-:W-:Y:S05]  /*7da0*/  BSYNC B0 ;  /* 0x0000000000007941 */ /* 0x000fea0003800000 */
.L_x_2784:
[----:B------:R-:W-:Y:S01]  /*7db0*/  FSETP.NEU.FTZ.AND P0, PT, R0, RZ, PT ;  /* 0x000000ff0000720b */ /* 0x000fe20003f1d000 */
[----:B------:R-:W-:-:S12]  /*7dc0*/  BRA `(.L_x_2769) ;  /* 0x0000000400147947 */ /* 0x000fd80003800000 */
.L_x_2782:
        /* <DEDUP_REMOVED lines=21> */
.L_x_2791:
[----:B------:R-:W-:Y:S05]  /*7f20*/  BSYNC B1 ;  /* 0x0000000000017941 */ /* 0x000fea0003800000 */
.L_x_2790:
[----:B------:R-:W-:Y:S01]  /*7f30*/  LEA R5, R0, 0x37800000, 0x17 ;  /* 0x3780000000057811 */ /* 0x000fe200078eb8ff */
[----:B------:R-:W-:-:S05]  /*7f40*/  IMAD.SHL.U32 R0, R3, 0x200000, RZ ;  /* 0x0020000003007824 */ /* 0x000fca00078e00ff */
[----:B------:R-:W-:-:S07]  /*7f50*/  LOP3.LUT R0, R5, R0, R6, 0xfe, !PT ;  /* 0x0000000005007212 */ /* 0x000fce00078efe06 */
.L_x_2789:
[----:B------:R-:W-:Y:S05]  /*7f60*/  BSYNC B0 ;  /* 0x0000000000007941 */ /* 0x000fea0003800000 */
.L_x_2788:
[----:B------:R-:W-:Y:S01]  /*7f70*/  FSETP.NEU.FTZ.AND P0, PT, R0, RZ, PT ;  /* 0x000000ff0000720b */ /* 0x000fe20003f1d000 */
[----:B------:R-:W-:-:S12]  /*7f80*/  BRA `(.L_x_2769) ;  /* 0x0000000000a47947 */ /* 0x000fd80003800000 */
.L_x_2781:
        /* <DEDUP_REMOVED lines=14> */
.L_x_2795:
[----:B------:R-:W-:Y:S05]  /*8070*/  BSYNC B0 ;  /* 0x0000000000007941 */ /* 0x000fea0003800000 */
.L_x_2794:
[----:B------:R-:W-:Y:S01]  /*8080*/  FSETP.NEU.FTZ.AND P0, PT, R0, RZ, PT ;  /* 0x000000ff0000720b */ /* 0x000fe20003f1d000 */
[----:B------:R-:W-:-:S12]  /*8090*/  BRA `(.L_x_2769) ;  /* 0x0000000000607947 */ /* 0x000fd80003800000 */
.L_x_2768:
        /* <DEDUP_REMOVED lines=16> */
.L_x_2796:
[----:B------:R-:W-:Y:S01]  /*81a0*/  PLOP3.LUT P0, PT, PT, PT, PT, 0x8, 0x0 ;  /* 0x000000000000781c */ /* 0x000fe20003f0e170 */
[----:B------:R-:W-:-:S12]  /*81b0*/  BRA `(.L_x_2769) ;  /* 0x0000000000187947 */ /* 0x000fd80003800000 */
.L_x_2793:
[----:B------:R-:W2:Y:S02]  /*81c0*/  LDG.E.64 R4, desc[UR36][R4.64] ;  /* 0x0000002404047981 */ /* 0x000ea4000c1e1b00 */
[----:B--2---:R-:W-:-:S04]  /*81d0*/  ISETP.NE.U32.AND P0, PT, R4, RZ, PT ;  /* 0x000000ff0400720c */ /* 0x004fc80003f05070 */
[----:B------:R-:W-:Y:S01]  /*81e0*/  ISETP.NE.AND.EX P0, PT, R5, RZ, PT, P0 ;  /* 0x000000ff0500720c */ /* 0x000fe20003f05300 */
[----:B------:R-:W-:-:S12]  /*81f0*/  BRA `(.L_x_2769) ;  /* 0x0000000000087947 */ /* 0x000fd80003800000 */
.L_x_2792:
[----:B------:R-:W2:Y:S02]  /*8200*/  LDG.E R4, desc[UR36][R4.64] ;  /* 0x0000002404047981 */ /* 0x000ea4000c1e1900 */
[----:B--2---:R-:W-:-:S13]  /*8210*/  ISETP.NE.AND P0, PT, R4, RZ, PT ;  /* 0x000000ff0400720c */ /* 0x004fda0003f05270 */
.L_x_2769:
[----:B------:R-:W-:Y:S02]  /*8220*/  ISETP.NE.AND P1, PT, R23, RZ, PT ;  /* 0x000000ff1700720c */ /* 0x000fe40003f25270 */
[----:B------:R-:W-:Y:S02]  /*8230*/  SEL R5, RZ, 0x1, !P0 ;  /* 0x00000001ff057807 */ /* 0x000fe40004000000 */
[----:B------:R-:W-:-:S09]  /*8240*/  SEL R26, RZ, 0x1, !P1 ;  /* 0x00000001ff1a7807 */ /* 0x000fd20004800000 */
.L_x_2730:
[----:B------:R-:W-:Y:S05]  /*8250*/  BSYNC B6 ;  /* 0x0000000000067941 */ /* 0x000fea0003800000 */
.L_x_2729:
[----:B------:R-:W0:Y:S01]  /*8260*/  S2R R3, SR_TID.X ;  /* 0x0000000000037919 */ /* 0x000e220000002100 */
[----:B------:R-:W1:Y:S01]  /*8270*/  LDC.U8 R23, c[0x0][0x240] ;  /* 0x00009000ff177b82 */ /* 0x000e620000000000 */
[----:B------:R-:W-:Y:S01]  /*8280*/  PRMT R0, R17, 0x9910, RZ ;  /* 0x0000991011007816 */ /* 0x000fe200000000ff */
[----:B------:R-:W-:Y:S01]  /*8290*/  BSSY B6, `(.L_x_2797) ;  /* 0x00000fc000067945 */ /* 0x000fe20003800000 */
[----:B------:R-:W-:Y:S02]  /*82a0*/  PRMT R4, R16, 0x9910, RZ ;  /* 0x0000991010047816 */ /* 0x000fe400000000ff */
[----:B------:R-:W-:Y:S02]  /*82b0*/  PRMT R6, R27, 0x9910, RZ ;  /* 0x000099101b067816 */ /* 0x000fe400000000ff */
[----:B------:R-:W-:Y:S02]  /*82c0*/  PRMT R7, R26, 0x9910, RZ ;  /* 0x000099101a077816 */ /* 0x000fe400000000ff */
[----:B------:R-:W-:-:S02]  /*82d0*/  ISETP.NE.AND P0, PT, R0, RZ, PT ;  /* 0x000000ff0000720c */ /* 0x000fc40003f05270 */
[----:B------:R-:W-:Y:S02]  /*82e0*/  ISETP.NE.AND P1, PT, R4, RZ, PT ;  /* 0x000000ff0400720c */ /* 0x000fe40003f25270 */
[----:B------:R-:W-:Y:S02]  /*82f0*/  ISETP.NE.AND P2, PT, R6, RZ, PT ;  /* 0x000000ff0600720c */ /* 0x000fe40003f45270 */
[----:B------:R-:W-:Y:S02]  /*8300*/  ISETP.NE.AND P3, PT, R7, RZ, PT ;  /* 0x000000ff0700720c */ /* 0x000fe40003f65270 */
[----:B------:R-:W-:Y:S02]  /*8310*/  SEL R11, R18, R17, !P0 ;  /* 0x00000011120b7207 */ /* 0x000fe40004000000 */
[----:B------:R-:W-:Y:S02]  /*8320*/  SEL R19, R19, R16, !P1 ;  /* 0x0000001013137207 */ /* 0x000fe40004800000 */
[----:B------:R-:W-:-:S02]  /*8330*/  SEL R24, R24, R27, !P2 ;  /* 0x0000001b18187207 */ /* 0x000fc40005000000 */
[----:B------:R-:W-:Y:S02]  /*8340*/  SEL R26, R5, R26, !P3 ;  /* 0x0000001a051a7207 */ /* 0x000fe40005800000 */
[----:B0-----:R-:W-:Y:S01]  /*8350*/  ISETP.GE.AND P4, PT, R3, R22, PT ;  /* 0x000000160300720c */ /* 0x001fe20003f86270 */
[----:B------:R-:W-:-:S12]  /*8360*/  IMAD.MOV.U32 R17, RZ, RZ, R3 ;  /* 0x000000ffff117224 */ /* 0x000fd800078e0003 */
[----:B------:R-:W-:Y:S05]  /*8370*/  @P4 BRA `(.L_x_2798) ;  /* 0x0000000c00b44947 */ /* 0x000fea0003800000 */
[----:B------:R-:W0:Y:S01]  /*8380*/  LDC.64 R8, c[0x0][0x218] ;  /* 0x00008600ff087b82 */ /* 0x000e220000000a00 */
[----:B------:R-:W-:Y:S01]  /*8390*/  IMAD R0, R2, 0x200, R3 ;  /* 0x0000020002007824 */ /* 0x000fe200078e0203 */
[----:B-1----:R-:W-:Y:S01]  /*83a0*/  PRMT R4, R23, 0x9910, RZ ;  /* 0x0000991017047816 */ /* 0x002fe200000000ff */
[----:B------:R-:W-:Y:S01]  /*83b0*/  ULDC UR4, c[0x0][0x244] ;  /* 0x0000910000047ab9 */ /* 0x000fe20000000800 */
[----:B------:R-:W-:Y:S02]  /*83c0*/  VIADD R17, R3, 0x80 ;  /* 0x0000008003117836 */ /* 0x000fe40000000000 */
        /* <DEDUP_REMOVED lines=16> */
.L_x_2802:
[----:B------:R0:W-:Y:S01]  /*84d0*/  STG.E.U8 desc[UR36][R8.64], R11 ;  /* 0x0000000b08007986 */ /* 0x0001e2000c101124 */
[----:B------:R-:W-:Y:S05]  /*84e0*/  BRA `(.L_x_2798) ;  /* 0x0000000c00587947 */ /* 0x000fea0003800000 */
.L_x_2801:
[----:B------:R-:W-:-:S13]  /*84f0*/  ISETP.NE.AND P0, PT, R0, 0x2, PT ;  /* 0x000000020000780c */ /* 0x000fda0003f05270 */
[----:B------:R-:W-:Y:S05]  /*8500*/  @!P0 BRA `(.L_x_2804) ;  /* 0x00000000002c8947 */ /* 0x000fea0003800000 */
[----:B------:R-:W-:-:S13]  /*8510*/  ISETP.NE.AND P0, PT, R0, 0x3, PT ;  /* 0x000000030000780c */ /* 0x000fda0003f05270 */
[----:B------:R-:W-:Y:S05]  /*8520*/  @!P0 BRA `(.L_x_2805) ;  /* 0x0000000000188947 */ /* 0x000fea0003800000 */
[----:B------:R-:W-:-:S13]  /*8530*/  ISETP.NE.AND P0, PT, R0, 0x4, PT ;  /* 0x000000040000780c */ /* 0x000fda0003f05270 */
[----:B------:R-:W-:Y:S05]  /*8540*/  @P0 BRA `(.L_x_2803) ;  /* 0x0000000800e40947 */ /* 0x000fea0003800000 */
[----:B------:R-:W-:Y:S01]  /*8550*/  LOP3.LUT R4, R11, 0xffff, RZ, 0xc0, !PT ;  /* 0x0000ffff0b047812 */ /* 0x000fe200078ec0ff */
[----:B------:R-:W-:-:S05]  /*8560*/  IMAD.MOV.U32 R5, RZ, RZ, RZ ;  /* 0x000000ffff057224 */ /* 0x000fca00078e00ff */
[----:B------:R0:W-:Y:S01]  /*8570*/  STG.E.64 desc[UR36][R8.64], R4 ;  /* 0x0000000408007986 */ /* 0x0001e2000c101b24 */
[----:B------:R-:W-:Y:S05]  /*8580*/  BRA `(.L_x_2798) ;  /* 0x0000000c00307947 */ /* 0x000fea0003800000 */
.L_x_2805:
[----:B------:R-:W-:-:S05]  /*8590*/  LOP3.LUT R11, R11, 0xffff, RZ, 0xc0, !PT ;  /* 0x0000ffff0b0b7812 */ /* 0x000fca00078ec0ff */
[----:B------:R0:W-:Y:S01]  /*85a0*/  STG.E desc[UR36][R8.64], R11 ;  /* 0x0000000b08007986 */ /* 0x0001e2000c101924 */
[----:B------:R-:W-:Y:S05]  /*85b0*/  BRA `(.L_x_2798) ;  /* 0x0000000c00247947 */ /* 0x000fea0003800000 */
.L_x_2804:
[----:B------:R0:W-:Y:S01]  /*85c0*/  STG.E.U16 desc[UR36][R8.64], R11 ;  /* 0x0000000b08007986 */ /* 0x0001e2000c101524 */
[----:B------:R-:W-:Y:S05]  /*85d0*/  BRA `(.L_x_2798) ;  /* 0x0000000c001c7947 */ /* 0x000fea0003800000 */
.L_x_2800:
[----:B------:R-:W-:-:S13]  /*85e0*/  ISETP.GT.AND P0, PT, R0, 0x6, PT ;  /* 0x000000060000780c */ /* 0x000fda0003f04270 */
[----:B------:R-:W-:Y:S05]  /*85f0*/  @P0 BRA `(.L_x_2806) ;  /* 0x00000000002c0947 */ /* 0x000fea0003800000 */
[----:B------:R-:W-:-:S13]  /*8600*/  ISETP.NE.AND P0, PT, R0, 0x5, PT ;  /* 0x000000050000780c */ /* 0x000fda0003f05270 */
[----:B------:R-:W-:Y:S05]  /*8610*/  @!P0 BRA `(.L_x_2807) ;  /* 0x0000000000148947 */ /* 0x000fea0003800000 */
[----:B------:R-:W-:-:S13]  /*8620*/  ISETP.NE.AND P0, PT, R0, 0x6, PT ;  /* 0x000000060000780c */ /* 0x000fda0003f05270 */
[----:B------:R-:W-:Y:S05]  /*8630*/  @P0 BRA `(.L_x_2803) ;  /* 0x0000000800a80947 */ /* 0x000fea0003800000 */
[----:B------:R-:W0:Y:S02]  /*8640*/  I2F.S16 R3, R11 ;  /* 0x0000000b00037306 */ /* 0x000e240000101400 */
[----:B0-----:R0:W-:Y:S01]  /*8650*/  STG.E desc[UR36][R8.64], R3 ;  /* 0x0000000308007986 */ /* 0x0011e2000c101924 */
[----:B------:R-:W-:Y:S05]  /*8660*/  BRA `(.L_x_2798) ;  /* 0x0000000800f87947 */ /* 0x000fea0003800000 */
.L_x_2807:
[----:B------:R-:W0:Y:S02]  /*8670*/  I2F.S16 R0, R11 ;  /* 0x0000000b00007306 */ /* 0x000e240000101400 */
[----:B0-----:R-:W-:-:S05]  /*8680*/  F2FP.F16.F32.PACK_AB R0, RZ, R0 ;  /* 0x00000000ff00723e */ /* 0x001fca00000000ff */
[----:B------:R0:W-:Y:S01]  /*8690*/  STG.E.U16 desc[UR36][R8.64], R0 ;  /* 0x0000000008007986 */ /* 0x0001e2000c101524 */
[----:B------:R-:W-:Y:S05]  /*86a0*/  BRA `(.L_x_2798) ;  /* 0x0000000800e87947 */ /* 0x000fea0003800000 */
.L_x_2806:
[----:B------:R-:W-:-:S13]  /*86b0*/  ISETP.NE.AND P0, PT, R0, 0x7, PT ;  /* 0x000000070000780c */ /* 0x000fda0003f05270 */
[----:B------:R-:W-:Y:S05]  /*86c0*/  @!P0 BRA `(.L_x_2808) ;  /* 0x0000000000348947 */ /* 0x000fea0003800000 */
[----:B------:R-:W-:-:S13]  /*86d0*/  ISETP.NE.AND P0, PT, R0, 0x8, PT ;  /* 0x000000080000780c */ /* 0x000fda0003f05270 */
[----:B------:R-:W-:Y:S05]  /*86e0*/  @!P0 BRA `(.L_x_2809) ;  /* 0x0000000000188947 */ /* 0x000fea0003800000 */
[----:B------:R-:W-:-:S13]  /*86f0*/  ISETP.NE.AND P0, PT, R0, 0x9, PT ;  /* 0x000000090000780c */ /* 0x000fda0003f05270 */
[----:B------:R-:W-:Y:S05]  /*8700*/  @P0 BRA `(.L_x_2803) ;  /* 0x0000000800740947 */ /* 0x000fea0003800000 */
[----:B------:R-:W0:Y:S01]  /*8710*/  I2F.S16 R4, R11 ;  /* 0x0000000b00047306 */ /* 0x000e220000101400 */
[----:B------:R-:W-:-:S05]  /*8720*/  IMAD.MOV.U32 R5, RZ, RZ, RZ ;  /* 0x000000ffff057224 */ /* 0x000fca00078e00ff */
[----:B0-----:R0:W-:Y:S01]  /*8730*/  STG.E.64 desc[UR36][R8.64], R4 ;  /* 0x0000000408007986 */ /* 0x0011e2000c101b24 */
[----:B------:R-:W-:Y:S05]  /*8740*/  BRA `(.L_x_2798) ;  /* 0x0000000800c07947 */ /* 0x000fea0003800000 */
.L_x_2809:
[----:B------:R-:W0:Y:S02]  /*8750*/  I2F.S16 R11, R11 ;  /* 0x0000000b000b7306 */ /* 0x000e240000101400 */
[----:B0-----:R-:W-:-:S04]  /*8760*/  F2FP.F16.F32.PACK_AB R3, RZ, R11 ;  /* 0x0000000bff03723e */ /* 0x001fc800000000ff */
[----:B------:R-:W-:-:S05]  /*8770*/  PRMT R3, R3, 0x5410, RZ ;  /* 0x0000541003037816 */ /* 0x000fca00000000ff */
[----:B------:R0:W-:Y:S01]  /*8780*/  STG.E desc[UR36][R8.64], R3 ;  /* 0x0000000308007986 */ /* 0x0001e2000c101924 */
[----:B------:R-:W-:Y:S05]  /*8790*/  BRA `(.L_x_2798) ;  /* 0x0000000800ac7947 */ /* 0x000fea0003800000 */
.L_x_2808:
[----:B------:R-:W0:Y:S02]  /*87a0*/  I2F.F64.S16 R4, R11 ;  /* 0x0000000b00047312 */ /* 0x000e240000101c00 */
[----:B0-----:R0:W-:Y:S01]  /*87b0*/  STG.E.64 desc[UR36][R8.64], R4 ;  /* 0x0000000408007986 */ /* 0x0011e2000c101b24 */
[----:B------:R-:W-:Y:S05]  /*87c0*/  BRA `(.L_x_2798) ;  /* 0x0000000800a07947 */ /* 0x000fea0003800000 */
.L_x_2799:
        /* <DEDUP_REMOVED lines=10> */
.L_x_2812:
[----:B------:R-:W0:Y:S01]  /*8870*/  I2F.F64.S16 R4, R11 ;  /* 0x0000000b00047312 */ /* 0x000e220000101c00 */
[----:B------:R-:W-:-:S05]  /*8880*/  CS2R R6, SRZ ;  /* 0x0000000000067805 */ /* 0x000fca000001ff00 */
[----:B0-----:R0:W-:Y:S01]  /*8890*/  STG.E.128 desc[UR36][R8.64], R4 ;  /* 0x0000000408007986 */ /* 0x0011e2000c101d24 */
[----:B------:R-:W-:Y:S05]  /*88a0*/  BRA `(.L_x_2798) ;  /* 0x0000000800687947 */ /* 0x000fea0003800000 */
.L_x_2811:
[----:B------:R-:W-:-:S13]  /*88b0*/  ISETP.NE.AND P0, PT, R0, 0xf, PT ;  /* 0x0000000f0000780c */ /* 0x000fda0003f05270 */
[----:B------:R-:W-:Y:S05]  /*88c0*/  @!P0 BRA `(.L_x_2813) ;  /* 0x0000000000b48947 */ /* 0x000fea0003800000 */
[----:B------:R-:W-:-:S13]  /*88d0*/  ISETP.NE.AND P0, PT, R0, 0x17, PT ;  /* 0x000000170000780c */ /* 0x000fda0003f05270 */
[----:B------:R-:W-:Y:S05]  /*88e0*/  @!P0 BRA `(.L_x_2814) ;  /* 0x0000000000548947 */ /* 0x000fea0003800000 */
[----:B------:R-:W-:-:S13]  /*88f0*/  ISETP.NE.AND P0, PT, R0, 0x18, PT ;  /* 0x000000180000780c */ /* 0x000fda0003f05270 */
[----:B------:R-:W-:Y:S05]  /*8900*/  @P0 BRA `(.L_x_2803) ;  /* 0x0000000400f40947 */ /* 0x000fea0003800000 */
[----:B------:R-:W0:Y:S01]  /*8910*/  I2F.S16 R11, R11 ;  /* 0x0000000b000b7306 */ /* 0x000e220000101400 */
[----:B------:R-:W-:Y:S01]  /*8920*/  BSSY B0, `(.L_x_2815) ;  /* 0x000000e000007945 */ /* 0x000fe20003800000 */
[C---:B0-----:R-:W-:Y:S02]  /*8930*/  LOP3.LUT R3, R11.reuse, 0x7fffffff, RZ, 0xc0, !PT ;  /* 0x7fffffff0b037812 */ /* 0x041fe400078ec0ff */
        /* <DEDUP_REMOVED lines=12> */
.L_x_2816:
[----:B------:R-:W-:Y:S05]  /*8a00*/  BSYNC B0 ;  /* 0x0000000000007941 */ /* 0x000fea0003800000 */
.L_x_2815:
[----:B------:R-:W-:-:S05]  /*8a10*/  LOP3.LUT R5, R0, R5, RZ, 0xfc, !PT ;  /* 0x0000000500057212 */ /* 0x000fca00078efcff */
[----:B------:R0:W-:Y:S01]  /*8a20*/  STG.E.U8 desc[UR36][R8.64], R5 ;  /* 0x0000000508007986 */ /* 0x0001e2000c101124 */
[----:B------:R-:W-:Y:S05]  /*8a30*/  BRA `(.L_x_2798) ;  /* 0x0000000800047947 */ /* 0x000fea0003800000 */
.L_x_2814:
[----:B------:R-:W0:Y:S01]  /*8a40*/  I2F.S16 R11, R11 ;  /* 0x0000000b000b7306 */ /* 0x000e220000101400 */
[----:B------:R-:W-:Y:S01]  /*8a50*/  BSSY B0, `(.L_x_2817) ;  /* 0x000000f000007945 */ /* 0x000fe20003800000 */
[----:B0-----:R-:W-:-:S04]  /*8a60*/  LOP3.LUT R3, R11, 0x7fffffff, RZ, 0xc0, !PT ;  /* 0x7fffffff0b037812 */ /* 0x001fc800078ec0ff */
        /* <DEDUP_REMOVED lines=10> */
.L_x_2818:
[----:B------:R-:W-:Y:S01]  /*8b10*/  IMAD.MOV.U32 R0, RZ, RZ, 0x7f ;  /* 0x0000007fff007424 */ /* 0x000fe200078e00ff */
[----:B------:R-:W-:-:S04]  /*8b20*/  ISETP.GT.U32.AND P0, PT, R3, 0x7f800000, PT ;  /* 0x7f8000000300780c */ /* 0x000fc80003f04070 */
[----:B------:R-:W-:-:S09]  /*8b30*/  SEL R0, R0, 0x7c, P0 ;  /* 0x0000007c00007807 */ /* 0x000fd20000000000 */
.L_x_2819:
[----:B------:R-:W-:Y:S05]  /*8b40*/  BSYNC B0 ;  /* 0x0000000000007941 */ /* 0x000fea0003800000 */
.L_x_2817:
[----:B------:R-:W-:-:S04]  /*8b50*/  LOP3.LUT R3, R11, 0x80000000, RZ, 0xc0, !PT ;  /* 0x800000000b037812 */ /* 0x000fc800078ec0ff */
[----:B------:R-:W-:-:S04]  /*8b60*/  SHF.R.U32.HI R3, RZ, 0x18, R3 ;  /* 0x00000018ff037819 */ /* 0x000fc80000011603 */
[----:B------:R-:W-:-:S05]  /*8b70*/  LOP3.LUT R3, R0, R3, RZ, 0xfc, !PT ;  /* 0x0000000300037212 */ /* 0x000fca00078efcff */
[----:B------:R0:W-:Y:S01]  /*8b80*/  STG.E.U8 desc[UR36][R8.64], R3 ;  /* 0x0000000308007986 */ /* 0x0001e2000c101124 */
[----:B------:R-:W-:Y:S05]  /*8b90*/  BRA `(.L_x_2798) ;  /* 0x0000000400ac7947 */ /* 0x000fea0003800000 */
.L_x_2813:
[----:B------:R-:W0:Y:S02]  /*8ba0*/  I2F.S16 R0, R11 ;  /* 0x0000000b00007306 */ /* 0x000e240000101400 */
[----:B0-----:R-:W-:-:S05]  /*8bb0*/  F2FP.BF16.F32.PACK_AB R0, RZ, R0 ;  /* 0x00000000ff00723e */ /* 0x001fca00000010ff */
[----:B------:R0:W-:Y:S01]  /*8bc0*/  STG.E.U16 desc[UR36][R8.64], R0 ;  /* 0x0000000008007986 */ /* 0x0001e2000c101524 */
[----:B------:R-:W-:Y:S05]  /*8bd0*/  BRA `(.L_x_2798) ;  /* 0x00000004009c7947 */ /* 0x000fea0003800000 */
.L_x_2810:
        /* <DEDUP_REMOVED lines=10> */
.L_x_2822:
[----:B------:R-:W0:Y:S01]  /*8c80*/  I2F.S16 R11, R11 ;  /* 0x0000000b000b7306 */ /* 0x000e220000101400 */
[----:B------:R-:W-:Y:S01]  /*8c90*/  BSSY B0, `(.L_x_2823) ;  /* 0x0000014000007945 */ /* 0x000fe20003800000 */
[----:B------:R-:W-:Y:S01]  /*8ca0*/  IMAD.MOV.U32 R4, RZ, RZ, 0x80 ;  /* 0x00000080ff047424 */ /* 0x000fe200078e00ff */
[----:B0-----:R-:W-:-:S04]  /*8cb0*/  LOP3.LUT R3, R11, 0x7fffffff, RZ, 0xc0, !PT ;  /* 0x7fffffff0b037812 */ /* 0x001fc800078ec0ff */
        /* <DEDUP_REMOVED lines=13> */
.L_x_2825:
[----:B------:R-:W-:-:S04]  /*8d90*/  LOP3.LUT R3, R11, 0x80000000, RZ, 0xc0, !PT ;  /* 0x800000000b037812 */ /* 0x000fc800078ec0ff */
[----:B------:R-:W-:-:S04]  /*8da0*/  SHF.R.U32.HI R3, RZ, 0x18, R3 ;  /* 0x00000018ff037819 */ /* 0x000fc80000011603 */
[----:B------:R-:W-:-:S04]  /*8db0*/  LOP3.LUT R0, R0, R3, RZ, 0xfc, !PT ;  /* 0x0000000300007212 */ /* 0x000fc800078efcff */
[----:B------:R-:W-:-:S07]  /*8dc0*/  PRMT R4, R0, 0x7610, R4 ;  /* 0x0000761000047816 */ /* 0x000fce0000000004 */
.L_x_2824:
[----:B------:R-:W-:Y:S05]  /*8dd0*/  BSYNC B0 ;  /* 0x0000000000007941 */ /* 0x000fea0003800000 */
.L_x_2823:
[----:B------:R4:W-:Y:S01]  /*8de0*/  STG.E.U8 desc[UR36][R8.64], R4 ;  /* 0x0000000408007986 */ /* 0x0009e2000c101124 */
[----:B------:R-:W-:Y:S05]  /*8df0*/  BRA `(.L_x_2798) ;  /* 0x0000000400147947 */ /* 0x000fea0003800000 */
.L_x_2821:
        /* <DEDUP_REMOVED lines=17> */
.L_x_2828:
[----:B------:R-:W-:-:S04]  /*8f10*/  LOP3.LUT R3, R11, 0x80000000, RZ, 0xc0, !PT ;  /* 0x800000000b037812 */ /* 0x000fc800078ec0ff */
[----:B------:R-:W-:-:S04]  /*8f20*/  SHF.R.U32.HI R3, RZ, 0x18, R3 ;  /* 0x00000018ff037819 */ /* 0x000fc80000011603 */
[----:B------:R-:W-:-:S04]  /*8f30*/  LOP3.LUT R0, R0, R3, RZ, 0xfc, !PT ;  /* 0x0000000300007212 */ /* 0x000fc800078efcff */
[----:B------:R-:W-:-:S07]  /*8f40*/  PRMT R4, R0, 0x7610, R4 ;  /* 0x0000761000047816 */ /* 0x000fce0000000004 */
.L_x_2827:
[----:B------:R-:W-:Y:S05]  /*8f50*/  BSYNC B0 ;  /* 0x0000000000007941 */ /* 0x000fea0003800000 */
.L_x_2826:
[----:B------:R0:W-:Y:S01]  /*8f60*/  STG.E.U8 desc[UR36][R8.64], R4 ;  /* 0x0000000408007986 */ /* 0x0001e2000c101124 */
[----:B------:R-:W-:Y:S05]  /*8f70*/  BRA `(.L_x_2798) ;  /* 0x0000000000b47947 */ /* 0x000fea0003800000 */
.L_x_2820:
[----:B------:R-:W-:-:S13]  /*8f80*/  ISETP.NE.AND P0, PT, R0, 0x1c, PT ;  /* 0x0000001c0000780c */ /* 0x000fda0003f05270 */
[----:B------:R-:W-:Y:S05]  /*8f90*/  @!P0 BRA `(.L_x_2829) ;  /* 0x0000000000a48947 */ /* 0x000fea0003800000 */
[----:B------:R-:W-:-:S13]  /*8fa0*/  ISETP.NE.AND P0, PT, R0, 0x1d, PT ;  /* 0x0000001d0000780c */ /* 0x000fda0003f05270 */
[----:B------:R-:W-:Y:S05]  /*8fb0*/  @!P0 BRA `(.L_x_2830) ;  /* 0x00000000008c8947 */ /* 0x000fea0003800000 */
[----:B------:R-:W-:-:S13]  /*8fc0*/  ISETP.NE.AND P0, PT, R0, 0x2c, PT ;  /* 0x0000002c0000780c */ /* 0x000fda0003f05270 */
[----:B------:R-:W-:Y:S05]  /*8fd0*/  @P0 BRA `(.L_x_2803) ;  /* 0x0000000000400947 */ /* 0x000fea0003800000 */
[----:B------:R-:W0:Y:S02]  /*8fe0*/  I2F.S16 R6, R11 ;  /* 0x0000000b00067306 */ /* 0x000e240000101400 */
[----:B0-----:R-:W-:-:S04]  /*8ff0*/  SHF.R.U32.HI R4, RZ, 0x17, R6 ;  /* 0x00000017ff047819 */ /* 0x001fc80000011606 */
        /* <DEDUP_REMOVED lines=14> */
.L_x_2803:
        /* <DEDUP_REMOVED lines=16> */
.L_x_2831:
[----:B------:R-:W-:Y:S05]  /*91e0*/  BRA `(.L_x_2798) ;  /* 0x0000000000187947 */ /* 0x000fea0003800000 */
.L_x_2830:
[----:B------:R-:W-:Y:S01]  /*91f0*/  LOP3.LUT R4, R11, 0xffff, RZ, 0xc0, !PT ;  /* 0x0000ffff0b047812 */ /* 0x000fe200078ec0ff */
[----:B------:R-:W-:-:S05]  /*9200*/  IMAD.MOV.U32 R5, RZ, RZ, RZ ;  /* 0x000000ffff057224 */ /* 0x000fca00078e00ff */
[----:B------:R2:W-:Y:S01]  /*9210*/  STG.E.64 desc[UR36][R8.64], R4 ;  /* 0x0000000408007986 */ /* 0x0005e2000c101b24 */
[----:B------:R-:W-:Y:S05]  /*9220*/  BRA `(.L_x_2798) ;  /* 0x0000000000087947 */ /* 0x000fea0003800000 */
.L_x_2829:
[----:B------:R-:W-:-:S05]  /*9230*/  LOP3.LUT R11, R11, 0xffff, RZ, 0xc0, !PT ;  /* 0x0000ffff0b0b7812 */ /* 0x000fca00078ec0ff */
[----:B------:R0:W-:Y:S02]  /*9240*/  STG.E desc[UR36][R8.64], R11 ;  /* 0x0000000b08007986 */ /* 0x0001e4000c101924 */
.L_x_2798:
[----:B------:R-:W-:Y:S05]  /*9250*/  BSYNC B6 ;  /* 0x0000000000067941 */ /* 0x000fea0003800000 */
.L_x_2797:
[----:B------:R-:W-:Y:S01]  /*9260*/  ISETP.GE.AND P0, PT, R17, R22, PT ;  /* 0x000000161100720c */ /* 0x000fe20003f06270 */
[----:B------:R-:W-:-:S12]  /*9270*/  BSSY B6, `(.L_x_2832) ;  /* 0x00001de000067945 */ /* 0x000fd80003800000 */
[----:B------:R-:W-:Y:S05]  /*9280*/  @P0 BRA `(.L_x_2833) ;  /* 0x0000001c00700947 */ /* 0x000fea0003800000 */
[----:B0-234-:R-:W0:Y:S01]  /*9290*/  LDC.64 R8, c[0x0][0x218] ;  /* 0x00008600ff087b82 */ /* 0x01de220000000a00 */
[----:B------:R-:W-:Y:S01]  /*92a0*/  IMAD R0, R2, 0x200, R17 ;  /* 0x0000020002007824 */ /* 0x000fe200078e0211 */
[----:B-1----:R-:W-:Y:S01]  /*92b0*/  PRMT R4, R23, 0x9910, RZ ;  /* 0x0000991017047816 */ /* 0x002fe200000000ff */
        /* <DEDUP_REMOVED lines=17> */
.L_x_2837:
[----:B------:R0:W-:Y:S01]  /*93d0*/  STG.E.U8 desc[UR36][R8.64], R19 ;  /* 0x0000001308007986 */ /* 0x0001e2000c101124 */
[----:B------:R-:W-:Y:S05]  /*93e0*/  BRA `(.L_x_2839) ;  /* 0x0000000c00587947 */ /* 0x000fea0003800000 */
.L_x_2836:
        /* <DEDUP_REMOVED lines=10> */
.L_x_2841:
[----:B------:R-:W-:-:S05]  /*9490*/  LOP3.LUT R19, R19, 0xffff, RZ, 0xc0, !PT ;  /* 0x0000ffff13137812 */ /* 0x000fca00078ec0ff */
[----:B------:R0:W-:Y:S01]  /*94a0*/  STG.E desc[UR36][R8.64], R19 ;  /* 0x0000001308007986 */ /* 0x0001e2000c101924 */
[----:B------:R-:W-:Y:S05]  /*94b0*/  BRA `(.L_x_2839) ;  /* 0x0000000c00247947 */ /* 0x000fea0003800000 */
.L_x_2840:
[----:B------:R0:W-:Y:S01]  /*94c0*/  STG.E.U16 desc[UR36][R8.64], R19 ;  /* 0x0000001308007986 */ /* 0x0001e2000c101524 */
[----:B------:R-:W-:Y:S05]  /*94d0*/  BRA `(.L_x_2839) ;  /* 0x0000000c001c7947 */ /* 0x000fea0003800000 */
.L_x_2835:
        /* <DEDUP_REMOVED lines=9> */
.L_x_2843:
[----:B------:R-:W0:Y:S02]  /*9570*/  I2F.S16 R0, R19 ;  /* 0x0000001300007306 */ /* 0x000e240000101400 */
[----:B0-----:R-:W-:-:S05]  /*9580*/  F2FP.F16.F32.PACK_AB R0, RZ, R0 ;  /* 0x00000000ff00723e */ /* 0x001fca00000000ff */
[----:B------:R0:W-:Y:S01]  /*9590*/  STG.E.U16 desc[UR36][R8.64], R0 ;  /* 0x0000000008007986 */ /* 0x0001e2000c101524 */
[----:B------:R-:W-:Y:S05]  /*95a0*/  BRA `(.L_x_2839) ;  /* 0x0000000800e87947 */ /* 0x000fea0003800000 */
.L_x_2842:
        /* <DEDUP_REMOVED lines=10> */
.L_x_2845:
[----:B------:R-:W0:Y:S02]  /*9650*/  I2F.S16 R19, R19 ;  /* 0x0000001300137306 */ /* 0x000e240000101400 */
[----:B0-----:R-:W-:-:S04]  /*9660*/  F2FP.F16.F32.PACK_AB R3, RZ, R19 ;  /* 0x00000013ff03723e */ /* 0x001fc800000000ff */
[----:B------:R-:W-:-:S05]  /*9670*/  PRMT R3, R3, 0x5410, RZ ;  /* 0x0000541003037816 */ /* 0x000fca00000000ff */
[----:B------:R0:W-:Y:S01]  /*9680*/  STG.E desc[UR36][R8.64], R3 ;  /* 0x0000000308007986 */ /* 0x0001e2000c101924 */
[----:B------:R-:W-:Y:S05]  /*9690*/  BRA `(.L_x_2839) ;  /* 0x0000000800ac7947 */ /* 0x000fea0003800000 */
.L_x_2844:
[----:B------:R-:W0:Y:S02]  /*96a0*/  I2F.F64.S16 R4, R19 ;  /* 0x0000001300047312 */ /* 0x000e240000101c00 */
[----:B0-----:R0:W-:Y:S01]  /*96b0*/  STG.E.64 desc[UR36][R8.64], R4 ;  /* 0x0000000408007986 */ /* 0x0011e2000c101b24 */
[----:B------:R-:W-:Y:S05]  /*96c0*/  BRA `(.L_x_2839) ;  /* 0x0000000800a07947 */ /* 0x000fea0003800000 */
.L_x_2834:
        /* <DEDUP_REMOVED lines=10> */
.L_x_2848:
[----:B------:R-:W0:Y:S01]  /*9770*/  I2F.F64.S16 R4, R19 ;  /* 0x0000001300047312 */ /* 0x000e220000101c00 */
[----:B------:R-:W-:-:S05]  /*9780*/  CS2R R6, SRZ ;  /* 0x0000000000067805 */ /* 0x000fca000001ff00 */
[----:B0-----:R0:W-:Y:S01]  /*9790*/  STG.E.128 desc[UR36][R8.64], R4 ;  /* 0x0000000408007986 */ /* 0x0011e2000c101d24 */
[----:B------:R-:W-:Y:S05]  /*97a0*/  BRA `(.L_x_2839) ;  /* 0x0000000800687947 */ /* 0x000fea0003800000 */
.L_x_2847:
        /* <DEDUP_REMOVED lines=21> */
.L_x_2852:
[----:B------:R-:W-:Y:S05]  /*9900*/  BSYNC B0 ;  /* 0x0000000000007941 */ /* 0x000fea0003800000 */
.L_x_2851:
[----:B------:R-:W-:-:S05]  /*9910*/  LOP3.LUT R5, R0, R5, RZ, 0xfc, !PT ;  /* 0x0000000500057212 */ /* 0x000fca00078efcff */
[----:B------:R0:W-:Y:S01]  /*9920*/  STG.E.U8 desc[UR36][R8.64], R5 ;  /* 0x0000000508007986 */ /* 0x0001e2000c101124 */
[----:B------:R-:W-:Y:S05]  /*9930*/  BRA `(.L_x_2839) ;  /* 0x0000000800047947 */ /* 0x000fea0003800000 */
.L_x_2850:
        /* <DEDUP_REMOVED lines=13> */
.L_x_2854:
[----:B------:R-:W-:Y:S01]  /*9a10*/  IMAD.MOV.U32 R0, RZ, RZ, 0x7f ;  /* 0x0000007fff007424 */ /* 0x000fe200078e00ff */
[----:B------:R-:W-:-:S04]  /*9a20*/  ISETP.GT.U32.AND P0, PT, R3, 0x7f800000, PT ;  /* 0x7f8000000300780c */ /* 0x000fc80003f04070 */
[----:B------:R-:W-:-:S09]  /*9a30*/  SEL R0, R0, 0x7c, P0 ;  /* 0x0000007c00007807 */ /* 0x000fd20000000000 */
.L_x_2855:
[----:B------:R-:W-:Y:S05]  /*9a40*/  BSYNC B0 ;  /* 0x0000000000007941 */ /* 0x000fea0003800000 */
.L_x_2853:
[----:B------:R-:W-:-:S04]  /*9a50*/  LOP3.LUT R3, R19, 0x80000000, RZ, 0xc0, !PT ;  /* 0x8000000013037812 */ /* 0x000fc800078ec0ff */
[----:B------:R-:W-:-:S04]  /*9a60*/  SHF.R.U32.HI R3, RZ, 0x18, R3 ;  /* 0x00000018ff037819 */ /* 0x000fc80000011603 */
[----:B------:R-:W-:-:S05]  /*9a70*/  LOP3.LUT R3, R0, R3, RZ, 0xfc, !PT ;  /* 0x0000000300037212 */ /* 0x000fca00078efcff */
[----:B------:R0:W-:Y:S01]  /*9a80*/  STG.E.U8 desc[UR36][R8.64], R3 ;  /* 0x0000000308007986 */ /* 0x0001e2000c101124 */
[----:B------:R-:W-:Y:S05]  /*9a90*/  BRA `(.L_x_2839) ;  /* 0x0000000400ac7947 */ /* 0x000fea0003800000 */
.L_x_2849:
[----:B------:R-:W0:Y:S02]  /*9aa0*/  I2F.S16 R0, R19 ;  /* 0x0000001300007306 */ /* 0x000e240000101400 */
[----:B0-----:R-:W-:-:S05]  /*9ab0*/  F2FP.BF16.F32.PACK_AB R0, RZ, R0 ;  /* 0x00000000ff00723e */ /* 0x001fca00000010ff */
[----:B------:R0:W-:Y:S01]  /*9ac0*/  STG.E.U16 desc[UR36][R8.64], R0 ;  /* 0x0000000008007986 */ /* 0x0001e2000c101524 */
[----:B------:R-:W-:Y:S05]  /*9ad0*/  BRA `(.L_x_2839) ;  /* 0x00000004009c7947 */ /* 0x000fea0003800000 */
.L_x_2846:
        /* <DEDUP_REMOVED lines=10> */
.L_x_2858:
        /* <DEDUP_REMOVED lines=17> */
.L_x_2861:
[----:B------:R-:W-:-:S04]  /*9c90*/  LOP3.LUT R3, R19, 0x80000000, RZ, 0xc0, !PT ;  /* 0x8000000013037812 */ /* 0x000fc800078ec0ff */
[----:B------:R-:W-:-:S04]  /*9ca0*/  SHF.R.U32.HI R3, RZ, 0x18, R3 ;  /* 0x00000018ff037819 */ /* 0x000fc80000011603 */
[----:B------:R-:W-:-:S04]  /*9cb0*/  LOP3.LUT R0, R0, R3, RZ, 0xfc, !PT ;  /* 0x0000000300007212 */ /* 0x000fc800078efcff */
[----:B------:R-:W-:-:S07]  /*9cc0*/  PRMT R4, R0, 0x7610, R4 ;  /* 0x0000761000047816 */ /* 0x000fce0000000004 */
.L_x_2860:
[----:B------:R-:W-:Y:S05]  /*9cd0*/  BSYNC B0 ;  /* 0x0000000000007941 */ /* 0x000fea0003800000 */
.L_x_2859:
[----:B------:R3:W-:Y:S01]  /*9ce0*/  STG.E.U8 desc[UR36][R8.64], R4 ;  /* 0x0000000408007986 */ /* 0x0007e2000c101124 */
[----:B------:R-:W-:Y:S05]  /*9cf0*/  BRA `(.L_x_2839) ;  /* 0x0000000400147947 */ /* 0x000fea0003800000 */
.L_x_2857:
        /* <DEDUP_REMOVED lines=17> */
.L_x_2864:
[----:B------:R-:W-:-:S04]  /*9e10*/  LOP3.LUT R3, R19, 0x80000000, RZ, 0xc0, !PT ;  /* 0x8000000013037812 */ /* 0x000fc800078ec0ff */
[----:B------:R-:W-:-:S04]  /*9e20*/  SHF.R.U32.HI R3, RZ, 0x18, R3 ;  /* 0x00000018ff037819 */ /* 0x000fc80000011603 */
[----:B------:R-:W-:-:S04]  /*9e30*/  LOP3.LUT R0, R0, R3, RZ, 0xfc, !PT ;  /* 0x0000000300007212 */ /* 0x000fc800078efcff */
[----:B------:R-:W-:-:S07]  /*9e40*/  PRMT R4, R0, 0x7610, R4 ;  /* 0x0000761000047816 */ /* 0x000fce0000000004 */
.L_x_2863:
[----:B------:R-:W-:Y:S05]  /*9e50*/  BSYNC B0 ;  /* 0x0000000000007941 */ /* 0x000fea0003800000 */
.L_x_2862:
[----:B------:R0:W-:Y:S01]  /*9e60*/  STG.E.U8 desc[UR36][R8.64], R4 ;  /* 0x0000000408007986 */ /* 0x0001e2000c101124 */
[----:B------:R-:W-:Y:S05]  /*9e70*/  BRA `(.L_x_2839) ;  /* 0x0000000000b47947 */ /* 0x000fea0003800000 */
.L_x_2856:
        /* <DEDUP_REMOVED lines=22> */
.L_x_2838:
        /* <DEDUP_REMOVED lines=16> */
.L_x_2867:
[----:B------:R-:W-:Y:S05]  /*a0e0*/  BRA `(.L_x_2839) ;  /* 0x0000000000187947 */ /* 0x000fea0003800000 */
.L_x_2866:
[----:B------:R-:W-:Y:S01]  /*a0f0*/  LOP3.LUT R4, R19, 0xffff, RZ, 0xc0, !PT ;  /* 0x0000ffff13047812 */ /* 0x000fe200078ec0ff */
[----:B------:R-:W-:-:S05]  /*a100*/  IMAD.MOV.U32 R5, RZ, RZ, RZ ;  /* 0x000000ffff057224 */ /* 0x000fca00078e00ff */
[----:B------:R1:W-:Y:S01]  /*a110*/  STG.E.64 desc[UR36][R8.64], R4 ;  /* 0x0000000408007986 */ /* 0x0003e2000c101b24 */
[----:B------:R-:W-:Y:S05]  /*a120*/  BRA `(.L_x_2839) ;  /* 0x0000000000087947 */ /* 0x000fea0003800000 */
.L_x_2865:
[----:B------:R-:W-:-:S05]  /*a130*/  LOP3.LUT R19, R19, 0xffff, RZ, 0xc0, !PT ;  /* 0x0000ffff13137812 */ /* 0x000fca00078ec0ff */
[----:B------:R0:W-:Y:S02]  /*a140*/  STG.E desc[UR36][R8.64], R19 ;  /* 0x0000001308007986 */ /* 0x0001e4000c101924 */
.L_x_2839:
        /* <DEDUP_REMOVED lines=23> */
.L_x_2871:
[----:B------:R0:W-:Y:S01]  /*a2c0*/  STG.E.U8 desc[UR36][R8.64], R24 ;  /* 0x0000001808007986 */ /* 0x0001e2000c101124 */
[----:B------:R-:W-:Y:S05]  /*a2d0*/  BRA `(.L_x_2873) ;  /* 0x0000000c00587947 */ /* 0x000fea0003800000 */
.L_x_2870:
        /* <DEDUP_REMOVED lines=10> */
.L_x_2875:
[----:B------:R-:W-:-:S05]  /*a380*/  LOP3.LUT R3, R24, 0xffff, RZ, 0xc0, !PT ;  /* 0x0000ffff18037812 */ /* 0x000fca00078ec0ff */
[----:B------:R0:W-:Y:S01]  /*a390*/  STG.E desc[UR36][R8.64], R3 ;  /* 0x0000000308007986 */ /* 0x0001e2000c101924 */
[----:B------:R-:W-:Y:S05]  /*a3a0*/  BRA `(.L_x_2873) ;  /* 0x0000000c00247947 */ /* 0x000fea0003800000 */
.L_x_2874:
[----:B------:R0:W-:Y:S01]  /*a3b0*/  STG.E.U16 desc[UR36][R8.64], R24 ;  /* 0x0000001808007986 */ /* 0x0001e2000c101524 */
[----:B------:R-:W-:Y:S05]  /*a3c0*/  BRA `(.L_x_2873) ;  /* 0x0000000c001c7947 */ /* 0x000fea0003800000 */
.L_x_2869:
        /* <DEDUP_REMOVED lines=9> */
.L_x_2877:
[----:B------:R-:W0:Y:S02]  /*a460*/  I2F.S16 R0, R24 ;  /* 0x0000001800007306 */ /* 0x000e240000101400 */
[----:B0-----:R-:W-:-:S05]  /*a470*/  F2FP.F16.F32.PACK_AB R0, RZ, R0 ;  /* 0x00000000ff00723e */ /* 0x001fca00000000ff */
[----:B------:R0:W-:Y:S01]  /*a480*/  STG.E.U16 desc[UR36][R8.64], R0 ;  /* 0x0000000008007986 */ /* 0x0001e2000c101524 */
[----:B------:R-:W-:Y:S05]  /*a490*/  BRA `(.L_x_2873) ;  /* 0x0000000800e87947 */ /* 0x000fea0003800000 */
.L_x_2876:
        /* <DEDUP_REMOVED lines=10> */
.L_x_2879:
[----:B------:R-:W0:Y:S02]  /*a540*/  I2F.S16 R24, R24 ;  /* 0x0000001800187306 */ /* 0x000e240000101400 */
[----:B0-----:R-:W-:-:S04]  /*a550*/  F2FP.F16.F32.PACK_AB R3, RZ, R24 ;  /* 0x00000018ff03723e */ /* 0x001fc800000000ff */
[----:B------:R-:W-:-:S05]  /*a560*/  PRMT R3, R3, 0x5410, RZ ;  /* 0x0000541003037816 */ /* 0x000fca00000000ff */
[----:B------:R3:W-:Y:S01]  /*a570*/  STG.E desc[UR36][R8.64], R3 ;  /* 0x0000000308007986 */ /* 0x0007e2000c101924 */
[----:B------:R-:W-:Y:S05]  /*a580*/  BRA `(.L_x_2873) ;  /* 0x0000000800ac7947 */ /* 0x000fea0003800000 */
.L_x_2878:
[----:B------:R-:W0:Y:S02]  /*a590*/  I2F.F64.S16 R24, R24 ;  /* 0x0000001800187312 */ /* 0x000e240000101c00 */
[----:B0-----:R4:W-:Y:S01]  /*a5a0*/  STG.E.64 desc[UR36][R8.64], R24 ;  /* 0x0000001808007986 */ /* 0x0019e2000c101b24 */
[----:B------:R-:W-:Y:S05]  /*a5b0*/  BRA `(.L_x_2873) ;  /* 0x0000000800a07947 */ /* 0x000fea0003800000 */
.L_x_2868:
        /* <DEDUP_REMOVED lines=10> */
.L_x_2882:
[----:B------:R-:W0:Y:S01]  /*a660*/  I2F.F64.S16 R4, R24 ;  /* 0x0000001800047312 */ /* 0x000e220000101c00 */
[----:B------:R-:W-:-:S05]  /*a670*/  CS2R R6, SRZ ;  /* 0x0000000000067805 */ /* 0x000fca000001ff00 */
[----:B0-----:R0:W-:Y:S01]  /*a680*/  STG.E.128 desc[UR36][R8.64], R4 ;  /* 0x0000000408007986 */ /* 0x0011e2000c101d24 */
[----:B------:R-:W-:Y:S05]  /*a690*/  BRA `(.L_x_2873) ;  /* 0x0000000800687947 */ /* 0x000fea0003800000 */
.L_x_2881:
        /* <DEDUP_REMOVED lines=21> */
.L_x_2886:
[----:B------:R-:W-:Y:S05]  /*a7f0*/  BSYNC B0 ;  /* 0x0000000000007941 */ /* 0x000fea0003800000 */
.L_x_2885:
[----:B------:R-:W-:-:S05]  /*a800*/  LOP3.LUT R5, R0, R5, RZ, 0xfc, !PT ;  /* 0x0000000500057212 */ /* 0x000fca00078efcff */
[----:B------:R0:W-:Y:S01]  /*a810*/  STG.E.U8 desc[UR36][R8.64], R5 ;  /* 0x0000000508007986 */ /* 0x0001e2000c101124 */
[----:B------:R-:W-:Y:S05]  /*a820*/  BRA `(.L_x_2873) ;  /* 0x0000000800047947 */ /* 0x000fea0003800000 */
.L_x_2884:
        /* <DEDUP_REMOVED lines=13> */
.L_x_2888:
[----:B------:R-:W-:Y:S01]  /*a900*/  IMAD.MOV.U32 R0, RZ, RZ, 0x7f ;  /* 0x0000007fff007424 */ /* 0x000fe200078e00ff */
[----:B------:R-:W-:-:S04]  /*a910*/  ISETP.GT.U32.AND P0, PT, R3, 0x7f800000, PT ;  /* 0x7f8000000300780c */ /* 0x000fc80003f04070 */
[----:B------:R-:W-:-:S09]  /*a920*/  SEL R0, R0, 0x7c, P0 ;  /* 0x0000007c00007807 */ /* 0x000fd20000000000 */
.L_x_2889:
[----:B------:R-:W-:Y:S05]  /*a930*/  BSYNC B0 ;  /* 0x0000000000007941 */ /* 0x000fea0003800000 */
.L_x_2887:
[----:B------:R-:W-:-:S04]  /*a940*/  LOP3.LUT R3, R5, 0x80000000, RZ, 0xc0, !PT ;  /* 0x8000000005037812 */ /* 0x000fc800078ec0ff */
[----:B------:R-:W-:-:S04]  /*a950*/  SHF.R.U32.HI R3, RZ, 0x18, R3 ;  /* 0x00000018ff037819 */ /* 0x000fc80000011603 */
[----:B------:R-:W-:-:S05]  /*a960*/  LOP3.LUT R3, R0, R3, RZ, 0xfc, !PT ;  /* 0x0000000300037212 */ /* 0x000fca00078efcff */
[----:B------:R0:W-:Y:S01]  /*a970*/  STG.E.U8 desc[UR36][R8.64], R3 ;  /* 0x0000000308007986 */ /* 0x0001e2000c101124 */
[----:B------:R-:W-:Y:S05]  /*a980*/  BRA `(.L_x_2873) ;  /* 0x0000000400ac7947 */ /* 0x000fea0003800000 */
.L_x_2883:
[----:B------:R-:W0:Y:S02]  /*a990*/  I2F.S16 R0, R24 ;  /* 0x0000001800007306 */ /* 0x000e240000101400 */
[----:B0-----:R-:W-:-:S05]  /*a9a0*/  F2FP.BF16.F32.PACK_AB R0, RZ, R0 ;  /* 0x00000000ff00723e */ /* 0x001fca00000010ff */
[----:B------:R0:W-:Y:S01]  /*a9b0*/  STG.E.U16 desc[UR36][R8.64], R0 ;  /* 0x0000000008007986 */ /* 0x0001e2000c101524 */
[----:B------:R-:W-:Y:S05]  /*a9c0*/  BRA `(.L_x_2873) ;  /* 0x00000004009c7947 */ /* 0x000fea0003800000 */
.L_x_2880:
        /* <DEDUP_REMOVED lines=10> */
.L_x_2892:
        /* <DEDUP_REMOVED lines=17> */
.L_x_2895:
[----:B------:R-:W-:-:S04]  /*ab80*/  LOP3.LUT R3, R5, 0x80000000, RZ, 0xc0, !PT ;  /* 0x8000000005037812 */ /* 0x000fc800078ec0ff */
[----:B------:R-:W-:-:S04]  /*ab90*/  SHF.R.U32.HI R3, RZ, 0x18, R3 ;  /* 0x00000018ff037819 */ /* 0x000fc80000011603 */
[----:B------:R-:W-:-:S04]  /*aba0*/  LOP3.LUT R0, R0, R3, RZ, 0xfc, !PT ;  /* 0x0000000300007212 */ /* 0x000fc800078efcff */
[----:B------:R-:W-:-:S07]  /*abb0*/  PRMT R4, R0, 0x7610, R4 ;  /* 0x0000761000047816 */ /* 0x000fce0000000004 */
.L_x_2894:
[----:B------:R-:W-:Y:S05]  /*abc0*/  BSYNC B0 ;  /* 0x0000000000007941 */ /* 0x000fea0003800000 */
.L_x_2893:
[----:B------:R0:W-:Y:S01]  /*abd0*/  STG.E.U8 desc[UR36][R8.64], R4 ;  /* 0x0000000408007986 */ /* 0x0001e2000c101124 */
[----:B------:R-:W-:Y:S05]  /*abe0*/  BRA `(.L_x_2873) ;  /* 0x0000000400147947 */ /* 0x000fea0003800000 */
.L_x_2891:
        /* <DEDUP_REMOVED lines=17> */
.L_x_2898:
[----:B------:R-:W-:-:S04]  /*ad00*/  LOP3.LUT R3, R5, 0x80000000, RZ, 0xc0, !PT ;  /* 0x8000000005037812 */ /* 0x000fc800078ec0ff */
[----:B------:R-:W-:-:S04]  /*ad10*/  SHF.R.U32.HI R3, RZ, 0x18, R3 ;  /* 0x00000018ff037819 */ /* 0x000fc80000011603 */
[----:B------:R-:W-:-:S04]  /*ad20*/  LOP3.LUT R0, R0, R3, RZ, 0xfc, !PT ;  /* 0x0000000300007212 */ /* 0x000fc800078efcff */
[----:B------:R-:W-:-:S07]  /*ad30*/  PRMT R4, R0, 0x7610, R4 ;  /* 0x0000761000047816 */ /* 0x000fce0000000004 */
.L_x_2897:
[----:B------:R-:W-:Y:S05]  /*ad40*/  BSYNC B0 ;  /* 0x0000000000007941 */ /* 0x000fea0003800000 */
.L_x_2896:
[----:B------:R0:W-:Y:S01]  /*ad50*/  STG.E.U8 desc[UR36][R8.64], R4 ;  /* 0x0000000408007986 */ /* 0x0001e2000c101124 */
[----:B------:R-:W-:Y:S05]  /*ad60*/  BRA `(.L_x_2873) ;  /* 0x0000000000b47947 */ /* 0x000fea0003800000 */
.L_x_2890:
        /* <DEDUP_REMOVED lines=22> */
.L_x_2872:
        /* <DEDUP_REMOVED lines=16> */
.L_x_2901:
[----:B------:R-:W-:Y:S05]  /*afd0*/  BRA `(.L_x_2873) ;  /* 0x0000000000187947 */ /* 0x000fea0003800000 */
.L_x_2900:
[----:B------:R-:W-:Y:S01]  /*afe0*/  LOP3.LUT R24, R24, 0xffff, RZ, 0xc0, !PT ;  /* 0x0000ffff18187812 */ /* 0x000fe200078ec0ff */
[----:B------:R-:W-:-:S05]  /*aff0*/  IMAD.MOV.U32 R25, RZ, RZ, RZ ;  /* 0x000000ffff197224 */ /* 0x000fca00078e00ff */
[----:B------:R0:W-:Y:S01]  /*b000*/  STG.E.64 desc[UR36][R8.64], R24 ;  /* 0x0000001808007986 */ /* 0x0001e2000c101b24 */
[----:B------:R-:W-:Y:S05]  /*b010*/  BRA `(.L_x_2873) ;  /* 0x0000000000087947 */ /* 0x000fea0003800000 */
.L_x_2899:
[----:B------:R-:W-:-:S05]  /*b020*/  LOP3.LUT R3, R24, 0xffff, RZ, 0xc0, !PT ;  /* 0x0000ffff18037812 */ /* 0x000fca00078ec0ff */
[----:B------:R0:W-:Y:S02]  /*b030*/  STG.E desc[UR36][R8.64], R3 ;  /* 0x0000000308007986 */ /* 0x0001e4000c101924 */
.L_x_2873:
[----:B------:R-:W-:-:S07]  /*b040*/  VIADD R17, R17, 0x80 ;  /* 0x0000008011117836 */ /* 0x000fce0000000000 */
.L_x_2833:
[----:B------:R-:W-:Y:S05]  /*b050*/  BSYNC B6 ;  /* 0x0000000000067941 */ /* 0x000fea0003800000 */
.L_x_2832:
[----:B------:R-:W-:-:S13]  /*b060*/  ISETP.GE.AND P0, PT, R17, R22, PT ;  /* 0x000000161100720c */ /* 0x000fda0003f06270 */
[----:B------:R-:W-:Y:S05]  /*b070*/  @P0 EXIT ;  /* 0x000000000000094d */ /* 0x000fea0003800000 */
[----:B01234-:R-:W0:Y:S01]  /*b080*/  LDC.64 R4, c[0x0][0x218] ;  /* 0x00008600ff047b82 */ /* 0x01fe220000000a00 */
        /* <DEDUP_REMOVED lines=18> */
.L_x_2905:
[----:B------:R-:W-:Y:S01]  /*b1b0*/  STG.E.U8 desc[UR36][R2.64], R26 ;  /* 0x0000001a02007986 */ /* 0x000fe2000c101124 */
[----:B------:R-:W-:Y:S05]  /*b1c0*/  EXIT ;  /* 0x000000000000794d */ /* 0x000fea0003800000 */
.L_x_2904:
        /* <DEDUP_REMOVED lines=8> */
[----:B------:R-:W-:Y:S01]  /*b250*/  STG.E.64 desc[UR36][R2.64], R26 ;  /* 0x0000001a02007986 */ /* 0x000fe2000c101b24 */
[----:B------:R-:W-:Y:S05]  /*b260*/  EXIT ;  /* 0x000000000000794d */ /* 0x000fea0003800000 */
.L_x_2908:
[----:B------:R-:W-:-:S05]  /*b270*/  LOP3.LUT R5, R26, 0xffff, RZ, 0xc0, !PT ;  /* 0x0000ffff1a057812 */ /* 0x000fca00078ec0ff */
[----:B------:R-:W-:Y:S01]  /*b280*/  STG.E desc[UR36][R2.64], R5 ;  /* 0x0000000502007986 */ /* 0x000fe2000c101924 */
[----:B------:R-:W-:Y:S05]  /*b290*/  EXIT ;  /* 0x000000000000794d */ /* 0x000fea0003800000 */
.L_x_2907:
[----:B------:R-:W-:Y:S01]  /*b2a0*/  STG.E.U16 desc[UR36][R2.64], R26 ;  /* 0x0000001a02007986 */ /* 0x000fe2000c101524 */
[----:B------:R-:W-:Y:S05]  /*b2b0*/  EXIT ;  /* 0x000000000000794d */ /* 0x000fea0003800000 */
.L_x_2903:
[----:B------:R-:W-:-:S13]  /*b2c0*/  ISETP.GT.AND P0, PT, R0, 0x6, PT ;  /* 0x000000060000780c */ /* 0x000fda0003f04270 */
[----:B------:R-:W-:Y:S05]  /*b2d0*/  @P0 BRA `(.L_x_2909) ;  /* 0x00000000002c0947 */ /* 0x000fea0003800000 */
[----:B------:R-:W-:-:S13]  /*b2e0*/  ISETP.NE.AND P0, PT, R0, 0x5, PT ;  /* 0x000000050000780c */ /* 0x000fda0003f05270 */
[----:B------:R-:W-:Y:S05]  /*b2f0*/  @!P0 BRA `(.L_x_2910) ;  /* 0x0000000000148947 */ /* 0x000fea0003800000 */
[----:B------:R-:W-:-:S13]  /*b300*/  ISETP.NE.AND P0, PT, R0, 0x6, PT ;  /* 0x000000060000780c */ /* 0x000fda0003f05270 */
[----:B------:R-:W-:Y:S05]  /*b310*/  @P0 BRA `(.L_x_2906) ;  /* 0x0000000800a80947 */ /* 0x000fea0003800000 */
[----:B------:R-:W0:Y:S02]  /*b320*/  I2F.S16 R5, R26 ;  /* 0x0000001a00057306 */ /* 0x000e240000101400 */
[----:B0-----:R-:W-:Y:S01]  /*b330*/  STG.E desc[UR36][R2.64], R5 ;  /* 0x0000000502007986 */ /* 0x001fe2000c101924 */
[----:B------:R-:W-:Y:S05]  /*b340*/  EXIT ;  /* 0x000000000000794d */ /* 0x000fea0003800000 */
.L_x_2910:
[----:B------:R-:W0:Y:S02]  /*b350*/  I2F.S16 R0, R26 ;  /* 0x0000001a00007306 */ /* 0x000e240000101400 */
[----:B0-----:R-:W-:-:S05]  /*b360*/  F2FP.F16.F32.PACK_AB R0, RZ, R0 ;  /* 0x00000000ff00723e */ /* 0x001fca00000000ff */
[----:B------:R-:W-:Y:S01]  /*b370*/  STG.E.U16 desc[UR36][R2.64], R0 ;  /* 0x0000000002007986 */ /* 0x000fe2000c101524 */
[----:B------:R-:W-:Y:S05]  /*b380*/  EXIT ;  /* 0x000000000000794d */ /* 0x000fea0003800000 */
.L_x_2909:
        /* <DEDUP_REMOVED lines=8> */
[----:B0-----:R-:W-:Y:S01]  /*b410*/  STG.E.64 desc[UR36][R2.64], R26 ;  /* 0x0000001a02007986 */ /* 0x001fe2000c101b24 */
[----:B------:R-:W-:Y:S05]  /*b420*/  EXIT ;  /* 0x000000000000794d */ /* 0x000fea0003800000 */
.L_x_2912:
[----:B------:R-:W0:Y:S02]  /*b430*/  I2F.S16 R26, R26 ;  /* 0x0000001a001a7306 */ /* 0x000e240000101400 */
[----:B0-----:R-:W-:-:S04]  /*b440*/  F2FP.F16.F32.PACK_AB R5, RZ, R26 ;  /* 0x0000001aff05723e */ /* 0x001fc800000000ff */
[----:B------:R-:W-:-:S05]  /*b450*/  PRMT R5, R5, 0x5410, RZ ;  /* 0x0000541005057816 */ /* 0x000fca00000000ff */
[----:B------:R-:W-:Y:S01]  /*b460*/  STG.E desc[UR36][R2.64], R5 ;  /* 0x0000000502007986 */ /* 0x000fe2000c101924 */
[----:B------:R-:W-:Y:S05]  /*b470*/  EXIT ;  /* 0x000000000000794d */ /* 0x000fea0003800000 */
.L_x_2911:
[----:B------:R-:W0:Y:S02]  /*b480*/  I2F.F64.S16 R26, R26 ;  /* 0x0000001a001a7312 */ /* 0x000e240000101c00 */
[----:B0-----:R-:W-:Y:S01]  /*b490*/  STG.E.64 desc[UR36][R2.64], R26 ;  /* 0x0000001a02007986 */ /* 0x001fe2000c101b24 */
[----:B------:R-:W-:Y:S05]  /*b4a0*/  EXIT ;  /* 0x000000000000794d */ /* 0x000fea0003800000 */
.L_x_2902:
        /* <DEDUP_REMOVED lines=10> */
.L_x_2915:
[----:B------:R-:W0:Y:S01]  /*b550*/  I2F.F64.S16 R4, R26 ;  /* 0x0000001a00047312 */ /* 0x000e220000101c00 */
[----:B------:R-:W-:-:S05]  /*b560*/  CS2R R6, SRZ ;  /* 0x0000000000067805 */ /* 0x000fca000001ff00 */
[----:B0-----:R-:W-:Y:S01]  /*b570*/  STG.E.128 desc[UR36][R2.64], R4 ;  /* 0x0000000402007986 */ /* 0x001fe2000c101d24 */
[----:B------:R-:W-:Y:S05]  /*b580*/  EXIT ;  /* 0x000000000000794d */ /* 0x000fea0003800000 */
.L_x_2914:
        /* <DEDUP_REMOVED lines=21> */
.L_x_2919:
[----:B------:R-:W-:Y:S05]  /*b6e0*/  BSYNC B0 ;  /* 0x0000000000007941 */ /* 0x000fea0003800000 */
.L_x_2918:
[----:B------:R-:W-:-:S05]  /*b6f0*/  LOP3.LUT R5, R0, R5, RZ, 0xfc, !PT ;  /* 0x0000000500057212 */ /* 0x000fca00078efcff */
[----:B------:R-:W-:Y:S01]  /*b700*/  STG.E.U8 desc[UR36][R2.64], R5 ;  /* 0x0000000502007986 */ /* 0x000fe2000c101124 */
[----:B------:R-:W-:Y:S05]  /*b710*/  EXIT ;  /* 0x000000000000794d */ /* 0x000fea0003800000 */
.L_x_2917:
        /* <DEDUP_REMOVED lines=13> */
.L_x_2921:
[----:B------:R-:W-:Y:S01]  /*b7f0*/  IMAD.MOV.U32 R0, RZ, RZ, 0x7f ;  /* 0x0000007fff007424 */ /* 0x000fe200078e00ff */
[----:B------:R-:W-:-:S04]  /*b800*/  ISETP.GT.U32.AND P0, PT, R4, 0x7f800000, PT ;  /* 0x7f8000000400780c */ /* 0x000fc80003f04070 */
[----:B------:R-:W-:-:S09]  /*b810*/  SEL R0, R0, 0x7c, P0 ;  /* 0x0000007c00007807 */ /* 0x000fd20000000000 */
.L_x_2922:
[----:B------:R-:W-:Y:S05]  /*b820*/  BSYNC B0 ;  /* 0x0000000000007941 */ /* 0x000fea0003800000 */
.L_x_2920:
[----:B------:R-:W-:-:S04]  /*b830*/  LOP3.LUT R4, R5, 0x80000000, RZ, 0xc0, !PT ;  /* 0x8000000005047812 */ /* 0x000fc800078ec0ff */
[----:B------:R-:W-:-:S04]  /*b840*/  SHF.R.U32.HI R5, RZ, 0x18, R4 ;  /* 0x00000018ff057819 */ /* 0x000fc80000011604 */
[----:B------:R-:W-:-:S05]  /*b850*/  LOP3.LUT R5, R0, R5, RZ, 0xfc, !PT ;  /* 0x0000000500057212 */ /* 0x000fca00078efcff */
[----:B------:R-:W-:Y:S01]  /*b860*/  STG.E.U8 desc[UR36][R2.64], R5 ;  /* 0x0000000502007986 */ /* 0x000fe2000c101124 */
[----:B------:R-:W-:Y:S05]  /*b870*/  EXIT ;  /* 0x000000000000794d */ /* 0x000fea0003800000 */
.L_x_2916:
[----:B------:R-:W0:Y:S02]  /*b880*/  I2F.S16 R0, R26 ;  /* 0x0000001a00007306 */ /* 0x000e240000101400 */
[----:B0-----:R-:W-:-:S05]  /*b890*/  F2FP.BF16.F32.PACK_AB R0, RZ, R0 ;  /* 0x00000000ff00723e */ /* 0x001fca00000010ff */
[----:B------:R-:W-:Y:S01]  /*b8a0*/  STG.E.U16 desc[UR36][R2.64], R0 ;  /* 0x0000000002007986 */ /* 0x000fe2000c101524 */
[----:B------:R-:W-:Y:S05]  /*b8b0*/  EXIT ;  /* 0x000000000000794d */ /* 0x000fea0003800000 */
.L_x_2913:
        /* <DEDUP_REMOVED lines=10> */
.L_x_2925:
        /* <DEDUP_REMOVED lines=17> */
.L_x_2928:
[----:B------:R-:W-:-:S04]  /*ba70*/  LOP3.LUT R0, R7, 0x80000000, RZ, 0xc0, !PT ;  /* 0x8000000007007812 */ /* 0x000fc800078ec0ff */
[----:B------:R-:W-:-:S04]  /*ba80*/  SHF.R.U32.HI R5, RZ, 0x18, R0 ;  /* 0x00000018ff057819 */ /* 0x000fc80000011600 */
[----:B------:R-:W-:-:S04]  /*ba90*/  LOP3.LUT R4, R4, R5, RZ, 0xfc, !PT ;  /* 0x0000000504047212 */ /* 0x000fc800078efcff */
[----:B------:R-:W-:-:S07]  /*baa0*/  PRMT R0, R4, 0x7610, R0 ;  /* 0x0000761004007816 */ /* 0x000fce0000000000 */
.L_x_2927:
[----:B------:R-:W-:Y:S05]  /*bab0*/  BSYNC B0 ;  /* 0x0000000000007941 */ /* 0x000fea0003800000 */
.L_x_2926:
[----:B------:R-:W-:Y:S01]  /*bac0*/  STG.E.U8 desc[UR36][R2.64], R0 ;  /* 0x0000000002007986 */ /* 0x000fe2000c101124 */
[----:B------:R-:W-:Y:S05]  /*bad0*/  EXIT ;  /* 0x000000000000794d */ /* 0x000fea0003800000 */
.L_x_2924:
        /* <DEDUP_REMOVED lines=17> */
.L_x_2931:
[----:B------:R-:W-:-:S04]  /*bbf0*/  LOP3.LUT R0, R7, 0x80000000, RZ, 0xc0, !PT ;  /* 0x8000000007007812 */ /* 0x000fc800078ec0ff */
[----:B------:R-:W-:-:S04]  /*bc00*/  SHF.R.U32.HI R5, RZ, 0x18, R0 ;  /* 0x00000018ff057819 */ /* 0x000fc80000011600 */
[----:B------:R-:W-:-:S04]  /*bc10*/  LOP3.LUT R4, R4, R5, RZ, 0xfc, !PT ;  /* 0x0000000504047212 */ /* 0x000fc800078efcff */
[----:B------:R-:W-:-:S07]  /*bc20*/  PRMT R0, R4, 0x7610, R0 ;  /* 0x0000761004007816 */ /* 0x000fce0000000000 */
.L_x_2930:
[----:B------:R-:W-:Y:S05]  /*bc30*/  BSYNC B0 ;  /* 0x0000000000007941 */ /* 0x000fea0003800000 */
.L_x_2929:
[----:B------:R-:W-:Y:S01]  /*bc40*/  STG.E.U8 desc[UR36][R2.64], R0 ;  /* 0x0000000002007986 */ /* 0x000fe2000c101124 */
[----:B------:R-:W-:Y:S05]  /*bc50*/  EXIT ;  /* 0x000000000000794d */ /* 0x000fea0003800000 */
.L_x_2923:
        /* <DEDUP_REMOVED lines=22> */
.L_x_2906:
        /* <DEDUP_REMOVED lines=16> */
.L_x_2934:
[----:B------:R-:W-:Y:S05]  /*bec0*/  EXIT ;  /* 0x000000000000794d */ /* 0x000fea0003800000 */
.L_x_2933:
[----:B------:R-:W-:Y:S01]  /*bed0*/  LOP3.LUT R26, R26, 0xffff, RZ, 0xc0, !PT ;  /* 0x0000ffff1a1a7812 */ /* 0x000fe200078ec0ff */
[----:B------:R-:W-:-:S05]  /*bee0*/  IMAD.MOV.U32 R27, RZ, RZ, RZ ;  /* 0x000000ffff1b7224 */ /* 0x000fca00078e00ff */
[----:B------:R-:W-:Y:S01]  /*bef0*/  STG.E.64 desc[UR36][R2.64], R26 ;  /* 0x0000001a02007986 */ /* 0x000fe2000c101b24 */
[----:B------:R-:W-:Y:S05]  /*bf00*/  EXIT ;  /* 0x000000000000794d */ /* 0x000fea0003800000 */
.L_x_2932:
[----:B------:R-:W-:-:S05]  /*bf10*/  LOP3.LUT R5, R26, 0xffff, RZ, 0xc0, !PT ;  /* 0x0000ffff1a057812 */ /* 0x000fca00078ec0ff */
[----:B------:R-:W-:Y:S01]  /*bf20*/  STG.E desc[UR36][R2.64], R5 ;  /* 0x0000000502007986 */ /* 0x000fe2000c101924 */
[----:B------:R-:W-:Y:S05]  /*bf30*/  EXIT ;  /* 0x000000000000794d */ /* 0x000fea0003800000 */
.L_x_2935:
        /* <DEDUP_REMOVED lines=12> */
.L_x_32037:


//--------------------- .text._ZN2at6native18elementwise_kernelILi128ELi4EZNS0_22gpu_kernel_impl_nocastINS0_13BinaryFunctorIbbbZZZNS0_21heaviside_kernel_cudaERNS_18TensorIteratorBaseEENKUlvE_clEvENKUlvE7_clEvEUlbbE_EEEEvS5_RKT_EUliE_EEviT1_ --------------------------
	.section	.text._ZN2at6native18elementwise_kernelILi128ELi4EZNS0_22gpu_kernel_impl_nocastINS0_13BinaryFunctorIbbbZZZNS0_21heaviside_kernel_cudaERNS_18TensorIteratorBaseEENKUlvE_clEvENKUlvE7_clEvEUlbbE_EEEEvS5_RKT_EUliE_EEviT1_,"ax",@progbits
	.align	128
        .global         _ZN2at6native18elementwise_kernelILi128ELi4EZNS0_22gpu_kernel_impl_nocastINS0_13BinaryFunctorIbbbZZZNS0_21heaviside_kernel_cudaERNS_18TensorIteratorBaseEENKUlvE_clEvENKUlvE7_clEvEUlbbE_EEEEvS5_RKT_EUliE_EEviT1_
        .type           _ZN2at6native18elementwise_kernelILi128ELi4EZNS0_22gpu_kernel_impl_nocastINS0_13BinaryFunctorIbbbZZZNS0_21heaviside_kernel_cudaERNS_18TensorIteratorBaseEENKUlvE_clEvENKUlvE7_clEvEUlbbE_EEEEvS5_RKT_EUliE_EEviT1_,@function
        .size           _ZN2at6native18elementwise_kernelILi128ELi4EZNS0_22gpu_kernel_impl_nocastINS0_13BinaryFunctorIbbbZZZNS0_21heaviside_kernel_cudaERNS_18TensorIteratorBaseEENKUlvE_clEvENKUlvE7_clEvEUlbbE_EEEEvS5_RKT_EUliE_EEviT1_,(.L_x_32038 - _ZN2at6native18elementwise_kernelILi128ELi4EZNS0_22gpu_kernel_impl_nocastINS0_13BinaryFunctorIbbbZZZNS0_21heaviside_kernel_cudaERNS_18TensorIteratorBaseEENKUlvE_clEvENKUlvE7_clEvEUlbbE_EEEEvS5_RKT_EUliE_EEviT1_)
        .other          _ZN2at6native18elementwise_kernelILi128ELi4EZNS0_22gpu_kernel_impl_nocastINS0_13BinaryFunctorIbbbZZZNS0_21heaviside_kernel_cudaERNS_18TensorIteratorBaseEENKUlvE_clEvENKUlvE7_clEvEUlbbE_EEEEvS5_RKT_EUliE_EEviT1_,@"STO_CUDA_ENTRY STV_DEFAULT"
_ZN2at6native18elementwise_kernelILi128ELi4EZNS0_22gpu_kernel_impl_nocastINS0_13BinaryFunctorIbbbZZZNS0_21heaviside_kernel_cudaERNS_18TensorIteratorBaseEENKUlvE_clEvENKUlvE7_clEvEUlbbE_EEEEvS5_RKT_EUliE_EEviT1_:
.text._ZN2at6native18elementwise_kernelILi128ELi4EZNS0_22gpu_kernel_impl_nocastINS0_13BinaryFunctorIbbbZZZNS0_21heaviside_kernel_cudaERNS_18TensorIteratorBaseEENKUlvE_clEvENKUlvE7_clEvEUlbbE_EEEEvS5_RKT_EUliE_EEviT1_:
        /* <DEDUP_REMOVED lines=363> */
.L_x_2938:
[----:B------:R-:W-:Y:S01]  /*16b0*/  ULDC.64 UR8, c[0x0][0x480] ;  /* 0x0001200000087ab9 */ /* 0x000fe20000000a00 */
[----:B------:R-:W-:Y:S01]  /*16c0*/  ULDC.64 UR10, c[0x0][0x488] ;  /* 0x00012200000a7ab9 */ /* 0x000fe20000000a00 */
[----:B------:R-:W-:Y:S02]  /*16d0*/  IADD3 R8, P0, R0, UR8, RZ ;  /* 0x0000000800087c10 */ /* 0x000fe4000ff1e0ff */
[----:B------:R-:W-:Y:S02]  /*16e0*/  IADD3 R6, P1, R2, UR10, RZ ;  /* 0x0000000a02067c10 */ /* 0x000fe4000ff3e0ff */
[----:B------:R-:W-:Y:S01]  /*16f0*/  IADD3.X R9, RZ, UR9, RZ, P0, !PT ;  /* 0x00000009ff097c10 */ /* 0x000fe200087fe4ff */
[----:B------:R-:W-:Y:S01]  /*1700*/  ULDC.64 UR8, c[0x0][0x478] ;  /* 0x00011e0000087ab9 */ /* 0x000fe20000000a00 */
[----:B------:R-:W-:-:S04]  /*1710*/  IADD3.X R7, RZ, UR11, RZ, P1, !PT ;  /* 0x0000000bff077c10 */ /* 0x000fc80008ffe4ff */
[----:B------:R-:W2:Y:S04]  /*1720*/  LDG.E.U8 R9, desc[UR4][R8.64] ;  /* 0x0000000408097981 */ /* 0x000ea8000c1e1100 */
[----:B------:R-:W2:Y:S01]  /*1730*/  LDG.E.U8 R6, desc[UR4][R6.64] ;  /* 0x0000000406067981 */ /* 0x000ea2000c1e1100 */
[----:B------:R-:W-:-:S04]  /*1740*/  IADD3 R4, P1, R5, UR8, RZ ;  /* 0x0000000805047c10 */ /* 0x000fc8000ff3e0ff */
[----:B------:R-:W-:Y:S02]  /*1750*/  IADD3.X R5, RZ, UR9, RZ, P1, !PT ;  /* 0x00000009ff057c10 */ /* 0x000fe40008ffe4ff */
[----:B------:R-:W-:Y:S02]  /*1760*/  IADD3 R3, R3, 0x80, RZ ;  /* 0x0000008003037810 */ /* 0x000fe40007ffe0ff */
[----:B--2---:R-:W-:-:S04]  /*1770*/  LOP3.LUT P0, RZ, R6, 0xff, R9, 0xc8, !PT ;  /* 0x000000ff06ff7812 */ /* 0x004fc8000780c809 */
[----:B------:R-:W-:-:S05]  /*1780*/  SEL R11, RZ, 0x1, !P0 ;  /* 0x00000001ff0b7807 */ /* 0x000fca0004000000 */
[----:B------:R0:W-:Y:S04]  /*1790*/  STG.E.U8 desc[UR4][R4.64], R11 ;  /* 0x0000000b04007986 */ /* 0x0001e8000c101104 */
.L_x_2937:
[----:B------:R-:W-:Y:S05]  /*17a0*/  BSYNC B0 ;  /* 0x0000000000007941 */ /* 0x000fea0003800000 */
.L_x_2936:
        /* <DEDUP_REMOVED lines=356> */
.L_x_2941:
        /* <DEDUP_REMOVED lines=14> */
[----:B------:R1:W-:Y:S01]  /*2ed0*/  STG.E.U8 desc[UR4][R4.64], R11 ;  /* 0x0000000b04007986 */ /* 0x0003e2000c101104 */
[----:B------:R-:W-:-:S13]  /*2ee0*/  ISETP.GE.AND P0, PT, R3, UR6, PT ;  /* 0x0000000603007c0c */ /* 0x000fda000bf06270 */
[----:B-1----:R-:W-:Y:S05]  /*2ef0*/  @P0 BRA `(.L_x_2940) ;  /* 0x0000001400c00947 */ /* 0x002fea0003800000 */
        /* <DEDUP_REMOVED lines=353> */
.L_x_2942:
        /* <DEDUP_REMOVED lines=15> */
.L_x_2940:
[----:B------:R-:W-:Y:S05]  /*4600*/  BSYNC B0 ;  /* 0x0000000000007941 */ /* 0x000fea0003800000 */
.L_x_2939:
[----:B------:R-:W-:-:S13]  /*4610*/  ISETP.GE.AND P0, PT, R3, UR6, PT ;  /* 0x0000000603007c0c */ /* 0x000fda000bf06270 */
[----:B------:R-:W-:Y:S05]  /*4620*/  @P0 EXIT ;  /* 0x000000000000094d */ /* 0x000fea0003800000 */
[----:B01----:R-:W0:Y:S01]  /*4630*/  LDC R4, c[0x0][0x218] ;  /* 0x00008600ff047b82 */ /* 0x003e220000000800 */
        /* <DEDUP_REMOVED lines=352> */
.L_x_2943:
        /* <DEDUP_REMOVED lines=11> */
[----:B--2---:R-:W-:-:S04]  /*5cf0*/  LOP3.LUT P0, RZ, R2, 0xff, R7, 0xc8, !PT ;  /* 0x000000ff02ff7812 */ /* 0x004fc8000780c807 */
[----:B------:R-:W-:-:S05]  /*5d00*/  SEL R9, RZ, 0x1, !P0 ;  /* 0x00000001ff097807 */ /* 0x000fca0004000000 */
[----:B------:R-:W-:Y:S01]  /*5d10*/  STG.E.U8 desc[UR4][R4.64], R9 ;  /* 0x0000000904007986 */ /* 0x000fe2000c101104 */
[----:B------:R-:W-:Y:S05]  /*5d20*/  EXIT ;  /* 0x000000000000794d */ /* 0x000fea0003800000 */
.L_x_2944:
        /* <DEDUP_REMOVED lines=13> */
.L_x_32038:


//--------------------- .text._ZN2at6native27unrolled_elementwise_kernelINS0_13BinaryFunctorIbbbZZZNS0_21heaviside_kernel_cudaERNS_18TensorIteratorBaseEENKUlvE_clEvENKUlvE7_clEvEUlbbE_EESt5arrayIPcLm3EELi4E23TrivialOffsetCalculatorILi2EjESC_ILi1EjENS0_6memory15LoadWithoutCastENSF_16StoreWithoutCastEEEviT_T0_T2_T3_T4_T5_ --------------------------
	.section	.text._ZN2at6native27unrolled_elementwise_kernelINS0_13BinaryFunctorIbbbZZZNS0_21heaviside_kernel_cudaERNS_18TensorIteratorBaseEENKUlvE_clEvENKUlvE7_clEvEUlbbE_EESt5arrayIPcLm3EELi4E23TrivialOffsetCalculatorILi2EjESC_ILi1EjENS0_6memory15LoadWithoutCastENSF_16StoreWithoutCastEEEviT_T0_T2_T3_T4_T5_,"ax",@progbits
	.align	128
        .global         _ZN2at6native27unrolled_elementwise_kernelINS0_13BinaryFunctorIbbbZZZNS0_21heaviside_kernel_cudaERNS_18TensorIteratorBaseEENKUlvE_clEvENKUlvE7_clEvEUlbbE_EESt5arrayIPcLm3EELi4E23TrivialOffsetCalculatorILi2EjESC_ILi1EjENS0_6memory15LoadWithoutCastENSF_16StoreWithoutCastEEEviT_T0_T2_T3_T4_T5_
        .type           _ZN2at6native27unrolled_elementwise_kernelINS0_13BinaryFunctorIbbbZZZNS0_21heaviside_kernel_cudaERNS_18TensorIteratorBaseEENKUlvE_clEvENKUlvE7_clEvEUlbbE_EESt5arrayIPcLm3EELi4E23TrivialOffsetCalculatorILi2EjESC_ILi1EjENS0_6memory15LoadWithoutCastENSF_16StoreWithoutCastEEEviT_T0_T2_T3_T4_T5_,@function
        .size           _ZN2at6native27unrolled_elementwise_kernelINS0_13BinaryFunctorIbbbZZZNS0_21heaviside_kernel_cudaERNS_18TensorIteratorBaseEENKUlvE_clEvENKUlvE7_clEvEUlbbE_EESt5arrayIPcLm3EELi4E23TrivialOffsetCalculatorILi2EjESC_ILi1EjENS0_6memory15LoadWithoutCastENSF_16StoreWithoutCastEEEviT_T0_T2_T3_T4_T5_,(.L_x_32039 - _ZN2at6native27unrolled_elementwise_kernelINS0_13BinaryFunctorIbbbZZZNS0_21heaviside_kernel_cudaERNS_18TensorIteratorBaseEENKUlvE_clEvENKUlvE7_clEvEUlbbE_EESt5arrayIPcLm3EELi4E23TrivialOffsetCalculatorILi2EjESC_ILi1EjENS0_6memory15LoadWithoutCastENSF_16StoreWithoutCastEEEviT_T0_T2_T3_T4_T5_)
        .other          _ZN2at6native27unrolled_elementwise_kernelINS0_13BinaryFunctorIbbbZZZNS0_21heaviside_kernel_cudaERNS_18TensorIteratorBaseEENKUlvE_clEvENKUlvE7_clEvEUlbbE_EESt5arrayIPcLm3EELi4E23TrivialOffsetCalculatorILi2EjESC_ILi1EjENS0_6memory15LoadWithoutCastENSF_16StoreWithoutCastEEEviT_T0_T2_T3_T4_T5_,@"STO_CUDA_ENTRY STV_DEFAULT"
_ZN2at6native27unrolled_elementwise_kernelINS0_13BinaryFunctorIbbbZZZNS0_21heaviside_kernel_cudaERNS_18TensorIteratorBaseEENKUlvE_clEvENKUlvE7_clEvEUlbbE_EESt5arrayIPcLm3EELi4E23TrivialOffsetCalculatorILi2EjESC_ILi1EjENS0_6memory15LoadWithoutCastENSF_16StoreWithoutCastEEEviT_T0_T2_T3_T4_T5_:
.text._ZN2at6native27unrolled_elementwise_kernelINS0_13BinaryFunctorIbbbZZZNS0_21heaviside_kernel_cudaERNS_18TensorIteratorBaseEENKUlvE_clEvENKUlvE7_clEvEUlbbE_EESt5arrayIPcLm3EELi4E23TrivialOffsetCalculatorILi2EjESC_ILi1EjENS0_6memory15LoadWithoutCastENSF_16StoreWithoutCastEEEviT_T0_T2_T3_T4_T5_:
[----:B------:R-:W-:Y:S01]  /*0000*/  LDC R1, c[0x0][0x28] ;  /* 0x00000a00ff017b82 */ /* 0x000fe20000000800 */
[----:B------:R-:W0:Y:S07]  /*0010*/  S2R R0, SR_CTAID.X ;  /* 0x0000000000007919 */ /* 0x000e2e0000002500 */
[----:B------:R-:W0:Y:S01]  /*0020*/  LDC R3, c[0x0][0x210] ;  /* 0x00008400ff037b82 */ /* 0x000e220000000800 */
        /* <DEDUP_REMOVED lines=12> */
[----:B------:R-:W-:Y:S01]  /*00f0*/  @!P5 VIADD R17, R17, 0x80 ;  /* 0x000000801111d836 */ /* 0x000fe20000000000 */
[----:B0-----:R-:W-:-:S04]  /*0100*/  @!P1 IADD3 R24, P0, R9, R24, RZ ;  /* 0x0000001809189210 */ /* 0x001fc80007f1e0ff */
[----:B------:R-:W-:Y:S02]  /*0110*/  ISETP.GE.AND P2, PT, R17, R12, PT ;  /* 0x0000000c1100720c */ /* 0x000fe40003f46270 */
[----:B------:R-:W0:Y:S01]  /*0120*/  @!P5 LDC.64 R2, c[0x0][0x228] ;  /* 0x00008a00ff02db82 */ /* 0x000e220000000a00 */
[----:B------:R-:W-:-:S05]  /*0130*/  @!P1 IMAD.X R25, RZ, RZ, R25, P0 ;  /* 0x000000ffff199224 */ /* 0x000fca00000e0619 */
[----:B------:R-:W3:Y:S05]  /*0140*/  @!P1 LDG.E.U8 R13, desc[UR4][R24.64] ;  /* 0x00000004180d9981 */ /* 0x000eea000c1e1100 */
[----:B------:R-:W4:Y:S01]  /*0150*/  @!P2 LDC.64 R6, c[0x0][0x220] ;  /* 0x00008800ff06ab82 */ /* 0x000f220000000a00 */
[----:B------:R-:W-:Y:S01]  /*0160*/  @!P2 IMAD R21, R0, 0x200, R17 ;  /* 0x000002000015a824 */ /* 0x000fe200078e0211 */
[----:B-1----:R-:W-:Y:S01]  /*0170*/  @!P1 IADD3 R10, P3, R9, R10, RZ ;  /* 0x0000000a090a9210 */ /* 0x002fe20007f7e0ff */
[----:B------:R-:W-:-:S05]  /*0180*/  @!P2 VIADD R17, R17, 0x80 ;  /* 0x000000801111a836 */ /* 0x000fca0000000000 */
[----:B------:R-:W1:Y:S01]  /*0190*/  @!P2 LDC.64 R4, c[0x0][0x228] ;  /* 0x00008a00ff04ab82 */ /* 0x000e620000000a00 */
[----:B--2---:R-:W-:Y:S01]  /*01a0*/  @!P5 IADD3 R18, P4, R23, R18, RZ ;  /* 0x000000121712d210 */ /* 0x004fe20007f9e0ff */
[----:B------:R-:W-:Y:S01]  /*01b0*/  @!P1 IMAD.X R11, RZ, RZ, R11, P3 ;  /* 0x000000ffff0b9224 */ /* 0x000fe200018e060b */
[----:B------:R-:W-:-:S03]  /*01c0*/  ISETP.GE.AND P0, PT, R17, R12, PT ;  /* 0x0000000c1100720c */ /* 0x000fc60003f06270 */
[----:B------:R-:W-:Y:S01]  /*01d0*/  @!P5 IMAD.X R19, RZ, RZ, R19, P4 ;  /* 0x000000ffff13d224 */ /* 0x000fe200020e0613 */
[----:B0-----:R-:W-:Y:S01]  /*01e0*/  @!P5 IADD3 R2, P3, R23, R2, RZ ;  /* 0x000000021702d210 */ /* 0x001fe20007f7e0ff */
[----:B------:R0:W2:Y:S04]  /*01f0*/  @!P1 LDG.E.U8 R10, desc[UR4][R10.64] ;  /* 0x000000040a0a9981 */ /* 0x0000a8000c1e1100 */
[----:B------:R-:W2:Y:S01]  /*0200*/  @!P5 LDG.E.U8 R18, desc[UR4][R18.64] ;  /* 0x000000041212d981 */ /* 0x000ea2000c1e1100 */
[----:B----4-:R-:W-:-:S03]  /*0210*/  @!P2 IADD3 R6, P4, R21, R6, RZ ;  /* 0x000000061506a210 */ /* 0x010fc60007f9e0ff */
[----:B------:R-:W4:Y:S02]  /*0220*/  @!P0 LDC.64 R8, c[0x0][0x220] ;  /* 0x00008800ff088b82 */ /* 0x000f240000000a00 */
[----:B------:R-:W-:Y:S01]  /*0230*/  @!P2 IMAD.X R7, RZ, RZ, R7, P4 ;  /* 0x000000ffff07a224 */ /* 0x000fe200020e0607 */
[----:B-1----:R-:W-:-:S04]  /*0240*/  @!P2 IADD3 R4, P4, R21, R4, RZ ;  /* 0x000000041504a210 */ /* 0x002fc80007f9e0ff */
[----:B------:R-:W2:Y:S01]  /*0250*/  @!P2 LDG.E.U8 R6, desc[UR4][R6.64] ;  /* 0x000000040606a981 */ /* 0x000ea2000c1e1100 */
[----:B------:R-:W-:Y:S01]  /*0260*/  @!P5 IMAD.X R3, RZ, RZ, R3, P3 ;  /* 0x000000ffff03d224 */ /* 0x000fe200018e0603 */
[----:B------:R-:W1:Y:S01]  /*0270*/  @!P0 LDC.64 R20, c[0x0][0x228] ;  /* 0x00008a00ff148b82 */ /* 0x000e620000000a00 */
[----:B------:R-:W-:-:S03]  /*0280*/  @!P2 IMAD.X R5, RZ, RZ, R5, P4 ;  /* 0x000000ffff05a224 */ /* 0x000fc600020e0605 */
[----:B------:R-:W2:Y:S04]  /*0290*/  @!P5 LDG.E.U8 R14, desc[UR4][R2.64] ;  /* 0x00000004020ed981 */ /* 0x000ea8000c1e1100 */
[----:B------:R-:W2:Y:S01]  /*02a0*/  @!P2 LDG.E.U8 R4, desc[UR4][R4.64] ;  /* 0x000000040404a981 */ /* 0x000ea2000c1e1100 */
[----:B------:R-:W-:-:S05]  /*02b0*/  @!P0 IMAD R17, R0, 0x200, R17 ;  /* 0x0000020000118824 */ /* 0x000fca00078e0211 */
[----:B----4-:R-:W-:-:S05]  /*02c0*/  @!P0 IADD3 R8, P3, R17, R8, RZ ;  /* 0x0000000811088210 */ /* 0x010fca0007f7e0ff */
[----:B------:R-:W-:-:S05]  /*02d0*/  @!P0 IMAD.X R9, RZ, RZ, R9, P3 ;  /* 0x000000ffff098224 */ /* 0x000fca00018e0609 */
[----:B------:R4:W2:Y:S01]  /*02e0*/  @!P0 LDG.E.U8 R8, desc[UR4][R8.64] ;  /* 0x0000000408088981 */ /* 0x0008a2000c1e1100 */
[----:B-1----:R-:W-:-:S05]  /*02f0*/  @!P0 IADD3 R20, P3, R17, R20, RZ ;  /* 0x0000001411148210 */ /* 0x002fca0007f7e0ff */
[----:B------:R-:W-:Y:S01]  /*0300*/  @!P0 IMAD.X R21, RZ, RZ, R21, P3 ;  /* 0x000000ffff158224 */ /* 0x000fe200018e0615 */
[----:B0-----:R-:W-:Y:S02]  /*0310*/  PRMT R11, RZ, 0x7610, R11 ;  /* 0x00007610ff0b7816 */ /* 0x001fe4000000000b */
[----:B----4-:R-:W-:Y:S01]  /*0320*/  PRMT R9, RZ, 0x7610, R9 ;  /* 0x00007610ff097816 */ /* 0x010fe20000000009 */
[----:B------:R-:W-:Y:S01]  /*0330*/  VIADD R16, R15, 0x80 ;  /* 0x000000800f107836 */ /* 0x000fe20000000000 */
[----:B------:R0:W5:Y:S01]  /*0340*/  @!P0 LDG.E.U8 R7, desc[UR4][R20.64] ;  /* 0x0000000414078981 */ /* 0x000162000c1e1100 */
[----:B------:R-:W-:Y:S02]  /*0350*/  IMAD.MOV.U32 R5, RZ, RZ, R15 ;  /* 0x000000ffff057224 */ /* 0x000fe400078e000f */
[----:B------:R-:W-:Y:S01]  /*0360*/  @!P1 IMAD.MOV.U32 R5, RZ, RZ, R16 ;  /* 0x000000ffff059224 */ /* 0x000fe200078e0010 */
[----:B------:R-:W-:Y:S01]  /*0370*/  BSSY B0, `(.L_x_2945) ;  /* 0x000002f000007945 */ /* 0x000fe20003800000 */
[----:B---3--:R-:W-:-:S02]  /*0380*/  @!P1 ISETP.NE.AND P3, PT, R13, RZ, PT ;  /* 0x000000ff0d00920c */ /* 0x008fc40003f65270 */
[----:B------:R-:W-:Y:S02]  /*0390*/  PRMT R13, RZ, 0x7610, R13 ;  /* 0x00007610ff0d7816 */ /* 0x000fe4000000000d */
[----:B------:R-:W-:-:S04]  /*03a0*/  @!P1 SEL R13, RZ, 0x1, !P3 ;  /* 0x00000001ff0d9807 */ /* 0x000fc80005800000 */
[----:B------:R-:W-:-:S04]  /*03b0*/  PRMT R2, R13, 0x9910, RZ ;  /* 0x000099100d027816 */ /* 0x000fc800000000ff */
[----:B------:R-:W-:Y:S02]  /*03c0*/  ISETP.NE.AND P3, PT, R2, RZ, PT ;  /* 0x000000ff0200720c */ /* 0x000fe40003f65270 */
[----:B------:R-:W1:Y:S01]  /*03d0*/  @!P1 LDC.64 R2, c[0x0][0x218] ;  /* 0x00008600ff029b82 */ /* 0x000e620000000a00 */
[----:B--2---:R-:W-:Y:S02]  /*03e0*/  @!P1 ISETP.NE.AND P4, PT, R10, RZ, PT ;  /* 0x000000ff0a00920c */ /* 0x004fe40003f85270 */
[----:B------:R-:W-:-:S04]  /*03f0*/  @!P5 ISETP.NE.AND P6, PT, R18, RZ, PT ;  /* 0x000000ff1200d20c */ /* 0x000fc80003fc5270 */
[----:B------:R-:W-:Y:S02]  /*0400*/  @!P5 SEL R11, RZ, 0x1, !P6 ;  /* 0x00000001ff0bd807 */ /* 0x000fe40007000000 */
[----:B------:R-:W-:Y:S02]  /*0410*/  @!P2 ISETP.NE.AND P6, PT, R6, RZ, PT ;  /* 0x000000ff0600a20c */ /* 0x000fe40003fc5270 */
[----:B------:R-:W-:Y:S02]  /*0420*/  PRMT R6, RZ, 0x7610, R6 ;  /* 0x00007610ff067816 */ /* 0x000fe40000000006 */
[----:B------:R-:W-:Y:S02]  /*0430*/  @!P1 SEL R6, RZ, 0x1, !P4 ;  /* 0x00000001ff069807 */ /* 0x000fe40006000000 */
[----:B------:R-:W-:Y:S02]  /*0440*/  @!P2 SEL R9, RZ, 0x1, !P6 ;  /* 0x00000001ff09a807 */ /* 0x000fe40007000000 */
[----:B------:R-:W-:Y:S01]  /*0450*/  SEL R17, R6, R13, !P3 ;  /* 0x0000000d06117207 */ /* 0x000fe20005800000 */
[----:B------:R-:W-:Y:S01]  /*0460*/  @!P1 IMAD R13, R0, 0x200, R15 ;  /* 0x00000200000d9824 */ /* 0x000fe200078e020f */
[----:B------:R-:W-:-:S02]  /*0470*/  @!P5 ISETP.NE.AND P6, PT, R14, RZ, PT ;  /* 0x000000ff0e00d20c */ /* 0x000fc40003fc5270 */
[----:B------:R-:W-:Y:S02]  /*0480*/  @!P2 ISETP.NE.AND P4, PT, R4, RZ, PT ;  /* 0x000000ff0400a20c */ /* 0x000fe40003f85270 */
[----:B------:R-:W-:Y:S02]  /*0490*/  PRMT R4, RZ, 0x7610, R4 ;  /* 0x00007610ff047816 */ /* 0x000fe40000000004 */
[----:B------:R-:W-:Y:S02]  /*04a0*/  @!P5 SEL R4, RZ, 0x1, !P6 ;  /* 0x00000001ff04d807 */ /* 0x000fe40007000000 */
[----:B-1----:R-:W-:-:S05]  /*04b0*/  @!P1 IADD3 R2, P6, R13, R2, RZ ;  /* 0x000000020d029210 */ /* 0x002fca0007fde0ff */
[----:B------:R-:W-:Y:S01]  /*04c0*/  @!P1 IMAD.X R3, RZ, RZ, R3, P6 ;  /* 0x000000ffff039224 */ /* 0x000fe200030e0603 */
[----:B------:R-:W-:-:S04]  /*04d0*/  PRMT R6, RZ, 0x7610, R6 ;  /* 0x00007610ff067816 */ /* 0x000fc80000000006 */
[----:B------:R0:W-:Y:S01]  /*04e0*/  @!P1 STG.E.U8 desc[UR4][R2.64], R17 ;  /* 0x0000001102009986 */ /* 0x0001e2000c101104 */
[----:B------:R-:W-:Y:S02]  /*04f0*/  @!P2 SEL R6, RZ, 0x1, !P4 ;  /* 0x00000001ff06a807 */ /* 0x000fe40006000000 */
[----:B------:R-:W-:Y:S02]  /*0500*/  ISETP.GE.AND P4, PT, R5, R12, PT ;  /* 0x0000000c0500720c */ /* 0x000fe40003f86270 */
[----:B------:R-:W-:-:S04]  /*0510*/  PRMT R10, R11, 0x9910, RZ ;  /* 0x000099100b0a7816 */ /* 0x000fc800000000ff */
[----:B------:R-:W-:Y:S02]  /*0520*/  ISETP.NE.AND P3, PT, R10, RZ, PT ;  /* 0x000000ff0a00720c */ /* 0x000fe40003f65270 */
[----:B------:R-:W-:-:S04]  /*0530*/  PRMT R10, R9, 0x9910, RZ ;  /* 0x00009910090a7816 */ /* 0x000fc800000000ff */
[----:B------:R-:W-:Y:S02]  /*0540*/  ISETP.NE.AND P5, PT, R10, RZ, PT ;  /* 0x000000ff0a00720c */ /* 0x000fe40003fa5270 */
[----:B------:R-:W-:Y:S02]  /*0550*/  SEL R11, R4, R11, !P3 ;  /* 0x0000000b040b7207 */ /* 0x000fe40005800000 */
[----:B------:R-:W-:Y:S02]  /*0560*/  @!P0 ISETP.NE.AND P2, PT, R8, RZ, PT ;  /* 0x000000ff0800820c */ /* 0x000fe40003f45270 */
[----:B------:R-:W-:Y:S02]  /*0570*/  SEL R13, R6, R9, !P5 ;  /* 0x00000009060d7207 */ /* 0x000fe40006800000 */
[----:B------:R-:W-:Y:S01]  /*0580*/  PRMT R4, RZ, 0x7610, R4 ;  /* 0x00007610ff047816 */ /* 0x000fe20000000004 */
[----:B0-----:R-:W-:Y:S08]  /*0590*/  @P4 BRA `(.L_x_2946) ;  /* 0x0000000000304947 */ /* 0x001ff00003800000 */
[----:B------:R-:W-:Y:S01]  /*05a0*/  IMAD R2, R0, 0x200, R5 ;  /* 0x0000020000027824 */ /* 0x000fe200078e0205 */
[----:B------:R-:W-:Y:S01]  /*05b0*/  ULDC.64 UR6, c[0x0][0x218] ;  /* 0x0000860000067ab9 */ /* 0x000fe20000000a00 */
[----:B------:R-:W-:-:S03]  /*05c0*/  VIADD R5, R5, 0x80 ;  /* 0x0000008005057836 */ /* 0x000fc60000000000 */
[----:B------:R-:W-:Y:S02]  /*05d0*/  IADD3 R2, P1, R2, UR6, RZ ;  /* 0x0000000602027c10 */ /* 0x000fe4000ff3e0ff */
[----:B------:R-:W-:-:S03]  /*05e0*/  ISETP.GE.AND P3, PT, R5, R12, PT ;  /* 0x0000000c0500720c */ /* 0x000fc60003f66270 */
[----:B------:R-:W-:-:S05]  /*05f0*/  IMAD.X R3, RZ, RZ, UR7, P1 ;  /* 0x00000007ff037e24 */ /* 0x000fca00088e06ff */
[----:B------:R0:W-:Y:S05]  /*0600*/  STG.E.U8 desc[UR4][R2.64], R11 ;  /* 0x0000000b02007986 */ /* 0x0001ea000c101104 */
[----:B------:R-:W-:Y:S02]  /*0610*/  @!P3 IMAD R8, R0, 0x200, R5 ;  /* 0x000002000008b824 */ /* 0x000fe400078e0205 */
[----:B------:R-:W-:-:S03]  /*0620*/  @!P3 VIADD R5, R5, 0x80 ;  /* 0x000000800505b836 */ /* 0x000fc60000000000 */
[----:B------:R-:W-:-:S05]  /*0630*/  @!P3 IADD3 R8, P4, R8, UR6, RZ ;  /* 0x000000060808bc10 */ /* 0x000fca000ff9e0ff */
[----:B------:R-:W-:-:S05]  /*0640*/  @!P3 IMAD.X R9, RZ, RZ, UR7, P4 ;  /* 0x00000007ff09be24 */ /* 0x000fca000a0e06ff */
[----:B------:R0:W-:Y:S03]  /*0650*/  @!P3 STG.E.U8 desc[UR4][R8.64], R13 ;  /* 0x0000000d0800b986 */ /* 0x0001e6000c101104 */
.L_x_2946:
[----:B------:R-:W-:Y:S05]  /*0660*/  BSYNC B0 ;  /* 0x0000000000007941 */ /* 0x000fea0003800000 */
.L_x_2945:
[----:B------:R-:W-:Y:S02]  /*0670*/  ISETP.GE.AND P3, PT, R5, R12, PT ;  /* 0x0000000c0500720c */ /* 0x000fe40003f66270 */
[----:B------:R-:W-:Y:S02]  /*0680*/  @!P0 SEL R4, RZ, 0x1, !P2 ;  /* 0x00000001ff048807 */ /* 0x000fe40005000000 */
[----:B-----5:R-:W-:Y:S02]  /*0690*/  @!P0 ISETP.NE.AND P1, PT, R7, RZ, PT ;  /* 0x000000ff0700820c */ /* 0x020fe40003f25270 */
[----:B------:R-:W-:Y:S02]  /*06a0*/  PRMT R7, RZ, 0x7610, R7 ;  /* 0x00007610ff077816 */ /* 0x000fe40000000007 */
[----:B0-----:R-:W-:-:S05]  /*06b0*/  PRMT R3, R4, 0x9910, RZ ;  /* 0x0000991004037816 */ /* 0x001fca00000000ff */
[----:B------:R-:W-:Y:S05]  /*06c0*/  @P3 EXIT ;  /* 0x000000000000394d */ /* 0x000fea0003800000 */
[----:B------:R-:W-:Y:S01]  /*06d0*/  IMAD R0, R0, 0x200, R5 ;  /* 0x0000020000007824 */ /* 0x000fe200078e0205 */
[----:B------:R-:W-:Y:S01]  /*06e0*/  ULDC.64 UR6, c[0x0][0x218] ;  /* 0x0000860000067ab9 */ /* 0x000fe20000000a00 */
[----:B------:R-:W-:Y:S02]  /*06f0*/  @!P0 SEL R7, RZ, 0x1, !P1 ;  /* 0x00000001ff078807 */ /* 0x000fe40004800000 */
[----:B------:R-:W-:Y:S02]  /*0700*/  ISETP.NE.AND P0, PT, R3, RZ, PT ;  /* 0x000000ff0300720c */ /* 0x000fe40003f05270 */
[----:B------:R-:W-:Y:S02]  /*0710*/  IADD3 R2, P1, R0, UR6, RZ ;  /* 0x0000000600027c10 */ /* 0x000fe4000ff3e0ff */
[----:B------:R-:W-:-:S03]  /*0720*/  SEL R7, R7, R4, !P0 ;  /* 0x0000000407077207 */ /* 0x000fc60004000000 */
[----:B------:R-:W-:-:S05]  /*0730*/  IMAD.X R3, RZ, RZ, UR7, P1 ;  /* 0x00000007ff037e24 */ /* 0x000fca00088e06ff */
[----:B------:R-:W-:Y:S01]  /*0740*/  STG.E.U8 desc[UR4][R2.64], R7 ;  /* 0x0000000702007986 */ /* 0x000fe2000c101104 */
[----:B------:R-:W-:Y:S05]  /*0750*/  EXIT ;  /* 0x000000000000794d */ /* 0x000fea0003800000 */
.L_x_2947:
        /* <DEDUP_REMOVED lines=10> */
.L_x_32039:


//--------------------- .text._ZN2at6native29vectorized_elementwise_kernelILi2ENS0_13BinaryFunctorIbbbZZZNS0_21heaviside_kernel_cudaERNS_18TensorIteratorBaseEENKUlvE_clEvENKUlvE7_clEvEUlbbE_EESt5arrayIPcLm3EEEEviT0_T1_ --------------------------
	.section	.text._ZN2at6native29vectorized_elementwise_kernelILi2ENS0_13BinaryFunctorIbbbZZZNS0_21heaviside_kernel_cudaERNS_18TensorIteratorBaseEENKUlvE_clEvENKUlvE7_clEvEUlbbE_EESt5arrayIPcLm3EEEEviT0_T1_,"ax",@progbits
	.align	128
        .global         _ZN2at6native29vectorized_elementwise_kernelILi2ENS0_13BinaryFunctorIbbbZZZNS0_21heaviside_kernel_cudaERNS_18TensorIteratorBaseEENKUlvE_clEvENKUlvE7_clEvEUlbbE_EESt5arrayIPcLm3EEEEviT0_T1_
        .type           _ZN2at6native29vectorized_elementwise_kernelILi2ENS0_13BinaryFunctorIbbbZZZNS0_21heaviside_kernel_cudaERNS_18TensorIteratorBaseEENKUlvE_clEvENKUlvE7_clEvEUlbbE_EESt5arrayIPcLm3EEEEviT0_T1_,@function
        .size           _ZN2at6native29vectorized_elementwise_kernelILi2ENS0_13BinaryFunctorIbbbZZZNS0_21heaviside_kernel_cudaERNS_18TensorIteratorBaseEENKUlvE_clEvENKUlvE7_clEvEUlbbE_EESt5arrayIPcLm3EEEEviT0_T1_,(.L_x_32040 - _ZN2at6native29vectorized_elementwise_kernelILi2ENS0_13BinaryFunctorIbbbZZZNS0_21heaviside_kernel_cudaERNS_18TensorIteratorBaseEENKUlvE_clEvENKUlvE7_clEvEUlbbE_EESt5arrayIPcLm3EEEEviT0_T1_)
        .other          _ZN2at6native29vectorized_elementwise_kernelILi2ENS0_13BinaryFunctorIbbbZZZNS0_21heaviside_kernel_cudaERNS_18TensorIteratorBaseEENKUlvE_clEvENKUlvE7_clEvEUlbbE_EESt5arrayIPcLm3EEEEviT0_T1_,@"STO_CUDA_ENTRY STV_DEFAULT"
_ZN2at6native29vectorized_elementwise_kernelILi2ENS0_13BinaryFunctorIbbbZZZNS0_21heaviside_kernel_cudaERNS_18TensorIteratorBaseEENKUlvE_clEvENKUlvE7_clEvEUlbbE_EESt5arrayIPcLm3EEEEviT0_T1_:
.text._ZN2at6native29vectorized_elementwise_kernelILi2ENS0_13BinaryFunctorIbbbZZZNS0_21heaviside_kernel_cudaERNS_18TensorIteratorBaseEENKUlvE_clEvENKUlvE7_clEvEUlbbE_EESt5arrayIPcLm3EEEEviT0_T1_:
[----:B------:R-:W-:Y:S08]  /*0000*/  LDC R1, c[0x0][0x28] ;  /* 0x00000a00ff017b82 */ /* 0x000ff00000000800 */
[----:B------:R-:W0:Y:S01]  /*0010*/  S2UR UR4, SR_CTAID.X ;  /* 0x00000000000479c3 */ /* 0x000e220000002500 */
[----:B------:R-:W-:-:S07]  /*0020*/  ULDC.64 UR12, c[0x0][0x208] ;  /* 0x00008200000c7ab9 */ /* 0x000fce0000000a00 */
[----:B------:R-:W1:Y:S01]  /*0030*/  LDC R25, c[0x0][0x210] ;  /* 0x00008400ff197b82 */ /* 0x000e620000000800 */
[----:B0-----:R-:W-:-:S06]  /*0040*/  USHF.L.U32 UR4, UR4, 0xa, URZ ;  /* 0x0000000a04047899 */ /* 0x001fcc000800063f */
[----:B-1----:R-:W-:-:S05]  /*0050*/  VIADD R25, R25, -UR4 ;  /* 0x8000000419197c36 */ /* 0x002fca0008000000 */
[----:B------:R-:W-:-:S13]  /*0060*/  ISETP.GE.U32.AND P0, PT, R25, 0x400, PT ;  /* 0x000004001900780c */ /* 0x000fda0003f06070 */
[----:B------:R-:W-:Y:S05]  /*0070*/  @!P0 BRA `(.L_x_2948) ;  /* 0x0000000400148947 */ /* 0x000fea0003800000 */
[----:B------:R-:W0:Y:S01]  /*0080*/  S2R R17, SR_TID.X ;  /* 0x0000000000117919 */ /* 0x000e220000002100 */
[----:B------:R-:W-:Y:S01]  /*0090*/  ULDC.64 UR8, c[0x0][0x220] ;  /* 0x0000880000087ab9 */ /* 0x000fe20000000a00 */
[----:B------:R-:W-:Y:S01]  /*00a0*/  ULDC.64 UR10, c[0x0][0x228] ;  /* 0x00008a00000a7ab9 */ /* 0x000fe20000000a00 */
[----:B------:R-:W-:Y:S02]  /*00b0*/  USHF.R.S32.HI UR5, URZ, 0x1f, UR4 ;  /* 0x0000001f3f057899 */ /* 0x000fe40008011404 */
[----:B------:R-:W-:Y:S02]  /*00c0*/  UIADD3 UR7, UP0, UR4, UR8, URZ ;  /* 0x0000000804077290 */ /* 0x000fe4000ff1e03f */
[----:B------:R-:W-:Y:S02]  /*00d0*/  UIADD3 UR6, UP1, UR4, UR10, URZ ;  /* 0x0000000a04067290 */ /* 0x000fe4000ff3e03f */
[----:B------:R-:W-:Y:S02]  /*00e0*/  UIADD3.X UR8, UR5, UR9, URZ, UP0, !UPT ;  /* 0x0000000905087290 */ /* 0x000fe400087fe43f */
[----:B------:R-:W-:Y:S01]  /*00f0*/  UIADD3.X UR5, UR5, UR11, URZ, UP1, !UPT ;  /* 0x0000000b05057290 */ /* 0x000fe20008ffe43f */
[----:B------:R-:W-:-:S02]  /*0100*/  IMAD.U32 R4, RZ, RZ, UR7 ;  /* 0x00000007ff047e24 */ /* 0x000fc4000f8e00ff */
[----:B------:R-:W-:Y:S01]  /*0110*/  IMAD.U32 R6, RZ, RZ, UR6 ;  /* 0x00000006ff067e24 */ /* 0x000fe2000f8e00ff */
[----:B------:R-:W-:Y:S01]  /*0120*/  ULDC.64 UR6, c[0x0][0x218] ;  /* 0x0000860000067ab9 */ /* 0x000fe20000000a00 */
[----:B------:R-:W-:Y:S02]  /*0130*/  IMAD.U32 R5, RZ, RZ, UR8 ;  /* 0x00000008ff057e24 */ /* 0x000fe4000f8e00ff */
[----:B------:R-:W-:Y:S02]  /*0140*/  IMAD.U32 R7, RZ, RZ, UR5 ;  /* 0x00000005ff077e24 */ /* 0x000fe4000f8e00ff */
[----:B0-----:R-:W-:-:S04]  /*0150*/  IMAD.WIDE.U32 R4, R17, 0x2, R4 ;  /* 0x0000000211047825 */ /* 0x001fc800078e0004 */
[----:B------:R-:W-:Y:S01]  /*0160*/  IMAD.WIDE.U32 R6, R17, 0x2, R6 ;  /* 0x0000000211067825 */ /* 0x000fe200078e0006 */
[----:B------:R-:W2:Y:S04]  /*0170*/  LDG.E.U16 R8, desc[UR12][R4.64] ;  /* 0x0000000c04087981 */ /* 0x000ea8000c1e1500 */
[----:B------:R-:W3:Y:S04]  /*0180*/  LDG.E.U16 R11, desc[UR12][R6.64] ;  /* 0x0000000c060b7981 */ /* 0x000ee8000c1e1500 */
[----:B------:R-:W4:Y:S04]  /*0190*/  LDG.E.U16 R10, desc[UR12][R4.64+0x100] ;  /* 0x0001000c040a7981 */ /* 0x000f28000c1e1500 */
[----:B------:R-:W5:Y:S04]  /*01a0*/  LDG.E.U16 R14, desc[UR12][R6.64+0x100] ;  /* 0x0001000c060e7981 */ /* 0x000f68000c1e1500 */
[----:B------:R-:W5:Y:S04]  /*01b0*/  LDG.E.U16 R12, desc[UR12][R4.64+0x200] ;  /* 0x0002000c040c7981 */ /* 0x000f68000c1e1500 */
[----:B------:R-:W5:Y:S04]  /*01c0*/  LDG.E.U16 R15, desc[UR12][R6.64+0x200] ;  /* 0x0002000c060f7981 */ /* 0x000f68000c1e1500 */
[----:B------:R-:W5:Y:S04]  /*01d0*/  LDG.E.U16 R13, desc[UR12][R4.64+0x300] ;  /* 0x0003000c040d7981 */ /* 0x000f68000c1e1500 */
[----:B------:R0:W5:Y:S01]  /*01e0*/  LDG.E.U16 R16, desc[UR12][R6.64+0x300] ;  /* 0x0003000c06107981 */ /* 0x000162000c1e1500 */
[----:B------:R-:W-:-:S04]  /*01f0*/  UIADD3 UR5, UP0, UR4, UR6, URZ ;  /* 0x0000000604057290 */ /* 0x000fc8000ff1e03f */
[----:B------:R-:W-:Y:S02]  /*0200*/  UIADD3.X UR6, URZ, UR7, URZ, UP0, !UPT ;  /* 0x000000073f067290 */ /* 0x000fe400087fe43f */
[----:B------:R-:W-:-:S04]  /*0210*/  IMAD.U32 R2, RZ, RZ, UR5 ;  /* 0x00000005ff027e24 */ /* 0x000fc8000f8e00ff */
[----:B------:R-:W-:Y:S02]  /*0220*/  IMAD.U32 R3, RZ, RZ, UR6 ;  /* 0x00000006ff037e24 */ /* 0x000fe4000f8e00ff */
[----:B------:R-:W-:Y:S01]  /*0230*/  IMAD.WIDE R2, R17, 0x2, R2 ;  /* 0x0000000211027825 */ /* 0x000fe200078e0202 */
[----:B--2---:R-:W-:Y:S02]  /*0240*/  PRMT R0, R8, 0x7770, RZ ;  /* 0x0000777008007816 */ /* 0x004fe400000000ff */
[C---:B---3--:R-:W-:Y:S02]  /*0250*/  PRMT R9, R11.reuse, 0x7770, RZ ;  /* 0x000077700b097816 */ /* 0x048fe400000000ff */
[----:B0-----:R-:W-:Y:S02]  /*0260*/  PRMT R7, R11, 0x7771, RZ ;  /* 0x000077710b077816 */ /* 0x001fe400000000ff */
[----:B------:R-:W-:Y:S02]  /*0270*/  LOP3.LUT P6, RZ, R0, 0xff, R9, 0xc8, !PT ;  /* 0x000000ff00ff7812 */ /* 0x000fe400078cc809 */
[----:B------:R-:W-:-:S02]  /*0280*/  PRMT R0, R8, 0x7771, RZ ;  /* 0x0000777108007816 */ /* 0x000fc400000000ff */
[C---:B----4-:R-:W-:Y:S02]  /*0290*/  PRMT R4, R10.reuse, 0x7770, RZ ;  /* 0x000077700a047816 */ /* 0x050fe400000000ff */
[----:B------:R-:W-:Y:S02]  /*02a0*/  PRMT R5, R10, 0x7771, RZ ;  /* 0x000077710a057816 */ /* 0x000fe400000000ff */
[C---:B-----5:R-:W-:Y:S02]  /*02b0*/  PRMT R9, R14.reuse, 0x7770, RZ ;  /* 0x000077700e097816 */ /* 0x060fe400000000ff */
[----:B------:R-:W-:Y:S02]  /*02c0*/  PRMT R8, R14, 0x7771, RZ ;  /* 0x000077710e087816 */ /* 0x000fe400000000ff */
[----:B------:R-:W-:Y:S02]  /*02d0*/  PRMT R6, R12, 0x7770, RZ ;  /* 0x000077700c067816 */ /* 0x000fe400000000ff */
[----:B------:R-:W-:-:S02]  /*02e0*/  PRMT R11, R15, 0x7770, RZ ;  /* 0x000077700f0b7816 */ /* 0x000fc400000000ff */
[----:B------:R-:W-:Y:S02]  /*02f0*/  LOP3.LUT P5, RZ, R0, 0xff, R7, 0xc8, !PT ;  /* 0x000000ff00ff7812 */ /* 0x000fe400078ac807 */
[----:B------:R-:W-:Y:S02]  /*0300*/  PRMT R0, R12, 0x7771, RZ ;  /* 0x000077710c007816 */ /* 0x000fe400000000ff */
[----:B------:R-:W-:Y:S02]  /*0310*/  PRMT R7, R15, 0x7771, RZ ;  /* 0x000077710f077816 */ /* 0x000fe400000000ff */
[----:B------:R-:W-:Y:S02]  /*0320*/  LOP3.LUT P4, RZ, R4, 0xff, R9, 0xc8, !PT ;  /* 0x000000ff04ff7812 */ /* 0x000fe4000788c809 */
[----:B------:R-:W-:Y:S02]  /*0330*/  LOP3.LUT P3, RZ, R5, 0xff, R8, 0xc8, !PT ;  /* 0x000000ff05ff7812 */ /* 0x000fe4000786c808 */
[----:B------:R-:W-:-:S02]  /*0340*/  LOP3.LUT P2, RZ, R6, 0xff, R11, 0xc8, !PT ;  /* 0x000000ff06ff7812 */ /* 0x000fc4000784c80b */
[C---:B------:R-:W-:Y:S02]  /*0350*/  PRMT R4, R13.reuse, 0x7770, RZ ;  /* 0x000077700d047816 */ /* 0x040fe400000000ff */
[C---:B------:R-:W-:Y:S02]  /*0360*/  PRMT R9, R16.reuse, 0x7770, RZ ;  /* 0x0000777010097816 */ /* 0x040fe400000000ff */
[----:B------:R-:W-:Y:S02]  /*0370*/  PRMT R5, R13, 0x7771, RZ ;  /* 0x000077710d057816 */ /* 0x000fe400000000ff */
[----:B------:R-:W-:Y:S02]  /*0380*/  PRMT R6, R16, 0x7771, RZ ;  /* 0x0000777110067816 */ /* 0x000fe400000000ff */
[----:B------:R-:W-:Y:S02]  /*0390*/  LOP3.LUT P1, RZ, R0, 0xff, R7, 0xc8, !PT ;  /* 0x000000ff00ff7812 */ /* 0x000fe4000782c807 */
[----:B------:R-:W-:-:S02]  /*03a0*/  SEL R0, RZ, 0x1, !P6 ;  /* 0x00000001ff007807 */ /* 0x000fc40007000000 */
[----:B------:R-:W-:Y:S02]  /*03b0*/  LOP3.LUT P0, RZ, R4, 0xff, R9, 0xc8, !PT ;  /* 0x000000ff04ff7812 */ /* 0x000fe4000780c809 */
[----:B------:R-:W-:Y:S02]  /*03c0*/  LOP3.LUT P6, RZ, R5, 0xff, R6, 0xc8, !PT ;  /* 0x000000ff05ff7812 */ /* 0x000fe400078cc806 */
[----:B------:R-:W-:Y:S02]  /*03d0*/  SEL R5, RZ, 0x1, !P5 ;  /* 0x00000001ff057807 */ /* 0x000fe40006800000 */
[----:B------:R-:W-:Y:S02]  /*03e0*/  SEL R4, RZ, 0x1, !P4 ;  /* 0x00000001ff047807 */ /* 0x000fe40006000000 */
[----:B------:R-:W-:Y:S02]  /*03f0*/  SEL R7, RZ, 0x1, !P3 ;  /* 0x00000001ff077807 */ /* 0x000fe40005800000 */
[----:B------:R-:W-:-:S02]  /*0400*/  SEL R6, RZ, 0x1, !P2 ;  /* 0x00000001ff067807 */ /* 0x000fc40005000000 */
[----:B------:R-:W-:Y:S02]  /*0410*/  SEL R9, RZ, 0x1, !P1 ;  /* 0x00000001ff097807 */ /* 0x000fe40004800000 */
[----:B------:R-:W-:Y:S02]  /*0420*/  SEL R8, RZ, 0x1, !P0 ;  /* 0x00000001ff087807 */ /* 0x000fe40004000000 */
[----:B------:R-:W-:Y:S02]  /*0430*/  SEL R11, RZ, 0x1, !P6 ;  /* 0x00000001ff0b7807 */ /* 0x000fe40007000000 */
[----:B------:R-:W-:Y:S02]  /*0440*/  PRMT R5, R5, 0x7604, R0 ;  /* 0x0000760405057816 */ /* 0x000fe40000000000 */
[----:B------:R-:W-:Y:S02]  /*0450*/  PRMT R7, R7, 0x7604, R4 ;  /* 0x0000760407077816 */ /* 0x000fe40000000004 */
[----:B------:R-:W-:Y:S01]  /*0460*/  PRMT R9, R9, 0x7604, R6 ;  /* 0x0000760409097816 */ /* 0x000fe20000000006 */
[----:B------:R-:W-:Y:S01]  /*0470*/  STG.E.U16 desc[UR12][R2.64], R5 ;  /* 0x0000000502007986 */ /* 0x000fe2000c10150c */
[----:B------:R-:W-:-:S03]  /*0480*/  PRMT R11, R11, 0x7604, R8 ;  /* 0x000076040b0b7816 */ /* 0x000fc60000000008 */
[----:B------:R-:W-:Y:S04]  /*0490*/  STG.E.U16 desc[UR12][R2.64+0x100], R7 ;  /* 0x0001000702007986 */ /* 0x000fe8000c10150c */
[----:B------:R-:W-:Y:S04]  /*04a0*/  STG.E.U16 desc[UR12][R2.64+0x200], R9 ;  /* 0x0002000902007986 */ /* 0x000fe8000c10150c */
[----:B------:R-:W-:Y:S01]  /*04b0*/  STG.E.U16 desc[UR12][R2.64+0x300], R11 ;  /* 0x0003000b02007986 */ /* 0x000fe2000c10150c */
[----:B------:R-:W-:Y:S05]  /*04c0*/  EXIT ;  /* 0x000000000000794d */ /* 0x000fea0003800000 */
.L_x_2948:
[----:B------:R-:W0:Y:S02]  /*04d0*/  S2R R4, SR_TID.X ;  /* 0x0000000000047919 */ /* 0x000e240000002100 */
[----:B0-----:R-:W-:Y:S01]  /*04e0*/  ISETP.GE.AND P4, PT, R4, R25, PT ;  /* 0x000000190400720c */ /* 0x001fe20003f86270 */
[----:B------:R-:W-:-:S12]  /*04f0*/  IMAD.MOV.U32 R10, RZ, RZ, R4 ;  /* 0x000000ffff0a7224 */ /* 0x000fd800078e0004 */
[C---:B------:R-:W-:Y:S02]  /*0500*/  @!P4 VIADD R13, R10.reuse, UR4 ;  /* 0x000000040a0dcc36 */ /* 0x040fe40008000000 */
[----:B------:R-:W-:-:S05]  /*0510*/  @!P4 VIADD R10, R10, 0x80 ;  /* 0x000000800a0ac836 */ /* 0x000fca0000000000 */
[----:B------:R-:W-:-:S13]  /*0520*/  ISETP.GE.AND P1, PT, R10, R25, PT ;  /* 0x000000190a00720c */ /* 0x000fda0003f26270 */
[C---:B------:R-:W-:Y:S01]  /*0530*/  @!P1 VIADD R15, R10.reuse, UR4 ;  /* 0x000000040a0f9c36 */ /* 0x040fe20008000000 */
[----:B------:R-:W0:Y:S01]  /*0540*/  @!P1 LDC.64 R8, c[0x0][0x220] ;  /* 0x00008800ff089b82 */ /* 0x000e220000000a00 */
[----:B------:R-:W-:-:S05]  /*0550*/  @!P1 VIADD R10, R10, 0x80 ;  /* 0x000000800a0a9836 */ /* 0x000fca0000000000 */
[----:B------:R-:W-:Y:S02]  /*0560*/  ISETP.GE.AND P0, PT, R10, R25, PT ;  /* 0x000000190a00720c */ /* 0x000fe40003f06270 */
[----:B------:R-:W1:Y:S11]  /*0570*/  @!P1 LDC.64 R16, c[0x0][0x228] ;  /* 0x00008a00ff109b82 */ /* 0x000e760000000a00 */
[----:B------:R-:W2:Y:S01]  /*0580*/  @!P0 LDC.64 R6, c[0x0][0x220] ;  /* 0x00008800ff068b82 */ /* 0x000ea20000000a00 */
[----:B0-----:R-:W-:-:S07]  /*0590*/  @!P1 IADD3 R8, P2, R15, R8, RZ ;  /* 0x000000080f089210 */ /* 0x001fce0007f5e0ff */
[----:B------:R-:W0:Y:S01]  /*05a0*/  @!P0 LDC.64 R2, c[0x0][0x228] ;  /* 0x00008a00ff028b82 */ /* 0x000e220000000a00 */
[----:B------:R-:W-:Y:S01]  /*05b0*/  @!P1 IMAD.X R9, RZ, RZ, R9, P2 ;  /* 0x000000ffff099224 */ /* 0x000fe200010e0609 */
[----:B-1----:R-:W-:-:S04]  /*05c0*/  @!P1 IADD3 R14, P2, R15, R16, RZ ;  /* 0x000000100f0e9210 */ /* 0x002fc80007f5e0ff */
[----:B------:R1:W3:Y:S01]  /*05d0*/  @!P1 LDG.E.U8 R0, desc[UR12][R8.64] ;  /* 0x0000000c08009981 */ /* 0x0002e2000c1e1100 */
[----:B------:R-:W-:Y:S02]  /*05e0*/  @!P0 VIADD R5, R10, UR4 ;  /* 0x000000040a058c36 */ /* 0x000fe40008000000 */
[----:B------:R-:W-:-:S05]  /*05f0*/  @!P1 IMAD.X R15, RZ, RZ, R17, P2 ;  /* 0x000000ffff0f9224 */ /* 0x000fca00010e0611 */
[----:B------:R-:W4:Y:S01]  /*0600*/  @!P1 LDG.E.U8 R14, desc[UR12][R14.64] ;  /* 0x0000000c0e0e9981 */ /* 0x000f22000c1e1100 */
[C---:B--2---:R-:W-:Y:S01]  /*0610*/  @!P0 IADD3 R16, P2, R5.reuse, R6, RZ ;  /* 0x0000000605108210 */ /* 0x044fe20007f5e0ff */
[----:B-1----:R-:W1:Y:S04]  /*0620*/  @!P4 LDC.64 R8, c[0x0][0x228] ;  /* 0x00008a00ff08cb82 */ /* 0x002e680000000a00 */
[----:B------:R-:W-:Y:S01]  /*0630*/  @!P0 IMAD.X R17, RZ, RZ, R7, P2 ;  /* 0x000000ffff118224 */ /* 0x000fe200010e0607 */
[----:B0-----:R-:W-:Y:S01]  /*0640*/  @!P0 IADD3 R2, P2, R5, R2, RZ ;  /* 0x0000000205028210 */ /* 0x001fe20007f5e0ff */
[----:B------:R-:W-:-:S03]  /*0650*/  @!P0 VIADD R10, R10, 0x80 ;  /* 0x000000800a0a8836 */ /* 0x000fc60000000000 */
[----:B------:R-:W2:Y:S01]  /*0660*/  @!P0 LDG.E.U8 R16, desc[UR12][R16.64] ;  /* 0x0000000c10108981 */ /* 0x000ea2000c1e1100 */
[----:B------:R-:W0:Y:S01]  /*0670*/  @!P4 LDC.64 R6, c[0x0][0x220] ;  /* 0x00008800ff06cb82 */ /* 0x000e220000000a00 */
[----:B------:R-:W-:-:S05]  /*0680*/  @!P0 IMAD.X R3, RZ, RZ, R3, P2 ;  /* 0x000000ffff038224 */ /* 0x000fca00010e0603 */
[----:B------:R5:W2:Y:S01]  /*0690*/  @!P0 LDG.E.U8 R2, desc[UR12][R2.64] ;  /* 0x0000000c02028981 */ /* 0x000aa2000c1e1100 */
[----:B------:R-:W-:Y:S02]  /*06a0*/  ISETP.GE.AND P3, PT, R10, R25, PT ;  /* 0x000000190a00720c */ /* 0x000fe40003f66270 */
[----:B------:R-:W-:Y:S02]  /*06b0*/  PRMT R5, RZ, 0x7610, R5 ;  /* 0x00007610ff057816 */ /* 0x000fe40000000005 */
[----:B-----5:R-:W-:-:S09]  /*06c0*/  PRMT R3, RZ, 0x7610, R3 ;  /* 0x00007610ff037816 */ /* 0x020fd20000000003 */
[C---:B------:R-:W-:Y:S01]  /*06d0*/  @!P3 VIADD R29, R10.reuse, UR4 ;  /* 0x000000040a1dbc36 */ /* 0x040fe20008000000 */
[----:B------:R-:W5:Y:S01]  /*06e0*/  @!P3 LDC.64 R20, c[0x0][0x220] ;  /* 0x00008800ff14bb82 */ /* 0x000f620000000a00 */
[----:B------:R-:W-:-:S05]  /*06f0*/  @!P3 VIADD R10, R10, 0x80 ;  /* 0x000000800a0ab836 */ /* 0x000fca0000000000 */
[C---:B------:R-:W-:Y:S02]  /*0700*/  ISETP.GE.AND P5, PT, R10.reuse, R25, PT ;  /* 0x000000190a00720c */ /* 0x040fe40003fa6270 */
[----:B------:R-:W5:Y:S11]  /*0710*/  @!P3 LDC.64 R18, c[0x0][0x228] ;  /* 0x00008a00ff12bb82 */ /* 0x000f760000000a00 */
[----:B------:R-:W-:-:S02]  /*0720*/  @!P5 VIADD R23, R10, UR4 ;  /* 0x000000040a17dc36 */ /* 0x000fc40008000000 */
[----:B------:R-:W-:-:S05]  /*0730*/  @!P5 VIADD R10, R10, 0x80 ;  /* 0x000000800a0ad836 */ /* 0x000fca0000000000 */
[----:B------:R-:W-:-:S13]  /*0740*/  ISETP.GE.AND P2, PT, R10, R25, PT ;  /* 0x000000190a00720c */ /* 0x000fda0003f46270 */
[C---:B------:R-:W-:Y:S02]  /*0750*/  @!P2 VIADD R11, R10.reuse, UR4 ;  /* 0x000000040a0bac36 */ /* 0x040fe40008000000 */
[----:B------:R-:W-:Y:S01]  /*0760*/  @!P2 VIADD R10, R10, 0x80 ;  /* 0x000000800a0aa836 */ /* 0x000fe20000000000 */
[----:B---3--:R-:W-:Y:S02]  /*0770*/  @!P1 ISETP.NE.AND P6, PT, R0, RZ, PT ;  /* 0x000000ff0000920c */ /* 0x008fe40003fc5270 */
[----:B------:R-:W-:Y:S02]  /*0780*/  PRMT R0, RZ, 0x7610, R0 ;  /* 0x00007610ff007816 */ /* 0x000fe40000000000 */
[----:B------:R-:W-:Y:S02]  /*0790*/  @!P1 SEL R0, RZ, 0x1, !P6 ;  /* 0x00000001ff009807 */ /* 0x000fe40007000000 */
[----:B----4-:R-:W-:Y:S02]  /*07a0*/  @!P1 ISETP.NE.AND P6, PT, R14, RZ, PT ;  /* 0x000000ff0e00920c */ /* 0x010fe40003fc5270 */
[----:B------:R-:W3:Y:S02]  /*07b0*/  @!P2 LDC.64 R14, c[0x0][0x220] ;  /* 0x00008800ff0eab82 */ /* 0x000ee40000000a00 */
[----:B------:R-:W-:-:S02]  /*07c0*/  @!P1 SEL R3, RZ, 0x1, !P6 ;  /* 0x00000001ff039807 */ /* 0x000fc40007000000 */
[C---:B0-----:R-:W-:Y:S02]  /*07d0*/  @!P4 IADD3 R6, P1, R13.reuse, R6, RZ ;  /* 0x000000060d06c210 */ /* 0x041fe40007f3e0ff */
[----:B-1----:R-:W-:-:S03]  /*07e0*/  @!P4 IADD3 R12, P6, R13, R8, RZ ;  /* 0x000000080d0cc210 */ /* 0x002fc60007fde0ff */
[----:B------:R-:W-:Y:S01]  /*07f0*/  @!P4 IMAD.X R7, RZ, RZ, R7, P1 ;  /* 0x000000ffff07c224 */ /* 0x000fe200008e0607 */
[----:B------:R-:W-:Y:S01]  /*0800*/  ISETP.GE.AND P1, PT, R10, R25, PT ;  /* 0x000000190a00720c */ /* 0x000fe20003f26270 */
[----:B------:R-:W-:Y:S01]  /*0810*/  @!P4 IMAD.X R13, RZ, RZ, R9, P6 ;  /* 0x000000ffff0dc224 */ /* 0x000fe200030e0609 */
[----:B--2---:R-:W-:Y:S02]  /*0820*/  @!P0 ISETP.NE.AND P6, PT, R16, RZ, PT ;  /* 0x000000ff1000820c */ /* 0x004fe40003fc5270 */
[----:B------:R-:W0:Y:S01]  /*0830*/  @!P5 LDC.64 R16, c[0x0][0x220] ;  /* 0x00008800ff10db82 */ /* 0x000e220000000a00 */
[----:B------:R-:W2:Y:S01]  /*0840*/  @!P4 LDG.E.U8 R6, desc[UR12][R6.64] ;  /* 0x0000000c0606c981 */ /* 0x000ea2000c1e1100 */
[----:B------:R-:W-:Y:S02]  /*0850*/  @!P0 SEL R5, RZ, 0x1, !P6 ;  /* 0x00000001ff058807 */ /* 0x000fe40007000000 */
[----:B------:R-:W-:Y:S02]  /*0860*/  @!P0 ISETP.NE.AND P6, PT, R2, RZ, PT ;  /* 0x000000ff0200820c */ /* 0x000fe40003fc5270 */
[----:B------:R-:W-:-:S02]  /*0870*/  PRMT R2, RZ, 0x7610, R2 ;  /* 0x00007610ff027816 */ /* 0x000fc40000000002 */
[----:B------:R-:W-:Y:S01]  /*0880*/  @!P0 SEL R2, RZ, 0x1, !P6 ;  /* 0x00000001ff028807 */ /* 0x000fe20007000000 */
[C---:B------:R-:W-:Y:S01]  /*0890*/  @!P1 VIADD R9, R10.reuse, UR4 ;  /* 0x000000040a099c36 */ /* 0x040fe20008000000 */
[----:B-----5:R-:W-:Y:S01]  /*08a0*/  @!P3 IADD3 R26, P6, R29, R20, RZ ;  /* 0x000000141d1ab210 */ /* 0x020fe20007fde0ff */
[----:B------:R1:W4:Y:S01]  /*08b0*/  @!P4 LDG.E.U8 R7, desc[UR12][R12.64] ;  /* 0x0000000c0c07c981 */ /* 0x000322000c1e1100 */
[----:B------:R-:W-:-:S03]  /*08c0*/  @!P1 VIADD R10, R10, 0x80 ;  /* 0x000000800a0a9836 */ /* 0x000fc60000000000 */
[----:B------:R-:W-:Y:S01]  /*08d0*/  @!P3 IMAD.X R27, RZ, RZ, R21, P6 ;  /* 0x000000ffff1bb224 */ /* 0x000fe200030e0615 */
[----:B-1----:R-:W1:Y:S01]  /*08e0*/  @!P1 LDC.64 R12, c[0x0][0x220] ;  /* 0x00008800ff0c9b82 */ /* 0x002e620000000a00 */
[----:B------:R-:W-:-:S03]  /*08f0*/  ISETP.GE.AND P0, PT, R10, R25, PT ;  /* 0x000000190a00720c */ /* 0x000fc60003f06270 */
[----:B------:R3:W5:Y:S01]  /*0900*/  @!P3 LDG.E.U8 R8, desc[UR12][R26.64] ;  /* 0x0000000c1a08b981 */ /* 0x000762000c1e1100 */
[----:B------:R-:W-:-:S05]  /*0910*/  @!P3 IADD3 R28, P6, R29, R18, RZ ;  /* 0x000000121d1cb210 */ /* 0x000fca0007fde0ff */
[----:B------:R-:W-:Y:S01]  /*0920*/  @!P3 IMAD.X R29, RZ, RZ, R19, P6 ;  /* 0x000000ffff1db224 */ /* 0x000fe200030e0613 */
[----:B0-----:R-:W-:-:S04]  /*0930*/  @!P5 IADD3 R18, P6, R23, R16, RZ ;  /* 0x000000101712d210 */ /* 0x001fc80007fde0ff */
[----:B------:R0:W5:Y:S01]  /*0940*/  @!P3 LDG.E.U8 R22, desc[UR12][R28.64] ;  /* 0x0000000c1c16b981 */ /* 0x000162000c1e1100 */
[----:B------:R-:W-:Y:S01]  /*0950*/  @!P5 IMAD.X R19, RZ, RZ, R17, P6 ;  /* 0x000000ffff13d224 */ /* 0x000fe200030e0611 */
[----:B------:R-:W0:Y:S01]  /*0960*/  @!P0 LDC.64 R20, c[0x0][0x220] ;  /* 0x00008800ff148b82 */ /* 0x000e220000000a00 */
[----:B---3--:R-:W-:-:S05]  /*0970*/  @!P2 IADD3 R26, P6, R11, R14, RZ ;  /* 0x0000000e0b1aa210 */ /* 0x008fca0007fde0ff */
[----:B------:R-:W-:Y:S02]  /*0980*/  @!P2 IMAD.X R27, RZ, RZ, R15, P6 ;  /* 0x000000ffff1ba224 */ /* 0x000fe400030e060f */
[----:B------:R-:W3:Y:S01]  /*0990*/  @!P5 LDC.64 R14, c[0x0][0x228] ;  /* 0x00008a00ff0edb82 */ /* 0x000ee20000000a00 */
[----:B-1----:R-:W-:Y:S01]  /*09a0*/  @!P1 IADD3 R16, P6, R9, R12, RZ ;  /* 0x0000000c09109210 */ /* 0x002fe20007fde0ff */
[----:B0-----:R-:W-:Y:S01]  /*09b0*/  @!P0 VIADD R29, R10, UR4 ;  /* 0x000000040a1d8c36 */ /* 0x001fe20008000000 */
[----:B------:R-:W5:Y:S03]  /*09c0*/  @!P2 LDG.E.U8 R26, desc[UR12][R26.64] ;  /* 0x0000000c1a1aa981 */ /* 0x000f66000c1e1100 */
[----:B------:R-:W-:Y:S01]  /*09d0*/  @!P1 IMAD.X R17, RZ, RZ, R13, P6 ;  /* 0x000000ffff119224 */ /* 0x000fe200030e060d */
[----:B------:R0:W5:Y:S01]  /*09e0*/  @!P5 LDG.E.U8 R10, desc[UR12][R18.64] ;  /* 0x0000000c120ad981 */ /* 0x000162000c1e1100 */
[----:B------:R-:W1:Y:S03]  /*09f0*/  @!P2 LDC.64 R12, c[0x0][0x228] ;  /* 0x00008a00ff0cab82 */ /* 0x000e660000000a00 */
[----:B------:R0:W5:Y:S01]  /*0a00*/  @!P1 LDG.E.U8 R24, desc[UR12][R16.64] ;  /* 0x0000000c10189981 */ /* 0x000162000c1e1100 */
[----:B------:R-:W-:-:S04]  /*0a10*/  @!P0 IADD3 R20, P6, R29, R20, RZ ;  /* 0x000000141d148210 */ /* 0x000fc80007fde0ff */
[----:B0-----:R-:W0:Y:S08]  /*0a20*/  @!P0 LDC.64 R18, c[0x0][0x228] ;  /* 0x00008a00ff128b82 */ /* 0x001e300000000a00 */
[----:B------:R-:W0:Y:S01]  /*0a30*/  @!P1 LDC.64 R16, c[0x0][0x228] ;  /* 0x00008a00ff109b82 */ /* 0x000e220000000a00 */
[----:B------:R-:W-:Y:S01]  /*0a40*/  @!P0 IMAD.X R21, RZ, RZ, R21, P6 ;  /* 0x000000ffff158224 */ /* 0x000fe200030e0615 */
[----:B---3--:R-:W-:-:S04]  /*0a50*/  @!P5 IADD3 R14, P6, R23, R14, RZ ;  /* 0x0000000e170ed210 */ /* 0x008fc80007fde0ff */
[----:B------:R-:W3:Y:S01]  /*0a60*/  @!P0 LDG.E.U8 R20, desc[UR12][R20.64] ;  /* 0x0000000c14148981 */ /* 0x000ee2000c1e1100 */
[----:B------:R-:W-:Y:S01]  /*0a70*/  @!P5 IMAD.X R15, RZ, RZ, R15, P6 ;  /* 0x000000ffff0fd224 */ /* 0x000fe200030e060f */
[----:B-1----:R-:W-:-:S04]  /*0a80*/  @!P2 IADD3 R12, P6, R11, R12, RZ ;  /* 0x0000000c0b0ca210 */ /* 0x002fc80007fde0ff */
[----:B------:R-:W3:Y:S01]  /*0a90*/  @!P5 LDG.E.U8 R14, desc[UR12][R14.64] ;  /* 0x0000000c0e0ed981 */ /* 0x000ee2000c1e1100 */
[----:B------:R-:W-:-:S05]  /*0aa0*/  @!P2 IMAD.X R13, RZ, RZ, R13, P6 ;  /* 0x000000ffff0da224 */ /* 0x000fca00030e060d */
[----:B------:R1:W3:Y:S01]  /*0ab0*/  @!P2 LDG.E.U8 R12, desc[UR12][R12.64] ;  /* 0x0000000c0c0ca981 */ /* 0x0002e2000c1e1100 */
[----:B0-----:R-:W-:-:S05]  /*0ac0*/  @!P1 IADD3 R16, P6, R9, R16, RZ ;  /* 0x0000001009109210 */ /* 0x001fca0007fde0ff */
[----:B------:R-:W-:Y:S01]  /*0ad0*/  @!P1 IMAD.X R17, RZ, RZ, R17, P6 ;  /* 0x000000ffff119224 */ /* 0x000fe200030e0611 */
[----:B------:R-:W-:-:S04]  /*0ae0*/  @!P0 IADD3 R18, P6, R29, R18, RZ ;  /* 0x000000121d128210 */ /* 0x000fc80007fde0ff */
[----:B------:R-:W3:Y:S01]  /*0af0*/  @!P1 LDG.E.U8 R16, desc[UR12][R16.64] ;  /* 0x0000000c10109981 */ /* 0x000ee2000c1e1100 */
[----:B------:R-:W-:-:S05]  /*0b00*/  @!P0 IMAD.X R19, RZ, RZ, R19, P6 ;  /* 0x000000ffff138224 */ /* 0x000fca00030e0613 */
[----:B------:R-:W3:Y:S01]  /*0b10*/  @!P0 LDG.E.U8 R18, desc[UR12][R18.64] ;  /* 0x0000000c12128981 */ /* 0x000ee2000c1e1100 */
[----:B------:R-:W-:Y:S02]  /*0b20*/  PRMT R9, RZ, 0x7610, R9 ;  /* 0x00007610ff097816 */ /* 0x000fe40000000009 */
[----:B-1----:R-:W-:Y:S01]  /*0b30*/  PRMT R13, R5, 0x9910, RZ ;  /* 0x00009910050d7816 */ /* 0x002fe200000000ff */
[----:B------:R-:W-:Y:S04]  /*0b40*/  BSSY B0, `(.L_x_2949) ;  /* 0x0000077000007945 */ /* 0x000fe80003800000 */
[----:B------:R-:W-:Y:S01]  /*0b50*/  BSSY B1, `(.L_x_2950) ;  /* 0x000006e000017945 */ /* 0x000fe20003800000 */
[----:B--2---:R-:W-:-:S04]  /*0b60*/  @!P4 ISETP.NE.AND P6, PT, R6, RZ, PT ;  /* 0x000000ff0600c20c */ /* 0x004fc80003fc5270 */
[----:B------:R-:W-:-:S04]  /*0b70*/  @!P4 SEL R9, RZ, 0x1, !P6 ;  /* 0x00000001ff09c807 */ /* 0x000fc80007000000 */
[----:B------:R-:W-:Y:S02]  /*0b80*/  PRMT R11, R9, 0x9910, RZ ;  /* 0x00009910090b7816 */ /* 0x000fe400000000ff */
[----:B----4-:R-:W-:-:S03]  /*0b90*/  @!P4 ISETP.NE.AND P6, PT, R7, RZ, PT ;  /* 0x000000ff0700c20c */ /* 0x010fc60003fc5270 */
[----:B------:R-:W-:Y:S01]  /*0ba0*/  IMAD.MOV.U32 R7, RZ, RZ, R11 ;  /* 0x000000ffff077224 */ /* 0x000fe200078e000b */
[----:B------:R-:W-:Y:S02]  /*0bb0*/  PRMT R6, RZ, 0x7610, R6 ;  /* 0x00007610ff067816 */ /* 0x000fe40000000006 */
[----:B------:R-:W-:Y:S02]  /*0bc0*/  @!P4 SEL R6, RZ, 0x1, !P6 ;  /* 0x00000001ff06c807 */ /* 0x000fe40007000000 */
[----:B------:R-:W-:Y:S02]  /*0bd0*/  ISETP.NE.AND P6, PT, R7, RZ, PT ;  /* 0x000000ff0700720c */ /* 0x000fe40003fc5270 */
[----:B------:R-:W-:Y:S02]  /*0be0*/  PRMT R11, R0, 0x9910, RZ ;  /* 0x00009910000b7816 */ /* 0x000fe400000000ff */
[----:B------:R-:W-:Y:S02]  /*0bf0*/  SEL R9, R6, R9, !P6 ;  /* 0x0000000906097207 */ /* 0x000fe40007000000 */
[----:B-----5:R-:W-:Y:S01]  /*0c00*/  @!P3 ISETP.NE.AND P6, PT, R8, RZ, PT ;  /* 0x000000ff0800b20c */ /* 0x020fe20003fc5270 */
[----:B------:R-:W0:Y:S01]  /*0c10*/  @!P4 LDC.64 R6, c[0x0][0x218] ;  /* 0x00008600ff06cb82 */ /* 0x000e220000000a00 */
[----:B------:R-:W-:-:S02]  /*0c20*/  PRMT R8, RZ, 0x7610, R8 ;  /* 0x00007610ff087816 */ /* 0x000fc40000000008 */
[----:B------:R-:W-:Y:S02]  /*0c30*/  @!P3 SEL R8, RZ, 0x1, !P6 ;  /* 0x00000001ff08b807 */ /* 0x000fe40007000000 */
[----:B------:R-:W-:Y:S01]  /*0c40*/  ISETP.NE.AND P6, PT, R11, RZ, PT ;  /* 0x000000ff0b00720c */ /* 0x000fe20003fc5270 */
[----:B------:R-:W-:-:S03]  /*0c50*/  IMAD.MOV.U32 R11, RZ, RZ, R13 ;  /* 0x000000ffff0b7224 */ /* 0x000fc600078e000d */
[----:B------:R-:W-:Y:S02]  /*0c60*/  SEL R3, R3, R0, !P6 ;  /* 0x0000000003037207 */ /* 0x000fe40007000000 */
[----:B------:R-:W-:Y:S02]  /*0c70*/  ISETP.NE.AND P6, PT, R11, RZ, PT ;  /* 0x000000ff0b00720c */ /* 0x000fe40003fc5270 */
[----:B------:R-:W-:Y:S02]  /*0c80*/  PRMT R0, R8, 0x9910, RZ ;  /* 0x0000991008007816 */ /* 0x000fe400000000ff */
[----:B------:R-:W-:Y:S02]  /*0c90*/  SEL R2, R2, R5, !P6 ;  /* 0x0000000502027207 */ /* 0x000fe40007000000 */
[----:B------:R-:W-:Y:S02]  /*0ca0*/  @!P3 ISETP.NE.AND P6, PT, R22, RZ, PT ;  /* 0x000000ff1600b20c */ /* 0x000fe40003fc5270 */
[----:B------:R-:W-:Y:S01]  /*0cb0*/  PRMT R11, RZ, 0x7610, R11 ;  /* 0x00007610ff0b7816 */ /* 0x000fe2000000000b */
[----:B------:R-:W-:Y:S01]  /*0cc0*/  @!P4 VIADD R13, R4, UR4 ;  /* 0x00000004040dcc36 */ /* 0x000fe20008000000 */
[----:B------:R-:W-:-:S02]  /*0cd0*/  @!P3 SEL R11, RZ, 0x1, !P6 ;  /* 0x00000001ff0bb807 */ /* 0x000fc40007000000 */
[----:B------:R-:W-:-:S04]  /*0ce0*/  ISETP.NE.AND P3, PT, R0, RZ, PT ;  /* 0x000000ff0000720c */ /* 0x000fc80003f65270 */
[----:B------:R-:W-:Y:S02]  /*0cf0*/  SEL R0, R11, R8, !P3 ;  /* 0x000000080b007207 */ /* 0x000fe40005800000 */
[----:B0-----:R-:W-:Y:S02]  /*0d00*/  @!P4 IADD3 R6, P3, R13, R6, RZ ;  /* 0x000000060d06c210 */ /* 0x001fe40007f7e0ff */
[----:B------:R-:W-:-:S03]  /*0d10*/  @!P5 ISETP.NE.AND P6, PT, R10, RZ, PT ;  /* 0x000000ff0a00d20c */ /* 0x000fc60003fc5270 */
[----:B------:R-:W-:Y:S01]  /*0d20*/  @!P4 IMAD.X R7, RZ, RZ, R7, P3 ;  /* 0x000000ffff07c224 */ /* 0x000fe200018e0607 */
[----:B------:R-:W-:Y:S02]  /*0d30*/  @!P1 ISETP.NE.AND P3, PT, R24, RZ, PT ;  /* 0x000000ff1800920c */ /* 0x000fe40003f65270 */
[----:B------:R-:W-:Y:S02]  /*0d40*/  PRMT R5, RZ, 0x7610, R5 ;  /* 0x00007610ff057816 */ /* 0x000fe40000000005 */
[----:B------:R-:W-:Y:S02]  /*0d50*/  @!P5 SEL R5, RZ, 0x1, !P6 ;  /* 0x00000001ff05d807 */ /* 0x000fe40007000000 */
[----:B------:R-:W-:Y:S02]  /*0d60*/  @!P2 ISETP.NE.AND P6, PT, R26, RZ, PT ;  /* 0x000000ff1a00a20c */ /* 0x000fe40003fc5270 */
[----:B------:R-:W-:Y:S02]  /*0d70*/  PRMT R11, RZ, 0x7610, R11 ;  /* 0x00007610ff0b7816 */ /* 0x000fe4000000000b */
[----:B------:R-:W-:Y:S01]  /*0d80*/  @!P1 SEL R11, RZ, 0x1, !P3 ;  /* 0x00000001ff0b9807 */ /* 0x000fe20005800000 */
[----:B------:R-:W-:Y:S01]  /*0d90*/  VIADD R13, R4, 0x80 ;  /* 0x00000080040d7836 */ /* 0x000fe20000000000 */
[----:B------:R-:W-:Y:S01]  /*0da0*/  PRMT R8, RZ, 0x7610, R8 ;  /* 0x00007610ff087816 */ /* 0x000fe20000000008 */
[----:B------:R0:W-:Y:S01]  /*0db0*/  @!P4 STG.E.U8 desc[UR12][R6.64], R9 ;  /* 0x000000090600c986 */ /* 0x0001e2000c10110c */
[----:B------:R-:W-:-:S02]  /*0dc0*/  @!P2 SEL R8, RZ, 0x1, !P6 ;  /* 0x00000001ff08a807 */ /* 0x000fc40007000000 */
[----:B---3--:R-:W-:Y:S01]  /*0dd0*/  @!P0 ISETP.NE.AND P6, PT, R20, RZ, PT ;  /* 0x000000ff1400820c */ /* 0x008fe20003fc5270 */
[----:B------:R-:W-:Y:S01]  /*0de0*/  @!P4 IMAD.MOV.U32 R4, RZ, RZ, R13 ;  /* 0x000000ffff04c224 */ /* 0x000fe200078e000d */
[----:B------:R-:W-:Y:S02]  /*0df0*/  PRMT R10, RZ, 0x7610, R10 ;  /* 0x00007610ff0a7816 */ /* 0x000fe4000000000a */
[----:B------:R-:W-:Y:S02]  /*0e00*/  @!P0 SEL R10, RZ, 0x1, !P6 ;  /* 0x00000001ff0a8807 */ /* 0x000fe40007000000 */
[----:B0-----:R-:W-:Y:S02]  /*0e10*/  PRMT R7, R11, 0x9910, RZ ;  /* 0x000099100b077816 */ /* 0x001fe400000000ff */
[----:B------:R-:W-:Y:S02]  /*0e20*/  @!P2 ISETP.NE.AND P4, PT, R12, RZ, PT ;  /* 0x000000ff0c00a20c */ /* 0x000fe40003f85270 */
[----:B------:R-:W-:Y:S01]  /*0e30*/  @!P5 ISETP.NE.AND P6, PT, R14, RZ, PT ;  /* 0x000000ff0e00d20c */ /* 0x000fe20003fc5270 */
[--C-:B------:R-:W-:Y:S01]  /*0e40*/  IMAD.MOV.U32 R12, RZ, RZ, R7.reuse ;  /* 0x000000ffff0c7224 */ /* 0x100fe200078e0007 */
[----:B------:R-:W-:-:S02]  /*0e50*/  PRMT R7, RZ, 0x7610, R7 ;  /* 0x00007610ff077816 */ /* 0x000fc40000000007 */
[----:B------:R-:W-:Y:S02]  /*0e60*/  @!P2 SEL R7, RZ, 0x1, !P4 ;  /* 0x00000001ff07a807 */ /* 0x000fe40006000000 */
[----:B------:R-:W-:Y:S02]  /*0e70*/  PRMT R6, RZ, 0x7610, R6 ;  /* 0x00007610ff067816 */ /* 0x000fe40000000006 */
[----:B------:R-:W-:Y:S02]  /*0e80*/  @!P5 SEL R6, RZ, 0x1, !P6 ;  /* 0x00000001ff06d807 */ /* 0x000fe40007000000 */
[----:B------:R-:W-:Y:S02]  /*0e90*/  ISETP.NE.AND P5, PT, R12, RZ, PT ;  /* 0x000000ff0c00720c */ /* 0x000fe40003fa5270 */
[----:B------:R-:W-:Y:S02]  /*0ea0*/  @!P1 ISETP.NE.AND P4, PT, R16, RZ, PT ;  /* 0x000000ff1000920c */ /* 0x000fe40003f85270 */
[----:B------:R-:W-:-:S02]  /*0eb0*/  PRMT R12, RZ, 0x7610, R12 ;  /* 0x00007610ff0c7816 */ /* 0x000fc4000000000c */
[----:B------:R-:W-:Y:S02]  /*0ec0*/  @!P1 SEL R12, RZ, 0x1, !P4 ;  /* 0x00000001ff0c9807 */ /* 0x000fe40006000000 */
[----:B------:R-:W-:Y:S02]  /*0ed0*/  ISETP.GE.AND P4, PT, R4, R25, PT ;  /* 0x000000190400720c */ /* 0x000fe40003f86270 */
[----:B------:R-:W-:Y:S02]  /*0ee0*/  PRMT R9, R8, 0x9910, RZ ;  /* 0x0000991008097816 */ /* 0x000fe400000000ff */
[----:B------:R-:W-:Y:S02]  /*0ef0*/  PRMT R15, R5, 0x9910, RZ ;  /* 0x00009910050f7816 */ /* 0x000fe400000000ff */
[----:B------:R-:W-:Y:S02]  /*0f00*/  PRMT R13, R10, 0x9910, RZ ;  /* 0x000099100a0d7816 */ /* 0x000fe400000000ff */
[----:B------:R-:W-:-:S02]  /*0f10*/  @!P0 ISETP.NE.AND P2, PT, R18, RZ, PT ;  /* 0x000000ff1200820c */ /* 0x000fc40003f45270 */
[----:B------:R-:W-:Y:S02]  /*0f20*/  ISETP.NE.AND P6, PT, R9, RZ, PT ;  /* 0x000000ff0900720c */ /* 0x000fe40003fc5270 */
[----:B------:R-:W-:Y:S02]  /*0f30*/  ISETP.NE.AND P3, PT, R15, RZ, PT ;  /* 0x000000ff0f00720c */ /* 0x000fe40003f65270 */
[----:B------:R-:W-:Y:S02]  /*0f40*/  PRMT R9, RZ, 0x7610, R9 ;  /* 0x00007610ff097816 */ /* 0x000fe40000000009 */
[----:B------:R-:W-:Y:S02]  /*0f50*/  ISETP.NE.AND P1, PT, R13, RZ, PT ;  /* 0x000000ff0d00720c */ /* 0x000fe40003f25270 */
[----:B------:R-:W-:Y:S02]  /*0f60*/  @!P0 SEL R9, RZ, 0x1, !P2 ;  /* 0x00000001ff098807 */ /* 0x000fe40005000000 */
[----:B------:R-:W-:-:S02]  /*0f70*/  SEL R13, R6, R5, !P3 ;  /* 0x00000005060d7207 */ /* 0x000fc40005800000 */
[----:B------:R-:W-:Y:S02]  /*0f80*/  SEL R7, R7, R8, !P6 ;  /* 0x0000000807077207 */ /* 0x000fe40007000000 */
[----:B------:R-:W-:Y:S02]  /*0f90*/  SEL R6, R12, R11, !P5 ;  /* 0x0000000b0c067207 */ /* 0x000fe40006800000 */
[----:B------:R-:W-:Y:S01]  /*0fa0*/  SEL R5, R9, R10, !P1 ;  /* 0x0000000a09057207 */ /* 0x000fe20004800000 */
[----:B------:R-:W-:Y:S06]  /*0fb0*/  @P4 BRA `(.L_x_2951) ;  /* 0x0000000000384947 */ /* 0x000fec0003800000 */
[C---:B------:R-:W-:Y:S01]  /*0fc0*/  VIADD R8, R4.reuse, UR4 ;  /* 0x0000000404087c36 */ /* 0x040fe20008000000 */
[----:B------:R-:W-:Y:S01]  /*0fd0*/  ULDC.64 UR6, c[0x0][0x218] ;  /* 0x0000860000067ab9 */ /* 0x000fe20000000a00 */
[----:B------:R-:W-:-:S03]  /*0fe0*/  VIADD R4, R4, 0x80 ;  /* 0x0000008004047836 */ /* 0x000fc60000000000 */
[----:B------:R-:W-:-:S05]  /*0ff0*/  IADD3 R8, P0, R8, UR6, RZ ;  /* 0x0000000608087c10 */ /* 0x000fca000ff1e0ff */
[----:B------:R-:W-:Y:S01]  /*1000*/  IMAD.X R9, RZ, RZ, UR7, P0 ;  /* 0x00000007ff097e24 */ /* 0x000fe200080e06ff */
[----:B------:R-:W-:-:S04]  /*1010*/  ISETP.GE.AND P0, PT, R4, R25, PT ;  /* 0x000000190400720c */ /* 0x000fc80003f06270 */
[----:B------:R0:W-:Y:S09]  /*1020*/  STG.E.U8 desc[UR12][R8.64], R3 ;  /* 0x0000000308007986 */ /* 0x0001f2000c10110c */
[----:B------:R-:W-:Y:S05]  /*1030*/  @P0 BRA `(.L_x_2952) ;  /* 0x0000000000380947 */ /* 0x000fea0003800000 */
[C---:B0-----:R-:W-:Y:S01]  /*1040*/  VIADD R8, R4.reuse, UR4 ;  /* 0x0000000404087c36 */ /* 0x041fe20008000000 */
[----:B------:R-:W-:Y:S01]  /*1050*/  ULDC.64 UR6, c[0x0][0x218] ;  /* 0x0000860000067ab9 */ /* 0x000fe20000000a00 */
[----:B------:R-:W-:-:S03]  /*1060*/  VIADD R4, R4, 0x80 ;  /* 0x0000008004047836 */ /* 0x000fc60000000000 */
[----:B------:R-:W-:-:S05]  /*1070*/  IADD3 R8, P0, R8, UR6, RZ ;  /* 0x0000000608087c10 */ /* 0x000fca000ff1e0ff */
[----:B------:R-:W-:-:S05]  /*1080*/  IMAD.X R9, RZ, RZ, UR7, P0 ;  /* 0x00000007ff097e24 */ /* 0x000fca00080e06ff */
[----:B------:R0:W-:Y:S03]  /*1090*/  STG.E.U8 desc[UR12][R8.64], R2 ;  /* 0x0000000208007986 */ /* 0x0001e6000c10110c */
.L_x_2951:
[----:B------:R-:W-:-:S13]  /*10a0*/  ISETP.GE.AND P0, PT, R4, R25, PT ;  /* 0x000000190400720c */ /* 0x000fda0003f06270 */
[----:B------:R-:W-:Y:S05]  /*10b0*/  @P0 BRA `(.L_x_2953) ;  /* 0x0000000000380947 */ /* 0x000fea0003800000 */
[C---:B0-----:R-:W-:Y:S01]  /*10c0*/  VIADD R2, R4.reuse, UR4 ;  /* 0x0000000404027c36 */ /* 0x041fe20008000000 */
[----:B------:R-:W-:Y:S01]  /*10d0*/  ULDC.64 UR6, c[0x0][0x218] ;  /* 0x0000860000067ab9 */ /* 0x000fe20000000a00 */
[----:B------:R-:W-:-:S03]  /*10e0*/  VIADD R4, R4, 0x80 ;  /* 0x0000008004047836 */ /* 0x000fc60000000000 */
[----:B------:R-:W-:-:S05]  /*10f0*/  IADD3 R2, P0, R2, UR6, RZ ;  /* 0x0000000602027c10 */ /* 0x000fca000ff1e0ff */
[----:B------:R-:W-:-:S05]  /*1100*/  IMAD.X R3, RZ, RZ, UR7, P0 ;  /* 0x00000007ff037e24 */ /* 0x000fca00080e06ff */
[----:B------:R1:W-:Y:S03]  /*1110*/  STG.E.U8 desc[UR12][R2.64], R0 ;  /* 0x0000000002007986 */ /* 0x0003e6000c10110c */
.L_x_2952:
[----:B------:R-:W-:-:S13]  /*1120*/  ISETP.GE.AND P0, PT, R4, R25, PT ;  /* 0x000000190400720c */ /* 0x000fda0003f06270 */
[----:B------:R-:W-:Y:S05]  /*1130*/  @P0 BRA `(.L_x_2954) ;  /* 0x00000000003c0947 */ /* 0x000fea0003800000 */
[C---:B-1----:R-:W-:Y:S01]  /*1140*/  VIADD R2, R4.reuse, UR4 ;  /* 0x0000000404027c36 */ /* 0x042fe20008000000 */
[----:B------:R-:W-:Y:S01]  /*1150*/  ULDC.64 UR6, c[0x0][0x218] ;  /* 0x0000860000067ab9 */ /* 0x000fe20000000a00 */
[----:B------:R-:W-:-:S03]  /*1160*/  VIADD R4, R4, 0x80 ;  /* 0x0000008004047836 */ /* 0x000fc60000000000 */
[----:B------:R-:W-:-:S05]  /*1170*/  IADD3 R2, P0, R2, UR6, RZ ;  /* 0x0000000602027c10 */ /* 0x000fca000ff1e0ff */
[----:B0-----:R-:W-:-:S05]  /*1180*/  IMAD.X R3, RZ, RZ, UR7, P0 ;  /* 0x00000007ff037e24 */ /* 0x001fca00080e06ff */
[----:B------:R1:W-:Y:S03]  /*1190*/  STG.E.U8 desc[UR12][R2.64], R13 ;  /* 0x0000000d02007986 */ /* 0x0003e6000c10110c */
.L_x_2953:
[----:B------:R-:W-:-:S13]  /*11a0*/  ISETP.GE.AND P0, PT, R4, R25, PT ;  /* 0x000000190400720c */ /* 0x000fda0003f06270 */
[----:B------:R-:W-:Y:S05]  /*11b0*/  @P0 BREAK B1 ;  /* 0x0000000000010942 */ /* 0x000fea0003800000 */
[----:B------:R-:W-:Y:S05]  /*11c0*/  @P0 BRA `(.L_x_2955) ;  /* 0x0000000000380947 */ /* 0x000fea0003800000 */
[C---:B01----:R-:W-:Y:S01]  /*11d0*/  VIADD R2, R4.reuse, UR4 ;  /* 0x0000000404027c36 */ /* 0x043fe20008000000 */
[----:B------:R-:W-:Y:S01]  /*11e0*/  ULDC.64 UR6, c[0x0][0x218] ;  /* 0x0000860000067ab9 */ /* 0x000fe20000000a00 */
[----:B------:R-:W-:-:S03]  /*11f0*/  VIADD R4, R4, 0x80 ;  /* 0x0000008004047836 */ /* 0x000fc60000000000 */
[----:B------:R-:W-:-:S05]  /*1200*/  IADD3 R2, P0, R2, UR6, RZ ;  /* 0x0000000602027c10 */ /* 0x000fca000ff1e0ff */
[----:B------:R-:W-:-:S05]  /*1210*/  IMAD.X R3, RZ, RZ, UR7, P0 ;  /* 0x00000007ff037e24 */ /* 0x000fca00080e06ff */
[----:B------:R2:W-:Y:S03]  /*1220*/  STG.E.U8 desc[UR12][R2.64], R7 ;  /* 0x0000000702007986 */ /* 0x0005e6000c10110c */
.L_x_2954:
[----:B------:R-:W-:Y:S05]  /*1230*/  BSYNC B1 ;  /* 0x0000000000017941 */ /* 0x000fea0003800000 */
.L_x_2950:
[----:B------:R-:W-:-:S13]  /*1240*/  ISETP.GE.AND P0, PT, R4, R25, PT ;  /* 0x000000190400720c */ /* 0x000fda0003f06270 */
[----:B0-----:R-:W0:Y:S01]  /*1250*/  @!P0 LDC.64 R8, c[0x0][0x218] ;  /* 0x00008600ff088b82 */ /* 0x001e220000000a00 */
[C---:B-12---:R-:W-:Y:S02]  /*1260*/  @!P0 VIADD R3, R4.reuse, UR4 ;  /* 0x0000000404038c36 */ /* 0x046fe40008000000 */
[----:B------:R-:W-:-:S03]  /*1270*/  @!P0 VIADD R4, R4, 0x80 ;  /* 0x0000008004048836 */ /* 0x000fc60000000000 */
[----:B0-----:R-:W-:-:S05]  /*1280*/  @!P0 IADD3 R2, P1, R3, R8, RZ ;  /* 0x0000000803028210 */ /* 0x001fca0007f3e0ff */
[----:B------:R-:W-:-:S05]  /*1290*/  @!P0 IMAD.X R3, RZ, RZ, R9, P1 ;  /* 0x000000ffff038224 */ /* 0x000fca00008e0609 */
[----:B------:R2:W-:Y:S03]  /*12a0*/  @!P0 STG.E.U8 desc[UR12][R2.64], R6 ;  /* 0x0000000602008986 */ /* 0x0005e6000c10110c */
.L_x_2955:
[----:B------:R-:W-:Y:S05]  /*12b0*/  BSYNC B0 ;  /* 0x0000000000007941 */ /* 0x000fea0003800000 */
.L_x_2949:
[----:B------:R-:W-:Y:S05]  /*12c0*/  WARPSYNC.ALL ;  /* 0x0000000000007948 */ /* 0x000fea0003800000 */
[----:B------:R-:W-:-:S13]  /*12d0*/  ISETP.GE.AND P0, PT, R4, R25, PT ;  /* 0x000000190400720c */ /* 0x000fda0003f06270 */
[----:B------:R-:W-:Y:S05]  /*12e0*/  @P0 EXIT ;  /* 0x000000000000094d */ /* 0x000fea0003800000 */
[----:B012---:R-:W-:Y:S01]  /*12f0*/  VIADD R2, R4, UR4 ;  /* 0x0000000404027c36 */ /* 0x007fe20008000000 */
[----:B------:R-:W-:-:S04]  /*1300*/  ULDC.64 UR6, c[0x0][0x218] ;  /* 0x0000860000067ab9 */ /* 0x000fc80000000a00 */
[----:B------:R-:W-:-:S05]  /*1310*/  IADD3 R2, P0, R2, UR6, RZ ;  /* 0x0000000602027c10 */ /* 0x000fca000ff1e0ff */
[----:B------:R-:W-:-:S05]  /*1320*/  IMAD.X R3, RZ, RZ, UR7, P0 ;  /* 0x00000007ff037e24 */ /* 0x000fca00080e06ff */
[----:B------:R-:W-:Y:S01]  /*1330*/  STG.E.U8 desc[UR12][R2.64], R5 ;  /* 0x0000000502007986 */ /* 0x000fe2000c10110c */
[----:B------:R-:W-:Y:S05]  /*1340*/  EXIT ;  /* 0x000000000000794d */ /* 0x000fea0003800000 */
.L_x_2956:
        /* <DEDUP_REMOVED lines=11> */
.L_x_32040:


//--------------------- .text._ZN2at6native29vectorized_elementwise_kernelILi4ENS0_13BinaryFunctorIbbbZZZNS0_21heaviside_kernel_cudaERNS_18TensorIteratorBaseEENKUlvE_clEvENKUlvE7_clEvEUlbbE_EESt5arrayIPcLm3EEEEviT0_T1_ --------------------------
	.section	.text._ZN2at6native29vectorized_elementwise_kernelILi4ENS0_13BinaryFunctorIbbbZZZNS0_21heaviside_kernel_cudaERNS_18TensorIteratorBaseEENKUlvE_clEvENKUlvE7_clEvEUlbbE_EESt5arrayIPcLm3EEEEviT0_T1_,"ax",@progbits
	.align	128
        .global         _ZN2at6native29vectorized_elementwise_kernelILi4ENS0_13BinaryFunctorIbbbZZZNS0_21heaviside_kernel_cudaERNS_18TensorIteratorBaseEENKUlvE_clEvENKUlvE7_clEvEUlbbE_EESt5arrayIPcLm3EEEEviT0_T1_
        .type           _ZN2at6native29vectorized_elementwise_kernelILi4ENS0_13BinaryFunctorIbbbZZZNS0_21heaviside_kernel_cudaERNS_18TensorIteratorBaseEENKUlvE_clEvENKUlvE7_clEvEUlbbE_EESt5arrayIPcLm3EEEEviT0_T1_,@function
        .size           _ZN2at6native29vectorized_elementwise_kernelILi4ENS0_13BinaryFunctorIbbbZZZNS0_21heaviside_kernel_cudaERNS_18TensorIteratorBaseEENKUlvE_clEvENKUlvE7_clEvEUlbbE_EESt5arrayIPcLm3EEEEviT0_T1_,(.L_x_32041 - _ZN2at6native29vectorized_elementwise_kernelILi4ENS0_13BinaryFunctorIbbbZZZNS0_21heaviside_kernel_cudaERNS_18TensorIteratorBaseEENKUlvE_clEvENKUlvE7_clEvEUlbbE_EESt5arrayIPcLm3EEEEviT0_T1_)
        .other          _ZN2at6native29vectorized_elementwise_kernelILi4ENS0_13BinaryFunctorIbbbZZZNS0_21heaviside_kernel_cudaERNS_18TensorIteratorBaseEENKUlvE_clEvENKUlvE7_clEvEUlbbE_EESt5arrayIPcLm3EEEEviT0_T1_,@"STO_CUDA_ENTRY STV_DEFAULT"
_ZN2at6native29vectorized_elementwise_kernelILi4ENS0_13BinaryFunctorIbbbZZZNS0_21heaviside_kernel_cudaERNS_18TensorIteratorBaseEENKUlvE_clEvENKUlvE7_clEvEUlbbE_EESt5arrayIPcLm3EEEEviT0_T1_:
.text._ZN2at6native29vectorized_elementwise_kernelILi4ENS0_13BinaryFunctorIbbbZZZNS0_21heaviside_kernel_cudaERNS_18TensorIteratorBaseEENKUlvE_clEvENKUlvE7_clEvEUlbbE_EESt5arrayIPcLm3EEEEviT0_T1_:
        /* <DEDUP_REMOVED lines=23> */
[----:B------:R-:W2:Y:S04]  /*0170*/  LDG.E R9, desc[UR12][R2.64] ;  /* 0x0000000c02097981 */ /* 0x000ea8000c1e1900 */
[----:B------:R-:W3:Y:S04]  /*0180*/  LDG.E R12, desc[UR12][R4.64] ;  /* 0x0000000c040c7981 */ /* 0x000ee8000c1e1900 */
[----:B------:R-:W4:Y:S04]  /*0190*/  LDG.E R14, desc[UR12][R2.64+0x200] ;  /* 0x0002000c020e7981 */ /* 0x000f28000c1e1900 */
[----:B------:R-:W5:Y:S01]  /*01a0*/  LDG.E R15, desc[UR12][R4.64+0x200] ;  /* 0x0002000c040f7981 */ /* 0x000f62000c1e1900 */
[----:B------:R-:W-:-:S04]  /*01b0*/  UIADD3 UR5, UP0, UR4, UR6, URZ ;  /* 0x0000000604057290 */ /* 0x000fc8000ff1e03f */
[----:B------:R-:W-:Y:S01]  /*01c0*/  UIADD3.X UR6, URZ, UR7, URZ, UP0, !UPT ;  /* 0x000000073f067290 */ /* 0x000fe200087fe43f */
[C---:B--2---:R-:W-:Y:S02]  /*01d0*/  PRMT R6, R9.reuse, 0x7770, RZ ;  /* 0x0000777009067816 */ /* 0x044fe400000000ff */
[----:B------:R-:W-:Y:S02]  /*01e0*/  PRMT R7, R9, 0x7771, RZ ;  /* 0x0000777109077816 */ /* 0x000fe400000000ff */
[C---:B---3--:R-:W-:Y:S02]  /*01f0*/  PRMT R11, R12.reuse, 0x7770, RZ ;  /* 0x000077700c0b7816 */ /* 0x048fe400000000ff */
[----:B------:R-:W-:Y:S02]  /*0200*/  PRMT R10, R12, 0x7771, RZ ;  /* 0x000077710c0a7816 */ /* 0x000fe400000000ff */
[----:B------:R-:W-:Y:S02]  /*0210*/  LOP3.LUT P2, RZ, R6, 0xff, R11, 0xc8, !PT ;  /* 0x000000ff06ff7812 */ /* 0x000fe4000784c80b */
[----:B------:R-:W-:-:S02]  /*0220*/  LOP3.LUT P3, RZ, R7, 0xff, R10, 0xc8, !PT ;  /* 0x000000ff07ff7812 */ /* 0x000fc4000786c80a */
[----:B----4-:R-:W-:Y:S02]  /*0230*/  PRMT R2, R14, 0x7770, RZ ;  /* 0x000077700e027816 */ /* 0x010fe400000000ff */
[----:B-----5:R-:W-:Y:S02]  /*0240*/  PRMT R5, R15, 0x7770, RZ ;  /* 0x000077700f057816 */ /* 0x020fe400000000ff */
[----:B------:R-:W-:Y:S02]  /*0250*/  PRMT R8, R9, 0x7772, RZ ;  /* 0x0000777209087816 */ /* 0x000fe400000000ff */
[----:B------:R-:W-:Y:S02]  /*0260*/  PRMT R13, R12, 0x7772, RZ ;  /* 0x000077720c0d7816 */ /* 0x000fe400000000ff */
[----:B------:R-:W-:Y:S02]  /*0270*/  PRMT R3, R14, 0x7771, RZ ;  /* 0x000077710e037816 */ /* 0x000fe400000000ff */
[----:B------:R-:W-:-:S02]  /*0280*/  PRMT R4, R15, 0x7771, RZ ;  /* 0x000077710f047816 */ /* 0x000fc400000000ff */
[----:B------:R-:W-:Y:S02]  /*0290*/  PRMT R9, R9, 0x7773, RZ ;  /* 0x0000777309097816 */ /* 0x000fe400000000ff */
[----:B------:R-:W-:Y:S02]  /*02a0*/  PRMT R12, R12, 0x7773, RZ ;  /* 0x000077730c0c7816 */ /* 0x000fe400000000ff */
[----:B------:R-:W-:Y:S02]  /*02b0*/  SEL R6, RZ, 0x1, !P2 ;  /* 0x00000001ff067807 */ /* 0x000fe40005000000 */
[----:B------:R-:W-:Y:S02]  /*02c0*/  SEL R7, RZ, 0x1, !P3 ;  /* 0x00000001ff077807 */ /* 0x000fe40005800000 */
[----:B------:R-:W-:Y:S02]  /*02d0*/  LOP3.LUT P2, RZ, R2, 0xff, R5, 0xc8, !PT ;  /* 0x000000ff02ff7812 */ /* 0x000fe4000784c805 */
[----:B------:R-:W-:-:S02]  /*02e0*/  LOP3.LUT P3, RZ, R3, 0xff, R4, 0xc8, !PT ;  /* 0x000000ff03ff7812 */ /* 0x000fc4000786c804 */
[C---:B------:R-:W-:Y:S02]  /*02f0*/  PRMT R2, R14.reuse, 0x7772, RZ ;  /* 0x000077720e027816 */ /* 0x040fe400000000ff */
[----:B------:R-:W-:Y:S02]  /*0300*/  PRMT R5, R15, 0x7772, RZ ;  /* 0x000077720f057816 */ /* 0x000fe400000000ff */
[----:B------:R-:W-:Y:S02]  /*0310*/  LOP3.LUT P0, RZ, R9, 0xff, R12, 0xc8, !PT ;  /* 0x000000ff09ff7812 */ /* 0x000fe4000780c80c */
[----:B------:R-:W-:Y:S02]  /*0320*/  PRMT R9, R7, 0x7604, R6 ;  /* 0x0000760407097816 */ /* 0x000fe40000000006 */
[----:B------:R-:W-:Y:S02]  /*0330*/  PRMT R3, R14, 0x7773, RZ ;  /* 0x000077730e037816 */ /* 0x000fe400000000ff */
[----:B------:R-:W-:-:S02]  /*0340*/  PRMT R4, R15, 0x7773, RZ ;  /* 0x000077730f047816 */ /* 0x000fc400000000ff */
[----:B------:R-:W-:Y:S02]  /*0350*/  SEL R6, RZ, 0x1, !P2 ;  /* 0x00000001ff067807 */ /* 0x000fe40005000000 */
[----:B------:R-:W-:Y:S02]  /*0360*/  LOP3.LUT P1, RZ, R8, 0xff, R13, 0xc8, !PT ;  /* 0x000000ff08ff7812 */ /* 0x000fe4000782c80d */
[----:B------:R-:W-:Y:S02]  /*0370*/  SEL R7, RZ, 0x1, !P3 ;  /* 0x00000001ff077807 */ /* 0x000fe40005800000 */
[----:B------:R-:W-:Y:S01]  /*0380*/  LOP3.LUT P2, RZ, R2, 0xff, R5, 0xc8, !PT ;  /* 0x000000ff02ff7812 */ /* 0x000fe2000784c805 */
[----:B------:R-:W-:Y:S01]  /*0390*/  IMAD.U32 R2, RZ, RZ, UR5 ;  /* 0x00000005ff027e24 */ /* 0x000fe2000f8e00ff */
[----:B------:R-:W-:Y:S01]  /*03a0*/  LOP3.LUT P3, RZ, R3, 0xff, R4, 0xc8, !PT ;  /* 0x000000ff03ff7812 */ /* 0x000fe2000786c804 */
[----:B------:R-:W-:Y:S01]  /*03b0*/  IMAD.U32 R3, RZ, RZ, UR6 ;  /* 0x00000006ff037e24 */ /* 0x000fe2000f8e00ff */
[----:B------:R-:W-:-:S02]  /*03c0*/  PRMT R6, R7, 0x7604, R6 ;  /* 0x0000760407067816 */ /* 0x000fc40000000006 */
[----:B------:R-:W-:Y:S01]  /*03d0*/  SEL R4, RZ, 0x1, !P1 ;  /* 0x00000001ff047807 */ /* 0x000fe20004800000 */
[----:B------:R-:W-:Y:S01]  /*03e0*/  IMAD.WIDE R2, R0, 0x4, R2 ;  /* 0x0000000400027825 */ /* 0x000fe200078e0202 */
[----:B------:R-:W-:Y:S02]  /*03f0*/  SEL R5, RZ, 0x1, !P2 ;  /* 0x00000001ff057807 */ /* 0x000fe40005000000 */
[----:B------:R-:W-:Y:S02]  /*0400*/  PRMT R9, R4, 0x7054, R9 ;  /* 0x0000705404097816 */ /* 0x000fe40000000009 */
[----:B------:R-:W-:Y:S02]  /*0410*/  PRMT R6, R5, 0x7054, R6 ;  /* 0x0000705405067816 */ /* 0x000fe40000000006 */
[----:B------:R-:W-:Y:S02]  /*0420*/  SEL R4, RZ, 0x1, !P0 ;  /* 0x00000001ff047807 */ /* 0x000fe40004000000 */
[----:B------:R-:W-:-:S02]  /*0430*/  SEL R5, RZ, 0x1, !P3 ;  /* 0x00000001ff057807 */ /* 0x000fc40005800000 */
[----:B------:R-:W-:Y:S02]  /*0440*/  PRMT R9, R4, 0x654, R9 ;  /* 0x0000065404097816 */ /* 0x000fe40000000009 */
[----:B------:R-:W-:-:S03]  /*0450*/  PRMT R5, R5, 0x654, R6 ;  /* 0x0000065405057816 */ /* 0x000fc60000000006 */
[----:B------:R-:W-:Y:S04]  /*0460*/  STG.E desc[UR12][R2.64], R9 ;  /* 0x0000000902007986 */ /* 0x000fe8000c10190c */
[----:B------:R-:W-:Y:S01]  /*0470*/  STG.E desc[UR12][R2.64+0x200], R5 ;  /* 0x0002000502007986 */ /* 0x000fe2000c10190c */
[----:B------:R-:W-:Y:S05]  /*0480*/  EXIT ;  /* 0x000000000000794d */ /* 0x000fea0003800000 */
.L_x_2957:
        /* <DEDUP_REMOVED lines=189> */
.L_x_2960:
        /* <DEDUP_REMOVED lines=8> */
.L_x_2961:
        /* <DEDUP_REMOVED lines=8> */
.L_x_2962:
        /* <DEDUP_REMOVED lines=9> */
.L_x_2963:
[----:B------:R-:W-:Y:S05]  /*11f0*/  BSYNC B1 ;  /* 0x0000000000017941 */ /* 0x000fea0003800000 */
.L_x_2959:
[----:B------:R-:W-:-:S13]  /*1200*/  ISETP.GE.AND P0, PT, R4, R25, PT ;  /* 0x000000190400720c */ /* 0x000fda0003f06270 */
[----:B0-----:R-:W0:Y:S01]  /*1210*/  @!P0 LDC.64 R8, c[0x0][0x218] ;  /* 0x00008600ff088b82 */ /* 0x001e220000000a00 */
[C---:B-12---:R-:W-:Y:S02]  /*1220*/  @!P0 VIADD R3, R4.reuse, UR4 ;  /* 0x0000000404038c36 */ /* 0x046fe40008000000 */
[----:B------:R-:W-:-:S03]  /*1230*/  @!P0 VIADD R4, R4, 0x80 ;  /* 0x0000008004048836 */ /* 0x000fc60000000000 */
[----:B0-----:R-:W-:-:S05]  /*1240*/  @!P0 IADD3 R2, P1, R3, R8, RZ ;  /* 0x0000000803028210 */ /* 0x001fca0007f3e0ff */
[----:B------:R-:W-:-:S05]  /*1250*/  @!P0 IMAD.X R3, RZ, RZ, R9, P1 ;  /* 0x000000ffff038224 */ /* 0x000fca00008e0609 */
[----:B------:R2:W-:Y:S03]  /*1260*/  @!P0 STG.E.U8 desc[UR12][R2.64], R6 ;  /* 0x0000000602008986 */ /* 0x0005e6000c10110c */
.L_x_2964:
[----:B------:R-:W-:Y:S05]  /*1270*/  BSYNC B0 ;  /* 0x0000000000007941 */ /* 0x000fea0003800000 */
.L_x_2958:
        /* <DEDUP_REMOVED lines=9> */
.L_x_2965:
        /* <DEDUP_REMOVED lines=15> */
.L_x_32041:


//--------------------- .text._ZN2at6native29vectorized_elementwise_kernelILi8ENS0_13BinaryFunctorIbbbZZZNS0_21heaviside_kernel_cudaERNS_18TensorIteratorBaseEENKUlvE_clEvENKUlvE7_clEvEUlbbE_EESt5arrayIPcLm3EEEEviT0_T1_ --------------------------
	.section	.text._ZN2at6native29vectorized_elementwise_kernelILi8ENS0_13BinaryFunctorIbbbZZZNS0_21heaviside_kernel_cudaERNS_18TensorIteratorBaseEENKUlvE_clEvENKUlvE7_clEvEUlbbE_EESt5arrayIPcLm3EEEEviT0_T1_,"ax",@progbits
	.align	128
        .global         _ZN2at6native29vectorized_elementwise_kernelILi8ENS0_13BinaryFunctorIbbbZZZNS0_21heaviside_kernel_cudaERNS_18TensorIteratorBaseEENKUlvE_clEvENKUlvE7_clEvEUlbbE_EESt5arrayIPcLm3EEEEviT0_T1_
        .type           _ZN2at6native29vectorized_elementwise_kernelILi8ENS0_13BinaryFunctorIbbbZZZNS0_21heaviside_kernel_cudaERNS_18TensorIteratorBaseEENKUlvE_clEvENKUlvE7_clEvEUlbbE_EESt5arrayIPcLm3EEEEviT0_T1_,@function
        .size           _ZN2at6native29vectorized_elementwise_kernelILi8ENS0_13BinaryFunctorIbbbZZZNS0_21heaviside_kernel_cudaERNS_18TensorIteratorBaseEENKUlvE_clEvENKUlvE7_clEvEUlbbE_EESt5arrayIPcLm3EEEEviT0_T1_,(.L_x_32042 - _ZN2at6native29vectorized_elementwise_kernelILi8ENS0_13BinaryFunctorIbbbZZZNS0_21heaviside_kernel_cudaERNS_18TensorIteratorBaseEENKUlvE_clEvENKUlvE7_clEvEUlbbE_EESt5arrayIPcLm3EEEEviT0_T1_)
        .other          _ZN2at6native29vectorized_elementwise_kernelILi8ENS0_13BinaryFunctorIbbbZZZNS0_21heaviside_kernel_cudaERNS_18TensorIteratorBaseEENKUlvE_clEvENKUlvE7_clEvEUlbbE_EESt5arrayIPcLm3EEEEviT0_T1_,@"STO_CUDA_ENTRY STV_DEFAULT"
_ZN2at6native29vectorized_elementwise_kernelILi8ENS0_13BinaryFunctorIbbbZZZNS0_21heaviside_kernel_cudaERNS_18TensorIteratorBaseEENKUlvE_clEvENKUlvE7_clEvEUlbbE_EESt5arrayIPcLm3EEEEviT0_T1_:
.text._ZN2at6native29vectorized_elementwise_kernelILi8ENS0_13BinaryFunctorIbbbZZZNS0_21heaviside_kernel_cudaERNS_18TensorIteratorBaseEENKUlvE_clEvENKUlvE7_clEvEUlbbE_EESt5arrayIPcLm3EEEEviT0_T1_:
        /* <DEDUP_REMOVED lines=22> */
[----:B------:R-:W-:Y:S02]  /*0160*/  IMAD.WIDE.U32 R4, R0, 0x8, R4 ;  /* 0x0000000800047825 */ /* 0x000fe400078e0004 */
[----:B------:R-:W2:Y:S04]  /*0170*/  LDG.E.64 R2, desc[UR12][R2.64] ;  /* 0x0000000c02027981 */ /* 0x000ea8000c1e1b00 */
[----:B------:R-:W3:Y:S01]  /*0180*/  LDG.E.64 R4, desc[UR12][R4.64] ;  /* 0x0000000c04047981 */ /* 0x000ee2000c1e1b00 */
[----:B------:R-:W-:-:S04]  /*0190*/  UIADD3 UR5, UP0, UR4, UR6, URZ ;  /* 0x0000000604057290 */ /* 0x000fc8000ff1e03f */
[----:B------:R-:W-:Y:S01]  /*01a0*/  UIADD3.X UR6, URZ, UR7, URZ, UP0, !UPT ;  /* 0x000000073f067290 */ /* 0x000fe200087fe43f */
[C---:B--2---:R-:W-:Y:S02]  /*01b0*/  PRMT R6, R2.reuse, 0x7632, R6 ;  /* 0x0000763202067816 */ /* 0x044fe40000000006 */
[----:B---3--:R-:W-:Y:S02]  /*01c0*/  LOP3.LUT R8, R2, 0xffff, R4, 0xc8, !PT ;  /* 0x0000ffff02087812 */ /* 0x008fe400078ec804 */
[----:B------:R-:W-:Y:S02]  /*01d0*/  PRMT R7, R4, 0x7632, R7 ;  /* 0x0000763204077816 */ /* 0x000fe40000000007 */
[----:B------:R-:W-:Y:S02]  /*01e0*/  SHF.R.U32.HI R8, RZ, 0x8, R8 ;  /* 0x00000008ff087819 */ /* 0x000fe40000011608 */
[----:B------:R-:W-:Y:S02]  /*01f0*/  LOP3.LUT P6, RZ, R2, 0xff, R4, 0xc8, !PT ;  /* 0x000000ff02ff7812 */ /* 0x000fe400078cc804 */
[----:B------:R-:W-:-:S02]  /*0200*/  PRMT R2, R8, 0x9910, RZ ;  /* 0x0000991008027816 */ /* 0x000fc400000000ff */
[----:B------:R-:W-:Y:S02]  /*0210*/  LOP3.LUT R8, R6, R7, RZ, 0xfc, !PT ;  /* 0x0000000706087212 */ /* 0x000fe400078efcff */
[----:B------:R-:W-:Y:S02]  /*0220*/  PRMT R6, R3, 0x7632, R6 ;  /* 0x0000763203067816 */ /* 0x000fe40000000006 */
[----:B------:R-:W-:Y:S02]  /*0230*/  PRMT R7, R5, 0x7632, R7 ;  /* 0x0000763205077816 */ /* 0x000fe40000000007 */
[----:B------:R-:W-:Y:S02]  /*0240*/  ISETP.NE.AND P2, PT, R2, RZ, PT ;  /* 0x000000ff0200720c */ /* 0x000fe40003f45270 */
[----:B------:R-:W-:Y:S02]  /*0250*/  LOP3.LUT R6, R6, R7, RZ, 0xfc, !PT ;  /* 0x0000000706067212 */ /* 0x000fe400078efcff */
[----:B------:R-:W-:-:S02]  /*0260*/  LOP3.LUT P5, RZ, R3, 0xff, R5, 0xc8, !PT ;  /* 0x000000ff03ff7812 */ /* 0x000fc400078ac805 */
[----:B------:R-:W-:Y:S02]  /*0270*/  LOP3.LUT R2, R8, 0xffff, RZ, 0xc0, !PT ;  /* 0x0000ffff08027812 */ /* 0x000fe400078ec0ff */
[----:B------:R-:W-:Y:S02]  /*0280*/  LOP3.LUT R3, R3, 0xffff, R5, 0xc8, !PT ;  /* 0x0000ffff03037812 */ /* 0x000fe400078ec805 */
[----:B------:R-:W-:Y:S02]  /*0290*/  LOP3.LUT R4, R6, 0xffff, RZ, 0xc0, !PT ;  /* 0x0000ffff06047812 */ /* 0x000fe400078ec0ff */
[----:B------:R-:W-:Y:S02]  /*02a0*/  SHF.R.U32.HI R2, RZ, 0x8, R2 ;  /* 0x00000008ff027819 */ /* 0x000fe40000011602 */
[----:B------:R-:W-:Y:S02]  /*02b0*/  SHF.R.U32.HI R3, RZ, 0x8, R3 ;  /* 0x00000008ff037819 */ /* 0x000fe40000011603 */
[----:B------:R-:W-:-:S02]  /*02c0*/  SHF.R.U32.HI R4, RZ, 0x8, R4 ;  /* 0x00000008ff047819 */ /* 0x000fc40000011604 */
[----:B------:R-:W-:Y:S02]  /*02d0*/  PRMT R2, R2, 0x9910, RZ ;  /* 0x0000991002027816 */ /* 0x000fe400000000ff */
[----:B------:R-:W-:Y:S02]  /*02e0*/  PRMT R3, R3, 0x9910, RZ ;  /* 0x0000991003037816 */ /* 0x000fe400000000ff */
[----:B------:R-:W-:Y:S02]  /*02f0*/  PRMT R4, R4, 0x9910, RZ ;  /* 0x0000991004047816 */ /* 0x000fe400000000ff */
[----:B------:R-:W-:Y:S01]  /*0300*/  ISETP.NE.AND P0, PT, R2, RZ, PT ;  /* 0x000000ff0200720c */ /* 0x000fe20003f05270 */
[----:B------:R-:W-:Y:S01]  /*0310*/  IMAD.U32 R2, RZ, RZ, UR5 ;  /* 0x00000005ff027e24 */ /* 0x000fe2000f8e00ff */
[----:B------:R-:W-:Y:S02]  /*0320*/  SEL R10, RZ, 0x1, !P6 ;  /* 0x00000001ff0a7807 */ /* 0x000fe40007000000 */
[----:B------:R-:W-:Y:S01]  /*0330*/  ISETP.NE.AND P1, PT, R3, RZ, PT ;  /* 0x000000ff0300720c */ /* 0x000fe20003f25270 */
[----:B------:R-:W-:Y:S01]  /*0340*/  IMAD.U32 R3, RZ, RZ, UR6 ;  /* 0x00000006ff037e24 */ /* 0x000fe2000f8e00ff */
[----:B------:R-:W-:-:S02]  /*0350*/  ISETP.NE.AND P6, PT, R4, RZ, PT ;  /* 0x000000ff0400720c */ /* 0x000fc40003fc5270 */
[----:B------:R-:W-:Y:S01]  /*0360*/  SEL R11, RZ, 0xffffffff, !P2 ;  /* 0xffffffffff0b7807 */ /* 0x000fe20005000000 */
[----:B------:R-:W-:Y:S01]  /*0370*/  IMAD.WIDE R2, R0, 0x8, R2 ;  /* 0x0000000800027825 */ /* 0x000fe200078e0202 */
[----:B------:R-:W-:Y:S02]  /*0380*/  SEL R9, RZ, 0xffffffff, !P0 ;  /* 0xffffffffff097807 */ /* 0x000fe40004000000 */
[----:B------:R-:W-:Y:S01]  /*0390*/  SEL R7, RZ, 0xffffffff, !P1 ;  /* 0xffffffffff077807 */ /* 0x000fe20004800000 */
[----:B------:R-:W-:Y:S01]  /*03a0*/  IMAD.SHL.U32 R15, R11, 0x100, RZ ;  /* 0x000001000b0f7824 */ /* 0x000fe200078e00ff */
[----:B------:R-:W-:Y:S01]  /*03b0*/  SEL R5, RZ, 0xffffffff, !P6 ;  /* 0xffffffffff057807 */ /* 0x000fe20007000000 */
[----:B------:R-:W-:Y:S01]  /*03c0*/  IMAD.SHL.U32 R13, R9, 0x100, RZ ;  /* 0x00000100090d7824 */ /* 0x000fe200078e00ff */
[----:B------:R-:W-:Y:S01]  /*03d0*/  LOP3.LUT P4, RZ, R8, 0xff, RZ, 0xc0, !PT ;  /* 0x000000ff08ff7812 */ /* 0x000fe2000788c0ff */
[----:B------:R-:W-:Y:S01]  /*03e0*/  IMAD.SHL.U32 R11, R7, 0x100, RZ ;  /* 0x00000100070b7824 */ /* 0x000fe200078e00ff */
[----:B------:R-:W-:Y:S01]  /*03f0*/  LOP3.LUT P3, RZ, R6, 0xff, RZ, 0xc0, !PT ;  /* 0x000000ff06ff7812 */ /* 0x000fe2000786c0ff */
[----:B------:R-:W-:Y:S01]  /*0400*/  IMAD.SHL.U32 R9, R5, 0x100, RZ ;  /* 0x0000010005097824 */ /* 0x000fe200078e00ff */
[----:B------:R-:W-:-:S02]  /*0410*/  SEL R6, RZ, 0x1, !P5 ;  /* 0x00000001ff067807 */ /* 0x000fc40006800000 */
[----:B------:R-:W-:Y:S02]  /*0420*/  SEL R8, RZ, 0x1, !P4 ;  /* 0x00000001ff087807 */ /* 0x000fe40006000000 */
[----:B------:R-:W-:Y:S02]  /*0430*/  SEL R4, RZ, 0x1, !P3 ;  /* 0x00000001ff047807 */ /* 0x000fe40005800000 */
[----:B------:R-:W-:Y:S02]  /*0440*/  LOP3.LUT R7, R15, 0x100, R10, 0xe2, !PT ;  /* 0x000001000f077812 */ /* 0x000fe400078ee20a */
[----:B------:R-:W-:Y:S02]  /*0450*/  LOP3.LUT R5, R11, 0x100, R6, 0xe2, !PT ;  /* 0x000001000b057812 */ /* 0x000fe400078ee206 */
[----:B------:R-:W-:Y:S02]  /*0460*/  LOP3.LUT R8, R13, 0x100, R8, 0xe2, !PT ;  /* 0x000001000d087812 */ /* 0x000fe400078ee208 */
[----:B------:R-:W-:-:S02]  /*0470*/  LOP3.LUT R4, R9, 0x100, R4, 0xe2, !PT ;  /* 0x0000010009047812 */ /* 0x000fc400078ee204 */
[----:B------:R-:W-:Y:S02]  /*0480*/  PRMT R8, R7, 0x5410, R8 ;  /* 0x0000541007087816 */ /* 0x000fe40000000008 */
[----:B------:R-:W-:-:S05]  /*0490*/  PRMT R9, R5, 0x5410, R4 ;  /* 0x0000541005097816 */ /* 0x000fca0000000004 */
[----:B------:R-:W-:Y:S01]  /*04a0*/  STG.E.64 desc[UR12][R2.64], R8 ;  /* 0x0000000802007986 */ /* 0x000fe2000c101b0c */
[----:B------:R-:W-:Y:S05]  /*04b0*/  EXIT ;  /* 0x000000000000794d */ /* 0x000fea0003800000 */
.L_x_2966:
        /* <DEDUP_REMOVED lines=189> */
.L_x_2969:
        /* <DEDUP_REMOVED lines=8> */
.L_x_2970:
        /* <DEDUP_REMOVED lines=8> */
.L_x_2971:
        /* <DEDUP_REMOVED lines=9> */
.L_x_2972:
[----:B------:R-:W-:Y:S05]  /*1220*/  BSYNC B1 ;  /* 0x0000000000017941 */ /* 0x000fea0003800000 */
.L_x_2968:
[----:B------:R-:W-:-:S13]  /*1230*/  ISETP.GE.AND P0, PT, R4, R25, PT ;  /* 0x000000190400720c */ /* 0x000fda0003f06270 */
[----:B0-----:R-:W0:Y:S01]  /*1240*/  @!P0 LDC.64 R8, c[0x0][0x218] ;  /* 0x00008600ff088b82 */ /* 0x001e220000000a00 */
[C---:B-12---:R-:W-:Y:S02]  /*1250*/  @!P0 VIADD R3, R4.reuse, UR4 ;  /* 0x0000000404038c36 */ /* 0x046fe40008000000 */
[----:B------:R-:W-:-:S03]  /*1260*/  @!P0 VIADD R4, R4, 0x80 ;  /* 0x0000008004048836 */ /* 0x000fc60000000000 */
[----:B0-----:R-:W-:-:S05]  /*1270*/  @!P0 IADD3 R2, P1, R3, R8, RZ ;  /* 0x0000000803028210 */ /* 0x001fca0007f3e0ff */
[----:B------:R-:W-:-:S05]  /*1280*/  @!P0 IMAD.X R3, RZ, RZ, R9, P1 ;  /* 0x000000ffff038224 */ /* 0x000fca00008e0609 */
[----:B------:R2:W-:Y:S03]  /*1290*/  @!P0 STG.E.U8 desc[UR12][R2.64], R6 ;  /* 0x0000000602008986 */ /* 0x0005e6000c10110c */
.L_x_2973:
[----:B------:R-:W-:Y:S05]  /*12a0*/  BSYNC B0 ;  /* 0x0000000000007941 */ /* 0x000fea0003800000 */
.L_x_2967:
        /* <DEDUP_REMOVED lines=9> */
.L_x_2974:
        /* <DEDUP_REMOVED lines=12> */
.L_x_32042:


//--------------------- .text._ZN2at6native18elementwise_kernelILi128ELi4EZNS0_15gpu_kernel_implINS0_13BUnaryFunctorIbbbZZZNS0_21heaviside_kernel_cudaERNS_18TensorIteratorBaseEENKUlvE_clEvENKUlvE7_clEvEUlbbE_EEEEvS5_RKT_EUliE_EEviT1_ --------------------------
	.section	.text._ZN2at6native18elementwise_kernelILi128ELi4EZNS0_15gpu_kernel_implINS0_13BUnaryFunctorIbbbZZZNS0_21heaviside_kernel_cudaERNS_18TensorIteratorBaseEENKUlvE_clEvENKUlvE7_clEvEUlbbE_EEEEvS5_RKT_EUliE_EEviT1_,"ax",@progbits
	.align	128
        .global         _ZN2at6native18elementwise_kernelILi128ELi4EZNS0_15gpu_kernel_implINS0_13BUnaryFunctorIbbbZZZNS0_21heaviside_kernel_cudaERNS_18TensorIteratorBaseEENKUlvE_clEvENKUlvE7_clEvEUlbbE_EEEEvS5_RKT_EUliE_EEviT1_
        .type           _ZN2at6native18elementwise_kernelILi128ELi4EZNS0_15gpu_kernel_implINS0_13BUnaryFunctorIbbbZZZNS0_21heaviside_kernel_cudaERNS_18TensorIteratorBaseEENKUlvE_clEvENKUlvE7_clEvEUlbbE_EEEEvS5_RKT_EUliE_EEviT1_,@function
        .size           _ZN2at6native18elementwise_kernelILi128ELi4EZNS0_15gpu_kernel_implINS0_13BUnaryFunctorIbbbZZZNS0_21heaviside_kernel_cudaERNS_18TensorIteratorBaseEENKUlvE_clEvENKUlvE7_clEvEUlbbE_EEEEvS5_RKT_EUliE_EEviT1_,(.L_x_32043 - _ZN2at6native18elementwise_kernelILi128ELi4EZNS0_15gpu_kernel_implINS0_13BUnaryFunctorIbbbZZZNS0_21heaviside_kernel_cudaERNS_18TensorIteratorBaseEENKUlvE_clEvENKUlvE7_clEvEUlbbE_EEEEvS5_RKT_EUliE_EEviT1_)
        .other          _ZN2at6native18elementwise_kernelILi128ELi4EZNS0_15gpu_kernel_implINS0_13BUnaryFunctorIbbbZZZNS0_21heaviside_kernel_cudaERNS_18TensorIteratorBaseEENKUlvE_clEvENKUlvE7_clEvEUlbbE_EEEEvS5_RKT_EUliE_EEviT1_,@"STO_CUDA_ENTRY STV_DEFAULT"
_ZN2at6native18elementwise_kernelILi128ELi4EZNS0_15gpu_kernel_implINS0_13BUnaryFunctorIbbbZZZNS0_21heaviside_kernel_cudaERNS_18TensorIteratorBaseEENKUlvE_clEvENKUlvE7_clEvEUlbbE_EEEEvS5_RKT_EUliE_EEviT1_:
.text._ZN2at6native18elementwise_kernelILi128ELi4EZNS0_15gpu_kernel_implINS0_13BUnaryFunctorIbbbZZZNS0_21heaviside_kernel_cudaERNS_18TensorIteratorBaseEENKUlvE_clEvENKUlvE7_clEvEUlbbE_EEEEvS5_RKT_EUliE_EEviT1_:
        /* <DEDUP_REMOVED lines=32> */
[----:B------:R-:W-:-:S05]  /*0200*/  SHF.R.U32.HI R5, RZ, UR5, R4 ;  /* 0x00000005ff057c19 */ /* 0x000fca0008011604 */
[----:B------:R-:W-:-:S04]  /*0210*/  IMAD.MOV R2, RZ, RZ, -R5 ;  /* 0x000000ffff027224 */ /* 0x000fc800078e0a05 */
[----:B------:R-:W-:Y:S01]  /*0220*/  IMAD R3, R2, UR6, R3 ;  /* 0x0000000602037c24 */ /* 0x000fe2000f8e0203 */
[----:B------:R-:W-:-:S03]  /*0230*/  ULDC.64 UR6, c[0x0][0x350] ;  /* 0x0000d40000067ab9 */ /* 0x000fc60000000a00 */
[C---:B------:R-:W-:Y:S02]  /*0240*/  IMAD R16, R3.reuse, UR6, RZ ;  /* 0x0000000603107c24 */ /* 0x040fe4000f8e02ff */
[----:B------:R-:W-:Y:S02]  /*0250*/  IMAD R0, R3, UR7, R0 ;  /* 0x0000000703007c24 */ /* 0x000fe4000f8e0200 */
        /* <DEDUP_REMOVED lines=276> */
.L_x_2977:
        /* <DEDUP_REMOVED lines=21> */
.L_x_2981:
[----:B------:R-:W2:Y:S02]  /*14f0*/  LDG.E.U8 R2, desc[UR36][R2.64] ;  /* 0x0000002402027981 */ /* 0x000ea4000c1e1100 */
[----:B--2---:R-:W-:Y:S01]  /*1500*/  ISETP.NE.AND P0, PT, R2, RZ, PT ;  /* 0x000000ff0200720c */ /* 0x004fe20003f05270 */
[----:B------:R-:W-:-:S12]  /*1510*/  BRA `(.L_x_2983) ;  /* 0x0000000c00747947 */ /* 0x000fd80003800000 */
.L_x_2980:
        /* <DEDUP_REMOVED lines=10> */
.L_x_2985:
[----:B------:R-:W2:Y:S02]  /*15c0*/  LDG.E R2, desc[UR36][R2.64] ;  /* 0x0000002402027981 */ /* 0x000ea4000c1e1900 */
[----:B--2---:R-:W-:Y:S01]  /*15d0*/  ISETP.NE.AND P0, PT, R2, RZ, PT ;  /* 0x000000ff0200720c */ /* 0x004fe20003f05270 */
[----:B------:R-:W-:-:S12]  /*15e0*/  BRA `(.L_x_2983) ;  /* 0x0000000c00407947 */ /* 0x000fd80003800000 */
.L_x_2984:
[----:B------:R-:W2:Y:S02]  /*15f0*/  LDG.E.U16 R2, desc[UR36][R2.64] ;  /* 0x0000002402027981 */ /* 0x000ea4000c1e1500 */
[----:B--2---:R-:W-:Y:S01]  /*1600*/  ISETP.NE.AND P0, PT, R2, RZ, PT ;  /* 0x000000ff0200720c */ /* 0x004fe20003f05270 */
[----:B------:R-:W-:-:S12]  /*1610*/  BRA `(.L_x_2983) ;  /* 0x0000000c00347947 */ /* 0x000fd80003800000 */
.L_x_2979:
        /* <DEDUP_REMOVED lines=9> */
.L_x_2987:
[----:B------:R-:W2:Y:S02]  /*16b0*/  LDG.E.U16 R0, desc[UR36][R2.64] ;  /* 0x0000002402007981 */ /* 0x000ea4000c1e1500 */
[----:B--2---:R-:W-:-:S05]  /*16c0*/  HADD2.F32 R0, -RZ, R0.H0_H0 ;  /* 0x20000000ff007230 */ /* 0x004fca0000004100 */
[----:B------:R-:W-:Y:S01]  /*16d0*/  FSETP.NEU.FTZ.AND P0, PT, R0, RZ, PT ;  /* 0x000000ff0000720b */ /* 0x000fe20003f1d000 */
[----:B------:R-:W-:-:S12]  /*16e0*/  BRA `(.L_x_2983) ;  /* 0x0000000c00007947 */ /* 0x000fd80003800000 */
.L_x_2986:
        /* <DEDUP_REMOVED lines=11> */
.L_x_2989:
        /* <DEDUP_REMOVED lines=10> */
.L_x_2988:
[----:B------:R-:W2:Y:S02]  /*1840*/  LDG.E.64 R2, desc[UR36][R2.64] ;  /* 0x0000002402027981 */ /* 0x000ea4000c1e1b00 */
[----:B--2---:R-:W-:Y:S01]  /*1850*/  DSETP.NEU.AND P0, PT, R2, RZ, PT ;  /* 0x000000ff0200722a */ /* 0x004fe20003f0d000 */
[----:B------:R-:W-:-:S13]  /*1860*/  BRA `(.L_x_2983) ;  /* 0x0000000800a07947 */ /* 0x000fda0003800000 */
.L_x_2978:
        /* <DEDUP_REMOVED lines=11> */
.L_x_2992:
[----:B------:R-:W2:Y:S02]  /*1920*/  LDG.E.128 R4, desc[UR36][R2.64] ;  /* 0x0000002402047981 */ /* 0x000ea4000c1e1d00 */
[----:B--2---:R-:W-:-:S06]  /*1930*/  DSETP.NEU.AND P0, PT, R6, RZ, PT ;  /* 0x000000ff0600722a */ /* 0x004fcc0003f0d000 */
[----:B------:R-:W-:Y:S01]  /*1940*/  DSETP.NEU.OR P0, PT, R4, RZ, P0 ;  /* 0x000000ff0400722a */ /* 0x000fe2000070d400 */
[----:B------:R-:W-:-:S13]  /*1950*/  BRA `(.L_x_2983) ;  /* 0x0000000800647947 */ /* 0x000fda0003800000 */
.L_x_2991:
        /* <DEDUP_REMOVED lines=27> */
.L_x_2994:
        /* <DEDUP_REMOVED lines=14> */
.L_x_2993:
[----:B------:R-:W2:Y:S02]  /*1bf0*/  LDG.E.U16 R0, desc[UR36][R2.64] ;  /* 0x0000002402007981 */ /* 0x000ea4000c1e1500 */
[----:B--2---:R-:W-:-:S05]  /*1c00*/  IMAD.U32 R0, R0, 0x10000, RZ ;  /* 0x0001000000007824 */ /* 0x004fca00078e00ff */
[----:B------:R-:W-:Y:S01]  /*1c10*/  FSETP.NEU.FTZ.AND P0, PT, R0, RZ, PT ;  /* 0x000000ff0000720b */ /* 0x000fe20003f1d000 */
[----:B------:R-:W-:-:S12]  /*1c20*/  BRA `(.L_x_2983) ;  /* 0x0000000400b07947 */ /* 0x000fd80003800000 */
.L_x_2990:
        /* <DEDUP_REMOVED lines=11> */
.L_x_2997:
        /* <DEDUP_REMOVED lines=21> */
.L_x_3001:
[----:B------:R-:W-:Y:S05]  /*1e30*/  BSYNC B1 ;  /* 0x0000000000017941 */ /* 0x000fea0003800000 */
.L_x_3000:
[----:B------:R-:W-:Y:S01]  /*1e40*/  LEA R3, R0, 0x3b800000, 0x17 ;  /* 0x3b80000000037811 */ /* 0x000fe200078eb8ff */
[----:B------:R-:W-:-:S05]  /*1e50*/  IMAD.SHL.U32 R0, R2, 0x100000, RZ ;  /* 0x0010000002007824 */ /* 0x000fca00078e00ff */
[----:B------:R-:W-:-:S07]  /*1e60*/  LOP3.LUT R0, R3, R0, R4, 0xfe, !PT ;  /* 0x0000000003007212 */ /* 0x000fce00078efe04 */
.L_x_2999:
[----:B------:R-:W-:Y:S05]  /*1e70*/  BSYNC B0 ;  /* 0x0000000000007941 */ /* 0x000fea0003800000 */
.L_x_2998:
[----:B------:R-:W-:Y:S01]  /*1e80*/  FSETP.NEU.FTZ.AND P0, PT, R0, RZ, PT ;  /* 0x000000ff0000720b */ /* 0x000fe20003f1d000 */
[----:B------:R-:W-:-:S12]  /*1e90*/  BRA `(.L_x_2983) ;  /* 0x0000000400147947 */ /* 0x000fd80003800000 */
.L_x_2996:
        /* <DEDUP_REMOVED lines=21> */
.L_x_3005:
[----:B------:R-:W-:Y:S05]  /*1ff0*/  BSYNC B1 ;  /* 0x0000000000017941 */ /* 0x000fea0003800000 */
.L_x_3004:
[----:B------:R-:W-:Y:S01]  /*2000*/  LEA R3, R0, 0x37800000, 0x17 ;  /* 0x3780000000037811 */ /* 0x000fe200078eb8ff */
[----:B------:R-:W-:-:S05]  /*2010*/  IMAD.SHL.U32 R0, R2, 0x200000, RZ ;  /* 0x0020000002007824 */ /* 0x000fca00078e00ff */
[----:B------:R-:W-:-:S07]  /*2020*/  LOP3.LUT R0, R3, R0, R4, 0xfe, !PT ;  /* 0x0000000003007212 */ /* 0x000fce00078efe04 */
.L_x_3003:
[----:B------:R-:W-:Y:S05]  /*2030*/  BSYNC B0 ;  /* 0x0000000000007941 */ /* 0x000fea0003800000 */
.L_x_3002:
[----:B------:R-:W-:Y:S01]  /*2040*/  FSETP.NEU.FTZ.AND P0, PT, R0, RZ, PT ;  /* 0x000000ff0000720b */ /* 0x000fe20003f1d000 */
[----:B------:R-:W-:-:S12]  /*2050*/  BRA `(.L_x_2983) ;  /* 0x0000000000a47947 */ /* 0x000fd80003800000 */
.L_x_2995:
        /* <DEDUP_REMOVED lines=14> */
.L_x_3009:
[----:B------:R-:W-:Y:S05]  /*2140*/  BSYNC B0 ;  /* 0x0000000000007941 */ /* 0x000fea0003800000 */
.L_x_3008:
[----:B------:R-:W-:Y:S01]  /*2150*/  FSETP.NEU.FTZ.AND P0, PT, R0, RZ, PT ;  /* 0x000000ff0000720b */ /* 0x000fe20003f1d000 */
[----:B------:R-:W-:-:S12]  /*2160*/  BRA `(.L_x_2983) ;  /* 0x0000000000607947 */ /* 0x000fd80003800000 */
.L_x_2982:
        /* <DEDUP_REMOVED lines=16> */
.L_x_3010:
[----:B------:R-:W-:Y:S01]  /*2270*/  PLOP3.LUT P0, PT, PT, PT, PT, 0x8, 0x0 ;  /* 0x000000000000781c */ /* 0x000fe20003f0e170 */
[----:B------:R-:W-:-:S12]  /*2280*/  BRA `(.L_x_2983) ;  /* 0x0000000000187947 */ /* 0x000fd80003800000 */
.L_x_3007:
[----:B------:R-:W2:Y:S02]  /*2290*/  LDG.E.64 R2, desc[UR36][R2.64] ;  /* 0x0000002402027981 */ /* 0x000ea4000c1e1b00 */
[----:B--2---:R-:W-:-:S04]  /*22a0*/  ISETP.NE.U32.AND P0, PT, R2, RZ, PT ;  /* 0x000000ff0200720c */ /* 0x004fc80003f05070 */
[----:B------:R-:W-:Y:S01]  /*22b0*/  ISETP.NE.AND.EX P0, PT, R3, RZ, PT, P0 ;  /* 0x000000ff0300720c */ /* 0x000fe20003f05300 */
[----:B------:R-:W-:-:S12]  /*22c0*/  BRA `(.L_x_2983) ;  /* 0x0000000000087947 */ /* 0x000fd80003800000 */
.L_x_3006:
[----:B------:R-:W2:Y:S02]  /*22d0*/  LDG.E R2, desc[UR36][R2.64] ;  /* 0x0000002402027981 */ /* 0x000ea4000c1e1900 */
[----:B--2---:R-:W-:-:S13]  /*22e0*/  ISETP.NE.AND P0, PT, R2, RZ, PT ;  /* 0x000000ff0200720c */ /* 0x004fda0003f05270 */
.L_x_2983:
[----:B------:R-:W0:Y:S01]  /*22f0*/  LDC.U8 R3, c[0x0][0x422] ;  /* 0x00010880ff037b82 */ /* 0x000e220000000000 */
[----:B------:R-:W-:-:S07]  /*2300*/  SEL R5, RZ, 0x1, !P0 ;  /* 0x00000001ff057807 */ /* 0x000fce0004000000 */
[----:B------:R-:W1:Y:S01]  /*2310*/  LDC.U8 R2, c[0x0][0x421] ;  /* 0x00010840ff027b82 */ /* 0x000e620000000000 */
[----:B0-----:R-:W-:-:S04]  /*2320*/  PRMT R0, R3, 0x9910, RZ ;  /* 0x0000991003007816 */ /* 0x001fc800000000ff */
[----:B------:R-:W-:Y:S02]  /*2330*/  ISETP.GT.AND P1, PT, R0, 0x9, PT ;  /* 0x000000090000780c */ /* 0x000fe40003f24270 */
[----:B-1----:R-:W-:-:S11]  /*2340*/  @!P0 LOP3.LUT R5, R2, 0xff, RZ, 0xc0, !PT ;  /* 0x000000ff02058812 */ /* 0x002fd600078ec0ff */
        /* <DEDUP_REMOVED lines=11> */
.L_x_3014:
[----:B------:R3:W-:Y:S01]  /*2400*/  STG.E.U8 desc[UR36][R16.64], R5 ;  /* 0x0000000510007986 */ /* 0x0007e2000c101124 */
[----:B------:R-:W-:Y:S05]  /*2410*/  BRA `(.L_x_3016) ;  /* 0x0000000c00907947 */ /* 0x000fea0003800000 */
.L_x_3013:
[----:B------:R-:W-:-:S13]  /*2420*/  ISETP.NE.AND P0, PT, R0, 0x2, PT ;  /* 0x000000020000780c */ /* 0x000fda0003f05270 */
[----:B------:R-:W-:Y:S05]  /*2430*/  @!P0 BRA `(.L_x_3017) ;  /* 0x0000000000348947 */ /* 0x000fea0003800000 */
[----:B------:R-:W-:-:S13]  /*2440*/  ISETP.NE.AND P0, PT, R0, 0x3, PT ;  /* 0x000000030000780c */ /* 0x000fda0003f05270 */
[----:B------:R-:W-:Y:S05]  /*2450*/  @!P0 BRA `(.L_x_3018) ;  /* 0x0000000000208947 */ /* 0x000fea0003800000 */
[----:B------:R-:W-:-:S13]  /*2460*/  ISETP.NE.AND P0, PT, R0, 0x4, PT ;  /* 0x000000040000780c */ /* 0x000fda0003f05270 */
[----:B------:R-:W-:Y:S05]  /*2470*/  @P0 BRA `(.L_x_3015) ;  /* 0x0000000c00140947 */ /* 0x000fea0003800000 */
[----:B------:R-:W-:-:S04]  /*2480*/  LOP3.LUT R0, R5, 0xffff, RZ, 0xc0, !PT ;  /* 0x0000ffff05007812 */ /* 0x000fc800078ec0ff */
[----:B------:R-:W-:-:S05]  /*2490*/  PRMT R0, R0, 0x8880, RZ ;  /* 0x0000888000007816 */ /* 0x000fca00000000ff */
[----:B------:R-:W-:-:S05]  /*24a0*/  IMAD.MOV.U32 R2, RZ, RZ, R0 ;  /* 0x000000ffff027224 */ /* 0x000fca00078e0000 */
[----:B------:R-:W-:-:S05]  /*24b0*/  SHF.R.S32.HI R3, RZ, 0x1f, R2 ;  /* 0x0000001fff037819 */ /* 0x000fca0000011402 */
[----:B------:R0:W-:Y:S01]  /*24c0*/  STG.E.64 desc[UR36][R16.64], R2 ;  /* 0x0000000210007986 */ /* 0x0001e2000c101b24 */
[----:B------:R-:W-:Y:S05]  /*24d0*/  BRA `(.L_x_3016) ;  /* 0x0000000c00607947 */ /* 0x000fea0003800000 */
.L_x_3018:
[----:B------:R-:W-:-:S05]  /*24e0*/  PRMT R3, R5, 0x8880, RZ ;  /* 0x0000888005037816 */ /* 0x000fca00000000ff */
[----:B------:R1:W-:Y:S01]  /*24f0*/  STG.E desc[UR36][R16.64], R3 ;  /* 0x0000000310007986 */ /* 0x0003e2000c101924 */
[----:B------:R-:W-:Y:S05]  /*2500*/  BRA `(.L_x_3016) ;  /* 0x0000000c00547947 */ /* 0x000fea0003800000 */
.L_x_3017:
[----:B------:R-:W-:-:S04]  /*2510*/  PRMT R3, R5, 0x8880, RZ ;  /* 0x0000888005037816 */ /* 0x000fc800000000ff */
[----:B------:R-:W-:-:S05]  /*2520*/  PRMT R3, R3, 0x7710, RZ ;  /* 0x0000771003037816 */ /* 0x000fca00000000ff */
[----:B------:R2:W-:Y:S01]  /*2530*/  STG.E.U16 desc[UR36][R16.64], R3 ;  /* 0x0000000310007986 */ /* 0x0005e2000c101524 */
[----:B------:R-:W-:Y:S05]  /*2540*/  BRA `(.L_x_3016) ;  /* 0x0000000c00447947 */ /* 0x000fea0003800000 */
.L_x_3012:
[----:B------:R-:W-:-:S13]  /*2550*/  ISETP.GT.AND P0, PT, R0, 0x6, PT ;  /* 0x000000060000780c */ /* 0x000fda0003f04270 */
[----:B------:R-:W-:Y:S05]  /*2560*/  @P0 BRA `(.L_x_3019) ;  /* 0x00000000002c0947 */ /* 0x000fea0003800000 */
[----:B------:R-:W-:-:S13]  /*2570*/  ISETP.NE.AND P0, PT, R0, 0x5, PT ;  /* 0x000000050000780c */ /* 0x000fda0003f05270 */
[----:B------:R-:W-:Y:S05]  /*2580*/  @!P0 BRA `(.L_x_3020) ;  /* 0x0000000000148947 */ /* 0x000fea0003800000 */
[----:B------:R-:W-:-:S13]  /*2590*/  ISETP.NE.AND P0, PT, R0, 0x6, PT ;  /* 0x000000060000780c */ /* 0x000fda0003f05270 */
[----:B------:R-:W-:Y:S05]  /*25a0*/  @P0 BRA `(.L_x_3015) ;  /* 0x0000000800c80947 */ /* 0x000fea0003800000 */
[----:B------:R-:W0:Y:S02]  /*25b0*/  I2F.S8 R3, R5 ;  /* 0x0000000500037306 */ /* 0x000e240000001400 */
[----:B0-----:R0:W-:Y:S01]  /*25c0*/  STG.E desc[UR36][R16.64], R3 ;  /* 0x0000000310007986 */ /* 0x0011e2000c101924 */
[----:B------:R-:W-:Y:S05]  /*25d0*/  BRA `(.L_x_3016) ;  /* 0x0000000c00207947 */ /* 0x000fea0003800000 */
.L_x_3020:
[----:B------:R-:W0:Y:S02]  /*25e0*/  I2F.S8 R0, R5 ;  /* 0x0000000500007306 */ /* 0x000e240000001400 */
[----:B0-----:R-:W-:-:S05]  /*25f0*/  F2FP.F16.F32.PACK_AB R0, RZ, R0 ;  /* 0x00000000ff00723e */ /* 0x001fca00000000ff */
[----:B------:R0:W-:Y:S01]  /*2600*/  STG.E.U16 desc[UR36][R16.64], R0 ;  /* 0x0000000010007986 */ /* 0x0001e2000c101524 */
[----:B------:R-:W-:Y:S05]  /*2610*/  BRA `(.L_x_3016) ;  /* 0x0000000c00107947 */ /* 0x000fea0003800000 */
.L_x_3019:
[----:B------:R-:W-:-:S13]  /*2620*/  ISETP.NE.AND P0, PT, R0, 0x7, PT ;  /* 0x000000070000780c */ /* 0x000fda0003f05270 */
[----:B------:R-:W-:Y:S05]  /*2630*/  @!P0 BRA `(.L_x_3021) ;  /* 0x0000000000348947 */ /* 0x000fea0003800000 */
[----:B------:R-:W-:-:S13]  /*2640*/  ISETP.NE.AND P0, PT, R0, 0x8, PT ;  /* 0x000000080000780c */ /* 0x000fda0003f05270 */
[----:B------:R-:W-:Y:S05]  /*2650*/  @!P0 BRA `(.L_x_3022) ;  /* 0x0000000000188947 */ /* 0x000fea0003800000 */
[----:B------:R-:W-:-:S13]  /*2660*/  ISETP.NE.AND P0, PT, R0, 0x9, PT ;  /* 0x000000090000780c */ /* 0x000fda0003f05270 */
[----:B------:R-:W-:Y:S05]  /*2670*/  @P0 BRA `(.L_x_3015) ;  /* 0x0000000800940947 */ /* 0x000fea0003800000 */
[----:B------:R-:W0:Y:S01]  /*2680*/  I2F.S8 R2, R5 ;  /* 0x0000000500027306 */ /* 0x000e220000001400 */
[----:B------:R-:W-:-:S05]  /*2690*/  IMAD.MOV.U32 R3, RZ, RZ, RZ ;  /* 0x000000ffff037224 */ /* 0x000fca00078e00ff */
[----:B0-----:R0:W-:Y:S01]  /*26a0*/  STG.E.64 desc[UR36][R16.64], R2 ;  /* 0x0000000210007986 */ /* 0x0011e2000c101b24 */
[----:B------:R-:W-:Y:S05]  /*26b0*/  BRA `(.L_x_3016) ;  /* 0x0000000800e87947 */ /* 0x000fea0003800000 */
.L_x_3022:
[----:B------:R-:W0:Y:S02]  /*26c0*/  I2F.S8 R5, R5 ;  /* 0x0000000500057306 */ /* 0x000e240000001400 */
[----:B0-----:R-:W-:-:S04]  /*26d0*/  F2FP.F16.F32.PACK_AB R3, RZ, R5 ;  /* 0x00000005ff03723e */ /* 0x001fc800000000ff */
[----:B------:R-:W-:-:S05]  /*26e0*/  PRMT R3, R3, 0x5410, RZ ;  /* 0x0000541003037816 */ /* 0x000fca00000000ff */
[----:B------:R0:W-:Y:S01]  /*26f0*/  STG.E desc[UR36][R16.64], R3 ;  /* 0x0000000310007986 */ /* 0x0001e2000c101924 */
[----:B------:R-:W-:Y:S05]  /*2700*/  BRA `(.L_x_3016) ;  /* 0x0000000800d47947 */ /* 0x000fea0003800000 */
.L_x_3021:
[----:B------:R-:W-:-:S04]  /*2710*/  PRMT R2, R5, 0x8880, RZ ;  /* 0x0000888005027816 */ /* 0x000fc800000000ff */
[----:B------:R-:W-:-:S06]  /*2720*/  PRMT R2, R2, 0x7710, RZ ;  /* 0x0000771002027816 */ /* 0x000fcc00000000ff */
[----:B------:R-:W0:Y:S02]  /*2730*/  I2F.F64.S16 R2, R2 ;  /* 0x0000000200027312 */ /* 0x000e240000101c00 */
[----:B0-----:R0:W-:Y:S01]  /*2740*/  STG.E.64 desc[UR36][R16.64], R2 ;  /* 0x0000000210007986 */ /* 0x0011e2000c101b24 */
[----:B------:R-:W-:Y:S05]  /*2750*/  BRA `(.L_x_3016) ;  /* 0x0000000800c07947 */ /* 0x000fea0003800000 */
.L_x_3011:
        /* <DEDUP_REMOVED lines=8> */
[----:B------:R-:W-:-:S04]  /*27e0*/  LOP3.LUT P0, RZ, R5, 0xff, RZ, 0xc0, !PT ;  /* 0x000000ff05ff7812 */ /* 0x000fc8000780c0ff */
[----:B------:R-:W-:-:S05]  /*27f0*/  SEL R3, RZ, 0x1, !P0 ;  /* 0x00000001ff037807 */ /* 0x000fca0004000000 */
[----:B------:R0:W-:Y:S01]  /*2800*/  STG.E.U8 desc[UR36][R16.64], R3 ;  /* 0x0000000310007986 */ /* 0x0001e2000c101124 */
[----:B------:R-:W-:Y:S05]  /*2810*/  BRA `(.L_x_3016) ;  /* 0x0000000800907947 */ /* 0x000fea0003800000 */
.L_x_3025:
[----:B------:R-:W-:Y:S02]  /*2820*/  PRMT R4, R5, 0x8880, RZ ;  /* 0x0000888005047816 */ /* 0x000fe400000000ff */
[----:B------:R-:W-:Y:S02]  /*2830*/  CS2R R6, SRZ ;  /* 0x0000000000067805 */ /* 0x000fe4000001ff00 */
[----:B------:R-:W-:-:S06]  /*2840*/  PRMT R4, R4, 0x7710, RZ ;  /* 0x0000771004047816 */ /* 0x000fcc00000000ff */
[----:B------:R-:W0:Y:S02]  /*2850*/  I2F.F64.S16 R4, R4 ;  /* 0x0000000400047312 */ /* 0x000e240000101c00 */
[----:B0-----:R0:W-:Y:S01]  /*2860*/  STG.E.128 desc[UR36][R16.64], R4 ;  /* 0x0000000410007986 */ /* 0x0011e2000c101d24 */
[----:B------:R-:W-:Y:S05]  /*2870*/  BRA `(.L_x_3016) ;  /* 0x0000000800787947 */ /* 0x000fea0003800000 */
.L_x_3024:
[----:B------:R-:W-:-:S13]  /*2880*/  ISETP.NE.AND P0, PT, R0, 0xf, PT ;  /* 0x0000000f0000780c */ /* 0x000fda0003f05270 */
[----:B------:R-:W-:Y:S05]  /*2890*/  @!P0 BRA `(.L_x_3026) ;  /* 0x0000000000b48947 */ /* 0x000fea0003800000 */
[----:B------:R-:W-:-:S13]  /*28a0*/  ISETP.NE.AND P0, PT, R0, 0x17, PT ;  /* 0x000000170000780c */ /* 0x000fda0003f05270 */
[----:B------:R-:W-:Y:S05]  /*28b0*/  @!P0 BRA `(.L_x_3027) ;  /* 0x0000000000548947 */ /* 0x000fea0003800000 */
[----:B------:R-:W-:-:S13]  /*28c0*/  ISETP.NE.AND P0, PT, R0, 0x18, PT ;  /* 0x000000180000780c */ /* 0x000fda0003f05270 */
[----:B------:R-:W-:Y:S05]  /*28d0*/  @P0 BRA `(.L_x_3015) ;  /* 0x0000000400fc0947 */ /* 0x000fea0003800000 */
[----:B------:R-:W0:Y:S01]  /*28e0*/  I2F.S8 R5, R5 ;  /* 0x0000000500057306 */ /* 0x000e220000001400 */
        /* <DEDUP_REMOVED lines=14> */
.L_x_3029:
[----:B------:R-:W-:Y:S05]  /*29d0*/  BSYNC B0 ;  /* 0x0000000000007941 */ /* 0x000fea0003800000 */
.L_x_3028:
[----:B------:R-:W-:-:S05]  /*29e0*/  LOP3.LUT R3, R0, R3, RZ, 0xfc, !PT ;  /* 0x0000000300037212 */ /* 0x000fca00078efcff */
[----:B------:R0:W-:Y:S01]  /*29f0*/  STG.E.U8 desc[UR36][R16.64], R3 ;  /* 0x0000000310007986 */ /* 0x0001e2000c101124 */
[----:B------:R-:W-:Y:S05]  /*2a00*/  BRA `(.L_x_3016) ;  /* 0x0000000800147947 */ /* 0x000fea0003800000 */
.L_x_3027:
[----:B------:R-:W0:Y:S01]  /*2a10*/  I2F.S8 R5, R5 ;  /* 0x0000000500057306 */ /* 0x000e220000001400 */
        /* <DEDUP_REMOVED lines=12> */
.L_x_3031:
[----:B------:R-:W-:Y:S01]  /*2ae0*/  IMAD.MOV.U32 R0, RZ, RZ, 0x7f ;  /* 0x0000007fff007424 */ /* 0x000fe200078e00ff */
[----:B------:R-:W-:-:S04]  /*2af0*/  ISETP.GT.U32.AND P0, PT, R2, 0x7f800000, PT ;  /* 0x7f8000000200780c */ /* 0x000fc80003f04070 */
[----:B------:R-:W-:-:S09]  /*2b00*/  SEL R0, R0, 0x7c, P0 ;  /* 0x0000007c00007807 */ /* 0x000fd20000000000 */
.L_x_3032:
[----:B------:R-:W-:Y:S05]  /*2b10*/  BSYNC B0 ;  /* 0x0000000000007941 */ /* 0x000fea0003800000 */
.L_x_3030:
[----:B------:R-:W-:-:S04]  /*2b20*/  LOP3.LUT R2, R5, 0x80000000, RZ, 0xc0, !PT ;  /* 0x8000000005027812 */ /* 0x000fc800078ec0ff */
[----:B------:R-:W-:-:S04]  /*2b30*/  SHF.R.U32.HI R3, RZ, 0x18, R2 ;  /* 0x00000018ff037819 */ /* 0x000fc80000011602 */
[----:B------:R-:W-:-:S05]  /*2b40*/  LOP3.LUT R3, R0, R3, RZ, 0xfc, !PT ;  /* 0x0000000300037212 */ /* 0x000fca00078efcff */
[----:B------:R0:W-:Y:S01]  /*2b50*/  STG.E.U8 desc[UR36][R16.64], R3 ;  /* 0x0000000310007986 */ /* 0x0001e2000c101124 */
[----:B------:R-:W-:Y:S05]  /*2b60*/  BRA `(.L_x_3016) ;  /* 0x0000000400bc7947 */ /* 0x000fea0003800000 */
.L_x_3026:
[----:B------:R-:W0:Y:S02]  /*2b70*/  I2F.S8 R0, R5 ;  /* 0x0000000500007306 */ /* 0x000e240000001400 */
[----:B0-----:R-:W-:-:S05]  /*2b80*/  F2FP.BF16.F32.PACK_AB R0, RZ, R0 ;  /* 0x00000000ff00723e */ /* 0x001fca00000010ff */
[----:B------:R0:W-:Y:S01]  /*2b90*/  STG.E.U16 desc[UR36][R16.64], R0 ;  /* 0x0000000010007986 */ /* 0x0001e2000c101524 */
[----:B------:R-:W-:Y:S05]  /*2ba0*/  BRA `(.L_x_3016) ;  /* 0x0000000400ac7947 */ /* 0x000fea0003800000 */
.L_x_3023:
        /* <DEDUP_REMOVED lines=8> */
[----:B------:R-:W-:-:S04]  /*2c30*/  PRMT R3, R5, 0x8880, RZ ;  /* 0x0000888005037816 */ /* 0x000fc800000000ff */
[----:B------:R-:W-:-:S05]  /*2c40*/  PRMT R3, R3, 0x7710, RZ ;  /* 0x0000771003037816 */ /* 0x000fca00000000ff */
[----:B------:R0:W-:Y:S01]  /*2c50*/  STG.E.U16 desc[UR36][R16.64], R3 ;  /* 0x0000000310007986 */ /* 0x0001e2000c101524 */
[----:B------:R-:W-:Y:S05]  /*2c60*/  BRA `(.L_x_3016) ;  /* 0x00000004007c7947 */ /* 0x000fea0003800000 */
.L_x_3035:
[----:B------:R-:W0:Y:S01]  /*2c70*/  I2F.S8 R5, R5 ;  /* 0x0000000500057306 */ /* 0x000e220000001400 */
        /* <DEDUP_REMOVED lines=16> */
.L_x_3038:
[----:B------:R-:W-:-:S04]  /*2d80*/  LOP3.LUT R2, R5, 0x80000000, RZ, 0xc0, !PT ;  /* 0x8000000005027812 */ /* 0x000fc800078ec0ff */
[----:B------:R-:W-:-:S04]  /*2d90*/  SHF.R.U32.HI R3, RZ, 0x18, R2 ;  /* 0x00000018ff037819 */ /* 0x000fc80000011602 */
[----:B------:R-:W-:-:S04]  /*2da0*/  LOP3.LUT R0, R0, R3, RZ, 0xfc, !PT ;  /* 0x0000000300007212 */ /* 0x000fc800078efcff */
[----:B------:R-:W-:-:S07]  /*2db0*/  PRMT R8, R0, 0x7610, R8 ;  /* 0x0000761000087816 */ /* 0x000fce0000000008 */
.L_x_3037:
[----:B------:R-:W-:Y:S05]  /*2dc0*/  BSYNC B0 ;  /* 0x0000000000007941 */ /* 0x000fea0003800000 */
.L_x_3036:
[----:B------:R0:W-:Y:S01]  /*2dd0*/  STG.E.U8 desc[UR36][R16.64], R8 ;  /* 0x0000000810007986 */ /* 0x0001e2000c101124 */
[----:B------:R-:W-:Y:S05]  /*2de0*/  BRA `(.L_x_3016) ;  /* 0x00000004001c7947 */ /* 0x000fea0003800000 */
.L_x_3034:
        /* <DEDUP_REMOVED lines=17> */
.L_x_3041:
[----:B------:R-:W-:-:S04]  /*2f00*/  LOP3.LUT R2, R5, 0x80000000, RZ, 0xc0, !PT ;  /* 0x8000000005027812 */ /* 0x000fc800078ec0ff */
[----:B------:R-:W-:-:S04]  /*2f10*/  SHF.R.U32.HI R3, RZ, 0x18, R2 ;  /* 0x00000018ff037819 */ /* 0x000fc80000011602 */
[----:B------:R-:W-:-:S04]  /*2f20*/  LOP3.LUT R0, R0, R3, RZ, 0xfc, !PT ;  /* 0x0000000300007212 */ /* 0x000fc800078efcff */
[----:B------:R-:W-:-:S07]  /*2f30*/  PRMT R8, R0, 0x7610, R8 ;  /* 0x0000761000087816 */ /* 0x000fce0000000008 */
.L_x_3040:
[----:B------:R-:W-:Y:S05]  /*2f40*/  BSYNC B0 ;  /* 0x0000000000007941 */ /* 0x000fea0003800000 */
.L_x_3039:
[----:B------:R0:W-:Y:S01]  /*2f50*/  STG.E.U8 desc[UR36][R16.64], R8 ;  /* 0x0000000810007986 */ /* 0x0001e2000c101124 */
[----:B------:R-:W-:Y:S05]  /*2f60*/  BRA `(.L_x_3016) ;  /* 0x0000000000bc7947 */ /* 0x000fea0003800000 */
.L_x_3033:
[----:B------:R-:W-:-:S13]  /*2f70*/  ISETP.NE.AND P0, PT, R0, 0x1c, PT ;  /* 0x0000001c0000780c */ /* 0x000fda0003f05270 */
[----:B------:R-:W-:Y:S05]  /*2f80*/  @!P0 BRA `(.L_x_3042) ;  /* 0x0000000000ac8947 */ /* 0x000fea0003800000 */
[----:B------:R-:W-:-:S13]  /*2f90*/  ISETP.NE.AND P0, PT, R0, 0x1d, PT ;  /* 0x0000001d0000780c */ /* 0x000fda0003f05270 */
[----:B------:R-:W-:Y:S05]  /*2fa0*/  @!P0 BRA `(.L_x_3043) ;  /* 0x00000000008c8947 */ /* 0x000fea0003800000 */
[----:B------:R-:W-:-:S13]  /*2fb0*/  ISETP.NE.AND P0, PT, R0, 0x2c, PT ;  /* 0x0000002c0000780c */ /* 0x000fda0003f05270 */
[----:B------:R-:W-:Y:S05]  /*2fc0*/  @P0 BRA `(.L_x_3015) ;  /* 0x0000000000400947 */ /* 0x000fea0003800000 */
[----:B------:R-:W0:Y:S02]  /*2fd0*/  I2F.S8 R4, R5 ;  /* 0x0000000500047306 */ /* 0x000e240000001400 */
        /* <DEDUP_REMOVED lines=15> */
.L_x_3015:
        /* <DEDUP_REMOVED lines=16> */
.L_x_3044:
[----:B------:R-:W-:Y:S05]  /*31d0*/  BRA `(.L_x_3016) ;  /* 0x0000000000207947 */ /* 0x000fea0003800000 */
.L_x_3043:
[----:B------:R-:W-:-:S04]  /*31e0*/  LOP3.LUT R5, R5, 0xffff, RZ, 0xc0, !PT ;  /* 0x0000ffff05057812 */ /* 0x000fc800078ec0ff */
[----:B------:R-:W-:-:S05]  /*31f0*/  PRMT R5, R5, 0x8880, RZ ;  /* 0x0000888005057816 */ /* 0x000fca00000000ff */
[----:B------:R-:W-:-:S05]  /*3200*/  IMAD.MOV.U32 R2, RZ, RZ, R5 ;  /* 0x000000ffff027224 */ /* 0x000fca00078e0005 */
[----:B------:R-:W-:-:S05]  /*3210*/  SHF.R.S32.HI R3, RZ, 0x1f, R2 ;  /* 0x0000001fff037819 */ /* 0x000fca0000011402 */
[----:B------:R0:W-:Y:S01]  /*3220*/  STG.E.64 desc[UR36][R16.64], R2 ;  /* 0x0000000210007986 */ /* 0x0001e2000c101b24 */
[----:B------:R-:W-:Y:S05]  /*3230*/  BRA `(.L_x_3016) ;  /* 0x0000000000087947 */ /* 0x000fea0003800000 */
.L_x_3042:
[----:B------:R-:W-:-:S05]  /*3240*/  PRMT R3, R5, 0x8880, RZ ;  /* 0x0000888005037816 */ /* 0x000fca00000000ff */
[----:B------:R0:W-:Y:S02]  /*3250*/  STG.E desc[UR36][R16.64], R3 ;  /* 0x0000000310007986 */ /* 0x0001e4000c101924 */
.L_x_3016:
[----:B------:R-:W-:-:S04]  /*3260*/  IMAD R18, R23, 0x200, R18 ;  /* 0x0000020017127824 */ /* 0x000fc800078e0212 */
[----:B------:R-:W-:-:S07]  /*3270*/  VIADD R19, R18, 0x80 ;  /* 0x0000008012137836 */ /* 0x000fce0000000000 */
.L_x_2976:
[----:B------:R-:W-:Y:S05]  /*3280*/  BSYNC B6 ;  /* 0x0000000000067941 */ /* 0x000fea0003800000 */
.L_x_2975:
        /* <DEDUP_REMOVED lines=307> */
.L_x_3047:
        /* <DEDUP_REMOVED lines=21> */
.L_x_3051:
[----:B------:R-:W2:Y:S02]  /*4710*/  LDG.E.U8 R2, desc[UR36][R2.64] ;  /* 0x0000002402027981 */ /* 0x000ea4000c1e1100 */
[----:B--2---:R-:W-:Y:S01]  /*4720*/  ISETP.NE.AND P0, PT, R2, RZ, PT ;  /* 0x000000ff0200720c */ /* 0x004fe20003f05270 */
[----:B------:R-:W-:-:S12]  /*4730*/  BRA `(.L_x_3053) ;  /* 0x0000000c00747947 */ /* 0x000fd80003800000 */
.L_x_3050:
        /* <DEDUP_REMOVED lines=10> */
.L_x_3055:
[----:B------:R-:W2:Y:S02]  /*47e0*/  LDG.E R2, desc[UR36][R2.64] ;  /* 0x0000002402027981 */ /* 0x000ea4000c1e1900 */
[----:B--2---:R-:W-:Y:S01]  /*47f0*/  ISETP.NE.AND P0, PT, R2, RZ, PT ;  /* 0x000000ff0200720c */ /* 0x004fe20003f05270 */
[----:B------:R-:W-:-:S12]  /*4800*/  BRA `(.L_x_3053) ;  /* 0x0000000c00407947 */ /* 0x000fd80003800000 */
.L_x_3054:
[----:B------:R-:W2:Y:S02]  /*4810*/  LDG.E.U16 R2, desc[UR36][R2.64] ;  /* 0x0000002402027981 */ /* 0x000ea4000c1e1500 */
[----:B--2---:R-:W-:Y:S01]  /*4820*/  ISETP.NE.AND P0, PT, R2, RZ, PT ;  /* 0x000000ff0200720c */ /* 0x004fe20003f05270 */
[----:B------:R-:W-:-:S12]  /*4830*/  BRA `(.L_x_3053) ;  /* 0x0000000c00347947 */ /* 0x000fd80003800000 */
.L_x_3049:
        /* <DEDUP_REMOVED lines=9> */
.L_x_3057:
[----:B------:R-:W2:Y:S02]  /*48d0*/  LDG.E.U16 R0, desc[UR36][R2.64] ;  /* 0x0000002402007981 */ /* 0x000ea4000c1e1500 */
[----:B--2---:R-:W-:-:S05]  /*48e0*/  HADD2.F32 R0, -RZ, R0.H0_H0 ;  /* 0x20000000ff007230 */ /* 0x004fca0000004100 */
[----:B------:R-:W-:Y:S01]  /*48f0*/  FSETP.NEU.FTZ.AND P0, PT, R0, RZ, PT ;  /* 0x000000ff0000720b */ /* 0x000fe20003f1d000 */
[----:B------:R-:W-:-:S12]  /*4900*/  BRA `(.L_x_3053) ;  /* 0x0000000c00007947 */ /* 0x000fd80003800000 */
.L_x_3056:
        /* <DEDUP_REMOVED lines=11> */
.L_x_3059:
        /* <DEDUP_REMOVED lines=10> */
.L_x_3058:
[----:B------:R-:W2:Y:S02]  /*4a60*/  LDG.E.64 R2, desc[UR36][R2.64] ;  /* 0x0000002402027981 */ /* 0x000ea4000c1e1b00 */
[----:B--2---:R-:W-:Y:S01]  /*4a70*/  DSETP.NEU.AND P0, PT, R2, RZ, PT ;  /* 0x000000ff0200722a */ /* 0x004fe20003f0d000 */
[----:B------:R-:W-:-:S13]  /*4a80*/  BRA `(.L_x_3053) ;  /* 0x0000000800a07947 */ /* 0x000fda0003800000 */
.L_x_3048:
        /* <DEDUP_REMOVED lines=11> */
.L_x_3062:
[----:B------:R-:W2:Y:S02]  /*4b40*/  LDG.E.128 R4, desc[UR36][R2.64] ;  /* 0x0000002402047981 */ /* 0x000ea4000c1e1d00 */
[----:B--2---:R-:W-:-:S06]  /*4b50*/  DSETP.NEU.AND P0, PT, R6, RZ, PT ;  /* 0x000000ff0600722a */ /* 0x004fcc0003f0d000 */
[----:B------:R-:W-:Y:S01]  /*4b60*/  DSETP.NEU.OR P0, PT, R4, RZ, P0 ;  /* 0x000000ff0400722a */ /* 0x000fe2000070d400 */
[----:B------:R-:W-:-:S13]  /*4b70*/  BRA `(.L_x_3053) ;  /* 0x0000000800647947 */ /* 0x000fda0003800000 */
.L_x_3061:
        /* <DEDUP_REMOVED lines=27> */
.L_x_3064:
        /* <DEDUP_REMOVED lines=14> */
.L_x_3063:
[----:B------:R-:W2:Y:S02]  /*4e10*/  LDG.E.U16 R0, desc[UR36][R2.64] ;  /* 0x0000002402007981 */ /* 0x000ea4000c1e1500 */
[----:B--2---:R-:W-:-:S05]  /*4e20*/  IMAD.U32 R0, R0, 0x10000, RZ ;  /* 0x0001000000007824 */ /* 0x004fca00078e00ff */
[----:B------:R-:W-:Y:S01]  /*4e30*/  FSETP.NEU.FTZ.AND P0, PT, R0, RZ, PT ;  /* 0x000000ff0000720b */ /* 0x000fe20003f1d000 */
[----:B------:R-:W-:-:S12]  /*4e40*/  BRA `(.L_x_3053) ;  /* 0x0000000400b07947 */ /* 0x000fd80003800000 */
.L_x_3060:
        /* <DEDUP_REMOVED lines=11> */
.L_x_3067:
        /* <DEDUP_REMOVED lines=21> */
.L_x_3071:
[----:B------:R-:W-:Y:S05]  /*5050*/  BSYNC B1 ;  /* 0x0000000000017941 */ /* 0x000fea0003800000 */
.L_x_3070:
[----:B------:R-:W-:Y:S01]  /*5060*/  LEA R3, R0, 0x3b800000, 0x17 ;  /* 0x3b80000000037811 */ /* 0x000fe200078eb8ff */
[----:B------:R-:W-:-:S05]  /*5070*/  IMAD.SHL.U32 R0, R2, 0x100000, RZ ;  /* 0x0010000002007824 */ /* 0x000fca00078e00ff */
[----:B------:R-:W-:-:S07]  /*5080*/  LOP3.LUT R0, R3, R0, R4, 0xfe, !PT ;  /* 0x0000000003007212 */ /* 0x000fce00078efe04 */
.L_x_3069:
[----:B------:R-:W-:Y:S05]  /*5090*/  BSYNC B0 ;  /* 0x0000000000007941 */ /* 0x000fea0003800000 */
.L_x_3068:
[----:B------:R-:W-:Y:S01]  /*50a0*/  FSETP.NEU.FTZ.AND P0, PT, R0, RZ, PT ;  /* 0x000000ff0000720b */ /* 0x000fe20003f1d000 */
[----:B------:R-:W-:-:S12]  /*50b0*/  BRA `(.L_x_3053) ;  /* 0x0000000400147947 */ /* 0x000fd80003800000 */
.L_x_3066:
        /* <DEDUP_REMOVED lines=21> */
.L_x_3075:
[----:B------:R-:W-:Y:S05]  /*5210*/  BSYNC B1 ;  /* 0x0000000000017941 */ /* 0x000fea0003800000 */
.L_x_3074:
[----:B------:R-:W-:Y:S01]  /*5220*/  LEA R3, R0, 0x37800000, 0x17 ;  /* 0x3780000000037811 */ /* 0x000fe200078eb8ff */
[----:B------:R-:W-:-:S05]  /*5230*/  IMAD.SHL.U32 R0, R2, 0x200000, RZ ;  /* 0x0020000002007824 */ /* 0x000fca00078e00ff */
[----:B------:R-:W-:-:S07]  /*5240*/  LOP3.LUT R0, R3, R0, R4, 0xfe, !PT ;  /* 0x0000000003007212 */ /* 0x000fce00078efe04 */
.L_x_3073:
[----:B------:R-:W-:Y:S05]  /*5250*/  BSYNC B0 ;  /* 0x0000000000007941 */ /* 0x000fea0003800000 */
.L_x_3072:
[----:B------:R-:W-:Y:S01]  /*5260*/  FSETP.NEU.FTZ.AND P0, PT, R0, RZ, PT ;  /* 0x000000ff0000720b */ /* 0x000fe20003f1d000 */
[----:B------:R-:W-:-:S12]  /*5270*/  BRA `(.L_x_3053) ;  /* 0x0000000000a47947 */ /* 0x000fd80003800000 */
.L_x_3065:
        /* <DEDUP_REMOVED lines=14> */
.L_x_3079:
[----:B------:R-:W-:Y:S05]  /*5360*/  BSYNC B0 ;  /* 0x0000000000007941 */ /* 0x000fea0003800000 */
.L_x_3078:
[----:B------:R-:W-:Y:S01]  /*5370*/  FSETP.NEU.FTZ.AND P0, PT, R0, RZ, PT ;  /* 0x000000ff0000720b */ /* 0x000fe20003f1d000 */
[----:B------:R-:W-:-:S12]  /*5380*/  BRA `(.L_x_3053) ;  /* 0x0000000000607947 */ /* 0x000fd80003800000 */
.L_x_3052:
        /* <DEDUP_REMOVED lines=16> */
.L_x_3080:
[----:B------:R-:W-:Y:S01]  /*5490*/  PLOP3.LUT P0, PT, PT, PT, PT, 0x8, 0x0 ;  /* 0x000000000000781c */ /* 0x000fe20003f0e170 */
[----:B------:R-:W-:-:S12]  /*54a0*/  BRA `(.L_x_3053) ;  /* 0x0000000000187947 */ /* 0x000fd80003800000 */
.L_x_3077:
[----:B------:R-:W2:Y:S02]  /*54b0*/  LDG.E.64 R2, desc[UR36][R2.64] ;  /* 0x0000002402027981 */ /* 0x000ea4000c1e1b00 */
[----:B--2---:R-:W-:-:S04]  /*54c0*/  ISETP.NE.U32.AND P0, PT, R2, RZ, PT ;  /* 0x000000ff0200720c */ /* 0x004fc80003f05070 */
[----:B------:R-:W-:Y:S01]  /*54d0*/  ISETP.NE.AND.EX P0, PT, R3, RZ, PT, P0 ;  /* 0x000000ff0300720c */ /* 0x000fe20003f05300 */
[----:B------:R-:W-:-:S12]  /*54e0*/  BRA `(.L_x_3053) ;  /* 0x0000000000087947 */ /* 0x000fd80003800000 */
.L_x_3076:
[----:B------:R-:W2:Y:S02]  /*54f0*/  LDG.E R2, desc[UR36][R2.64] ;  /* 0x0000002402027981 */ /* 0x000ea4000c1e1900 */
[----:B--2---:R-:W-:-:S13]  /*5500*/  ISETP.NE.AND P0, PT, R2, RZ, PT ;  /* 0x000000ff0200720c */ /* 0x004fda0003f05270 */
.L_x_3053:
        /* <DEDUP_REMOVED lines=17> */
.L_x_3084:
[----:B------:R0:W-:Y:S01]  /*5620*/  STG.E.U8 desc[UR36][R16.64], R5 ;  /* 0x0000000510007986 */ /* 0x0001e2000c101124 */
[----:B------:R-:W-:Y:S05]  /*5630*/  BRA `(.L_x_3086) ;  /* 0x0000000c00907947 */ /* 0x000fea0003800000 */
.L_x_3083:
        /* <DEDUP_REMOVED lines=12> */
.L_x_3088:
[----:B------:R-:W-:-:S05]  /*5700*/  PRMT R3, R5, 0x8880, RZ ;  /* 0x0000888005037816 */ /* 0x000fca00000000ff */
[----:B------:R0:W-:Y:S01]  /*5710*/  STG.E desc[UR36][R16.64], R3 ;  /* 0x0000000310007986 */ /* 0x0001e2000c101924 */
[----:B------:R-:W-:Y:S05]  /*5720*/  BRA `(.L_x_3086) ;  /* 0x0000000c00547947 */ /* 0x000fea0003800000 */
.L_x_3087:
[----:B------:R-:W-:-:S04]  /*5730*/  PRMT R3, R5, 0x8880, RZ ;  /* 0x0000888005037816 */ /* 0x000fc800000000ff */
[----:B------:R-:W-:-:S05]  /*5740*/  PRMT R3, R3, 0x7710, RZ ;  /* 0x0000771003037816 */ /* 0x000fca00000000ff */
[----:B------:R0:W-:Y:S01]  /*5750*/  STG.E.U16 desc[UR36][R16.64], R3 ;  /* 0x0000000310007986 */ /* 0x0001e2000c101524 */
[----:B------:R-:W-:Y:S05]  /*5760*/  BRA `(.L_x_3086) ;  /* 0x0000000c00447947 */ /* 0x000fea0003800000 */
.L_x_3082:
        /* <DEDUP_REMOVED lines=9> */
.L_x_3090:
[----:B------:R-:W0:Y:S02]  /*5800*/  I2F.S8 R0, R5 ;  /* 0x0000000500007306 */ /* 0x000e240000001400 */
[----:B0-----:R-:W-:-:S05]  /*5810*/  F2FP.F16.F32.PACK_AB R0, RZ, R0 ;  /* 0x00000000ff00723e */ /* 0x001fca00000000ff */
[----:B------:R0:W-:Y:S01]  /*5820*/  STG.E.U16 desc[UR36][R16.64], R0 ;  /* 0x0000000010007986 */ /* 0x0001e2000c101524 */
[----:B------:R-:W-:Y:S05]  /*5830*/  BRA `(.L_x_3086) ;  /* 0x0000000c00107947 */ /* 0x000fea0003800000 */
.L_x_3089:
        /* <DEDUP_REMOVED lines=10> */
.L_x_3092:
[----:B------:R-:W0:Y:S02]  /*58e0*/  I2F.S8 R5, R5 ;  /* 0x0000000500057306 */ /* 0x000e240000001400 */
[----:B0-----:R-:W-:-:S04]  /*58f0*/  F2FP.F16.F32.PACK_AB R3, RZ, R5 ;  /* 0x00000005ff03723e */ /* 0x001fc800000000ff */
[----:B------:R-:W-:-:S05]  /*5900*/  PRMT R3, R3, 0x5410, RZ ;  /* 0x0000541003037816 */ /* 0x000fca00000000ff */
[----:B------:R0:W-:Y:S01]  /*5910*/  STG.E desc[UR36][R16.64], R3 ;  /* 0x0000000310007986 */ /* 0x0001e2000c101924 */
[----:B------:R-:W-:Y:S05]  /*5920*/  BRA `(.L_x_3086) ;  /* 0x0000000800d47947 */ /* 0x000fea0003800000 */
.L_x_3091:
[----:B------:R-:W-:-:S04]  /*5930*/  PRMT R2, R5, 0x8880, RZ ;  /* 0x0000888005027816 */ /* 0x000fc800000000ff */
[----:B------:R-:W-:-:S06]  /*5940*/  PRMT R2, R2, 0x7710, RZ ;  /* 0x0000771002027816 */ /* 0x000fcc00000000ff */
[----:B------:R-:W0:Y:S02]  /*5950*/  I2F.F64.S16 R2, R2 ;  /* 0x0000000200027312 */ /* 0x000e240000101c00 */
[----:B0-----:R0:W-:Y:S01]  /*5960*/  STG.E.64 desc[UR36][R16.64], R2 ;  /* 0x0000000210007986 */ /* 0x0011e2000c101b24 */
[----:B------:R-:W-:Y:S05]  /*5970*/  BRA `(.L_x_3086) ;  /* 0x0000000800c07947 */ /* 0x000fea0003800000 */
.L_x_3081:
        /* <DEDUP_REMOVED lines=12> */
.L_x_3095:
[----:B------:R-:W-:Y:S02]  /*5a40*/  PRMT R4, R5, 0x8880, RZ ;  /* 0x0000888005047816 */ /* 0x000fe400000000ff */
[----:B------:R-:W-:Y:S02]  /*5a50*/  CS2R R6, SRZ ;  /* 0x0000000000067805 */ /* 0x000fe4000001ff00 */
[----:B------:R-:W-:-:S06]  /*5a60*/  PRMT R4, R4, 0x7710, RZ ;  /* 0x0000771004047816 */ /* 0x000fcc00000000ff */
[----:B------:R-:W0:Y:S02]  /*5a70*/  I2F.F64.S16 R4, R4 ;  /* 0x0000000400047312 */ /* 0x000e240000101c00 */
[----:B0-----:R0:W-:Y:S01]  /*5a80*/  STG.E.128 desc[UR36][R16.64], R4 ;  /* 0x0000000410007986 */ /* 0x0011e2000c101d24 */
[----:B------:R-:W-:Y:S05]  /*5a90*/  BRA `(.L_x_3086) ;  /* 0x0000000800787947 */ /* 0x000fea0003800000 */
.L_x_3094:
        /* <DEDUP_REMOVED lines=21> */
.L_x_3099:
[----:B------:R-:W-:Y:S05]  /*5bf0*/  BSYNC B0 ;  /* 0x0000000000007941 */ /* 0x000fea0003800000 */
.L_x_3098:
[----:B------:R-:W-:-:S05]  /*5c00*/  LOP3.LUT R3, R0, R3, RZ, 0xfc, !PT ;  /* 0x0000000300037212 */ /* 0x000fca00078efcff */
[----:B------:R0:W-:Y:S01]  /*5c10*/  STG.E.U8 desc[UR36][R16.64], R3 ;  /* 0x0000000310007986 */ /* 0x0001e2000c101124 */
[----:B------:R-:W-:Y:S05]  /*5c20*/  BRA `(.L_x_3086) ;  /* 0x0000000800147947 */ /* 0x000fea0003800000 */
.L_x_3097:
        /* <DEDUP_REMOVED lines=13> */
.L_x_3101:
[----:B------:R-:W-:Y:S01]  /*5d00*/  IMAD.MOV.U32 R0, RZ, RZ, 0x7f ;  /* 0x0000007fff007424 */ /* 0x000fe200078e00ff */
[----:B------:R-:W-:-:S04]  /*5d10*/  ISETP.GT.U32.AND P0, PT, R2, 0x7f800000, PT ;  /* 0x7f8000000200780c */ /* 0x000fc80003f04070 */
[----:B------:R-:W-:-:S09]  /*5d20*/  SEL R0, R0, 0x7c, P0 ;  /* 0x0000007c00007807 */ /* 0x000fd20000000000 */
.L_x_3102:
[----:B------:R-:W-:Y:S05]  /*5d30*/  BSYNC B0 ;  /* 0x0000000000007941 */ /* 0x000fea0003800000 */
.L_x_3100:
[----:B------:R-:W-:-:S04]  /*5d40*/  LOP3.LUT R2, R5, 0x80000000, RZ, 0xc0, !PT ;  /* 0x8000000005027812 */ /* 0x000fc800078ec0ff */
[----:B------:R-:W-:-:S04]  /*5d50*/  SHF.R.U32.HI R3, RZ, 0x18, R2 ;  /* 0x00000018ff037819 */ /* 0x000fc80000011602 */
[----:B------:R-:W-:-:S05]  /*5d60*/  LOP3.LUT R3, R0, R3, RZ, 0xfc, !PT ;  /* 0x0000000300037212 */ /* 0x000fca00078efcff */
[----:B------:R0:W-:Y:S01]  /*5d70*/  STG.E.U8 desc[UR36][R16.64], R3 ;  /* 0x0000000310007986 */ /* 0x0001e2000c101124 */
[----:B------:R-:W-:Y:S05]  /*5d80*/  BRA `(.L_x_3086) ;  /* 0x0000000400bc7947 */ /* 0x000fea0003800000 */
.L_x_3096:
[----:B------:R-:W0:Y:S02]  /*5d90*/  I2F.S8 R0, R5 ;  /* 0x0000000500007306 */ /* 0x000e240000001400 */
[----:B0-----:R-:W-:-:S05]  /*5da0*/  F2FP.BF16.F32.PACK_AB R0, RZ, R0 ;  /* 0x00000000ff00723e */ /* 0x001fca00000010ff */
[----:B------:R0:W-:Y:S01]  /*5db0*/  STG.E.U16 desc[UR36][R16.64], R0 ;  /* 0x0000000010007986 */ /* 0x0001e2000c101524 */
[----:B------:R-:W-:Y:S05]  /*5dc0*/  BRA `(.L_x_3086) ;  /* 0x0000000400ac7947 */ /* 0x000fea0003800000 */
.L_x_3093:
        /* <DEDUP_REMOVED lines=12> */
.L_x_3105:
        /* <DEDUP_REMOVED lines=17> */
.L_x_3108:
[----:B------:R-:W-:-:S04]  /*5fa0*/  LOP3.LUT R2, R5, 0x80000000, RZ, 0xc0, !PT ;  /* 0x8000000005027812 */ /* 0x000fc800078ec0ff */
[----:B------:R-:W-:-:S04]  /*5fb0*/  SHF.R.U32.HI R3, RZ, 0x18, R2 ;  /* 0x00000018ff037819 */ /* 0x000fc80000011602 */
[----:B------:R-:W-:-:S04]  /*5fc0*/  LOP3.LUT R0, R0, R3, RZ, 0xfc, !PT ;  /* 0x0000000300007212 */ /* 0x000fc800078efcff */
[----:B------:R-:W-:-:S07]  /*5fd0*/  PRMT R8, R0, 0x7610, R8 ;  /* 0x0000761000087816 */ /* 0x000fce0000000008 */
.L_x_3107:
[----:B------:R-:W-:Y:S05]  /*5fe0*/  BSYNC B0 ;  /* 0x0000000000007941 */ /* 0x000fea0003800000 */
.L_x_3106:
[----:B------:R3:W-:Y:S01]  /*5ff0*/  STG.E.U8 desc[UR36][R16.64], R8 ;  /* 0x0000000810007986 */ /* 0x0007e2000c101124 */
[----:B------:R-:W-:Y:S05]  /*6000*/  BRA `(.L_x_3086) ;  /* 0x00000004001c7947 */ /* 0x000fea0003800000 */
.L_x_3104:
        /* <DEDUP_REMOVED lines=17> */
.L_x_3111:
[----:B------:R-:W-:-:S04]  /*6120*/  LOP3.LUT R2, R5, 0x80000000, RZ, 0xc0, !PT ;  /* 0x8000000005027812 */ /* 0x000fc800078ec0ff */
[----:B------:R-:W-:-:S04]  /*6130*/  SHF.R.U32.HI R3, RZ, 0x18, R2 ;  /* 0x00000018ff037819 */ /* 0x000fc80000011602 */
[----:B------:R-:W-:-:S04]  /*6140*/  LOP3.LUT R0, R0, R3, RZ, 0xfc, !PT ;  /* 0x0000000300007212 */ /* 0x000fc800078efcff */
[----:B------:R-:W-:-:S07]  /*6150*/  PRMT R8, R0, 0x7610, R8 ;  /* 0x0000761000087816 */ /* 0x000fce0000000008 */
.L_x_3110:
[----:B------:R-:W-:Y:S05]  /*6160*/  BSYNC B0 ;  /* 0x0000000000007941 */ /* 0x000fea0003800000 */
.L_x_3109:
[----:B------:R0:W-:Y:S01]  /*6170*/  STG.E.U8 desc[UR36][R16.64], R8 ;  /* 0x0000000810007986 */ /* 0x0001e2000c101124 */
[----:B------:R-:W-:Y:S05]  /*6180*/  BRA `(.L_x_3086) ;  /* 0x0000000000bc7947 */ /* 0x000fea0003800000 */
.L_x_3103:
        /* <DEDUP_REMOVED lines=22> */
.L_x_3085:
        /* <DEDUP_REMOVED lines=16> */
.L_x_3114:
[----:B------:R-:W-:Y:S05]  /*63f0*/  BRA `(.L_x_3086) ;  /* 0x0000000000207947 */ /* 0x000fea0003800000 */
.L_x_3113:
[----:B------:R-:W-:-:S04]  /*6400*/  LOP3.LUT R5, R5, 0xffff, RZ, 0xc0, !PT ;  /* 0x0000ffff05057812 */ /* 0x000fc800078ec0ff */
[----:B------:R-:W-:-:S05]  /*6410*/  PRMT R5, R5, 0x8880, RZ ;  /* 0x0000888005057816 */ /* 0x000fca00000000ff */
[----:B------:R-:W-:-:S05]  /*6420*/  IMAD.MOV.U32 R2, RZ, RZ, R5 ;  /* 0x000000ffff027224 */ /* 0x000fca00078e0005 */
[----:B------:R-:W-:-:S05]  /*6430*/  SHF.R.S32.HI R3, RZ, 0x1f, R2 ;  /* 0x0000001fff037819 */ /* 0x000fca0000011402 */
[----:B------:R2:W-:Y:S01]  /*6440*/  STG.E.64 desc[UR36][R16.64], R2 ;  /* 0x0000000210007986 */ /* 0x0005e2000c101b24 */
[----:B------:R-:W-:Y:S05]  /*6450*/  BRA `(.L_x_3086) ;  /* 0x0000000000087947 */ /* 0x000fea0003800000 */
.L_x_3112:
[----:B------:R-:W-:-:S05]  /*6460*/  PRMT R3, R5, 0x8880, RZ ;  /* 0x0000888005037816 */ /* 0x000fca00000000ff */
[----:B------:R0:W-:Y:S02]  /*6470*/  STG.E desc[UR36][R16.64], R3 ;  /* 0x0000000310007986 */ /* 0x0001e4000c101924 */
.L_x_3086:
[----:B------:R-:W-:-:S07]  /*6480*/  VIADD R19, R19, 0x80 ;  /* 0x0000008013137836 */ /* 0x000fce0000000000 */
.L_x_3046:
[----:B------:R-:W-:Y:S05]  /*6490*/  BSYNC B6 ;  /* 0x0000000000067941 */ /* 0x000fea0003800000 */
.L_x_3045:
        /* <DEDUP_REMOVED lines=307> */
.L_x_3117:
        /* <DEDUP_REMOVED lines=21> */
.L_x_3121:
[----:B------:R-:W2:Y:S02]  /*7920*/  LDG.E.U8 R2, desc[UR36][R2.64] ;  /* 0x0000002402027981 */ /* 0x000ea4000c1e1100 */
[----:B--2---:R-:W-:Y:S01]  /*7930*/  ISETP.NE.AND P0, PT, R2, RZ, PT ;  /* 0x000000ff0200720c */ /* 0x004fe20003f05270 */
[----:B------:R-:W-:-:S12]  /*7940*/  BRA `(.L_x_3123) ;  /* 0x0000000c00747947 */ /* 0x000fd80003800000 */
.L_x_3120:
        /* <DEDUP_REMOVED lines=10> */
.L_x_3125:
[----:B------:R-:W2:Y:S02]  /*79f0*/  LDG.E R2, desc[UR36][R2.64] ;  /* 0x0000002402027981 */ /* 0x000ea4000c1e1900 */
[----:B--2---:R-:W-:Y:S01]  /*7a00*/  ISETP.NE.AND P0, PT, R2, RZ, PT ;  /* 0x000000ff0200720c */ /* 0x004fe20003f05270 */
[----:B------:R-:W-:-:S12]  /*7a10*/  BRA `(.L_x_3123) ;  /* 0x0000000c00407947 */ /* 0x000fd80003800000 */
.L_x_3124:
[----:B------:R-:W2:Y:S02]  /*7a20*/  LDG.E.U16 R2, desc[UR36][R2.64] ;  /* 0x0000002402027981 */ /* 0x000ea4000c1e1500 */
[----:B--2---:R-:W-:Y:S01]  /*7a30*/  ISETP.NE.AND P0, PT, R2, RZ, PT ;  /* 0x000000ff0200720c */ /* 0x004fe20003f05270 */
[----:B------:R-:W-:-:S12]  /*7a40*/  BRA `(.L_x_3123) ;  /* 0x0000000c00347947 */ /* 0x000fd80003800000 */
.L_x_3119:
        /* <DEDUP_REMOVED lines=9> */
.L_x_3127:
[----:B------:R-:W2:Y:S02]  /*7ae0*/  LDG.E.U16 R0, desc[UR36][R2.64] ;  /* 0x0000002402007981 */ /* 0x000ea4000c1e1500 */
[----:B--2---:R-:W-:-:S05]  /*7af0*/  HADD2.F32 R0, -RZ, R0.H0_H0 ;  /* 0x20000000ff007230 */ /* 0x004fca0000004100 */
[----:B------:R-:W-:Y:S01]  /*7b00*/  FSETP.NEU.FTZ.AND P0, PT, R0, RZ, PT ;  /* 0x000000ff0000720b */ /* 0x000fe20003f1d000 */
[----:B------:R-:W-:-:S12]  /*7b10*/  BRA `(.L_x_3123) ;  /* 0x0000000c00007947 */ /* 0x000fd80003800000 */
.L_x_3126:
        /* <DEDUP_REMOVED lines=11> */
.L_x_3129:
        /* <DEDUP_REMOVED lines=10> */
.L_x_3128:
[----:B------:R-:W2:Y:S02]  /*7c70*/  LDG.E.64 R2, desc[UR36][R2.64] ;  /* 0x0000002402027981 */ /* 0x000ea4000c1e1b00 */
[----:B--2---:R-:W-:Y:S01]  /*7c80*/  DSETP.NEU.AND P0, PT, R2, RZ, PT ;  /* 0x000000ff0200722a */ /* 0x004fe20003f0d000 */
[----:B------:R-:W-:-:S13]  /*7c90*/  BRA `(.L_x_3123) ;  /* 0x0000000800a07947 */ /* 0x000fda0003800000 */
.L_x_3118:
        /* <DEDUP_REMOVED lines=11> */
.L_x_3132:
[----:B------:R-:W2:Y:S02]  /*7d50*/  LDG.E.128 R4, desc[UR36][R2.64] ;  /* 0x0000002402047981 */ /* 0x000ea4000c1e1d00 */
[----:B--2---:R-:W-:-:S06]  /*7d60*/  DSETP.NEU.AND P0, PT, R6, RZ, PT ;  /* 0x000000ff0600722a */ /* 0x004fcc0003f0d000 */
[----:B------:R-:W-:Y:S01]  /*7d70*/  DSETP.NEU.OR P0, PT, R4, RZ, P0 ;  /* 0x000000ff0400722a */ /* 0x000fe2000070d400 */
[----:B------:R-:W-:-:S13]  /*7d80*/  BRA `(.L_x_3123) ;  /* 0x0000000800647947 */ /* 0x000fda0003800000 */
.L_x_3131:
        /* <DEDUP_REMOVED lines=27> */
.L_x_3134:
        /* <DEDUP_REMOVED lines=14> */
.L_x_3133:
[----:B------:R-:W2:Y:S02]  /*8020*/  LDG.E.U16 R0, desc[UR36][R2.64] ;  /* 0x0000002402007981 */ /* 0x000ea4000c1e1500 */
[----:B--2---:R-:W-:-:S05]  /*8030*/  IMAD.U32 R0, R0, 0x10000, RZ ;  /* 0x0001000000007824 */ /* 0x004fca00078e00ff */
[----:B------:R-:W-:Y:S01]  /*8040*/  FSETP.NEU.FTZ.AND P0, PT, R0, RZ, PT ;  /* 0x000000ff0000720b */ /* 0x000fe20003f1d000 */
[----:B------:R-:W-:-:S12]  /*8050*/  BRA `(.L_x_3123) ;  /* 0x0000000400b07947 */ /* 0x000fd80003800000 */
.L_x_3130:
        /* <DEDUP_REMOVED lines=11> */
.L_x_3137:
        /* <DEDUP_REMOVED lines=21> */
.L_x_3141:
[----:B------:R-:W-:Y:S05]  /*8260*/  BSYNC B1 ;  /* 0x0000000000017941 */ /* 0x000fea0003800000 */
.L_x_3140:
[----:B------:R-:W-:Y:S01]  /*8270*/  LEA R3, R0, 0x3b800000, 0x17 ;  /* 0x3b80000000037811 */ /* 0x000fe200078eb8ff */
[----:B------:R-:W-:-:S05]  /*8280*/  IMAD.SHL.U32 R0, R2, 0x100000, RZ ;  /* 0x0010000002007824 */ /* 0x000fca00078e00ff */
[----:B------:R-:W-:-:S07]  /*8290*/  LOP3.LUT R0, R3, R0, R4, 0xfe, !PT ;  /* 0x0000000003007212 */ /* 0x000fce00078efe04 */
.L_x_3139:
[----:B------:R-:W-:Y:S05]  /*82a0*/  BSYNC B0 ;  /* 0x0000000000007941 */ /* 0x000fea0003800000 */
.L_x_3138:
[----:B------:R-:W-:Y:S01]  /*82b0*/  FSETP.NEU.FTZ.AND P0, PT, R0, RZ, PT ;  /* 0x000000ff0000720b */ /* 0x000fe20003f1d000 */
[----:B------:R-:W-:-:S12]  /*82c0*/  BRA `(.L_x_3123) ;  /* 0x0000000400147947 */ /* 0x000fd80003800000 */
.L_x_3136:
        /* <DEDUP_REMOVED lines=21> */
.L_x_3145:
[----:B------:R-:W-:Y:S05]  /*8420*/  BSYNC B1 ;  /* 0x0000000000017941 */ /* 0x000fea0003800000 */
.L_x_3144:
[----:B------:R-:W-:Y:S01]  /*8430*/  LEA R3, R0, 0x37800000, 0x17 ;  /* 0x3780000000037811 */ /* 0x000fe200078eb8ff */
[----:B------:R-:W-:-:S05]  /*8440*/  IMAD.SHL.U32 R0, R2, 0x200000, RZ ;  /* 0x0020000002007824 */ /* 0x000fca00078e00ff */
[----:B------:R-:W-:-:S07]  /*8450*/  LOP3.LUT R0, R3, R0, R4, 0xfe, !PT ;  /* 0x0000000003007212 */ /* 0x000fce00078efe04 */
.L_x_3143:
[----:B------:R-:W-:Y:S05]  /*8460*/  BSYNC B0 ;  /* 0x0000000000007941 */ /* 0x000fea0003800000 */
.L_x_3142:
[----:B------:R-:W-:Y:S01]  /*8470*/  FSETP.NEU.FTZ.AND P0, PT, R0, RZ, PT ;  /* 0x000000ff0000720b */ /* 0x000fe20003f1d000 */
[----:B------:R-:W-:-:S12]  /*8480*/  BRA `(.L_x_3123) ;  /* 0x0000000000a47947 */ /* 0x000fd80003800000 */
.L_x_3135:
        /* <DEDUP_REMOVED lines=14> */
.L_x_3149:
[----:B------:R-:W-:Y:S05]  /*8570*/  BSYNC B0 ;  /* 0x0000000000007941 */ /* 0x000fea0003800000 */
.L_x_3148:
[----:B------:R-:W-:Y:S01]  /*8580*/  FSETP.NEU.FTZ.AND P0, PT, R0, RZ, PT ;  /* 0x000000ff0000720b */ /* 0x000fe20003f1d000 */
[----:B------:R-:W-:-:S12]  /*8590*/  BRA `(.L_x_3123) ;  /* 0x0000000000607947 */ /* 0x000fd80003800000 */
.L_x_3122:
        /* <DEDUP_REMOVED lines=16> */
.L_x_3150:
[----:B------:R-:W-:Y:S01]  /*86a0*/  PLOP3.LUT P0, PT, PT, PT, PT, 0x8, 0x0 ;  /* 0x000000000000781c */ /* 0x000fe20003f0e170 */
[----:B------:R-:W-:-:S12]  /*86b0*/  BRA `(.L_x_3123) ;  /* 0x0000000000187947 */ /* 0x000fd80003800000 */
.L_x_3147:
[----:B------:R-:W2:Y:S02]  /*86c0*/  LDG.E.64 R2, desc[UR36][R2.64] ;  /* 0x0000002402027981 */ /* 0x000ea4000c1e1b00 */
[----:B--2---:R-:W-:-:S04]  /*86d0*/  ISETP.NE.U32.AND P0, PT, R2, RZ, PT ;  /* 0x000000ff0200720c */ /* 0x004fc80003f05070 */
[----:B------:R-:W-:Y:S01]  /*86e0*/  ISETP.NE.AND.EX P0, PT, R3, RZ, PT, P0 ;  /* 0x000000ff0300720c */ /* 0x000fe20003f05300 */
[----:B------:R-:W-:-:S12]  /*86f0*/  BRA `(.L_x_3123) ;  /* 0x0000000000087947 */ /* 0x000fd80003800000 */
.L_x_3146:
[----:B------:R-:W2:Y:S02]  /*8700*/  LDG.E R2, desc[UR36][R2.64] ;  /* 0x0000002402027981 */ /* 0x000ea4000c1e1900 */
[----:B--2---:R-:W-:-:S13]  /*8710*/  ISETP.NE.AND P0, PT, R2, RZ, PT ;  /* 0x000000ff0200720c */ /* 0x004fda0003f05270 */
.L_x_3123:
        /* <DEDUP_REMOVED lines=17> */
.L_x_3154:
[----:B------:R3:W-:Y:S01]  /*8830*/  STG.E.U8 desc[UR36][R16.64], R5 ;  /* 0x0000000510007986 */ /* 0x0007e2000c101124 */
[----:B------:R-:W-:Y:S05]  /*8840*/  BRA `(.L_x_3156) ;  /* 0x0000000c00907947 */ /* 0x000fea0003800000 */
.L_x_3153:
        /* <DEDUP_REMOVED lines=12> */
.L_x_3158:
[----:B------:R-:W-:-:S05]  /*8910*/  PRMT R3, R5, 0x8880, RZ ;  /* 0x0000888005037816 */ /* 0x000fca00000000ff */
[----:B------:R2:W-:Y:S01]  /*8920*/  STG.E desc[UR36][R16.64], R3 ;  /* 0x0000000310007986 */ /* 0x0005e2000c101924 */
[----:B------:R-:W-:Y:S05]  /*8930*/  BRA `(.L_x_3156) ;  /* 0x0000000c00547947 */ /* 0x000fea0003800000 */
.L_x_3157:
[----:B------:R-:W-:-:S04]  /*8940*/  PRMT R3, R5, 0x8880, RZ ;  /* 0x0000888005037816 */ /* 0x000fc800000000ff */
[----:B------:R-:W-:-:S05]  /*8950*/  PRMT R3, R3, 0x7710, RZ ;  /* 0x0000771003037816 */ /* 0x000fca00000000ff */
[----:B------:R0:W-:Y:S01]  /*8960*/  STG.E.U16 desc[UR36][R16.64], R3 ;  /* 0x0000000310007986 */ /* 0x0001e2000c101524 */
[----:B------:R-:W-:Y:S05]  /*8970*/  BRA `(.L_x_3156) ;  /* 0x0000000c00447947 */ /* 0x000fea0003800000 */
.L_x_3152:
        /* <DEDUP_REMOVED lines=9> */
.L_x_3160:
[----:B------:R-:W0:Y:S02]  /*8a10*/  I2F.S8 R0, R5 ;  /* 0x0000000500007306 */ /* 0x000e240000001400 */
[----:B0-----:R-:W-:-:S05]  /*8a20*/  F2FP.F16.F32.PACK_AB R0, RZ, R0 ;  /* 0x00000000ff00723e */ /* 0x001fca00000000ff */
[----:B------:R0:W-:Y:S01]  /*8a30*/  STG.E.U16 desc[UR36][R16.64], R0 ;  /* 0x0000000010007986 */ /* 0x0001e2000c101524 */
[----:B------:R-:W-:Y:S05]  /*8a40*/  BRA `(.L_x_3156) ;  /* 0x0000000c00107947 */ /* 0x000fea0003800000 */
.L_x_3159:
        /* <DEDUP_REMOVED lines=10> */
.L_x_3162:
[----:B------:R-:W0:Y:S02]  /*8af0*/  I2F.S8 R5, R5 ;  /* 0x0000000500057306 */ /* 0x000e240000001400 */
[----:B0-----:R-:W-:-:S04]  /*8b00*/  F2FP.F16.F32.PACK_AB R3, RZ, R5 ;  /* 0x00000005ff03723e */ /* 0x001fc800000000ff */
[----:B------:R-:W-:-:S05]  /*8b10*/  PRMT R3, R3, 0x5410, RZ ;  /* 0x0000541003037816 */ /* 0x000fca00000000ff */
[----:B------:R0:W-:Y:S01]  /*8b20*/  STG.E desc[UR36][R16.64], R3 ;  /* 0x0000000310007986 */ /* 0x0001e2000c101924 */
[----:B------:R-:W-:Y:S05]  /*8b30*/  BRA `(.L_x_3156) ;  /* 0x0000000800d47947 */ /* 0x000fea0003800000 */
.L_x_3161:
[----:B------:R-:W-:-:S04]  /*8b40*/  PRMT R2, R5, 0x8880, RZ ;  /* 0x0000888005027816 */ /* 0x000fc800000000ff */
[----:B------:R-:W-:-:S06]  /*8b50*/  PRMT R2, R2, 0x7710, RZ ;  /* 0x0000771002027816 */ /* 0x000fcc00000000ff */
[----:B------:R-:W0:Y:S02]  /*8b60*/  I2F.F64.S16 R2, R2 ;  /* 0x0000000200027312 */ /* 0x000e240000101c00 */
[----:B0-----:R0:W-:Y:S01]  /*8b70*/  STG.E.64 desc[UR36][R16.64], R2 ;  /* 0x0000000210007986 */ /* 0x0011e2000c101b24 */
[----:B------:R-:W-:Y:S05]  /*8b80*/  BRA `(.L_x_3156) ;  /* 0x0000000800c07947 */ /* 0x000fea0003800000 */
.L_x_3151:
        /* <DEDUP_REMOVED lines=12> */
.L_x_3165:
[----:B------:R-:W-:Y:S02]  /*8c50*/  PRMT R4, R5, 0x8880, RZ ;  /* 0x0000888005047816 */ /* 0x000fe400000000ff */
[----:B------:R-:W-:Y:S02]  /*8c60*/  CS2R R6, SRZ ;  /* 0x0000000000067805 */ /* 0x000fe4000001ff00 */
[----:B------:R-:W-:-:S06]  /*8c70*/  PRMT R4, R4, 0x7710, RZ ;  /* 0x0000771004047816 */ /* 0x000fcc00000000ff */
[----:B------:R-:W0:Y:S02]  /*8c80*/  I2F.F64.S16 R4, R4 ;  /* 0x0000000400047312 */ /* 0x000e240000101c00 */
[----:B0-----:R0:W-:Y:S01]  /*8c90*/  STG.E.128 desc[UR36][R16.64], R4 ;  /* 0x0000000410007986 */ /* 0x0011e2000c101d24 */
[----:B------:R-:W-:Y:S05]  /*8ca0*/  BRA `(.L_x_3156) ;  /* 0x0000000800787947 */ /* 0x000fea0003800000 */
.L_x_3164:
        /* <DEDUP_REMOVED lines=21> */
.L_x_3169:
[----:B------:R-:W-:Y:S05]  /*8e00*/  BSYNC B0 ;  /* 0x0000000000007941 */ /* 0x000fea0003800000 */
.L_x_3168:
[----:B------:R-:W-:-:S05]  /*8e10*/  LOP3.LUT R3, R0, R3, RZ, 0xfc, !PT ;  /* 0x0000000300037212 */ /* 0x000fca00078efcff */
[----:B------:R0:W-:Y:S01]  /*8e20*/  STG.E.U8 desc[UR36][R16.64], R3 ;  /* 0x0000000310007986 */ /* 0x0001e2000c101124 */
[----:B------:R-:W-:Y:S05]  /*8e30*/  BRA `(.L_x_3156) ;  /* 0x0000000800147947 */ /* 0x000fea0003800000 */
.L_x_3167:
        /* <DEDUP_REMOVED lines=13> */
.L_x_3171:
[----:B------:R-:W-:Y:S01]  /*8f10*/  IMAD.MOV.U32 R0, RZ, RZ, 0x7f ;  /* 0x0000007fff007424 */ /* 0x000fe200078e00ff */
[----:B------:R-:W-:-:S04]  /*8f20*/  ISETP.GT.U32.AND P0, PT, R2, 0x7f800000, PT ;  /* 0x7f8000000200780c */ /* 0x000fc80003f04070 */
[----:B------:R-:W-:-:S09]  /*8f30*/  SEL R0, R0, 0x7c, P0 ;  /* 0x0000007c00007807 */ /* 0x000fd20000000000 */
.L_x_3172:
[----:B------:R-:W-:Y:S05]  /*8f40*/  BSYNC B0 ;  /* 0x0000000000007941 */ /* 0x000fea0003800000 */
.L_x_3170:
[----:B------:R-:W-:-:S04]  /*8f50*/  LOP3.LUT R2, R5, 0x80000000, RZ, 0xc0, !PT ;  /* 0x8000000005027812 */ /* 0x000fc800078ec0ff */
[----:B------:R-:W-:-:S04]  /*8f60*/  SHF.R.U32.HI R3, RZ, 0x18, R2 ;  /* 0x00000018ff037819 */ /* 0x000fc80000011602 */
[----:B------:R-:W-:-:S05]  /*8f70*/  LOP3.LUT R3, R0, R3, RZ, 0xfc, !PT ;  /* 0x0000000300037212 */ /* 0x000fca00078efcff */
[----:B------:R0:W-:Y:S01]  /*8f80*/  STG.E.U8 desc[UR36][R16.64], R3 ;  /* 0x0000000310007986 */ /* 0x0001e2000c101124 */
[----:B------:R-:W-:Y:S05]  /*8f90*/  BRA `(.L_x_3156) ;  /* 0x0000000400bc7947 */ /* 0x000fea0003800000 */
.L_x_3166:
[----:B------:R-:W0:Y:S02]  /*8fa0*/  I2F.S8 R0, R5 ;  /* 0x0000000500007306 */ /* 0x000e240000001400 */
[----:B0-----:R-:W-:-:S05]  /*8fb0*/  F2FP.BF16.F32.PACK_AB R0, RZ, R0 ;  /* 0x00000000ff00723e */ /* 0x001fca00000010ff */
[----:B------:R0:W-:Y:S01]  /*8fc0*/  STG.E.U16 desc[UR36][R16.64], R0 ;  /* 0x0000000010007986 */ /* 0x0001e2000c101524 */
[----:B------:R-:W-:Y:S05]  /*8fd0*/  BRA `(.L_x_3156) ;  /* 0x0000000400ac7947 */ /* 0x000fea0003800000 */
.L_x_3163:
        /* <DEDUP_REMOVED lines=12> */
.L_x_3175:
        /* <DEDUP_REMOVED lines=17> */
.L_x_3178:
[----:B------:R-:W-:-:S04]  /*91b0*/  LOP3.LUT R2, R5, 0x80000000, RZ, 0xc0, !PT ;  /* 0x8000000005027812 */ /* 0x000fc800078ec0ff */
[----:B------:R-:W-:-:S04]  /*91c0*/  SHF.R.U32.HI R3, RZ, 0x18, R2 ;  /* 0x00000018ff037819 */ /* 0x000fc80000011602 */
[----:B------:R-:W-:-:S04]  /*91d0*/  LOP3.LUT R0, R0, R3, RZ, 0xfc, !PT ;  /* 0x0000000300007212 */ /* 0x000fc800078efcff */
[----:B------:R-:W-:-:S07]  /*91e0*/  PRMT R8, R0, 0x7610, R8 ;  /* 0x0000761000087816 */ /* 0x000fce0000000008 */
.L_x_3177:
[----:B------:R-:W-:Y:S05]  /*91f0*/  BSYNC B0 ;  /* 0x0000000000007941 */ /* 0x000fea0003800000 */
.L_x_3176:
[----:B------:R0:W-:Y:S01]  /*9200*/  STG.E.U8 desc[UR36][R16.64], R8 ;  /* 0x0000000810007986 */ /* 0x0001e2000c101124 */
[----:B------:R-:W-:Y:S05]  /*9210*/  BRA `(.L_x_3156) ;  /* 0x00000004001c7947 */ /* 0x000fea0003800000 */
.L_x_3174:
        /* <DEDUP_REMOVED lines=17> */
.L_x_3181:
[----:B------:R-:W-:-:S04]  /*9330*/  LOP3.LUT R2, R5, 0x80000000, RZ, 0xc0, !PT ;  /* 0x8000000005027812 */ /* 0x000fc800078ec0ff */
[----:B------:R-:W-:-:S04]  /*9340*/  SHF.R.U32.HI R3, RZ, 0x18, R2 ;  /* 0x00000018ff037819 */ /* 0x000fc80000011602 */
[----:B------:R-:W-:-:S04]  /*9350*/  LOP3.LUT R0, R0, R3, RZ, 0xfc, !PT ;  /* 0x0000000300007212 */ /* 0x000fc800078efcff */
[----:B------:R-:W-:-:S07]  /*9360*/  PRMT R8, R0, 0x7610, R8 ;  /* 0x0000761000087816 */ /* 0x000fce0000000008 */
.L_x_3180:
[----:B------:R-:W-:Y:S05]  /*9370*/  BSYNC B0 ;  /* 0x0000000000007941 */ /* 0x000fea0003800000 */
.L_x_3179:
[----:B------:R0:W-:Y:S01]  /*9380*/  STG.E.U8 desc[UR36][R16.64], R8 ;  /* 0x0000000810007986 */ /* 0x0001e2000c101124 */
[----:B------:R-:W-:Y:S05]  /*9390*/  BRA `(.L_x_3156) ;  /* 0x0000000000bc7947 */ /* 0x000fea0003800000 */
.L_x_3173:
        /* <DEDUP_REMOVED lines=22> */
.L_x_3155:
        /* <DEDUP_REMOVED lines=16> */
.L_x_3184:
[----:B------:R-:W-:Y:S05]  /*9600*/  BRA `(.L_x_3156) ;  /* 0x0000000000207947 */ /* 0x000fea0003800000 */
.L_x_3183:
[----:B------:R-:W-:-:S04]  /*9610*/  LOP3.LUT R5, R5, 0xffff, RZ, 0xc0, !PT ;  /* 0x0000ffff05057812 */ /* 0x000fc800078ec0ff */
[----:B------:R-:W-:-:S05]  /*9620*/  PRMT R5, R5, 0x8880, RZ ;  /* 0x0000888005057816 */ /* 0x000fca00000000ff */
[----:B------:R-:W-:-:S05]  /*9630*/  IMAD.MOV.U32 R2, RZ, RZ, R5 ;  /* 0x000000ffff027224 */ /* 0x000fca00078e0005 */
[----:B------:R-:W-:-:S05]  /*9640*/  SHF.R.S32.HI R3, RZ, 0x1f, R2 ;  /* 0x0000001fff037819 */ /* 0x000fca0000011402 */
[----:B------:R0:W-:Y:S01]  /*9650*/  STG.E.64 desc[UR36][R16.64], R2 ;  /* 0x0000000210007986 */ /* 0x0001e2000c101b24 */
[----:B------:R-:W-:Y:S05]  /*9660*/  BRA `(.L_x_3156) ;  /* 0x0000000000087947 */ /* 0x000fea0003800000 */
.L_x_3182:
[----:B------:R-:W-:-:S05]  /*9670*/  PRMT R3, R5, 0x8880, RZ ;  /* 0x0000888005037816 */ /* 0x000fca00000000ff */
[----:B------:R0:W-:Y:S02]  /*9680*/  STG.E desc[UR36][R16.64], R3 ;  /* 0x0000000310007986 */ /* 0x0001e4000c101924 */
.L_x_3156:
[----:B------:R-:W-:-:S07]  /*9690*/  VIADD R19, R19, 0x80 ;  /* 0x0000008013137836 */ /* 0x000fce0000000000 */
.L_x_3116:
[----:B------:R-:W-:Y:S05]  /*96a0*/  BSYNC B6 ;  /* 0x0000000000067941 */ /* 0x000fea0003800000 */
.L_x_3115:
        /* <DEDUP_REMOVED lines=306> */
.L_x_3185:
        /* <DEDUP_REMOVED lines=21> */
.L_x_3189:
[----:B------:R-:W2:Y:S02]  /*ab20*/  LDG.E.U8 R2, desc[UR36][R2.64] ;  /* 0x0000002402027981 */ /* 0x000ea4000c1e1100 */
[----:B--2---:R-:W-:Y:S01]  /*ab30*/  ISETP.NE.AND P0, PT, R2, RZ, PT ;  /* 0x000000ff0200720c */ /* 0x004fe20003f05270 */
[----:B------:R-:W-:-:S12]  /*ab40*/  BRA `(.L_x_3191) ;  /* 0x0000000c00747947 */ /* 0x000fd80003800000 */
.L_x_3188:
        /* <DEDUP_REMOVED lines=10> */
.L_x_3193:
[----:B------:R-:W2:Y:S02]  /*abf0*/  LDG.E R2, desc[UR36][R2.64] ;  /* 0x0000002402027981 */ /* 0x000ea4000c1e1900 */
[----:B--2---:R-:W-:Y:S01]  /*ac00*/  ISETP.NE.AND P0, PT, R2, RZ, PT ;  /* 0x000000ff0200720c */ /* 0x004fe20003f05270 */
[----:B------:R-:W-:-:S12]  /*ac10*/  BRA `(.L_x_3191) ;  /* 0x0000000c00407947 */ /* 0x000fd80003800000 */
.L_x_3192:
[----:B------:R-:W2:Y:S02]  /*ac20*/  LDG.E.U16 R2, desc[UR36][R2.64] ;  /* 0x0000002402027981 */ /* 0x000ea4000c1e1500 */
[----:B--2---:R-:W-:Y:S01]  /*ac30*/  ISETP.NE.AND P0, PT, R2, RZ, PT ;  /* 0x000000ff0200720c */ /* 0x004fe20003f05270 */
[----:B------:R-:W-:-:S12]  /*ac40*/  BRA `(.L_x_3191) ;  /* 0x0000000c00347947 */ /* 0x000fd80003800000 */
.L_x_3187:
        /* <DEDUP_REMOVED lines=9> */
.L_x_3195:
[----:B------:R-:W2:Y:S02]  /*ace0*/  LDG.E.U16 R0, desc[UR36][R2.64] ;  /* 0x0000002402007981 */ /* 0x000ea4000c1e1500 */
[----:B--2---:R-:W-:-:S05]  /*acf0*/  HADD2.F32 R0, -RZ, R0.H0_H0 ;  /* 0x20000000ff007230 */ /* 0x004fca0000004100 */
[----:B------:R-:W-:Y:S01]  /*ad00*/  FSETP.NEU.FTZ.AND P0, PT, R0, RZ, PT ;  /* 0x000000ff0000720b */ /* 0x000fe20003f1d000 */
[----:B------:R-:W-:-:S12]  /*ad10*/  BRA `(.L_x_3191) ;  /* 0x0000000c00007947 */ /* 0x000fd80003800000 */
.L_x_3194:
        /* <DEDUP_REMOVED lines=11> */
.L_x_3197:
        /* <DEDUP_REMOVED lines=10> */
.L_x_3196:
[----:B------:R-:W2:Y:S02]  /*ae70*/  LDG.E.64 R2, desc[UR36][R2.64] ;  /* 0x0000002402027981 */ /* 0x000ea4000c1e1b00 */
[----:B--2---:R-:W-:Y:S01]  /*ae80*/  DSETP.NEU.AND P0, PT, R2, RZ, PT ;  /* 0x000000ff0200722a */ /* 0x004fe20003f0d000 */
[----:B------:R-:W-:-:S13]  /*ae90*/  BRA `(.L_x_3191) ;  /* 0x0000000800a07947 */ /* 0x000fda0003800000 */
.L_x_3186:
        /* <DEDUP_REMOVED lines=11> */
.L_x_3200:
[----:B------:R-:W2:Y:S02]  /*af50*/  LDG.E.128 R4, desc[UR36][R2.64] ;  /* 0x0000002402047981 */ /* 0x000ea4000c1e1d00 */
[----:B--2---:R-:W-:-:S06]  /*af60*/  DSETP.NEU.AND P0, PT, R6, RZ, PT ;  /* 0x000000ff0600722a */ /* 0x004fcc0003f0d000 */
[----:B------:R-:W-:Y:S01]  /*af70*/  DSETP.NEU.OR P0, PT, R4, RZ, P0 ;  /* 0x000000ff0400722a */ /* 0x000fe2000070d400 */
[----:B------:R-:W-:-:S13]  /*af80*/  BRA `(.L_x_3191) ;  /* 0x0000000800647947 */ /* 0x000fda0003800000 */
.L_x_3199:
        /* <DEDUP_REMOVED lines=27> */
.L_x_3202:
        /* <DEDUP_REMOVED lines=14> */
.L_x_3201:
[----:B------:R-:W2:Y:S02]  /*b220*/  LDG.E.U16 R0, desc[UR36][R2.64] ;  /* 0x0000002402007981 */ /* 0x000ea4000c1e1500 */
[----:B--2---:R-:W-:-:S05]  /*b230*/  IMAD.U32 R0, R0, 0x10000, RZ ;  /* 0x0001000000007824 */ /* 0x004fca00078e00ff */
[----:B------:R-:W-:Y:S01]  /*b240*/  FSETP.NEU.FTZ.AND P0, PT, R0, RZ, PT ;  /* 0x000000ff0000720b */ /* 0x000fe20003f1d000 */
[----:B------:R-:W-:-:S12]  /*b250*/  BRA `(.L_x_3191) ;  /* 0x0000000400b07947 */ /* 0x000fd80003800000 */
.L_x_3198:
        /* <DEDUP_REMOVED lines=11> */
.L_x_3205:
        /* <DEDUP_REMOVED lines=21> */
.L_x_3209:
[----:B------:R-:W-:Y:S05]  /*b460*/  BSYNC B1 ;  /* 0x0000000000017941 */ /* 0x000fea0003800000 */
.L_x_3208:
[----:B------:R-:W-:Y:S01]  /*b470*/  LEA R3, R0, 0x3b800000, 0x17 ;  /* 0x3b80000000037811 */ /* 0x000fe200078eb8ff */
[----:B------:R-:W-:-:S05]  /*b480*/  IMAD.SHL.U32 R0, R2, 0x100000, RZ ;  /* 0x0010000002007824 */ /* 0x000fca00078e00ff */
[----:B------:R-:W-:-:S07]  /*b490*/  LOP3.LUT R0, R3, R0, R4, 0xfe, !PT ;  /* 0x0000000003007212 */ /* 0x000fce00078efe04 */
.L_x_3207:
[----:B------:R-:W-:Y:S05]  /*b4a0*/  BSYNC B0 ;  /* 0x0000000000007941 */ /* 0x000fea0003800000 */
.L_x_3206:
[----:B------:R-:W-:Y:S01]  /*b4b0*/  FSETP.NEU.FTZ.AND P0, PT, R0, RZ, PT ;  /* 0x000000ff0000720b */ /* 0x000fe20003f1d000 */
[----:B------:R-:W-:-:S12]  /*b4c0*/  BRA `(.L_x_3191) ;  /* 0x0000000400147947 */ /* 0x000fd80003800000 */
.L_x_3204:
        /* <DEDUP_REMOVED lines=21> */
.L_x_3213:
[----:B------:R-:W-:Y:S05]  /*b620*/  BSYNC B1 ;  /* 0x0000000000017941 */ /* 0x000fea0003800000 */
.L_x_3212:
[----:B------:R-:W-:Y:S01]  /*b630*/  LEA R3, R0, 0x37800000, 0x17 ;  /* 0x3780000000037811 */ /* 0x000fe200078eb8ff */
[----:B------:R-:W-:-:S05]  /*b640*/  IMAD.SHL.U32 R0, R2, 0x200000, RZ ;  /* 0x0020000002007824 */ /* 0x000fca00078e00ff */
[----:B------:R-:W-:-:S07]  /*b650*/  LOP3.LUT R0, R3, R0, R4, 0xfe, !PT ;  /* 0x0000000003007212 */ /* 0x000fce00078efe04 */
.L_x_3211:
[----:B------:R-:W-:Y:S05]  /*b660*/  BSYNC B0 ;  /* 0x0000000000007941 */ /* 0x000fea0003800000 */
.L_x_3210:
[----:B------:R-:W-:Y:S01]  /*b670*/  FSETP.NEU.FTZ.AND P0, PT, R0, RZ, PT ;  /* 0x000000ff0000720b */ /* 0x000fe20003f1d000 */
[----:B------:R-:W-:-:S12]  /*b680*/  BRA `(.L_x_3191) ;  /* 0x0000000000a47947 */ /* 0x000fd80003800000 */
.L_x_3203:
        /* <DEDUP_REMOVED lines=14> */
.L_x_3217:
[----:B------:R-:W-:Y:S05]  /*b770*/  BSYNC B0 ;  /* 0x0000000000007941 */ /* 0x000fea0003800000 */
.L_x_3216:
[----:B------:R-:W-:Y:S01]  /*b780*/  FSETP.NEU.FTZ.AND P0, PT, R0, RZ, PT ;  /* 0x000000ff0000720b */ /* 0x000fe20003f1d000 */
[----:B------:R-:W-:-:S12]  /*b790*/  BRA `(.L_x_3191) ;  /* 0x0000000000607947 */ /* 0x000fd80003800000 */
.L_x_3190:
        /* <DEDUP_REMOVED lines=16> */
.L_x_3218:
[----:B------:R-:W-:Y:S01]  /*b8a0*/  PLOP3.LUT P0, PT, PT, PT, PT, 0x8, 0x0 ;  /* 0x000000000000781c */ /* 0x000fe20003f0e170 */
[----:B------:R-:W-:-:S12]  /*b8b0*/  BRA `(.L_x_3191) ;  /* 0x0000000000187947 */ /* 0x000fd80003800000 */
.L_x_3215:
[----:B------:R-:W2:Y:S02]  /*b8c0*/  LDG.E.64 R2, desc[UR36][R2.64] ;  /* 0x0000002402027981 */ /* 0x000ea4000c1e1b00 */
[----:B--2---:R-:W-:-:S04]  /*b8d0*/  ISETP.NE.U32.AND P0, PT, R2, RZ, PT ;  /* 0x000000ff0200720c */ /* 0x004fc80003f05070 */
[----:B------:R-:W-:Y:S01]  /*b8e0*/  ISETP.NE.AND.EX P0, PT, R3, RZ, PT, P0 ;  /* 0x000000ff0300720c */ /* 0x000fe20003f05300 */
[----:B------:R-:W-:-:S12]  /*b8f0*/  BRA `(.L_x_3191) ;  /* 0x0000000000087947 */ /* 0x000fd80003800000 */
.L_x_3214:
[----:B------:R-:W2:Y:S02]  /*b900*/  LDG.E R2, desc[UR36][R2.64] ;  /* 0x0000002402027981 */ /* 0x000ea4000c1e1900 */
[----:B--2---:R-:W-:-:S13]  /*b910*/  ISETP.NE.AND P0, PT, R2, RZ, PT ;  /* 0x000000ff0200720c */ /* 0x004fda0003f05270 */
.L_x_3191:
        /* <DEDUP_REMOVED lines=17> */
.L_x_3222:
[----:B------:R-:W-:Y:S01]  /*ba30*/  STG.E.U8 desc[UR36][R16.64], R5 ;  /* 0x0000000510007986 */ /* 0x000fe2000c101124 */
[----:B------:R-:W-:Y:S05]  /*ba40*/  EXIT ;  /* 0x000000000000794d */ /* 0x000fea0003800000 */
.L_x_3221:
        /* <DEDUP_REMOVED lines=10> */
[----:B------:R-:W-:Y:S01]  /*baf0*/  STG.E.64 desc[UR36][R16.64], R2 ;  /* 0x0000000210007986 */ /* 0x000fe2000c101b24 */
[----:B------:R-:W-:Y:S05]  /*bb00*/  EXIT ;  /* 0x000000000000794d */ /* 0x000fea0003800000 */
.L_x_3225:
[----:B------:R-:W-:-:S05]  /*bb10*/  PRMT R3, R5, 0x8880, RZ ;  /* 0x0000888005037816 */ /* 0x000fca00000000ff */
[----:B------:R-:W-:Y:S01]  /*bb20*/  STG.E desc[UR36][R16.64], R3 ;  /* 0x0000000310007986 */ /* 0x000fe2000c101924 */
[----:B------:R-:W-:Y:S05]  /*bb30*/  EXIT ;  /* 0x000000000000794d */ /* 0x000fea0003800000 */
.L_x_3224:
[----:B------:R-:W-:-:S04]  /*bb40*/  PRMT R3, R5, 0x8880, RZ ;  /* 0x0000888005037816 */ /* 0x000fc800000000ff */
[----:B------:R-:W-:-:S05]  /*bb50*/  PRMT R3, R3, 0x7710, RZ ;  /* 0x0000771003037816 */ /* 0x000fca00000000ff */
[----:B------:R-:W-:Y:S01]  /*bb60*/  STG.E.U16 desc[UR36][R16.64], R3 ;  /* 0x0000000310007986 */ /* 0x000fe2000c101524 */
[----:B------:R-:W-:Y:S05]  /*bb70*/  EXIT ;  /* 0x000000000000794d */ /* 0x000fea0003800000 */
.L_x_3220:
[----:B------:R-:W-:-:S13]  /*bb80*/  ISETP.GT.AND P0, PT, R0, 0x6, PT ;  /* 0x000000060000780c */ /* 0x000fda0003f04270 */
[----:B------:R-:W-:Y:S05]  /*bb90*/  @P0 BRA `(.L_x_3226) ;  /* 0x00000000002c0947 */ /* 0x000fea0003800000 */
[----:B------:R-:W-:-:S13]  /*bba0*/  ISETP.NE.AND P0, PT, R0, 0x5, PT ;  /* 0x000000050000780c */ /* 0x000fda0003f05270 */
[----:B------:R-:W-:Y:S05]  /*bbb0*/  @!P0 BRA `(.L_x_3227) ;  /* 0x0000000000148947 */ /* 0x000fea0003800000 */
[----:B------:R-:W-:-:S13]  /*bbc0*/  ISETP.NE.AND P0, PT, R0, 0x6, PT ;  /* 0x000000060000780c */ /* 0x000fda0003f05270 */
[----:B------:R-:W-:Y:S05]  /*bbd0*/  @P0 BRA `(.L_x_3223) ;  /* 0x0000000800c80947 */ /* 0x000fea0003800000 */
[----:B------:R-:W0:Y:S02]  /*bbe0*/  I2F.S8 R3, R5 ;  /* 0x0000000500037306 */ /* 0x000e240000001400 */
[----:B0-----:R-:W-:Y:S01]  /*bbf0*/  STG.E desc[UR36][R16.64], R3 ;  /* 0x0000000310007986 */ /* 0x001fe2000c101924 */
[----:B------:R-:W-:Y:S05]  /*bc00*/  EXIT ;  /* 0x000000000000794d */ /* 0x000fea0003800000 */
.L_x_3227:
[----:B------:R-:W0:Y:S02]  /*bc10*/  I2F.S8 R0, R5 ;  /* 0x0000000500007306 */ /* 0x000e240000001400 */
[----:B0-----:R-:W-:-:S05]  /*bc20*/  F2FP.F16.F32.PACK_AB R0, RZ, R0 ;  /* 0x00000000ff00723e */ /* 0x001fca00000000ff */
[----:B------:R-:W-:Y:S01]  /*bc30*/  STG.E.U16 desc[UR36][R16.64], R0 ;  /* 0x0000000010007986 */ /* 0x000fe2000c101524 */
[----:B------:R-:W-:Y:S05]  /*bc40*/  EXIT ;  /* 0x000000000000794d */ /* 0x000fea0003800000 */
.L_x_3226:
        /* <DEDUP_REMOVED lines=8> */
[----:B0-----:R-:W-:Y:S01]  /*bcd0*/  STG.E.64 desc[UR36][R16.64], R2 ;  /* 0x0000000210007986 */ /* 0x001fe2000c101b24 */
[----:B------:R-:W-:Y:S05]  /*bce0*/  EXIT ;  /* 0x000000000000794d */ /* 0x000fea0003800000 */
.L_x_3229:
[----:B------:R-:W0:Y:S02]  /*bcf0*/  I2F.S8 R5, R5 ;  /* 0x0000000500057306 */ /* 0x000e240000001400 */
[----:B0-----:R-:W-:-:S04]  /*bd00*/  F2FP.F16.F32.PACK_AB R3, RZ, R5 ;  /* 0x00000005ff03723e */ /* 0x001fc800000000ff */
[----:B------:R-:W-:-:S05]  /*bd10*/  PRMT R3, R3, 0x5410, RZ ;  /* 0x0000541003037816 */ /* 0x000fca00000000ff */
[----:B------:R-:W-:Y:S01]  /*bd20*/  STG.E desc[UR36][R16.64], R3 ;  /* 0x0000000310007986 */ /* 0x000fe2000c101924 */
[----:B------:R-:W-:Y:S05]  /*bd30*/  EXIT ;  /* 0x000000000000794d */ /* 0x000fea0003800000 */
.L_x_3228:
[----:B------:R-:W-:-:S04]  /*bd40*/  PRMT R2, R5, 0x8880, RZ ;  /* 0x0000888005027816 */ /* 0x000fc800000000ff */
[----:B------:R-:W-:-:S06]  /*bd50*/  PRMT R2, R2, 0x7710, RZ ;  /* 0x0000771002027816 */ /* 0x000fcc00000000ff */
[----:B------:R-:W0:Y:S02]  /*bd60*/  I2F.F64.S16 R2, R2 ;  /* 0x0000000200027312 */ /* 0x000e240000101c00 */
[----:B0-----:R-:W-:Y:S01]  /*bd70*/  STG.E.64 desc[UR36][R16.64], R2 ;  /* 0x0000000210007986 */ /* 0x001fe2000c101b24 */
[----:B------:R-:W-:Y:S05]  /*bd80*/  EXIT ;  /* 0x000000000000794d */ /* 0x000fea0003800000 */
.L_x_3219:
        /* <DEDUP_REMOVED lines=10> */
[----:B------:R-:W-:Y:S01]  /*be30*/  STG.E.U8 desc[UR36][R16.64], R3 ;  /* 0x0000000310007986 */ /* 0x000fe2000c101124 */
[----:B------:R-:W-:Y:S05]  /*be40*/  EXIT ;  /* 0x000000000000794d */ /* 0x000fea0003800000 */
.L_x_3232:
[----:B------:R-:W-:Y:S02]  /*be50*/  PRMT R4, R5, 0x8880, RZ ;  /* 0x0000888005047816 */ /* 0x000fe400000000ff */
[----:B------:R-:W-:Y:S02]  /*be60*/  CS2R R6, SRZ ;  /* 0x0000000000067805 */ /* 0x000fe4000001ff00 */
[----:B------:R-:W-:-:S06]  /*be70*/  PRMT R4, R4, 0x7710, RZ ;  /* 0x0000771004047816 */ /* 0x000fcc00000000ff */
[----:B------:R-:W0:Y:S02]  /*be80*/  I2F.F64.S16 R4, R4 ;  /* 0x0000000400047312 */ /* 0x000e240000101c00 */
[----:B0-----:R-:W-:Y:S01]  /*be90*/  STG.E.128 desc[UR36][R16.64], R4 ;  /* 0x0000000410007986 */ /* 0x001fe2000c101d24 */
[----:B------:R-:W-:Y:S05]  /*bea0*/  EXIT ;  /* 0x000000000000794d */ /* 0x000fea0003800000 */
.L_x_3231:
        /* <DEDUP_REMOVED lines=21> */
.L_x_3236:
[----:B------:R-:W-:Y:S05]  /*c000*/  BSYNC B0 ;  /* 0x0000000000007941 */ /* 0x000fea0003800000 */
.L_x_3235:
[----:B------:R-:W-:-:S05]  /*c010*/  LOP3.LUT R3, R0, R3, RZ, 0xfc, !PT ;  /* 0x0000000300037212 */ /* 0x000fca00078efcff */
[----:B------:R-:W-:Y:S01]  /*c020*/  STG.E.U8 desc[UR36][R16.64], R3 ;  /* 0x0000000310007986 */ /* 0x000fe2000c101124 */
[----:B------:R-:W-:Y:S05]  /*c030*/  EXIT ;  /* 0x000000000000794d */ /* 0x000fea0003800000 */
.L_x_3234:
        /* <DEDUP_REMOVED lines=13> */
.L_x_3238:
[----:B------:R-:W-:Y:S01]  /*c110*/  IMAD.MOV.U32 R0, RZ, RZ, 0x7f ;  /* 0x0000007fff007424 */ /* 0x000fe200078e00ff */
[----:B------:R-:W-:-:S04]  /*c120*/  ISETP.GT.U32.AND P0, PT, R2, 0x7f800000, PT ;  /* 0x7f8000000200780c */ /* 0x000fc80003f04070 */
[----:B------:R-:W-:-:S09]  /*c130*/  SEL R0, R0, 0x7c, P0 ;  /* 0x0000007c00007807 */ /* 0x000fd20000000000 */
.L_x_3239:
[----:B------:R-:W-:Y:S05]  /*c140*/  BSYNC B0 ;  /* 0x0000000000007941 */ /* 0x000fea0003800000 */
.L_x_3237:
[----:B------:R-:W-:-:S04]  /*c150*/  LOP3.LUT R2, R5, 0x80000000, RZ, 0xc0, !PT ;  /* 0x8000000005027812 */ /* 0x000fc800078ec0ff */
[----:B------:R-:W-:-:S04]  /*c160*/  SHF.R.U32.HI R3, RZ, 0x18, R2 ;  /* 0x00000018ff037819 */ /* 0x000fc80000011602 */
[----:B------:R-:W-:-:S05]  /*c170*/  LOP3.LUT R3, R0, R3, RZ, 0xfc, !PT ;  /* 0x0000000300037212 */ /* 0x000fca00078efcff */
[----:B------:R-:W-:Y:S01]  /*c180*/  STG.E.U8 desc[UR36][R16.64], R3 ;  /* 0x0000000310007986 */ /* 0x000fe2000c101124 */
[----:B------:R-:W-:Y:S05]  /*c190*/  EXIT ;  /* 0x000000000000794d */ /* 0x000fea0003800000 */
.L_x_3233:
[----:B------:R-:W0:Y:S02]  /*c1a0*/  I2F.S8 R0, R5 ;  /* 0x0000000500007306 */ /* 0x000e240000001400 */
[----:B0-----:R-:W-:-:S05]  /*c1b0*/  F2FP.BF16.F32.PACK_AB R0, RZ, R0 ;  /* 0x00000000ff00723e */ /* 0x001fca00000010ff */
[----:B------:R-:W-:Y:S01]  /*c1c0*/  STG.E.U16 desc[UR36][R16.64], R0 ;  /* 0x0000000010007986 */ /* 0x000fe2000c101524 */
[----:B------:R-:W-:Y:S05]  /*c1d0*/  EXIT ;  /* 0x000000000000794d */ /* 0x000fea0003800000 */
.L_x_3230:
        /* <DEDUP_REMOVED lines=10> */
[----:B------:R-:W-:Y:S01]  /*c280*/  STG.E.U16 desc[UR36][R16.64], R3 ;  /* 0x0000000310007986 */ /* 0x000fe2000c101524 */
[----:B------:R-:W-:Y:S05]  /*c290*/  EXIT ;  /* 0x000000000000794d */ /* 0x000fea0003800000 */
.L_x_3242:
        /* <DEDUP_REMOVED lines=17> */
.L_x_3245:
[----:B------:R-:W-:-:S04]  /*c3b0*/  LOP3.LUT R2, R5, 0x80000000, RZ, 0xc0, !PT ;  /* 0x8000000005027812 */ /* 0x000fc800078ec0ff */
[----:B------:R-:W-:-:S04]  /*c3c0*/  SHF.R.U32.HI R3, RZ, 0x18, R2 ;  /* 0x00000018ff037819 */ /* 0x000fc80000011602 */
[----:B------:R-:W-:-:S04]  /*c3d0*/  LOP3.LUT R0, R0, R3, RZ, 0xfc, !PT ;  /* 0x0000000300007212 */ /* 0x000fc800078efcff */
[----:B------:R-:W-:-:S07]  /*c3e0*/  PRMT R8, R0, 0x7610, R8 ;  /* 0x0000761000087816 */ /* 0x000fce0000000008 */
.L_x_3244:
[----:B------:R-:W-:Y:S05]  /*c3f0*/  BSYNC B0 ;  /* 0x0000000000007941 */ /* 0x000fea0003800000 */
.L_x_3243:
[----:B------:R-:W-:Y:S01]  /*c400*/  STG.E.U8 desc[UR36][R16.64], R8 ;  /* 0x0000000810007986 */ /* 0x000fe2000c101124 */
[----:B------:R-:W-:Y:S05]  /*c410*/  EXIT ;  /* 0x000000000000794d */ /* 0x000fea0003800000 */
.L_x_3241:
        /* <DEDUP_REMOVED lines=17> */
.L_x_3248:
[----:B------:R-:W-:-:S04]  /*c530*/  LOP3.LUT R2, R5, 0x80000000, RZ, 0xc0, !PT ;  /* 0x8000000005027812 */ /* 0x000fc800078ec0ff */
[----:B------:R-:W-:-:S04]  /*c540*/  SHF.R.U32.HI R3, RZ, 0x18, R2 ;  /* 0x00000018ff037819 */ /* 0x000fc80000011602 */
[----:B------:R-:W-:-:S04]  /*c550*/  LOP3.LUT R0, R0, R3, RZ, 0xfc, !PT ;  /* 0x0000000300007212 */ /* 0x000fc800078efcff */
[----:B------:R-:W-:-:S07]  /*c560*/  PRMT R8, R0, 0x7610, R8 ;  /* 0x0000761000087816 */ /* 0x000fce0000000008 */
.L_x_3247:
[----:B------:R-:W-:Y:S05]  /*c570*/  BSYNC B0 ;  /* 0x0000000000007941 */ /* 0x000fea0003800000 */
.L_x_3246:
[----:B------:R-:W-:Y:S01]  /*c580*/  STG.E.U8 desc[UR36][R16.64], R8 ;  /* 0x0000000810007986 */ /* 0x000fe2000c101124 */
[----:B------:R-:W-:Y:S05]  /*c590*/  EXIT ;  /* 0x000000000000794d */ /* 0x000fea0003800000 */
.L_x_3240:
        /* <DEDUP_REMOVED lines=22> */
.L_x_3223:
        /* <DEDUP_REMOVED lines=16> */
.L_x_3251:
[----:B------:R-:W-:Y:S05]  /*c800*/  EXIT ;  /* 0x000000000000794d */ /* 0x000fea0003800000 */
.L_x_3250:
[----:B------:R-:W-:-:S04]  /*c810*/  LOP3.LUT R5, R5, 0xffff, RZ, 0xc0, !PT ;  /* 0x0000ffff05057812 */ /* 0x000fc800078ec0ff */
[----:B------:R-:W-:-:S05]  /*c820*/  PRMT R5, R5, 0x8880, RZ ;  /* 0x0000888005057816 */ /* 0x000fca00000000ff */
[----:B------:R-:W-:-:S05]  /*c830*/  IMAD.MOV.U32 R2, RZ, RZ, R5 ;  /* 0x000000ffff027224 */ /* 0x000fca00078e0005 */
[----:B------:R-:W-:-:S05]  /*c840*/  SHF.R.S32.HI R3, RZ, 0x1f, R2 ;  /* 0x0000001fff037819 */ /* 0x000fca0000011402 */
[----:B------:R-:W-:Y:S01]  /*c850*/  STG.E.64 desc[UR36][R16.64], R2 ;  /* 0x0000000210007986 */ /* 0x000fe2000c101b24 */
[----:B------:R-:W-:Y:S05]  /*c860*/  EXIT ;  /* 0x000000000000794d */ /* 0x000fea0003800000 */
.L_x_3249:
[----:B------:R-:W-:-:S05]  /*c870*/  PRMT R3, R5, 0x8880, RZ ;  /* 0x0000888005037816 */ /* 0x000fca00000000ff */
[----:B------:R-:W-:Y:S01]  /*c880*/  STG.E desc[UR36][R16.64], R3 ;  /* 0x0000000310007986 */ /* 0x000fe2000c101924 */
[----:B------:R-:W-:Y:S05]  /*c890*/  EXIT ;  /* 0x000000000000794d */ /* 0x000fea0003800000 */
.L_x_3252:
        /* <DEDUP_REMOVED lines=14> */
.L_x_32043:


//--------------------- .text._ZN2at6native27unrolled_elementwise_kernelINS0_13BUnaryFunctorIbbbZZZNS0_21heaviside_kernel_cudaERNS_18TensorIteratorBaseEENKUlvE_clEvENKUlvE7_clEvEUlbbE_EESt5arrayIPcLm2EELi4E23TrivialOffsetCalculatorILi1EjESD_NS0_6memory12LoadWithCastILi1EEENSE_13StoreWithCastILi1EEEEEviT_T0_T2_T3_T4_T5_ --------------------------
	.section	.text._ZN2at6native27unrolled_elementwise_kernelINS0_13BUnaryFunctorIbbbZZZNS0_21heaviside_kernel_cudaERNS_18TensorIteratorBaseEENKUlvE_clEvENKUlvE7_clEvEUlbbE_EESt5arrayIPcLm2EELi4E23TrivialOffsetCalculatorILi1EjESD_NS0_6memory12LoadWithCastILi1EEENSE_13StoreWithCastILi1EEEEEviT_T0_T2_T3_T4_T5_,"ax",@progbits
	.align	128
        .global         _ZN2at6native27unrolled_elementwise_kernelINS0_13BUnaryFunctorIbbbZZZNS0_21heaviside_kernel_cudaERNS_18TensorIteratorBaseEENKUlvE_clEvENKUlvE7_clEvEUlbbE_EESt5arrayIPcLm2EELi4E23TrivialOffsetCalculatorILi1EjESD_NS0_6memory12LoadWithCastILi1EEENSE_13StoreWithCastILi1EEEEEviT_T0_T2_T3_T4_T5_
        .type           _ZN2at6native27unrolled_elementwise_kernelINS0_13BUnaryFunctorIbbbZZZNS0_21heaviside_kernel_cudaERNS_18TensorIteratorBaseEENKUlvE_clEvENKUlvE7_clEvEUlbbE_EESt5arrayIPcLm2EELi4E23TrivialOffsetCalculatorILi1EjESD_NS0_6memory12LoadWithCastILi1EEENSE_13StoreWithCastILi1EEEEEviT_T0_T2_T3_T4_T5_,@function
        .size           _ZN2at6native27unrolled_elementwise_kernelINS0_13BUnaryFunctorIbbbZZZNS0_21heaviside_kernel_cudaERNS_18TensorIteratorBaseEENKUlvE_clEvENKUlvE7_clEvEUlbbE_EESt5arrayIPcLm2EELi4E23TrivialOffsetCalculatorILi1EjESD_NS0_6memory12LoadWithCastILi1EEENSE_13StoreWithCastILi1EEEEEviT_T0_T2_T3_T4_T5_,(.L_x_32044 - _ZN2at6native27unrolled_elementwise_kernelINS0_13BUnaryFunctorIbbbZZZNS0_21heaviside_kernel_cudaERNS_18TensorIteratorBaseEENKUlvE_clEvENKUlvE7_clEvEUlbbE_EESt5arrayIPcLm2EELi4E23TrivialOffsetCalculatorILi1EjESD_NS0_6memory12LoadWithCastILi1EEENSE_13StoreWithCastILi1EEEEEviT_T0_T2_T3_T4_T5_)
        .other          _ZN2at6native27unrolled_elementwise_kernelINS0_13BUnaryFunctorIbbbZZZNS0_21heaviside_kernel_cudaERNS_18TensorIteratorBaseEENKUlvE_clEvENKUlvE7_clEvEUlbbE_EESt5arrayIPcLm2EELi4E23TrivialOffsetCalculatorILi1EjESD_NS0_6memory12LoadWithCastILi1EEENSE_13StoreWithCastILi1EEEEEviT_T0_T2_T3_T4_T5_,@"STO_CUDA_ENTRY STV_DEFAULT"
_ZN2at6native27unrolled_elementwise_kernelINS0_13BUnaryFunctorIbbbZZZNS0_21heaviside_kernel_cudaERNS_18TensorIteratorBaseEENKUlvE_clEvENKUlvE7_clEvEUlbbE_EESt5arrayIPcLm2EELi4E23TrivialOffsetCalculatorILi1EjESD_NS0_6memory12LoadWithCastILi1EEENSE_13StoreWithCastILi1EEEEEviT_T0_T2_T3_T4_T5_:
.text._ZN2at6native27unrolled_elementwise_kernelINS0_13BUnaryFunctorIbbbZZZNS0_21heaviside_kernel_cudaERNS_18TensorIteratorBaseEENKUlvE_clEvENKUlvE7_clEvEUlbbE_EESt5arrayIPcLm2EELi4E23TrivialOffsetCalculatorILi1EjESD_NS0_6memory12LoadWithCastILi1EEENSE_13StoreWithCastILi1EEEEEviT_T0_T2_T3_T4_T5_:
        /* <DEDUP_REMOVED lines=32> */
.L_x_3258:
[----:B------:R-:W2:Y:S02]  /*0200*/  LDG.E.U8 R4, desc[UR36][R4.64] ;  /* 0x0000002404047981 */ /* 0x000ea4000c1e1100 */
[----:B--2---:R-:W-:Y:S01]  /*0210*/  ISETP.NE.AND P0, PT, R4, RZ, PT ;  /* 0x000000ff0400720c */ /* 0x004fe20003f05270 */
[----:B------:R-:W-:-:S12]  /*0220*/  BRA `(.L_x_3260) ;  /* 0x0000000c00787947 */ /* 0x000fd80003800000 */
.L_x_3257:
        /* <DEDUP_REMOVED lines=10> */
.L_x_3262:
[----:B------:R-:W2:Y:S02]  /*02d0*/  LDG.E R4, desc[UR36][R4.64] ;  /* 0x0000002404047981 */ /* 0x000ea4000c1e1900 */
[----:B--2---:R-:W-:Y:S01]  /*02e0*/  ISETP.NE.AND P0, PT, R4, RZ, PT ;  /* 0x000000ff0400720c */ /* 0x004fe20003f05270 */
[----:B------:R-:W-:-:S12]  /*02f0*/  BRA `(.L_x_3260) ;  /* 0x0000000c00447947 */ /* 0x000fd80003800000 */
.L_x_3261:
[----:B------:R-:W2:Y:S02]  /*0300*/  LDG.E.U16 R4, desc[UR36][R4.64] ;  /* 0x0000002404047981 */ /* 0x000ea4000c1e1500 */
[----:B--2---:R-:W-:Y:S01]  /*0310*/  ISETP.NE.AND P0, PT, R4, RZ, PT ;  /* 0x000000ff0400720c */ /* 0x004fe20003f05270 */
[----:B------:R-:W-:-:S12]  /*0320*/  BRA `(.L_x_3260) ;  /* 0x0000000c00387947 */ /* 0x000fd80003800000 */
.L_x_3256:
        /* <DEDUP_REMOVED lines=9> */
.L_x_3264:
[----:B------:R-:W2:Y:S02]  /*03c0*/  LDG.E.U16 R0, desc[UR36][R4.64] ;  /* 0x0000002404007981 */ /* 0x000ea4000c1e1500 */
[----:B--2---:R-:W-:-:S05]  /*03d0*/  HADD2.F32 R0, -RZ, R0.H0_H0 ;  /* 0x20000000ff007230 */ /* 0x004fca0000004100 */
[----:B------:R-:W-:Y:S01]  /*03e0*/  FSETP.NEU.FTZ.AND P0, PT, R0, RZ, PT ;  /* 0x000000ff0000720b */ /* 0x000fe20003f1d000 */
[----:B------:R-:W-:-:S12]  /*03f0*/  BRA `(.L_x_3260) ;  /* 0x0000000c00047947 */ /* 0x000fd80003800000 */
.L_x_3263:
        /* <DEDUP_REMOVED lines=11> */
.L_x_3266:
        /* <DEDUP_REMOVED lines=10> */
.L_x_3265:
[----:B------:R-:W2:Y:S02]  /*0550*/  LDG.E.64 R4, desc[UR36][R4.64] ;  /* 0x0000002404047981 */ /* 0x000ea4000c1e1b00 */
[----:B--2---:R-:W-:Y:S01]  /*0560*/  DSETP.NEU.AND P0, PT, R4, RZ, PT ;  /* 0x000000ff0400722a */ /* 0x004fe20003f0d000 */
[----:B------:R-:W-:-:S13]  /*0570*/  BRA `(.L_x_3260) ;  /* 0x0000000800a47947 */ /* 0x000fda0003800000 */
.L_x_3255:
        /* <DEDUP_REMOVED lines=11> */
.L_x_3269:
[----:B------:R-:W2:Y:S02]  /*0630*/  LDG.E.128 R4, desc[UR36][R4.64] ;  /* 0x0000002404047981 */ /* 0x000ea4000c1e1d00 */
[----:B--2---:R-:W-:-:S06]  /*0640*/  DSETP.NEU.AND P0, PT, R6, RZ, PT ;  /* 0x000000ff0600722a */ /* 0x004fcc0003f0d000 */
[----:B------:R-:W-:Y:S01]  /*0650*/  DSETP.NEU.OR P0, PT, R4, RZ, P0 ;  /* 0x000000ff0400722a */ /* 0x000fe2000070d400 */
[----:B------:R-:W-:-:S13]  /*0660*/  BRA `(.L_x_3260) ;  /* 0x0000000800687947 */ /* 0x000fda0003800000 */
.L_x_3268:
        /* <DEDUP_REMOVED lines=27> */
.L_x_3271:
        /* <DEDUP_REMOVED lines=15> */
.L_x_3270:
[----:B------:R-:W2:Y:S02]  /*0910*/  LDG.E.U16 R0, desc[UR36][R4.64] ;  /* 0x0000002404007981 */ /* 0x000ea4000c1e1500 */
[----:B--2---:R-:W-:-:S05]  /*0920*/  IMAD.U32 R0, R0, 0x10000, RZ ;  /* 0x0001000000007824 */ /* 0x004fca00078e00ff */
[----:B------:R-:W-:Y:S01]  /*0930*/  FSETP.NEU.FTZ.AND P0, PT, R0, RZ, PT ;  /* 0x000000ff0000720b */ /* 0x000fe20003f1d000 */
[----:B------:R-:W-:-:S12]  /*0940*/  BRA `(.L_x_3260) ;  /* 0x0000000400b07947 */ /* 0x000fd80003800000 */
.L_x_3267:
        /* <DEDUP_REMOVED lines=11> */
.L_x_3274:
        /* <DEDUP_REMOVED lines=21> */
.L_x_3278:
[----:B------:R-:W-:Y:S05]  /*0b50*/  BSYNC B1 ;  /* 0x0000000000017941 */ /* 0x000fea0003800000 */
.L_x_3277:
[----:B------:R-:W-:Y:S01]  /*0b60*/  LEA R5, R0, 0x3b800000, 0x17 ;  /* 0x3b80000000057811 */ /* 0x000fe200078eb8ff */
[----:B------:R-:W-:-:S05]  /*0b70*/  IMAD.SHL.U32 R0, R3, 0x100000, RZ ;  /* 0x0010000003007824 */ /* 0x000fca00078e00ff */
[----:B------:R-:W-:-:S07]  /*0b80*/  LOP3.LUT R0, R5, R0, R6, 0xfe, !PT ;  /* 0x0000000005007212 */ /* 0x000fce00078efe06 */
.L_x_3276:
[----:B------:R-:W-:Y:S05]  /*0b90*/  BSYNC B0 ;  /* 0x0000000000007941 */ /* 0x000fea0003800000 */
.L_x_3275:
[----:B------:R-:W-:Y:S01]  /*0ba0*/  FSETP.NEU.FTZ.AND P0, PT, R0, RZ, PT ;  /* 0x000000ff0000720b */ /* 0x000fe20003f1d000 */
[----:B------:R-:W-:-:S12]  /*0bb0*/  BRA `(.L_x_3260) ;  /* 0x0000000400147947 */ /* 0x000fd80003800000 */
.L_x_3273:
        /* <DEDUP_REMOVED lines=21> */
.L_x_3282:
[----:B------:R-:W-:Y:S05]  /*0d10*/  BSYNC B1 ;  /* 0x0000000000017941 */ /* 0x000fea0003800000 */
.L_x_3281:
[----:B------:R-:W-:Y:S01]  /*0d20*/  LEA R5, R0, 0x37800000, 0x17 ;  /* 0x3780000000057811 */ /* 0x000fe200078eb8ff */
[----:B------:R-:W-:-:S05]  /*0d30*/  IMAD.SHL.U32 R0, R3, 0x200000, RZ ;  /* 0x0020000003007824 */ /* 0x000fca00078e00ff */
[----:B------:R-:W-:-:S07]  /*0d40*/  LOP3.LUT R0, R5, R0, R6, 0xfe, !PT ;  /* 0x0000000005007212 */ /* 0x000fce00078efe06 */
.L_x_3280:
[----:B------:R-:W-:Y:S05]  /*0d50*/  BSYNC B0 ;  /* 0x0000000000007941 */ /* 0x000fea0003800000 */
.L_x_3279:
[----:B------:R-:W-:Y:S01]  /*0d60*/  FSETP.NEU.FTZ.AND P0, PT, R0, RZ, PT ;  /* 0x000000ff0000720b */ /* 0x000fe20003f1d000 */
[----:B------:R-:W-:-:S12]  /*0d70*/  BRA `(.L_x_3260) ;  /* 0x0000000000a47947 */ /* 0x000fd80003800000 */
.L_x_3272:
        /* <DEDUP_REMOVED lines=14> */
.L_x_3286:
[----:B------:R-:W-:Y:S05]  /*0e60*/  BSYNC B0 ;  /* 0x0000000000007941 */ /* 0x000fea0003800000 */
.L_x_3285:
[----:B------:R-:W-:Y:S01]  /*0e70*/  FSETP.NEU.FTZ.AND P0, PT, R0, RZ, PT ;  /* 0x000000ff0000720b */ /* 0x000fe20003f1d000 */
[----:B------:R-:W-:-:S12]  /*0e80*/  BRA `(.L_x_3260) ;  /* 0x0000000000607947 */ /* 0x000fd80003800000 */
.L_x_3259:
        /* <DEDUP_REMOVED lines=16> */
.L_x_3287:
[----:B------:R-:W-:Y:S01]  /*0f90*/  PLOP3.LUT P0, PT, PT, PT, PT, 0x8, 0x0 ;  /* 0x000000000000781c */ /* 0x000fe20003f0e170 */
[----:B------:R-:W-:-:S12]  /*0fa0*/  BRA `(.L_x_3260) ;  /* 0x0000000000187947 */ /* 0x000fd80003800000 */
.L_x_3284:
[----:B------:R-:W2:Y:S02]  /*0fb0*/  LDG.E.64 R4, desc[UR36][R4.64] ;  /* 0x0000002404047981 */ /* 0x000ea4000c1e1b00 */
[----:B--2---:R-:W-:-:S04]  /*0fc0*/  ISETP.NE.U32.AND P0, PT, R4, RZ, PT ;  /* 0x000000ff0400720c */ /* 0x004fc80003f05070 */
[----:B------:R-:W-:Y:S01]  /*0fd0*/  ISETP.NE.AND.EX P0, PT, R5, RZ, PT, P0 ;  /* 0x000000ff0500720c */ /* 0x000fe20003f05300 */
[----:B------:R-:W-:-:S12]  /*0fe0*/  BRA `(.L_x_3260) ;  /* 0x0000000000087947 */ /* 0x000fd80003800000 */
.L_x_3283:
[----:B------:R-:W2:Y:S02]  /*0ff0*/  LDG.E R4, desc[UR36][R4.64] ;  /* 0x0000002404047981 */ /* 0x000ea4000c1e1900 */
[----:B--2---:R-:W-:-:S13]  /*1000*/  ISETP.NE.AND P0, PT, R4, RZ, PT ;  /* 0x000000ff0400720c */ /* 0x004fda0003f05270 */
.L_x_3260:
[----:B------:R-:W0:Y:S01]  /*1010*/  S2R R27, SR_TID.X ;  /* 0x00000000001b7919 */ /* 0x000e220000002100 */
[----:B------:R-:W-:Y:S01]  /*1020*/  SEL R19, RZ, 0x1, !P0 ;  /* 0x00000001ff137807 */ /* 0x000fe20004000000 */
[----:B0-----:R-:W-:-:S07]  /*1030*/  VIADD R27, R27, 0x80 ;  /* 0x000000801b1b7836 */ /* 0x001fce0000000000 */
.L_x_3254:
[----:B------:R-:W-:Y:S05]  /*1040*/  BSYNC B6 ;  /* 0x0000000000067941 */ /* 0x000fea0003800000 */
.L_x_3253:
[----:B------:R-:W-:Y:S01]  /*1050*/  ISETP.GE.AND P0, PT, R27, R22, PT ;  /* 0x000000161b00720c */ /* 0x000fe20003f06270 */
[----:B------:R-:W-:-:S12]  /*1060*/  BSSY B6, `(.L_x_3288) ;  /* 0x00000f9000067945 */ /* 0x000fd80003800000 */
        /* <DEDUP_REMOVED lines=22> */
.L_x_3293:
[----:B------:R-:W2:Y:S02]  /*11d0*/  LDG.E.U8 R4, desc[UR36][R4.64] ;  /* 0x0000002404047981 */ /* 0x000ea4000c1e1100 */
[----:B--2---:R-:W-:Y:S01]  /*11e0*/  ISETP.NE.AND P0, PT, R4, RZ, PT ;  /* 0x000000ff0400720c */ /* 0x004fe20003f05270 */
[----:B------:R-:W-:-:S12]  /*11f0*/  BRA `(.L_x_3295) ;  /* 0x0000000c00747947 */ /* 0x000fd80003800000 */
.L_x_3292:
        /* <DEDUP_REMOVED lines=10> */
.L_x_3297:
[----:B------:R-:W2:Y:S02]  /*12a0*/  LDG.E R4, desc[UR36][R4.64] ;  /* 0x0000002404047981 */ /* 0x000ea4000c1e1900 */
[----:B--2---:R-:W-:Y:S01]  /*12b0*/  ISETP.NE.AND P0, PT, R4, RZ, PT ;  /* 0x000000ff0400720c */ /* 0x004fe20003f05270 */
[----:B------:R-:W-:-:S12]  /*12c0*/  BRA `(.L_x_3295) ;  /* 0x0000000c00407947 */ /* 0x000fd80003800000 */
.L_x_3296:
[----:B------:R-:W2:Y:S02]  /*12d0*/  LDG.E.U16 R4, desc[UR36][R4.64] ;  /* 0x0000002404047981 */ /* 0x000ea4000c1e1500 */
[----:B--2---:R-:W-:Y:S01]  /*12e0*/  ISETP.NE.AND P0, PT, R4, RZ, PT ;  /* 0x000000ff0400720c */ /* 0x004fe20003f05270 */
[----:B------:R-:W-:-:S12]  /*12f0*/  BRA `(.L_x_3295) ;  /* 0x0000000c00347947 */ /* 0x000fd80003800000 */
.L_x_3291:
        /* <DEDUP_REMOVED lines=9> */
.L_x_3299:
[----:B------:R-:W2:Y:S02]  /*1390*/  LDG.E.U16 R0, desc[UR36][R4.64] ;  /* 0x0000002404007981 */ /* 0x000ea4000c1e1500 */
[----:B--2---:R-:W-:-:S05]  /*13a0*/  HADD2.F32 R0, -RZ, R0.H0_H0 ;  /* 0x20000000ff007230 */ /* 0x004fca0000004100 */
[----:B------:R-:W-:Y:S01]  /*13b0*/  FSETP.NEU.FTZ.AND P0, PT, R0, RZ, PT ;  /* 0x000000ff0000720b */ /* 0x000fe20003f1d000 */
[----:B------:R-:W-:-:S12]  /*13c0*/  BRA `(.L_x_3295) ;  /* 0x0000000c00007947 */ /* 0x000fd80003800000 */
.L_x_3298:
        /* <DEDUP_REMOVED lines=11> */
.L_x_3301:
        /* <DEDUP_REMOVED lines=10> */
.L_x_3300:
[----:B------:R-:W2:Y:S02]  /*1520*/  LDG.E.64 R4, desc[UR36][R4.64] ;  /* 0x0000002404047981 */ /* 0x000ea4000c1e1b00 */
[----:B--2---:R-:W-:Y:S01]  /*1530*/  DSETP.NEU.AND P0, PT, R4, RZ, PT ;  /* 0x000000ff0400722a */ /* 0x004fe20003f0d000 */
[----:B------:R-:W-:-:S13]  /*1540*/  BRA `(.L_x_3295) ;  /* 0x0000000800a07947 */ /* 0x000fda0003800000 */
.L_x_3290:
        /* <DEDUP_REMOVED lines=11> */
.L_x_3304:
[----:B------:R-:W2:Y:S02]  /*1600*/  LDG.E.128 R4, desc[UR36][R4.64] ;  /* 0x0000002404047981 */ /* 0x000ea4000c1e1d00 */
[----:B--2---:R-:W-:-:S06]  /*1610*/  DSETP.NEU.AND P0, PT, R6, RZ, PT ;  /* 0x000000ff0600722a */ /* 0x004fcc0003f0d000 */
[----:B------:R-:W-:Y:S01]  /*1620*/  DSETP.NEU.OR P0, PT, R4, RZ, P0 ;  /* 0x000000ff0400722a */ /* 0x000fe2000070d400 */
[----:B------:R-:W-:-:S13]  /*1630*/  BRA `(.L_x_3295) ;  /* 0x0000000800647947 */ /* 0x000fda0003800000 */
.L_x_3303:
        /* <DEDUP_REMOVED lines=27> */
.L_x_3306:
        /* <DEDUP_REMOVED lines=14> */
.L_x_3305:
[----:B------:R-:W2:Y:S02]  /*18d0*/  LDG.E.U16 R0, desc[UR36][R4.64] ;  /* 0x0000002404007981 */ /* 0x000ea4000c1e1500 */
[----:B--2---:R-:W-:-:S05]  /*18e0*/  IMAD.U32 R0, R0, 0x10000, RZ ;  /* 0x0001000000007824 */ /* 0x004fca00078e00ff */
[----:B------:R-:W-:Y:S01]  /*18f0*/  FSETP.NEU.FTZ.AND P0, PT, R0, RZ, PT ;  /* 0x000000ff0000720b */ /* 0x000fe20003f1d000 */
[----:B------:R-:W-:-:S12]  /*1900*/  BRA `(.L_x_3295) ;  /* 0x0000000400b07947 */ /* 0x000fd80003800000 */
.L_x_3302:
        /* <DEDUP_REMOVED lines=11> */
.L_x_3309:
        /* <DEDUP_REMOVED lines=21> */
.L_x_3313:
[----:B------:R-:W-:Y:S05]  /*1b10*/  BSYNC B1 ;  /* 0x0000000000017941 */ /* 0x000fea0003800000 */
.L_x_3312:
[----:B------:R-:W-:Y:S01]  /*1b20*/  LEA R5, R0, 0x3b800000, 0x17 ;  /* 0x3b80000000057811 */ /* 0x000fe200078eb8ff */
[----:B------:R-:W-:-:S05]  /*1b30*/  IMAD.SHL.U32 R0, R3, 0x100000, RZ ;  /* 0x0010000003007824 */ /* 0x000fca00078e00ff */
[----:B------:R-:W-:-:S07]  /*1b40*/  LOP3.LUT R0, R5, R0, R6, 0xfe, !PT ;  /* 0x0000000005007212 */ /* 0x000fce00078efe06 */
.L_x_3311:
[----:B------:R-:W-:Y:S05]  /*1b50*/  BSYNC B0 ;  /* 0x0000000000007941 */ /* 0x000fea0003800000 */
.L_x_3310:
[----:B------:R-:W-:Y:S01]  /*1b60*/  FSETP.NEU.FTZ.AND P0, PT, R0, RZ, PT ;  /* 0x000000ff0000720b */ /* 0x000fe20003f1d000 */
[----:B------:R-:W-:-:S12]  /*1b70*/  BRA `(.L_x_3295) ;  /* 0x0000000400147947 */ /* 0x000fd80003800000 */
.L_x_3308:
        /* <DEDUP_REMOVED lines=21> */
.L_x_3317:
[----:B------:R-:W-:Y:S05]  /*1cd0*/  BSYNC B1 ;  /* 0x0000000000017941 */ /* 0x000fea0003800000 */
.L_x_3316:
[----:B------:R-:W-:Y:S01]  /*1ce0*/  LEA R5, R0, 0x37800000, 0x17 ;  /* 0x3780000000057811 */ /* 0x000fe200078eb8ff */
[----:B------:R-:W-:-:S05]  /*1cf0*/  IMAD.SHL.U32 R0, R3, 0x200000, RZ ;  /* 0x0020000003007824 */ /* 0x000fca00078e00ff */
[----:B------:R-:W-:-:S07]  /*1d00*/  LOP3.LUT R0, R5, R0, R6, 0xfe, !PT ;  /* 0x0000000005007212 */ /* 0x000fce00078efe06 */
.L_x_3315:
[----:B------:R-:W-:Y:S05]  /*1d10*/  BSYNC B0 ;  /* 0x0000000000007941 */ /* 0x000fea0003800000 */
.L_x_3314:
[----:B------:R-:W-:Y:S01]  /*1d20*/  FSETP.NEU.FTZ.AND P0, PT, R0, RZ, PT ;  /* 0x000000ff0000720b */ /* 0x000fe20003f1d000 */
[----:B------:R-:W-:-:S12]  /*1d30*/  BRA `(.L_x_3295) ;  /* 0x0000000000a47947 */ /* 0x000fd80003800000 */
.L_x_3307:
        /* <DEDUP_REMOVED lines=14> */
.L_x_3321:
[----:B------:R-:W-:Y:S05]  /*1e20*/  BSYNC B0 ;  /* 0x0000000000007941 */ /* 0x000fea0003800000 */
.L_x_3320:
[----:B------:R-:W-:Y:S01]  /*1e30*/  FSETP.NEU.FTZ.AND P0, PT, R0, RZ, PT ;  /* 0x000000ff0000720b */ /* 0x000fe20003f1d000 */
[----:B------:R-:W-:-:S12]  /*1e40*/  BRA `(.L_x_3295) ;  /* 0x0000000000607947 */ /* 0x000fd80003800000 */
.L_x_3294:
        /* <DEDUP_REMOVED lines=16> */
.L_x_3322:
[----:B------:R-:W-:Y:S01]  /*1f50*/  PLOP3.LUT P0, PT, PT, PT, PT, 0x8, 0x0 ;  /* 0x000000000000781c */ /* 0x000fe20003f0e170 */
[----:B------:R-:W-:-:S12]  /*1f60*/  BRA `(.L_x_3295) ;  /* 0x0000000000187947 */ /* 0x000fd80003800000 */
.L_x_3319:
[----:B------:R-:W2:Y:S02]  /*1f70*/  LDG.E.64 R4, desc[UR36][R4.64] ;  /* 0x0000002404047981 */ /* 0x000ea4000c1e1b00 */
[----:B--2---:R-:W-:-:S04]  /*1f80*/  ISETP.NE.U32.AND P0, PT, R4, RZ, PT ;  /* 0x000000ff0400720c */ /* 0x004fc80003f05070 */
[----:B------:R-:W-:Y:S01]  /*1f90*/  ISETP.NE.AND.EX P0, PT, R5, RZ, PT, P0 ;  /* 0x000000ff0500720c */ /* 0x000fe20003f05300 */
[----:B------:R-:W-:-:S12]  /*1fa0*/  BRA `(.L_x_3295) ;  /* 0x0000000000087947 */ /* 0x000fd80003800000 */
.L_x_3318:
[----:B------:R-:W2:Y:S02]  /*1fb0*/  LDG.E R4, desc[UR36][R4.64] ;  /* 0x0000002404047981 */ /* 0x000ea4000c1e1900 */
[----:B--2---:R-:W-:-:S13]  /*1fc0*/  ISETP.NE.AND P0, PT, R4, RZ, PT ;  /* 0x000000ff0400720c */ /* 0x004fda0003f05270 */
.L_x_3295:
[----:B------:R-:W-:Y:S01]  /*1fd0*/  SEL R23, RZ, 0x1, !P0 ;  /* 0x00000001ff177807 */ /* 0x000fe20004000000 */
[----:B------:R-:W-:-:S07]  /*1fe0*/  VIADD R27, R27, 0x80 ;  /* 0x000000801b1b7836 */ /* 0x000fce0000000000 */
.L_x_3289:
[----:B------:R-:W-:Y:S05]  /*1ff0*/  BSYNC B6 ;  /* 0x0000000000067941 */ /* 0x000fea0003800000 */
.L_x_3288:
[----:B------:R-:W-:Y:S01]  /*2000*/  ISETP.GE.AND P0, PT, R27, R22, PT ;  /* 0x000000161b00720c */ /* 0x000fe20003f06270 */
[----:B------:R-:W-:Y:S01]  /*2010*/  BSSY B6, `(.L_x_3323) ;  /* 0x00000fb000067945 */ /* 0x000fe20003800000 */
[----:B------:R-:W-:Y:S02]  /*2020*/  PRMT R25, RZ, 0x7610, R25 ;  /* 0x00007610ff197816 */ /* 0x000fe40000000019 */
[----:B------:R-:W-:-:S09]  /*2030*/  PRMT R17, RZ, 0x7610, R17 ;  /* 0x00007610ff117816 */ /* 0x000fd20000000011 */
        /* <DEDUP_REMOVED lines=22> */
.L_x_3328:
[----:B------:R-:W2:Y:S02]  /*21a0*/  LDG.E.U8 R4, desc[UR36][R4.64] ;  /* 0x0000002404047981 */ /* 0x000ea4000c1e1100 */
[----:B--2---:R-:W-:Y:S01]  /*21b0*/  ISETP.NE.AND P0, PT, R4, RZ, PT ;  /* 0x000000ff0400720c */ /* 0x004fe20003f05270 */
[----:B------:R-:W-:-:S12]  /*21c0*/  BRA `(.L_x_3330) ;  /* 0x0000000c00747947 */ /* 0x000fd80003800000 */
.L_x_3327:
        /* <DEDUP_REMOVED lines=10> */
.L_x_3332:
[----:B------:R-:W2:Y:S02]  /*2270*/  LDG.E R4, desc[UR36][R4.64] ;  /* 0x0000002404047981 */ /* 0x000ea4000c1e1900 */
[----:B--2---:R-:W-:Y:S01]  /*2280*/  ISETP.NE.AND P0, PT, R4, RZ, PT ;  /* 0x000000ff0400720c */ /* 0x004fe20003f05270 */
[----:B------:R-:W-:-:S12]  /*2290*/  BRA `(.L_x_3330) ;  /* 0x0000000c00407947 */ /* 0x000fd80003800000 */
.L_x_3331:
[----:B------:R-:W2:Y:S02]  /*22a0*/  LDG.E.U16 R4, desc[UR36][R4.64] ;  /* 0x0000002404047981 */ /* 0x000ea4000c1e1500 */
[----:B--2---:R-:W-:Y:S01]  /*22b0*/  ISETP.NE.AND P0, PT, R4, RZ, PT ;  /* 0x000000ff0400720c */ /* 0x004fe20003f05270 */
[----:B------:R-:W-:-:S12]  /*22c0*/  BRA `(.L_x_3330) ;  /* 0x0000000c00347947 */ /* 0x000fd80003800000 */
.L_x_3326:
        /* <DEDUP_REMOVED lines=9> */
.L_x_3334:
[----:B------:R-:W2:Y:S02]  /*2360*/  LDG.E.U16 R0, desc[UR36][R4.64] ;  /* 0x0000002404007981 */ /* 0x000ea4000c1e1500 */
[----:B--2---:R-:W-:-:S05]  /*2370*/  HADD2.F32 R0, -RZ, R0.H0_H0 ;  /* 0x20000000ff007230 */ /* 0x004fca0000004100 */
[----:B------:R-:W-:Y:S01]  /*2380*/  FSETP.NEU.FTZ.AND P0, PT, R0, RZ, PT ;  /* 0x000000ff0000720b */ /* 0x000fe20003f1d000 */
[----:B------:R-:W-:-:S12]  /*2390*/  BRA `(.L_x_3330) ;  /* 0x0000000c00007947 */ /* 0x000fd80003800000 */
.L_x_3333:
        /* <DEDUP_REMOVED lines=11> */
.L_x_3336:
        /* <DEDUP_REMOVED lines=10> */
.L_x_3335:
[----:B------:R-:W2:Y:S02]  /*24f0*/  LDG.E.64 R4, desc[UR36][R4.64] ;  /* 0x0000002404047981 */ /* 0x000ea4000c1e1b00 */
[----:B--2---:R-:W-:Y:S01]  /*2500*/  DSETP.NEU.AND P0, PT, R4, RZ, PT ;  /* 0x000000ff0400722a */ /* 0x004fe20003f0d000 */
[----:B------:R-:W-:-:S13]  /*2510*/  BRA `(.L_x_3330) ;  /* 0x0000000800a07947 */ /* 0x000fda0003800000 */
.L_x_3325:
        /* <DEDUP_REMOVED lines=11> */
.L_x_3339:
[----:B------:R-:W2:Y:S02]  /*25d0*/  LDG.E.128 R4, desc[UR36][R4.64] ;  /* 0x0000002404047981 */ /* 0x000ea4000c1e1d00 */
[----:B--2---:R-:W-:-:S06]  /*25e0*/  DSETP.NEU.AND P0, PT, R6, RZ, PT ;  /* 0x000000ff0600722a */ /* 0x004fcc0003f0d000 */
[----:B------:R-:W-:Y:S01]  /*25f0*/  DSETP.NEU.OR P0, PT, R4, RZ, P0 ;  /* 0x000000ff0400722a */ /* 0x000fe2000070d400 */
[----:B------:R-:W-:-:S13]  /*2600*/  BRA `(.L_x_3330) ;  /* 0x0000000800647947 */ /* 0x000fda0003800000 */
.L_x_3338:
        /* <DEDUP_REMOVED lines=27> */
.L_x_3341:
        /* <DEDUP_REMOVED lines=14> */
.L_x_3340:
[----:B------:R-:W2:Y:S02]  /*28a0*/  LDG.E.U16 R0, desc[UR36][R4.64] ;  /* 0x0000002404007981 */ /* 0x000ea4000c1e1500 */
[----:B--2---:R-:W-:-:S05]  /*28b0*/  IMAD.U32 R0, R0, 0x10000, RZ ;  /* 0x0001000000007824 */ /* 0x004fca00078e00ff */
[----:B------:R-:W-:Y:S01]  /*28c0*/  FSETP.NEU.FTZ.AND P0, PT, R0, RZ, PT ;  /* 0x000000ff0000720b */ /* 0x000fe20003f1d000 */
[----:B------:R-:W-:-:S12]  /*28d0*/  BRA `(.L_x_3330) ;  /* 0x0000000400b07947 */ /* 0x000fd80003800000 */
.L_x_3337:
        /* <DEDUP_REMOVED lines=11> */
.L_x_3344:
        /* <DEDUP_REMOVED lines=21> */
.L_x_3348:
[----:B------:R-:W-:Y:S05]  /*2ae0*/  BSYNC B1 ;  /* 0x0000000000017941 */ /* 0x000fea0003800000 */
.L_x_3347:
[----:B------:R-:W-:Y:S01]  /*2af0*/  LEA R5, R0, 0x3b800000, 0x17 ;  /* 0x3b80000000057811 */ /* 0x000fe200078eb8ff */
[----:B------:R-:W-:-:S05]  /*2b00*/  IMAD.SHL.U32 R0, R3, 0x100000, RZ ;  /* 0x0010000003007824 */ /* 0x000fca00078e00ff */
[----:B------:R-:W-:-:S07]  /*2b10*/  LOP3.LUT R0, R5, R0, R6, 0xfe, !PT ;  /* 0x0000000005007212 */ /* 0x000fce00078efe06 */
.L_x_3346:
[----:B------:R-:W-:Y:S05]  /*2b20*/  BSYNC B0 ;  /* 0x0000000000007941 */ /* 0x000fea0003800000 */
.L_x_3345:
[----:B------:R-:W-:Y:S01]  /*2b30*/  FSETP.NEU.FTZ.AND P0, PT, R0, RZ, PT ;  /* 0x000000ff0000720b */ /* 0x000fe20003f1d000 */
[----:B------:R-:W-:-:S12]  /*2b40*/  BRA `(.L_x_3330) ;  /* 0x0000000400147947 */ /* 0x000fd80003800000 */
.L_x_3343:
        /* <DEDUP_REMOVED lines=21> */
.L_x_3352:
[----:B------:R-:W-:Y:S05]  /*2ca0*/  BSYNC B1 ;  /* 0x0000000000017941 */ /* 0x000fea0003800000 */
.L_x_3351:
[----:B------:R-:W-:Y:S01]  /*2cb0*/  LEA R5, R0, 0x37800000, 0x17 ;  /* 0x3780000000057811 */ /* 0x000fe200078eb8ff */
[----:B------:R-:W-:-:S05]  /*2cc0*/  IMAD.SHL.U32 R0, R3, 0x200000, RZ ;  /* 0x0020000003007824 */ /* 0x000fca00078e00ff */
[----:B------:R-:W-:-:S07]  /*2cd0*/  LOP3.LUT R0, R5, R0, R6, 0xfe, !PT ;  /* 0x0000000005007212 */ /* 0x000fce00078efe06 */
.L_x_3350:
[----:B------:R-:W-:Y:S05]  /*2ce0*/  BSYNC B0 ;  /* 0x0000000000007941 */ /* 0x000fea0003800000 */
.L_x_3349:
[----:B------:R-:W-:Y:S01]  /*2cf0*/  FSETP.NEU.FTZ.AND P0, PT, R0, RZ, PT ;  /* 0x000000ff0000720b */ /* 0x000fe20003f1d000 */
[----:B------:R-:W-:-:S12]  /*2d00*/  BRA `(.L_x_3330) ;  /* 0x0000000000a47947 */ /* 0x000fd80003800000 */
.L_x_3342:
        /* <DEDUP_REMOVED lines=14> */
.L_x_3356:
[----:B------:R-:W-:Y:S05]  /*2df0*/  BSYNC B0 ;  /* 0x0000000000007941 */ /* 0x000fea0003800000 */
.L_x_3355:
[----:B------:R-:W-:Y:S01]  /*2e00*/  FSETP.NEU.FTZ.AND P0, PT, R0, RZ, PT ;  /* 0x000000ff0000720b */ /* 0x000fe20003f1d000 */
[----:B------:R-:W-:-:S12]  /*2e10*/  BRA `(.L_x_3330) ;  /* 0x0000000000607947 */ /* 0x000fd80003800000 */
.L_x_3329:
        /* <DEDUP_REMOVED lines=16> */
.L_x_3357:
[----:B------:R-:W-:Y:S01]  /*2f20*/  PLOP3.LUT P0, PT, PT, PT, PT, 0x8, 0x0 ;  /* 0x000000000000781c */ /* 0x000fe20003f0e170 */
[----:B------:R-:W-:-:S12]  /*2f30*/  BRA `(.L_x_3330) ;  /* 0x0000000000187947 */ /* 0x000fd80003800000 */
.L_x_3354:
[----:B------:R-:W2:Y:S02]  /*2f40*/  LDG.E.64 R4, desc[UR36][R4.64] ;  /* 0x0000002404047981 */ /* 0x000ea4000c1e1b00 */
[----:B--2---:R-:W-:-:S04]  /*2f50*/  ISETP.NE.U32.AND P0, PT, R4, RZ, PT ;  /* 0x000000ff0400720c */ /* 0x004fc80003f05070 */
[----:B------:R-:W-:Y:S01]  /*2f60*/  ISETP.NE.AND.EX P0, PT, R5, RZ, PT, P0 ;  /* 0x000000ff0500720c */ /* 0x000fe20003f05300 */
[----:B------:R-:W-:-:S12]  /*2f70*/  BRA `(.L_x_3330) ;  /* 0x0000000000087947 */ /* 0x000fd80003800000 */
.L_x_3353:
[----:B------:R-:W2:Y:S02]  /*2f80*/  LDG.E R4, desc[UR36][R4.64] ;  /* 0x0000002404047981 */ /* 0x000ea4000c1e1900 */
[----:B--2---:R-:W-:-:S13]  /*2f90*/  ISETP.NE.AND P0, PT, R4, RZ, PT ;  /* 0x000000ff0400720c */ /* 0x004fda0003f05270 */
.L_x_3330:
[----:B------:R-:W-:Y:S01]  /*2fa0*/  SEL R17, RZ, 0x1, !P0 ;  /* 0x00000001ff117807 */ /* 0x000fe20004000000 */
[----:B------:R-:W-:-:S07]  /*2fb0*/  VIADD R27, R27, 0x80 ;  /* 0x000000801b1b7836 */ /* 0x000fce0000000000 */
.L_x_3324:
[----:B------:R-:W-:Y:S05]  /*2fc0*/  BSYNC B6 ;  /* 0x0000000000067941 */ /* 0x000fea0003800000 */
.L_x_3323:
[----:B------:R-:W0:Y:S01]  /*2fd0*/  LDC.U8 R18, c[0x0][0x215] ;  /* 0x00008540ff127b82 */ /* 0x000e220000000000 */
[----:B------:R-:W-:Y:S01]  /*2fe0*/  ISETP.GE.AND P0, PT, R27, R22, PT ;  /* 0x000000161b00720c */ /* 0x000fe20003f06270 */
[----:B------:R-:W-:-:S12]  /*2ff0*/  BSSY B6, `(.L_x_3358) ;  /* 0x00000f7000067945 */ /* 0x000fd80003800000 */
[----:B------:R-:W-:Y:S05]  /*3000*/  @P0 BRA `(.L_x_3359) ;  /* 0x0000000c00d40947 */ /* 0x000fea0003800000 */
[----:B------:R-:W1:Y:S01]  /*3010*/  LDC.64 R4, c[0x0][0x220] ;  /* 0x00008800ff047b82 */ /* 0x000e620000000a00 */
[----:B------:R-:W-:Y:S01]  /*3020*/  PRMT R0, R16, 0x9910, RZ ;  /* 0x0000991010007816 */ /* 0x000fe200000000ff */
[----:B------:R-:W-:Y:S01]  /*3030*/  IMAD R27, R2, 0x200, R27 ;  /* 0x00000200021b7824 */ /* 0x000fe200078e021b */
[----:B------:R-:W-:Y:S02]  /*3040*/  ULDC UR4, c[0x0][0x230] ;  /* 0x00008c0000047ab9 */ /* 0x000fe40000000800 */
[----:B------:R-:W-:Y:S01]  /*3050*/  ISETP.GT.AND P1, PT, R0, 0x9, PT ;  /* 0x000000090000780c */ /* 0x000fe20003f24270 */
[----:B------:R-:W-:-:S05]  /*3060*/  IMAD R27, R27, UR4, RZ ;  /* 0x000000041b1b7c24 */ /* 0x000fca000f8e02ff */
[----:B-1----:R-:W-:-:S05]  /*3070*/  IADD3 R4, P0, R27, R4, RZ ;  /* 0x000000041b047210 */ /* 0x002fca0007f1e0ff */
        /* <DEDUP_REMOVED lines=13> */
.L_x_3363:
[----:B------:R-:W2:Y:S02]  /*3150*/  LDG.E.U8 R4, desc[UR36][R4.64] ;  /* 0x0000002404047981 */ /* 0x000ea4000c1e1100 */
[----:B--2---:R-:W-:Y:S01]  /*3160*/  ISETP.NE.AND P0, PT, R4, RZ, PT ;  /* 0x000000ff0400720c */ /* 0x004fe20003f05270 */
[----:B------:R-:W-:-:S12]  /*3170*/  BRA `(.L_x_3365) ;  /* 0x0000000c00747947 */ /* 0x000fd80003800000 */
.L_x_3362:
        /* <DEDUP_REMOVED lines=10> */
.L_x_3367:
[----:B------:R-:W2:Y:S02]  /*3220*/  LDG.E R4, desc[UR36][R4.64] ;  /* 0x0000002404047981 */ /* 0x000ea4000c1e1900 */
[----:B--2---:R-:W-:Y:S01]  /*3230*/  ISETP.NE.AND P0, PT, R4, RZ, PT ;  /* 0x000000ff0400720c */ /* 0x004fe20003f05270 */
[----:B------:R-:W-:-:S12]  /*3240*/  BRA `(.L_x_3365) ;  /* 0x0000000c00407947 */ /* 0x000fd80003800000 */
.L_x_3366:
[----:B------:R-:W2:Y:S02]  /*3250*/  LDG.E.U16 R4, desc[UR36][R4.64] ;  /* 0x0000002404047981 */ /* 0x000ea4000c1e1500 */
[----:B--2---:R-:W-:Y:S01]  /*3260*/  ISETP.NE.AND P0, PT, R4, RZ, PT ;  /* 0x000000ff0400720c */ /* 0x004fe20003f05270 */
[----:B------:R-:W-:-:S12]  /*3270*/  BRA `(.L_x_3365) ;  /* 0x0000000c00347947 */ /* 0x000fd80003800000 */
.L_x_3361:
        /* <DEDUP_REMOVED lines=9> */
.L_x_3369:
[----:B------:R-:W2:Y:S02]  /*3310*/  LDG.E.U16 R0, desc[UR36][R4.64] ;  /* 0x0000002404007981 */ /* 0x000ea4000c1e1500 */
[----:B--2---:R-:W-:-:S05]  /*3320*/  HADD2.F32 R0, -RZ, R0.H0_H0 ;  /* 0x20000000ff007230 */ /* 0x004fca0000004100 */
[----:B------:R-:W-:Y:S01]  /*3330*/  FSETP.NEU.FTZ.AND P0, PT, R0, RZ, PT ;  /* 0x000000ff0000720b */ /* 0x000fe20003f1d000 */
[----:B------:R-:W-:-:S12]  /*3340*/  BRA `(.L_x_3365) ;  /* 0x0000000c00007947 */ /* 0x000fd80003800000 */
.L_x_3368:
        /* <DEDUP_REMOVED lines=11> */
.L_x_3371:
        /* <DEDUP_REMOVED lines=10> */
.L_x_3370:
[----:B------:R-:W2:Y:S02]  /*34a0*/  LDG.E.64 R4, desc[UR36][R4.64] ;  /* 0x0000002404047981 */ /* 0x000ea4000c1e1b00 */
[----:B--2---:R-:W-:Y:S01]  /*34b0*/  DSETP.NEU.AND P0, PT, R4, RZ, PT ;  /* 0x000000ff0400722a */ /* 0x004fe20003f0d000 */
[----:B------:R-:W-:-:S13]  /*34c0*/  BRA `(.L_x_3365) ;  /* 0x0000000800a07947 */ /* 0x000fda0003800000 */
.L_x_3360:
        /* <DEDUP_REMOVED lines=11> */
.L_x_3374:
[----:B------:R-:W2:Y:S02]  /*3580*/  LDG.E.128 R4, desc[UR36][R4.64] ;  /* 0x0000002404047981 */ /* 0x000ea4000c1e1d00 */
[----:B--2---:R-:W-:-:S06]  /*3590*/  DSETP.NEU.AND P0, PT, R6, RZ, PT ;  /* 0x000000ff0600722a */ /* 0x004fcc0003f0d000 */
[----:B------:R-:W-:Y:S01]  /*35a0*/  DSETP.NEU.OR P0, PT, R4, RZ, P0 ;  /* 0x000000ff0400722a */ /* 0x000fe2000070d400 */
[----:B------:R-:W-:-:S13]  /*35b0*/  BRA `(.L_x_3365) ;  /* 0x0000000800647947 */ /* 0x000fda0003800000 */
.L_x_3373:
        /* <DEDUP_REMOVED lines=10> */
[----:B------:R-:W1:Y:S01]  /*3660*/  FLO.U32 R6, R3 ;  /* 0x0000000300067300 */ /* 0x000e6200000e0000 */
[C---:B------:R-:W-:Y:S02]  /*3670*/  VIADD R7, R3.reuse, 0x1000000 ;  /* 0x0100000003077836 */ /* 0x040fe40000000000 */
[----:B------:R-:W-:-:S03]  /*3680*/  VIADD R4, R3, 0xffffffff ;  /* 0xffffffff03047836 */ /* 0x000fc60000000000 */
[----:B------:R-:W-:Y:S02]  /*3690*/  SHF.R.S32.HI R7, RZ, 0x8, R7 ;  /* 0x00000008ff077819 */ /* 0x000fe40000011407 */
[----:B------:R-:W-:Y:S02]  /*36a0*/  SHF.R.S32.HI R4, RZ, 0x1f, R4 ;  /* 0x0000001fff047819 */ /* 0x000fe40000011404 */
[----:B-1----:R-:W-:-:S04]  /*36b0*/  IADD3 R6, -R6, 0x1f, RZ ;  /* 0x0000001f06067810 */ /* 0x002fc80007ffe1ff */
        /* <DEDUP_REMOVED lines=11> */
.L_x_3376:
        /* <DEDUP_REMOVED lines=14> */
.L_x_3375:
[----:B------:R-:W2:Y:S02]  /*3850*/  LDG.E.U16 R0, desc[UR36][R4.64] ;  /* 0x0000002404007981 */ /* 0x000ea4000c1e1500 */
[----:B--2---:R-:W-:-:S05]  /*3860*/  IMAD.U32 R0, R0, 0x10000, RZ ;  /* 0x0001000000007824 */ /* 0x004fca00078e00ff */
[----:B------:R-:W-:Y:S01]  /*3870*/  FSETP.NEU.FTZ.AND P0, PT, R0, RZ, PT ;  /* 0x000000ff0000720b */ /* 0x000fe20003f1d000 */
[----:B------:R-:W-:-:S12]  /*3880*/  BRA `(.L_x_3365) ;  /* 0x0000000400b07947 */ /* 0x000fd80003800000 */
.L_x_3372:
        /* <DEDUP_REMOVED lines=11> */
.L_x_3379:
        /* <DEDUP_REMOVED lines=15> */
[----:B------:R-:W1:Y:S02]  /*3a30*/  FLO.U32 R4, R3 ;  /* 0x0000000300047300 */ /* 0x000e6400000e0000 */
[----:B-1----:R-:W-:-:S04]  /*3a40*/  IADD3 R5, -R4, 0x1f, RZ ;  /* 0x0000001f04057810 */ /* 0x002fc80007ffe1ff */
[----:B------:R-:W-:Y:S01]  /*3a50*/  IADD3 R0, R0, 0x1d, -R5 ;  /* 0x0000001d00007810 */ /* 0x000fe20007ffe805 */
[----:B------:R-:W-:-:S05]  /*3a60*/  VIADD R4, R5, 0xffffffe4 ;  /* 0xffffffe405047836 */ /* 0x000fca0000000000 */
[----:B------:R-:W-:-:S04]  /*3a70*/  SHF.L.U32 R4, R3, R4, RZ ;  /* 0x0000000403047219 */ /* 0x000fc800000006ff */
[----:B------:R-:W-:-:S07]  /*3a80*/  LOP3.LUT R3, R4, 0x7, RZ, 0xc0, !PT ;  /* 0x0000000704037812 */ /* 0x000fce00078ec0ff */
.L_x_3383:
[----:B------:R-:W-:Y:S05]  /*3a90*/  BSYNC B1 ;  /* 0x0000000000017941 */ /* 0x000fea0003800000 */
.L_x_3382:
[----:B------:R-:W-:Y:S01]  /*3aa0*/  LEA R5, R0, 0x3b800000, 0x17 ;  /* 0x3b80000000057811 */ /* 0x000fe200078eb8ff */
[----:B------:R-:W-:-:S05]  /*3ab0*/  IMAD.SHL.U32 R0, R3, 0x100000, RZ ;  /* 0x0010000003007824 */ /* 0x000fca00078e00ff */
[----:B------:R-:W-:-:S07]  /*3ac0*/  LOP3.LUT R0, R5, R0, R6, 0xfe, !PT ;  /* 0x0000000005007212 */ /* 0x000fce00078efe06 */
.L_x_3381:
[----:B------:R-:W-:Y:S05]  /*3ad0*/  BSYNC B0 ;  /* 0x0000000000007941 */ /* 0x000fea0003800000 */
.L_x_3380:
[----:B------:R-:W-:Y:S01]  /*3ae0*/  FSETP.NEU.FTZ.AND P0, PT, R0, RZ, PT ;  /* 0x000000ff0000720b */ /* 0x000fe20003f1d000 */
[----:B------:R-:W-:-:S12]  /*3af0*/  BRA `(.L_x_3365) ;  /* 0x0000000400147947 */ /* 0x000fd80003800000 */
.L_x_3378:
        /* <DEDUP_REMOVED lines=21> */
.L_x_3387:
[----:B------:R-:W-:Y:S05]  /*3c50*/  BSYNC B1 ;  /* 0x0000000000017941 */ /* 0x000fea0003800000 */
.L_x_3386:
[----:B------:R-:W-:Y:S01]  /*3c60*/  LEA R5, R0, 0x37800000, 0x17 ;  /* 0x3780000000057811 */ /* 0x000fe200078eb8ff */
[----:B------:R-:W-:-:S05]  /*3c70*/  IMAD.SHL.U32 R0, R3, 0x200000, RZ ;  /* 0x0020000003007824 */ /* 0x000fca00078e00ff */
[----:B------:R-:W-:-:S07]  /*3c80*/  LOP3.LUT R0, R5, R0, R6, 0xfe, !PT ;  /* 0x0000000005007212 */ /* 0x000fce00078efe06 */
.L_x_3385:
[----:B------:R-:W-:Y:S05]  /*3c90*/  BSYNC B0 ;  /* 0x0000000000007941 */ /* 0x000fea0003800000 */
.L_x_3384:
[----:B------:R-:W-:Y:S01]  /*3ca0*/  FSETP.NEU.FTZ.AND P0, PT, R0, RZ, PT ;  /* 0x000000ff0000720b */ /* 0x000fe20003f1d000 */
[----:B------:R-:W-:-:S12]  /*3cb0*/  BRA `(.L_x_3365) ;  /* 0x0000000000a47947 */ /* 0x000fd80003800000 */
.L_x_3377:
        /* <DEDUP_REMOVED lines=14> */
.L_x_3391:
[----:B------:R-:W-:Y:S05]  /*3da0*/  BSYNC B0 ;  /* 0x0000000000007941 */ /* 0x000fea0003800000 */
.L_x_3390:
[----:B------:R-:W-:Y:S01]  /*3db0*/  FSETP.NEU.FTZ.AND P0, PT, R0, RZ, PT ;  /* 0x000000ff0000720b */ /* 0x000fe20003f1d000 */
[----:B------:R-:W-:-:S12]  /*3dc0*/  BRA `(.L_x_3365) ;  /* 0x0000000000607947 */ /* 0x000fd80003800000 */
.L_x_3364:
[----:B------:R-:W-:Y:S01]  /*3dd0*/  MOV R14, 0x0 ;  /* 0x00000000000e7802 */ /* 0x000fe20000000f00 */
[----:B------:R-:W-:Y:S01]  /*3de0*/  ULDC.64 UR4, c[0x4][0x188] ;  /* 0x0100620000047ab9 */ /* 0x000fe20000000a00 */
[----:B------:R-:W-:Y:S01]  /*3df0*/  ULDC.64 UR6, c[0x4][0x98] ;  /* 0x0100260000067ab9 */ /* 0x000fe20000000a00 */
[----:B------:R-:W-:Y:S02]  /*3e00*/  IMAD.U32 R4, RZ, RZ, UR4 ;  /* 0x00000004ff047e24 */ /* 0x000fe4000f8e00ff */
[----:B------:R-:W-:Y:S01]  /*3e10*/  IMAD.U32 R5, RZ, RZ, UR5 ;  /* 0x00000005ff057e24 */ /* 0x000fe2000f8e00ff */
[----:B------:R-:W1:Y:S01]  /*3e20*/  LDC.64 R14, c[0x4][R14] ;  /* 0x010000000e0e7b82 */ /* 0x000e620000000a00 */
        /* <DEDUP_REMOVED lines=9> */
[----:B01----:R-:W-:Y:S05]  /*3ec0*/  CALL.ABS.NOINC R14 ;  /* 0x000000000e007343 */ /* 0x003fea0003c00000 */
.L_x_3392:
[----:B------:R-:W-:Y:S01]  /*3ed0*/  PLOP3.LUT P0, PT, PT, PT, PT, 0x8, 0x0 ;  /* 0x000000000000781c */ /* 0x000fe20003f0e170 */
[----:B------:R-:W-:-:S12]  /*3ee0*/  BRA `(.L_x_3365) ;  /* 0x0000000000187947 */ /* 0x000fd80003800000 */
.L_x_3389:
[----:B------:R-:W2:Y:S02]  /*3ef0*/  LDG.E.64 R4, desc[UR36][R4.64] ;  /* 0x0000002404047981 */ /* 0x000ea4000c1e1b00 */
[----:B--2---:R-:W-:-:S04]  /*3f00*/  ISETP.NE.U32.AND P0, PT, R4, RZ, PT ;  /* 0x000000ff0400720c */ /* 0x004fc80003f05070 */
[----:B------:R-:W-:Y:S01]  /*3f10*/  ISETP.NE.AND.EX P0, PT, R5, RZ, PT, P0 ;  /* 0x000000ff0500720c */ /* 0x000fe20003f05300 */
[----:B------:R-:W-:-:S12]  /*3f20*/  BRA `(.L_x_3365) ;  /* 0x0000000000087947 */ /* 0x000fd80003800000 */
.L_x_3388:
[----:B------:R-:W2:Y:S02]  /*3f30*/  LDG.E R4, desc[UR36][R4.64] ;  /* 0x0000002404047981 */ /* 0x000ea4000c1e1900 */
[----:B--2---:R-:W-:-:S13]  /*3f40*/  ISETP.NE.AND P0, PT, R4, RZ, PT ;  /* 0x000000ff0400720c */ /* 0x004fda0003f05270 */
.L_x_3365:
[----:B------:R-:W-:-:S07]  /*3f50*/  SEL R25, RZ, 0x1, !P0 ;  /* 0x00000001ff197807 */ /* 0x000fce0004000000 */
.L_x_3359:
[----:B------:R-:W-:Y:S05]  /*3f60*/  BSYNC B6 ;  /* 0x0000000000067941 */ /* 0x000fea0003800000 */
.L_x_3358:
[----:B------:R-:W1:Y:S01]  /*3f70*/  S2R R7, SR_TID.X ;  /* 0x0000000000077919 */ /* 0x000e620000002100 */
[----:B------:R-:W2:Y:S01]  /*3f80*/  LDC.U8 R16, c[0x0][0x234] ;  /* 0x00008d00ff107b82 */ /* 0x000ea20000000000 */
        /* <DEDUP_REMOVED lines=9> */
[C---:B0-----:R-:W-:Y:S02]  /*4020*/  SEL R3, R18.reuse, R19, !P0 ;  /* 0x0000001312037207 */ /* 0x041fe40004000000 */
[C---:B------:R-:W-:Y:S02]  /*4030*/  SEL R23, R18.reuse, R23, !P1 ;  /* 0x0000001712177207 */ /* 0x040fe40004800000 */
[----:B------:R-:W-:-:S02]  /*4040*/  SEL R17, R18, R17, !P2 ;  /* 0x0000001112117207 */ /* 0x000fc40005000000 */
[----:B------:R-:W-:Y:S02]  /*4050*/  SEL R18, R18, R25, !P3 ;  /* 0x0000001912127207 */ /* 0x000fe40005800000 */
[----:B-1----:R-:W-:Y:S01]  /*4060*/  ISETP.GE.AND P4, PT, R7, R22, PT ;  /* 0x000000160700720c */ /* 0x002fe20003f86270 */
[----:B------:R-:W-:-:S12]  /*4070*/  IMAD.MOV.U32 R19, RZ, RZ, R7 ;  /* 0x000000ffff137224 */ /* 0x000fd800078e0007 */
[----:B------:R-:W-:Y:S05]  /*4080*/  @P4 BRA `(.L_x_3394) ;  /* 0x0000000c00f84947 */ /* 0x000fea0003800000 */
[----:B------:R-:W0:Y:S01]  /*4090*/  LDC.64 R8, c[0x0][0x218] ;  /* 0x00008600ff087b82 */ /* 0x000e220000000a00 */
[----:B------:R-:W-:Y:S01]  /*40a0*/  IMAD R0, R2, 0x200, R7 ;  /* 0x0000020002007824 */ /* 0x000fe200078e0207 */
[----:B--2---:R-:W-:Y:S01]  /*40b0*/  PRMT R4, R16, 0x9910, RZ ;  /* 0x0000991010047816 */ /* 0x004fe200000000ff */
        /* <DEDUP_REMOVED lines=18> */
.L_x_3398:
[----:B------:R0:W-:Y:S01]  /*41e0*/  STG.E.U8 desc[UR36][R8.64], R3 ;  /* 0x0000000308007986 */ /* 0x0001e2000c101124 */
[----:B------:R-:W-:Y:S05]  /*41f0*/  BRA `(.L_x_3394) ;  /* 0x0000000c009c7947 */ /* 0x000fea0003800000 */
.L_x_3397:
        /* <DEDUP_REMOVED lines=12> */
.L_x_3401:
[----:B------:R-:W-:-:S04]  /*42c0*/  LOP3.LUT R3, R3, 0xffff, RZ, 0xc0, !PT ;  /* 0x0000ffff03037812 */ /* 0x000fc800078ec0ff */
[----:B------:R-:W-:-:S05]  /*42d0*/  PRMT R3, R3, 0x8880, RZ ;  /* 0x0000888003037816 */ /* 0x000fca00000000ff */
[----:B------:R0:W-:Y:S01]  /*42e0*/  STG.E desc[UR36][R8.64], R3 ;  /* 0x0000000308007986 */ /* 0x0001e2000c101924 */
[----:B------:R-:W-:Y:S05]  /*42f0*/  BRA `(.L_x_3394) ;  /* 0x0000000c005c7947 */ /* 0x000fea0003800000 */
.L_x_3400:
[----:B------:R-:W-:-:S04]  /*4300*/  PRMT R3, R3, 0x8880, RZ ;  /* 0x0000888003037816 */ /* 0x000fc800000000ff */
[----:B------:R-:W-:-:S05]  /*4310*/  PRMT R3, R3, 0x7710, RZ ;  /* 0x0000771003037816 */ /* 0x000fca00000000ff */
[----:B------:R0:W-:Y:S01]  /*4320*/  STG.E.U16 desc[UR36][R8.64], R3 ;  /* 0x0000000308007986 */ /* 0x0001e2000c101524 */
[----:B------:R-:W-:Y:S05]  /*4330*/  BRA `(.L_x_3394) ;  /* 0x0000000c004c7947 */ /* 0x000fea0003800000 */
.L_x_3396:
        /* <DEDUP_REMOVED lines=9> */
.L_x_3403:
[----:B------:R-:W0:Y:S02]  /*43d0*/  I2F.S8 R0, R3 ;  /* 0x0000000300007306 */ /* 0x000e240000001400 */
[----:B0-----:R-:W-:-:S05]  /*43e0*/  F2FP.F16.F32.PACK_AB R0, RZ, R0 ;  /* 0x00000000ff00723e */ /* 0x001fca00000000ff */
[----:B------:R0:W-:Y:S01]  /*43f0*/  STG.E.U16 desc[UR36][R8.64], R0 ;  /* 0x0000000008007986 */ /* 0x0001e2000c101524 */
[----:B------:R-:W-:Y:S05]  /*4400*/  BRA `(.L_x_3394) ;  /* 0x0000000c00187947 */ /* 0x000fea0003800000 */
.L_x_3402:
        /* <DEDUP_REMOVED lines=10> */
.L_x_3405:
[----:B------:R-:W0:Y:S02]  /*44b0*/  I2F.S8 R3, R3 ;  /* 0x0000000300037306 */ /* 0x000e240000001400 */
[----:B0-----:R-:W-:-:S04]  /*44c0*/  F2FP.F16.F32.PACK_AB R3, RZ, R3 ;  /* 0x00000003ff03723e */ /* 0x001fc800000000ff */
[----:B------:R-:W-:-:S05]  /*44d0*/  PRMT R3, R3, 0x5410, RZ ;  /* 0x0000541003037816 */ /* 0x000fca00000000ff */
[----:B------:R0:W-:Y:S01]  /*44e0*/  STG.E desc[UR36][R8.64], R3 ;  /* 0x0000000308007986 */ /* 0x0001e2000c101924 */
[----:B------:R-:W-:Y:S05]  /*44f0*/  BRA `(.L_x_3394) ;  /* 0x0000000800dc7947 */ /* 0x000fea0003800000 */
.L_x_3404:
[----:B------:R-:W-:-:S04]  /*4500*/  PRMT R4, R3, 0x8880, RZ ;  /* 0x0000888003047816 */ /* 0x000fc800000000ff */
[----:B------:R-:W-:-:S06]  /*4510*/  PRMT R4, R4, 0x7710, RZ ;  /* 0x0000771004047816 */ /* 0x000fcc00000000ff */
[----:B------:R-:W0:Y:S02]  /*4520*/  I2F.F64.S16 R4, R4 ;  /* 0x0000000400047312 */ /* 0x000e240000101c00 */
[----:B0-----:R0:W-:Y:S01]  /*4530*/  STG.E.64 desc[UR36][R8.64], R4 ;  /* 0x0000000408007986 */ /* 0x0011e2000c101b24 */
[----:B------:R-:W-:Y:S05]  /*4540*/  BRA `(.L_x_3394) ;  /* 0x0000000800c87947 */ /* 0x000fea0003800000 */
.L_x_3395:
        /* <DEDUP_REMOVED lines=12> */
.L_x_3408:
[----:B------:R-:W-:Y:S02]  /*4610*/  PRMT R4, R3, 0x8880, RZ ;  /* 0x0000888003047816 */ /* 0x000fe400000000ff */
[----:B------:R-:W-:Y:S02]  /*4620*/  CS2R R6, SRZ ;  /* 0x0000000000067805 */ /* 0x000fe4000001ff00 */
[----:B------:R-:W-:-:S06]  /*4630*/  PRMT R4, R4, 0x7710, RZ ;  /* 0x0000771004047816 */ /* 0x000fcc00000000ff */
[----:B------:R-:W0:Y:S02]  /*4640*/  I2F.F64.S16 R4, R4 ;  /* 0x0000000400047312 */ /* 0x000e240000101c00 */
[----:B0-----:R0:W-:Y:S01]  /*4650*/  STG.E.128 desc[UR36][R8.64], R4 ;  /* 0x0000000408007986 */ /* 0x0011e2000c101d24 */
[----:B------:R-:W-:Y:S05]  /*4660*/  BRA `(.L_x_3394) ;  /* 0x0000000800807947 */ /* 0x000fea0003800000 */
.L_x_3407:
        /* <DEDUP_REMOVED lines=15> */
[----:B------:R-:W-:-:S04]  /*4760*/  @P0 SHF.R.U32.HI R0, RZ, 0x14, R3 ;  /* 0x00000014ff000819 */ /* 0x000fc80000011603 */
[----:B------:R-:W-:-:S04]  /*4770*/  @P0 LOP3.LUT R0, R0, 0x1, RZ, 0xc0, !PT ;  /* 0x0000000100000812 */ /* 0x000fc800078ec0ff */
[----:B------:R-:W-:Y:S01]  /*4780*/  @P0 IADD3 R0, R3, 0x407ffff, R0 ;  /* 0x0407ffff03000810 */ /* 0x000fe20007ffe000 */
[----:B------:R-:W-:-:S03]  /*4790*/  @!P0 FADD.FTZ R3, R4, 16384 ;  /* 0x4680000004038421 */ /* 0x000fc60000010000 */
[----:B------:R-:W-:Y:S01]  /*47a0*/  @P0 SHF.R.U32.HI R0, RZ, 0x14, R0 ;  /* 0x00000014ff000819 */ /* 0x000fe20000011600 */
[----:B------:R-:W-:-:S07]  /*47b0*/  @!P0 VIADD R0, R3, 0xb9800000 ;  /* 0xb980000003008836 */ /* 0x000fce0000000000 */
.L_x_3412:
[----:B------:R-:W-:Y:S05]  /*47c0*/  BSYNC B0 ;  /* 0x0000000000007941 */ /* 0x000fea0003800000 */
.L_x_3411:
[----:B------:R-:W-:-:S05]  /*47d0*/  LOP3.LUT R5, R0, R5, RZ, 0xfc, !PT ;  /* 0x0000000500057212 */ /* 0x000fca00078efcff */
[----:B------:R0:W-:Y:S01]  /*47e0*/  STG.E.U8 desc[UR36][R8.64], R5 ;  /* 0x0000000508007986 */ /* 0x0001e2000c101124 */
[----:B------:R-:W-:Y:S05]  /*47f0*/  BRA `(.L_x_3394) ;  /* 0x00000008001c7947 */ /* 0x000fea0003800000 */
.L_x_3410:
        /* <DEDUP_REMOVED lines=13> */
.L_x_3414:
[----:B------:R-:W-:Y:S01]  /*48d0*/  IMAD.MOV.U32 R0, RZ, RZ, 0x7f ;  /* 0x0000007fff007424 */ /* 0x000fe200078e00ff */
[----:B------:R-:W-:-:S04]  /*48e0*/  ISETP.GT.U32.AND P0, PT, R4, 0x7f800000, PT ;  /* 0x7f8000000400780c */ /* 0x000fc80003f04070 */
[----:B------:R-:W-:-:S09]  /*48f0*/  SEL R0, R0, 0x7c, P0 ;  /* 0x0000007c00007807 */ /* 0x000fd20000000000 */
.L_x_3415:
[----:B------:R-:W-:Y:S05]  /*4900*/  BSYNC B0 ;  /* 0x0000000000007941 */ /* 0x000fea0003800000 */
.L_x_3413:
[----:B------:R-:W-:-:S04]  /*4910*/  LOP3.LUT R3, R5, 0x80000000, RZ, 0xc0, !PT ;  /* 0x8000000005037812 */ /* 0x000fc800078ec0ff */
[----:B------:R-:W-:-:S04]  /*4920*/  SHF.R.U32.HI R3, RZ, 0x18, R3 ;  /* 0x00000018ff037819 */ /* 0x000fc80000011603 */
[----:B------:R-:W-:-:S05]  /*4930*/  LOP3.LUT R3, R0, R3, RZ, 0xfc, !PT ;  /* 0x0000000300037212 */ /* 0x000fca00078efcff */
[----:B------:R0:W-:Y:S01]  /*4940*/  STG.E.U8 desc[UR36][R8.64], R3 ;  /* 0x0000000308007986 */ /* 0x0001e2000c101124 */
[----:B------:R-:W-:Y:S05]  /*4950*/  BRA `(.L_x_3394) ;  /* 0x0000000400c47947 */ /* 0x000fea0003800000 */
.L_x_3409:
[----:B------:R-:W0:Y:S02]  /*4960*/  I2F.S8 R0, R3 ;  /* 0x0000000300007306 */ /* 0x000e240000001400 */
[----:B0-----:R-:W-:-:S05]  /*4970*/  F2FP.BF16.F32.PACK_AB R0, RZ, R0 ;  /* 0x00000000ff00723e */ /* 0x001fca00000010ff */
[----:B------:R0:W-:Y:S01]  /*4980*/  STG.E.U16 desc[UR36][R8.64], R0 ;  /* 0x0000000008007986 */ /* 0x0001e2000c101524 */
[----:B------:R-:W-:Y:S05]  /*4990*/  BRA `(.L_x_3394) ;  /* 0x0000000400b47947 */ /* 0x000fea0003800000 */
.L_x_3406:
        /* <DEDUP_REMOVED lines=12> */
.L_x_3418:
        /* <DEDUP_REMOVED lines=17> */
.L_x_3421:
[----:B------:R-:W-:-:S04]  /*4b70*/  LOP3.LUT R3, R3, 0x80000000, RZ, 0xc0, !PT ;  /* 0x8000000003037812 */ /* 0x000fc800078ec0ff */
[----:B------:R-:W-:-:S04]  /*4b80*/  SHF.R.U32.HI R3, RZ, 0x18, R3 ;  /* 0x00000018ff037819 */ /* 0x000fc80000011603 */
[----:B------:R-:W-:-:S04]  /*4b90*/  LOP3.LUT R0, R0, R3, RZ, 0xfc, !PT ;  /* 0x0000000300007212 */ /* 0x000fc800078efcff */
[----:B------:R-:W-:-:S07]  /*4ba0*/  PRMT R4, R0, 0x7610, R4 ;  /* 0x0000761000047816 */ /* 0x000fce0000000004 */
.L_x_3420:
[----:B------:R-:W-:Y:S05]  /*4bb0*/  BSYNC B0 ;  /* 0x0000000000007941 */ /* 0x000fea0003800000 */
.L_x_3419:
[----:B------:R4:W-:Y:S01]  /*4bc0*/  STG.E.U8 desc[UR36][R8.64], R4 ;  /* 0x0000000408007986 */ /* 0x0009e2000c101124 */
[----:B------:R-:W-:Y:S05]  /*4bd0*/  BRA `(.L_x_3394) ;  /* 0x0000000400247947 */ /* 0x000fea0003800000 */
.L_x_3417:
        /* <DEDUP_REMOVED lines=17> */
.L_x_3424:
[----:B------:R-:W-:-:S04]  /*4cf0*/  LOP3.LUT R3, R3, 0x80000000, RZ, 0xc0, !PT ;  /* 0x8000000003037812 */ /* 0x000fc800078ec0ff */
[----:B------:R-:W-:-:S04]  /*4d00*/  SHF.R.U32.HI R3, RZ, 0x18, R3 ;  /* 0x00000018ff037819 */ /* 0x000fc80000011603 */
[----:B------:R-:W-:-:S04]  /*4d10*/  LOP3.LUT R0, R0, R3, RZ, 0xfc, !PT ;  /* 0x0000000300007212 */ /* 0x000fc800078efcff */
[----:B------:R-:W-:-:S07]  /*4d20*/  PRMT R4, R0, 0x7610, R4 ;  /* 0x0000761000047816 */ /* 0x000fce0000000004 */
.L_x_3423:
[----:B------:R-:W-:Y:S05]  /*4d30*/  BSYNC B0 ;  /* 0x0000000000007941 */ /* 0x000fea0003800000 */
.L_x_3422:
[----:B------:R0:W-:Y:S01]  /*4d40*/  STG.E.U8 desc[UR36][R8.64], R4 ;  /* 0x0000000408007986 */ /* 0x0001e2000c101124 */
[----:B------:R-:W-:Y:S05]  /*4d50*/  BRA `(.L_x_3394) ;  /* 0x0000000000c47947 */ /* 0x000fea0003800000 */
.L_x_3416:
        /* <DEDUP_REMOVED lines=12> */
[----:B------:R-:W-:Y:S01]  /*4e20*/  @P2 VIADD R5, R4, 0x1 ;  /* 0x0000000104052836 */ /* 0x000fe20000000000 */
[----:B------:R-:W-:-:S04]  /*4e30*/  @P2 LOP3.LUT R0, R0, 0x1, RZ, 0xc0, !PT ;  /* 0x0000000100002812 */ /* 0x000fc800078ec0ff */
[----:B------:R-:W-:Y:S01]  /*4e40*/  @P2 ISETP.EQ.U32.AND P1, PT, R0, 0x1, P0 ;  /* 0x000000010000280c */ /* 0x000fe20000722070 */
[----:B------:R-:W-:Y:S01]  /*4e50*/  IMAD.MOV.U32 R0, RZ, RZ, 0xff ;  /* 0x000000ffff007424 */ /* 0x000fe200078e00ff */
[----:B------:R-:W-:Y:S02]  /*4e60*/  PLOP3.LUT P0, PT, PT, PT, PT, 0x80, 0x0 ;  /* 0x000000000000781c */ /* 0x000fe40003f0f070 */
[----:B------:R-:W-:Y:S02]  /*4e70*/  @P2 PLOP3.LUT P0, PT, P1, PT, PT, 0x80, 0x0 ;  /* 0x000000000000281c */ /* 0x000fe40000f0f070 */
[----:B------:R-:W-:-:S11]  /*4e80*/  PRMT R3, R0, 0x7610, R3 ;  /* 0x0000761000037816 */ /* 0x000fd60000000003 */
[----:B------:R-:W-:-:S04]  /*4e90*/  @!P0 IMAD.MOV R5, RZ, RZ, R4 ;  /* 0x000000ffff058224 */ /* 0x000fc800078e0204 */
[----:B------:R-:W-:-:S05]  /*4ea0*/  @P2 IMAD.MOV.U32 R3, RZ, RZ, R5 ;  /* 0x000000ffff032224 */ /* 0x000fca00078e0005 */
[----:B------:R3:W-:Y:S01]  /*4eb0*/  STG.E.U8 desc[UR36][R8.64], R3 ;  /* 0x0000000308007986 */ /* 0x0007e2000c101124 */
[----:B------:R-:W-:Y:S05]  /*4ec0*/  BRA `(.L_x_3394) ;  /* 0x0000000000687947 */ /* 0x000fea0003800000 */
.L_x_3399:
        /* <DEDUP_REMOVED lines=16> */
.L_x_3427:
[----:B------:R-:W-:Y:S05]  /*4fd0*/  BRA `(.L_x_3394) ;  /* 0x0000000000247947 */ /* 0x000fea0003800000 */
.L_x_3426:
[----:B------:R-:W-:-:S04]  /*4fe0*/  LOP3.LUT R3, R3, 0xffff, RZ, 0xc0, !PT ;  /* 0x0000ffff03037812 */ /* 0x000fc800078ec0ff */
[----:B------:R-:W-:-:S05]  /*4ff0*/  PRMT R3, R3, 0x8880, RZ ;  /* 0x0000888003037816 */ /* 0x000fca00000000ff */
[----:B------:R-:W-:-:S05]  /*5000*/  IMAD.MOV.U32 R4, RZ, RZ, R3 ;  /* 0x000000ffff047224 */ /* 0x000fca00078e0003 */
[----:B------:R-:W-:-:S05]  /*5010*/  SHF.R.S32.HI R5, RZ, 0x1f, R4 ;  /* 0x0000001fff057819 */ /* 0x000fca0000011404 */
[----:B------:R1:W-:Y:S01]  /*5020*/  STG.E.64 desc[UR36][R8.64], R4 ;  /* 0x0000000408007986 */ /* 0x0003e2000c101b24 */
[----:B------:R-:W-:Y:S05]  /*5030*/  BRA `(.L_x_3394) ;  /* 0x00000000000c7947 */ /* 0x000fea0003800000 */
.L_x_3425:
[----:B------:R-:W-:-:S04]  /*5040*/  LOP3.LUT R3, R3, 0xffff, RZ, 0xc0, !PT ;  /* 0x0000ffff03037812 */ /* 0x000fc800078ec0ff */
[----:B------:R-:W-:-:S05]  /*5050*/  PRMT R3, R3, 0x8880, RZ ;  /* 0x0000888003037816 */ /* 0x000fca00000000ff */
[----:B------:R0:W-:Y:S02]  /*5060*/  STG.E desc[UR36][R8.64], R3 ;  /* 0x0000000308007986 */ /* 0x0001e4000c101924 */
.L_x_3394:
[----:B------:R-:W-:Y:S05]  /*5070*/  BSYNC B6 ;  /* 0x0000000000067941 */ /* 0x000fea0003800000 */
.L_x_3393:
[----:B------:R-:W-:Y:S01]  /*5080*/  ISETP.GE.AND P0, PT, R19, R22, PT ;  /* 0x000000161300720c */ /* 0x000fe20003f06270 */
[----:B------:R-:W-:-:S12]  /*5090*/  BSSY B6, `(.L_x_3428) ;  /* 0x00001fe000067945 */ /* 0x000fd80003800000 */
[----:B------:R-:W-:Y:S05]  /*50a0*/  @P0 BRA `(.L_x_3429) ;  /* 0x0000001c00f00947 */ /* 0x000fea0003800000 */
[----:B01-34-:R-:W0:Y:S01]  /*50b0*/  LDC.64 R8, c[0x0][0x218] ;  /* 0x00008600ff087b82 */ /* 0x01be220000000a00 */
[----:B------:R-:W-:Y:S01]  /*50c0*/  IMAD R0, R2, 0x200, R19 ;  /* 0x0000020002007824 */ /* 0x000fe200078e0213 */
[----:B--2---:R-:W-:Y:S01]  /*50d0*/  PRMT R4, R16, 0x9910, RZ ;  /* 0x0000991010047816 */ /* 0x004fe200000000ff */
        /* <DEDUP_REMOVED lines=17> */
.L_x_3433:
[----:B------:R0:W-:Y:S01]  /*51f0*/  STG.E.U8 desc[UR36][R8.64], R23 ;  /* 0x0000001708007986 */ /* 0x0001e2000c101124 */
[----:B------:R-:W-:Y:S05]  /*5200*/  BRA `(.L_x_3435) ;  /* 0x0000000c00987947 */ /* 0x000fea0003800000 */
.L_x_3432:
        /* <DEDUP_REMOVED lines=12> */
.L_x_3437:
[----:B------:R-:W-:-:S04]  /*52d0*/  LOP3.LUT R23, R23, 0xffff, RZ, 0xc0, !PT ;  /* 0x0000ffff17177812 */ /* 0x000fc800078ec0ff */
[----:B------:R-:W-:-:S05]  /*52e0*/  PRMT R3, R23, 0x8880, RZ ;  /* 0x0000888017037816 */ /* 0x000fca00000000ff */
[----:B------:R0:W-:Y:S01]  /*52f0*/  STG.E desc[UR36][R8.64], R3 ;  /* 0x0000000308007986 */ /* 0x0001e2000c101924 */
[----:B------:R-:W-:Y:S05]  /*5300*/  BRA `(.L_x_3435) ;  /* 0x0000000c00587947 */ /* 0x000fea0003800000 */
.L_x_3436:
[----:B------:R-:W-:-:S04]  /*5310*/  PRMT R3, R23, 0x8880, RZ ;  /* 0x0000888017037816 */ /* 0x000fc800000000ff */
[----:B------:R-:W-:-:S05]  /*5320*/  PRMT R3, R3, 0x7710, RZ ;  /* 0x0000771003037816 */ /* 0x000fca00000000ff */
[----:B------:R0:W-:Y:S01]  /*5330*/  STG.E.U16 desc[UR36][R8.64], R3 ;  /* 0x0000000308007986 */ /* 0x0001e2000c101524 */
[----:B------:R-:W-:Y:S05]  /*5340*/  BRA `(.L_x_3435) ;  /* 0x0000000c00487947 */ /* 0x000fea0003800000 */
.L_x_3431:
        /* <DEDUP_REMOVED lines=9> */
.L_x_3439:
[----:B------:R-:W0:Y:S02]  /*53e0*/  I2F.S8 R0, R23 ;  /* 0x0000001700007306 */ /* 0x000e240000001400 */
[----:B0-----:R-:W-:-:S05]  /*53f0*/  F2FP.F16.F32.PACK_AB R0, RZ, R0 ;  /* 0x00000000ff00723e */ /* 0x001fca00000000ff */
[----:B------:R0:W-:Y:S01]  /*5400*/  STG.E.U16 desc[UR36][R8.64], R0 ;  /* 0x0000000008007986 */ /* 0x0001e2000c101524 */
[----:B------:R-:W-:Y:S05]  /*5410*/  BRA `(.L_x_3435) ;  /* 0x0000000c00147947 */ /* 0x000fea0003800000 */
.L_x_3438:
        /* <DEDUP_REMOVED lines=10> */
.L_x_3441:
[----:B------:R-:W0:Y:S02]  /*54c0*/  I2F.S8 R23, R23 ;  /* 0x0000001700177306 */ /* 0x000e240000001400 */
[----:B0-----:R-:W-:-:S04]  /*54d0*/  F2FP.F16.F32.PACK_AB R3, RZ, R23 ;  /* 0x00000017ff03723e */ /* 0x001fc800000000ff */
[----:B------:R-:W-:-:S05]  /*54e0*/  PRMT R3, R3, 0x5410, RZ ;  /* 0x0000541003037816 */ /* 0x000fca00000000ff */
[----:B------:R0:W-:Y:S01]  /*54f0*/  STG.E desc[UR36][R8.64], R3 ;  /* 0x0000000308007986 */ /* 0x0001e2000c101924 */
[----:B------:R-:W-:Y:S05]  /*5500*/  BRA `(.L_x_3435) ;  /* 0x0000000800d87947 */ /* 0x000fea0003800000 */
.L_x_3440:
[----:B------:R-:W-:-:S04]  /*5510*/  PRMT R4, R23, 0x8880, RZ ;  /* 0x0000888017047816 */ /* 0x000fc800000000ff */
[----:B------:R-:W-:-:S06]  /*5520*/  PRMT R4, R4, 0x7710, RZ ;  /* 0x0000771004047816 */ /* 0x000fcc00000000ff */
[----:B------:R-:W0:Y:S02]  /*5530*/  I2F.F64.S16 R4, R4 ;  /* 0x0000000400047312 */ /* 0x000e240000101c00 */
[----:B0-----:R0:W-:Y:S01]  /*5540*/  STG.E.64 desc[UR36][R8.64], R4 ;  /* 0x0000000408007986 */ /* 0x0011e2000c101b24 */
[----:B------:R-:W-:Y:S05]  /*5550*/  BRA `(.L_x_3435) ;  /* 0x0000000800c47947 */ /* 0x000fea0003800000 */
.L_x_3430:
        /* <DEDUP_REMOVED lines=12> */
.L_x_3444:
[----:B------:R-:W-:Y:S02]  /*5620*/  PRMT R4, R23, 0x8880, RZ ;  /* 0x0000888017047816 */ /* 0x000fe400000000ff */
[----:B------:R-:W-:Y:S02]  /*5630*/  CS2R R6, SRZ ;  /* 0x0000000000067805 */ /* 0x000fe4000001ff00 */
[----:B------:R-:W-:-:S06]  /*5640*/  PRMT R4, R4, 0x7710, RZ ;  /* 0x0000771004047816 */ /* 0x000fcc00000000ff */
[----:B------:R-:W0:Y:S02]  /*5650*/  I2F.F64.S16 R4, R4 ;  /* 0x0000000400047312 */ /* 0x000e240000101c00 */
[----:B0-----:R0:W-:Y:S01]  /*5660*/  STG.E.128 desc[UR36][R8.64], R4 ;  /* 0x0000000408007986 */ /* 0x0011e2000c101d24 */
[----:B------:R-:W-:Y:S05]  /*5670*/  BRA `(.L_x_3435) ;  /* 0x00000008007c7947 */ /* 0x000fea0003800000 */
.L_x_3443:
        /* <DEDUP_REMOVED lines=21> */
.L_x_3448:
[----:B------:R-:W-:Y:S05]  /*57d0*/  BSYNC B0 ;  /* 0x0000000000007941 */ /* 0x000fea0003800000 */
.L_x_3447:
[----:B------:R-:W-:-:S05]  /*57e0*/  LOP3.LUT R5, R0, R5, RZ, 0xfc, !PT ;  /* 0x0000000500057212 */ /* 0x000fca00078efcff */
[----:B------:R0:W-:Y:S01]  /*57f0*/  STG.E.U8 desc[UR36][R8.64], R5 ;  /* 0x0000000508007986 */ /* 0x0001e2000c101124 */
[----:B------:R-:W-:Y:S05]  /*5800*/  BRA `(.L_x_3435) ;  /* 0x0000000800187947 */ /* 0x000fea0003800000 */
.L_x_3446:
        /* <DEDUP_REMOVED lines=13> */
.L_x_3450:
[----:B------:R-:W-:Y:S01]  /*58e0*/  IMAD.MOV.U32 R0, RZ, RZ, 0x7f ;  /* 0x0000007fff007424 */ /* 0x000fe200078e00ff */
[----:B------:R-:W-:-:S04]  /*58f0*/  ISETP.GT.U32.AND P0, PT, R3, 0x7f800000, PT ;  /* 0x7f8000000300780c */ /* 0x000fc80003f04070 */
[----:B------:R-:W-:-:S09]  /*5900*/  SEL R0, R0, 0x7c, P0 ;  /* 0x0000007c00007807 */ /* 0x000fd20000000000 */
.L_x_3451:
[----:B------:R-:W-:Y:S05]  /*5910*/  BSYNC B0 ;  /* 0x0000000000007941 */ /* 0x000fea0003800000 */
.L_x_3449:
[----:B------:R-:W-:-:S04]  /*5920*/  LOP3.LUT R3, R23, 0x80000000, RZ, 0xc0, !PT ;  /* 0x8000000017037812 */ /* 0x000fc800078ec0ff */
[----:B------:R-:W-:-:S04]  /*5930*/  SHF.R.U32.HI R3, RZ, 0x18, R3 ;  /* 0x00000018ff037819 */ /* 0x000fc80000011603 */
[----:B------:R-:W-:-:S05]  /*5940*/  LOP3.LUT R3, R0, R3, RZ, 0xfc, !PT ;  /* 0x0000000300037212 */ /* 0x000fca00078efcff */
[----:B------:R0:W-:Y:S01]  /*5950*/  STG.E.U8 desc[UR36][R8.64], R3 ;  /* 0x0000000308007986 */ /* 0x0001e2000c101124 */
[----:B------:R-:W-:Y:S05]  /*5960*/  BRA `(.L_x_3435) ;  /* 0x0000000400c07947 */ /* 0x000fea0003800000 */
.L_x_3445:
[----:B------:R-:W0:Y:S02]  /*5970*/  I2F.S8 R0, R23 ;  /* 0x0000001700007306 */ /* 0x000e240000001400 */
[----:B0-----:R-:W-:-:S05]  /*5980*/  F2FP.BF16.F32.PACK_AB R0, RZ, R0 ;  /* 0x00000000ff00723e */ /* 0x001fca00000010ff */
[----:B------:R0:W-:Y:S01]  /*5990*/  STG.E.U16 desc[UR36][R8.64], R0 ;  /* 0x0000000008007986 */ /* 0x0001e2000c101524 */
[----:B------:R-:W-:Y:S05]  /*59a0*/  BRA `(.L_x_3435) ;  /* 0x0000000400b07947 */ /* 0x000fea0003800000 */
.L_x_3442:
        /* <DEDUP_REMOVED lines=12> */
.L_x_3454:
        /* <DEDUP_REMOVED lines=17> */
.L_x_3457:
[----:B------:R-:W-:-:S04]  /*5b80*/  LOP3.LUT R3, R23, 0x80000000, RZ, 0xc0, !PT ;  /* 0x8000000017037812 */ /* 0x000fc800078ec0ff */
[----:B------:R-:W-:-:S04]  /*5b90*/  SHF.R.U32.HI R3, RZ, 0x18, R3 ;  /* 0x00000018ff037819 */ /* 0x000fc80000011603 */
[----:B------:R-:W-:-:S04]  /*5ba0*/  LOP3.LUT R0, R0, R3, RZ, 0xfc, !PT ;  /* 0x0000000300007212 */ /* 0x000fc800078efcff */
[----:B------:R-:W-:-:S07]  /*5bb0*/  PRMT R4, R0, 0x7610, R4 ;  /* 0x0000761000047816 */ /* 0x000fce0000000004 */
.L_x_3456:
[----:B------:R-:W-:Y:S05]  /*5bc0*/  BSYNC B0 ;  /* 0x0000000000007941 */ /* 0x000fea0003800000 */
.L_x_3455:
[----:B------:R3:W-:Y:S01]  /*5bd0*/  STG.E.U8 desc[UR36][R8.64], R4 ;  /* 0x0000000408007986 */ /* 0x0007e2000c101124 */
[----:B------:R-:W-:Y:S05]  /*5be0*/  BRA `(.L_x_3435) ;  /* 0x0000000400207947 */ /* 0x000fea0003800000 */
.L_x_3453:
        /* <DEDUP_REMOVED lines=17> */
.L_x_3460:
[----:B------:R-:W-:-:S04]  /*5d00*/  LOP3.LUT R3, R23, 0x80000000, RZ, 0xc0, !PT ;  /* 0x8000000017037812 */ /* 0x000fc800078ec0ff */
[----:B------:R-:W-:-:S04]  /*5d10*/  SHF.R.U32.HI R3, RZ, 0x18, R3 ;  /* 0x00000018ff037819 */ /* 0x000fc80000011603 */
[----:B------:R-:W-:-:S04]  /*5d20*/  LOP3.LUT R0, R0, R3, RZ, 0xfc, !PT ;  /* 0x0000000300007212 */ /* 0x000fc800078efcff */
[----:B------:R-:W-:-:S07]  /*5d30*/  PRMT R4, R0, 0x7610, R4 ;  /* 0x0000761000047816 */ /* 0x000fce0000000004 */
.L_x_3459:
[----:B------:R-:W-:Y:S05]  /*5d40*/  BSYNC B0 ;  /* 0x0000000000007941 */ /* 0x000fea0003800000 */
.L_x_3458:
[----:B------:R0:W-:Y:S01]  /*5d50*/  STG.E.U8 desc[UR36][R8.64], R4 ;  /* 0x0000000408007986 */ /* 0x0001e2000c101124 */
[----:B------:R-:W-:Y:S05]  /*5d60*/  BRA `(.L_x_3435) ;  /* 0x0000000000c07947 */ /* 0x000fea0003800000 */
.L_x_3452:
        /* <DEDUP_REMOVED lines=22> */
.L_x_3434:
        /* <DEDUP_REMOVED lines=16> */
.L_x_3463:
[----:B------:R-:W-:Y:S05]  /*5fd0*/  BRA `(.L_x_3435) ;  /* 0x0000000000247947 */ /* 0x000fea0003800000 */
.L_x_3462:
[----:B------:R-:W-:-:S04]  /*5fe0*/  LOP3.LUT R23, R23, 0xffff, RZ, 0xc0, !PT ;  /* 0x0000ffff17177812 */ /* 0x000fc800078ec0ff */
[----:B------:R-:W-:-:S05]  /*5ff0*/  PRMT R23, R23, 0x8880, RZ ;  /* 0x0000888017177816 */ /* 0x000fca00000000ff */
[----:B------:R-:W-:-:S05]  /*6000*/  IMAD.MOV.U32 R4, RZ, RZ, R23 ;  /* 0x000000ffff047224 */ /* 0x000fca00078e0017 */
[----:B------:R-:W-:-:S05]  /*6010*/  SHF.R.S32.HI R5, RZ, 0x1f, R4 ;  /* 0x0000001fff057819 */ /* 0x000fca0000011404 */
[----:B------:R1:W-:Y:S01]  /*6020*/  STG.E.64 desc[UR36][R8.64], R4 ;  /* 0x0000000408007986 */ /* 0x0003e2000c101b24 */
[----:B------:R-:W-:Y:S05]  /*6030*/  BRA `(.L_x_3435) ;  /* 0x00000000000c7947 */ /* 0x000fea0003800000 */
.L_x_3461:
[----:B------:R-:W-:-:S04]  /*6040*/  LOP3.LUT R23, R23, 0xffff, RZ, 0xc0, !PT ;  /* 0x0000ffff17177812 */ /* 0x000fc800078ec0ff */
[----:B------:R-:W-:-:S05]  /*6050*/  PRMT R3, R23, 0x8880, RZ ;  /* 0x0000888017037816 */ /* 0x000fca00000000ff */
[----:B------:R0:W-:Y:S02]  /*6060*/  STG.E desc[UR36][R8.64], R3 ;  /* 0x0000000308007986 */ /* 0x0001e4000c101924 */
.L_x_3435:
        /* <DEDUP_REMOVED lines=23> */
.L_x_3467:
[----:B------:R0:W-:Y:S01]  /*61e0*/  STG.E.U8 desc[UR36][R8.64], R17 ;  /* 0x0000001108007986 */ /* 0x0001e2000c101124 */
[----:B------:R-:W-:Y:S05]  /*61f0*/  BRA `(.L_x_3469) ;  /* 0x0000000c00987947 */ /* 0x000fea0003800000 */
.L_x_3466:
        /* <DEDUP_REMOVED lines=12> */
.L_x_3471:
[----:B------:R-:W-:-:S04]  /*62c0*/  LOP3.LUT R17, R17, 0xffff, RZ, 0xc0, !PT ;  /* 0x0000ffff11117812 */ /* 0x000fc800078ec0ff */
[----:B------:R-:W-:-:S05]  /*62d0*/  PRMT R3, R17, 0x8880, RZ ;  /* 0x0000888011037816 */ /* 0x000fca00000000ff */
[----:B------:R0:W-:Y:S01]  /*62e0*/  STG.E desc[UR36][R8.64], R3 ;  /* 0x0000000308007986 */ /* 0x0001e2000c101924 */
[----:B------:R-:W-:Y:S05]  /*62f0*/  BRA `(.L_x_3469) ;  /* 0x0000000c00587947 */ /* 0x000fea0003800000 */
.L_x_3470:
[----:B------:R-:W-:-:S04]  /*6300*/  PRMT R3, R17, 0x8880, RZ ;  /* 0x0000888011037816 */ /* 0x000fc800000000ff */
[----:B------:R-:W-:-:S05]  /*6310*/  PRMT R3, R3, 0x7710, RZ ;  /* 0x0000771003037816 */ /* 0x000fca00000000ff */
[----:B------:R0:W-:Y:S01]  /*6320*/  STG.E.U16 desc[UR36][R8.64], R3 ;  /* 0x0000000308007986 */ /* 0x0001e2000c101524 */
[----:B------:R-:W-:Y:S05]  /*6330*/  BRA `(.L_x_3469) ;  /* 0x0000000c00487947 */ /* 0x000fea0003800000 */
.L_x_3465:
        /* <DEDUP_REMOVED lines=9> */
.L_x_3473:
[----:B------:R-:W0:Y:S02]  /*63d0*/  I2F.S8 R0, R17 ;  /* 0x0000001100007306 */ /* 0x000e240000001400 */
[----:B0-----:R-:W-:-:S05]  /*63e0*/  F2FP.F16.F32.PACK_AB R0, RZ, R0 ;  /* 0x00000000ff00723e */ /* 0x001fca00000000ff */
[----:B------:R0:W-:Y:S01]  /*63f0*/  STG.E.U16 desc[UR36][R8.64], R0 ;  /* 0x0000000008007986 */ /* 0x0001e2000c101524 */
[----:B------:R-:W-:Y:S05]  /*6400*/  BRA `(.L_x_3469) ;  /* 0x0000000c00147947 */ /* 0x000fea0003800000 */
.L_x_3472:
        /* <DEDUP_REMOVED lines=10> */
.L_x_3475:
[----:B------:R-:W0:Y:S02]  /*64b0*/  I2F.S8 R17, R17 ;  /* 0x0000001100117306 */ /* 0x000e240000001400 */
[----:B0-----:R-:W-:-:S04]  /*64c0*/  F2FP.F16.F32.PACK_AB R3, RZ, R17 ;  /* 0x00000011ff03723e */ /* 0x001fc800000000ff */
[----:B------:R-:W-:-:S05]  /*64d0*/  PRMT R3, R3, 0x5410, RZ ;  /* 0x0000541003037816 */ /* 0x000fca00000000ff */
[----:B------:R0:W-:Y:S01]  /*64e0*/  STG.E desc[UR36][R8.64], R3 ;  /* 0x0000000308007986 */ /* 0x0001e2000c101924 */
[----:B------:R-:W-:Y:S05]  /*64f0*/  BRA `(.L_x_3469) ;  /* 0x0000000800d87947 */ /* 0x000fea0003800000 */
.L_x_3474:
[----:B------:R-:W-:-:S04]  /*6500*/  PRMT R4, R17, 0x8880, RZ ;  /* 0x0000888011047816 */ /* 0x000fc800000000ff */
[----:B------:R-:W-:-:S06]  /*6510*/  PRMT R4, R4, 0x7710, RZ ;  /* 0x0000771004047816 */ /* 0x000fcc00000000ff */
[----:B------:R-:W0:Y:S02]  /*6520*/  I2F.F64.S16 R4, R4 ;  /* 0x0000000400047312 */ /* 0x000e240000101c00 */
[----:B0-----:R0:W-:Y:S01]  /*6530*/  STG.E.64 desc[UR36][R8.64], R4 ;  /* 0x0000000408007986 */ /* 0x0011e2000c101b24 */
[----:B------:R-:W-:Y:S05]  /*6540*/  BRA `(.L_x_3469) ;  /* 0x0000000800c47947 */ /* 0x000fea0003800000 */
.L_x_3464:
        /* <DEDUP_REMOVED lines=12> */
.L_x_3478:
[----:B------:R-:W-:Y:S02]  /*6610*/  PRMT R4, R17, 0x8880, RZ ;  /* 0x0000888011047816 */ /* 0x000fe400000000ff */
[----:B------:R-:W-:Y:S02]  /*6620*/  CS2R R6, SRZ ;  /* 0x0000000000067805 */ /* 0x000fe4000001ff00 */
[----:B------:R-:W-:-:S06]  /*6630*/  PRMT R4, R4, 0x7710, RZ ;  /* 0x0000771004047816 */ /* 0x000fcc00000000ff */
[----:B------:R-:W0:Y:S02]  /*6640*/  I2F.F64.S16 R4, R4 ;  /* 0x0000000400047312 */ /* 0x000e240000101c00 */
[----:B0-----:R0:W-:Y:S01]  /*6650*/  STG.E.128 desc[UR36][R8.64], R4 ;  /* 0x0000000408007986 */ /* 0x0011e2000c101d24 */
[----:B------:R-:W-:Y:S05]  /*6660*/  BRA `(.L_x_3469) ;  /* 0x00000008007c7947 */ /* 0x000fea0003800000 */
.L_x_3477:
        /* <DEDUP_REMOVED lines=21> */
.L_x_3482:
[----:B------:R-:W-:Y:S05]  /*67c0*/  BSYNC B0 ;  /* 0x0000000000007941 */ /* 0x000fea0003800000 */
.L_x_3481:
[----:B------:R-:W-:-:S05]  /*67d0*/  LOP3.LUT R5, R0, R5, RZ, 0xfc, !PT ;  /* 0x0000000500057212 */ /* 0x000fca00078efcff */
[----:B------:R0:W-:Y:S01]  /*67e0*/  STG.E.U8 desc[UR36][R8.64], R5 ;  /* 0x0000000508007986 */ /* 0x0001e2000c101124 */
[----:B------:R-:W-:Y:S05]  /*67f0*/  BRA `(.L_x_3469) ;  /* 0x0000000800187947 */ /* 0x000fea0003800000 */
.L_x_3480:
        /* <DEDUP_REMOVED lines=13> */
.L_x_3484:
[----:B------:R-:W-:Y:S01]  /*68d0*/  IMAD.MOV.U32 R0, RZ, RZ, 0x7f ;  /* 0x0000007fff007424 */ /* 0x000fe200078e00ff */
[----:B------:R-:W-:-:S04]  /*68e0*/  ISETP.GT.U32.AND P0, PT, R3, 0x7f800000, PT ;  /* 0x7f8000000300780c */ /* 0x000fc80003f04070 */
[----:B------:R-:W-:-:S09]  /*68f0*/  SEL R0, R0, 0x7c, P0 ;  /* 0x0000007c00007807 */ /* 0x000fd20000000000 */
.L_x_3485:
[----:B------:R-:W-:Y:S05]  /*6900*/  BSYNC B0 ;  /* 0x0000000000007941 */ /* 0x000fea0003800000 */
.L_x_3483:
[----:B------:R-:W-:-:S04]  /*6910*/  LOP3.LUT R3, R17, 0x80000000, RZ, 0xc0, !PT ;  /* 0x8000000011037812 */ /* 0x000fc800078ec0ff */
[----:B------:R-:W-:-:S04]  /*6920*/  SHF.R.U32.HI R3, RZ, 0x18, R3 ;  /* 0x00000018ff037819 */ /* 0x000fc80000011603 */
[----:B------:R-:W-:-:S05]  /*6930*/  LOP3.LUT R3, R0, R3, RZ, 0xfc, !PT ;  /* 0x0000000300037212 */ /* 0x000fca00078efcff */
[----:B------:R0:W-:Y:S01]  /*6940*/  STG.E.U8 desc[UR36][R8.64], R3 ;  /* 0x0000000308007986 */ /* 0x0001e2000c101124 */
[----:B------:R-:W-:Y:S05]  /*6950*/  BRA `(.L_x_3469) ;  /* 0x0000000400c07947 */ /* 0x000fea0003800000 */
.L_x_3479:
[----:B------:R-:W0:Y:S02]  /*6960*/  I2F.S8 R0, R17 ;  /* 0x0000001100007306 */ /* 0x000e240000001400 */
[----:B0-----:R-:W-:-:S05]  /*6970*/  F2FP.BF16.F32.PACK_AB R0, RZ, R0 ;  /* 0x00000000ff00723e */ /* 0x001fca00000010ff */
[----:B------:R0:W-:Y:S01]  /*6980*/  STG.E.U16 desc[UR36][R8.64], R0 ;  /* 0x0000000008007986 */ /* 0x0001e2000c101524 */
[----:B------:R-:W-:Y:S05]  /*6990*/  BRA `(.L_x_3469) ;  /* 0x0000000400b07947 */ /* 0x000fea0003800000 */
.L_x_3476:
        /* <DEDUP_REMOVED lines=12> */
.L_x_3488:
        /* <DEDUP_REMOVED lines=17> */
.L_x_3491:
[----:B------:R-:W-:-:S04]  /*6b70*/  LOP3.LUT R3, R17, 0x80000000, RZ, 0xc0, !PT ;  /* 0x8000000011037812 */ /* 0x000fc800078ec0ff */
[----:B------:R-:W-:-:S04]  /*6b80*/  SHF.R.U32.HI R3, RZ, 0x18, R3 ;  /* 0x00000018ff037819 */ /* 0x000fc80000011603 */
[----:B------:R-:W-:-:S04]  /*6b90*/  LOP3.LUT R0, R0, R3, RZ, 0xfc, !PT ;  /* 0x0000000300007212 */ /* 0x000fc800078efcff */
[----:B------:R-:W-:-:S07]  /*6ba0*/  PRMT R4, R0, 0x7610, R4 ;  /* 0x0000761000047816 */ /* 0x000fce0000000004 */
.L_x_3490:
[----:B------:R-:W-:Y:S05]  /*6bb0*/  BSYNC B0 ;  /* 0x0000000000007941 */ /* 0x000fea0003800000 */
.L_x_3489:
[----:B------:R3:W-:Y:S01]  /*6bc0*/  STG.E.U8 desc[UR36][R8.64], R4 ;  /* 0x0000000408007986 */ /* 0x0007e2000c101124 */
[----:B------:R-:W-:Y:S05]  /*6bd0*/  BRA `(.L_x_3469) ;  /* 0x0000000400207947 */ /* 0x000fea0003800000 */
.L_x_3487:
        /* <DEDUP_REMOVED lines=17> */
.L_x_3494:
[----:B------:R-:W-:-:S04]  /*6cf0*/  LOP3.LUT R3, R17, 0x80000000, RZ, 0xc0, !PT ;  /* 0x8000000011037812 */ /* 0x000fc800078ec0ff */
[----:B------:R-:W-:-:S04]  /*6d00*/  SHF.R.U32.HI R3, RZ, 0x18, R3 ;  /* 0x00000018ff037819 */ /* 0x000fc80000011603 */
[----:B------:R-:W-:-:S04]  /*6d10*/  LOP3.LUT R0, R0, R3, RZ, 0xfc, !PT ;  /* 0x0000000300007212 */ /* 0x000fc800078efcff */
[----:B------:R-:W-:-:S07]  /*6d20*/  PRMT R4, R0, 0x7610, R4 ;  /* 0x0000761000047816 */ /* 0x000fce0000000004 */
.L_x_3493:
[----:B------:R-:W-:Y:S05]  /*6d30*/  BSYNC B0 ;  /* 0x0000000000007941 */ /* 0x000fea0003800000 */
.L_x_3492:
[----:B------:R0:W-:Y:S01]  /*6d40*/  STG.E.U8 desc[UR36][R8.64], R4 ;  /* 0x0000000408007986 */ /* 0x0001e2000c101124 */
[----:B------:R-:W-:Y:S05]  /*6d50*/  BRA `(.L_x_3469) ;  /* 0x0000000000c07947 */ /* 0x000fea0003800000 */
.L_x_3486:
        /* <DEDUP_REMOVED lines=22> */
.L_x_3468:
        /* <DEDUP_REMOVED lines=16> */
.L_x_3497:
[----:B------:R-:W-:Y:S05]  /*6fc0*/  BRA `(.L_x_3469) ;  /* 0x0000000000247947 */ /* 0x000fea0003800000 */
.L_x_3496:
[----:B------:R-:W-:-:S04]  /*6fd0*/  LOP3.LUT R17, R17, 0xffff, RZ, 0xc0, !PT ;  /* 0x0000ffff11117812 */ /* 0x000fc800078ec0ff */
[----:B------:R-:W-:-:S05]  /*6fe0*/  PRMT R17, R17, 0x8880, RZ ;  /* 0x0000888011117816 */ /* 0x000fca00000000ff */
[----:B------:R-:W-:-:S05]  /*6ff0*/  IMAD.MOV.U32 R4, RZ, RZ, R17 ;  /* 0x000000ffff047224 */ /* 0x000fca00078e0011 */
[----:B------:R-:W-:-:S05]  /*7000*/  SHF.R.S32.HI R5, RZ, 0x1f, R4 ;  /* 0x0000001fff057819 */ /* 0x000fca0000011404 */
[----:B------:R2:W-:Y:S01]  /*7010*/  STG.E.64 desc[UR36][R8.64], R4 ;  /* 0x0000000408007986 */ /* 0x0005e2000c101b24 */
[----:B------:R-:W-:Y:S05]  /*7020*/  BRA `(.L_x_3469) ;  /* 0x00000000000c7947 */ /* 0x000fea0003800000 */
.L_x_3495:
[----:B------:R-:W-:-:S04]  /*7030*/  LOP3.LUT R17, R17, 0xffff, RZ, 0xc0, !PT ;  /* 0x0000ffff11117812 */ /* 0x000fc800078ec0ff */
[----:B------:R-:W-:-:S05]  /*7040*/  PRMT R3, R17, 0x8880, RZ ;  /* 0x0000888011037816 */ /* 0x000fca00000000ff */
[----:B------:R0:W-:Y:S02]  /*7050*/  STG.E desc[UR36][R8.64], R3 ;  /* 0x0000000308007986 */ /* 0x0001e4000c101924 */
.L_x_3469:
[----:B------:R-:W-:-:S07]  /*7060*/  VIADD R19, R19, 0x80 ;  /* 0x0000008013137836 */ /* 0x000fce0000000000 */
.L_x_3429:
[----:B------:R-:W-:Y:S05]  /*7070*/  BSYNC B6 ;  /* 0x0000000000067941 */ /* 0x000fea0003800000 */
.L_x_3428:
        /* <DEDUP_REMOVED lines=21> */
.L_x_3501:
[----:B------:R-:W-:Y:S01]  /*71d0*/  STG.E.U8 desc[UR36][R2.64], R18 ;  /* 0x0000001202007986 */ /* 0x000fe2000c101124 */
[----:B------:R-:W-:Y:S05]  /*71e0*/  EXIT ;  /* 0x000000000000794d */ /* 0x000fea0003800000 */
.L_x_3500:
        /* <DEDUP_REMOVED lines=12> */
.L_x_3504:
[----:B------:R-:W-:-:S04]  /*72b0*/  LOP3.LUT R18, R18, 0xffff, RZ, 0xc0, !PT ;  /* 0x0000ffff12127812 */ /* 0x000fc800078ec0ff */
[----:B------:R-:W-:-:S05]  /*72c0*/  PRMT R5, R18, 0x8880, RZ ;  /* 0x0000888012057816 */ /* 0x000fca00000000ff */
[----:B------:R-:W-:Y:S01]  /*72d0*/  STG.E desc[UR36][R2.64], R5 ;  /* 0x0000000502007986 */ /* 0x000fe2000c101924 */
[----:B------:R-:W-:Y:S05]  /*72e0*/  EXIT ;  /* 0x000000000000794d */ /* 0x000fea0003800000 */
.L_x_3503:
[----:B------:R-:W-:-:S04]  /*72f0*/  PRMT R5, R18, 0x8880, RZ ;  /* 0x0000888012057816 */ /* 0x000fc800000000ff */
[----:B------:R-:W-:-:S05]  /*7300*/  PRMT R5, R5, 0x7710, RZ ;  /* 0x0000771005057816 */ /* 0x000fca00000000ff */
[----:B------:R-:W-:Y:S01]  /*7310*/  STG.E.U16 desc[UR36][R2.64], R5 ;  /* 0x0000000502007986 */ /* 0x000fe2000c101524 */
[----:B------:R-:W-:Y:S05]  /*7320*/  EXIT ;  /* 0x000000000000794d */ /* 0x000fea0003800000 */
.L_x_3499:
        /* <DEDUP_REMOVED lines=9> */
.L_x_3506:
[----:B------:R-:W0:Y:S02]  /*73c0*/  I2F.S8 R0, R18 ;  /* 0x0000001200007306 */ /* 0x000e240000001400 */
[----:B0-----:R-:W-:-:S05]  /*73d0*/  F2FP.F16.F32.PACK_AB R0, RZ, R0 ;  /* 0x00000000ff00723e */ /* 0x001fca00000000ff */
[----:B------:R-:W-:Y:S01]  /*73e0*/  STG.E.U16 desc[UR36][R2.64], R0 ;  /* 0x0000000002007986 */ /* 0x000fe2000c101524 */
[----:B------:R-:W-:Y:S05]  /*73f0*/  EXIT ;  /* 0x000000000000794d */ /* 0x000fea0003800000 */
.L_x_3505:
        /* <DEDUP_REMOVED lines=10> */
.L_x_3508:
[----:B------:R-:W0:Y:S02]  /*74a0*/  I2F.S8 R18, R18 ;  /* 0x0000001200127306 */ /* 0x000e240000001400 */
[----:B0-----:R-:W-:-:S04]  /*74b0*/  F2FP.F16.F32.PACK_AB R5, RZ, R18 ;  /* 0x00000012ff05723e */ /* 0x001fc800000000ff */
[----:B------:R-:W-:-:S05]  /*74c0*/  PRMT R5, R5, 0x5410, RZ ;  /* 0x0000541005057816 */ /* 0x000fca00000000ff */
[----:B------:R-:W-:Y:S01]  /*74d0*/  STG.E desc[UR36][R2.64], R5 ;  /* 0x0000000502007986 */ /* 0x000fe2000c101924 */
[----:B------:R-:W-:Y:S05]  /*74e0*/  EXIT ;  /* 0x000000000000794d */ /* 0x000fea0003800000 */
.L_x_3507:
[----:B------:R-:W-:-:S04]  /*74f0*/  PRMT R4, R18, 0x8880, RZ ;  /* 0x0000888012047816 */ /* 0x000fc800000000ff */
[----:B------:R-:W-:-:S06]  /*7500*/  PRMT R4, R4, 0x7710, RZ ;  /* 0x0000771004047816 */ /* 0x000fcc00000000ff */
[----:B------:R-:W0:Y:S02]  /*7510*/  I2F.F64.S16 R4, R4 ;  /* 0x0000000400047312 */ /* 0x000e240000101c00 */
[----:B0-----:R-:W-:Y:S01]  /*7520*/  STG.E.64 desc[UR36][R2.64], R4 ;  /* 0x0000000402007986 */ /* 0x001fe2000c101b24 */
[----:B------:R-:W-:Y:S05]  /*7530*/  EXIT ;  /* 0x000000000000794d */ /* 0x000fea0003800000 */
.L_x_3498:
        /* <DEDUP_REMOVED lines=12> */
.L_x_3511:
[----:B------:R-:W-:Y:S02]  /*7600*/  PRMT R4, R18, 0x8880, RZ ;  /* 0x0000888012047816 */ /* 0x000fe400000000ff */
[----:B------:R-:W-:Y:S02]  /*7610*/  CS2R R6, SRZ ;  /* 0x0000000000067805 */ /* 0x000fe4000001ff00 */
[----:B------:R-:W-:-:S06]  /*7620*/  PRMT R4, R4, 0x7710, RZ ;  /* 0x0000771004047816 */ /* 0x000fcc00000000ff */
[----:B------:R-:W0:Y:S02]  /*7630*/  I2F.F64.S16 R4, R4 ;  /* 0x0000000400047312 */ /* 0x000e240000101c00 */
[----:B0-----:R-:W-:Y:S01]  /*7640*/  STG.E.128 desc[UR36][R2.64], R4 ;  /* 0x0000000402007986 */ /* 0x001fe2000c101d24 */
[----:B------:R-:W-:Y:S05]  /*7650*/  EXIT ;  /* 0x000000000000794d */ /* 0x000fea0003800000 */
.L_x_3510:
        /* <DEDUP_REMOVED lines=21> */
.L_x_3515:
[----:B------:R-:W-:Y:S05]  /*77b0*/  BSYNC B0 ;  /* 0x0000000000007941 */ /* 0x000fea0003800000 */
.L_x_3514:
[----:B------:R-:W-:-:S05]  /*77c0*/  LOP3.LUT R5, R0, R5, RZ, 0xfc, !PT ;  /* 0x0000000500057212 */ /* 0x000fca00078efcff */
[----:B------:R-:W-:Y:S01]  /*77d0*/  STG.E.U8 desc[UR36][R2.64], R5 ;  /* 0x0000000502007986 */ /* 0x000fe2000c101124 */
[----:B------:R-:W-:Y:S05]  /*77e0*/  EXIT ;  /* 0x000000000000794d */ /* 0x000fea0003800000 */
.L_x_3513:
        /* <DEDUP_REMOVED lines=13> */
.L_x_3517:
[----:B------:R-:W-:Y:S01]  /*78c0*/  IMAD.MOV.U32 R0, RZ, RZ, 0x7f ;  /* 0x0000007fff007424 */ /* 0x000fe200078e00ff */
[----:B------:R-:W-:-:S04]  /*78d0*/  ISETP.GT.U32.AND P0, PT, R4, 0x7f800000, PT ;  /* 0x7f8000000400780c */ /* 0x000fc80003f04070 */
[----:B------:R-:W-:-:S09]  /*78e0*/  SEL R0, R0, 0x7c, P0 ;  /* 0x0000007c00007807 */ /* 0x000fd20000000000 */
.L_x_3518:
[----:B------:R-:W-:Y:S05]  /*78f0*/  BSYNC B0 ;  /* 0x0000000000007941 */ /* 0x000fea0003800000 */
.L_x_3516:
[----:B------:R-:W-:-:S04]  /*7900*/  LOP3.LUT R4, R5, 0x80000000, RZ, 0xc0, !PT ;  /* 0x8000000005047812 */ /* 0x000fc800078ec0ff */
[----:B------:R-:W-:-:S04]  /*7910*/  SHF.R.U32.HI R5, RZ, 0x18, R4 ;  /* 0x00000018ff057819 */ /* 0x000fc80000011604 */
[----:B------:R-:W-:-:S05]  /*7920*/  LOP3.LUT R5, R0, R5, RZ, 0xfc, !PT ;  /* 0x0000000500057212 */ /* 0x000fca00078efcff */
[----:B------:R-:W-:Y:S01]  /*7930*/  STG.E.U8 desc[UR36][R2.64], R5 ;  /* 0x0000000502007986 */ /* 0x000fe2000c101124 */
[----:B------:R-:W-:Y:S05]  /*7940*/  EXIT ;  /* 0x000000000000794d */ /* 0x000fea0003800000 */
.L_x_3512:
[----:B------:R-:W0:Y:S02]  /*7950*/  I2F.S8 R0, R18 ;  /* 0x0000001200007306 */ /* 0x000e240000001400 */
[----:B0-----:R-:W-:-:S05]  /*7960*/  F2FP.BF16.F32.PACK_AB R0, RZ, R0 ;  /* 0x00000000ff00723e */ /* 0x001fca00000010ff */
[----:B------:R-:W-:Y:S01]  /*7970*/  STG.E.U16 desc[UR36][R2.64], R0 ;  /* 0x0000000002007986 */ /* 0x000fe2000c101524 */
[----:B------:R-:W-:Y:S05]  /*7980*/  EXIT ;  /* 0x000000000000794d */ /* 0x000fea0003800000 */
.L_x_3509:
        /* <DEDUP_REMOVED lines=12> */
.L_x_3521:
        /* <DEDUP_REMOVED lines=17> */
.L_x_3524:
[----:B------:R-:W-:-:S04]  /*7b60*/  LOP3.LUT R0, R7, 0x80000000, RZ, 0xc0, !PT ;  /* 0x8000000007007812 */ /* 0x000fc800078ec0ff */
[----:B------:R-:W-:-:S04]  /*7b70*/  SHF.R.U32.HI R5, RZ, 0x18, R0 ;  /* 0x00000018ff057819 */ /* 0x000fc80000011600 */
[----:B------:R-:W-:-:S04]  /*7b80*/  LOP3.LUT R4, R4, R5, RZ, 0xfc, !PT ;  /* 0x0000000504047212 */ /* 0x000fc800078efcff */
[----:B------:R-:W-:-:S07]  /*7b90*/  PRMT R0, R4, 0x7610, R0 ;  /* 0x0000761004007816 */ /* 0x000fce0000000000 */
.L_x_3523:
[----:B------:R-:W-:Y:S05]  /*7ba0*/  BSYNC B0 ;  /* 0x0000000000007941 */ /* 0x000fea0003800000 */
.L_x_3522:
[----:B------:R-:W-:Y:S01]  /*7bb0*/  STG.E.U8 desc[UR36][R2.64], R0 ;  /* 0x0000000002007986 */ /* 0x000fe2000c101124 */
[----:B------:R-:W-:Y:S05]  /*7bc0*/  EXIT ;  /* 0x000000000000794d */ /* 0x000fea0003800000 */
.L_x_3520:
        /* <DEDUP_REMOVED lines=17> */
.L_x_3527:
[----:B------:R-:W-:-:S04]  /*7ce0*/  LOP3.LUT R0, R7, 0x80000000, RZ, 0xc0, !PT ;  /* 0x8000000007007812 */ /* 0x000fc800078ec0ff */
[----:B------:R-:W-:-:S04]  /*7cf0*/  SHF.R.U32.HI R5, RZ, 0x18, R0 ;  /* 0x00000018ff057819 */ /* 0x000fc80000011600 */
[----:B------:R-:W-:-:S04]  /*7d00*/  LOP3.LUT R4, R4, R5, RZ, 0xfc, !PT ;  /* 0x0000000504047212 */ /* 0x000fc800078efcff */
[----:B------:R-:W-:-:S07]  /*7d10*/  PRMT R0, R4, 0x7610, R0 ;  /* 0x0000761004007816 */ /* 0x000fce0000000000 */
.L_x_3526:
[----:B------:R-:W-:Y:S05]  /*7d20*/  BSYNC B0 ;  /* 0x0000000000007941 */ /* 0x000fea0003800000 */
.L_x_3525:
[----:B------:R-:W-:Y:S01]  /*7d30*/  STG.E.U8 desc[UR36][R2.64], R0 ;  /* 0x0000000002007986 */ /* 0x000fe2000c101124 */
[----:B------:R-:W-:Y:S05]  /*7d40*/  EXIT ;  /* 0x000000000000794d */ /* 0x000fea0003800000 */
.L_x_3519:
        /* <DEDUP_REMOVED lines=22> */
.L_x_3502:
        /* <DEDUP_REMOVED lines=16> */
.L_x_3530:
[----:B------:R-:W-:Y:S05]  /*7fb0*/  EXIT ;  /* 0x000000000000794d */ /* 0x000fea0003800000 */
.L_x_3529:
[----:B------:R-:W-:-:S04]  /*7fc0*/  LOP3.LUT R18, R18, 0xffff, RZ, 0xc0, !PT ;  /* 0x0000ffff12127812 */ /* 0x000fc800078ec0ff */
[----:B------:R-:W-:-:S05]  /*7fd0*/  PRMT R18, R18, 0x8880, RZ ;  /* 0x0000888012127816 */ /* 0x000fca00000000ff */
[----:B------:R-:W-:-:S05]  /*7fe0*/  IMAD.MOV.U32 R4, RZ, RZ, R18 ;  /* 0x000000ffff047224 */ /* 0x000fca00078e0012 */
[----:B------:R-:W-:-:S05]  /*7ff0*/  SHF.R.S32.HI R5, RZ, 0x1f, R4 ;  /* 0x0000001fff057819 */ /* 0x000fca0000011404 */
[----:B------:R-:W-:Y:S01]  /*8000*/  STG.E.64 desc[UR36][R2.64], R4 ;  /* 0x0000000402007986 */ /* 0x000fe2000c101b24 */
[----:B------:R-:W-:Y:S05]  /*8010*/  EXIT ;  /* 0x000000000000794d */ /* 0x000fea0003800000 */
.L_x_3528:
[----:B------:R-:W-:-:S04]  /*8020*/  LOP3.LUT R18, R18, 0xffff, RZ, 0xc0, !PT ;  /* 0x0000ffff12127812 */ /* 0x000fc800078ec0ff */
[----:B------:R-:W-:-:S05]  /*8030*/  PRMT R5, R18, 0x8880, RZ ;  /* 0x0000888012057816 */ /* 0x000fca00000000ff */
[----:B------:R-:W-:Y:S01]  /*8040*/  STG.E desc[UR36][R2.64], R5 ;  /* 0x0000000502007986 */ /* 0x000fe2000c101924 */
[----:B------:R-:W-:Y:S05]  /*8050*/  EXIT ;  /* 0x000000000000794d */ /* 0x000fea0003800000 */
.L_x_3531:
        /* <DEDUP_REMOVED lines=10> */
.L_x_32044:


//--------------------- .text._ZN2at6native18elementwise_kernelILi128ELi4EZNS0_22gpu_kernel_impl_nocastINS0_13BUnaryFunctorIbbbZZZNS0_21heaviside_kernel_cudaERNS_18TensorIteratorBaseEENKUlvE_clEvENKUlvE7_clEvEUlbbE_EEEEvS5_RKT_EUliE_EEviT1_ --------------------------
	.section	.text._ZN2at6native18elementwise_kernelILi128ELi4EZNS0_22gpu_kernel_impl_nocastINS0_13BUnaryFunctorIbbbZZZNS0_21heaviside_kernel_cudaERNS_18TensorIteratorBaseEENKUlvE_clEvENKUlvE7_clEvEUlbbE_EEEEvS5_RKT_EUliE_EEviT1_,"ax",@progbits
	.align	128
        .global         _ZN2at6native18elementwise_kernelILi128ELi4EZNS0_22gpu_kernel_impl_nocastINS0_13BUnaryFunctorIbbbZZZNS0_21heaviside_kernel_cudaERNS_18TensorIteratorBaseEENKUlvE_clEvENKUlvE7_clEvEUlbbE_EEEEvS5_RKT_EUliE_EEviT1_
        .type           _ZN2at6native18elementwise_kernelILi128ELi4EZNS0_22gpu_kernel_impl_nocastINS0_13BUnaryFunctorIbbbZZZNS0_21heaviside_kernel_cudaERNS_18TensorIteratorBaseEENKUlvE_clEvENKUlvE7_clEvEUlbbE_EEEEvS5_RKT_EUliE_EEviT1_,@function
        .size           _ZN2at6native18elementwise_kernelILi128ELi4EZNS0_22gpu_kernel_impl_nocastINS0_13BUnaryFunctorIbbbZZZNS0_21heaviside_kernel_cudaERNS_18TensorIteratorBaseEENKUlvE_clEvENKUlvE7_clEvEUlbbE_EEEEvS5_RKT_EUliE_EEviT1_,(.L_x_32045 - _ZN2at6native18elementwise_kernelILi128ELi4EZNS0_22gpu_kernel_impl_nocastINS0_13BUnaryFunctorIbbbZZZNS0_21heaviside_kernel_cudaERNS_18TensorIteratorBaseEENKUlvE_clEvENKUlvE7_clEvEUlbbE_EEEEvS5_RKT_EUliE_EEviT1_)
        .other          _ZN2at6native18elementwise_kernelILi128ELi4EZNS0_22gpu_kernel_impl_nocastINS0_13BUnaryFunctorIbbbZZZNS0_21heaviside_kernel_cudaERNS_18TensorIteratorBaseEENKUlvE_clEvENKUlvE7_clEvEUlbbE_EEEEvS5_RKT_EUliE_EEviT1_,@"STO_CUDA_ENTRY STV_DEFAULT"
_ZN2at6native18elementwise_kernelILi128ELi4EZNS0_22gpu_kernel_impl_nocastINS0_13BUnaryFunctorIbbbZZZNS0_21heaviside_kernel_cudaERNS_18TensorIteratorBaseEENKUlvE_clEvENKUlvE7_clEvEUlbbE_EEEEvS5_RKT_EUliE_EEviT1_:
.text._ZN2at6native18elementwise_kernelILi128ELi4EZNS0_22gpu_kernel_impl_nocastINS0_13BUnaryFunctorIbbbZZZNS0_21heaviside_kernel_cudaERNS_18TensorIteratorBaseEENKUlvE_clEvENKUlvE7_clEvEUlbbE_EEEEvS5_RKT_EUliE_EEviT1_:
[----:B------:R-:W-:Y:S01]  /*0000*/  LDC R1, c[0x0][0x28] ;  /* 0x00000a00ff017b82 */ /* 0x000fe20000000800 */
[----:B------:R-:W0:Y:S01]  /*0010*/  S2R R3, SR_CTAID.X ;  /* 0x0000000000037919 */ /* 0x000e220000002500 */
[----:B------:R-:W-:Y:S01]  /*0020*/  ULDC UR6, c[0x0][0x210] ;  /* 0x0000840000067ab9 */ /* 0x000fe20000000800 */
[----:B------:R-:W-:Y:S01]  /*0030*/  ULDC.U8 UR4, c[0x0][0x421] ;  /* 0x0001084000047ab9 */ /* 0x000fe20000000000 */
[----:B------:R-:W-:Y:S01]  /*0040*/  BSSY B0, `(.L_x_3532) ;  /* 0x0000142000007945 */ /* 0x000fe20003800000 */
[----:B------:R-:W0:Y:S02]  /*0050*/  S2R R0, SR_TID.X ;  /* 0x0000000000007919 */ /* 0x000e240000002100 */
[----:B0-----:R-:W-:Y:S02]  /*0060*/  LEA R3, R3, R0, 0x9 ;  /* 0x0000000003037211 */ /* 0x001fe400078e48ff */
[----:B------:R-:W-:Y:S01]  /*0070*/  MOV R0, UR4 ;  /* 0x0000000400007c02 */ /* 0x000fe20008000f00 */
[----:B------:R-:W-:Y:S01]  /*0080*/  ULDC.64 UR4, c[0x0][0x208] ;  /* 0x0000820000047ab9 */ /* 0x000fe20000000a00 */
        /* <DEDUP_REMOVED lines=300> */
[----:B------:R-:W-:-:S05]  /*1350*/  @P0 SHF.R.U32.HI R4, RZ, R13, R4 ;  /* 0x0000000dff040219 */ /* 0x000fca0000011604 */
[----:B------:R-:W-:-:S04]  /*1360*/  @P0 IMAD.MOV R10, RZ, RZ, -R4 ;  /* 0x000000ffff0a0224 */ /* 0x000fc800078e0a04 */
[----:B-1----:R-:W-:-:S04]  /*1370*/  @P0 IMAD R10, R10, R15, R11 ;  /* 0x0000000f0a0a0224 */ /* 0x002fc800078e020b */
[C---:B--2---:R-:W-:Y:S02]  /*1380*/  @P0 IMAD R5, R10.reuse, R8, R5 ;  /* 0x000000080a050224 */ /* 0x044fe400078e0205 */
[----:B------:R-:W-:-:S07]  /*1390*/  @P0 IMAD R2, R10, R9, R2 ;  /* 0x000000090a020224 */ /* 0x000fce00078e0202 */
.L_x_3534:
[----:B------:R-:W-:Y:S02]  /*13a0*/  ULDC.64 UR8, c[0x0][0x418] ;  /* 0x0001060000087ab9 */ /* 0x000fe40000000a00 */
[----:B------:R-:W-:-:S04]  /*13b0*/  IADD3 R6, P0, R2, UR8, RZ ;  /* 0x0000000802067c10 */ /* 0x000fc8000ff1e0ff */
[----:B------:R-:W-:Y:S01]  /*13c0*/  IADD3.X R7, RZ, UR9, RZ, P0, !PT ;  /* 0x00000009ff077c10 */ /* 0x000fe200087fe4ff */
[----:B------:R-:W-:-:S04]  /*13d0*/  ULDC.64 UR8, c[0x0][0x410] ;  /* 0x0001040000087ab9 */ /* 0x000fc80000000a00 */
[----:B------:R-:W2:Y:S01]  /*13e0*/  LDG.E.U8 R6, desc[UR4][R6.64] ;  /* 0x0000000406067981 */ /* 0x000ea2000c1e1100 */
[----:B------:R-:W-:Y:S02]  /*13f0*/  IADD3 R4, P1, R5, UR8, RZ ;  /* 0x0000000805047c10 */ /* 0x000fe4000ff3e0ff */
[----:B------:R-:W-:Y:S02]  /*1400*/  IADD3 R3, R3, 0x80, RZ ;  /* 0x0000008003037810 */ /* 0x000fe40007ffe0ff */
[----:B------:R-:W-:Y:S02]  /*1410*/  IADD3.X R5, RZ, UR9, RZ, P1, !PT ;  /* 0x00000009ff057c10 */ /* 0x000fe40008ffe4ff */
[----:B--2---:R-:W-:-:S04]  /*1420*/  ISETP.NE.AND P0, PT, R6, RZ, PT ;  /* 0x000000ff0600720c */ /* 0x004fc80003f05270 */
[----:B------:R-:W-:-:S04]  /*1430*/  SEL R9, RZ, 0x1, !P0 ;  /* 0x00000001ff097807 */ /* 0x000fc80004000000 */
[----:B------:R-:W-:-:S05]  /*1440*/  SEL R9, R9, R0, P0 ;  /* 0x0000000009097207 */ /* 0x000fca0000000000 */
[----:B------:R0:W-:Y:S02]  /*1450*/  STG.E.U8 desc[UR4][R4.64], R9 ;  /* 0x0000000904007986 */ /* 0x0001e4000c101104 */
.L_x_3533:
[----:B------:R-:W-:Y:S05]  /*1460*/  BSYNC B0 ;  /* 0x0000000000007941 */ /* 0x000fea0003800000 */
.L_x_3532:
[----:B------:R-:W-:Y:S01]  /*1470*/  ISETP.GE.AND P0, PT, R3, UR6, PT ;  /* 0x0000000603007c0c */ /* 0x000fe2000bf06270 */
[----:B------:R-:W-:-:S12]  /*1480*/  BSSY B0, `(.L_x_3535) ;  /* 0x0000278000007945 */ /* 0x000fd80003800000 */
[----:B------:R-:W-:Y:S05]  /*1490*/  @P0 BRA `(.L_x_3536) ;  /* 0x0000002400d80947 */ /* 0x000fea0003800000 */
[----:B0-----:R-:W0:Y:S01]  /*14a0*/  LDC R4, c[0x0][0x218] ;  /* 0x00008600ff047b82 */ /* 0x001e220000000800 */
[----:B------:R-:W-:Y:S01]  /*14b0*/  HFMA2.MMA R5, -RZ, RZ, 0, 0 ;  /* 0x00000000ff057435 */ /* 0x000fe200000001ff */
[----:B------:R-:W-:Y:S02]  /*14c0*/  MOV R2, RZ ;  /* 0x000000ff00027202 */ /* 0x000fe40000000f00 */
        /* <DEDUP_REMOVED lines=299> */
.L_x_3537:
[----:B------:R-:W-:Y:S02]  /*2780*/  ULDC.64 UR8, c[0x0][0x418] ;  /* 0x0001060000087ab9 */ /* 0x000fe40000000a00 */
[----:B------:R-:W-:-:S04]  /*2790*/  IADD3 R6, P0, R2, UR8, RZ ;  /* 0x0000000802067c10 */ /* 0x000fc8000ff1e0ff */
[----:B------:R-:W-:Y:S01]  /*27a0*/  IADD3.X R7, RZ, UR9, RZ, P0, !PT ;  /* 0x00000009ff077c10 */ /* 0x000fe200087fe4ff */
[----:B------:R-:W-:-:S04]  /*27b0*/  ULDC.64 UR8, c[0x0][0x410] ;  /* 0x0001040000087ab9 */ /* 0x000fc80000000a00 */
[----:B------:R-:W2:Y:S01]  /*27c0*/  LDG.E.U8 R6, desc[UR4][R6.64] ;  /* 0x0000000406067981 */ /* 0x000ea2000c1e1100 */
[----:B------:R-:W-:Y:S01]  /*27d0*/  IADD3 R4, P1, R5, UR8, RZ ;  /* 0x0000000805047c10 */ /* 0x000fe2000ff3e0ff */
[----:B------:R-:W-:-:S03]  /*27e0*/  VIADD R3, R3, 0x80 ;  /* 0x0000008003037836 */ /* 0x000fc60000000000 */
[----:B------:R-:W-:Y:S02]  /*27f0*/  IADD3.X R5, RZ, UR9, RZ, P1, !PT ;  /* 0x00000009ff057c10 */ /* 0x000fe40008ffe4ff */
[----:B--2---:R-:W-:-:S04]  /*2800*/  ISETP.NE.AND P0, PT, R6, RZ, PT ;  /* 0x000000ff0600720c */ /* 0x004fc80003f05270 */
[----:B------:R-:W-:-:S04]  /*2810*/  SEL R9, RZ, 0x1, !P0 ;  /* 0x00000001ff097807 */ /* 0x000fc80004000000 */
[----:B------:R-:W-:Y:S02]  /*2820*/  SEL R9, R9, R0, P0 ;  /* 0x0000000009097207 */ /* 0x000fe40000000000 */
[----:B------:R-:W-:-:S03]  /*2830*/  ISETP.GE.AND P0, PT, R3, UR6, PT ;  /* 0x0000000603007c0c */ /* 0x000fc6000bf06270 */
[----:B------:R1:W-:Y:S10]  /*2840*/  STG.E.U8 desc[UR4][R4.64], R9 ;  /* 0x0000000904007986 */ /* 0x0003f4000c101104 */
[----:B------:R-:W-:Y:S05]  /*2850*/  @P0 BRA `(.L_x_3536) ;  /* 0x0000001000e80947 */ /* 0x000fea0003800000 */
[----:B-1----:R-:W0:Y:S01]  /*2860*/  LDC R4, c[0x0][0x218] ;  /* 0x00008600ff047b82 */ /* 0x002e220000000800 */
        /* <DEDUP_REMOVED lines=287> */
[----:B------:R-:W-:-:S03]  /*3a60*/  @P0 IMAD.MOV.U32 R10, RZ, RZ, RZ ;  /* 0x000000ffff0a0224 */ /* 0x000fc600078e00ff */
[----:B------:R-:W-:Y:S01]  /*3a70*/  IADD3 R6, -R11, RZ, RZ ;  /* 0x000000ff0b067210 */ /* 0x000fe20007ffe1ff */
[----:B------:R-:W1:Y:S04]  /*3a80*/  @P0 LDC R15, c[0x0][0x33c] ;  /* 0x0000cf00ff0f0b82 */ /* 0x000e680000000800 */
[----:B------:R-:W-:Y:S01]  /*3a90*/  IMAD R6, R6, UR8, R7 ;  /* 0x0000000806067c24 */ /* 0x000fe2000f8e0207 */
[----:B------:R-:W-:-:S03]  /*3aa0*/  ULDC.64 UR8, c[0x0][0x400] ;  /* 0x0001000000087ab9 */ /* 0x000fc60000000a00 */
        /* <DEDUP_REMOVED lines=9> */
.L_x_3538:
        /* <DEDUP_REMOVED lines=12> */
.L_x_3536:
[----:B------:R-:W-:Y:S05]  /*3c00*/  BSYNC B0 ;  /* 0x0000000000007941 */ /* 0x000fea0003800000 */
.L_x_3535:
        /* <DEDUP_REMOVED lines=290> */
[----:B------:R-:W-:Y:S01]  /*4e30*/  ULDC.64 UR6, c[0x0][0x400] ;  /* 0x0001000000067ab9 */ /* 0x000fe20000000a00 */
[----:B------:R-:W-:Y:S02]  /*4e40*/  @P0 MOV R10, RZ ;  /* 0x000000ff000a0202 */ /* 0x000fe40000000f00 */
        /* <DEDUP_REMOVED lines=12> */
.L_x_3539:
[----:B------:R-:W-:Y:S02]  /*4f10*/  ULDC.64 UR6, c[0x0][0x418] ;  /* 0x0001060000067ab9 */ /* 0x000fe40000000a00 */
[----:B------:R-:W-:-:S04]  /*4f20*/  IADD3 R2, P0, R2, UR6, RZ ;  /* 0x0000000602027c10 */ /* 0x000fc8000ff1e0ff */
[----:B------:R-:W-:Y:S01]  /*4f30*/  IADD3.X R3, RZ, UR7, RZ, P0, !PT ;  /* 0x00000007ff037c10 */ /* 0x000fe200087fe4ff */
[----:B------:R-:W-:-:S04]  /*4f40*/  ULDC.64 UR6, c[0x0][0x410] ;  /* 0x0001040000067ab9 */ /* 0x000fc80000000a00 */
[----:B------:R-:W2:Y:S01]  /*4f50*/  LDG.E.U8 R2, desc[UR4][R2.64] ;  /* 0x0000000402027981 */ /* 0x000ea2000c1e1100 */
[----:B------:R-:W-:-:S04]  /*4f60*/  IADD3 R4, P1, R5, UR6, RZ ;  /* 0x0000000605047c10 */ /* 0x000fc8000ff3e0ff */
[----:B------:R-:W-:Y:S02]  /*4f70*/  IADD3.X R5, RZ, UR7, RZ, P1, !PT ;  /* 0x00000007ff057c10 */ /* 0x000fe40008ffe4ff */
[----:B--2---:R-:W-:-:S13]  /*4f80*/  ISETP.NE.AND P0, PT, R2, RZ, PT ;  /* 0x000000ff0200720c */ /* 0x004fda0003f05270 */
[----:B------:R-:W-:-:S05]  /*4f90*/  @P0 SEL R0, RZ, 0x1, !P0 ;  /* 0x00000001ff000807 */ /* 0x000fca0004000000 */
[----:B------:R-:W-:Y:S01]  /*4fa0*/  STG.E.U8 desc[UR4][R4.64], R0 ;  /* 0x0000000004007986 */ /* 0x000fe2000c101104 */
[----:B------:R-:W-:Y:S05]  /*4fb0*/  EXIT ;  /* 0x000000000000794d */ /* 0x000fea0003800000 */
.L_x_3540:
        /* <DEDUP_REMOVED lines=12> */
.L_x_32045:


//--------------------- .text._ZN2at6native27unrolled_elementwise_kernelINS0_13BUnaryFunctorIbbbZZZNS0_21heaviside_kernel_cudaERNS_18TensorIteratorBaseEENKUlvE_clEvENKUlvE7_clEvEUlbbE_EESt5arrayIPcLm2EELi4E23TrivialOffsetCalculatorILi1EjESD_NS0_6memory15LoadWithoutCastENSE_16StoreWithoutCastEEEviT_T0_T2_T3_T4_T5_ --------------------------
	.section	.text._ZN2at6native27unrolled_elementwise_kernelINS0_13BUnaryFunctorIbbbZZZNS0_21heaviside_kernel_cudaERNS_18TensorIteratorBaseEENKUlvE_clEvENKUlvE7_clEvEUlbbE_EESt5arrayIPcLm2EELi4E23TrivialOffsetCalculatorILi1EjESD_NS0_6memory15LoadWithoutCastENSE_16StoreWithoutCastEEEviT_T0_T2_T3_T4_T5_,"ax",@progbits
	.align	128
        .global         _ZN2at6native27unrolled_elementwise_kernelINS0_13BUnaryFunctorIbbbZZZNS0_21heaviside_kernel_cudaERNS_18TensorIteratorBaseEENKUlvE_clEvENKUlvE7_clEvEUlbbE_EESt5arrayIPcLm2EELi4E23TrivialOffsetCalculatorILi1EjESD_NS0_6memory15LoadWithoutCastENSE_16StoreWithoutCastEEEviT_T0_T2_T3_T4_T5_
        .type           _ZN2at6native27unrolled_elementwise_kernelINS0_13BUnaryFunctorIbbbZZZNS0_21heaviside_kernel_cudaERNS_18TensorIteratorBaseEENKUlvE_clEvENKUlvE7_clEvEUlbbE_EESt5arrayIPcLm2EELi4E23TrivialOffsetCalculatorILi1EjESD_NS0_6memory15LoadWithoutCastENSE_16StoreWithoutCastEEEviT_T0_T2_T3_T4_T5_,@function
        .size           _ZN2at6native27unrolled_elementwise_kernelINS0_13BUnaryFunctorIbbbZZZNS0_21heaviside_kernel_cudaERNS_18TensorIteratorBaseEENKUlvE_clEvENKUlvE7_clEvEUlbbE_EESt5arrayIPcLm2EELi4E23TrivialOffsetCalculatorILi1EjESD_NS0_6memory15LoadWithoutCastENSE_16StoreWithoutCastEEEviT_T0_T2_T3_T4_T5_,(.L_x_32046 - _ZN2at6native27unrolled_elementwise_kernelINS0_13BUnaryFunctorIbbbZZZNS0_21heaviside_kernel_cudaERNS_18TensorIteratorBaseEENKUlvE_clEvENKUlvE7_clEvEUlbbE_EESt5arrayIPcLm2EELi4E23TrivialOffsetCalculatorILi1EjESD_NS0_6memory15LoadWithoutCastENSE_16StoreWithoutCastEEEviT_T0_T2_T3_T4_T5_)
        .other          _ZN2at6native27unrolled_elementwise_kernelINS0_13BUnaryFunctorIbbbZZZNS0_21heaviside_kernel_cudaERNS_18TensorIteratorBaseEENKUlvE_clEvENKUlvE7_clEvEUlbbE_EESt5arrayIPcLm2EELi4E23TrivialOffsetCalculatorILi1EjESD_NS0_6memory15LoadWithoutCastENSE_16StoreWithoutCastEEEviT_T0_T2_T3_T4_T5_,@"STO_CUDA_ENTRY STV_DEFAULT"
_ZN2at6native27unrolled_elementwise_kernelINS0_13BUnaryFunctorIbbbZZZNS0_21heaviside_kernel_cudaERNS_18TensorIteratorBaseEENKUlvE_clEvENKUlvE7_clEvEUlbbE_EESt5arrayIPcLm2EELi4E23TrivialOffsetCalculatorILi1EjESD_NS0_6memory15LoadWithoutCastENSE_16StoreWithoutCastEEEviT_T0_T2_T3_T4_T5_:
.text._ZN2at6native27unrolled_elementwise_kernelINS0_13BUnaryFunctorIbbbZZZNS0_21heaviside_kernel_cudaERNS_18TensorIteratorBaseEENKUlvE_clEvENKUlvE7_clEvEUlbbE_EESt5arrayIPcLm2EELi4E23TrivialOffsetCalculatorILi1EjESD_NS0_6memory15LoadWithoutCastENSE_16StoreWithoutCastEEEviT_T0_T2_T3_T4_T5_:
        /* <DEDUP_REMOVED lines=14> */
[----:B------:R-:W-:Y:S01]  /*00e0*/  @!P2 VIADD R17, R17, 0x80 ;  /* 0x000000801111a836 */ /* 0x000fe20000000000 */
[----:B0-----:R-:W-:-:S04]  /*00f0*/  @!P1 IADD3 R10, P4, R11, R12, RZ ;  /* 0x0000000c0b0a9210 */ /* 0x001fc80007f9e0ff */
[----:B------:R-:W-:Y:S01]  /*0100*/  ISETP.GE.AND P3, PT, R17, R2, PT ;  /* 0x000000021100720c */ /* 0x000fe20003f66270 */
[----:B------:R-:W-:-:S05]  /*0110*/  @!P1 IMAD.X R11, RZ, RZ, R13, P4 ;  /* 0x000000ffff0b9224 */ /* 0x000fca00020e060d */
[----:B------:R0:W2:Y:S07]  /*0120*/  @!P1 LDG.E.U8 R10, desc[UR4][R10.64] ;  /* 0x000000040a0a9981 */ /* 0x0000ae000c1e1100 */
[----:B------:R-:W3:Y:S01]  /*0130*/  @!P3 LDC.64 R8, c[0x0][0x220] ;  /* 0x00008800ff08bb82 */ /* 0x000ee20000000a00 */
[----:B------:R-:W-:Y:S02]  /*0140*/  @!P3 IMAD R19, R0, 0x200, R17 ;  /* 0x000002000013b824 */ /* 0x000fe400078e0211 */
[----:B------:R-:W-:Y:S01]  /*0150*/  @!P3 VIADD R17, R17, 0x80 ;  /* 0x000000801111b836 */ /* 0x000fe20000000000 */
[----:B-1----:R-:W-:-:S04]  /*0160*/  @!P2 IADD3 R12, P4, R15, R6, RZ ;  /* 0x000000060f0ca210 */ /* 0x002fc80007f9e0ff */
[----:B------:R-:W-:Y:S01]  /*0170*/  ISETP.GE.AND P0, PT, R17, R2, PT ;  /* 0x000000021100720c */ /* 0x000fe20003f06270 */
[----:B------:R-:W-:-:S05]  /*0180*/  @!P2 IMAD.X R13, RZ, RZ, R7, P4 ;  /* 0x000000ffff0da224 */ /* 0x000fca00020e0607 */
[----:B------:R1:W4:Y:S07]  /*0190*/  @!P2 LDG.E.U8 R12, desc[UR4][R12.64] ;  /* 0x000000040c0ca981 */ /* 0x00032e000c1e1100 */
[----:B------:R-:W5:Y:S01]  /*01a0*/  @!P0 LDC.64 R4, c[0x0][0x220] ;  /* 0x00008800ff048b82 */ /* 0x000f620000000a00 */
[----:B---3--:R-:W-:-:S05]  /*01b0*/  @!P3 IADD3 R14, P5, R19, R8, RZ ;  /* 0x00000008130eb210 */ /* 0x008fca0007fbe0ff */
[----:B------:R-:W-:-:S05]  /*01c0*/  @!P3 IMAD.X R15, RZ, RZ, R9, P5 ;  /* 0x000000ffff0fb224 */ /* 0x000fca00028e0609 */
[----:B------:R-:W3:Y:S01]  /*01d0*/  @!P3 LDG.E.U8 R14, desc[UR4][R14.64] ;  /* 0x000000040e0eb981 */ /* 0x000ee2000c1e1100 */
[----:B------:R-:W-:-:S05]  /*01e0*/  @!P0 IMAD R9, R0, 0x200, R17 ;  /* 0x0000020000098824 */ /* 0x000fca00078e0211 */
[----:B-----5:R-:W-:-:S05]  /*01f0*/  @!P0 IADD3 R8, P4, R9, R4, RZ ;  /* 0x0000000409088210 */ /* 0x020fca0007f9e0ff */
[----:B------:R-:W-:Y:S02]  /*0200*/  @!P0 IMAD.X R9, RZ, RZ, R5, P4 ;  /* 0x000000ffff098224 */ /* 0x000fe400020e0605 */
[----:B------:R-:W5:Y:S03]  /*0210*/  @!P1 LDC.64 R4, c[0x0][0x218] ;  /* 0x00008600ff049b82 */ /* 0x000f660000000a00 */
[----:B------:R1:W3:Y:S05]  /*0220*/  @!P0 LDG.E.U8 R8, desc[UR4][R8.64] ;  /* 0x0000000408088981 */ /* 0x0002ea000c1e1100 */
[----:B------:R-:W3:Y:S01]  /*0230*/  LDC.U8 R6, c[0x0][0x215] ;  /* 0x00008540ff067b82 */ /* 0x000ee20000000000 */
[----:B0-----:R-:W-:Y:S01]  /*0240*/  PRMT R11, RZ, 0x7610, R11 ;  /* 0x00007610ff0b7816 */ /* 0x001fe2000000000b */
[----:B------:R-:W-:Y:S01]  /*0250*/  IMAD.MOV.U32 R7, RZ, RZ, R3 ;  /* 0x000000ffff077224 */ /* 0x000fe200078e0003 */
[----:B-1----:R-:W-:-:S02]  /*0260*/  PRMT R13, RZ, 0x7610, R13 ;  /* 0x00007610ff0d7816 */ /* 0x002fc4000000000d */
[----:B------:R-:W-:Y:S01]  /*0270*/  PRMT R9, RZ, 0x7610, R9 ;  /* 0x00007610ff097816 */ /* 0x000fe20000000009 */
[----:B------:R-:W-:Y:S01]  /*0280*/  BSSY B0, `(.L_x_3541) ;  /* 0x0000026000007945 */ /* 0x000fe20003800000 */
[----:B--2---:R-:W-:Y:S01]  /*0290*/  @!P1 ISETP.NE.AND P4, PT, R10, RZ, PT ;  /* 0x000000ff0a00920c */ /* 0x004fe20003f85270 */
[----:B------:R-:W-:-:S03]  /*02a0*/  VIADD R10, R3, 0x80 ;  /* 0x00000080030a7836 */ /* 0x000fc60000000000 */
[----:B------:R-:W-:Y:S01]  /*02b0*/  @!P1 SEL R11, RZ, 0x1, !P4 ;  /* 0x00000001ff0b9807 */ /* 0x000fe20006000000 */
[----:B------:R-:W-:Y:S02]  /*02c0*/  @!P1 IMAD R3, R0, 0x200, R3 ;  /* 0x0000020000039824 */ /* 0x000fe400078e0203 */
[----:B------:R-:W-:Y:S01]  /*02d0*/  @!P1 IMAD.MOV.U32 R7, RZ, RZ, R10 ;  /* 0x000000ffff079224 */ /* 0x000fe200078e000a */
[----:B------:R-:W-:Y:S02]  /*02e0*/  PRMT R10, R11, 0x9910, RZ ;  /* 0x000099100b0a7816 */ /* 0x000fe400000000ff */
[----:B----4-:R-:W-:-:S04]  /*02f0*/  @!P2 ISETP.NE.AND P4, PT, R12, RZ, PT ;  /* 0x000000ff0c00a20c */ /* 0x010fc80003f85270 */
[----:B------:R-:W-:Y:S02]  /*0300*/  @!P2 SEL R9, RZ, 0x1, !P4 ;  /* 0x00000001ff09a807 */ /* 0x000fe40006000000 */
[----:B-----5:R-:W-:Y:S02]  /*0310*/  @!P1 IADD3 R4, P2, R3, R4, RZ ;  /* 0x0000000403049210 */ /* 0x020fe40007f5e0ff */
[----:B---3--:R-:W-:-:S04]  /*0320*/  @!P3 ISETP.NE.AND P5, PT, R14, RZ, PT ;  /* 0x000000ff0e00b20c */ /* 0x008fc80003fa5270 */
[----:B------:R-:W-:Y:S02]  /*0330*/  @!P3 SEL R13, RZ, 0x1, !P5 ;  /* 0x00000001ff0db807 */ /* 0x000fe40006800000 */
[----:B------:R-:W-:Y:S01]  /*0340*/  ISETP.NE.AND P3, PT, R10, RZ, PT ;  /* 0x000000ff0a00720c */ /* 0x000fe20003f65270 */
[----:B------:R-:W-:-:S03]  /*0350*/  @!P1 IMAD.X R5, RZ, RZ, R5, P2 ;  /* 0x000000ffff059224 */ /* 0x000fc600010e0605 */
[----:B------:R-:W-:-:S05]  /*0360*/  SEL R15, R6, R11, !P3 ;  /* 0x0000000b060f7207 */ /* 0x000fca0005800000 */
[----:B------:R0:W-:Y:S01]  /*0370*/  @!P1 STG.E.U8 desc[UR4][R4.64], R15 ;  /* 0x0000000f04009986 */ /* 0x0001e2000c101104 */
[----:B------:R-:W-:Y:S02]  /*0380*/  ISETP.GE.AND P2, PT, R7, R2, PT ;  /* 0x000000020700720c */ /* 0x000fe40003f46270 */
[----:B------:R-:W-:Y:S02]  /*0390*/  PRMT R3, R9, 0x9910, RZ ;  /* 0x0000991009037816 */ /* 0x000fe400000000ff */
[----:B------:R-:W-:Y:S02]  /*03a0*/  PRMT R10, R13, 0x9910, RZ ;  /* 0x000099100d0a7816 */ /* 0x000fe400000000ff */
[----:B------:R-:W-:Y:S02]  /*03b0*/  ISETP.NE.AND P4, PT, R3, RZ, PT ;  /* 0x000000ff0300720c */ /* 0x000fe40003f85270 */
[----:B------:R-:W-:Y:S02]  /*03c0*/  ISETP.NE.AND P5, PT, R10, RZ, PT ;  /* 0x000000ff0a00720c */ /* 0x000fe40003fa5270 */
[----:B------:R-:W-:-:S02]  /*03d0*/  @!P0 ISETP.NE.AND P3, PT, R8, RZ, PT ;  /* 0x000000ff0800820c */ /* 0x000fc40003f65270 */
[----:B------:R-:W-:Y:S02]  /*03e0*/  PRMT R11, RZ, 0x7610, R11 ;  /* 0x00007610ff0b7816 */ /* 0x000fe4000000000b */
[C---:B------:R-:W-:Y:S02]  /*03f0*/  SEL R3, R6.reuse, R9, !P4 ;  /* 0x0000000906037207 */ /* 0x040fe40006000000 */
[----:B------:R-:W-:Y:S01]  /*0400*/  SEL R13, R6, R13, !P5 ;  /* 0x0000000d060d7207 */ /* 0x000fe20006800000 */
[----:B0-----:R-:W-:Y:S06]  /*0410*/  @P2 BRA `(.L_x_3542) ;  /* 0x0000000000302947 */ /* 0x001fec0003800000 */
        /* <DEDUP_REMOVED lines=12> */
.L_x_3542:
[----:B------:R-:W-:Y:S05]  /*04e0*/  BSYNC B0 ;  /* 0x0000000000007941 */ /* 0x000fea0003800000 */
.L_x_3541:
[----:B------:R-:W-:Y:S02]  /*04f0*/  ISETP.GE.AND P1, PT, R7, R2, PT ;  /* 0x000000020700720c */ /* 0x000fe40003f26270 */
[----:B------:R-:W-:-:S04]  /*0500*/  @!P0 SEL R11, RZ, 0x1, !P3 ;  /* 0x00000001ff0b8807 */ /* 0x000fc80005800000 */
[----:B0-----:R-:W-:-:S07]  /*0510*/  PRMT R3, R11, 0x9910, RZ ;  /* 0x000099100b037816 */ /* 0x001fce00000000ff */
[----:B------:R-:W-:Y:S05]  /*0520*/  @P1 EXIT ;  /* 0x000000000000194d */ /* 0x000fea0003800000 */
[----:B------:R-:W-:Y:S01]  /*0530*/  IMAD R0, R0, 0x200, R7 ;  /* 0x0000020000007824 */ /* 0x000fe200078e0207 */
[----:B------:R-:W-:Y:S01]  /*0540*/  ULDC.64 UR6, c[0x0][0x218] ;  /* 0x0000860000067ab9 */ /* 0x000fe20000000a00 */
[----:B------:R-:W-:-:S03]  /*0550*/  ISETP.NE.AND P0, PT, R3, RZ, PT ;  /* 0x000000ff0300720c */ /* 0x000fc60003f05270 */
[----:B------:R-:W-:Y:S02]  /*0560*/  IADD3 R2, P1, R0, UR6, RZ ;  /* 0x0000000600027c10 */ /* 0x000fe4000ff3e0ff */
[----:B------:R-:W-:-:S03]  /*0570*/  SEL R11, R6, R11, !P0 ;  /* 0x0000000b060b7207 */ /* 0x000fc60004000000 */
[----:B------:R-:W-:-:S05]  /*0580*/  IMAD.X R3, RZ, RZ, UR7, P1 ;  /* 0x00000007ff037e24 */ /* 0x000fca00088e06ff */
[----:B------:R-:W-:Y:S01]  /*0590*/  STG.E.U8 desc[UR4][R2.64], R11 ;  /* 0x0000000b02007986 */ /* 0x000fe2000c101104 */
[----:B------:R-:W-:Y:S05]  /*05a0*/  EXIT ;  /* 0x000000000000794d */ /* 0x000fea0003800000 */
.L_x_3543:
        /* <DEDUP_REMOVED lines=13> */
.L_x_32046:


//--------------------- .text._ZN2at6native29vectorized_elementwise_kernelILi2ENS0_13BUnaryFunctorIbbbZZZNS0_21heaviside_kernel_cudaERNS_18TensorIteratorBaseEENKUlvE_clEvENKUlvE7_clEvEUlbbE_EESt5arrayIPcLm2EEEEviT0_T1_ --------------------------
	.section	.text._ZN2at6native29vectorized_elementwise_kernelILi2ENS0_13BUnaryFunctorIbbbZZZNS0_21heaviside_kernel_cudaERNS_18TensorIteratorBaseEENKUlvE_clEvENKUlvE7_clEvEUlbbE_EESt5arrayIPcLm2EEEEviT0_T1_,"ax",@progbits
	.align	128
        .global         _ZN2at6native29vectorized_elementwise_kernelILi2ENS0_13BUnaryFunctorIbbbZZZNS0_21heaviside_kernel_cudaERNS_18TensorIteratorBaseEENKUlvE_clEvENKUlvE7_clEvEUlbbE_EESt5arrayIPcLm2EEEEviT0_T1_
        .type           _ZN2at6native29vectorized_elementwise_kernelILi2ENS0_13BUnaryFunctorIbbbZZZNS0_21heaviside_kernel_cudaERNS_18TensorIteratorBaseEENKUlvE_clEvENKUlvE7_clEvEUlbbE_EESt5arrayIPcLm2EEEEviT0_T1_,@function
        .size           _ZN2at6native29vectorized_elementwise_kernelILi2ENS0_13BUnaryFunctorIbbbZZZNS0_21heaviside_kernel_cudaERNS_18TensorIteratorBaseEENKUlvE_clEvENKUlvE7_clEvEUlbbE_EESt5arrayIPcLm2EEEEviT0_T1_,(.L_x_32047 - _ZN2at6native29vectorized_elementwise_kernelILi2ENS0_13BUnaryFunctorIbbbZZZNS0_21heaviside_kernel_cudaERNS_18TensorIteratorBaseEENKUlvE_clEvENKUlvE7_clEvEUlbbE_EESt5arrayIPcLm2EEEEviT0_T1_)
        .other          _ZN2at6native29vectorized_elementwise_kernelILi2ENS0_13BUnaryFunctorIbbbZZZNS0_21heaviside_kernel_cudaERNS_18TensorIteratorBaseEENKUlvE_clEvENKUlvE7_clEvEUlbbE_EESt5arrayIPcLm2EEEEviT0_T1_,@"STO_CUDA_ENTRY STV_DEFAULT"
_ZN2at6native29vectorized_elementwise_kernelILi2ENS0_13BUnaryFunctorIbbbZZZNS0_21heaviside_kernel_cudaERNS_18TensorIteratorBaseEENKUlvE_clEvENKUlvE7_clEvEUlbbE_EESt5arrayIPcLm2EEEEviT0_T1_:
.text._ZN2at6native29vectorized_elementwise_kernelILi2ENS0_13BUnaryFunctorIbbbZZZNS0_21heaviside_kernel_cudaERNS_18TensorIteratorBaseEENKUlvE_clEvENKUlvE7_clEvEUlbbE_EESt5arrayIPcLm2EEEEviT0_T1_:
[----:B------:R-:W-:Y:S08]  /*0000*/  LDC R1, c[0x0][0x28] ;  /* 0x00000a00ff017b82 */ /* 0x000ff00000000800 */
[----:B------:R-:W0:Y:S01]  /*0010*/  S2UR UR4, SR_CTAID.X ;  /* 0x00000000000479c3 */ /* 0x000e220000002500 */
[----:B------:R-:W-:-:S07]  /*0020*/  ULDC.64 UR8, c[0x0][0x208] ;  /* 0x0000820000087ab9 */ /* 0x000fce0000000a00 */
[----:B------:R-:W1:Y:S08]  /*0030*/  LDC R0, c[0x0][0x210] ;  /* 0x00008400ff007b82 */ /* 0x000e700000000800 */
[----:B------:R-:W2:Y:S01]  /*0040*/  LDC.U8 R14, c[0x0][0x215] ;  /* 0x00008540ff0e7b82 */ /* 0x000ea20000000000 */
[----:B0-----:R-:W-:-:S06]  /*0050*/  USHF.L.U32 UR4, UR4, 0xa, URZ ;  /* 0x0000000a04047899 */ /* 0x001fcc000800063f */
[----:B-1----:R-:W-:-:S05]  /*0060*/  VIADD R0, R0, -UR4 ;  /* 0x8000000400007c36 */ /* 0x002fca0008000000 */
[----:B------:R-:W-:-:S13]  /*0070*/  ISETP.GE.U32.AND P0, PT, R0, 0x400, PT ;  /* 0x000004000000780c */ /* 0x000fda0003f06070 */
[----:B--2---:R-:W-:Y:S05]  /*0080*/  @!P0 BRA `(.L_x_3544) ;  /* 0x0000000000e88947 */ /* 0x004fea0003800000 */
[----:B------:R-:W0:Y:S01]  /*0090*/  S2R R11, SR_TID.X ;  /* 0x00000000000b7919 */ /* 0x000e220000002100 */
[----:B------:R-:W-:Y:S02]  /*00a0*/  ULDC.64 UR6, c[0x0][0x220] ;  /* 0x0000880000067ab9 */ /* 0x000fe40000000a00 */
[----:B------:R-:W-:-:S04]  /*00b0*/  UIADD3 UR5, UP0, UR4, UR6, URZ ;  /* 0x0000000604057290 */ /* 0x000fc8000ff1e03f */
[----:B------:R-:W-:Y:S02]  /*00c0*/  ULEA.HI.X.SX32 UR6, UR4, UR7, 0x1, UP0 ;  /* 0x0000000704067291 */ /* 0x000fe400080f0e3f */
[----:B------:R-:W-:-:S04]  /*00d0*/  IMAD.U32 R4, RZ, RZ, UR5 ;  /* 0x00000005ff047e24 */ /* 0x000fc8000f8e00ff */
[----:B------:R-:W-:Y:S01]  /*00e0*/  IMAD.U32 R5, RZ, RZ, UR6 ;  /* 0x00000006ff057e24 */ /* 0x000fe2000f8e00ff */
[----:B------:R-:W-:Y:S01]  /*00f0*/  ULDC.64 UR6, c[0x0][0x218] ;  /* 0x0000860000067ab9 */ /* 0x000fe20000000a00 */
[----:B0-----:R-:W-:-:S05]  /*0100*/  IMAD.WIDE.U32 R4, R11, 0x2, R4 ;  /* 0x000000020b047825 */ /* 0x001fca00078e0004 */
[----:B------:R-:W2:Y:S04]  /*0110*/  LDG.E.U16 R6, desc[UR8][R4.64] ;  /* 0x0000000804067981 */ /* 0x000ea8000c1e1500 */
[----:B------:R-:W3:Y:S04]  /*0120*/  LDG.E.U16 R8, desc[UR8][R4.64+0x200] ;  /* 0x0002000804087981 */ /* 0x000ee8000c1e1500 */
[----:B------:R-:W4:Y:S04]  /*0130*/  LDG.E.U16 R7, desc[UR8][R4.64+0x100] ;  /* 0x0001000804077981 */ /* 0x000f28000c1e1500 */
[----:B------:R3:W5:Y:S01]  /*0140*/  LDG.E.U16 R9, desc[UR8][R4.64+0x300] ;  /* 0x0003000804097981 */ /* 0x000762000c1e1500 */
[----:B------:R-:W-:-:S04]  /*0150*/  UIADD3 UR5, UP0, UR4, UR6, URZ ;  /* 0x0000000604057290 */ /* 0x000fc8000ff1e03f */
[----:B------:R-:W-:Y:S02]  /*0160*/  UIADD3.X UR6, URZ, UR7, URZ, UP0, !UPT ;  /* 0x000000073f067290 */ /* 0x000fe400087fe43f */
[----:B------:R-:W-:-:S04]  /*0170*/  IMAD.U32 R2, RZ, RZ, UR5 ;  /* 0x00000005ff027e24 */ /* 0x000fc8000f8e00ff */
[----:B------:R-:W-:Y:S02]  /*0180*/  IMAD.U32 R3, RZ, RZ, UR6 ;  /* 0x00000006ff037e24 */ /* 0x000fe4000f8e00ff */
[----:B------:R-:W-:Y:S01]  /*0190*/  IMAD.WIDE R2, R11, 0x2, R2 ;  /* 0x000000020b027825 */ /* 0x000fe200078e0202 */
[----:B--2---:R-:W-:-:S04]  /*01a0*/  PRMT R0, R6, 0x7770, RZ ;  /* 0x0000777006007816 */ /* 0x004fc800000000ff */
[----:B------:R-:W-:Y:S02]  /*01b0*/  ISETP.NE.AND P5, PT, R0, RZ, PT ;  /* 0x000000ff0000720c */ /* 0x000fe40003fa5270 */
[----:B------:R-:W-:Y:S02]  /*01c0*/  PRMT R0, R6, 0x7771, RZ ;  /* 0x0000777106007816 */ /* 0x000fe400000000ff */
[----:B---3--:R-:W-:Y:S02]  /*01d0*/  PRMT R5, R8, 0x7770, RZ ;  /* 0x0000777008057816 */ /* 0x008fe400000000ff */
[C---:B----4-:R-:W-:Y:S02]  /*01e0*/  PRMT R4, R7.reuse, 0x7771, RZ ;  /* 0x0000777107047816 */ /* 0x050fe400000000ff */
[----:B------:R-:W-:Y:S02]  /*01f0*/  ISETP.NE.AND P6, PT, R0, RZ, PT ;  /* 0x000000ff0000720c */ /* 0x000fe40003fc5270 */
[----:B------:R-:W-:-:S02]  /*0200*/  PRMT R6, R7, 0x7770, RZ ;  /* 0x0000777007067816 */ /* 0x000fc400000000ff */
[----:B------:R-:W-:Y:S02]  /*0210*/  ISETP.NE.AND P2, PT, R5, RZ, PT ;  /* 0x000000ff0500720c */ /* 0x000fe40003f45270 */
[----:B------:R-:W-:Y:S02]  /*0220*/  PRMT R0, R8, 0x7771, RZ ;  /* 0x0000777108007816 */ /* 0x000fe400000000ff */
[----:B------:R-:W-:Y:S02]  /*0230*/  ISETP.NE.AND P3, PT, R4, RZ, PT ;  /* 0x000000ff0400720c */ /* 0x000fe40003f65270 */
[----:B------:R-:W-:Y:S02]  /*0240*/  SEL R5, RZ, 0x1, !P6 ;  /* 0x00000001ff057807 */ /* 0x000fe40007000000 */
[----:B------:R-:W-:Y:S02]  /*0250*/  ISETP.NE.AND P4, PT, R6, RZ, PT ;  /* 0x000000ff0600720c */ /* 0x000fe40003f85270 */
[----:B-----5:R-:W-:-:S02]  /*0260*/  PRMT R4, R9, 0x7771, RZ ;  /* 0x0000777109047816 */ /* 0x020fc400000000ff */
[----:B------:R-:W-:Y:S02]  /*0270*/  PRMT R6, R9, 0x7770, RZ ;  /* 0x0000777009067816 */ /* 0x000fe400000000ff */
[----:B------:R-:W-:Y:S02]  /*0280*/  ISETP.NE.AND P1, PT, R0, RZ, PT ;  /* 0x000000ff0000720c */ /* 0x000fe40003f25270 */
[----:B------:R-:W-:Y:S02]  /*0290*/  SEL R0, R5, R14, P6 ;  /* 0x0000000e05007207 */ /* 0x000fe40003000000 */
[----:B------:R-:W-:Y:S02]  /*02a0*/  ISETP.NE.AND P6, PT, R4, RZ, PT ;  /* 0x000000ff0400720c */ /* 0x000fe40003fc5270 */
[----:B------:R-:W-:Y:S02]  /*02b0*/  ISETP.NE.AND P0, PT, R6, RZ, PT ;  /* 0x000000ff0600720c */ /* 0x000fe40003f05270 */
[----:B------:R-:W-:-:S02]  /*02c0*/  SEL R5, RZ, 0x1, !P5 ;  /* 0x00000001ff057807 */ /* 0x000fc40006800000 */
[----:B------:R-:W-:Y:S02]  /*02d0*/  SEL R7, RZ, 0x1, !P4 ;  /* 0x00000001ff077807 */ /* 0x000fe40006000000 */
[----:B------:R-:W-:Y:S02]  /*02e0*/  SEL R9, RZ, 0x1, !P3 ;  /* 0x00000001ff097807 */ /* 0x000fe40005800000 */
[----:B------:R-:W-:Y:S02]  /*02f0*/  SEL R11, RZ, 0x1, !P2 ;  /* 0x00000001ff0b7807 */ /* 0x000fe40005000000 */
[----:B------:R-:W-:Y:S02]  /*0300*/  SEL R13, RZ, 0x1, !P1 ;  /* 0x00000001ff0d7807 */ /* 0x000fe40004800000 */
[----:B------:R-:W-:Y:S02]  /*0310*/  SEL R17, RZ, 0x1, !P6 ;  /* 0x00000001ff117807 */ /* 0x000fe40007000000 */
[----:B------:R-:W-:-:S02]  /*0320*/  SEL R15, RZ, 0x1, !P0 ;  /* 0x00000001ff0f7807 */ /* 0x000fc40004000000 */
[-C--:B------:R-:W-:Y:S02]  /*0330*/  SEL R5, R5, R14.reuse, P5 ;  /* 0x0000000e05057207 */ /* 0x080fe40002800000 */
[-C--:B------:R-:W-:Y:S02]  /*0340*/  SEL R4, R7, R14.reuse, P4 ;  /* 0x0000000e07047207 */ /* 0x080fe40002000000 */
[-C--:B------:R-:W-:Y:S02]  /*0350*/  SEL R9, R9, R14.reuse, P3 ;  /* 0x0000000e09097207 */ /* 0x080fe40001800000 */
[-C--:B------:R-:W-:Y:S02]  /*0360*/  SEL R6, R11, R14.reuse, P2 ;  /* 0x0000000e0b067207 */ /* 0x080fe40001000000 */
[-C--:B------:R-:W-:Y:S02]  /*0370*/  SEL R13, R13, R14.reuse, P1 ;  /* 0x0000000e0d0d7207 */ /* 0x080fe40000800000 */
[----:B------:R-:W-:-:S02]  /*0380*/  SEL R17, R17, R14, P6 ;  /* 0x0000000e11117207 */ /* 0x000fc40003000000 */
[----:B------:R-:W-:Y:S02]  /*0390*/  SEL R14, R15, R14, P0 ;  /* 0x0000000e0f0e7207 */ /* 0x000fe40000000000 */
[----:B------:R-:W-:Y:S02]  /*03a0*/  PRMT R5, R0, 0x7604, R5 ;  /* 0x0000760400057816 */ /* 0x000fe40000000005 */
[----:B------:R-:W-:Y:S02]  /*03b0*/  PRMT R9, R9, 0x7604, R4 ;  /* 0x0000760409097816 */ /* 0x000fe40000000004 */
[----:B------:R-:W-:Y:S02]  /*03c0*/  PRMT R13, R13, 0x7604, R6 ;  /* 0x000076040d0d7816 */ /* 0x000fe40000000006 */
[----:B------:R-:W-:Y:S01]  /*03d0*/  PRMT R17, R17, 0x7604, R14 ;  /* 0x0000760411117816 */ /* 0x000fe2000000000e */
[----:B------:R-:W-:Y:S04]  /*03e0*/  STG.E.U16 desc[UR8][R2.64], R5 ;  /* 0x0000000502007986 */ /* 0x000fe8000c101508 */
[----:B------:R-:W-:Y:S04]  /*03f0*/  STG.E.U16 desc[UR8][R2.64+0x100], R9 ;  /* 0x0001000902007986 */ /* 0x000fe8000c101508 */
[----:B------:R-:W-:Y:S04]  /*0400*/  STG.E.U16 desc[UR8][R2.64+0x200], R13 ;  /* 0x0002000d02007986 */ /* 0x000fe8000c101508 */
[----:B------:R-:W-:Y:S01]  /*0410*/  STG.E.U16 desc[UR8][R2.64+0x300], R17 ;  /* 0x0003001102007986 */ /* 0x000fe2000c101508 */
[----:B------:R-:W-:Y:S05]  /*0420*/  EXIT ;  /* 0x000000000000794d */ /* 0x000fea0003800000 */
.L_x_3544:
[----:B------:R-:W0:Y:S02]  /*0430*/  S2R R15, SR_TID.X ;  /* 0x00000000000f7919 */ /* 0x000e240000002100 */
[C---:B0-----:R-:W-:Y:S01]  /*0440*/  ISETP.GE.AND P4, PT, R15.reuse, R0, PT ;  /* 0x000000000f00720c */ /* 0x041fe20003f86270 */
[----:B------:R-:W-:Y:S02]  /*0450*/  VIADD R18, R15, 0x80 ;  /* 0x000000800f127836 */ /* 0x000fe40000000000 */
[----:B------:R-:W-:-:S10]  /*0460*/  IMAD.MOV.U32 R17, RZ, RZ, R15 ;  /* 0x000000ffff117224 */ /* 0x000fd400078e000f */
[----:B------:R-:W-:-:S05]  /*0470*/  @!P4 IMAD.MOV.U32 R17, RZ, RZ, R18 ;  /* 0x000000ffff11c224 */ /* 0x000fca00078e0012 */
[----:B------:R-:W-:-:S13]  /*0480*/  ISETP.GE.AND P2, PT, R17, R0, PT ;  /* 0x000000001100720c */ /* 0x000fda0003f46270 */
[C---:B------:R-:W-:Y:S01]  /*0490*/  @!P2 VIADD R3, R17.reuse, UR4 ;  /* 0x000000041103ac36 */ /* 0x040fe20008000000 */
[----:B------:R-:W0:Y:S01]  /*04a0*/  @!P2 LDC.64 R4, c[0x0][0x220] ;  /* 0x00008800ff04ab82 */ /* 0x000e220000000a00 */
[----:B------:R-:W-:-:S05]  /*04b0*/  @!P2 VIADD R17, R17, 0x80 ;  /* 0x000000801111a836 */ /* 0x000fca0000000000 */
[----:B------:R-:W-:-:S13]  /*04c0*/  ISETP.GE.AND P3, PT, R17, R0, PT ;  /* 0x000000001100720c */ /* 0x000fda0003f66270 */
[----:B------:R-:W1:Y:S01]  /*04d0*/  @!P3 LDC.64 R6, c[0x0][0x220] ;  /* 0x00008800ff06bb82 */ /* 0x000e620000000a00 */
[----:B0-----:R-:W-:-:S05]  /*04e0*/  @!P2 IADD3 R2, P0, R3, R4, RZ ;  /* 0x000000040302a210 */ /* 0x001fca0007f1e0ff */
[----:B------:R-:W-:-:S05]  /*04f0*/  @!P2 IMAD.X R3, RZ, RZ, R5, P0 ;  /* 0x000000ffff03a224 */ /* 0x000fca00000e0605 */
[----:B------:R-:W2:Y:S01]  /*0500*/  @!P2 LDG.E.U8 R2, desc[UR8][R2.64] ;  /* 0x000000080202a981 */ /* 0x000ea2000c1e1100 */
[----:B------:R-:W-:-:S05]  /*0510*/  @!P3 VIADD R5, R17, UR4 ;  /* 0x000000041105bc36 */ /* 0x000fca0008000000 */
[----:B-1----:R-:W-:-:S05]  /*0520*/  @!P3 IADD3 R4, P0, R5, R6, RZ ;  /* 0x000000060504b210 */ /* 0x002fca0007f1e0ff */
[----:B------:R-:W-:Y:S02]  /*0530*/  @!P3 IMAD.X R5, RZ, RZ, R7, P0 ;  /* 0x000000ffff05b224 */ /* 0x000fe400000e0607 */
[----:B------:R-:W-:Y:S01]  /*0540*/  @!P3 VIADD R17, R17, 0x80 ;  /* 0x000000801111b836 */ /* 0x000fe20000000000 */
[----:B------:R-:W0:Y:S02]  /*0550*/  @!P4 LDC.64 R6, c[0x0][0x220] ;  /* 0x00008800ff06cb82 */ /* 0x000e240000000a00 */
[----:B------:R-:W3:Y:S01]  /*0560*/  @!P3 LDG.E.U8 R4, desc[UR8][R4.64] ;  /* 0x000000080404b981 */ /* 0x000ee2000c1e1100 */
[----:B------:R-:W-:Y:S01]  /*0570*/  PRMT R12, RZ, 0x7610, R12 ;  /* 0x00007610ff0c7816 */ /* 0x000fe2000000000c */
[----:B------:R-:W-:Y:S01]  /*0580*/  @!P4 VIADD R25, R15, UR4 ;  /* 0x000000040f19cc36 */ /* 0x000fe20008000000 */
[----:B------:R-:W-:-:S13]  /*0590*/  ISETP.GE.AND P5, PT, R17, R0, PT ;  /* 0x000000001100720c */ /* 0x000fda0003fa6270 */
[C---:B------:R-:W-:Y:S01]  /*05a0*/  @!P5 VIADD R27, R17.reuse, UR4 ;  /* 0x00000004111bdc36 */ /* 0x040fe20008000000 */
[----:B------:R-:W1:Y:S01]  /*05b0*/  @!P5 LDC.64 R8, c[0x0][0x220] ;  /* 0x00008800ff08db82 */ /* 0x000e620000000a00 */
[----:B------:R-:W-:-:S05]  /*05c0*/  @!P5 VIADD R17, R17, 0x80 ;  /* 0x000000801111d836 */ /* 0x000fca0000000000 */
[----:B------:R-:W-:-:S13]  /*05d0*/  ISETP.GE.AND P0, PT, R17, R0, PT ;  /* 0x000000001100720c */ /* 0x000fda0003f06270 */
[C---:B------:R-:W-:Y:S01]  /*05e0*/  @!P0 VIADD R21, R17.reuse, UR4 ;  /* 0x0000000411158c36 */ /* 0x040fe20008000000 */
[----:B------:R-:W4:Y:S01]  /*05f0*/  @!P0 LDC.64 R10, c[0x0][0x220] ;  /* 0x00008800ff0a8b82 */ /* 0x000f220000000a00 */
[----:B------:R-:W-:-:S05]  /*0600*/  @!P0 VIADD R17, R17, 0x80 ;  /* 0x0000008011118836 */ /* 0x000fca0000000000 */
[----:B------:R-:W-:-:S13]  /*0610*/  ISETP.GE.AND P1, PT, R17, R0, PT ;  /* 0x000000001100720c */ /* 0x000fda0003f26270 */
[C---:B------:R-:W-:Y:S02]  /*0620*/  @!P1 VIADD R19, R17.reuse, UR4 ;  /* 0x0000000411139c36 */ /* 0x040fe40008000000 */
[----:B------:R-:W-:Y:S01]  /*0630*/  @!P1 VIADD R17, R17, 0x80 ;  /* 0x0000008011119836 */ /* 0x000fe20000000000 */
[----:B------:R-:W-:Y:S02]  /*0640*/  PRMT R13, RZ, 0x7610, R13 ;  /* 0x00007610ff0d7816 */ /* 0x000fe4000000000d */
[----:B--2---:R-:W-:-:S04]  /*0650*/  @!P2 ISETP.NE.AND P6, PT, R2, RZ, PT ;  /* 0x000000ff0200a20c */ /* 0x004fc80003fc5270 */
[----:B------:R-:W-:Y:S02]  /*0660*/  @!P2 SEL R12, RZ, 0x1, !P6 ;  /* 0x00000001ff0ca807 */ /* 0x000fe40007000000 */
[----:B------:R-:W-:Y:S02]  /*0670*/  ISETP.GE.AND P2, PT, R17, R0, PT ;  /* 0x000000001100720c */ /* 0x000fe40003f46270 */
[----:B0-----:R-:W-:-:S05]  /*0680*/  @!P4 IADD3 R24, P6, R25, R6, RZ ;  /* 0x000000061918c210 */ /* 0x001fca0007fde0ff */
[----:B------:R-:W-:Y:S02]  /*0690*/  @!P4 IMAD.X R25, RZ, RZ, R7, P6 ;  /* 0x000000ffff19c224 */ /* 0x000fe400030e0607 */
[----:B------:R-:W0:Y:S03]  /*06a0*/  @!P1 LDC.64 R6, c[0x0][0x220] ;  /* 0x00008800ff069b82 */ /* 0x000e260000000a00 */
[----:B------:R-:W2:Y:S01]  /*06b0*/  @!P4 LDG.E.U8 R16, desc[UR8][R24.64] ;  /* 0x000000081810c981 */ /* 0x000ea2000c1e1100 */
[C---:B------:R-:W-:Y:S01]  /*06c0*/  @!P2 VIADD R23, R17.reuse, UR4 ;  /* 0x000000041117ac36 */ /* 0x040fe20008000000 */
[----:B---3--:R-:W-:Y:S01]  /*06d0*/  @!P3 ISETP.NE.AND P6, PT, R4, RZ, PT ;  /* 0x000000ff0400b20c */ /* 0x008fe20003fc5270 */
[----:B------:R-:W-:Y:S02]  /*06e0*/  @!P2 VIADD R17, R17, 0x80 ;  /* 0x000000801111a836 */ /* 0x000fe40000000000 */
[----:B------:R-:W3:Y:S01]  /*06f0*/  @!P2 LDC.64 R2, c[0x0][0x220] ;  /* 0x00008800ff02ab82 */ /* 0x000ee20000000a00 */
[----:B------:R-:W-:-:S02]  /*0700*/  @!P3 SEL R13, RZ, 0x1, !P6 ;  /* 0x00000001ff0db807 */ /* 0x000fc40007000000 */
[----:B------:R-:W-:Y:S02]  /*0710*/  ISETP.GE.AND P3, PT, R17, R0, PT ;  /* 0x000000001100720c */ /* 0x000fe40003f66270 */
[----:B-1----:R-:W-:-:S05]  /*0720*/  @!P5 IADD3 R8, P6, R27, R8, RZ ;  /* 0x000000081b08d210 */ /* 0x002fca0007fde0ff */
[----:B------:R-:W-:-:S06]  /*0730*/  @!P5 IMAD.X R9, RZ, RZ, R9, P6 ;  /* 0x000000ffff09d224 */ /* 0x000fcc00030e0609 */
[----:B------:R-:W1:Y:S01]  /*0740*/  @!P3 LDC.64 R4, c[0x0][0x220] ;  /* 0x00008800ff04bb82 */ /* 0x000e620000000a00 */
[----:B----4-:R-:W-:Y:S01]  /*0750*/  @!P0 IADD3 R10, P6, R21, R10, RZ ;  /* 0x0000000a150a8210 */ /* 0x010fe20007fde0ff */
[----:B------:R-:W-:Y:S01]  /*0760*/  @!P3 VIADD R17, R17, UR4 ;  /* 0x000000041111bc36 */ /* 0x000fe20008000000 */
[----:B------:R4:W5:Y:S03]  /*0770*/  @!P5 LDG.E.U8 R8, desc[UR8][R8.64] ;  /* 0x000000080808d981 */ /* 0x000966000c1e1100 */
[----:B------:R-:W-:Y:S01]  /*0780*/  @!P0 IMAD.X R11, RZ, RZ, R11, P6 ;  /* 0x000000ffff0b8224 */ /* 0x000fe200030e060b */
[----:B0-----:R-:W-:Y:S01]  /*0790*/  @!P1 IADD3 R6, P6, R19, R6, RZ ;  /* 0x0000000613069210 */ /* 0x001fe20007fde0ff */
[----:B------:R-:W0:Y:S03]  /*07a0*/  @!P4 LDC.64 R20, c[0x0][0x218] ;  /* 0x00008600ff14cb82 */ /* 0x000e260000000a00 */
[----:B------:R-:W5:Y:S01]  /*07b0*/  @!P0 LDG.E.U8 R10, desc[UR8][R10.64] ;  /* 0x000000080a0a8981 */ /* 0x000f62000c1e1100 */
[----:B------:R-:W-:Y:S01]  /*07c0*/  @!P1 IMAD.X R7, RZ, RZ, R7, P6 ;  /* 0x000000ffff079224 */ /* 0x000fe200030e0607 */
[----:B---3--:R-:W-:-:S04]  /*07d0*/  @!P2 IADD3 R2, P6, R23, R2, RZ ;  /* 0x000000021702a210 */ /* 0x008fc80007fde0ff */
[----:B------:R3:W5:Y:S01]  /*07e0*/  @!P1 LDG.E.U8 R6, desc[UR8][R6.64] ;  /* 0x0000000806069981 */ /* 0x000762000c1e1100 */
[----:B------:R-:W-:-:S05]  /*07f0*/  @!P2 IMAD.X R3, RZ, RZ, R3, P6 ;  /* 0x000000ffff03a224 */ /* 0x000fca00030e0603 */
[----:B------:R3:W5:Y:S01]  /*0800*/  @!P2 LDG.E.U8 R2, desc[UR8][R2.64] ;  /* 0x000000080202a981 */ /* 0x000762000c1e1100 */
[----:B-1----:R-:W-:-:S05]  /*0810*/  @!P3 IADD3 R4, P6, R17, R4, RZ ;  /* 0x000000041104b210 */ /* 0x002fca0007fde0ff */
[----:B------:R-:W-:-:S05]  /*0820*/  @!P3 IMAD.X R5, RZ, RZ, R5, P6 ;  /* 0x000000ffff05b224 */ /* 0x000fca00030e0605 */
[----:B------:R1:W5:Y:S01]  /*0830*/  @!P3 LDG.E.U8 R4, desc[UR8][R4.64] ;  /* 0x000000080404b981 */ /* 0x000362000c1e1100 */
[----:B----4-:R-:W-:Y:S01]  /*0840*/  PRMT R9, RZ, 0x7610, R9 ;  /* 0x00007610ff097816 */ /* 0x010fe20000000009 */
[----:B---3--:R-:W-:Y:S02]  /*0850*/  @!P4 VIADD R7, R15, UR4 ;  /* 0x000000040f07cc36 */ /* 0x008fe40008000000 */
[----:B------:R-:W-:Y:S01]  /*0860*/  @!P4 IMAD.MOV.U32 R15, RZ, RZ, R18 ;  /* 0x000000ffff0fc224 */ /* 0x000fe200078e0012 */
[----:B------:R-:W-:Y:S02]  /*0870*/  PRMT R3, RZ, 0x7610, R3 ;  /* 0x00007610ff037816 */ /* 0x000fe40000000003 */
[----:B-1----:R-:W-:Y:S01]  /*0880*/  PRMT R5, R12, 0x9910, RZ ;  /* 0x000099100c057816 */ /* 0x002fe200000000ff */
[----:B------:R-:W-:Y:S04]  /*0890*/  BSSY B0, `(.L_x_3545) ;  /* 0x000005f000007945 */ /* 0x000fe80003800000 */
[----:B------:R-:W-:Y:S01]  /*08a0*/  BSSY B1, `(.L_x_3546) ;  /* 0x0000056000017945 */ /* 0x000fe20003800000 */
[----:B--2---:R-:W-:-:S04]  /*08b0*/  @!P4 ISETP.NE.AND P6, PT, R16, RZ, PT ;  /* 0x000000ff1000c20c */ /* 0x004fc80003fc5270 */
[----:B------:R-:W-:-:S04]  /*08c0*/  @!P4 SEL R9, RZ, 0x1, !P6 ;  /* 0x00000001ff09c807 */ /* 0x000fc80007000000 */
[----:B------:R-:W-:-:S04]  /*08d0*/  PRMT R11, R9, 0x9910, RZ ;  /* 0x00009910090b7816 */ /* 0x000fc800000000ff */
[----:B------:R-:W-:-:S04]  /*08e0*/  ISETP.NE.AND P6, PT, R11, RZ, PT ;  /* 0x000000ff0b00720c */ /* 0x000fc80003fc5270 */
[----:B------:R-:W-:Y:S02]  /*08f0*/  SEL R9, R14, R9, !P6 ;  /* 0x000000090e097207 */ /* 0x000fe40007000000 */
[----:B0-----:R-:W-:-:S05]  /*0900*/  @!P4 IADD3 R20, P6, R7, R20, RZ ;  /* 0x000000140714c210 */ /* 0x001fca0007fde0ff */
[----:B------:R-:W-:Y:S01]  /*0910*/  @!P4 IMAD.X R21, RZ, RZ, R21, P6 ;  /* 0x000000ffff15c224 */ /* 0x000fe200030e0615 */
[----:B-----5:R-:W-:-:S04]  /*0920*/  @!P5 ISETP.NE.AND P6, PT, R8, RZ, PT ;  /* 0x000000ff0800d20c */ /* 0x020fc80003fc5270 */
[----:B------:R0:W-:Y:S01]  /*0930*/  @!P4 STG.E.U8 desc[UR8][R20.64], R9 ;  /* 0x000000091400c986 */ /* 0x0001e2000c101108 */
[----:B------:R-:W-:Y:S02]  /*0940*/  PRMT R7, RZ, 0x7610, R7 ;  /* 0x00007610ff077816 */ /* 0x000fe40000000007 */
[----:B------:R-:W-:Y:S02]  /*0950*/  @!P0 ISETP.NE.AND P4, PT, R10, RZ, PT ;  /* 0x000000ff0a00820c */ /* 0x000fe40003f85270 */
[----:B------:R-:W-:Y:S02]  /*0960*/  @!P5 SEL R3, RZ, 0x1, !P6 ;  /* 0x00000001ff03d807 */ /* 0x000fe40007000000 */
[----:B------:R-:W-:Y:S02]  /*0970*/  @!P0 SEL R7, RZ, 0x1, !P4 ;  /* 0x00000001ff078807 */ /* 0x000fe40006000000 */
[----:B------:R-:W-:Y:S02]  /*0980*/  @!P1 ISETP.NE.AND P0, PT, R6, RZ, PT ;  /* 0x000000ff0600920c */ /* 0x000fe40003f05270 */
[----:B------:R-:W-:-:S02]  /*0990*/  ISETP.NE.AND P6, PT, R5, RZ, PT ;  /* 0x000000ff0500720c */ /* 0x000fc40003fc5270 */
[----:B------:R-:W-:Y:S02]  /*09a0*/  PRMT R6, R3, 0x9910, RZ ;  /* 0x0000991003067816 */ /* 0x000fe400000000ff */
[----:B------:R-:W-:Y:S02]  /*09b0*/  PRMT R5, RZ, 0x7610, R5 ;  /* 0x00007610ff057816 */ /* 0x000fe40000000005 */
[----:B------:R-:W-:Y:S02]  /*09c0*/  @!P1 SEL R5, RZ, 0x1, !P0 ;  /* 0x00000001ff059807 */ /* 0x000fe40004000000 */
[----:B------:R-:W-:Y:S01]  /*09d0*/  @!P2 ISETP.NE.AND P4, PT, R2, RZ, PT ;  /* 0x000000ff0200a20c */ /* 0x000fe20003f85270 */
[----:B------:R-:W-:Y:S01]  /*09e0*/  IMAD.MOV.U32 R2, RZ, RZ, R6 ;  /* 0x000000ffff027224 */ /* 0x000fe200078e0006 */
[----:B------:R-:W-:Y:S02]  /*09f0*/  PRMT R8, R13, 0x9910, RZ ;  /* 0x000099100d087816 */ /* 0x000fe400000000ff */
[----:B0-----:R-:W-:-:S02]  /*0a00*/  PRMT R9, RZ, 0x7610, R9 ;  /* 0x00007610ff097816 */ /* 0x001fc40000000009 */
[----:B------:R-:W-:Y:S02]  /*0a10*/  @!P3 ISETP.NE.AND P1, PT, R4, RZ, PT ;  /* 0x000000ff0400b20c */ /* 0x000fe40003f25270 */
[----:B------:R-:W-:Y:S02]  /*0a20*/  SEL R17, R14, R12, !P6 ;  /* 0x0000000c0e117207 */ /* 0x000fe40007000000 */
[----:B------:R-:W-:Y:S02]  /*0a30*/  @!P3 SEL R9, RZ, 0x1, !P1 ;  /* 0x00000001ff09b807 */ /* 0x000fe40004800000 */
[----:B------:R-:W-:Y:S02]  /*0a40*/  ISETP.NE.AND P5, PT, R8, RZ, PT ;  /* 0x000000ff0800720c */ /* 0x000fe40003fa5270 */
[----:B------:R-:W-:Y:S02]  /*0a50*/  ISETP.NE.AND P0, PT, R2, RZ, PT ;  /* 0x000000ff0200720c */ /* 0x000fe40003f05270 */
[----:B------:R-:W-:-:S02]  /*0a60*/  ISETP.GE.AND P6, PT, R15, R0, PT ;  /* 0x000000000f00720c */ /* 0x000fc40003fc6270 */
[----:B------:R-:W-:Y:S02]  /*0a70*/  PRMT R11, RZ, 0x7610, R11 ;  /* 0x00007610ff0b7816 */ /* 0x000fe4000000000b */
[----:B------:R-:W-:Y:S02]  /*0a80*/  PRMT R2, R7, 0x9910, RZ ;  /* 0x0000991007027816 */ /* 0x000fe400000000ff */
[----:B------:R-:W-:Y:S02]  /*0a90*/  PRMT R8, R9, 0x9910, RZ ;  /* 0x0000991009087816 */ /* 0x000fe400000000ff */
[----:B------:R-:W-:Y:S02]  /*0aa0*/  @!P2 SEL R11, RZ, 0x1, !P4 ;  /* 0x00000001ff0ba807 */ /* 0x000fe40006000000 */
[----:B------:R-:W-:Y:S01]  /*0ab0*/  ISETP.NE.AND P3, PT, R2, RZ, PT ;  /* 0x000000ff0200720c */ /* 0x000fe20003f65270 */
[----:B------:R-:W-:Y:S01]  /*0ac0*/  IMAD.MOV.U32 R2, RZ, RZ, R8 ;  /* 0x000000ffff027224 */ /* 0x000fe200078e0008 */
[----:B------:R-:W-:-:S02]  /*0ad0*/  PRMT R4, R5, 0x9910, RZ ;  /* 0x0000991005047816 */ /* 0x000fc400000000ff */
[----:B------:R-:W-:Y:S02]  /*0ae0*/  PRMT R6, R11, 0x9910, RZ ;  /* 0x000099100b067816 */ /* 0x000fe400000000ff */
[----:B------:R-:W-:Y:S02]  /*0af0*/  ISETP.NE.AND P2, PT, R4, RZ, PT ;  /* 0x000000ff0400720c */ /* 0x000fe40003f45270 */
[----:B------:R-:W-:Y:S02]  /*0b00*/  ISETP.NE.AND P1, PT, R6, RZ, PT ;  /* 0x000000ff0600720c */ /* 0x000fe40003f25270 */
[----:B------:R-:W-:Y:S02]  /*0b10*/  ISETP.NE.AND P4, PT, R2, RZ, PT ;  /* 0x000000ff0200720c */ /* 0x000fe40003f85270 */
[C---:B------:R-:W-:Y:S02]  /*0b20*/  SEL R13, R14.reuse, R13, !P5 ;  /* 0x0000000d0e0d7207 */ /* 0x040fe40006800000 */
[----:B------:R-:W-:-:S02]  /*0b30*/  SEL R3, R14, R3, !P0 ;  /* 0x000000030e037207 */ /* 0x000fc40004000000 */
[C---:B------:R-:W-:Y:S02]  /*0b40*/  SEL R7, R14.reuse, R7, !P3 ;  /* 0x000000070e077207 */ /* 0x040fe40005800000 */
[C---:B------:R-:W-:Y:S02]  /*0b50*/  SEL R19, R14.reuse, R5, !P2 ;  /* 0x000000050e137207 */ /* 0x040fe40005000000 */
[C---:B------:R-:W-:Y:S02]  /*0b60*/  SEL R2, R14.reuse, R11, !P1 ;  /* 0x0000000b0e027207 */ /* 0x040fe40004800000 */
        /* <DEDUP_REMOVED lines=16> */
.L_x_3547:
        /* <DEDUP_REMOVED lines=8> */
.L_x_3548:
[----:B------:R-:W-:-:S13]  /*0cf0*/  ISETP.GE.AND P0, PT, R15, R0, PT ;  /* 0x000000000f00720c */ /* 0x000fda0003f06270 */
[----:B------:R-:W-:Y:S05]  /*0d00*/  @P0 BRA `(.L_x_3550) ;  /* 0x00000000003c0947 */ /* 0x000fea0003800000 */
[C---:B01----:R-:W-:Y:S01]  /*0d10*/  VIADD R4, R15.reuse, UR4 ;  /* 0x000000040f047c36 */ /* 0x043fe20008000000 */
[----:B------:R-:W-:Y:S01]  /*0d20*/  ULDC.64 UR6, c[0x0][0x218] ;  /* 0x0000860000067ab9 */ /* 0x000fe20000000a00 */
[----:B------:R-:W-:-:S03]  /*0d30*/  VIADD R15, R15, 0x80 ;  /* 0x000000800f0f7836 */ /* 0x000fc60000000000 */
[----:B------:R-:W-:-:S05]  /*0d40*/  IADD3 R4, P0, R4, UR6, RZ ;  /* 0x0000000604047c10 */ /* 0x000fca000ff1e0ff */
[----:B------:R-:W-:-:S05]  /*0d50*/  IMAD.X R5, RZ, RZ, UR7, P0 ;  /* 0x00000007ff057e24 */ /* 0x000fca00080e06ff */
[----:B------:R1:W-:Y:S03]  /*0d60*/  STG.E.U8 desc[UR8][R4.64], R7 ;  /* 0x0000000704007986 */ /* 0x0003e6000c101108 */
.L_x_3549:
        /* <DEDUP_REMOVED lines=9> */
.L_x_3550:
[----:B------:R-:W-:Y:S05]  /*0e00*/  BSYNC B1 ;  /* 0x0000000000017941 */ /* 0x000fea0003800000 */
.L_x_3546:
[----:B------:R-:W-:-:S13]  /*0e10*/  ISETP.GE.AND P0, PT, R15, R0, PT ;  /* 0x000000000f00720c */ /* 0x000fda0003f06270 */
[----:B------:R-:W3:Y:S01]  /*0e20*/  @!P0 LDC.64 R6, c[0x0][0x218] ;  /* 0x00008600ff068b82 */ /* 0x000ee20000000a00 */
[C---:B012---:R-:W-:Y:S02]  /*0e30*/  @!P0 VIADD R5, R15.reuse, UR4 ;  /* 0x000000040f058c36 */ /* 0x047fe40008000000 */
[----:B------:R-:W-:-:S03]  /*0e40*/  @!P0 VIADD R15, R15, 0x80 ;  /* 0x000000800f0f8836 */ /* 0x000fc60000000000 */
[----:B---3--:R-:W-:-:S05]  /*0e50*/  @!P0 IADD3 R4, P1, R5, R6, RZ ;  /* 0x0000000605048210 */ /* 0x008fca0007f3e0ff */
[----:B------:R-:W-:-:S05]  /*0e60*/  @!P0 IMAD.X R5, RZ, RZ, R7, P1 ;  /* 0x000000ffff058224 */ /* 0x000fca00008e0607 */
[----:B------:R2:W-:Y:S03]  /*0e70*/  @!P0 STG.E.U8 desc[UR8][R4.64], R2 ;  /* 0x0000000204008986 */ /* 0x0005e6000c101108 */
.L_x_3551:
[----:B------:R-:W-:Y:S05]  /*0e80*/  BSYNC B0 ;  /* 0x0000000000007941 */ /* 0x000fea0003800000 */
.L_x_3545:
[----:B------:R-:W-:Y:S05]  /*0e90*/  WARPSYNC.ALL ;  /* 0x0000000000007948 */ /* 0x000fea0003800000 */
[----:B------:R-:W-:-:S13]  /*0ea0*/  ISETP.GE.AND P0, PT, R15, R0, PT ;  /* 0x000000000f00720c */ /* 0x000fda0003f06270 */
[----:B------:R-:W-:Y:S05]  /*0eb0*/  @P0 EXIT ;  /* 0x000000000000094d */ /* 0x000fea0003800000 */
[----:B--2---:R-:W-:Y:S01]  /*0ec0*/  VIADD R2, R15, UR4 ;  /* 0x000000040f027c36 */ /* 0x004fe20008000000 */
[----:B------:R-:W-:-:S04]  /*0ed0*/  ULDC.64 UR6, c[0x0][0x218] ;  /* 0x0000860000067ab9 */ /* 0x000fc80000000a00 */
[----:B------:R-:W-:-:S05]  /*0ee0*/  IADD3 R2, P0, R2, UR6, RZ ;  /* 0x0000000602027c10 */ /* 0x000fca000ff1e0ff */
[----:B------:R-:W-:-:S05]  /*0ef0*/  IMAD.X R3, RZ, RZ, UR7, P0 ;  /* 0x00000007ff037e24 */ /* 0x000fca00080e06ff */
[----:B------:R-:W-:Y:S01]  /*0f00*/  STG.E.U8 desc[UR8][R2.64], R14 ;  /* 0x0000000e02007986 */ /* 0x000fe2000c101108 */
[----:B------:R-:W-:Y:S05]  /*0f10*/  EXIT ;  /* 0x000000000000794d */ /* 0x000fea0003800000 */
.L_x_3552:
        /* <DEDUP_REMOVED lines=14> */
.L_x_32047:


//--------------------- .text._ZN2at6native29vectorized_elementwise_kernelILi4ENS0_13BUnaryFunctorIbbbZZZNS0_21heaviside_kernel_cudaERNS_18TensorIteratorBaseEENKUlvE_clEvENKUlvE7_clEvEUlbbE_EESt5arrayIPcLm2EEEEviT0_T1_ --------------------------
	.section	.text._ZN2at6native29vectorized_elementwise_kernelILi4ENS0_13BUnaryFunctorIbbbZZZNS0_21heaviside_kernel_cudaERNS_18TensorIteratorBaseEENKUlvE_clEvENKUlvE7_clEvEUlbbE_EESt5arrayIPcLm2EEEEviT0_T1_,"ax",@progbits
	.align	128
        .global         _ZN2at6native29vectorized_elementwise_kernelILi4ENS0_13BUnaryFunctorIbbbZZZNS0_21heaviside_kernel_cudaERNS_18TensorIteratorBaseEENKUlvE_clEvENKUlvE7_clEvEUlbbE_EESt5arrayIPcLm2EEEEviT0_T1_
        .type           _ZN2at6native29vectorized_elementwise_kernelILi4ENS0_13BUnaryFunctorIbbbZZZNS0_21heaviside_kernel_cudaERNS_18TensorIteratorBaseEENKUlvE_clEvENKUlvE7_clEvEUlbbE_EESt5arrayIPcLm2EEEEviT0_T1_,@function
        .size           _ZN2at6native29vectorized_elementwise_kernelILi4ENS0_13BUnaryFunctorIbbbZZZNS0_21heaviside_kernel_cudaERNS_18TensorIteratorBaseEENKUlvE_clEvENKUlvE7_clEvEUlbbE_EESt5arrayIPcLm2EEEEviT0_T1_,(.L_x_32048 - _ZN2at6native29vectorized_elementwise_kernelILi4ENS0_13BUnaryFunctorIbbbZZZNS0_21heaviside_kernel_cudaERNS_18TensorIteratorBaseEENKUlvE_clEvENKUlvE7_clEvEUlbbE_EESt5arrayIPcLm2EEEEviT0_T1_)
        .other          _ZN2at6native29vectorized_elementwise_kernelILi4ENS0_13BUnaryFunctorIbbbZZZNS0_21heaviside_kernel_cudaERNS_18TensorIteratorBaseEENKUlvE_clEvENKUlvE7_clEvEUlbbE_EESt5arrayIPcLm2EEEEviT0_T1_,@"STO_CUDA_ENTRY STV_DEFAULT"
_ZN2at6native29vectorized_elementwise_kernelILi4ENS0_13BUnaryFunctorIbbbZZZNS0_21heaviside_kernel_cudaERNS_18TensorIteratorBaseEENKUlvE_clEvENKUlvE7_clEvEUlbbE_EESt5arrayIPcLm2EEEEviT0_T1_:
.text._ZN2at6native29vectorized_elementwise_kernelILi4ENS0_13BUnaryFunctorIbbbZZZNS0_21heaviside_kernel_cudaERNS_18TensorIteratorBaseEENKUlvE_clEvENKUlvE7_clEvEUlbbE_EESt5arrayIPcLm2EEEEviT0_T1_:
        /* <DEDUP_REMOVED lines=17> */
[----:B------:R-:W2:Y:S04]  /*0110*/  LDG.E R7, desc[UR8][R2.64] ;  /* 0x0000000802077981 */ /* 0x000ea8000c1e1900 */
[----:B------:R-:W3:Y:S01]  /*0120*/  LDG.E R8, desc[UR8][R2.64+0x200] ;  /* 0x0002000802087981 */ /* 0x000ee2000c1e1900 */
[----:B------:R-:W-:-:S04]  /*0130*/  UIADD3 UR5, UP0, UR4, UR6, URZ ;  /* 0x0000000604057290 */ /* 0x000fc8000ff1e03f */
[----:B------:R-:W-:Y:S01]  /*0140*/  UIADD3.X UR6, URZ, UR7, URZ, UP0, !UPT ;  /* 0x000000073f067290 */ /* 0x000fe200087fe43f */
[C---:B--2---:R-:W-:Y:S02]  /*0150*/  PRMT R4, R7.reuse, 0x7770, RZ ;  /* 0x0000777007047816 */ /* 0x044fe400000000ff */
[C---:B------:R-:W-:Y:S02]  /*0160*/  PRMT R5, R7.reuse, 0x7771, RZ ;  /* 0x0000777107057816 */ /* 0x040fe400000000ff */
[C---:B------:R-:W-:Y:S02]  /*0170*/  PRMT R6, R7.reuse, 0x7772, RZ ;  /* 0x0000777207067816 */ /* 0x040fe400000000ff */
[----:B------:R-:W-:Y:S02]  /*0180*/  PRMT R7, R7, 0x7773, RZ ;  /* 0x0000777307077816 */ /* 0x000fe400000000ff */
[----:B------:R-:W-:Y:S02]  /*0190*/  ISETP.NE.AND P2, PT, R4, RZ, PT ;  /* 0x000000ff0400720c */ /* 0x000fe40003f45270 */
[----:B------:R-:W-:-:S02]  /*01a0*/  ISETP.NE.AND P3, PT, R5, RZ, PT ;  /* 0x000000ff0500720c */ /* 0x000fc40003f65270 */
[----:B------:R-:W-:Y:S02]  /*01b0*/  ISETP.NE.AND P0, PT, R7, RZ, PT ;  /* 0x000000ff0700720c */ /* 0x000fe40003f05270 */
[----:B------:R-:W-:Y:S02]  /*01c0*/  SEL R5, RZ, 0x1, !P2 ;  /* 0x00000001ff057807 */ /* 0x000fe40005000000 */
[----:B------:R-:W-:Y:S02]  /*01d0*/  SEL R7, RZ, 0x1, !P3 ;  /* 0x00000001ff077807 */ /* 0x000fe40005800000 */
[C---:B---3--:R-:W-:Y:S02]  /*01e0*/  PRMT R4, R8.reuse, 0x7771, RZ ;  /* 0x0000777108047816 */ /* 0x048fe400000000ff */
[----:B------:R-:W-:Y:S02]  /*01f0*/  PRMT R3, R8, 0x7770, RZ ;  /* 0x0000777008037816 */ /* 0x000fe400000000ff */
[----:B------:R-:W-:-:S02]  /*0200*/  SEL R2, R5, R14, P2 ;  /* 0x0000000e05027207 */ /* 0x000fc40001000000 */
[----:B------:R-:W-:Y:S02]  /*0210*/  SEL R7, R7, R14, P3 ;  /* 0x0000000e07077207 */ /* 0x000fe40001800000 */
[----:B------:R-:W-:Y:S02]  /*0220*/  ISETP.NE.AND P3, PT, R4, RZ, PT ;  /* 0x000000ff0400720c */ /* 0x000fe40003f65270 */
[----:B------:R-:W-:Y:S02]  /*0230*/  ISETP.NE.AND P2, PT, R3, RZ, PT ;  /* 0x000000ff0300720c */ /* 0x000fe40003f45270 */
[----:B------:R-:W-:Y:S02]  /*0240*/  SEL R5, RZ, 0x1, !P3 ;  /* 0x00000001ff057807 */ /* 0x000fe40005800000 */
[----:B------:R-:W-:Y:S02]  /*0250*/  SEL R3, RZ, 0x1, !P2 ;  /* 0x00000001ff037807 */ /* 0x000fe40005000000 */
[----:B------:R-:W-:-:S02]  /*0260*/  ISETP.NE.AND P1, PT, R6, RZ, PT ;  /* 0x000000ff0600720c */ /* 0x000fc40003f25270 */
[C---:B------:R-:W-:Y:S02]  /*0270*/  PRMT R6, R8.reuse, 0x7772, RZ ;  /* 0x0000777208067816 */ /* 0x040fe400000000ff */
[-C--:B------:R-:W-:Y:S02]  /*0280*/  SEL R5, R5, R14.reuse, P3 ;  /* 0x0000000e05057207 */ /* 0x080fe40001800000 */
[----:B------:R-:W-:Y:S01]  /*0290*/  SEL R4, R3, R14, P2 ;  /* 0x0000000e03047207 */ /* 0x000fe20001000000 */
[----:B------:R-:W-:Y:S01]  /*02a0*/  IMAD.U32 R3, RZ, RZ, UR6 ;  /* 0x00000006ff037e24 */ /* 0x000fe2000f8e00ff */
[----:B------:R-:W-:Y:S02]  /*02b0*/  PRMT R11, R7, 0x7604, R2 ;  /* 0x00007604070b7816 */ /* 0x000fe40000000002 */
[----:B------:R-:W-:Y:S02]  /*02c0*/  PRMT R2, R8, 0x7773, RZ ;  /* 0x0000777308027816 */ /* 0x000fe400000000ff */
[----:B------:R-:W-:-:S02]  /*02d0*/  ISETP.NE.AND P2, PT, R6, RZ, PT ;  /* 0x000000ff0600720c */ /* 0x000fc40003f45270 */
[----:B------:R-:W-:Y:S02]  /*02e0*/  PRMT R6, R5, 0x7604, R4 ;  /* 0x0000760405067816 */ /* 0x000fe40000000004 */
[----:B------:R-:W-:Y:S02]  /*02f0*/  SEL R5, RZ, 0x1, !P1 ;  /* 0x00000001ff057807 */ /* 0x000fe40004800000 */
[----:B------:R-:W-:Y:S01]  /*0300*/  ISETP.NE.AND P3, PT, R2, RZ, PT ;  /* 0x000000ff0200720c */ /* 0x000fe20003f65270 */
[----:B------:R-:W-:Y:S01]  /*0310*/  IMAD.U32 R2, RZ, RZ, UR5 ;  /* 0x00000005ff027e24 */ /* 0x000fe2000f8e00ff */
[----:B------:R-:W-:Y:S02]  /*0320*/  SEL R7, RZ, 0x1, !P2 ;  /* 0x00000001ff077807 */ /* 0x000fe40005000000 */
[----:B------:R-:W-:Y:S01]  /*0330*/  SEL R4, R5, R14, P1 ;  /* 0x0000000e05047207 */ /* 0x000fe20000800000 */
[----:B------:R-:W-:Y:S01]  /*0340*/  IMAD.WIDE R2, R0, 0x4, R2 ;  /* 0x0000000400027825 */ /* 0x000fe200078e0202 */
[----:B------:R-:W-:-:S02]  /*0350*/  SEL R5, RZ, 0x1, !P0 ;  /* 0x00000001ff057807 */ /* 0x000fc40004000000 */
[----:B------:R-:W-:Y:S02]  /*0360*/  SEL R9, RZ, 0x1, !P3 ;  /* 0x00000001ff097807 */ /* 0x000fe40005800000 */
[-C--:B------:R-:W-:Y:S02]  /*0370*/  SEL R7, R7, R14.reuse, P2 ;  /* 0x0000000e07077207 */ /* 0x080fe40001000000 */
[----:B------:R-:W-:Y:S02]  /*0380*/  PRMT R4, R4, 0x7054, R11 ;  /* 0x0000705404047816 */ /* 0x000fe4000000000b */
[-C--:B------:R-:W-:Y:S02]  /*0390*/  SEL R5, R5, R14.reuse, P0 ;  /* 0x0000000e05057207 */ /* 0x080fe40000000000 */
[----:B------:R-:W-:Y:S02]  /*03a0*/  SEL R9, R9, R14, P3 ;  /* 0x0000000e09097207 */ /* 0x000fe40001800000 */
[----:B------:R-:W-:-:S02]  /*03b0*/  PRMT R6, R7, 0x7054, R6 ;  /* 0x0000705407067816 */ /* 0x000fc40000000006 */
[----:B------:R-:W-:Y:S02]  /*03c0*/  PRMT R5, R5, 0x654, R4 ;  /* 0x0000065405057816 */ /* 0x000fe40000000004 */
[----:B------:R-:W-:-:S03]  /*03d0*/  PRMT R9, R9, 0x654, R6 ;  /* 0x0000065409097816 */ /* 0x000fc60000000006 */
[----:B------:R-:W-:Y:S04]  /*03e0*/  STG.E desc[UR8][R2.64], R5 ;  /* 0x0000000502007986 */ /* 0x000fe8000c101908 */
[----:B------:R-:W-:Y:S01]  /*03f0*/  STG.E desc[UR8][R2.64+0x200], R9 ;  /* 0x0002000902007986 */ /* 0x000fe2000c101908 */
[----:B------:R-:W-:Y:S05]  /*0400*/  EXIT ;  /* 0x000000000000794d */ /* 0x000fea0003800000 */
.L_x_3553:
        /* <DEDUP_REMOVED lines=132> */
.L_x_3556:
        /* <DEDUP_REMOVED lines=8> */
.L_x_3557:
        /* <DEDUP_REMOVED lines=8> */
.L_x_3558:
        /* <DEDUP_REMOVED lines=9> */
.L_x_3559:
[----:B------:R-:W-:Y:S05]  /*0de0*/  BSYNC B1 ;  /* 0x0000000000017941 */ /* 0x000fea0003800000 */
.L_x_3555:
[----:B------:R-:W-:-:S13]  /*0df0*/  ISETP.GE.AND P0, PT, R15, R0, PT ;  /* 0x000000000f00720c */ /* 0x000fda0003f06270 */
[----:B------:R-:W3:Y:S01]  /*0e00*/  @!P0 LDC.64 R6, c[0x0][0x218] ;  /* 0x00008600ff068b82 */ /* 0x000ee20000000a00 */
[C---:B012---:R-:W-:Y:S02]  /*0e10*/  @!P0 VIADD R5, R15.reuse, UR4 ;  /* 0x000000040f058c36 */ /* 0x047fe40008000000 */
[----:B------:R-:W-:-:S03]  /*0e20*/  @!P0 VIADD R15, R15, 0x80 ;  /* 0x000000800f0f8836 */ /* 0x000fc60000000000 */
[----:B---3--:R-:W-:-:S05]  /*0e30*/  @!P0 IADD3 R4, P1, R5, R6, RZ ;  /* 0x0000000605048210 */ /* 0x008fca0007f3e0ff */
[----:B------:R-:W-:-:S05]  /*0e40*/  @!P0 IMAD.X R5, RZ, RZ, R7, P1 ;  /* 0x000000ffff058224 */ /* 0x000fca00008e0607 */
[----:B------:R2:W-:Y:S03]  /*0e50*/  @!P0 STG.E.U8 desc[UR8][R4.64], R2 ;  /* 0x0000000204008986 */ /* 0x0005e6000c101108 */
.L_x_3560:
[----:B------:R-:W-:Y:S05]  /*0e60*/  BSYNC B0 ;  /* 0x0000000000007941 */ /* 0x000fea0003800000 */
.L_x_3554:
        /* <DEDUP_REMOVED lines=9> */
.L_x_3561:
        /* <DEDUP_REMOVED lines=16> */
.L_x_32048:


//--------------------- .text._ZN2at6native29vectorized_elementwise_kernelILi8ENS0_13BUnaryFunctorIbbbZZZNS0_21heaviside_kernel_cudaERNS_18TensorIteratorBaseEENKUlvE_clEvENKUlvE7_clEvEUlbbE_EESt5arrayIPcLm2EEEEviT0_T1_ --------------------------
	.section	.text._ZN2at6native29vectorized_elementwise_kernelILi8ENS0_13BUnaryFunctorIbbbZZZNS0_21heaviside_kernel_cudaERNS_18TensorIteratorBaseEENKUlvE_clEvENKUlvE7_clEvEUlbbE_EESt5arrayIPcLm2EEEEviT0_T1_,"ax",@progbits
	.align	128
        .global         _ZN2at6native29vectorized_elementwise_kernelILi8ENS0_13BUnaryFunctorIbbbZZZNS0_21heaviside_kernel_cudaERNS_18TensorIteratorBaseEENKUlvE_clEvENKUlvE7_clEvEUlbbE_EESt5arrayIPcLm2EEEEviT0_T1_
        .type           _ZN2at6native29vectorized_elementwise_kernelILi8ENS0_13BUnaryFunctorIbbbZZZNS0_21heaviside_kernel_cudaERNS_18TensorIteratorBaseEENKUlvE_clEvENKUlvE7_clEvEUlbbE_EESt5arrayIPcLm2EEEEviT0_T1_,@function
        .size           _ZN2at6native29vectorized_elementwise_kernelILi8ENS0_13BUnaryFunctorIbbbZZZNS0_21heaviside_kernel_cudaERNS_18TensorIteratorBaseEENKUlvE_clEvENKUlvE7_clEvEUlbbE_EESt5arrayIPcLm2EEEEviT0_T1_,(.L_x_32049 - _ZN2at6native29vectorized_elementwise_kernelILi8ENS0_13BUnaryFunctorIbbbZZZNS0_21heaviside_kernel_cudaERNS_18TensorIteratorBaseEENKUlvE_clEvENKUlvE7_clEvEUlbbE_EESt5arrayIPcLm2EEEEviT0_T1_)
        .other          _ZN2at6native29vectorized_elementwise_kernelILi8ENS0_13BUnaryFunctorIbbbZZZNS0_21heaviside_kernel_cudaERNS_18TensorIteratorBaseEENKUlvE_clEvENKUlvE7_clEvEUlbbE_EESt5arrayIPcLm2EEEEviT0_T1_,@"STO_CUDA_ENTRY STV_DEFAULT"
_ZN2at6native29vectorized_elementwise_kernelILi8ENS0_13BUnaryFunctorIbbbZZZNS0_21heaviside_kernel_cudaERNS_18TensorIteratorBaseEENKUlvE_clEvENKUlvE7_clEvEUlbbE_EESt5arrayIPcLm2EEEEviT0_T1_:
.text._ZN2at6native29vectorized_elementwise_kernelILi8ENS0_13BUnaryFunctorIbbbZZZNS0_21heaviside_kernel_cudaERNS_18TensorIteratorBaseEENKUlvE_clEvENKUlvE7_clEvEUlbbE_EESt5arrayIPcLm2EEEEviT0_T1_:
        /* <DEDUP_REMOVED lines=16> */
[----:B0-----:R-:W-:-:S06]  /*0100*/  IMAD.WIDE.U32 R2, R0, 0x8, R2 ;  /* 0x0000000800027825 */ /* 0x001fcc00078e0002 */
[----:B------:R-:W2:Y:S01]  /*0110*/  LDG.E.64 R2, desc[UR8][R2.64] ;  /* 0x0000000802027981 */ /* 0x000ea2000c1e1b00 */
[----:B------:R-:W-:-:S04]  /*0120*/  UIADD3 UR5, UP0, UR4, UR6, URZ ;  /* 0x0000000604057290 */ /* 0x000fc8000ff1e03f */
[----:B------:R-:W-:Y:S01]  /*0130*/  UIADD3.X UR6, URZ, UR7, URZ, UP0, !UPT ;  /* 0x000000073f067290 */ /* 0x000fe200087fe43f */
[----:B--2---:R-:W-:Y:S02]  /*0140*/  PRMT R4, R2, 0x7632, R4 ;  /* 0x0000763202047816 */ /* 0x004fe40000000004 */
[----:B------:R-:W-:Y:S02]  /*0150*/  PRMT R5, R3, 0x7632, R5 ;  /* 0x0000763203057816 */ /* 0x000fe40000000005 */
[----:B------:R-:W-:Y:S02]  /*0160*/  LOP3.LUT P4, RZ, R4, 0xff, RZ, 0xc0, !PT ;  /* 0x000000ff04ff7812 */ /* 0x000fe4000788c0ff */
[----:B------:R-:W-:Y:S02]  /*0170*/  LOP3.LUT R4, R2, 0xffff, RZ, 0xc0, !PT ;  /* 0x0000ffff02047812 */ /* 0x000fe400078ec0ff */
[----:B------:R-:W-:Y:S02]  /*0180*/  LOP3.LUT P3, RZ, R5, 0xff, RZ, 0xc0, !PT ;  /* 0x000000ff05ff7812 */ /* 0x000fe4000786c0ff */
[----:B------:R-:W-:-:S02]  /*0190*/  LOP3.LUT R5, R3, 0xffff, RZ, 0xc0, !PT ;  /* 0x0000ffff03057812 */ /* 0x000fc400078ec0ff */
[----:B------:R-:W-:Y:S02]  /*01a0*/  SHF.R.U32.HI R4, RZ, 0x8, R4 ;  /* 0x00000008ff047819 */ /* 0x000fe40000011604 */
[C---:B------:R-:W-:Y:S02]  /*01b0*/  PRMT R6, R3.reuse, 0x7732, RZ ;  /* 0x0000773203067816 */ /* 0x040fe400000000ff */
[----:B------:R-:W-:Y:S02]  /*01c0*/  LOP3.LUT P5, RZ, R3, 0xff, RZ, 0xc0, !PT ;  /* 0x000000ff03ff7812 */ /* 0x000fe400078ac0ff */
[----:B------:R-:W-:Y:S02]  /*01d0*/  SHF.R.U32.HI R3, RZ, 0x8, R5 ;  /* 0x00000008ff037819 */ /* 0x000fe40000011605 */
[----:B------:R-:W-:Y:S01]  /*01e0*/  PRMT R5, R4, 0x9910, RZ ;  /* 0x0000991004057816 */ /* 0x000fe200000000ff */
[----:B------:R-:W-:Y:S01]  /*01f0*/  IMAD.MOV.U32 R4, RZ, RZ, R6 ;  /* 0x000000ffff047224 */ /* 0x000fe200078e0006 */
[----:B------:R-:W-:-:S02]  /*0200*/  PRMT R6, R3, 0x9910, RZ ;  /* 0x0000991003067816 */ /* 0x000fc400000000ff */
[C---:B------:R-:W-:Y:S02]  /*0210*/  LOP3.LUT P6, RZ, R2.reuse, 0xff, RZ, 0xc0, !PT ;  /* 0x000000ff02ff7812 */ /* 0x040fe400078cc0ff */
[----:B------:R-:W-:Y:S02]  /*0220*/  PRMT R2, R2, 0x7732, RZ ;  /* 0x0000773202027816 */ /* 0x000fe400000000ff */
[----:B------:R-:W-:Y:S01]  /*0230*/  SHF.R.U32.HI R3, RZ, 0x8, R4 ;  /* 0x00000008ff037819 */ /* 0x000fe20000011604 */
[----:B------:R-:W-:Y:S01]  /*0240*/  IMAD.MOV.U32 R4, RZ, RZ, R6 ;  /* 0x000000ffff047224 */ /* 0x000fe200078e0006 */
[----:B------:R-:W-:Y:S02]  /*0250*/  ISETP.NE.AND P2, PT, R5, RZ, PT ;  /* 0x000000ff0500720c */ /* 0x000fe40003f45270 */
[----:B------:R-:W-:Y:S02]  /*0260*/  SHF.R.U32.HI R2, RZ, 0x8, R2 ;  /* 0x00000008ff027819 */ /* 0x000fe40000011602 */
[----:B------:R-:W-:-:S02]  /*0270*/  PRMT R5, R3, 0x9910, RZ ;  /* 0x0000991003057816 */ /* 0x000fc400000000ff */
[----:B------:R-:W-:Y:S02]  /*0280*/  SEL R3, RZ, 0x1, !P6 ;  /* 0x00000001ff037807 */ /* 0x000fe40007000000 */
[----:B------:R-:W-:Y:S02]  /*0290*/  PRMT R2, R2, 0x9910, RZ ;  /* 0x0000991002027816 */ /* 0x000fe400000000ff */
[----:B------:R-:W-:Y:S02]  /*02a0*/  ISETP.NE.AND P1, PT, R4, RZ, PT ;  /* 0x000000ff0400720c */ /* 0x000fe40003f25270 */
[----:B------:R-:W-:Y:S02]  /*02b0*/  SEL R4, R3, R14, P6 ;  /* 0x0000000e03047207 */ /* 0x000fe40003000000 */
[----:B------:R-:W-:Y:S02]  /*02c0*/  ISETP.NE.AND P6, PT, R5, RZ, PT ;  /* 0x000000ff0500720c */ /* 0x000fe40003fc5270 */
[----:B------:R-:W-:-:S02]  /*02d0*/  SEL R5, RZ, 0x1, !P5 ;  /* 0x00000001ff057807 */ /* 0x000fc40006800000 */
[----:B------:R-:W-:Y:S02]  /*02e0*/  SEL R3, RZ, 0x1, !P4 ;  /* 0x00000001ff037807 */ /* 0x000fe40006000000 */
[----:B------:R-:W-:Y:S01]  /*02f0*/  ISETP.NE.AND P0, PT, R2, RZ, PT ;  /* 0x000000ff0200720c */ /* 0x000fe20003f05270 */
[----:B------:R-:W-:Y:S01]  /*0300*/  IMAD.U32 R2, RZ, RZ, UR5 ;  /* 0x00000005ff027e24 */ /* 0x000fe2000f8e00ff */
[----:B------:R-:W-:Y:S02]  /*0310*/  SEL R7, RZ, 0x1, !P3 ;  /* 0x00000001ff077807 */ /* 0x000fe40005800000 */
[-C--:B------:R-:W-:Y:S02]  /*0320*/  SEL R8, R5, R14.reuse, P5 ;  /* 0x0000000e05087207 */ /* 0x080fe40002800000 */
[-C--:B------:R-:W-:Y:S02]  /*0330*/  SEL R6, R3, R14.reuse, P4 ;  /* 0x0000000e03067207 */ /* 0x080fe40002000000 */
[----:B------:R-:W-:-:S02]  /*0340*/  SEL R10, R7, R14, P3 ;  /* 0x0000000e070a7207 */ /* 0x000fc40001800000 */
[----:B------:R-:W-:Y:S02]  /*0350*/  SEL R3, RZ, 0x1, !P2 ;  /* 0x00000001ff037807 */ /* 0x000fe40005000000 */
[----:B------:R-:W-:Y:S02]  /*0360*/  SEL R5, RZ, 0x1, !P0 ;  /* 0x00000001ff057807 */ /* 0x000fe40004000000 */
[----:B------:R-:W-:Y:S02]  /*0370*/  SEL R7, RZ, 0x1, !P1 ;  /* 0x00000001ff077807 */ /* 0x000fe40004800000 */
[----:B------:R-:W-:Y:S02]  /*0380*/  SEL R9, RZ, 0x1, !P6 ;  /* 0x00000001ff097807 */ /* 0x000fe40007000000 */
[-C--:B------:R-:W-:Y:S01]  /*0390*/  SEL R11, R3, R14.reuse, P2 ;  /* 0x0000000e030b7207 */ /* 0x080fe20001000000 */
[----:B------:R-:W-:Y:S01]  /*03a0*/  IMAD.U32 R3, RZ, RZ, UR6 ;  /* 0x00000006ff037e24 */ /* 0x000fe2000f8e00ff */
[----:B------:R-:W-:-:S02]  /*03b0*/  SEL R5, R5, R14, P0 ;  /* 0x0000000e05057207 */ /* 0x000fc40000000000 */
[----:B------:R-:W-:Y:S01]  /*03c0*/  LOP3.LUT R4, R4, 0xff, RZ, 0xc0, !PT ;  /* 0x000000ff04047812 */ /* 0x000fe200078ec0ff */
[----:B------:R-:W-:Y:S01]  /*03d0*/  IMAD.WIDE R2, R0, 0x8, R2 ;  /* 0x0000000800027825 */ /* 0x000fe200078e0202 */
[----:B------:R-:W-:Y:S02]  /*03e0*/  LOP3.LUT R6, R6, 0xff, RZ, 0xc0, !PT ;  /* 0x000000ff06067812 */ /* 0x000fe400078ec0ff */
[-C--:B------:R-:W-:Y:S02]  /*03f0*/  SEL R7, R7, R14.reuse, P1 ;  /* 0x0000000e07077207 */ /* 0x080fe40000800000 */
[----:B------:R-:W-:Y:S02]  /*0400*/  SEL R9, R9, R14, P6 ;  /* 0x0000000e09097207 */ /* 0x000fe40003000000 */
[----:B------:R-:W-:Y:S02]  /*0410*/  LOP3.LUT R8, R8, 0xff, RZ, 0xc0, !PT ;  /* 0x000000ff08087812 */ /* 0x000fe400078ec0ff */
[----:B------:R-:W-:-:S02]  /*0420*/  LOP3.LUT R10, R10, 0xff, RZ, 0xc0, !PT ;  /* 0x000000ff0a0a7812 */ /* 0x000fc400078ec0ff */
[----:B------:R-:W-:Y:S02]  /*0430*/  PRMT R4, R11, 0x7604, R4 ;  /* 0x000076040b047816 */ /* 0x000fe40000000004 */
[----:B------:R-:W-:Y:S02]  /*0440*/  PRMT R5, R5, 0x7604, R6 ;  /* 0x0000760405057816 */ /* 0x000fe40000000006 */
[----:B------:R-:W-:Y:S02]  /*0450*/  PRMT R8, R7, 0x7604, R8 ;  /* 0x0000760407087816 */ /* 0x000fe40000000008 */
[----:B------:R-:W-:Y:S02]  /*0460*/  PRMT R9, R9, 0x7604, R10 ;  /* 0x0000760409097816 */ /* 0x000fe4000000000a */
[----:B------:R-:W-:Y:S02]  /*0470*/  PRMT R4, R4, 0x5410, R5 ;  /* 0x0000541004047816 */ /* 0x000fe40000000005 */
[----:B------:R-:W-:-:S05]  /*0480*/  PRMT R5, R8, 0x5410, R9 ;  /* 0x0000541008057816 */ /* 0x000fca0000000009 */
[----:B------:R-:W-:Y:S01]  /*0490*/  STG.E.64 desc[UR8][R2.64], R4 ;  /* 0x0000000402007986 */ /* 0x000fe2000c101b08 */
[----:B------:R-:W-:Y:S05]  /*04a0*/  EXIT ;  /* 0x000000000000794d */ /* 0x000fea0003800000 */
.L_x_3562:
        /* <DEDUP_REMOVED lines=132> */
.L_x_3565:
        /* <DEDUP_REMOVED lines=8> */
.L_x_3566:
        /* <DEDUP_REMOVED lines=8> */
.L_x_3567:
        /* <DEDUP_REMOVED lines=9> */
.L_x_3568:
[----:B------:R-:W-:Y:S05]  /*0e80*/  BSYNC B1 ;  /* 0x0000000000017941 */ /* 0x000fea0003800000 */
.L_x_3564:
[----:B------:R-:W-:-:S13]  /*0e90*/  ISETP.GE.AND P0, PT, R15, R0, PT ;  /* 0x000000000f00720c */ /* 0x000fda0003f06270 */
[----:B------:R-:W3:Y:S01]  /*0ea0*/  @!P0 LDC.64 R6, c[0x0][0x218] ;  /* 0x00008600ff068b82 */ /* 0x000ee20000000a00 */
[C---:B012---:R-:W-:Y:S02]  /*0eb0*/  @!P0 VIADD R5, R15.reuse, UR4 ;  /* 0x000000040f058c36 */ /* 0x047fe40008000000 */
[----:B------:R-:W-:-:S03]  /*0ec0*/  @!P0 VIADD R15, R15, 0x80 ;  /* 0x000000800f0f8836 */ /* 0x000fc60000000000 */
[----:B---3--:R-:W-:-:S05]  /*0ed0*/  @!P0 IADD3 R4, P1, R5, R6, RZ ;  /* 0x0000000605048210 */ /* 0x008fca0007f3e0ff */
[----:B------:R-:W-:-:S05]  /*0ee0*/  @!P0 IMAD.X R5, RZ, RZ, R7, P1 ;  /* 0x000000ffff058224 */ /* 0x000fca00008e0607 */
[----:B------:R2:W-:Y:S03]  /*0ef0*/  @!P0 STG.E.U8 desc[UR8][R4.64], R2 ;  /* 0x0000000204008986 */ /* 0x0005e6000c101108 */
.L_x_3569:
[----:B------:R-:W-:Y:S05]  /*0f00*/  BSYNC B0 ;  /* 0x0000000000007941 */ /* 0x000fea0003800000 */
.L_x_3563:
        /* <DEDUP_REMOVED lines=9> */
.L_x_3570:
        /* <DEDUP_REMOVED lines=14> */
.L_x_32049:


//--------------------- .text._ZN2at6native18elementwise_kernelILi128ELi4EZNS0_15gpu_kernel_implINS0_13AUnaryFunctorIbbbZZZNS0_21heaviside_kernel_cudaERNS_18TensorIteratorBaseEENKUlvE_clEvENKUlvE7_clEvEUlbbE_EEEEvS5_RKT_EUliE_EEviT1_ --------------------------
	.section	.text._ZN2at6native18elementwise_kernelILi128ELi4EZNS0_15gpu_kernel_implINS0_13AUnaryFunctorIbbbZZZNS0_21heaviside_kernel_cudaERNS_18TensorIteratorBaseEENKUlvE_clEvENKUlvE7_clEvEUlbbE_EEEEvS5_RKT_EUliE_EEviT1_,"ax",@progbits
	.align	128
        .global         _ZN2at6native18elementwise_kernelILi128ELi4EZNS0_15gpu_kernel_implINS0_13AUnaryFunctorIbbbZZZNS0_21heaviside_kernel_cudaERNS_18TensorIteratorBaseEENKUlvE_clEvENKUlvE7_clEvEUlbbE_EEEEvS5_RKT_EUliE_EEviT1_
        .type           _ZN2at6native18elementwise_kernelILi128ELi4EZNS0_15gpu_kernel_implINS0_13AUnaryFunctorIbbbZZZNS0_21heaviside_kernel_cudaERNS_18TensorIteratorBaseEENKUlvE_clEvENKUlvE7_clEvEUlbbE_EEEEvS5_RKT_EUliE_EEviT1_,@function
        .size           _ZN2at6native18elementwise_kernelILi128ELi4EZNS0_15gpu_kernel_implINS0_13AUnaryFunctorIbbbZZZNS0_21heaviside_kernel_cudaERNS_18TensorIteratorBaseEENKUlvE_clEvENKUlvE7_clEvEUlbbE_EEEEvS5_RKT_EUliE_EEviT1_,(.L_x_32050 - _ZN2at6native18elementwise_kernelILi128ELi4EZNS0_15gpu_kernel_implINS0_13AUnaryFunctorIbbbZZZNS0_21heaviside_kernel_cudaERNS_18TensorIteratorBaseEENKUlvE_clEvENKUlvE7_clEvEUlbbE_EEEEvS5_RKT_EUliE_EEviT1_)
        .other          _ZN2at6native18elementwise_kernelILi128ELi4EZNS0_15gpu_kernel_implINS0_13AUnaryFunctorIbbbZZZNS0_21heaviside_kernel_cudaERNS_18TensorIteratorBaseEENKUlvE_clEvENKUlvE7_clEvEUlbbE_EEEEvS5_RKT_EUliE_EEviT1_,@"STO_CUDA_ENTRY STV_DEFAULT"
_ZN2at6native18elementwise_kernelILi128ELi4EZNS0_15gpu_kernel_implINS0_13AUnaryFunctorIbbbZZZNS0_21heaviside_kernel_cudaERNS_18TensorIteratorBaseEENKUlvE_clEvENKUlvE7_clEvEUlbbE_EEEEvS5_RKT_EUliE_EEviT1_:
.text._ZN2at6native18elementwise_kernelILi128ELi4EZNS0_15gpu_kernel_implINS0_13AUnaryFunctorIbbbZZZNS0_21heaviside_kernel_cudaERNS_18TensorIteratorBaseEENKUlvE_clEvENKUlvE7_clEvEUlbbE_EEEEvS5_RKT_EUliE_EEviT1_:
        /* <DEDUP_REMOVED lines=314> */
.L_x_3573:
        /* <DEDUP_REMOVED lines=21> */
.L_x_3577:
[----:B------:R-:W2:Y:S02]  /*14f0*/  LDG.E.U8 R2, desc[UR36][R2.64] ;  /* 0x0000002402027981 */ /* 0x000ea4000c1e1100 */
[----:B--2---:R-:W-:Y:S01]  /*1500*/  ISETP.NE.AND P0, PT, R2, RZ, PT ;  /* 0x000000ff0200720c */ /* 0x004fe20003f05270 */
[----:B------:R-:W-:-:S12]  /*1510*/  BRA `(.L_x_3579) ;  /* 0x0000000c00747947 */ /* 0x000fd80003800000 */
.L_x_3576:
        /* <DEDUP_REMOVED lines=10> */
.L_x_3581:
[----:B------:R-:W2:Y:S02]  /*15c0*/  LDG.E R2, desc[UR36][R2.64] ;  /* 0x0000002402027981 */ /* 0x000ea4000c1e1900 */
[----:B--2---:R-:W-:Y:S01]  /*15d0*/  ISETP.NE.AND P0, PT, R2, RZ, PT ;  /* 0x000000ff0200720c */ /* 0x004fe20003f05270 */
[----:B------:R-:W-:-:S12]  /*15e0*/  BRA `(.L_x_3579) ;  /* 0x0000000c00407947 */ /* 0x000fd80003800000 */
.L_x_3580:
[----:B------:R-:W2:Y:S02]  /*15f0*/  LDG.E.U16 R2, desc[UR36][R2.64] ;  /* 0x0000002402027981 */ /* 0x000ea4000c1e1500 */
[----:B--2---:R-:W-:Y:S01]  /*1600*/  ISETP.NE.AND P0, PT, R2, RZ, PT ;  /* 0x000000ff0200720c */ /* 0x004fe20003f05270 */
[----:B------:R-:W-:-:S12]  /*1610*/  BRA `(.L_x_3579) ;  /* 0x0000000c00347947 */ /* 0x000fd80003800000 */
.L_x_3575:
        /* <DEDUP_REMOVED lines=9> */
.L_x_3583:
[----:B------:R-:W2:Y:S02]  /*16b0*/  LDG.E.U16 R0, desc[UR36][R2.64] ;  /* 0x0000002402007981 */ /* 0x000ea4000c1e1500 */
[----:B--2---:R-:W-:-:S05]  /*16c0*/  HADD2.F32 R0, -RZ, R0.H0_H0 ;  /* 0x20000000ff007230 */ /* 0x004fca0000004100 */
[----:B------:R-:W-:Y:S01]  /*16d0*/  FSETP.NEU.FTZ.AND P0, PT, R0, RZ, PT ;  /* 0x000000ff0000720b */ /* 0x000fe20003f1d000 */
[----:B------:R-:W-:-:S12]  /*16e0*/  BRA `(.L_x_3579) ;  /* 0x0000000c00007947 */ /* 0x000fd80003800000 */
.L_x_3582:
        /* <DEDUP_REMOVED lines=11> */
.L_x_3585:
        /* <DEDUP_REMOVED lines=10> */
.L_x_3584:
[----:B------:R-:W2:Y:S02]  /*1840*/  LDG.E.64 R2, desc[UR36][R2.64] ;  /* 0x0000002402027981 */ /* 0x000ea4000c1e1b00 */
[----:B--2---:R-:W-:Y:S01]  /*1850*/  DSETP.NEU.AND P0, PT, R2, RZ, PT ;  /* 0x000000ff0200722a */ /* 0x004fe20003f0d000 */
[----:B------:R-:W-:-:S13]  /*1860*/  BRA `(.L_x_3579) ;  /* 0x0000000800a07947 */ /* 0x000fda0003800000 */
.L_x_3574:
        /* <DEDUP_REMOVED lines=11> */
.L_x_3588:
[----:B------:R-:W2:Y:S02]  /*1920*/  LDG.E.128 R4, desc[UR36][R2.64] ;  /* 0x0000002402047981 */ /* 0x000ea4000c1e1d00 */
[----:B--2---:R-:W-:-:S06]  /*1930*/  DSETP.NEU.AND P0, PT, R6, RZ, PT ;  /* 0x000000ff0600722a */ /* 0x004fcc0003f0d000 */
[----:B------:R-:W-:Y:S01]  /*1940*/  DSETP.NEU.OR P0, PT, R4, RZ, P0 ;  /* 0x000000ff0400722a */ /* 0x000fe2000070d400 */
[----:B------:R-:W-:-:S13]  /*1950*/  BRA `(.L_x_3579) ;  /* 0x0000000800647947 */ /* 0x000fda0003800000 */
.L_x_3587:
        /* <DEDUP_REMOVED lines=27> */
.L_x_3590:
        /* <DEDUP_REMOVED lines=14> */
.L_x_3589:
[----:B------:R-:W2:Y:S02]  /*1bf0*/  LDG.E.U16 R0, desc[UR36][R2.64] ;  /* 0x0000002402007981 */ /* 0x000ea4000c1e1500 */
[----:B--2---:R-:W-:-:S05]  /*1c00*/  IMAD.U32 R0, R0, 0x10000, RZ ;  /* 0x0001000000007824 */ /* 0x004fca00078e00ff */
[----:B------:R-:W-:Y:S01]  /*1c10*/  FSETP.NEU.FTZ.AND P0, PT, R0, RZ, PT ;  /* 0x000000ff0000720b */ /* 0x000fe20003f1d000 */
[----:B------:R-:W-:-:S12]  /*1c20*/  BRA `(.L_x_3579) ;  /* 0x0000000400b07947 */ /* 0x000fd80003800000 */
.L_x_3586:
        /* <DEDUP_REMOVED lines=11> */
.L_x_3593:
        /* <DEDUP_REMOVED lines=21> */
.L_x_3597:
[----:B------:R-:W-:Y:S05]  /*1e30*/  BSYNC B1 ;  /* 0x0000000000017941 */ /* 0x000fea0003800000 */
.L_x_3596:
[----:B------:R-:W-:Y:S01]  /*1e40*/  LEA R3, R0, 0x3b800000, 0x17 ;  /* 0x3b80000000037811 */ /* 0x000fe200078eb8ff */
[----:B------:R-:W-:-:S05]  /*1e50*/  IMAD.SHL.U32 R0, R2, 0x100000, RZ ;  /* 0x0010000002007824 */ /* 0x000fca00078e00ff */
[----:B------:R-:W-:-:S07]  /*1e60*/  LOP3.LUT R0, R3, R0, R4, 0xfe, !PT ;  /* 0x0000000003007212 */ /* 0x000fce00078efe04 */
.L_x_3595:
[----:B------:R-:W-:Y:S05]  /*1e70*/  BSYNC B0 ;  /* 0x0000000000007941 */ /* 0x000fea0003800000 */
.L_x_3594:
[----:B------:R-:W-:Y:S01]  /*1e80*/  FSETP.NEU.FTZ.AND P0, PT, R0, RZ, PT ;  /* 0x000000ff0000720b */ /* 0x000fe20003f1d000 */
[----:B------:R-:W-:-:S12]  /*1e90*/  BRA `(.L_x_3579) ;  /* 0x0000000400147947 */ /* 0x000fd80003800000 */
.L_x_3592:
        /* <DEDUP_REMOVED lines=21> */
.L_x_3601:
[----:B------:R-:W-:Y:S05]  /*1ff0*/  BSYNC B1 ;  /* 0x0000000000017941 */ /* 0x000fea0003800000 */
.L_x_3600:
[----:B------:R-:W-:Y:S01]  /*2000*/  LEA R3, R0, 0x37800000, 0x17 ;  /* 0x3780000000037811 */ /* 0x000fe200078eb8ff */
[----:B------:R-:W-:-:S05]  /*2010*/  IMAD.SHL.U32 R0, R2, 0x200000, RZ ;  /* 0x0020000002007824 */ /* 0x000fca00078e00ff */
[----:B------:R-:W-:-:S07]  /*2020*/  LOP3.LUT R0, R3, R0, R4, 0xfe, !PT ;  /* 0x0000000003007212 */ /* 0x000fce00078efe04 */
.L_x_3599:
[----:B------:R-:W-:Y:S05]  /*2030*/  BSYNC B0 ;  /* 0x0000000000007941 */ /* 0x000fea0003800000 */
.L_x_3598:
[----:B------:R-:W-:Y:S01]  /*2040*/  FSETP.NEU.FTZ.AND P0, PT, R0, RZ, PT ;  /* 0x000000ff0000720b */ /* 0x000fe20003f1d000 */
[----:B------:R-:W-:-:S12]  /*2050*/  BRA `(.L_x_3579) ;  /* 0x0000000000a47947 */ /* 0x000fd80003800000 */
.L_x_3591:
        /* <DEDUP_REMOVED lines=14> */
.L_x_3605:
[----:B------:R-:W-:Y:S05]  /*2140*/  BSYNC B0 ;  /* 0x0000000000007941 */ /* 0x000fea0003800000 */
.L_x_3604:
[----:B------:R-:W-:Y:S01]  /*2150*/  FSETP.NEU.FTZ.AND P0, PT, R0, RZ, PT ;  /* 0x000000ff0000720b */ /* 0x000fe20003f1d000 */
[----:B------:R-:W-:-:S12]  /*2160*/  BRA `(.L_x_3579) ;  /* 0x0000000000607947 */ /* 0x000fd80003800000 */
.L_x_3578:
        /* <DEDUP_REMOVED lines=16> */
.L_x_3606:
[----:B------:R-:W-:Y:S01]  /*2270*/  PLOP3.LUT P0, PT, PT, PT, PT, 0x8, 0x0 ;  /* 0x000000000000781c */ /* 0x000fe20003f0e170 */
[----:B------:R-:W-:-:S12]  /*2280*/  BRA `(.L_x_3579) ;  /* 0x0000000000187947 */ /* 0x000fd80003800000 */
.L_x_3603:
[----:B------:R-:W2:Y:S02]  /*2290*/  LDG.E.64 R2, desc[UR36][R2.64] ;  /* 0x0000002402027981 */ /* 0x000ea4000c1e1b00 */
[----:B--2---:R-:W-:-:S04]  /*22a0*/  ISETP.NE.U32.AND P0, PT, R2, RZ, PT ;  /* 0x000000ff0200720c */ /* 0x004fc80003f05070 */
[----:B------:R-:W-:Y:S01]  /*22b0*/  ISETP.NE.AND.EX P0, PT, R3, RZ, PT, P0 ;  /* 0x000000ff0300720c */ /* 0x000fe20003f05300 */
[----:B------:R-:W-:-:S12]  /*22c0*/  BRA `(.L_x_3579) ;  /* 0x0000000000087947 */ /* 0x000fd80003800000 */
.L_x_3602:
[----:B------:R-:W2:Y:S02]  /*22d0*/  LDG.E R2, desc[UR36][R2.64] ;  /* 0x0000002402027981 */ /* 0x000ea4000c1e1900 */
[----:B--2---:R-:W-:-:S13]  /*22e0*/  ISETP.NE.AND P0, PT, R2, RZ, PT ;  /* 0x000000ff0200720c */ /* 0x004fda0003f05270 */
.L_x_3579:
[----:B------:R-:W0:Y:S08]  /*22f0*/  LDC.U8 R2, c[0x0][0x421] ;  /* 0x00010840ff027b82 */ /* 0x000e300000000000 */
[----:B------:R-:W1:Y:S01]  /*2300*/  LDC.U8 R4, c[0x0][0x422] ;  /* 0x00010880ff047b82 */ /* 0x000e620000000000 */
[C---:B0-----:R-:W-:Y:S02]  /*2310*/  PRMT R0, R2.reuse, 0x8880, RZ ;  /* 0x0000888002007816 */ /* 0x041fe400000000ff */
[----:B------:R-:W-:-:S02]  /*2320*/  PRMT R2, R2, 0x8880, RZ ;  /* 0x0000888002027816 */ /* 0x000fc400000000ff */
[----:B------:R-:W-:-:S04]  /*2330*/  PRMT R0, R0, 0x7710, RZ ;  /* 0x0000771000007816 */ /* 0x000fc800000000ff */
[----:B------:R-:W-:Y:S01]  /*2340*/  LOP3.LUT P2, RZ, R0, 0xff, RZ, 0xc0, !PT ;  /* 0x000000ff00ff7812 */ /* 0x000fe2000784c0ff */
[----:B------:R-:W-:Y:S01]  /*2350*/  IMAD.MOV.U32 R0, RZ, RZ, R2 ;  /* 0x000000ffff007224 */ /* 0x000fe200078e0002 */
[----:B-1----:R-:W-:-:S04]  /*2360*/  PRMT R2, R4, 0x9910, RZ ;  /* 0x0000991004027816 */ /* 0x002fc800000000ff */
[----:B------:R-:W-:Y:S02]  /*2370*/  ISETP.GT.AND P1, PT, R0, RZ, PT ;  /* 0x000000ff0000720c */ /* 0x000fe40003f24270 */
[----:B------:R-:W-:-:S05]  /*2380*/  SEL R0, RZ, 0xffffffff, !P0 ;  /* 0xffffffffff007807 */ /* 0x000fca0004000000 */
[----:B------:R-:W-:Y:S02]  /*2390*/  @P2 SEL R0, RZ, 0xffffffff, !P1 ;  /* 0xffffffffff002807 */ /* 0x000fe40004800000 */
[----:B------:R-:W-:Y:S02]  /*23a0*/  ISETP.GT.AND P1, PT, R2, 0x9, PT ;  /* 0x000000090200780c */ /* 0x000fe40003f24270 */
[----:B------:R-:W-:-:S04]  /*23b0*/  LOP3.LUT R3, R0, 0x1, RZ, 0xc0, !PT ;  /* 0x0000000100037812 */ /* 0x000fc800078ec0ff */
[----:B------:R-:W-:-:S07]  /*23c0*/  ISETP.NE.U32.AND P0, PT, R3, 0x1, PT ;  /* 0x000000010300780c */ /* 0x000fce0003f05070 */
        /* <DEDUP_REMOVED lines=11> */
.L_x_3610:
[----:B------:R3:W-:Y:S01]  /*2480*/  STG.E.U8 desc[UR36][R16.64], R3 ;  /* 0x0000000310007986 */ /* 0x0007e2000c101124 */
[----:B------:R-:W-:Y:S05]  /*2490*/  BRA `(.L_x_3612) ;  /* 0x0000000c00907947 */ /* 0x000fea0003800000 */
.L_x_3609:
[----:B------:R-:W-:-:S13]  /*24a0*/  ISETP.NE.AND P1, PT, R2, 0x2, PT ;  /* 0x000000020200780c */ /* 0x000fda0003f25270 */
[----:B------:R-:W-:Y:S05]  /*24b0*/  @!P1 BRA `(.L_x_3613) ;  /* 0x00000000002c9947 */ /* 0x000fea0003800000 */
[----:B------:R-:W-:-:S13]  /*24c0*/  ISETP.NE.AND P1, PT, R2, 0x3, PT ;  /* 0x000000030200780c */ /* 0x000fda0003f25270 */
[----:B------:R-:W-:Y:S05]  /*24d0*/  @!P1 BRA `(.L_x_3614) ;  /* 0x0000000000189947 */ /* 0x000fea0003800000 */
[----:B------:R-:W-:-:S13]  /*24e0*/  ISETP.NE.AND P1, PT, R2, 0x4, PT ;  /* 0x000000040200780c */ /* 0x000fda0003f25270 */
[----:B------:R-:W-:Y:S05]  /*24f0*/  @P1 BRA `(.L_x_3611) ;  /* 0x0000000c001c1947 */ /* 0x000fea0003800000 */
[----:B------:R-:W-:Y:S01]  /*2500*/  SEL R2, RZ, 0x1, P0 ;  /* 0x00000001ff027807 */ /* 0x000fe20000000000 */
[----:B------:R-:W-:-:S05]  /*2510*/  IMAD.MOV.U32 R3, RZ, RZ, RZ ;  /* 0x000000ffff037224 */ /* 0x000fca00078e00ff */
[----:B------:R0:W-:Y:S01]  /*2520*/  STG.E.64 desc[UR36][R16.64], R2 ;  /* 0x0000000210007986 */ /* 0x0001e2000c101b24 */
[----:B------:R-:W-:Y:S05]  /*2530*/  BRA `(.L_x_3612) ;  /* 0x0000000c00687947 */ /* 0x000fea0003800000 */
.L_x_3614:
[----:B------:R-:W-:-:S05]  /*2540*/  SEL R3, RZ, 0x1, P0 ;  /* 0x00000001ff037807 */ /* 0x000fca0000000000 */
[----:B------:R1:W-:Y:S01]  /*2550*/  STG.E desc[UR36][R16.64], R3 ;  /* 0x0000000310007986 */ /* 0x0003e2000c101924 */
[----:B------:R-:W-:Y:S05]  /*2560*/  BRA `(.L_x_3612) ;  /* 0x0000000c005c7947 */ /* 0x000fea0003800000 */
.L_x_3613:
[----:B------:R-:W-:-:S05]  /*2570*/  SEL R3, RZ, 0x1, P0 ;  /* 0x00000001ff037807 */ /* 0x000fca0000000000 */
[----:B------:R2:W-:Y:S01]  /*2580*/  STG.E.U16 desc[UR36][R16.64], R3 ;  /* 0x0000000310007986 */ /* 0x0005e2000c101524 */
[----:B------:R-:W-:Y:S05]  /*2590*/  BRA `(.L_x_3612) ;  /* 0x0000000c00507947 */ /* 0x000fea0003800000 */
.L_x_3608:
[----:B------:R-:W-:-:S13]  /*25a0*/  ISETP.GT.AND P1, PT, R2, 0x6, PT ;  /* 0x000000060200780c */ /* 0x000fda0003f24270 */
[----:B------:R-:W-:Y:S05]  /*25b0*/  @P1 BRA `(.L_x_3615) ;  /* 0x0000000000341947 */ /* 0x000fea0003800000 */
[----:B------:R-:W-:-:S13]  /*25c0*/  ISETP.NE.AND P1, PT, R2, 0x5, PT ;  /* 0x000000050200780c */ /* 0x000fda0003f25270 */
[----:B------:R-:W-:Y:S05]  /*25d0*/  @!P1 BRA `(.L_x_3616) ;  /* 0x0000000000189947 */ /* 0x000fea0003800000 */
[----:B------:R-:W-:-:S13]  /*25e0*/  ISETP.NE.AND P1, PT, R2, 0x6, PT ;  /* 0x000000060200780c */ /* 0x000fda0003f25270 */
[----:B------:R-:W-:Y:S05]  /*25f0*/  @P1 BRA `(.L_x_3611) ;  /* 0x0000000800dc1947 */ /* 0x000fea0003800000 */
[----:B------:R-:W-:-:S04]  /*2600*/  SEL R3, RZ, 0x1, P0 ;  /* 0x00000001ff037807 */ /* 0x000fc80000000000 */
[----:B------:R-:W-:-:S05]  /*2610*/  I2FP.F32.U32 R3, R3 ;  /* 0x0000000300037245 */ /* 0x000fca0000201000 */
[----:B------:R0:W-:Y:S01]  /*2620*/  STG.E desc[UR36][R16.64], R3 ;  /* 0x0000000310007986 */ /* 0x0001e2000c101924 */
[----:B------:R-:W-:Y:S05]  /*2630*/  BRA `(.L_x_3612) ;  /* 0x0000000c00287947 */ /* 0x000fea0003800000 */
.L_x_3616:
[----:B------:R-:W-:-:S04]  /*2640*/  SEL R0, RZ, 0x1, P0 ;  /* 0x00000001ff007807 */ /* 0x000fc80000000000 */
[----:B------:R-:W-:-:S04]  /*2650*/  I2FP.F32.U32 R0, R0 ;  /* 0x0000000000007245 */ /* 0x000fc80000201000 */
[----:B------:R-:W-:-:S05]  /*2660*/  F2FP.F16.F32.PACK_AB R0, RZ, R0 ;  /* 0x00000000ff00723e */ /* 0x000fca00000000ff */
[----:B------:R0:W-:Y:S01]  /*2670*/  STG.E.U16 desc[UR36][R16.64], R0 ;  /* 0x0000000010007986 */ /* 0x0001e2000c101524 */
[----:B------:R-:W-:Y:S05]  /*2680*/  BRA `(.L_x_3612) ;  /* 0x0000000c00147947 */ /* 0x000fea0003800000 */
.L_x_3615:
[----:B------:R-:W-:-:S13]  /*2690*/  ISETP.NE.AND P1, PT, R2, 0x7, PT ;  /* 0x000000070200780c */ /* 0x000fda0003f25270 */
[----:B------:R-:W-:Y:S05]  /*26a0*/  @!P1 BRA `(.L_x_3617) ;  /* 0x00000000003c9947 */ /* 0x000fea0003800000 */
[----:B------:R-:W-:-:S13]  /*26b0*/  ISETP.NE.AND P1, PT, R2, 0x8, PT ;  /* 0x000000080200780c */ /* 0x000fda0003f25270 */
[----:B------:R-:W-:Y:S05]  /*26c0*/  @!P1 BRA `(.L_x_3618) ;  /* 0x00000000001c9947 */ /* 0x000fea0003800000 */
[----:B------:R-:W-:-:S13]  /*26d0*/  ISETP.NE.AND P1, PT, R2, 0x9, PT ;  /* 0x000000090200780c */ /* 0x000fda0003f25270 */
[----:B------:R-:W-:Y:S05]  /*26e0*/  @P1 BRA `(.L_x_3611) ;  /* 0x0000000800a01947 */ /* 0x000fea0003800000 */
[----:B------:R-:W-:Y:S01]  /*26f0*/  SEL R0, RZ, 0x1, P0 ;  /* 0x00000001ff007807 */ /* 0x000fe20000000000 */
[----:B------:R-:W-:-:S03]  /*2700*/  IMAD.MOV.U32 R3, RZ, RZ, RZ ;  /* 0x000000ffff037224 */ /* 0x000fc600078e00ff */
[----:B------:R-:W-:-:S05]  /*2710*/  I2FP.F32.U32 R2, R0 ;  /* 0x0000000000027245 */ /* 0x000fca0000201000 */
[----:B------:R0:W-:Y:S01]  /*2720*/  STG.E.64 desc[UR36][R16.64], R2 ;  /* 0x0000000210007986 */ /* 0x0001e2000c101b24 */
[----:B------:R-:W-:Y:S05]  /*2730*/  BRA `(.L_x_3612) ;  /* 0x0000000800e87947 */ /* 0x000fea0003800000 */
.L_x_3618:
[----:B------:R-:W-:-:S04]  /*2740*/  SEL R0, RZ, 0x1, P0 ;  /* 0x00000001ff007807 */ /* 0x000fc80000000000 */
[----:B------:R-:W-:-:S04]  /*2750*/  I2FP.F32.U32 R0, R0 ;  /* 0x0000000000007245 */ /* 0x000fc80000201000 */
[----:B------:R-:W-:-:S04]  /*2760*/  F2FP.F16.F32.PACK_AB R3, RZ, R0 ;  /* 0x00000000ff03723e */ /* 0x000fc800000000ff */
[----:B------:R-:W-:-:S05]  /*2770*/  PRMT R3, R3, 0x5410, RZ ;  /* 0x0000541003037816 */ /* 0x000fca00000000ff */
[----:B------:R0:W-:Y:S01]  /*2780*/  STG.E desc[UR36][R16.64], R3 ;  /* 0x0000000310007986 */ /* 0x0001e2000c101924 */
[----:B------:R-:W-:Y:S05]  /*2790*/  BRA `(.L_x_3612) ;  /* 0x0000000800d07947 */ /* 0x000fea0003800000 */
.L_x_3617:
[----:B------:R-:W-:-:S06]  /*27a0*/  SEL R2, RZ, 0x1, P0 ;  /* 0x00000001ff027807 */ /* 0x000fcc0000000000 */
[----:B------:R-:W0:Y:S02]  /*27b0*/  I2F.F64.U32 R2, R2 ;  /* 0x0000000200027312 */ /* 0x000e240000201800 */
[----:B0-----:R0:W-:Y:S01]  /*27c0*/  STG.E.64 desc[UR36][R16.64], R2 ;  /* 0x0000000210007986 */ /* 0x0011e2000c101b24 */
[----:B------:R-:W-:Y:S05]  /*27d0*/  BRA `(.L_x_3612) ;  /* 0x0000000800c07947 */ /* 0x000fea0003800000 */
.L_x_3607:
        /* <DEDUP_REMOVED lines=10> */
.L_x_3621:
[----:B------:R-:W-:Y:S02]  /*2880*/  SEL R4, RZ, 0x1, P0 ;  /* 0x00000001ff047807 */ /* 0x000fe40000000000 */
[----:B------:R-:W-:-:S04]  /*2890*/  CS2R R6, SRZ ;  /* 0x0000000000067805 */ /* 0x000fc8000001ff00 */
[----:B------:R-:W0:Y:S02]  /*28a0*/  I2F.F64.U32 R4, R4 ;  /* 0x0000000400047312 */ /* 0x000e240000201800 */
[----:B0-----:R0:W-:Y:S01]  /*28b0*/  STG.E.128 desc[UR36][R16.64], R4 ;  /* 0x0000000410007986 */ /* 0x0011e2000c101d24 */
[----:B------:R-:W-:Y:S05]  /*28c0*/  BRA `(.L_x_3612) ;  /* 0x0000000800847947 */ /* 0x000fea0003800000 */
.L_x_3620:
[----:B------:R-:W-:-:S13]  /*28d0*/  ISETP.NE.AND P1, PT, R2, 0xf, PT ;  /* 0x0000000f0200780c */ /* 0x000fda0003f25270 */
[----:B------:R-:W-:Y:S05]  /*28e0*/  @!P1 BRA `(.L_x_3622) ;  /* 0x0000000000bc9947 */ /* 0x000fea0003800000 */
[----:B------:R-:W-:-:S13]  /*28f0*/  ISETP.NE.AND P1, PT, R2, 0x17, PT ;  /* 0x000000170200780c */ /* 0x000fda0003f25270 */
[----:B------:R-:W-:Y:S05]  /*2900*/  @!P1 BRA `(.L_x_3623) ;  /* 0x0000000000589947 */ /* 0x000fea0003800000 */
[----:B------:R-:W-:-:S13]  /*2910*/  ISETP.NE.AND P1, PT, R2, 0x18, PT ;  /* 0x000000180200780c */ /* 0x000fda0003f25270 */
[----:B------:R-:W-:Y:S05]  /*2920*/  @P1 BRA `(.L_x_3611) ;  /* 0x0000000800101947 */ /* 0x000fea0003800000 */
[----:B------:R-:W-:Y:S01]  /*2930*/  SEL R0, RZ, 0x1, P0 ;  /* 0x00000001ff007807 */ /* 0x000fe20000000000 */
[----:B------:R-:W-:Y:S03]  /*2940*/  BSSY B0, `(.L_x_3624) ;  /* 0x000000f000007945 */ /* 0x000fe60003800000 */
[----:B------:R-:W-:-:S04]  /*2950*/  I2FP.F32.U32 R5, R0 ;  /* 0x0000000000057245 */ /* 0x000fc80000201000 */
        /* <DEDUP_REMOVED lines=13> */
.L_x_3625:
[----:B------:R-:W-:Y:S05]  /*2a30*/  BSYNC B0 ;  /* 0x0000000000007941 */ /* 0x000fea0003800000 */
.L_x_3624:
[----:B------:R-:W-:-:S05]  /*2a40*/  LOP3.LUT R3, R0, R3, RZ, 0xfc, !PT ;  /* 0x0000000300037212 */ /* 0x000fca00078efcff */
[----:B------:R0:W-:Y:S01]  /*2a50*/  STG.E.U8 desc[UR36][R16.64], R3 ;  /* 0x0000000310007986 */ /* 0x0001e2000c101124 */
[----:B------:R-:W-:Y:S05]  /*2a60*/  BRA `(.L_x_3612) ;  /* 0x00000008001c7947 */ /* 0x000fea0003800000 */
.L_x_3623:
[----:B------:R-:W-:Y:S01]  /*2a70*/  SEL R0, RZ, 0x1, P0 ;  /* 0x00000001ff007807 */ /* 0x000fe20000000000 */
[----:B------:R-:W-:Y:S03]  /*2a80*/  BSSY B0, `(.L_x_3626) ;  /* 0x0000010000007945 */ /* 0x000fe60003800000 */
[----:B------:R-:W-:-:S04]  /*2a90*/  I2FP.F32.U32 R3, R0 ;  /* 0x0000000000037245 */ /* 0x000fc80000201000 */
        /* <DEDUP_REMOVED lines=11> */
.L_x_3627:
[----:B------:R-:W-:Y:S01]  /*2b50*/  IMAD.MOV.U32 R0, RZ, RZ, 0x7f ;  /* 0x0000007fff007424 */ /* 0x000fe200078e00ff */
[----:B------:R-:W-:-:S04]  /*2b60*/  ISETP.GT.U32.AND P0, PT, R2, 0x7f800000, PT ;  /* 0x7f8000000200780c */ /* 0x000fc80003f04070 */
[----:B------:R-:W-:-:S09]  /*2b70*/  SEL R0, R0, 0x7c, P0 ;  /* 0x0000007c00007807 */ /* 0x000fd20000000000 */
.L_x_3628:
[----:B------:R-:W-:Y:S05]  /*2b80*/  BSYNC B0 ;  /* 0x0000000000007941 */ /* 0x000fea0003800000 */
.L_x_3626:
[----:B------:R-:W-:-:S04]  /*2b90*/  LOP3.LUT R2, R3, 0x80000000, RZ, 0xc0, !PT ;  /* 0x8000000003027812 */ /* 0x000fc800078ec0ff */
[----:B------:R-:W-:-:S04]  /*2ba0*/  SHF.R.U32.HI R3, RZ, 0x18, R2 ;  /* 0x00000018ff037819 */ /* 0x000fc80000011602 */
[----:B------:R-:W-:-:S05]  /*2bb0*/  LOP3.LUT R3, R0, R3, RZ, 0xfc, !PT ;  /* 0x0000000300037212 */ /* 0x000fca00078efcff */
[----:B------:R0:W-:Y:S01]  /*2bc0*/  STG.E.U8 desc[UR36][R16.64], R3 ;  /* 0x0000000310007986 */ /* 0x0001e2000c101124 */
[----:B------:R-:W-:Y:S05]  /*2bd0*/  BRA `(.L_x_3612) ;  /* 0x0000000400c07947 */ /* 0x000fea0003800000 */
.L_x_3622:
[----:B------:R-:W-:-:S04]  /*2be0*/  SEL R0, RZ, 0x1, P0 ;  /* 0x00000001ff007807 */ /* 0x000fc80000000000 */
[----:B------:R-:W-:-:S04]  /*2bf0*/  I2FP.F32.U32 R0, R0 ;  /* 0x0000000000007245 */ /* 0x000fc80000201000 */
[----:B------:R-:W-:-:S05]  /*2c00*/  F2FP.BF16.F32.PACK_AB R0, RZ, R0 ;  /* 0x00000000ff00723e */ /* 0x000fca00000010ff */
[----:B------:R0:W-:Y:S01]  /*2c10*/  STG.E.U16 desc[UR36][R16.64], R0 ;  /* 0x0000000010007986 */ /* 0x0001e2000c101524 */
[----:B------:R-:W-:Y:S05]  /*2c20*/  BRA `(.L_x_3612) ;  /* 0x0000000400ac7947 */ /* 0x000fea0003800000 */
.L_x_3619:
        /* <DEDUP_REMOVED lines=8> */
[----:B------:R-:W-:-:S05]  /*2cb0*/  SEL R3, RZ, 0x1, P0 ;  /* 0x00000001ff037807 */ /* 0x000fca0000000000 */
[----:B------:R0:W-:Y:S01]  /*2cc0*/  STG.E.U16 desc[UR36][R16.64], R3 ;  /* 0x0000000310007986 */ /* 0x0001e2000c101524 */
[----:B------:R-:W-:Y:S05]  /*2cd0*/  BRA `(.L_x_3612) ;  /* 0x0000000400807947 */ /* 0x000fea0003800000 */
.L_x_3631:
[----:B------:R-:W-:Y:S01]  /*2ce0*/  SEL R0, RZ, 0x1, P0 ;  /* 0x00000001ff007807 */ /* 0x000fe20000000000 */
[----:B------:R-:W-:Y:S01]  /*2cf0*/  BSSY B0, `(.L_x_3632) ;  /* 0x0000015000007945 */ /* 0x000fe20003800000 */
[----:B------:R-:W-:Y:S02]  /*2d00*/  IMAD.MOV.U32 R8, RZ, RZ, 0x80 ;  /* 0x00000080ff087424 */ /* 0x000fe400078e00ff */
[----:B------:R-:W-:-:S04]  /*2d10*/  I2FP.F32.U32 R3, R0 ;  /* 0x0000000000037245 */ /* 0x000fc80000201000 */
        /* <DEDUP_REMOVED lines=14> */
.L_x_3634:
[----:B------:R-:W-:-:S04]  /*2e00*/  LOP3.LUT R2, R3, 0x80000000, RZ, 0xc0, !PT ;  /* 0x8000000003027812 */ /* 0x000fc800078ec0ff */
[----:B------:R-:W-:-:S04]  /*2e10*/  SHF.R.U32.HI R3, RZ, 0x18, R2 ;  /* 0x00000018ff037819 */ /* 0x000fc80000011602 */
[----:B------:R-:W-:-:S04]  /*2e20*/  LOP3.LUT R0, R0, R3, RZ, 0xfc, !PT ;  /* 0x0000000300007212 */ /* 0x000fc800078efcff */
[----:B------:R-:W-:-:S07]  /*2e30*/  PRMT R8, R0, 0x7610, R8 ;  /* 0x0000761000087816 */ /* 0x000fce0000000008 */
.L_x_3633:
[----:B------:R-:W-:Y:S05]  /*2e40*/  BSYNC B0 ;  /* 0x0000000000007941 */ /* 0x000fea0003800000 */
.L_x_3632:
[----:B------:R0:W-:Y:S01]  /*2e50*/  STG.E.U8 desc[UR36][R16.64], R8 ;  /* 0x0000000810007986 */ /* 0x0001e2000c101124 */
[----:B------:R-:W-:Y:S05]  /*2e60*/  BRA `(.L_x_3612) ;  /* 0x00000004001c7947 */ /* 0x000fea0003800000 */
.L_x_3630:
        /* <DEDUP_REMOVED lines=18> */
.L_x_3637:
[----:B------:R-:W-:-:S04]  /*2f90*/  LOP3.LUT R2, R3, 0x80000000, RZ, 0xc0, !PT ;  /* 0x8000000003027812 */ /* 0x000fc800078ec0ff */
[----:B------:R-:W-:-:S04]  /*2fa0*/  SHF.R.U32.HI R3, RZ, 0x18, R2 ;  /* 0x00000018ff037819 */ /* 0x000fc80000011602 */
[----:B------:R-:W-:-:S04]  /*2fb0*/  LOP3.LUT R0, R0, R3, RZ, 0xfc, !PT ;  /* 0x0000000300007212 */ /* 0x000fc800078efcff */
[----:B------:R-:W-:-:S07]  /*2fc0*/  PRMT R8, R0, 0x7610, R8 ;  /* 0x0000761000087816 */ /* 0x000fce0000000008 */
.L_x_3636:
[----:B------:R-:W-:Y:S05]  /*2fd0*/  BSYNC B0 ;  /* 0x0000000000007941 */ /* 0x000fea0003800000 */
.L_x_3635:
[----:B------:R0:W-:Y:S01]  /*2fe0*/  STG.E.U8 desc[UR36][R16.64], R8 ;  /* 0x0000000810007986 */ /* 0x0001e2000c101124 */
[----:B------:R-:W-:Y:S05]  /*2ff0*/  BRA `(.L_x_3612) ;  /* 0x0000000000b87947 */ /* 0x000fea0003800000 */
.L_x_3629:
[----:B------:R-:W-:-:S13]  /*3000*/  ISETP.NE.AND P1, PT, R2, 0x1c, PT ;  /* 0x0000001c0200780c */ /* 0x000fda0003f25270 */
[----:B------:R-:W-:Y:S05]  /*3010*/  @!P1 BRA `(.L_x_3638) ;  /* 0x0000000000a89947 */ /* 0x000fea0003800000 */
[----:B------:R-:W-:-:S13]  /*3020*/  ISETP.NE.AND P1, PT, R2, 0x1d, PT ;  /* 0x0000001d0200780c */ /* 0x000fda0003f25270 */
[----:B------:R-:W-:Y:S05]  /*3030*/  @!P1 BRA `(.L_x_3639) ;  /* 0x0000000000909947 */ /* 0x000fea0003800000 */
[----:B------:R-:W-:-:S13]  /*3040*/  ISETP.NE.AND P1, PT, R2, 0x2c, PT ;  /* 0x0000002c0200780c */ /* 0x000fda0003f25270 */
[----:B------:R-:W-:Y:S05]  /*3050*/  @P1 BRA `(.L_x_3611) ;  /* 0x0000000000441947 */ /* 0x000fea0003800000 */
[----:B------:R-:W-:-:S04]  /*3060*/  SEL R0, RZ, 0x1, P0 ;  /* 0x00000001ff007807 */ /* 0x000fc80000000000 */
        /* <DEDUP_REMOVED lines=16> */
.L_x_3611:
        /* <DEDUP_REMOVED lines=16> */
.L_x_3640:
[----:B------:R-:W-:Y:S05]  /*3270*/  BRA `(.L_x_3612) ;  /* 0x0000000000187947 */ /* 0x000fea0003800000 */
.L_x_3639:
[----:B------:R-:W-:Y:S01]  /*3280*/  SEL R2, RZ, 0x1, P0 ;  /* 0x00000001ff027807 */ /* 0x000fe20000000000 */
[----:B------:R-:W-:-:S05]  /*3290*/  IMAD.MOV.U32 R3, RZ, RZ, RZ ;  /* 0x000000ffff037224 */ /* 0x000fca00078e00ff */
[----:B------:R0:W-:Y:S01]  /*32a0*/  STG.E.64 desc[UR36][R16.64], R2 ;  /* 0x0000000210007986 */ /* 0x0001e2000c101b24 */
[----:B------:R-:W-:Y:S05]  /*32b0*/  BRA `(.L_x_3612) ;  /* 0x0000000000087947 */ /* 0x000fea0003800000 */
.L_x_3638:
[----:B------:R-:W-:-:S05]  /*32c0*/  SEL R3, RZ, 0x1, P0 ;  /* 0x00000001ff037807 */ /* 0x000fca0000000000 */
[----:B------:R0:W-:Y:S02]  /*32d0*/  STG.E desc[UR36][R16.64], R3 ;  /* 0x0000000310007986 */ /* 0x0001e4000c101924 */
.L_x_3612:
[----:B------:R-:W-:-:S04]  /*32e0*/  IMAD R18, R23, 0x200, R18 ;  /* 0x0000020017127824 */ /* 0x000fc800078e0212 */
[----:B------:R-:W-:-:S07]  /*32f0*/  VIADD R19, R18, 0x80 ;  /* 0x0000008012137836 */ /* 0x000fce0000000000 */
.L_x_3572:
[----:B------:R-:W-:Y:S05]  /*3300*/  BSYNC B6 ;  /* 0x0000000000067941 */ /* 0x000fea0003800000 */
.L_x_3571:
        /* <DEDUP_REMOVED lines=307> */
.L_x_3643:
        /* <DEDUP_REMOVED lines=21> */
.L_x_3647:
[----:B------:R-:W2:Y:S02]  /*4790*/  LDG.E.U8 R2, desc[UR36][R2.64] ;  /* 0x0000002402027981 */ /* 0x000ea4000c1e1100 */
[----:B--2---:R-:W-:Y:S01]  /*47a0*/  ISETP.NE.AND P0, PT, R2, RZ, PT ;  /* 0x000000ff0200720c */ /* 0x004fe20003f05270 */
[----:B------:R-:W-:-:S12]  /*47b0*/  BRA `(.L_x_3649) ;  /* 0x0000000c00747947 */ /* 0x000fd80003800000 */
.L_x_3646:
        /* <DEDUP_REMOVED lines=10> */
.L_x_3651:
[----:B------:R-:W2:Y:S02]  /*4860*/  LDG.E R2, desc[UR36][R2.64] ;  /* 0x0000002402027981 */ /* 0x000ea4000c1e1900 */
[----:B--2---:R-:W-:Y:S01]  /*4870*/  ISETP.NE.AND P0, PT, R2, RZ, PT ;  /* 0x000000ff0200720c */ /* 0x004fe20003f05270 */
[----:B------:R-:W-:-:S12]  /*4880*/  BRA `(.L_x_3649) ;  /* 0x0000000c00407947 */ /* 0x000fd80003800000 */
.L_x_3650:
[----:B------:R-:W2:Y:S02]  /*4890*/  LDG.E.U16 R2, desc[UR36][R2.64] ;  /* 0x0000002402027981 */ /* 0x000ea4000c1e1500 */
[----:B--2---:R-:W-:Y:S01]  /*48a0*/  ISETP.NE.AND P0, PT, R2, RZ, PT ;  /* 0x000000ff0200720c */ /* 0x004fe20003f05270 */
[----:B------:R-:W-:-:S12]  /*48b0*/  BRA `(.L_x_3649) ;  /* 0x0000000c00347947 */ /* 0x000fd80003800000 */
.L_x_3645:
        /* <DEDUP_REMOVED lines=9> */
.L_x_3653:
[----:B------:R-:W2:Y:S02]  /*4950*/  LDG.E.U16 R0, desc[UR36][R2.64] ;  /* 0x0000002402007981 */ /* 0x000ea4000c1e1500 */
[----:B--2---:R-:W-:-:S05]  /*4960*/  HADD2.F32 R0, -RZ, R0.H0_H0 ;  /* 0x20000000ff007230 */ /* 0x004fca0000004100 */
[----:B------:R-:W-:Y:S01]  /*4970*/  FSETP.NEU.FTZ.AND P0, PT, R0, RZ, PT ;  /* 0x000000ff0000720b */ /* 0x000fe20003f1d000 */
[----:B------:R-:W-:-:S12]  /*4980*/  BRA `(.L_x_3649) ;  /* 0x0000000c00007947 */ /* 0x000fd80003800000 */
.L_x_3652:
        /* <DEDUP_REMOVED lines=11> */
.L_x_3655:
        /* <DEDUP_REMOVED lines=10> */
.L_x_3654:
[----:B------:R-:W2:Y:S02]  /*4ae0*/  LDG.E.64 R2, desc[UR36][R2.64] ;  /* 0x0000002402027981 */ /* 0x000ea4000c1e1b00 */
[----:B--2---:R-:W-:Y:S01]  /*4af0*/  DSETP.NEU.AND P0, PT, R2, RZ, PT ;  /* 0x000000ff0200722a */ /* 0x004fe20003f0d000 */
[----:B------:R-:W-:-:S13]  /*4b00*/  BRA `(.L_x_3649) ;  /* 0x0000000800a07947 */ /* 0x000fda0003800000 */
.L_x_3644:
        /* <DEDUP_REMOVED lines=11> */
.L_x_3658:
[----:B------:R-:W2:Y:S02]  /*4bc0*/  LDG.E.128 R4, desc[UR36][R2.64] ;  /* 0x0000002402047981 */ /* 0x000ea4000c1e1d00 */
[----:B--2---:R-:W-:-:S06]  /*4bd0*/  DSETP.NEU.AND P0, PT, R6, RZ, PT ;  /* 0x000000ff0600722a */ /* 0x004fcc0003f0d000 */
[----:B------:R-:W-:Y:S01]  /*4be0*/  DSETP.NEU.OR P0, PT, R4, RZ, P0 ;  /* 0x000000ff0400722a */ /* 0x000fe2000070d400 */
[----:B------:R-:W-:-:S13]  /*4bf0*/  BRA `(.L_x_3649) ;  /* 0x0000000800647947 */ /* 0x000fda0003800000 */
.L_x_3657:
        /* <DEDUP_REMOVED lines=27> */
.L_x_3660:
        /* <DEDUP_REMOVED lines=14> */
.L_x_3659:
[----:B------:R-:W2:Y:S02]  /*4e90*/  LDG.E.U16 R0, desc[UR36][R2.64] ;  /* 0x0000002402007981 */ /* 0x000ea4000c1e1500 */
[----:B--2---:R-:W-:-:S05]  /*4ea0*/  IMAD.U32 R0, R0, 0x10000, RZ ;  /* 0x0001000000007824 */ /* 0x004fca00078e00ff */
[----:B------:R-:W-:Y:S01]  /*4eb0*/  FSETP.NEU.FTZ.AND P0, PT, R0, RZ, PT ;  /* 0x000000ff0000720b */ /* 0x000fe20003f1d000 */
[----:B------:R-:W-:-:S12]  /*4ec0*/  BRA `(.L_x_3649) ;  /* 0x0000000400b07947 */ /* 0x000fd80003800000 */
.L_x_3656:
        /* <DEDUP_REMOVED lines=11> */
.L_x_3663:
        /* <DEDUP_REMOVED lines=21> */
.L_x_3667:
[----:B------:R-:W-:Y:S05]  /*50d0*/  BSYNC B1 ;  /* 0x0000000000017941 */ /* 0x000fea0003800000 */
.L_x_3666:
[----:B------:R-:W-:Y:S01]  /*50e0*/  LEA R3, R0, 0x3b800000, 0x17 ;  /* 0x3b80000000037811 */ /* 0x000fe200078eb8ff */
[----:B------:R-:W-:-:S05]  /*50f0*/  IMAD.SHL.U32 R0, R2, 0x100000, RZ ;  /* 0x0010000002007824 */ /* 0x000fca00078e00ff */
[----:B------:R-:W-:-:S07]  /*5100*/  LOP3.LUT R0, R3, R0, R4, 0xfe, !PT ;  /* 0x0000000003007212 */ /* 0x000fce00078efe04 */
.L_x_3665:
[----:B------:R-:W-:Y:S05]  /*5110*/  BSYNC B0 ;  /* 0x0000000000007941 */ /* 0x000fea0003800000 */
.L_x_3664:
[----:B------:R-:W-:Y:S01]  /*5120*/  FSETP.NEU.FTZ.AND P0, PT, R0, RZ, PT ;  /* 0x000000ff0000720b */ /* 0x000fe20003f1d000 */
[----:B------:R-:W-:-:S12]  /*5130*/  BRA `(.L_x_3649) ;  /* 0x0000000400147947 */ /* 0x000fd80003800000 */
.L_x_3662:
        /* <DEDUP_REMOVED lines=21> */
.L_x_3671:
[----:B------:R-:W-:Y:S05]  /*5290*/  BSYNC B1 ;  /* 0x0000000000017941 */ /* 0x000fea0003800000 */
.L_x_3670:
[----:B------:R-:W-:Y:S01]  /*52a0*/  LEA R3, R0, 0x37800000, 0x17 ;  /* 0x3780000000037811 */ /* 0x000fe200078eb8ff */
[----:B------:R-:W-:-:S05]  /*52b0*/  IMAD.SHL.U32 R0, R2, 0x200000, RZ ;  /* 0x0020000002007824 */ /* 0x000fca00078e00ff */
[----:B------:R-:W-:-:S07]  /*52c0*/  LOP3.LUT R0, R3, R0, R4, 0xfe, !PT ;  /* 0x0000000003007212 */ /* 0x000fce00078efe04 */
.L_x_3669:
[----:B------:R-:W-:Y:S05]  /*52d0*/  BSYNC B0 ;  /* 0x0000000000007941 */ /* 0x000fea0003800000 */
.L_x_3668:
[----:B------:R-:W-:Y:S01]  /*52e0*/  FSETP.NEU.FTZ.AND P0, PT, R0, RZ, PT ;  /* 0x000000ff0000720b */ /* 0x000fe20003f1d000 */
[----:B------:R-:W-:-:S12]  /*52f0*/  BRA `(.L_x_3649) ;  /* 0x0000000000a47947 */ /* 0x000fd80003800000 */
.L_x_3661:
        /* <DEDUP_REMOVED lines=14> */
.L_x_3675:
[----:B------:R-:W-:Y:S05]  /*53e0*/  BSYNC B0 ;  /* 0x0000000000007941 */ /* 0x000fea0003800000 */
.L_x_3674:
[----:B------:R-:W-:Y:S01]  /*53f0*/  FSETP.NEU.FTZ.AND P0, PT, R0, RZ, PT ;  /* 0x000000ff0000720b */ /* 0x000fe20003f1d000 */
[----:B------:R-:W-:-:S12]  /*5400*/  BRA `(.L_x_3649) ;  /* 0x0000000000607947 */ /* 0x000fd80003800000 */
.L_x_3648:
        /* <DEDUP_REMOVED lines=16> */
.L_x_3676:
[----:B------:R-:W-:Y:S01]  /*5510*/  PLOP3.LUT P0, PT, PT, PT, PT, 0x8, 0x0 ;  /* 0x000000000000781c */ /* 0x000fe20003f0e170 */
[----:B------:R-:W-:-:S12]  /*5520*/  BRA `(.L_x_3649) ;  /* 0x0000000000187947 */ /* 0x000fd80003800000 */
.L_x_3673:
[----:B------:R-:W2:Y:S02]  /*5530*/  LDG.E.64 R2, desc[UR36][R2.64] ;  /* 0x0000002402027981 */ /* 0x000ea4000c1e1b00 */
[----:B--2---:R-:W-:-:S04]  /*5540*/  ISETP.NE.U32.AND P0, PT, R2, RZ, PT ;  /* 0x000000ff0200720c */ /* 0x004fc80003f05070 */
[----:B------:R-:W-:Y:S01]  /*5550*/  ISETP.NE.AND.EX P0, PT, R3, RZ, PT, P0 ;  /* 0x000000ff0300720c */ /* 0x000fe20003f05300 */
[----:B------:R-:W-:-:S12]  /*5560*/  BRA `(.L_x_3649) ;  /* 0x0000000000087947 */ /* 0x000fd80003800000 */
.L_x_3672:
[----:B------:R-:W2:Y:S02]  /*5570*/  LDG.E R2, desc[UR36][R2.64] ;  /* 0x0000002402027981 */ /* 0x000ea4000c1e1900 */
[----:B--2---:R-:W-:-:S13]  /*5580*/  ISETP.NE.AND P0, PT, R2, RZ, PT ;  /* 0x000000ff0200720c */ /* 0x004fda0003f05270 */
.L_x_3649:
[----:B------:R-:W0:Y:S08]  /*5590*/  LDC.U8 R0, c[0x0][0x421] ;  /* 0x00010840ff007b82 */ /* 0x000e300000000000 */
[----:B------:R-:W1:Y:S01]  /*55a0*/  LDC.U8 R4, c[0x0][0x422] ;  /* 0x00010880ff047b82 */ /* 0x000e620000000000 */
[C---:B0-----:R-:W-:Y:S02]  /*55b0*/  PRMT R2, R0.reuse, 0x8880, RZ ;  /* 0x0000888000027816 */ /* 0x041fe400000000ff */
[----:B------:R-:W-:-:S02]  /*55c0*/  PRMT R0, R0, 0x8880, RZ ;  /* 0x0000888000007816 */ /* 0x000fc400000000ff */
[----:B------:R-:W-:Y:S02]  /*55d0*/  PRMT R2, R2, 0x7710, RZ ;  /* 0x0000771002027816 */ /* 0x000fe400000000ff */
[----:B------:R-:W-:Y:S02]  /*55e0*/  ISETP.GT.AND P2, PT, R0, RZ, PT ;  /* 0x000000ff0000720c */ /* 0x000fe40003f44270 */
[----:B------:R-:W-:Y:S02]  /*55f0*/  LOP3.LUT P1, RZ, R2, 0xff, RZ, 0xc0, !PT ;  /* 0x000000ff02ff7812 */ /* 0x000fe4000782c0ff */
[----:B-1----:R-:W-:Y:S02]  /*5600*/  PRMT R2, R4, 0x9910, RZ ;  /* 0x0000991004027816 */ /* 0x002fe400000000ff */
[----:B------:R-:W-:-:S09]  /*5610*/  SEL R0, RZ, 0xffffffff, !P0 ;  /* 0xffffffffff007807 */ /* 0x000fd20004000000 */
        /* <DEDUP_REMOVED lines=15> */
.L_x_3680:
[----:B------:R0:W-:Y:S01]  /*5710*/  STG.E.U8 desc[UR36][R16.64], R3 ;  /* 0x0000000310007986 */ /* 0x0001e2000c101124 */
[----:B------:R-:W-:Y:S05]  /*5720*/  BRA `(.L_x_3682) ;  /* 0x0000000c00907947 */ /* 0x000fea0003800000 */
.L_x_3679:
        /* <DEDUP_REMOVED lines=10> */
.L_x_3684:
[----:B------:R-:W-:-:S05]  /*57d0*/  SEL R3, RZ, 0x1, P0 ;  /* 0x00000001ff037807 */ /* 0x000fca0000000000 */
[----:B------:R0:W-:Y:S01]  /*57e0*/  STG.E desc[UR36][R16.64], R3 ;  /* 0x0000000310007986 */ /* 0x0001e2000c101924 */
[----:B------:R-:W-:Y:S05]  /*57f0*/  BRA `(.L_x_3682) ;  /* 0x0000000c005c7947 */ /* 0x000fea0003800000 */
.L_x_3683:
[----:B------:R-:W-:-:S05]  /*5800*/  SEL R3, RZ, 0x1, P0 ;  /* 0x00000001ff037807 */ /* 0x000fca0000000000 */
[----:B------:R0:W-:Y:S01]  /*5810*/  STG.E.U16 desc[UR36][R16.64], R3 ;  /* 0x0000000310007986 */ /* 0x0001e2000c101524 */
[----:B------:R-:W-:Y:S05]  /*5820*/  BRA `(.L_x_3682) ;  /* 0x0000000c00507947 */ /* 0x000fea0003800000 */
.L_x_3678:
        /* <DEDUP_REMOVED lines=10> */
.L_x_3686:
[----:B------:R-:W-:-:S04]  /*58d0*/  SEL R0, RZ, 0x1, P0 ;  /* 0x00000001ff007807 */ /* 0x000fc80000000000 */
[----:B------:R-:W-:-:S04]  /*58e0*/  I2FP.F32.U32 R0, R0 ;  /* 0x0000000000007245 */ /* 0x000fc80000201000 */
[----:B------:R-:W-:-:S05]  /*58f0*/  F2FP.F16.F32.PACK_AB R0, RZ, R0 ;  /* 0x00000000ff00723e */ /* 0x000fca00000000ff */
[----:B------:R0:W-:Y:S01]  /*5900*/  STG.E.U16 desc[UR36][R16.64], R0 ;  /* 0x0000000010007986 */ /* 0x0001e2000c101524 */
[----:B------:R-:W-:Y:S05]  /*5910*/  BRA `(.L_x_3682) ;  /* 0x0000000c00147947 */ /* 0x000fea0003800000 */
.L_x_3685:
        /* <DEDUP_REMOVED lines=11> */
.L_x_3688:
[----:B------:R-:W-:-:S04]  /*59d0*/  SEL R0, RZ, 0x1, P0 ;  /* 0x00000001ff007807 */ /* 0x000fc80000000000 */
[----:B------:R-:W-:-:S04]  /*59e0*/  I2FP.F32.U32 R0, R0 ;  /* 0x0000000000007245 */ /* 0x000fc80000201000 */
[----:B------:R-:W-:-:S04]  /*59f0*/  F2FP.F16.F32.PACK_AB R3, RZ, R0 ;  /* 0x00000000ff03723e */ /* 0x000fc800000000ff */
[----:B------:R-:W-:-:S05]  /*5a00*/  PRMT R3, R3, 0x5410, RZ ;  /* 0x0000541003037816 */ /* 0x000fca00000000ff */
[----:B------:R0:W-:Y:S01]  /*5a10*/  STG.E desc[UR36][R16.64], R3 ;  /* 0x0000000310007986 */ /* 0x0001e2000c101924 */
[----:B------:R-:W-:Y:S05]  /*5a20*/  BRA `(.L_x_3682) ;  /* 0x0000000800d07947 */ /* 0x000fea0003800000 */
.L_x_3687:
[----:B------:R-:W-:-:S06]  /*5a30*/  SEL R2, RZ, 0x1, P0 ;  /* 0x00000001ff027807 */ /* 0x000fcc0000000000 */
[----:B------:R-:W0:Y:S02]  /*5a40*/  I2F.F64.U32 R2, R2 ;  /* 0x0000000200027312 */ /* 0x000e240000201800 */
[----:B0-----:R0:W-:Y:S01]  /*5a50*/  STG.E.64 desc[UR36][R16.64], R2 ;  /* 0x0000000210007986 */ /* 0x0011e2000c101b24 */
[----:B------:R-:W-:Y:S05]  /*5a60*/  BRA `(.L_x_3682) ;  /* 0x0000000800c07947 */ /* 0x000fea0003800000 */
.L_x_3677:
        /* <DEDUP_REMOVED lines=10> */
.L_x_3691:
[----:B------:R-:W-:Y:S02]  /*5b10*/  SEL R4, RZ, 0x1, P0 ;  /* 0x00000001ff047807 */ /* 0x000fe40000000000 */
[----:B------:R-:W-:-:S04]  /*5b20*/  CS2R R6, SRZ ;  /* 0x0000000000067805 */ /* 0x000fc8000001ff00 */
[----:B------:R-:W0:Y:S02]  /*5b30*/  I2F.F64.U32 R4, R4 ;  /* 0x0000000400047312 */ /* 0x000e240000201800 */
[----:B0-----:R0:W-:Y:S01]  /*5b40*/  STG.E.128 desc[UR36][R16.64], R4 ;  /* 0x0000000410007986 */ /* 0x0011e2000c101d24 */
[----:B------:R-:W-:Y:S05]  /*5b50*/  BRA `(.L_x_3682) ;  /* 0x0000000800847947 */ /* 0x000fea0003800000 */
.L_x_3690:
        /* <DEDUP_REMOVED lines=22> */
.L_x_3695:
[----:B------:R-:W-:Y:S05]  /*5cc0*/  BSYNC B0 ;  /* 0x0000000000007941 */ /* 0x000fea0003800000 */
.L_x_3694:
[----:B------:R-:W-:-:S05]  /*5cd0*/  LOP3.LUT R3, R0, R3, RZ, 0xfc, !PT ;  /* 0x0000000300037212 */ /* 0x000fca00078efcff */
[----:B------:R0:W-:Y:S01]  /*5ce0*/  STG.E.U8 desc[UR36][R16.64], R3 ;  /* 0x0000000310007986 */ /* 0x0001e2000c101124 */
[----:B------:R-:W-:Y:S05]  /*5cf0*/  BRA `(.L_x_3682) ;  /* 0x00000008001c7947 */ /* 0x000fea0003800000 */
.L_x_3693:
        /* <DEDUP_REMOVED lines=14> */
.L_x_3697:
[----:B------:R-:W-:Y:S01]  /*5de0*/  IMAD.MOV.U32 R0, RZ, RZ, 0x7f ;  /* 0x0000007fff007424 */ /* 0x000fe200078e00ff */
[----:B------:R-:W-:-:S04]  /*5df0*/  ISETP.GT.U32.AND P0, PT, R2, 0x7f800000, PT ;  /* 0x7f8000000200780c */ /* 0x000fc80003f04070 */
[----:B------:R-:W-:-:S09]  /*5e00*/  SEL R0, R0, 0x7c, P0 ;  /* 0x0000007c00007807 */ /* 0x000fd20000000000 */
.L_x_3698:
[----:B------:R-:W-:Y:S05]  /*5e10*/  BSYNC B0 ;  /* 0x0000000000007941 */ /* 0x000fea0003800000 */
.L_x_3696:
[----:B------:R-:W-:-:S04]  /*5e20*/  LOP3.LUT R2, R3, 0x80000000, RZ, 0xc0, !PT ;  /* 0x8000000003027812 */ /* 0x000fc800078ec0ff */
[----:B------:R-:W-:-:S04]  /*5e30*/  SHF.R.U32.HI R3, RZ, 0x18, R2 ;  /* 0x00000018ff037819 */ /* 0x000fc80000011602 */
[----:B------:R-:W-:-:S05]  /*5e40*/  LOP3.LUT R3, R0, R3, RZ, 0xfc, !PT ;  /* 0x0000000300037212 */ /* 0x000fca00078efcff */
[----:B------:R0:W-:Y:S01]  /*5e50*/  STG.E.U8 desc[UR36][R16.64], R3 ;  /* 0x0000000310007986 */ /* 0x0001e2000c101124 */
[----:B------:R-:W-:Y:S05]  /*5e60*/  BRA `(.L_x_3682) ;  /* 0x0000000400c07947 */ /* 0x000fea0003800000 */
.L_x_3692:
[----:B------:R-:W-:-:S04]  /*5e70*/  SEL R0, RZ, 0x1, P0 ;  /* 0x00000001ff007807 */ /* 0x000fc80000000000 */
[----:B------:R-:W-:-:S04]  /*5e80*/  I2FP.F32.U32 R0, R0 ;  /* 0x0000000000007245 */ /* 0x000fc80000201000 */
[----:B------:R-:W-:-:S05]  /*5e90*/  F2FP.BF16.F32.PACK_AB R0, RZ, R0 ;  /* 0x00000000ff00723e */ /* 0x000fca00000010ff */
[----:B------:R0:W-:Y:S01]  /*5ea0*/  STG.E.U16 desc[UR36][R16.64], R0 ;  /* 0x0000000010007986 */ /* 0x0001e2000c101524 */
[----:B------:R-:W-:Y:S05]  /*5eb0*/  BRA `(.L_x_3682) ;  /* 0x0000000400ac7947 */ /* 0x000fea0003800000 */
.L_x_3689:
        /* <DEDUP_REMOVED lines=11> */
.L_x_3701:
        /* <DEDUP_REMOVED lines=18> */
.L_x_3704:
[----:B------:R-:W-:-:S04]  /*6090*/  LOP3.LUT R2, R3, 0x80000000, RZ, 0xc0, !PT ;  /* 0x8000000003027812 */ /* 0x000fc800078ec0ff */
[----:B------:R-:W-:-:S04]  /*60a0*/  SHF.R.U32.HI R3, RZ, 0x18, R2 ;  /* 0x00000018ff037819 */ /* 0x000fc80000011602 */
[----:B------:R-:W-:-:S04]  /*60b0*/  LOP3.LUT R0, R0, R3, RZ, 0xfc, !PT ;  /* 0x0000000300007212 */ /* 0x000fc800078efcff */
[----:B------:R-:W-:-:S07]  /*60c0*/  PRMT R8, R0, 0x7610, R8 ;  /* 0x0000761000087816 */ /* 0x000fce0000000008 */
.L_x_3703:
[----:B------:R-:W-:Y:S05]  /*60d0*/  BSYNC B0 ;  /* 0x0000000000007941 */ /* 0x000fea0003800000 */
.L_x_3702:
[----:B------:R3:W-:Y:S01]  /*60e0*/  STG.E.U8 desc[UR36][R16.64], R8 ;  /* 0x0000000810007986 */ /* 0x0007e2000c101124 */
[----:B------:R-:W-:Y:S05]  /*60f0*/  BRA `(.L_x_3682) ;  /* 0x00000004001c7947 */ /* 0x000fea0003800000 */
.L_x_3700:
        /* <DEDUP_REMOVED lines=18> */
.L_x_3707:
[----:B------:R-:W-:-:S04]  /*6220*/  LOP3.LUT R2, R3, 0x80000000, RZ, 0xc0, !PT ;  /* 0x8000000003027812 */ /* 0x000fc800078ec0ff */
[----:B------:R-:W-:-:S04]  /*6230*/  SHF.R.U32.HI R3, RZ, 0x18, R2 ;  /* 0x00000018ff037819 */ /* 0x000fc80000011602 */
[----:B------:R-:W-:-:S04]  /*6240*/  LOP3.LUT R0, R0, R3, RZ, 0xfc, !PT ;  /* 0x0000000300007212 */ /* 0x000fc800078efcff */
[----:B------:R-:W-:-:S07]  /*6250*/  PRMT R8, R0, 0x7610, R8 ;  /* 0x0000761000087816 */ /* 0x000fce0000000008 */
.L_x_3706:
[----:B------:R-:W-:Y:S05]  /*6260*/  BSYNC B0 ;  /* 0x0000000000007941 */ /* 0x000fea0003800000 */
.L_x_3705:
[----:B------:R0:W-:Y:S01]  /*6270*/  STG.E.U8 desc[UR36][R16.64], R8 ;  /* 0x0000000810007986 */ /* 0x0001e2000c101124 */
[----:B------:R-:W-:Y:S05]  /*6280*/  BRA `(.L_x_3682) ;  /* 0x0000000000b87947 */ /* 0x000fea0003800000 */
.L_x_3699:
        /* <DEDUP_REMOVED lines=23> */
.L_x_3681:
        /* <DEDUP_REMOVED lines=16> */
.L_x_3710:
[----:B------:R-:W-:Y:S05]  /*6500*/  BRA `(.L_x_3682) ;  /* 0x0000000000187947 */ /* 0x000fea0003800000 */
.L_x_3709:
[----:B------:R-:W-:Y:S01]  /*6510*/  SEL R2, RZ, 0x1, P0 ;  /* 0x00000001ff027807 */ /* 0x000fe20000000000 */
[----:B------:R-:W-:-:S05]  /*6520*/  IMAD.MOV.U32 R3, RZ, RZ, RZ ;  /* 0x000000ffff037224 */ /* 0x000fca00078e00ff */
[----:B------:R2:W-:Y:S01]  /*6530*/  STG.E.64 desc[UR36][R16.64], R2 ;  /* 0x0000000210007986 */ /* 0x0005e2000c101b24 */
[----:B------:R-:W-:Y:S05]  /*6540*/  BRA `(.L_x_3682) ;  /* 0x0000000000087947 */ /* 0x000fea0003800000 */
.L_x_3708:
[----:B------:R-:W-:-:S05]  /*6550*/  SEL R3, RZ, 0x1, P0 ;  /* 0x00000001ff037807 */ /* 0x000fca0000000000 */
[----:B------:R0:W-:Y:S02]  /*6560*/  STG.E desc[UR36][R16.64], R3 ;  /* 0x0000000310007986 */ /* 0x0001e4000c101924 */
.L_x_3682:
[----:B------:R-:W-:-:S07]  /*6570*/  VIADD R19, R19, 0x80 ;  /* 0x0000008013137836 */ /* 0x000fce0000000000 */
.L_x_3642:
[----:B------:R-:W-:Y:S05]  /*6580*/  BSYNC B6 ;  /* 0x0000000000067941 */ /* 0x000fea0003800000 */
.L_x_3641:
        /* <DEDUP_REMOVED lines=307> */
.L_x_3713:
        /* <DEDUP_REMOVED lines=21> */
.L_x_3717:
[----:B------:R-:W2:Y:S02]  /*7a10*/  LDG.E.U8 R2, desc[UR36][R2.64] ;  /* 0x0000002402027981 */ /* 0x000ea4000c1e1100 */
[----:B--2---:R-:W-:Y:S01]  /*7a20*/  ISETP.NE.AND P0, PT, R2, RZ, PT ;  /* 0x000000ff0200720c */ /* 0x004fe20003f05270 */
[----:B------:R-:W-:-:S12]  /*7a30*/  BRA `(.L_x_3719) ;  /* 0x0000000c00747947 */ /* 0x000fd80003800000 */
.L_x_3716:
        /* <DEDUP_REMOVED lines=10> */
.L_x_3721:
[----:B------:R-:W2:Y:S02]  /*7ae0*/  LDG.E R2, desc[UR36][R2.64] ;  /* 0x0000002402027981 */ /* 0x000ea4000c1e1900 */
[----:B--2---:R-:W-:Y:S01]  /*7af0*/  ISETP.NE.AND P0, PT, R2, RZ, PT ;  /* 0x000000ff0200720c */ /* 0x004fe20003f05270 */
[----:B------:R-:W-:-:S12]  /*7b00*/  BRA `(.L_x_3719) ;  /* 0x0000000c00407947 */ /* 0x000fd80003800000 */
.L_x_3720:
[----:B------:R-:W2:Y:S02]  /*7b10*/  LDG.E.U16 R2, desc[UR36][R2.64] ;  /* 0x0000002402027981 */ /* 0x000ea4000c1e1500 */
[----:B--2---:R-:W-:Y:S01]  /*7b20*/  ISETP.NE.AND P0, PT, R2, RZ, PT ;  /* 0x000000ff0200720c */ /* 0x004fe20003f05270 */
[----:B------:R-:W-:-:S12]  /*7b30*/  BRA `(.L_x_3719) ;  /* 0x0000000c00347947 */ /* 0x000fd80003800000 */
.L_x_3715:
        /* <DEDUP_REMOVED lines=9> */
.L_x_3723:
[----:B------:R-:W2:Y:S02]  /*7bd0*/  LDG.E.U16 R0, desc[UR36][R2.64] ;  /* 0x0000002402007981 */ /* 0x000ea4000c1e1500 */
[----:B--2---:R-:W-:-:S05]  /*7be0*/  HADD2.F32 R0, -RZ, R0.H0_H0 ;  /* 0x20000000ff007230 */ /* 0x004fca0000004100 */
[----:B------:R-:W-:Y:S01]  /*7bf0*/  FSETP.NEU.FTZ.AND P0, PT, R0, RZ, PT ;  /* 0x000000ff0000720b */ /* 0x000fe20003f1d000 */
[----:B------:R-:W-:-:S12]  /*7c00*/  BRA `(.L_x_3719) ;  /* 0x0000000c00007947 */ /* 0x000fd80003800000 */
.L_x_3722:
        /* <DEDUP_REMOVED lines=11> */
.L_x_3725:
        /* <DEDUP_REMOVED lines=10> */
.L_x_3724:
[----:B------:R-:W2:Y:S02]  /*7d60*/  LDG.E.64 R2, desc[UR36][R2.64] ;  /* 0x0000002402027981 */ /* 0x000ea4000c1e1b00 */
[----:B--2---:R-:W-:Y:S01]  /*7d70*/  DSETP.NEU.AND P0, PT, R2, RZ, PT ;  /* 0x000000ff0200722a */ /* 0x004fe20003f0d000 */
[----:B------:R-:W-:-:S13]  /*7d80*/  BRA `(.L_x_3719) ;  /* 0x0000000800a07947 */ /* 0x000fda0003800000 */
.L_x_3714:
        /* <DEDUP_REMOVED lines=11> */
.L_x_3728:
[----:B------:R-:W2:Y:S02]  /*7e40*/  LDG.E.128 R4, desc[UR36][R2.64] ;  /* 0x0000002402047981 */ /* 0x000ea4000c1e1d00 */
[----:B--2---:R-:W-:-:S06]  /*7e50*/  DSETP.NEU.AND P0, PT, R6, RZ, PT ;  /* 0x000000ff0600722a */ /* 0x004fcc0003f0d000 */
[----:B------:R-:W-:Y:S01]  /*7e60*/  DSETP.NEU.OR P0, PT, R4, RZ, P0 ;  /* 0x000000ff0400722a */ /* 0x000fe2000070d400 */
[----:B------:R-:W-:-:S13]  /*7e70*/  BRA `(.L_x_3719) ;  /* 0x0000000800647947 */ /* 0x000fda0003800000 */
.L_x_3727:
        /* <DEDUP_REMOVED lines=27> */
.L_x_3730:
        /* <DEDUP_REMOVED lines=14> */
.L_x_3729:
[----:B------:R-:W2:Y:S02]  /*8110*/  LDG.E.U16 R0, desc[UR36][R2.64] ;  /* 0x0000002402007981 */ /* 0x000ea4000c1e1500 */
[----:B--2---:R-:W-:-:S05]  /*8120*/  IMAD.U32 R0, R0, 0x10000, RZ ;  /* 0x0001000000007824 */ /* 0x004fca00078e00ff */
[----:B------:R-:W-:Y:S01]  /*8130*/  FSETP.NEU.FTZ.AND P0, PT, R0, RZ, PT ;  /* 0x000000ff0000720b */ /* 0x000fe20003f1d000 */
[----:B------:R-:W-:-:S12]  /*8140*/  BRA `(.L_x_3719) ;  /* 0x0000000400b07947 */ /* 0x000fd80003800000 */
.L_x_3726:
        /* <DEDUP_REMOVED lines=11> */
.L_x_3733:
        /* <DEDUP_REMOVED lines=21> */
.L_x_3737:
[----:B------:R-:W-:Y:S05]  /*8350*/  BSYNC B1 ;  /* 0x0000000000017941 */ /* 0x000fea0003800000 */
.L_x_3736:
[----:B------:R-:W-:Y:S01]  /*8360*/  LEA R3, R0, 0x3b800000, 0x17 ;  /* 0x3b80000000037811 */ /* 0x000fe200078eb8ff */
[----:B------:R-:W-:-:S05]  /*8370*/  IMAD.SHL.U32 R0, R2, 0x100000, RZ ;  /* 0x0010000002007824 */ /* 0x000fca00078e00ff */
[----:B------:R-:W-:-:S07]  /*8380*/  LOP3.LUT R0, R3, R0, R4, 0xfe, !PT ;  /* 0x0000000003007212 */ /* 0x000fce00078efe04 */
.L_x_3735:
[----:B------:R-:W-:Y:S05]  /*8390*/  BSYNC B0 ;  /* 0x0000000000007941 */ /* 0x000fea0003800000 */
.L_x_3734:
[----:B------:R-:W-:Y:S01]  /*83a0*/  FSETP.NEU.FTZ.AND P0, PT, R0, RZ, PT ;  /* 0x000000ff0000720b */ /* 0x000fe20003f1d000 */
[----:B------:R-:W-:-:S12]  /*83b0*/  BRA `(.L_x_3719) ;  /* 0x0000000400147947 */ /* 0x000fd80003800000 */
.L_x_3732:
        /* <DEDUP_REMOVED lines=21> */
.L_x_3741:
[----:B------:R-:W-:Y:S05]  /*8510*/  BSYNC B1 ;  /* 0x0000000000017941 */ /* 0x000fea0003800000 */
.L_x_3740:
[----:B------:R-:W-:Y:S01]  /*8520*/  LEA R3, R0, 0x37800000, 0x17 ;  /* 0x3780000000037811 */ /* 0x000fe200078eb8ff */
[----:B------:R-:W-:-:S05]  /*8530*/  IMAD.SHL.U32 R0, R2, 0x200000, RZ ;  /* 0x0020000002007824 */ /* 0x000fca00078e00ff */
[----:B------:R-:W-:-:S07]  /*8540*/  LOP3.LUT R0, R3, R0, R4, 0xfe, !PT ;  /* 0x0000000003007212 */ /* 0x000fce00078efe04 */
.L_x_3739:
[----:B------:R-:W-:Y:S05]  /*8550*/  BSYNC B0 ;  /* 0x0000000000007941 */ /* 0x000fea0003800000 */
.L_x_3738:
[----:B------:R-:W-:Y:S01]  /*8560*/  FSETP.NEU.FTZ.AND P0, PT, R0, RZ, PT ;  /* 0x000000ff0000720b */ /* 0x000fe20003f1d000 */
[----:B------:R-:W-:-:S12]  /*8570*/  BRA `(.L_x_3719) ;  /* 0x0000000000a47947 */ /* 0x000fd80003800000 */
.L_x_3731:
        /* <DEDUP_REMOVED lines=14> */
.L_x_3745:
[----:B------:R-:W-:Y:S05]  /*8660*/  BSYNC B0 ;  /* 0x0000000000007941 */ /* 0x000fea0003800000 */
.L_x_3744:
[----:B------:R-:W-:Y:S01]  /*8670*/  FSETP.NEU.FTZ.AND P0, PT, R0, RZ, PT ;  /* 0x000000ff0000720b */ /* 0x000fe20003f1d000 */
[----:B------:R-:W-:-:S12]  /*8680*/  BRA `(.L_x_3719) ;  /* 0x0000000000607947 */ /* 0x000fd80003800000 */
.L_x_3718:
        /* <DEDUP_REMOVED lines=16> */
.L_x_3746:
[----:B------:R-:W-:Y:S01]  /*8790*/  PLOP3.LUT P0, PT, PT, PT, PT, 0x8, 0x0 ;  /* 0x000000000000781c */ /* 0x000fe20003f0e170 */
[----:B------:R-:W-:-:S12]  /*87a0*/  BRA `(.L_x_3719) ;  /* 0x0000000000187947 */ /* 0x000fd80003800000 */
.L_x_3743:
[----:B------:R-:W2:Y:S02]  /*87b0*/  LDG.E.64 R2, desc[UR36][R2.64] ;  /* 0x0000002402027981 */ /* 0x000ea4000c1e1b00 */
[----:B--2---:R-:W-:-:S04]  /*87c0*/  ISETP.NE.U32.AND P0, PT, R2, RZ, PT ;  /* 0x000000ff0200720c */ /* 0x004fc80003f05070 */
[----:B------:R-:W-:Y:S01]  /*87d0*/  ISETP.NE.AND.EX P0, PT, R3, RZ, PT, P0 ;  /* 0x000000ff0300720c */ /* 0x000fe20003f05300 */
[----:B------:R-:W-:-:S12]  /*87e0*/  BRA `(.L_x_3719) ;  /* 0x0000000000087947 */ /* 0x000fd80003800000 */
.L_x_3742:
[----:B------:R-:W2:Y:S02]  /*87f0*/  LDG.E R2, desc[UR36][R2.64] ;  /* 0x0000002402027981 */ /* 0x000ea4000c1e1900 */
[----:B--2---:R-:W-:-:S13]  /*8800*/  ISETP.NE.AND P0, PT, R2, RZ, PT ;  /* 0x000000ff0200720c */ /* 0x004fda0003f05270 */
.L_x_3719:
        /* <DEDUP_REMOVED lines=24> */
.L_x_3750:
[----:B------:R3:W-:Y:S01]  /*8990*/  STG.E.U8 desc[UR36][R16.64], R3 ;  /* 0x0000000310007986 */ /* 0x0007e2000c101124 */
[----:B------:R-:W-:Y:S05]  /*89a0*/  BRA `(.L_x_3752) ;  /* 0x0000000c00907947 */ /* 0x000fea0003800000 */
.L_x_3749:
        /* <DEDUP_REMOVED lines=10> */
.L_x_3754:
[----:B------:R-:W-:-:S05]  /*8a50*/  SEL R3, RZ, 0x1, P0 ;  /* 0x00000001ff037807 */ /* 0x000fca0000000000 */
[----:B------:R2:W-:Y:S01]  /*8a60*/  STG.E desc[UR36][R16.64], R3 ;  /* 0x0000000310007986 */ /* 0x0005e2000c101924 */
[----:B------:R-:W-:Y:S05]  /*8a70*/  BRA `(.L_x_3752) ;  /* 0x0000000c005c7947 */ /* 0x000fea0003800000 */
.L_x_3753:
[----:B------:R-:W-:-:S05]  /*8a80*/  SEL R3, RZ, 0x1, P0 ;  /* 0x00000001ff037807 */ /* 0x000fca0000000000 */
[----:B------:R0:W-:Y:S01]  /*8a90*/  STG.E.U16 desc[UR36][R16.64], R3 ;  /* 0x0000000310007986 */ /* 0x0001e2000c101524 */
[----:B------:R-:W-:Y:S05]  /*8aa0*/  BRA `(.L_x_3752) ;  /* 0x0000000c00507947 */ /* 0x000fea0003800000 */
.L_x_3748:
        /* <DEDUP_REMOVED lines=10> */
.L_x_3756:
[----:B------:R-:W-:-:S04]  /*8b50*/  SEL R0, RZ, 0x1, P0 ;  /* 0x00000001ff007807 */ /* 0x000fc80000000000 */
[----:B------:R-:W-:-:S04]  /*8b60*/  I2FP.F32.U32 R0, R0 ;  /* 0x0000000000007245 */ /* 0x000fc80000201000 */
[----:B------:R-:W-:-:S05]  /*8b70*/  F2FP.F16.F32.PACK_AB R0, RZ, R0 ;  /* 0x00000000ff00723e */ /* 0x000fca00000000ff */
[----:B------:R0:W-:Y:S01]  /*8b80*/  STG.E.U16 desc[UR36][R16.64], R0 ;  /* 0x0000000010007986 */ /* 0x0001e2000c101524 */
[----:B------:R-:W-:Y:S05]  /*8b90*/  BRA `(.L_x_3752) ;  /* 0x0000000c00147947 */ /* 0x000fea0003800000 */
.L_x_3755:
        /* <DEDUP_REMOVED lines=11> */
.L_x_3758:
[----:B------:R-:W-:-:S04]  /*8c50*/  SEL R0, RZ, 0x1, P0 ;  /* 0x00000001ff007807 */ /* 0x000fc80000000000 */
[----:B------:R-:W-:-:S04]  /*8c60*/  I2FP.F32.U32 R0, R0 ;  /* 0x0000000000007245 */ /* 0x000fc80000201000 */
[----:B------:R-:W-:-:S04]  /*8c70*/  F2FP.F16.F32.PACK_AB R3, RZ, R0 ;  /* 0x00000000ff03723e */ /* 0x000fc800000000ff */
[----:B------:R-:W-:-:S05]  /*8c80*/  PRMT R3, R3, 0x5410, RZ ;  /* 0x0000541003037816 */ /* 0x000fca00000000ff */
[----:B------:R0:W-:Y:S01]  /*8c90*/  STG.E desc[UR36][R16.64], R3 ;  /* 0x0000000310007986 */ /* 0x0001e2000c101924 */
[----:B------:R-:W-:Y:S05]  /*8ca0*/  BRA `(.L_x_3752) ;  /* 0x0000000800d07947 */ /* 0x000fea0003800000 */
.L_x_3757:
[----:B------:R-:W-:-:S06]  /*8cb0*/  SEL R2, RZ, 0x1, P0 ;  /* 0x00000001ff027807 */ /* 0x000fcc0000000000 */
[----:B------:R-:W0:Y:S02]  /*8cc0*/  I2F.F64.U32 R2, R2 ;  /* 0x0000000200027312 */ /* 0x000e240000201800 */
[----:B0-----:R0:W-:Y:S01]  /*8cd0*/  STG.E.64 desc[UR36][R16.64], R2 ;  /* 0x0000000210007986 */ /* 0x0011e2000c101b24 */
[----:B------:R-:W-:Y:S05]  /*8ce0*/  BRA `(.L_x_3752) ;  /* 0x0000000800c07947 */ /* 0x000fea0003800000 */
.L_x_3747:
        /* <DEDUP_REMOVED lines=10> */
.L_x_3761:
[----:B------:R-:W-:Y:S02]  /*8d90*/  SEL R4, RZ, 0x1, P0 ;  /* 0x00000001ff047807 */ /* 0x000fe40000000000 */
[----:B------:R-:W-:-:S04]  /*8da0*/  CS2R R6, SRZ ;  /* 0x0000000000067805 */ /* 0x000fc8000001ff00 */
[----:B------:R-:W0:Y:S02]  /*8db0*/  I2F.F64.U32 R4, R4 ;  /* 0x0000000400047312 */ /* 0x000e240000201800 */
[----:B0-----:R0:W-:Y:S01]  /*8dc0*/  STG.E.128 desc[UR36][R16.64], R4 ;  /* 0x0000000410007986 */ /* 0x0011e2000c101d24 */
[----:B------:R-:W-:Y:S05]  /*8dd0*/  BRA `(.L_x_3752) ;  /* 0x0000000800847947 */ /* 0x000fea0003800000 */
.L_x_3760:
        /* <DEDUP_REMOVED lines=22> */
.L_x_3765:
[----:B------:R-:W-:Y:S05]  /*8f40*/  BSYNC B0 ;  /* 0x0000000000007941 */ /* 0x000fea0003800000 */
.L_x_3764:
[----:B------:R-:W-:-:S05]  /*8f50*/  LOP3.LUT R3, R0, R3, RZ, 0xfc, !PT ;  /* 0x0000000300037212 */ /* 0x000fca00078efcff */
[----:B------:R0:W-:Y:S01]  /*8f60*/  STG.E.U8 desc[UR36][R16.64], R3 ;  /* 0x0000000310007986 */ /* 0x0001e2000c101124 */
[----:B------:R-:W-:Y:S05]  /*8f70*/  BRA `(.L_x_3752) ;  /* 0x00000008001c7947 */ /* 0x000fea0003800000 */
.L_x_3763:
        /* <DEDUP_REMOVED lines=14> */
.L_x_3767:
[----:B------:R-:W-:Y:S01]  /*9060*/  IMAD.MOV.U32 R0, RZ, RZ, 0x7f ;  /* 0x0000007fff007424 */ /* 0x000fe200078e00ff */
[----:B------:R-:W-:-:S04]  /*9070*/  ISETP.GT.U32.AND P0, PT, R2, 0x7f800000, PT ;  /* 0x7f8000000200780c */ /* 0x000fc80003f04070 */
[----:B------:R-:W-:-:S09]  /*9080*/  SEL R0, R0, 0x7c, P0 ;  /* 0x0000007c00007807 */ /* 0x000fd20000000000 */
.L_x_3768:
[----:B------:R-:W-:Y:S05]  /*9090*/  BSYNC B0 ;  /* 0x0000000000007941 */ /* 0x000fea0003800000 */
.L_x_3766:
[----:B------:R-:W-:-:S04]  /*90a0*/  LOP3.LUT R2, R3, 0x80000000, RZ, 0xc0, !PT ;  /* 0x8000000003027812 */ /* 0x000fc800078ec0ff */
[----:B------:R-:W-:-:S04]  /*90b0*/  SHF.R.U32.HI R3, RZ, 0x18, R2 ;  /* 0x00000018ff037819 */ /* 0x000fc80000011602 */
[----:B------:R-:W-:-:S05]  /*90c0*/  LOP3.LUT R3, R0, R3, RZ, 0xfc, !PT ;  /* 0x0000000300037212 */ /* 0x000fca00078efcff */
[----:B------:R0:W-:Y:S01]  /*90d0*/  STG.E.U8 desc[UR36][R16.64], R3 ;  /* 0x0000000310007986 */ /* 0x0001e2000c101124 */
[----:B------:R-:W-:Y:S05]  /*90e0*/  BRA `(.L_x_3752) ;  /* 0x0000000400c07947 */ /* 0x000fea0003800000 */
.L_x_3762:
[----:B------:R-:W-:-:S04]  /*90f0*/  SEL R0, RZ, 0x1, P0 ;  /* 0x00000001ff007807 */ /* 0x000fc80000000000 */
[----:B------:R-:W-:-:S04]  /*9100*/  I2FP.F32.U32 R0, R0 ;  /* 0x0000000000007245 */ /* 0x000fc80000201000 */
[----:B------:R-:W-:-:S05]  /*9110*/  F2FP.BF16.F32.PACK_AB R0, RZ, R0 ;  /* 0x00000000ff00723e */ /* 0x000fca00000010ff */
[----:B------:R0:W-:Y:S01]  /*9120*/  STG.E.U16 desc[UR36][R16.64], R0 ;  /* 0x0000000010007986 */ /* 0x0001e2000c101524 */
[----:B------:R-:W-:Y:S05]  /*9130*/  BRA `(.L_x_3752) ;  /* 0x0000000400ac7947 */ /* 0x000fea0003800000 */
.L_x_3759:
        /* <DEDUP_REMOVED lines=11> */
.L_x_3771:
        /* <DEDUP_REMOVED lines=18> */
.L_x_3774:
[----:B------:R-:W-:-:S04]  /*9310*/  LOP3.LUT R2, R3, 0x80000000, RZ, 0xc0, !PT ;  /* 0x8000000003027812 */ /* 0x000fc800078ec0ff */
[----:B------:R-:W-:-:S04]  /*9320*/  SHF.R.U32.HI R3, RZ, 0x18, R2 ;  /* 0x00000018ff037819 */ /* 0x000fc80000011602 */
[----:B------:R-:W-:-:S04]  /*9330*/  LOP3.LUT R0, R0, R3, RZ, 0xfc, !PT ;  /* 0x0000000300007212 */ /* 0x000fc800078efcff */
[----:B------:R-:W-:-:S07]  /*9340*/  PRMT R8, R0, 0x7610, R8 ;  /* 0x0000761000087816 */ /* 0x000fce0000000008 */
.L_x_3773:
[----:B------:R-:W-:Y:S05]  /*9350*/  BSYNC B0 ;  /* 0x0000000000007941 */ /* 0x000fea0003800000 */
.L_x_3772:
[----:B------:R0:W-:Y:S01]  /*9360*/  STG.E.U8 desc[UR36][R16.64], R8 ;  /* 0x0000000810007986 */ /* 0x0001e2000c101124 */
[----:B------:R-:W-:Y:S05]  /*9370*/  BRA `(.L_x_3752) ;  /* 0x00000004001c7947 */ /* 0x000fea0003800000 */
.L_x_3770:
        /* <DEDUP_REMOVED lines=18> */
.L_x_3777:
[----:B------:R-:W-:-:S04]  /*94a0*/  LOP3.LUT R2, R3, 0x80000000, RZ, 0xc0, !PT ;  /* 0x8000000003027812 */ /* 0x000fc800078ec0ff */
[----:B------:R-:W-:-:S04]  /*94b0*/  SHF.R.U32.HI R3, RZ, 0x18, R2 ;  /* 0x00000018ff037819 */ /* 0x000fc80000011602 */
[----:B------:R-:W-:-:S04]  /*94c0*/  LOP3.LUT R0, R0, R3, RZ, 0xfc, !PT ;  /* 0x0000000300007212 */ /* 0x000fc800078efcff */
[----:B------:R-:W-:-:S07]  /*94d0*/  PRMT R8, R0, 0x7610, R8 ;  /* 0x0000761000087816 */ /* 0x000fce0000000008 */
.L_x_3776:
[----:B------:R-:W-:Y:S05]  /*94e0*/  BSYNC B0 ;  /* 0x0000000000007941 */ /* 0x000fea0003800000 */
.L_x_3775:
[----:B------:R0:W-:Y:S01]  /*94f0*/  STG.E.U8 desc[UR36][R16.64], R8 ;  /* 0x0000000810007986 */ /* 0x0001e2000c101124 */
[----:B------:R-:W-:Y:S05]  /*9500*/  BRA `(.L_x_3752) ;  /* 0x0000000000b87947 */ /* 0x000fea0003800000 */
.L_x_3769:
        /* <DEDUP_REMOVED lines=23> */
.L_x_3751:
        /* <DEDUP_REMOVED lines=16> */
.L_x_3780:
[----:B------:R-:W-:Y:S05]  /*9780*/  BRA `(.L_x_3752) ;  /* 0x0000000000187947 */ /* 0x000fea0003800000 */
.L_x_3779:
[----:B------:R-:W-:Y:S01]  /*9790*/  SEL R2, RZ, 0x1, P0 ;  /* 0x00000001ff027807 */ /* 0x000fe20000000000 */
[----:B------:R-:W-:-:S05]  /*97a0*/  IMAD.MOV.U32 R3, RZ, RZ, RZ ;  /* 0x000000ffff037224 */ /* 0x000fca00078e00ff */
[----:B------:R0:W-:Y:S01]  /*97b0*/  STG.E.64 desc[UR36][R16.64], R2 ;  /* 0x0000000210007986 */ /* 0x0001e2000c101b24 */
[----:B------:R-:W-:Y:S05]  /*97c0*/  BRA `(.L_x_3752) ;  /* 0x0000000000087947 */ /* 0x000fea0003800000 */
.L_x_3778:
[----:B------:R-:W-:-:S05]  /*97d0*/  SEL R3, RZ, 0x1, P0 ;  /* 0x00000001ff037807 */ /* 0x000fca0000000000 */
[----:B------:R0:W-:Y:S02]  /*97e0*/  STG.E desc[UR36][R16.64], R3 ;  /* 0x0000000310007986 */ /* 0x0001e4000c101924 */
.L_x_3752:
[----:B------:R-:W-:-:S07]  /*97f0*/  VIADD R19, R19, 0x80 ;  /* 0x0000008013137836 */ /* 0x000fce0000000000 */
.L_x_3712:
[----:B------:R-:W-:Y:S05]  /*9800*/  BSYNC B6 ;  /* 0x0000000000067941 */ /* 0x000fea0003800000 */
.L_x_3711:
        /* <DEDUP_REMOVED lines=306> */
.L_x_3781:
        /* <DEDUP_REMOVED lines=21> */
.L_x_3785:
[----:B------:R-:W2:Y:S02]  /*ac80*/  LDG.E.U8 R2, desc[UR36][R2.64] ;  /* 0x0000002402027981 */ /* 0x000ea4000c1e1100 */
[----:B--2---:R-:W-:Y:S01]  /*ac90*/  ISETP.NE.AND P0, PT, R2, RZ, PT ;  /* 0x000000ff0200720c */ /* 0x004fe20003f05270 */
[----:B------:R-:W-:-:S12]  /*aca0*/  BRA `(.L_x_3787) ;  /* 0x0000000c00747947 */ /* 0x000fd80003800000 */
.L_x_3784:
        /* <DEDUP_REMOVED lines=10> */
.L_x_3789:
[----:B------:R-:W2:Y:S02]  /*ad50*/  LDG.E R2, desc[UR36][R2.64] ;  /* 0x0000002402027981 */ /* 0x000ea4000c1e1900 */
[----:B--2---:R-:W-:Y:S01]  /*ad60*/  ISETP.NE.AND P0, PT, R2, RZ, PT ;  /* 0x000000ff0200720c */ /* 0x004fe20003f05270 */
[----:B------:R-:W-:-:S12]  /*ad70*/  BRA `(.L_x_3787) ;  /* 0x0000000c00407947 */ /* 0x000fd80003800000 */
.L_x_3788:
[----:B------:R-:W2:Y:S02]  /*ad80*/  LDG.E.U16 R2, desc[UR36][R2.64] ;  /* 0x0000002402027981 */ /* 0x000ea4000c1e1500 */
[----:B--2---:R-:W-:Y:S01]  /*ad90*/  ISETP.NE.AND P0, PT, R2, RZ, PT ;  /* 0x000000ff0200720c */ /* 0x004fe20003f05270 */
[----:B------:R-:W-:-:S12]  /*ada0*/  BRA `(.L_x_3787) ;  /* 0x0000000c00347947 */ /* 0x000fd80003800000 */
.L_x_3783:
        /* <DEDUP_REMOVED lines=9> */
.L_x_3791:
[----:B------:R-:W2:Y:S02]  /*ae40*/  LDG.E.U16 R0, desc[UR36][R2.64] ;  /* 0x0000002402007981 */ /* 0x000ea4000c1e1500 */
[----:B--2---:R-:W-:-:S05]  /*ae50*/  HADD2.F32 R0, -RZ, R0.H0_H0 ;  /* 0x20000000ff007230 */ /* 0x004fca0000004100 */
[----:B------:R-:W-:Y:S01]  /*ae60*/  FSETP.NEU.FTZ.AND P0, PT, R0, RZ, PT ;  /* 0x000000ff0000720b */ /* 0x000fe20003f1d000 */
[----:B------:R-:W-:-:S12]  /*ae70*/  BRA `(.L_x_3787) ;  /* 0x0000000c00007947 */ /* 0x000fd80003800000 */
.L_x_3790:
        /* <DEDUP_REMOVED lines=11> */
.L_x_3793:
        /* <DEDUP_REMOVED lines=10> */
.L_x_3792:
[----:B------:R-:W2:Y:S02]  /*afd0*/  LDG.E.64 R2, desc[UR36][R2.64] ;  /* 0x0000002402027981 */ /* 0x000ea4000c1e1b00 */
[----:B--2---:R-:W-:Y:S01]  /*afe0*/  DSETP.NEU.AND P0, PT, R2, RZ, PT ;  /* 0x000000ff0200722a */ /* 0x004fe20003f0d000 */
[----:B------:R-:W-:-:S13]  /*aff0*/  BRA `(.L_x_3787) ;  /* 0x0000000800a07947 */ /* 0x000fda0003800000 */
.L_x_3782:
        /* <DEDUP_REMOVED lines=11> */
.L_x_3796:
[----:B------:R-:W2:Y:S02]  /*b0b0*/  LDG.E.128 R4, desc[UR36][R2.64] ;  /* 0x0000002402047981 */ /* 0x000ea4000c1e1d00 */
[----:B--2---:R-:W-:-:S06]  /*b0c0*/  DSETP.NEU.AND P0, PT, R6, RZ, PT ;  /* 0x000000ff0600722a */ /* 0x004fcc0003f0d000 */
[----:B------:R-:W-:Y:S01]  /*b0d0*/  DSETP.NEU.OR P0, PT, R4, RZ, P0 ;  /* 0x000000ff0400722a */ /* 0x000fe2000070d400 */
[----:B------:R-:W-:-:S13]  /*b0e0*/  BRA `(.L_x_3787) ;  /* 0x0000000800647947 */ /* 0x000fda0003800000 */
.L_x_3795:
        /* <DEDUP_REMOVED lines=27> */
.L_x_3798:
        /* <DEDUP_REMOVED lines=14> */
.L_x_3797:
[----:B------:R-:W2:Y:S02]  /*b380*/  LDG.E.U16 R0, desc[UR36][R2.64] ;  /* 0x0000002402007981 */ /* 0x000ea4000c1e1500 */
[----:B--2---:R-:W-:-:S05]  /*b390*/  IMAD.U32 R0, R0, 0x10000, RZ ;  /* 0x0001000000007824 */ /* 0x004fca00078e00ff */
[----:B------:R-:W-:Y:S01]  /*b3a0*/  FSETP.NEU.FTZ.AND P0, PT, R0, RZ, PT ;  /* 0x000000ff0000720b */ /* 0x000fe20003f1d000 */
[----:B------:R-:W-:-:S12]  /*b3b0*/  BRA `(.L_x_3787) ;  /* 0x0000000400b07947 */ /* 0x000fd80003800000 */
.L_x_3794:
        /* <DEDUP_REMOVED lines=11> */
.L_x_3801:
        /* <DEDUP_REMOVED lines=21> */
.L_x_3805:
[----:B------:R-:W-:Y:S05]  /*b5c0*/  BSYNC B1 ;  /* 0x0000000000017941 */ /* 0x000fea0003800000 */
.L_x_3804:
[----:B------:R-:W-:Y:S01]  /*b5d0*/  LEA R3, R0, 0x3b800000, 0x17 ;  /* 0x3b80000000037811 */ /* 0x000fe200078eb8ff */
[----:B------:R-:W-:-:S05]  /*b5e0*/  IMAD.SHL.U32 R0, R2, 0x100000, RZ ;  /* 0x0010000002007824 */ /* 0x000fca00078e00ff */
[----:B------:R-:W-:-:S07]  /*b5f0*/  LOP3.LUT R0, R3, R0, R4, 0xfe, !PT ;  /* 0x0000000003007212 */ /* 0x000fce00078efe04 */
.L_x_3803:
[----:B------:R-:W-:Y:S05]  /*b600*/  BSYNC B0 ;  /* 0x0000000000007941 */ /* 0x000fea0003800000 */
.L_x_3802:
[----:B------:R-:W-:Y:S01]  /*b610*/  FSETP.NEU.FTZ.AND P0, PT, R0, RZ, PT ;  /* 0x000000ff0000720b */ /* 0x000fe20003f1d000 */
[----:B------:R-:W-:-:S12]  /*b620*/  BRA `(.L_x_3787) ;  /* 0x0000000400147947 */ /* 0x000fd80003800000 */
.L_x_3800:
        /* <DEDUP_REMOVED lines=21> */
.L_x_3809:
[----:B------:R-:W-:Y:S05]  /*b780*/  BSYNC B1 ;  /* 0x0000000000017941 */ /* 0x000fea0003800000 */
.L_x_3808:
[----:B------:R-:W-:Y:S01]  /*b790*/  LEA R3, R0, 0x37800000, 0x17 ;  /* 0x3780000000037811 */ /* 0x000fe200078eb8ff */
[----:B------:R-:W-:-:S05]  /*b7a0*/  IMAD.SHL.U32 R0, R2, 0x200000, RZ ;  /* 0x0020000002007824 */ /* 0x000fca00078e00ff */
[----:B------:R-:W-:-:S07]  /*b7b0*/  LOP3.LUT R0, R3, R0, R4, 0xfe, !PT ;  /* 0x0000000003007212 */ /* 0x000fce00078efe04 */
.L_x_3807:
[----:B------:R-:W-:Y:S05]  /*b7c0*/  BSYNC B0 ;  /* 0x0000000000007941 */ /* 0x000fea0003800000 */
.L_x_3806:
[----:B------:R-:W-:Y:S01]  /*b7d0*/  FSETP.NEU.FTZ.AND P0, PT, R0, RZ, PT ;  /* 0x000000ff0000720b */ /* 0x000fe20003f1d000 */
[----:B------:R-:W-:-:S12]  /*b7e0*/  BRA `(.L_x_3787) ;  /* 0x0000000000a47947 */ /* 0x000fd80003800000 */
.L_x_3799:
        /* <DEDUP_REMOVED lines=14> */
.L_x_3813:
[----:B------:R-:W-:Y:S05]  /*b8d0*/  BSYNC B0 ;  /* 0x0000000000007941 */ /* 0x000fea0003800000 */
.L_x_3812:
[----:B------:R-:W-:Y:S01]  /*b8e0*/  FSETP.NEU.FTZ.AND P0, PT, R0, RZ, PT ;  /* 0x000000ff0000720b */ /* 0x000fe20003f1d000 */
[----:B------:R-:W-:-:S12]  /*b8f0*/  BRA `(.L_x_3787) ;  /* 0x0000000000607947 */ /* 0x000fd80003800000 */
.L_x_3786:
        /* <DEDUP_REMOVED lines=16> */
.L_x_3814:
[----:B------:R-:W-:Y:S01]  /*ba00*/  PLOP3.LUT P0, PT, PT, PT, PT, 0x8, 0x0 ;  /* 0x000000000000781c */ /* 0x000fe20003f0e170 */
[----:B------:R-:W-:-:S12]  /*ba10*/  BRA `(.L_x_3787) ;  /* 0x0000000000187947 */ /* 0x000fd80003800000 */
.L_x_3811:
[----:B------:R-:W2:Y:S02]  /*ba20*/  LDG.E.64 R2, desc[UR36][R2.64] ;  /* 0x0000002402027981 */ /* 0x000ea4000c1e1b00 */
[----:B--2---:R-:W-:-:S04]  /*ba30*/  ISETP.NE.U32.AND P0, PT, R2, RZ, PT ;  /* 0x000000ff0200720c */ /* 0x004fc80003f05070 */
[----:B------:R-:W-:Y:S01]  /*ba40*/  ISETP.NE.AND.EX P0, PT, R3, RZ, PT, P0 ;  /* 0x000000ff0300720c */ /* 0x000fe20003f05300 */
[----:B------:R-:W-:-:S12]  /*ba50*/  BRA `(.L_x_3787) ;  /* 0x0000000000087947 */ /* 0x000fd80003800000 */
.L_x_3810:
[----:B------:R-:W2:Y:S02]  /*ba60*/  LDG.E R2, desc[UR36][R2.64] ;  /* 0x0000002402027981 */ /* 0x000ea4000c1e1900 */
[----:B--2---:R-:W-:-:S13]  /*ba70*/  ISETP.NE.AND P0, PT, R2, RZ, PT ;  /* 0x000000ff0200720c */ /* 0x004fda0003f05270 */
.L_x_3787:
        /* <DEDUP_REMOVED lines=24> */
.L_x_3818:
[----:B------:R-:W-:Y:S01]  /*bc00*/  STG.E.U8 desc[UR36][R16.64], R3 ;  /* 0x0000000310007986 */ /* 0x000fe2000c101124 */
[----:B------:R-:W-:Y:S05]  /*bc10*/  EXIT ;  /* 0x000000000000794d */ /* 0x000fea0003800000 */
.L_x_3817:
        /* <DEDUP_REMOVED lines=8> */
[----:B------:R-:W-:Y:S01]  /*bca0*/  STG.E.64 desc[UR36][R16.64], R2 ;  /* 0x0000000210007986 */ /* 0x000fe2000c101b24 */
[----:B------:R-:W-:Y:S05]  /*bcb0*/  EXIT ;  /* 0x000000000000794d */ /* 0x000fea0003800000 */
.L_x_3821:
[----:B------:R-:W-:-:S05]  /*bcc0*/  SEL R3, RZ, 0x1, P0 ;  /* 0x00000001ff037807 */ /* 0x000fca0000000000 */
[----:B------:R-:W-:Y:S01]  /*bcd0*/  STG.E desc[UR36][R16.64], R3 ;  /* 0x0000000310007986 */ /* 0x000fe2000c101924 */
[----:B------:R-:W-:Y:S05]  /*bce0*/  EXIT ;  /* 0x000000000000794d */ /* 0x000fea0003800000 */
.L_x_3820:
[----:B------:R-:W-:-:S05]  /*bcf0*/  SEL R3, RZ, 0x1, P0 ;  /* 0x00000001ff037807 */ /* 0x000fca0000000000 */
[----:B------:R-:W-:Y:S01]  /*bd00*/  STG.E.U16 desc[UR36][R16.64], R3 ;  /* 0x0000000310007986 */ /* 0x000fe2000c101524 */
[----:B------:R-:W-:Y:S05]  /*bd10*/  EXIT ;  /* 0x000000000000794d */ /* 0x000fea0003800000 */
.L_x_3816:
        /* <DEDUP_REMOVED lines=8> */
[----:B------:R-:W-:Y:S01]  /*bda0*/  STG.E desc[UR36][R16.64], R3 ;  /* 0x0000000310007986 */ /* 0x000fe2000c101924 */
[----:B------:R-:W-:Y:S05]  /*bdb0*/  EXIT ;  /* 0x000000000000794d */ /* 0x000fea0003800000 */
.L_x_3823:
[----:B------:R-:W-:-:S04]  /*bdc0*/  SEL R0, RZ, 0x1, P0 ;  /* 0x00000001ff007807 */ /* 0x000fc80000000000 */
[----:B------:R-:W-:-:S04]  /*bdd0*/  I2FP.F32.U32 R0, R0 ;  /* 0x0000000000007245 */ /* 0x000fc80000201000 */
[----:B------:R-:W-:-:S05]  /*bde0*/  F2FP.F16.F32.PACK_AB R0, RZ, R0 ;  /* 0x00000000ff00723e */ /* 0x000fca00000000ff */
[----:B------:R-:W-:Y:S01]  /*bdf0*/  STG.E.U16 desc[UR36][R16.64], R0 ;  /* 0x0000000010007986 */ /* 0x000fe2000c101524 */
[----:B------:R-:W-:Y:S05]  /*be00*/  EXIT ;  /* 0x000000000000794d */ /* 0x000fea0003800000 */
.L_x_3822:
        /* <DEDUP_REMOVED lines=9> */
[----:B------:R-:W-:Y:S01]  /*bea0*/  STG.E.64 desc[UR36][R16.64], R2 ;  /* 0x0000000210007986 */ /* 0x000fe2000c101b24 */
[----:B------:R-:W-:Y:S05]  /*beb0*/  EXIT ;  /* 0x000000000000794d */ /* 0x000fea0003800000 */
.L_x_3825:
[----:B------:R-:W-:-:S04]  /*bec0*/  SEL R0, RZ, 0x1, P0 ;  /* 0x00000001ff007807 */ /* 0x000fc80000000000 */
[----:B------:R-:W-:-:S04]  /*bed0*/  I2FP.F32.U32 R0, R0 ;  /* 0x0000000000007245 */ /* 0x000fc80000201000 */
[----:B------:R-:W-:-:S04]  /*bee0*/  F2FP.F16.F32.PACK_AB R3, RZ, R0 ;  /* 0x00000000ff03723e */ /* 0x000fc800000000ff */
[----:B------:R-:W-:-:S05]  /*bef0*/  PRMT R3, R3, 0x5410, RZ ;  /* 0x0000541003037816 */ /* 0x000fca00000000ff */
[----:B------:R-:W-:Y:S01]  /*bf00*/  STG.E desc[UR36][R16.64], R3 ;  /* 0x0000000310007986 */ /* 0x000fe2000c101924 */
[----:B------:R-:W-:Y:S05]  /*bf10*/  EXIT ;  /* 0x000000000000794d */ /* 0x000fea0003800000 */
.L_x_3824:
[----:B------:R-:W-:-:S06]  /*bf20*/  SEL R2, RZ, 0x1, P0 ;  /* 0x00000001ff027807 */ /* 0x000fcc0000000000 */
[----:B------:R-:W0:Y:S02]  /*bf30*/  I2F.F64.U32 R2, R2 ;  /* 0x0000000200027312 */ /* 0x000e240000201800 */
[----:B0-----:R-:W-:Y:S01]  /*bf40*/  STG.E.64 desc[UR36][R16.64], R2 ;  /* 0x0000000210007986 */ /* 0x001fe2000c101b24 */
[----:B------:R-:W-:Y:S05]  /*bf50*/  EXIT ;  /* 0x000000000000794d */ /* 0x000fea0003800000 */
.L_x_3815:
        /* <DEDUP_REMOVED lines=10> */
.L_x_3828:
[----:B------:R-:W-:Y:S02]  /*c000*/  SEL R4, RZ, 0x1, P0 ;  /* 0x00000001ff047807 */ /* 0x000fe40000000000 */
[----:B------:R-:W-:-:S04]  /*c010*/  CS2R R6, SRZ ;  /* 0x0000000000067805 */ /* 0x000fc8000001ff00 */
[----:B------:R-:W0:Y:S02]  /*c020*/  I2F.F64.U32 R4, R4 ;  /* 0x0000000400047312 */ /* 0x000e240000201800 */
[----:B0-----:R-:W-:Y:S01]  /*c030*/  STG.E.128 desc[UR36][R16.64], R4 ;  /* 0x0000000410007986 */ /* 0x001fe2000c101d24 */
[----:B------:R-:W-:Y:S05]  /*c040*/  EXIT ;  /* 0x000000000000794d */ /* 0x000fea0003800000 */
.L_x_3827:
        /* <DEDUP_REMOVED lines=22> */
.L_x_3832:
[----:B------:R-:W-:Y:S05]  /*c1b0*/  BSYNC B0 ;  /* 0x0000000000007941 */ /* 0x000fea0003800000 */
.L_x_3831:
[----:B------:R-:W-:-:S05]  /*c1c0*/  LOP3.LUT R3, R0, R3, RZ, 0xfc, !PT ;  /* 0x0000000300037212 */ /* 0x000fca00078efcff */
[----:B------:R-:W-:Y:S01]  /*c1d0*/  STG.E.U8 desc[UR36][R16.64], R3 ;  /* 0x0000000310007986 */ /* 0x000fe2000c101124 */
[----:B------:R-:W-:Y:S05]  /*c1e0*/  EXIT ;  /* 0x000000000000794d */ /* 0x000fea0003800000 */
.L_x_3830:
        /* <DEDUP_REMOVED lines=14> */
.L_x_3834:
[----:B------:R-:W-:Y:S01]  /*c2d0*/  IMAD.MOV.U32 R0, RZ, RZ, 0x7f ;  /* 0x0000007fff007424 */ /* 0x000fe200078e00ff */
[----:B------:R-:W-:-:S04]  /*c2e0*/  ISETP.GT.U32.AND P0, PT, R2, 0x7f800000, PT ;  /* 0x7f8000000200780c */ /* 0x000fc80003f04070 */
[----:B------:R-:W-:-:S09]  /*c2f0*/  SEL R0, R0, 0x7c, P0 ;  /* 0x0000007c00007807 */ /* 0x000fd20000000000 */
.L_x_3835:
[----:B------:R-:W-:Y:S05]  /*c300*/  BSYNC B0 ;  /* 0x0000000000007941 */ /* 0x000fea0003800000 */
.L_x_3833:
[----:B------:R-:W-:-:S04]  /*c310*/  LOP3.LUT R2, R3, 0x80000000, RZ, 0xc0, !PT ;  /* 0x8000000003027812 */ /* 0x000fc800078ec0ff */
[----:B------:R-:W-:-:S04]  /*c320*/  SHF.R.U32.HI R3, RZ, 0x18, R2 ;  /* 0x00000018ff037819 */ /* 0x000fc80000011602 */
[----:B------:R-:W-:-:S05]  /*c330*/  LOP3.LUT R3, R0, R3, RZ, 0xfc, !PT ;  /* 0x0000000300037212 */ /* 0x000fca00078efcff */
[----:B------:R-:W-:Y:S01]  /*c340*/  STG.E.U8 desc[UR36][R16.64], R3 ;  /* 0x0000000310007986 */ /* 0x000fe2000c101124 */
[----:B------:R-:W-:Y:S05]  /*c350*/  EXIT ;  /* 0x000000000000794d */ /* 0x000fea0003800000 */
.L_x_3829:
[----:B------:R-:W-:-:S04]  /*c360*/  SEL R0, RZ, 0x1, P0 ;  /* 0x00000001ff007807 */ /* 0x000fc80000000000 */
[----:B------:R-:W-:-:S04]  /*c370*/  I2FP.F32.U32 R0, R0 ;  /* 0x0000000000007245 */ /* 0x000fc80000201000 */
[----:B------:R-:W-:-:S05]  /*c380*/  F2FP.BF16.F32.PACK_AB R0, RZ, R0 ;  /* 0x00000000ff00723e */ /* 0x000fca00000010ff */
[----:B------:R-:W-:Y:S01]  /*c390*/  STG.E.U16 desc[UR36][R16.64], R0 ;  /* 0x0000000010007986 */ /* 0x000fe2000c101524 */
[----:B------:R-:W-:Y:S05]  /*c3a0*/  EXIT ;  /* 0x000000000000794d */ /* 0x000fea0003800000 */
.L_x_3826:
        /* <DEDUP_REMOVED lines=9> */
[----:B------:R-:W-:Y:S01]  /*c440*/  STG.E.U16 desc[UR36][R16.64], R3 ;  /* 0x0000000310007986 */ /* 0x000fe2000c101524 */
[----:B------:R-:W-:Y:S05]  /*c450*/  EXIT ;  /* 0x000000000000794d */ /* 0x000fea0003800000 */
.L_x_3838:
        /* <DEDUP_REMOVED lines=18> */
.L_x_3841:
[----:B------:R-:W-:-:S04]  /*c580*/  LOP3.LUT R2, R3, 0x80000000, RZ, 0xc0, !PT ;  /* 0x8000000003027812 */ /* 0x000fc800078ec0ff */
[----:B------:R-:W-:-:S04]  /*c590*/  SHF.R.U32.HI R3, RZ, 0x18, R2 ;  /* 0x00000018ff037819 */ /* 0x000fc80000011602 */
[----:B------:R-:W-:-:S04]  /*c5a0*/  LOP3.LUT R0, R0, R3, RZ, 0xfc, !PT ;  /* 0x0000000300007212 */ /* 0x000fc800078efcff */
[----:B------:R-:W-:-:S07]  /*c5b0*/  PRMT R8, R0, 0x7610, R8 ;  /* 0x0000761000087816 */ /* 0x000fce0000000008 */
.L_x_3840:
[----:B------:R-:W-:Y:S05]  /*c5c0*/  BSYNC B0 ;  /* 0x0000000000007941 */ /* 0x000fea0003800000 */
.L_x_3839:
[----:B------:R-:W-:Y:S01]  /*c5d0*/  STG.E.U8 desc[UR36][R16.64], R8 ;  /* 0x0000000810007986 */ /* 0x000fe2000c101124 */
[----:B------:R-:W-:Y:S05]  /*c5e0*/  EXIT ;  /* 0x000000000000794d */ /* 0x000fea0003800000 */
.L_x_3837:
        /* <DEDUP_REMOVED lines=18> */
.L_x_3844:
[----:B------:R-:W-:-:S04]  /*c710*/  LOP3.LUT R2, R3, 0x80000000, RZ, 0xc0, !PT ;  /* 0x8000000003027812 */ /* 0x000fc800078ec0ff */
[----:B------:R-:W-:-:S04]  /*c720*/  SHF.R.U32.HI R3, RZ, 0x18, R2 ;  /* 0x00000018ff037819 */ /* 0x000fc80000011602 */
[----:B------:R-:W-:-:S04]  /*c730*/  LOP3.LUT R0, R0, R3, RZ, 0xfc, !PT ;  /* 0x0000000300007212 */ /* 0x000fc800078efcff */
[----:B------:R-:W-:-:S07]  /*c740*/  PRMT R8, R0, 0x7610, R8 ;  /* 0x0000761000087816 */ /* 0x000fce0000000008 */
.L_x_3843:
[----:B------:R-:W-:Y:S05]  /*c750*/  BSYNC B0 ;  /* 0x0000000000007941 */ /* 0x000fea0003800000 */
.L_x_3842:
[----:B------:R-:W-:Y:S01]  /*c760*/  STG.E.U8 desc[UR36][R16.64], R8 ;  /* 0x0000000810007986 */ /* 0x000fe2000c101124 */
[----:B------:R-:W-:Y:S05]  /*c770*/  EXIT ;  /* 0x000000000000794d */ /* 0x000fea0003800000 */
.L_x_3836:
        /* <DEDUP_REMOVED lines=23> */
.L_x_3819:
        /* <DEDUP_REMOVED lines=16> */
.L_x_3847:
[----:B------:R-:W-:Y:S05]  /*c9f0*/  EXIT ;  /* 0x000000000000794d */ /* 0x000fea0003800000 */
.L_x_3846:
[----:B------:R-:W-:Y:S01]  /*ca00*/  SEL R2, RZ, 0x1, P0 ;  /* 0x00000001ff027807 */ /* 0x000fe20000000000 */
[----:B------:R-:W-:-:S05]  /*ca10*/  IMAD.MOV.U32 R3, RZ, RZ, RZ ;  /* 0x000000ffff037224 */ /* 0x000fca00078e00ff */
[----:B------:R-:W-:Y:S01]  /*ca20*/  STG.E.64 desc[UR36][R16.64], R2 ;  /* 0x0000000210007986 */ /* 0x000fe2000c101b24 */
[----:B------:R-:W-:Y:S05]  /*ca30*/  EXIT ;  /* 0x000000000000794d */ /* 0x000fea0003800000 */
.L_x_3845:
[----:B------:R-:W-:-:S05]  /*ca40*/  SEL R3, RZ, 0x1, P0 ;  /* 0x00000001ff037807 */ /* 0x000fca0000000000 */
[----:B------:R-:W-:Y:S01]  /*ca50*/  STG.E desc[UR36][R16.64], R3 ;  /* 0x0000000310007986 */ /* 0x000fe2000c101924 */
[----:B------:R-:W-:Y:S05]  /*ca60*/  EXIT ;  /* 0x000000000000794d */ /* 0x000fea0003800000 */
.L_x_3848:
        /* <DEDUP_REMOVED lines=9> */
.L_x_32050:


//--------------------- .text._ZN2at6native27unrolled_elementwise_kernelINS0_13AUnaryFunctorIbbbZZZNS0_21heaviside_kernel_cudaERNS_18TensorIteratorBaseEENKUlvE_clEvENKUlvE7_clEvEUlbbE_EESt5arrayIPcLm2EELi4E23TrivialOffsetCalculatorILi1EjESD_NS0_6memory12LoadWithCastILi1EEENSE_13StoreWithCastILi1EEEEEviT_T0_T2_T3_T4_T5_ --------------------------
	.section	.text._ZN2at6native27unrolled_elementwise_kernelINS0_13AUnaryFunctorIbbbZZZNS0_21heaviside_kernel_cudaERNS_18TensorIteratorBaseEENKUlvE_clEvENKUlvE7_clEvEUlbbE_EESt5arrayIPcLm2EELi4E23TrivialOffsetCalculatorILi1EjESD_NS0_6memory12LoadWithCastILi1EEENSE_13StoreWithCastILi1EEEEEviT_T0_T2_T3_T4_T5_,"ax",@progbits
	.align	128
        .global         _ZN2at6native27unrolled_elementwise_kernelINS0_13AUnaryFunctorIbbbZZZNS0_21heaviside_kernel_cudaERNS_18TensorIteratorBaseEENKUlvE_clEvENKUlvE7_clEvEUlbbE_EESt5arrayIPcLm2EELi4E23TrivialOffsetCalculatorILi1EjESD_NS0_6memory12LoadWithCastILi1EEENSE_13StoreWithCastILi1EEEEEviT_T0_T2_T3_T4_T5_
        .type           _ZN2at6native27unrolled_elementwise_kernelINS0_13AUnaryFunctorIbbbZZZNS0_21heaviside_kernel_cudaERNS_18TensorIteratorBaseEENKUlvE_clEvENKUlvE7_clEvEUlbbE_EESt5arrayIPcLm2EELi4E23TrivialOffsetCalculatorILi1EjESD_NS0_6memory12LoadWithCastILi1EEENSE_13StoreWithCastILi1EEEEEviT_T0_T2_T3_T4_T5_,@function
        .size           _ZN2at6native27unrolled_elementwise_kernelINS0_13AUnaryFunctorIbbbZZZNS0_21heaviside_kernel_cudaERNS_18TensorIteratorBaseEENKUlvE_clEvENKUlvE7_clEvEUlbbE_EESt5arrayIPcLm2EELi4E23TrivialOffsetCalculatorILi1EjESD_NS0_6memory12LoadWithCastILi1EEENSE_13StoreWithCastILi1EEEEEviT_T0_T2_T3_T4_T5_,(.L_x_32051 - _ZN2at6native27unrolled_elementwise_kernelINS0_13AUnaryFunctorIbbbZZZNS0_21heaviside_kernel_cudaERNS_18TensorIteratorBaseEENKUlvE_clEvENKUlvE7_clEvEUlbbE_EESt5arrayIPcLm2EELi4E23TrivialOffsetCalculatorILi1EjESD_NS0_6memory12LoadWithCastILi1EEENSE_13StoreWithCastILi1EEEEEviT_T0_T2_T3_T4_T5_)
        .other          _ZN2at6native27unrolled_elementwise_kernelINS0_13AUnaryFunctorIbbbZZZNS0_21heaviside_kernel_cudaERNS_18TensorIteratorBaseEENKUlvE_clEvENKUlvE7_clEvEUlbbE_EESt5arrayIPcLm2EELi4E23TrivialOffsetCalculatorILi1EjESD_NS0_6memory12LoadWithCastILi1EEENSE_13StoreWithCastILi1EEEEEviT_T0_T2_T3_T4_T5_,@"STO_CUDA_ENTRY STV_DEFAULT"
_ZN2at6native27unrolled_elementwise_kernelINS0_13AUnaryFunctorIbbbZZZNS0_21heaviside_kernel_cudaERNS_18TensorIteratorBaseEENKUlvE_clEvENKUlvE7_clEvEUlbbE_EESt5arrayIPcLm2EELi4E23TrivialOffsetCalculatorILi1EjESD_NS0_6memory12LoadWithCastILi1EEENSE_13StoreWithCastILi1EEEEEviT_T0_T2_T3_T4_T5_:
.text._ZN2at6native27unrolled_elementwise_kernelINS0_13AUnaryFunctorIbbbZZZNS0_21heaviside_kernel_cudaERNS_18TensorIteratorBaseEENKUlvE_clEvENKUlvE7_clEvEUlbbE_EESt5arrayIPcLm2EELi4E23TrivialOffsetCalculatorILi1EjESD_NS0_6memory12LoadWithCastILi1EEENSE_13StoreWithCastILi1EEEEEviT_T0_T2_T3_T4_T5_:
[----:B------:R-:W0:Y:S01]  /*0000*/  LDC R1, c[0x0][0x28] ;  /* 0x00000a00ff017b82 */ /* 0x000e220000000800 */
[----:B------:R-:W1:Y:S07]  /*0010*/  S2R R24, SR_CTAID.X ;  /* 0x0000000000187919 */ /* 0x000e6e0000002500 */
[----:B------:R-:W1:Y:S01]  /*0020*/  LDC R3, c[0x0][0x210] ;  /* 0x00008400ff037b82 */ /* 0x000e620000000800 */
[----:B------:R-:W-:Y:S01]  /*0030*/  ULDC.64 UR36, c[0x0][0x208] ;  /* 0x0000820000247ab9 */ /* 0x000fe20000000a00 */
[----:B------:R-:W-:Y:S01]  /*0040*/  BSSY B6, `(.L_x_3849) ;  /* 0x0000100000067945 */ /* 0x000fe20003800000 */
[----:B------:R-:W2:Y:S01]  /*0050*/  S2R R17, SR_TID.X ;  /* 0x0000000000117919 */ /* 0x000ea20000002100 */
[----:B------:R-:W-:-:S04]  /*0060*/  PRMT R23, RZ, 0x5410, RZ ;  /* 0x00005410ff177816 */ /* 0x000fc800000000ff */
        /* <DEDUP_REMOVED lines=24> */
.L_x_3854:
[----:B------:R-:W2:Y:S02]  /*01f0*/  LDG.E.U8 R2, desc[UR36][R2.64] ;  /* 0x0000002402027981 */ /* 0x000ea4000c1e1100 */
[----:B--2---:R-:W-:Y:S01]  /*0200*/  ISETP.NE.AND P0, PT, R2, RZ, PT ;  /* 0x000000ff0200720c */ /* 0x004fe20003f05270 */
[----:B------:R-:W-:-:S12]  /*0210*/  BRA `(.L_x_3856) ;  /* 0x0000000c00787947 */ /* 0x000fd80003800000 */
.L_x_3853:
        /* <DEDUP_REMOVED lines=10> */
.L_x_3858:
[----:B------:R-:W2:Y:S02]  /*02c0*/  LDG.E R2, desc[UR36][R2.64] ;  /* 0x0000002402027981 */ /* 0x000ea4000c1e1900 */
[----:B--2---:R-:W-:Y:S01]  /*02d0*/  ISETP.NE.AND P0, PT, R2, RZ, PT ;  /* 0x000000ff0200720c */ /* 0x004fe20003f05270 */
[----:B------:R-:W-:-:S12]  /*02e0*/  BRA `(.L_x_3856) ;  /* 0x0000000c00447947 */ /* 0x000fd80003800000 */
.L_x_3857:
[----:B------:R-:W2:Y:S02]  /*02f0*/  LDG.E.U16 R2, desc[UR36][R2.64] ;  /* 0x0000002402027981 */ /* 0x000ea4000c1e1500 */
[----:B--2---:R-:W-:Y:S01]  /*0300*/  ISETP.NE.AND P0, PT, R2, RZ, PT ;  /* 0x000000ff0200720c */ /* 0x004fe20003f05270 */
[----:B------:R-:W-:-:S12]  /*0310*/  BRA `(.L_x_3856) ;  /* 0x0000000c00387947 */ /* 0x000fd80003800000 */
.L_x_3852:
        /* <DEDUP_REMOVED lines=9> */
.L_x_3860:
[----:B------:R-:W2:Y:S02]  /*03b0*/  LDG.E.U16 R0, desc[UR36][R2.64] ;  /* 0x0000002402007981 */ /* 0x000ea4000c1e1500 */
[----:B--2---:R-:W-:-:S05]  /*03c0*/  HADD2.F32 R0, -RZ, R0.H0_H0 ;  /* 0x20000000ff007230 */ /* 0x004fca0000004100 */
[----:B------:R-:W-:Y:S01]  /*03d0*/  FSETP.NEU.FTZ.AND P0, PT, R0, RZ, PT ;  /* 0x000000ff0000720b */ /* 0x000fe20003f1d000 */
[----:B------:R-:W-:-:S12]  /*03e0*/  BRA `(.L_x_3856) ;  /* 0x0000000c00047947 */ /* 0x000fd80003800000 */
.L_x_3859:
        /* <DEDUP_REMOVED lines=11> */
.L_x_3862:
        /* <DEDUP_REMOVED lines=10> */
.L_x_3861:
[----:B------:R-:W2:Y:S02]  /*0540*/  LDG.E.64 R2, desc[UR36][R2.64] ;  /* 0x0000002402027981 */ /* 0x000ea4000c1e1b00 */
[----:B--2---:R-:W-:Y:S01]  /*0550*/  DSETP.NEU.AND P0, PT, R2, RZ, PT ;  /* 0x000000ff0200722a */ /* 0x004fe20003f0d000 */
[----:B------:R-:W-:-:S13]  /*0560*/  BRA `(.L_x_3856) ;  /* 0x0000000800a47947 */ /* 0x000fda0003800000 */
.L_x_3851:
        /* <DEDUP_REMOVED lines=11> */
.L_x_3865:
[----:B------:R-:W2:Y:S02]  /*0620*/  LDG.E.128 R4, desc[UR36][R2.64] ;  /* 0x0000002402047981 */ /* 0x000ea4000c1e1d00 */
[----:B--2---:R-:W-:-:S06]  /*0630*/  DSETP.NEU.AND P0, PT, R6, RZ, PT ;  /* 0x000000ff0600722a */ /* 0x004fcc0003f0d000 */
[----:B------:R-:W-:Y:S01]  /*0640*/  DSETP.NEU.OR P0, PT, R4, RZ, P0 ;  /* 0x000000ff0400722a */ /* 0x000fe2000070d400 */
[----:B------:R-:W-:-:S13]  /*0650*/  BRA `(.L_x_3856) ;  /* 0x0000000800687947 */ /* 0x000fda0003800000 */
.L_x_3864:
        /* <DEDUP_REMOVED lines=27> */
.L_x_3867:
[----:B------:R-:W2:Y:S02]  /*0810*/  LDG.E.U8 R3, desc[UR36][R2.64] ;  /* 0x0000002402037981 */ /* 0x000ea4000c1e1100 */
[----:B--2---:R-:W-:-:S05]  /*0820*/  IMAD.SHL.U32 R0, R3, 0x2000000, RZ ;  /* 0x0200000003007824 */ /* 0x004fca00078e00ff */
[----:B------:R-:W-:-:S13]  /*0830*/  ISETP.GE.U32.AND P0, PT, R0, 0x8000000, PT ;  /* 0x080000000000780c */ /* 0x000fda0003f06070 */
[C---:B------:R-:W-:Y:S02]  /*0840*/  @P0 IMAD.SHL.U32 R4, R3.reuse, 0x200000, RZ ;  /* 0x0020000003040824 */ /* 0x040fe400078e00ff */
[C---:B------:R-:W-:Y:S02]  /*0850*/  @!P0 IMAD.SHL.U32 R0, R3.reuse, 0x100, RZ ;  /* 0x0000010003008824 */ /* 0x040fe400078e00ff */
[----:B------:R-:W-:Y:S01]  /*0860*/  IMAD.SHL.U32 R3, R3, 0x1000000, RZ ;  /* 0x0100000003037824 */ /* 0x000fe200078e00ff */
[----:B------:R-:W-:Y:S02]  /*0870*/  @P0 LOP3.LUT R4, R4, 0xfe00000, RZ, 0xc0, !PT ;  /* 0x0fe0000004040812 */ /* 0x000fe400078ec0ff */
        /* <DEDUP_REMOVED lines=8> */
.L_x_3866:
[----:B------:R-:W2:Y:S02]  /*0900*/  LDG.E.U16 R0, desc[UR36][R2.64] ;  /* 0x0000002402007981 */ /* 0x000ea4000c1e1500 */
[----:B--2---:R-:W-:-:S05]  /*0910*/  IMAD.U32 R0, R0, 0x10000, RZ ;  /* 0x0001000000007824 */ /* 0x004fca00078e00ff */
[----:B------:R-:W-:Y:S01]  /*0920*/  FSETP.NEU.FTZ.AND P0, PT, R0, RZ, PT ;  /* 0x000000ff0000720b */ /* 0x000fe20003f1d000 */
[----:B------:R-:W-:-:S12]  /*0930*/  BRA `(.L_x_3856) ;  /* 0x0000000400b07947 */ /* 0x000fd80003800000 */
.L_x_3863:
        /* <DEDUP_REMOVED lines=11> */
.L_x_3870:
        /* <DEDUP_REMOVED lines=21> */
.L_x_3874:
[----:B------:R-:W-:Y:S05]  /*0b40*/  BSYNC B1 ;  /* 0x0000000000017941 */ /* 0x000fea0003800000 */
.L_x_3873:
[----:B------:R-:W-:Y:S01]  /*0b50*/  LEA R3, R0, 0x3b800000, 0x17 ;  /* 0x3b80000000037811 */ /* 0x000fe200078eb8ff */
[----:B------:R-:W-:-:S05]  /*0b60*/  IMAD.SHL.U32 R0, R2, 0x100000, RZ ;  /* 0x0010000002007824 */ /* 0x000fca00078e00ff */
[----:B------:R-:W-:-:S07]  /*0b70*/  LOP3.LUT R0, R3, R0, R4, 0xfe, !PT ;  /* 0x0000000003007212 */ /* 0x000fce00078efe04 */
.L_x_3872:
[----:B------:R-:W-:Y:S05]  /*0b80*/  BSYNC B0 ;  /* 0x0000000000007941 */ /* 0x000fea0003800000 */
.L_x_3871:
[----:B------:R-:W-:Y:S01]  /*0b90*/  FSETP.NEU.FTZ.AND P0, PT, R0, RZ, PT ;  /* 0x000000ff0000720b */ /* 0x000fe20003f1d000 */
[----:B------:R-:W-:-:S12]  /*0ba0*/  BRA `(.L_x_3856) ;  /* 0x0000000400147947 */ /* 0x000fd80003800000 */
.L_x_3869:
        /* <DEDUP_REMOVED lines=21> */
.L_x_3878:
[----:B------:R-:W-:Y:S05]  /*0d00*/  BSYNC B1 ;  /* 0x0000000000017941 */ /* 0x000fea0003800000 */
.L_x_3877:
[----:B------:R-:W-:Y:S01]  /*0d10*/  LEA R3, R0, 0x37800000, 0x17 ;  /* 0x3780000000037811 */ /* 0x000fe200078eb8ff */
[----:B------:R-:W-:-:S05]  /*0d20*/  IMAD.SHL.U32 R0, R2, 0x200000, RZ ;  /* 0x0020000002007824 */ /* 0x000fca00078e00ff */
[----:B------:R-:W-:-:S07]  /*0d30*/  LOP3.LUT R0, R3, R0, R4, 0xfe, !PT ;  /* 0x0000000003007212 */ /* 0x000fce00078efe04 */
.L_x_3876:
[----:B------:R-:W-:Y:S05]  /*0d40*/  BSYNC B0 ;  /* 0x0000000000007941 */ /* 0x000fea0003800000 */
.L_x_3875:
[----:B------:R-:W-:Y:S01]  /*0d50*/  FSETP.NEU.FTZ.AND P0, PT, R0, RZ, PT ;  /* 0x000000ff0000720b */ /* 0x000fe20003f1d000 */
[----:B------:R-:W-:-:S12]  /*0d60*/  BRA `(.L_x_3856) ;  /* 0x0000000000a47947 */ /* 0x000fd80003800000 */
.L_x_3868:
        /* <DEDUP_REMOVED lines=14> */
.L_x_3882:
[----:B------:R-:W-:Y:S05]  /*0e50*/  BSYNC B0 ;  /* 0x0000000000007941 */ /* 0x000fea0003800000 */
.L_x_3881:
[----:B------:R-:W-:Y:S01]  /*0e60*/  FSETP.NEU.FTZ.AND P0, PT, R0, RZ, PT ;  /* 0x000000ff0000720b */ /* 0x000fe20003f1d000 */
[----:B------:R-:W-:-:S12]  /*0e70*/  BRA `(.L_x_3856) ;  /* 0x0000000000607947 */ /* 0x000fd80003800000 */
.L_x_3855:
        /* <DEDUP_REMOVED lines=16> */
.L_x_3883:
[----:B------:R-:W-:Y:S01]  /*0f80*/  PLOP3.LUT P0, PT, PT, PT, PT, 0x8, 0x0 ;  /* 0x000000000000781c */ /* 0x000fe20003f0e170 */
[----:B------:R-:W-:-:S12]  /*0f90*/  BRA `(.L_x_3856) ;  /* 0x0000000000187947 */ /* 0x000fd80003800000 */
.L_x_3880:
[----:B------:R-:W2:Y:S02]  /*0fa0*/  LDG.E.64 R2, desc[UR36][R2.64] ;  /* 0x0000002402027981 */ /* 0x000ea4000c1e1b00 */
[----:B--2---:R-:W-:-:S04]  /*0fb0*/  ISETP.NE.U32.AND P0, PT, R2, RZ, PT ;  /* 0x000000ff0200720c */ /* 0x004fc80003f05070 */
[----:B------:R-:W-:Y:S01]  /*0fc0*/  ISETP.NE.AND.EX P0, PT, R3, RZ, PT, P0 ;  /* 0x000000ff0300720c */ /* 0x000fe20003f05300 */
[----:B------:R-:W-:-:S12]  /*0fd0*/  BRA `(.L_x_3856) ;  /* 0x0000000000087947 */ /* 0x000fd80003800000 */
.L_x_3879:
[----:B------:R-:W2:Y:S02]  /*0fe0*/  LDG.E R2, desc[UR36][R2.64] ;  /* 0x0000002402027981 */ /* 0x000ea4000c1e1900 */
[----:B--2---:R-:W-:-:S13]  /*0ff0*/  ISETP.NE.AND P0, PT, R2, RZ, PT ;  /* 0x000000ff0200720c */ /* 0x004fda0003f05270 */
.L_x_3856:
[----:B------:R-:W0:Y:S01]  /*1000*/  S2R R17, SR_TID.X ;  /* 0x0000000000117919 */ /* 0x000e220000002100 */
[----:B------:R-:W-:-:S04]  /*1010*/  SEL R0, RZ, 0x1, !P0 ;  /* 0x00000001ff007807 */ /* 0x000fc80004000000 */
[----:B------:R-:W-:Y:S01]  /*1020*/  PRMT R23, R23, 0x5410, R0 ;  /* 0x0000541017177816 */ /* 0x000fe20000000000 */
[----:B0-----:R-:W-:-:S07]  /*1030*/  VIADD R17, R17, 0x80 ;  /* 0x0000008011117836 */ /* 0x001fce0000000000 */
.L_x_3850:
[----:B------:R-:W-:Y:S05]  /*1040*/  BSYNC B6 ;  /* 0x0000000000067941 */ /* 0x000fea0003800000 */
.L_x_3849:
        /* <DEDUP_REMOVED lines=24> */
.L_x_3889:
[----:B------:R-:W2:Y:S02]  /*11d0*/  LDG.E.U8 R2, desc[UR36][R2.64] ;  /* 0x0000002402027981 */ /* 0x000ea4000c1e1100 */
[----:B--2---:R-:W-:Y:S01]  /*11e0*/  ISETP.NE.AND P0, PT, R2, RZ, PT ;  /* 0x000000ff0200720c */ /* 0x004fe20003f05270 */
[----:B------:R-:W-:-:S12]  /*11f0*/  BRA `(.L_x_3891) ;  /* 0x0000000c00747947 */ /* 0x000fd80003800000 */
.L_x_3888:
        /* <DEDUP_REMOVED lines=10> */
.L_x_3893:
[----:B------:R-:W2:Y:S02]  /*12a0*/  LDG.E R2, desc[UR36][R2.64] ;  /* 0x0000002402027981 */ /* 0x000ea4000c1e1900 */
[----:B--2---:R-:W-:Y:S01]  /*12b0*/  ISETP.NE.AND P0, PT, R2, RZ, PT ;  /* 0x000000ff0200720c */ /* 0x004fe20003f05270 */
[----:B------:R-:W-:-:S12]  /*12c0*/  BRA `(.L_x_3891) ;  /* 0x0000000c00407947 */ /* 0x000fd80003800000 */
.L_x_3892:
[----:B------:R-:W2:Y:S02]  /*12d0*/  LDG.E.U16 R2, desc[UR36][R2.64] ;  /* 0x0000002402027981 */ /* 0x000ea4000c1e1500 */
[----:B--2---:R-:W-:Y:S01]  /*12e0*/  ISETP.NE.AND P0, PT, R2, RZ, PT ;  /* 0x000000ff0200720c */ /* 0x004fe20003f05270 */
[----:B------:R-:W-:-:S12]  /*12f0*/  BRA `(.L_x_3891) ;  /* 0x0000000c00347947 */ /* 0x000fd80003800000 */
.L_x_3887:
        /* <DEDUP_REMOVED lines=9> */
.L_x_3895:
[----:B------:R-:W2:Y:S02]  /*1390*/  LDG.E.U16 R0, desc[UR36][R2.64] ;  /* 0x0000002402007981 */ /* 0x000ea4000c1e1500 */
[----:B--2---:R-:W-:-:S05]  /*13a0*/  HADD2.F32 R0, -RZ, R0.H0_H0 ;  /* 0x20000000ff007230 */ /* 0x004fca0000004100 */
[----:B------:R-:W-:Y:S01]  /*13b0*/  FSETP.NEU.FTZ.AND P0, PT, R0, RZ, PT ;  /* 0x000000ff0000720b */ /* 0x000fe20003f1d000 */
[----:B------:R-:W-:-:S12]  /*13c0*/  BRA `(.L_x_3891) ;  /* 0x0000000c00007947 */ /* 0x000fd80003800000 */
.L_x_3894:
        /* <DEDUP_REMOVED lines=11> */
.L_x_3897:
        /* <DEDUP_REMOVED lines=10> */
.L_x_3896:
[----:B------:R-:W2:Y:S02]  /*1520*/  LDG.E.64 R2, desc[UR36][R2.64] ;  /* 0x0000002402027981 */ /* 0x000ea4000c1e1b00 */
[----:B--2---:R-:W-:Y:S01]  /*1530*/  DSETP.NEU.AND P0, PT, R2, RZ, PT ;  /* 0x000000ff0200722a */ /* 0x004fe20003f0d000 */
[----:B------:R-:W-:-:S13]  /*1540*/  BRA `(.L_x_3891) ;  /* 0x0000000800a07947 */ /* 0x000fda0003800000 */
.L_x_3886:
        /* <DEDUP_REMOVED lines=11> */
.L_x_3900:
[----:B------:R-:W2:Y:S02]  /*1600*/  LDG.E.128 R4, desc[UR36][R2.64] ;  /* 0x0000002402047981 */ /* 0x000ea4000c1e1d00 */
[----:B--2---:R-:W-:-:S06]  /*1610*/  DSETP.NEU.AND P0, PT, R6, RZ, PT ;  /* 0x000000ff0600722a */ /* 0x004fcc0003f0d000 */
[----:B------:R-:W-:Y:S01]  /*1620*/  DSETP.NEU.OR P0, PT, R4, RZ, P0 ;  /* 0x000000ff0400722a */ /* 0x000fe2000070d400 */
[----:B------:R-:W-:-:S13]  /*1630*/  BRA `(.L_x_3891) ;  /* 0x0000000800647947 */ /* 0x000fda0003800000 */
.L_x_3899:
        /* <DEDUP_REMOVED lines=27> */
.L_x_3902:
        /* <DEDUP_REMOVED lines=14> */
.L_x_3901:
[----:B------:R-:W2:Y:S02]  /*18d0*/  LDG.E.U16 R0, desc[UR36][R2.64] ;  /* 0x0000002402007981 */ /* 0x000ea4000c1e1500 */
[----:B--2---:R-:W-:-:S05]  /*18e0*/  IMAD.U32 R0, R0, 0x10000, RZ ;  /* 0x0001000000007824 */ /* 0x004fca00078e00ff */
[----:B------:R-:W-:Y:S01]  /*18f0*/  FSETP.NEU.FTZ.AND P0, PT, R0, RZ, PT ;  /* 0x000000ff0000720b */ /* 0x000fe20003f1d000 */
[----:B------:R-:W-:-:S12]  /*1900*/  BRA `(.L_x_3891) ;  /* 0x0000000400b07947 */ /* 0x000fd80003800000 */
.L_x_3898:
        /* <DEDUP_REMOVED lines=11> */
.L_x_3905:
        /* <DEDUP_REMOVED lines=21> */
.L_x_3909:
[----:B------:R-:W-:Y:S05]  /*1b10*/  BSYNC B1 ;  /* 0x0000000000017941 */ /* 0x000fea0003800000 */
.L_x_3908:
[----:B------:R-:W-:Y:S01]  /*1b20*/  LEA R3, R0, 0x3b800000, 0x17 ;  /* 0x3b80000000037811 */ /* 0x000fe200078eb8ff */
[----:B------:R-:W-:-:S05]  /*1b30*/  IMAD.SHL.U32 R0, R2, 0x100000, RZ ;  /* 0x0010000002007824 */ /* 0x000fca00078e00ff */
[----:B------:R-:W-:-:S07]  /*1b40*/  LOP3.LUT R0, R3, R0, R4, 0xfe, !PT ;  /* 0x0000000003007212 */ /* 0x000fce00078efe04 */
.L_x_3907:
[----:B------:R-:W-:Y:S05]  /*1b50*/  BSYNC B0 ;  /* 0x0000000000007941 */ /* 0x000fea0003800000 */
.L_x_3906:
[----:B------:R-:W-:Y:S01]  /*1b60*/  FSETP.NEU.FTZ.AND P0, PT, R0, RZ, PT ;  /* 0x000000ff0000720b */ /* 0x000fe20003f1d000 */
[----:B------:R-:W-:-:S12]  /*1b70*/  BRA `(.L_x_3891) ;  /* 0x0000000400147947 */ /* 0x000fd80003800000 */
.L_x_3904:
        /* <DEDUP_REMOVED lines=21> */
.L_x_3913:
[----:B------:R-:W-:Y:S05]  /*1cd0*/  BSYNC B1 ;  /* 0x0000000000017941 */ /* 0x000fea0003800000 */
.L_x_3912:
[----:B------:R-:W-:Y:S01]  /*1ce0*/  LEA R3, R0, 0x37800000, 0x17 ;  /* 0x3780000000037811 */ /* 0x000fe200078eb8ff */
[----:B------:R-:W-:-:S05]  /*1cf0*/  IMAD.SHL.U32 R0, R2, 0x200000, RZ ;  /* 0x0020000002007824 */ /* 0x000fca00078e00ff */
[----:B------:R-:W-:-:S07]  /*1d00*/  LOP3.LUT R0, R3, R0, R4, 0xfe, !PT ;  /* 0x0000000003007212 */ /* 0x000fce00078efe04 */
.L_x_3911:
[----:B------:R-:W-:Y:S05]  /*1d10*/  BSYNC B0 ;  /* 0x0000000000007941 */ /* 0x000fea0003800000 */
.L_x_3910:
[----:B------:R-:W-:Y:S01]  /*1d20*/  FSETP.NEU.FTZ.AND P0, PT, R0, RZ, PT ;  /* 0x000000ff0000720b */ /* 0x000fe20003f1d000 */
[----:B------:R-:W-:-:S12]  /*1d30*/  BRA `(.L_x_3891) ;  /* 0x0000000000a47947 */ /* 0x000fd80003800000 */
.L_x_3903:
        /* <DEDUP_REMOVED lines=14> */
.L_x_3917:
[----:B------:R-:W-:Y:S05]  /*1e20*/  BSYNC B0 ;  /* 0x0000000000007941 */ /* 0x000fea0003800000 */
.L_x_3916:
[----:B------:R-:W-:Y:S01]  /*1e30*/  FSETP.NEU.FTZ.AND P0, PT, R0, RZ, PT ;  /* 0x000000ff0000720b */ /* 0x000fe20003f1d000 */
[----:B------:R-:W-:-:S12]  /*1e40*/  BRA `(.L_x_3891) ;  /* 0x0000000000607947 */ /* 0x000fd80003800000 */
.L_x_3890:
        /* <DEDUP_REMOVED lines=16> */
.L_x_3918:
[----:B------:R-:W-:Y:S01]  /*1f50*/  PLOP3.LUT P0, PT, PT, PT, PT, 0x8, 0x0 ;  /* 0x000000000000781c */ /* 0x000fe20003f0e170 */
[----:B------:R-:W-:-:S12]  /*1f60*/  BRA `(.L_x_3891) ;  /* 0x0000000000187947 */ /* 0x000fd80003800000 */
.L_x_3915:
[----:B------:R-:W2:Y:S02]  /*1f70*/  LDG.E.64 R2, desc[UR36][R2.64] ;  /* 0x0000002402027981 */ /* 0x000ea4000c1e1b00 */
[----:B--2---:R-:W-:-:S04]  /*1f80*/  ISETP.NE.U32.AND P0, PT, R2, RZ, PT ;  /* 0x000000ff0200720c */ /* 0x004fc80003f05070 */
[----:B------:R-:W-:Y:S01]  /*1f90*/  ISETP.NE.AND.EX P0, PT, R3, RZ, PT, P0 ;  /* 0x000000ff0300720c */ /* 0x000fe20003f05300 */
[----:B------:R-:W-:-:S12]  /*1fa0*/  BRA `(.L_x_3891) ;  /* 0x0000000000087947 */ /* 0x000fd80003800000 */
.L_x_3914:
[----:B------:R-:W2:Y:S02]  /*1fb0*/  LDG.E R2, desc[UR36][R2.64] ;  /* 0x0000002402027981 */ /* 0x000ea4000c1e1900 */
[----:B--2---:R-:W-:-:S13]  /*1fc0*/  ISETP.NE.AND P0, PT, R2, RZ, PT ;  /* 0x000000ff0200720c */ /* 0x004fda0003f05270 */
.L_x_3891:
[----:B------:R-:W-:Y:S01]  /*1fd0*/  SEL R0, RZ, 0x1, !P0 ;  /* 0x00000001ff007807 */ /* 0x000fe20004000000 */
[----:B------:R-:W-:-:S03]  /*1fe0*/  VIADD R17, R17, 0x80 ;  /* 0x0000008011117836 */ /* 0x000fc60000000000 */
[----:B------:R-:W-:-:S07]  /*1ff0*/  PRMT R23, R0, 0x7610, R23 ;  /* 0x0000761000177816 */ /* 0x000fce0000000017 */
.L_x_3885:
[----:B------:R-:W-:Y:S05]  /*2000*/  BSYNC B6 ;  /* 0x0000000000067941 */ /* 0x000fea0003800000 */
.L_x_3884:
[----:B------:R-:W-:Y:S01]  /*2010*/  ISETP.GE.AND P0, PT, R17, R22, PT ;  /* 0x000000161100720c */ /* 0x000fe20003f06270 */
[----:B------:R-:W-:Y:S01]  /*2020*/  BSSY B6, `(.L_x_3919) ;  /* 0x00000fb000067945 */ /* 0x000fe20003800000 */
[----:B------:R-:W-:-:S11]  /*2030*/  PRMT R25, RZ, 0x5410, RZ ;  /* 0x00005410ff197816 */ /* 0x000fd600000000ff */
        /* <DEDUP_REMOVED lines=22> */
.L_x_3924:
[----:B------:R-:W2:Y:S02]  /*21a0*/  LDG.E.U8 R2, desc[UR36][R2.64] ;  /* 0x0000002402027981 */ /* 0x000ea4000c1e1100 */
[----:B--2---:R-:W-:Y:S01]  /*21b0*/  ISETP.NE.AND P0, PT, R2, RZ, PT ;  /* 0x000000ff0200720c */ /* 0x004fe20003f05270 */
[----:B------:R-:W-:-:S12]  /*21c0*/  BRA `(.L_x_3926) ;  /* 0x0000000c00747947 */ /* 0x000fd80003800000 */
.L_x_3923:
        /* <DEDUP_REMOVED lines=10> */
.L_x_3928:
[----:B------:R-:W2:Y:S02]  /*2270*/  LDG.E R2, desc[UR36][R2.64] ;  /* 0x0000002402027981 */ /* 0x000ea4000c1e1900 */
[----:B--2---:R-:W-:Y:S01]  /*2280*/  ISETP.NE.AND P0, PT, R2, RZ, PT ;  /* 0x000000ff0200720c */ /* 0x004fe20003f05270 */
[----:B------:R-:W-:-:S12]  /*2290*/  BRA `(.L_x_3926) ;  /* 0x0000000c00407947 */ /* 0x000fd80003800000 */
.L_x_3927:
[----:B------:R-:W2:Y:S02]  /*22a0*/  LDG.E.U16 R2, desc[UR36][R2.64] ;  /* 0x0000002402027981 */ /* 0x000ea4000c1e1500 */
[----:B--2---:R-:W-:Y:S01]  /*22b0*/  ISETP.NE.AND P0, PT, R2, RZ, PT ;  /* 0x000000ff0200720c */ /* 0x004fe20003f05270 */
[----:B------:R-:W-:-:S12]  /*22c0*/  BRA `(.L_x_3926) ;  /* 0x0000000c00347947 */ /* 0x000fd80003800000 */
.L_x_3922:
        /* <DEDUP_REMOVED lines=9> */
.L_x_3930:
[----:B------:R-:W2:Y:S02]  /*2360*/  LDG.E.U16 R0, desc[UR36][R2.64] ;  /* 0x0000002402007981 */ /* 0x000ea4000c1e1500 */
[----:B--2---:R-:W-:-:S05]  /*2370*/  HADD2.F32 R0, -RZ, R0.H0_H0 ;  /* 0x20000000ff007230 */ /* 0x004fca0000004100 */
[----:B------:R-:W-:Y:S01]  /*2380*/  FSETP.NEU.FTZ.AND P0, PT, R0, RZ, PT ;  /* 0x000000ff0000720b */ /* 0x000fe20003f1d000 */
[----:B------:R-:W-:-:S12]  /*2390*/  BRA `(.L_x_3926) ;  /* 0x0000000c00007947 */ /* 0x000fd80003800000 */
.L_x_3929:
        /* <DEDUP_REMOVED lines=11> */
.L_x_3932:
        /* <DEDUP_REMOVED lines=10> */
.L_x_3931:
[----:B------:R-:W2:Y:S02]  /*24f0*/  LDG.E.64 R2, desc[UR36][R2.64] ;  /* 0x0000002402027981 */ /* 0x000ea4000c1e1b00 */
[----:B--2---:R-:W-:Y:S01]  /*2500*/  DSETP.NEU.AND P0, PT, R2, RZ, PT ;  /* 0x000000ff0200722a */ /* 0x004fe20003f0d000 */
[----:B------:R-:W-:-:S13]  /*2510*/  BRA `(.L_x_3926) ;  /* 0x0000000800a07947 */ /* 0x000fda0003800000 */
.L_x_3921:
        /* <DEDUP_REMOVED lines=11> */
.L_x_3935:
[----:B------:R-:W2:Y:S02]  /*25d0*/  LDG.E.128 R4, desc[UR36][R2.64] ;  /* 0x0000002402047981 */ /* 0x000ea4000c1e1d00 */
[----:B--2---:R-:W-:-:S06]  /*25e0*/  DSETP.NEU.AND P0, PT, R6, RZ, PT ;  /* 0x000000ff0600722a */ /* 0x004fcc0003f0d000 */
[----:B------:R-:W-:Y:S01]  /*25f0*/  DSETP.NEU.OR P0, PT, R4, RZ, P0 ;  /* 0x000000ff0400722a */ /* 0x000fe2000070d400 */
[----:B------:R-:W-:-:S13]  /*2600*/  BRA `(.L_x_3926) ;  /* 0x0000000800647947 */ /* 0x000fda0003800000 */
.L_x_3934:
        /* <DEDUP_REMOVED lines=27> */
.L_x_3937:
        /* <DEDUP_REMOVED lines=14> */
.L_x_3936:
[----:B------:R-:W2:Y:S02]  /*28a0*/  LDG.E.U16 R0, desc[UR36][R2.64] ;  /* 0x0000002402007981 */ /* 0x000ea4000c1e1500 */
[----:B--2---:R-:W-:-:S05]  /*28b0*/  IMAD.U32 R0, R0, 0x10000, RZ ;  /* 0x0001000000007824 */ /* 0x004fca00078e00ff */
[----:B------:R-:W-:Y:S01]  /*28c0*/  FSETP.NEU.FTZ.AND P0, PT, R0, RZ, PT ;  /* 0x000000ff0000720b */ /* 0x000fe20003f1d000 */
[----:B------:R-:W-:-:S12]  /*28d0*/  BRA `(.L_x_3926) ;  /* 0x0000000400b07947 */ /* 0x000fd80003800000 */
.L_x_3933:
        /* <DEDUP_REMOVED lines=11> */
.L_x_3940:
        /* <DEDUP_REMOVED lines=21> */
.L_x_3944:
[----:B------:R-:W-:Y:S05]  /*2ae0*/  BSYNC B1 ;  /* 0x0000000000017941 */ /* 0x000fea0003800000 */
.L_x_3943:
[----:B------:R-:W-:Y:S01]  /*2af0*/  LEA R3, R0, 0x3b800000, 0x17 ;  /* 0x3b80000000037811 */ /* 0x000fe200078eb8ff */
[----:B------:R-:W-:-:S05]  /*2b00*/  IMAD.SHL.U32 R0, R2, 0x100000, RZ ;  /* 0x0010000002007824 */ /* 0x000fca00078e00ff */
[----:B------:R-:W-:-:S07]  /*2b10*/  LOP3.LUT R0, R3, R0, R4, 0xfe, !PT ;  /* 0x0000000003007212 */ /* 0x000fce00078efe04 */
.L_x_3942:
[----:B------:R-:W-:Y:S05]  /*2b20*/  BSYNC B0 ;  /* 0x0000000000007941 */ /* 0x000fea0003800000 */
.L_x_3941:
[----:B------:R-:W-:Y:S01]  /*2b30*/  FSETP.NEU.FTZ.AND P0, PT, R0, RZ, PT ;  /* 0x000000ff0000720b */ /* 0x000fe20003f1d000 */
[----:B------:R-:W-:-:S12]  /*2b40*/  BRA `(.L_x_3926) ;  /* 0x0000000400147947 */ /* 0x000fd80003800000 */
.L_x_3939:
        /* <DEDUP_REMOVED lines=21> */
.L_x_3948:
[----:B------:R-:W-:Y:S05]  /*2ca0*/  BSYNC B1 ;  /* 0x0000000000017941 */ /* 0x000fea0003800000 */
.L_x_3947:
[----:B------:R-:W-:Y:S01]  /*2cb0*/  LEA R3, R0, 0x37800000, 0x17 ;  /* 0x3780000000037811 */ /* 0x000fe200078eb8ff */
[----:B------:R-:W-:-:S05]  /*2cc0*/  IMAD.SHL.U32 R0, R2, 0x200000, RZ ;  /* 0x0020000002007824 */ /* 0x000fca00078e00ff */
[----:B------:R-:W-:-:S07]  /*2cd0*/  LOP3.LUT R0, R3, R0, R4, 0xfe, !PT ;  /* 0x0000000003007212 */ /* 0x000fce00078efe04 */
.L_x_3946:
[----:B------:R-:W-:Y:S05]  /*2ce0*/  BSYNC B0 ;  /* 0x0000000000007941 */ /* 0x000fea0003800000 */
.L_x_3945:
[----:B------:R-:W-:Y:S01]  /*2cf0*/  FSETP.NEU.FTZ.AND P0, PT, R0, RZ, PT ;  /* 0x000000ff0000720b */ /* 0x000fe20003f1d000 */
[----:B------:R-:W-:-:S12]  /*2d00*/  BRA `(.L_x_3926) ;  /* 0x0000000000a47947 */ /* 0x000fd80003800000 */
.L_x_3938:
        /* <DEDUP_REMOVED lines=14> */
.L_x_3952:
[----:B------:R-:W-:Y:S05]  /*2df0*/  BSYNC B0 ;  /* 0x0000000000007941 */ /* 0x000fea0003800000 */
.L_x_3951:
[----:B------:R-:W-:Y:S01]  /*2e00*/  FSETP.NEU.FTZ.AND P0, PT, R0, RZ, PT ;  /* 0x000000ff0000720b */ /* 0x000fe20003f1d000 */
[----:B------:R-:W-:-:S12]  /*2e10*/  BRA `(.L_x_3926) ;  /* 0x0000000000607947 */ /* 0x000fd80003800000 */
.L_x_3925:
        /* <DEDUP_REMOVED lines=16> */
.L_x_3953:
[----:B------:R-:W-:Y:S01]  /*2f20*/  PLOP3.LUT P0, PT, PT, PT, PT, 0x8, 0x0 ;  /* 0x000000000000781c */ /* 0x000fe20003f0e170 */
[----:B------:R-:W-:-:S12]  /*2f30*/  BRA `(.L_x_3926) ;  /* 0x0000000000187947 */ /* 0x000fd80003800000 */
.L_x_3950:
[----:B------:R-:W2:Y:S02]  /*2f40*/  LDG.E.64 R2, desc[UR36][R2.64] ;  /* 0x0000002402027981 */ /* 0x000ea4000c1e1b00 */
[----:B--2---:R-:W-:-:S04]  /*2f50*/  ISETP.NE.U32.AND P0, PT, R2, RZ, PT ;  /* 0x000000ff0200720c */ /* 0x004fc80003f05070 */
[----:B------:R-:W-:Y:S01]  /*2f60*/  ISETP.NE.AND.EX P0, PT, R3, RZ, PT, P0 ;  /* 0x000000ff0300720c */ /* 0x000fe20003f05300 */
[----:B------:R-:W-:-:S12]  /*2f70*/  BRA `(.L_x_3926) ;  /* 0x0000000000087947 */ /* 0x000fd80003800000 */
.L_x_3949:
[----:B------:R-:W2:Y:S02]  /*2f80*/  LDG.E R2, desc[UR36][R2.64] ;  /* 0x0000002402027981 */ /* 0x000ea4000c1e1900 */
[----:B--2---:R-:W-:-:S13]  /*2f90*/  ISETP.NE.AND P0, PT, R2, RZ, PT ;  /* 0x000000ff0200720c */ /* 0x004fda0003f05270 */
.L_x_3926:
[----:B------:R-:W-:Y:S01]  /*2fa0*/  SEL R0, RZ, 0x1, !P0 ;  /* 0x00000001ff007807 */ /* 0x000fe20004000000 */
[----:B------:R-:W-:-:S03]  /*2fb0*/  VIADD R17, R17, 0x80 ;  /* 0x0000008011117836 */ /* 0x000fc60000000000 */
[----:B------:R-:W-:-:S07]  /*2fc0*/  PRMT R25, R25, 0x5410, R0 ;  /* 0x0000541019197816 */ /* 0x000fce0000000000 */
.L_x_3920:
[----:B------:R-:W-:Y:S05]  /*2fd0*/  BSYNC B6 ;  /* 0x0000000000067941 */ /* 0x000fea0003800000 */
.L_x_3919:
        /* <DEDUP_REMOVED lines=24> */
.L_x_3959:
[----:B------:R-:W2:Y:S02]  /*3160*/  LDG.E.U8 R2, desc[UR36][R2.64] ;  /* 0x0000002402027981 */ /* 0x000ea4000c1e1100 */
[----:B--2---:R-:W-:Y:S01]  /*3170*/  ISETP.NE.AND P0, PT, R2, RZ, PT ;  /* 0x000000ff0200720c */ /* 0x004fe20003f05270 */
[----:B------:R-:W-:-:S12]  /*3180*/  BRA `(.L_x_3961) ;  /* 0x0000000c00747947 */ /* 0x000fd80003800000 */
.L_x_3958:
        /* <DEDUP_REMOVED lines=10> */
.L_x_3963:
[----:B------:R-:W2:Y:S02]  /*3230*/  LDG.E R2, desc[UR36][R2.64] ;  /* 0x0000002402027981 */ /* 0x000ea4000c1e1900 */
[----:B--2---:R-:W-:Y:S01]  /*3240*/  ISETP.NE.AND P0, PT, R2, RZ, PT ;  /* 0x000000ff0200720c */ /* 0x004fe20003f05270 */
[----:B------:R-:W-:-:S12]  /*3250*/  BRA `(.L_x_3961) ;  /* 0x0000000c00407947 */ /* 0x000fd80003800000 */
.L_x_3962:
[----:B------:R-:W2:Y:S02]  /*3260*/  LDG.E.U16 R2, desc[UR36][R2.64] ;  /* 0x0000002402027981 */ /* 0x000ea4000c1e1500 */
[----:B--2---:R-:W-:Y:S01]  /*3270*/  ISETP.NE.AND P0, PT, R2, RZ, PT ;  /* 0x000000ff0200720c */ /* 0x004fe20003f05270 */
[----:B------:R-:W-:-:S12]  /*3280*/  BRA `(.L_x_3961) ;  /* 0x0000000c00347947 */ /* 0x000fd80003800000 */
.L_x_3957:
        /* <DEDUP_REMOVED lines=9> */
.L_x_3965:
[----:B------:R-:W2:Y:S02]  /*3320*/  LDG.E.U16 R0, desc[UR36][R2.64] ;  /* 0x0000002402007981 */ /* 0x000ea4000c1e1500 */
[----:B--2---:R-:W-:-:S05]  /*3330*/  HADD2.F32 R0, -RZ, R0.H0_H0 ;  /* 0x20000000ff007230 */ /* 0x004fca0000004100 */
[----:B------:R-:W-:Y:S01]  /*3340*/  FSETP.NEU.FTZ.AND P0, PT, R0, RZ, PT ;  /* 0x000000ff0000720b */ /* 0x000fe20003f1d000 */
[----:B------:R-:W-:-:S12]  /*3350*/  BRA `(.L_x_3961) ;  /* 0x0000000c00007947 */ /* 0x000fd80003800000 */
.L_x_3964:
        /* <DEDUP_REMOVED lines=11> */
.L_x_3967:
        /* <DEDUP_REMOVED lines=10> */
.L_x_3966:
[----:B------:R-:W2:Y:S02]  /*34b0*/  LDG.E.64 R2, desc[UR36][R2.64] ;  /* 0x0000002402027981 */ /* 0x000ea4000c1e1b00 */
[----:B--2---:R-:W-:Y:S01]  /*34c0*/  DSETP.NEU.AND P0, PT, R2, RZ, PT ;  /* 0x000000ff0200722a */ /* 0x004fe20003f0d000 */
[----:B------:R-:W-:-:S13]  /*34d0*/  BRA `(.L_x_3961) ;  /* 0x0000000800a07947 */ /* 0x000fda0003800000 */
.L_x_3956:
        /* <DEDUP_REMOVED lines=11> */
.L_x_3970:
[----:B------:R-:W2:Y:S02]  /*3590*/  LDG.E.128 R4, desc[UR36][R2.64] ;  /* 0x0000002402047981 */ /* 0x000ea4000c1e1d00 */
[----:B--2---:R-:W-:-:S06]  /*35a0*/  DSETP.NEU.AND P0, PT, R6, RZ, PT ;  /* 0x000000ff0600722a */ /* 0x004fcc0003f0d000 */
[----:B------:R-:W-:Y:S01]  /*35b0*/  DSETP.NEU.OR P0, PT, R4, RZ, P0 ;  /* 0x000000ff0400722a */ /* 0x000fe2000070d400 */
[----:B------:R-:W-:-:S13]  /*35c0*/  BRA `(.L_x_3961) ;  /* 0x0000000800647947 */ /* 0x000fda0003800000 */
.L_x_3969:
        /* <DEDUP_REMOVED lines=27> */
.L_x_3972:
        /* <DEDUP_REMOVED lines=14> */
.L_x_3971:
[----:B------:R-:W2:Y:S02]  /*3860*/  LDG.E.U16 R0, desc[UR36][R2.64] ;  /* 0x0000002402007981 */ /* 0x000ea4000c1e1500 */
[----:B--2---:R-:W-:-:S05]  /*3870*/  IMAD.U32 R0, R0, 0x10000, RZ ;  /* 0x0001000000007824 */ /* 0x004fca00078e00ff */
[----:B------:R-:W-:Y:S01]  /*3880*/  FSETP.NEU.FTZ.AND P0, PT, R0, RZ, PT ;  /* 0x000000ff0000720b */ /* 0x000fe20003f1d000 */
[----:B------:R-:W-:-:S12]  /*3890*/  BRA `(.L_x_3961) ;  /* 0x0000000400b07947 */ /* 0x000fd80003800000 */
.L_x_3968:
        /* <DEDUP_REMOVED lines=11> */
.L_x_3975:
        /* <DEDUP_REMOVED lines=21> */
.L_x_3979:
[----:B------:R-:W-:Y:S05]  /*3aa0*/  BSYNC B1 ;  /* 0x0000000000017941 */ /* 0x000fea0003800000 */
.L_x_3978:
[----:B------:R-:W-:Y:S01]  /*3ab0*/  LEA R3, R0, 0x3b800000, 0x17 ;  /* 0x3b80000000037811 */ /* 0x000fe200078eb8ff */
[----:B------:R-:W-:-:S05]  /*3ac0*/  IMAD.SHL.U32 R0, R2, 0x100000, RZ ;  /* 0x0010000002007824 */ /* 0x000fca00078e00ff */
[----:B------:R-:W-:-:S07]  /*3ad0*/  LOP3.LUT R0, R3, R0, R4, 0xfe, !PT ;  /* 0x0000000003007212 */ /* 0x000fce00078efe04 */
.L_x_3977:
[----:B------:R-:W-:Y:S05]  /*3ae0*/  BSYNC B0 ;  /* 0x0000000000007941 */ /* 0x000fea0003800000 */
.L_x_3976:
[----:B------:R-:W-:Y:S01]  /*3af0*/  FSETP.NEU.FTZ.AND P0, PT, R0, RZ, PT ;  /* 0x000000ff0000720b */ /* 0x000fe20003f1d000 */
[----:B------:R-:W-:-:S12]  /*3b00*/  BRA `(.L_x_3961) ;  /* 0x0000000400147947 */ /* 0x000fd80003800000 */
.L_x_3974:
        /* <DEDUP_REMOVED lines=21> */
.L_x_3983:
[----:B------:R-:W-:Y:S05]  /*3c60*/  BSYNC B1 ;  /* 0x0000000000017941 */ /* 0x000fea0003800000 */
.L_x_3982:
[----:B------:R-:W-:Y:S01]  /*3c70*/  LEA R3, R0, 0x37800000, 0x17 ;  /* 0x3780000000037811 */ /* 0x000fe200078eb8ff */
[----:B------:R-:W-:-:S05]  /*3c80*/  IMAD.SHL.U32 R0, R2, 0x200000, RZ ;  /* 0x0020000002007824 */ /* 0x000fca00078e00ff */
[----:B------:R-:W-:-:S07]  /*3c90*/  LOP3.LUT R0, R3, R0, R4, 0xfe, !PT ;  /* 0x0000000003007212 */ /* 0x000fce00078efe04 */
.L_x_3981:
[----:B------:R-:W-:Y:S05]  /*3ca0*/  BSYNC B0 ;  /* 0x0000000000007941 */ /* 0x000fea0003800000 */
.L_x_3980:
[----:B------:R-:W-:Y:S01]  /*3cb0*/  FSETP.NEU.FTZ.AND P0, PT, R0, RZ, PT ;  /* 0x000000ff0000720b */ /* 0x000fe20003f1d000 */
[----:B------:R-:W-:-:S12]  /*3cc0*/  BRA `(.L_x_3961) ;  /* 0x0000000000a47947 */ /* 0x000fd80003800000 */
.L_x_3973:
        /* <DEDUP_REMOVED lines=14> */
.L_x_3987:
[----:B------:R-:W-:Y:S05]  /*3db0*/  BSYNC B0 ;  /* 0x0000000000007941 */ /* 0x000fea0003800000 */
.L_x_3986:
[----:B------:R-:W-:Y:S01]  /*3dc0*/  FSETP.NEU.FTZ.AND P0, PT, R0, RZ, PT ;  /* 0x000000ff0000720b */ /* 0x000fe20003f1d000 */
[----:B------:R-:W-:-:S12]  /*3dd0*/  BRA `(.L_x_3961) ;  /* 0x0000000000607947 */ /* 0x000fd80003800000 */
.L_x_3960:
        /* <DEDUP_REMOVED lines=16> */
.L_x_3988:
[----:B------:R-:W-:Y:S01]  /*3ee0*/  PLOP3.LUT P0, PT, PT, PT, PT, 0x8, 0x0 ;  /* 0x000000000000781c */ /* 0x000fe20003f0e170 */
[----:B------:R-:W-:-:S12]  /*3ef0*/  BRA `(.L_x_3961) ;  /* 0x0000000000187947 */ /* 0x000fd80003800000 */
.L_x_3985:
[----:B------:R-:W2:Y:S02]  /*3f00*/  LDG.E.64 R2, desc[UR36][R2.64] ;  /* 0x0000002402027981 */ /* 0x000ea4000c1e1b00 */
[----:B--2---:R-:W-:-:S04]  /*3f10*/  ISETP.NE.U32.AND P0, PT, R2, RZ, PT ;  /* 0x000000ff0200720c */ /* 0x004fc80003f05070 */
[----:B------:R-:W-:Y:S01]  /*3f20*/  ISETP.NE.AND.EX P0, PT, R3, RZ, PT, P0 ;  /* 0x000000ff0300720c */ /* 0x000fe20003f05300 */
[----:B------:R-:W-:-:S12]  /*3f30*/  BRA `(.L_x_3961) ;  /* 0x0000000000087947 */ /* 0x000fd80003800000 */
.L_x_3984:
[----:B------:R-:W2:Y:S02]  /*3f40*/  LDG.E R2, desc[UR36][R2.64] ;  /* 0x0000002402027981 */ /* 0x000ea4000c1e1900 */
[----:B--2---:R-:W-:-:S13]  /*3f50*/  ISETP.NE.AND P0, PT, R2, RZ, PT ;  /* 0x000000ff0200720c */ /* 0x004fda0003f05270 */
.L_x_3961:
[----:B------:R-:W-:-:S04]  /*3f60*/  SEL R0, RZ, 0x1, !P0 ;  /* 0x00000001ff007807 */ /* 0x000fc80004000000 */
[----:B------:R-:W-:-:S07]  /*3f70*/  PRMT R25, R0, 0x7610, R25 ;  /* 0x0000761000197816 */ /* 0x000fce0000000019 */
.L_x_3955:
[----:B------:R-:W-:Y:S05]  /*3f80*/  BSYNC B6 ;  /* 0x0000000000067941 */ /* 0x000fea0003800000 */
.L_x_3954:
[----:B------:R-:W1:Y:S01]  /*3f90*/  S2R R19, SR_TID.X ;  /* 0x0000000000137919 */ /* 0x000e620000002100 */
[C---:B0-----:R-:W-:Y:S01]  /*3fa0*/  PRMT R0, R18.reuse, 0x8880, RZ ;  /* 0x0000888012007816 */ /* 0x041fe200000000ff */
[----:B------:R-:W-:Y:S01]  /*3fb0*/  BSSY B6, `(.L_x_3989) ;  /* 0x00000fc000067945 */ /* 0x000fe20003800000 */
[----:B------:R-:W-:Y:S02]  /*3fc0*/  ISETP.NE.AND P1, PT, R18, RZ, PT ;  /* 0x000000ff1200720c */ /* 0x000fe40003f25270 */
[----:B------:R-:W0:Y:S01]  /*3fd0*/  LDC.U8 R18, c[0x0][0x234] ;  /* 0x00008d00ff127b82 */ /* 0x000e220000000000 */
[----:B------:R-:W-:-:S04]  /*3fe0*/  ISETP.GT.AND P0, PT, R0, RZ, PT ;  /* 0x000000ff0000720c */ /* 0x000fc80003f04270 */
[----:B------:R-:W-:-:S04]  /*3ff0*/  SEL R0, RZ, 0x1, !P0 ;  /* 0x00000001ff007807 */ /* 0x000fc80004000000 */
[C---:B------:R-:W-:Y:S02]  /*4000*/  PRMT R17, R0.reuse, 0x7610, R17 ;  /* 0x0000761000117816 */ /* 0x040fe40000000011 */
[C---:B------:R-:W-:Y:S02]  /*4010*/  PRMT R16, R0.reuse, 0x7610, R16 ;  /* 0x0000761000107816 */ /* 0x040fe40000000010 */
[C---:B------:R-:W-:Y:S02]  /*4020*/  PRMT R2, R0.reuse, 0x7610, R2 ;  /* 0x0000761000027816 */ /* 0x040fe40000000002 */
[----:B------:R-:W-:Y:S02]  /*4030*/  PRMT R5, R0, 0x7610, R5 ;  /* 0x0000761000057816 */ /* 0x000fe40000000005 */
[C---:B------:R-:W-:Y:S02]  /*4040*/  @!P1 PRMT R17, R25.reuse, 0x7610, R17 ;  /* 0x0000761019119816 */ /* 0x040fe40000000011 */
[----:B------:R-:W-:-:S02]  /*4050*/  @!P1 PRMT R16, R25, 0x7632, R16 ;  /* 0x0000763219109816 */ /* 0x000fc40000000010 */
[C---:B------:R-:W-:Y:S02]  /*4060*/  @!P1 PRMT R2, R23.reuse, 0x7610, R2 ;  /* 0x0000761017029816 */ /* 0x040fe40000000002 */
[----:B------:R-:W-:Y:S02]  /*4070*/  @!P1 PRMT R5, R23, 0x7632, R5 ;  /* 0x0000763217059816 */ /* 0x000fe40000000005 */
[----:B-1----:R-:W-:-:S13]  /*4080*/  ISETP.GE.AND P0, PT, R19, R22, PT ;  /* 0x000000161300720c */ /* 0x002fda0003f06270 */
[----:B------:R-:W-:Y:S05]  /*4090*/  @P0 BRA `(.L_x_3990) ;  /* 0x0000000c00b40947 */ /* 0x000fea0003800000 */
[----:B------:R-:W1:Y:S01]  /*40a0*/  LDC.64 R8, c[0x0][0x218] ;  /* 0x00008600ff087b82 */ /* 0x000e620000000a00 */
[----:B------:R-:W-:Y:S01]  /*40b0*/  IMAD R0, R24, 0x200, R19 ;  /* 0x0000020018007824 */ /* 0x000fe200078e0213 */
[----:B0-----:R-:W-:Y:S01]  /*40c0*/  PRMT R4, R18, 0x9910, RZ ;  /* 0x0000991012047816 */ /* 0x001fe200000000ff */
[----:B------:R-:W-:Y:S02]  /*40d0*/  ULDC UR4, c[0x0][0x238] ;  /* 0x00008e0000047ab9 */ /* 0x000fe40000000800 */
[----:B------:R-:W-:Y:S02]  /*40e0*/  IMAD R3, R0, UR4, RZ ;  /* 0x0000000400037c24 */ /* 0x000fe4000f8e02ff */
[----:B------:R-:W-:-:S05]  /*40f0*/  IMAD.MOV.U32 R0, RZ, RZ, R4 ;  /* 0x000000ffff007224 */ /* 0x000fca00078e0004 */
        /* <DEDUP_REMOVED lines=14> */
.L_x_3994:
[----:B------:R0:W-:Y:S01]  /*41e0*/  STG.E.U8 desc[UR36][R8.64], R5 ;  /* 0x0000000508007986 */ /* 0x0001e2000c101124 */
[----:B------:R-:W-:Y:S05]  /*41f0*/  BRA `(.L_x_3996) ;  /* 0x0000000c00587947 */ /* 0x000fea0003800000 */
.L_x_3993:
        /* <DEDUP_REMOVED lines=10> */
.L_x_3998:
[----:B------:R-:W-:-:S05]  /*42a0*/  LOP3.LUT R5, R5, 0xffff, RZ, 0xc0, !PT ;  /* 0x0000ffff05057812 */ /* 0x000fca00078ec0ff */
[----:B------:R0:W-:Y:S01]  /*42b0*/  STG.E desc[UR36][R8.64], R5 ;  /* 0x0000000508007986 */ /* 0x0001e2000c101924 */
[----:B------:R-:W-:Y:S05]  /*42c0*/  BRA `(.L_x_3996) ;  /* 0x0000000c00247947 */ /* 0x000fea0003800000 */
.L_x_3997:
[----:B------:R0:W-:Y:S01]  /*42d0*/  STG.E.U16 desc[UR36][R8.64], R5 ;  /* 0x0000000508007986 */ /* 0x0001e2000c101524 */
[----:B------:R-:W-:Y:S05]  /*42e0*/  BRA `(.L_x_3996) ;  /* 0x0000000c001c7947 */ /* 0x000fea0003800000 */
.L_x_3992:
        /* <DEDUP_REMOVED lines=9> */
.L_x_4000:
[----:B------:R-:W0:Y:S02]  /*4380*/  I2F.S16 R0, R5 ;  /* 0x0000000500007306 */ /* 0x000e240000101400 */
[----:B0-----:R-:W-:-:S05]  /*4390*/  F2FP.F16.F32.PACK_AB R0, RZ, R0 ;  /* 0x00000000ff00723e */ /* 0x001fca00000000ff */
[----:B------:R0:W-:Y:S01]  /*43a0*/  STG.E.U16 desc[UR36][R8.64], R0 ;  /* 0x0000000008007986 */ /* 0x0001e2000c101524 */
[----:B------:R-:W-:Y:S05]  /*43b0*/  BRA `(.L_x_3996) ;  /* 0x0000000800e87947 */ /* 0x000fea0003800000 */
.L_x_3999:
        /* <DEDUP_REMOVED lines=10> */
.L_x_4002:
[----:B------:R-:W0:Y:S02]  /*4460*/  I2F.S16 R5, R5 ;  /* 0x0000000500057306 */ /* 0x000e240000101400 */
[----:B0-----:R-:W-:-:S04]  /*4470*/  F2FP.F16.F32.PACK_AB R3, RZ, R5 ;  /* 0x00000005ff03723e */ /* 0x001fc800000000ff */
[----:B------:R-:W-:-:S05]  /*4480*/  PRMT R3, R3, 0x5410, RZ ;  /* 0x0000541003037816 */ /* 0x000fca00000000ff */
[----:B------:R0:W-:Y:S01]  /*4490*/  STG.E desc[UR36][R8.64], R3 ;  /* 0x0000000308007986 */ /* 0x0001e2000c101924 */
[----:B------:R-:W-:Y:S05]  /*44a0*/  BRA `(.L_x_3996) ;  /* 0x0000000800ac7947 */ /* 0x000fea0003800000 */
.L_x_4001:
[----:B------:R-:W0:Y:S02]  /*44b0*/  I2F.F64.S16 R4, R5 ;  /* 0x0000000500047312 */ /* 0x000e240000101c00 */
[----:B0-----:R0:W-:Y:S01]  /*44c0*/  STG.E.64 desc[UR36][R8.64], R4 ;  /* 0x0000000408007986 */ /* 0x0011e2000c101b24 */
[----:B------:R-:W-:Y:S05]  /*44d0*/  BRA `(.L_x_3996) ;  /* 0x0000000800a07947 */ /* 0x000fea0003800000 */
.L_x_3991:
        /* <DEDUP_REMOVED lines=10> */
.L_x_4005:
[----:B------:R-:W0:Y:S01]  /*4580*/  I2F.F64.S16 R4, R5 ;  /* 0x0000000500047312 */ /* 0x000e220000101c00 */
[----:B------:R-:W-:-:S05]  /*4590*/  CS2R R6, SRZ ;  /* 0x0000000000067805 */ /* 0x000fca000001ff00 */
[----:B0-----:R0:W-:Y:S01]  /*45a0*/  STG.E.128 desc[UR36][R8.64], R4 ;  /* 0x0000000408007986 */ /* 0x0011e2000c101d24 */
[----:B------:R-:W-:Y:S05]  /*45b0*/  BRA `(.L_x_3996) ;  /* 0x0000000800687947 */ /* 0x000fea0003800000 */
.L_x_4004:
        /* <DEDUP_REMOVED lines=21> */
.L_x_4009:
[----:B------:R-:W-:Y:S05]  /*4710*/  BSYNC B0 ;  /* 0x0000000000007941 */ /* 0x000fea0003800000 */
.L_x_4008:
[----:B------:R-:W-:-:S05]  /*4720*/  LOP3.LUT R7, R0, R7, RZ, 0xfc, !PT ;  /* 0x0000000700077212 */ /* 0x000fca00078efcff */
[----:B------:R0:W-:Y:S01]  /*4730*/  STG.E.U8 desc[UR36][R8.64], R7 ;  /* 0x0000000708007986 */ /* 0x0001e2000c101124 */
[----:B------:R-:W-:Y:S05]  /*4740*/  BRA `(.L_x_3996) ;  /* 0x0000000800047947 */ /* 0x000fea0003800000 */
.L_x_4007:
        /* <DEDUP_REMOVED lines=13> */
.L_x_4011:
[----:B------:R-:W-:Y:S01]  /*4820*/  IMAD.MOV.U32 R0, RZ, RZ, 0x7f ;  /* 0x0000007fff007424 */ /* 0x000fe200078e00ff */
[----:B------:R-:W-:-:S04]  /*4830*/  ISETP.GT.U32.AND P0, PT, R3, 0x7f800000, PT ;  /* 0x7f8000000300780c */ /* 0x000fc80003f04070 */
[----:B------:R-:W-:-:S09]  /*4840*/  SEL R0, R0, 0x7c, P0 ;  /* 0x0000007c00007807 */ /* 0x000fd20000000000 */
.L_x_4012:
[----:B------:R-:W-:Y:S05]  /*4850*/  BSYNC B0 ;  /* 0x0000000000007941 */ /* 0x000fea0003800000 */
.L_x_4010:
[----:B------:R-:W-:-:S04]  /*4860*/  LOP3.LUT R3, R5, 0x80000000, RZ, 0xc0, !PT ;  /* 0x8000000005037812 */ /* 0x000fc800078ec0ff */
[----:B------:R-:W-:-:S04]  /*4870*/  SHF.R.U32.HI R3, RZ, 0x18, R3 ;  /* 0x00000018ff037819 */ /* 0x000fc80000011603 */
[----:B------:R-:W-:-:S05]  /*4880*/  LOP3.LUT R3, R0, R3, RZ, 0xfc, !PT ;  /* 0x0000000300037212 */ /* 0x000fca00078efcff */
[----:B------:R0:W-:Y:S01]  /*4890*/  STG.E.U8 desc[UR36][R8.64], R3 ;  /* 0x0000000308007986 */ /* 0x0001e2000c101124 */
[----:B------:R-:W-:Y:S05]  /*48a0*/  BRA `(.L_x_3996) ;  /* 0x0000000400ac7947 */ /* 0x000fea0003800000 */
.L_x_4006:
[----:B------:R-:W0:Y:S02]  /*48b0*/  I2F.S16 R0, R5 ;  /* 0x0000000500007306 */ /* 0x000e240000101400 */
[----:B0-----:R-:W-:-:S05]  /*48c0*/  F2FP.BF16.F32.PACK_AB R0, RZ, R0 ;  /* 0x00000000ff00723e */ /* 0x001fca00000010ff */
[----:B------:R0:W-:Y:S01]  /*48d0*/  STG.E.U16 desc[UR36][R8.64], R0 ;  /* 0x0000000008007986 */ /* 0x0001e2000c101524 */
[----:B------:R-:W-:Y:S05]  /*48e0*/  BRA `(.L_x_3996) ;  /* 0x00000004009c7947 */ /* 0x000fea0003800000 */
.L_x_4003:
        /* <DEDUP_REMOVED lines=10> */
.L_x_4015:
        /* <DEDUP_REMOVED lines=17> */
.L_x_4018:
[----:B------:R-:W-:-:S04]  /*4aa0*/  LOP3.LUT R3, R5, 0x80000000, RZ, 0xc0, !PT ;  /* 0x8000000005037812 */ /* 0x000fc800078ec0ff */
[----:B------:R-:W-:-:S04]  /*4ab0*/  SHF.R.U32.HI R3, RZ, 0x18, R3 ;  /* 0x00000018ff037819 */ /* 0x000fc80000011603 */
[----:B------:R-:W-:-:S04]  /*4ac0*/  LOP3.LUT R0, R0, R3, RZ, 0xfc, !PT ;  /* 0x0000000300007212 */ /* 0x000fc800078efcff */
[----:B------:R-:W-:-:S07]  /*4ad0*/  PRMT R4, R0, 0x7610, R4 ;  /* 0x0000761000047816 */ /* 0x000fce0000000004 */
.L_x_4017:
[----:B------:R-:W-:Y:S05]  /*4ae0*/  BSYNC B0 ;  /* 0x0000000000007941 */ /* 0x000fea0003800000 */
.L_x_4016:
[----:B------:R3:W-:Y:S01]  /*4af0*/  STG.E.U8 desc[UR36][R8.64], R4 ;  /* 0x0000000408007986 */ /* 0x0007e2000c101124 */
[----:B------:R-:W-:Y:S05]  /*4b00*/  BRA `(.L_x_3996) ;  /* 0x0000000400147947 */ /* 0x000fea0003800000 */
.L_x_4014:
        /* <DEDUP_REMOVED lines=17> */
.L_x_4021:
[----:B------:R-:W-:-:S04]  /*4c20*/  LOP3.LUT R3, R5, 0x80000000, RZ, 0xc0, !PT ;  /* 0x8000000005037812 */ /* 0x000fc800078ec0ff */
[----:B------:R-:W-:-:S04]  /*4c30*/  SHF.R.U32.HI R3, RZ, 0x18, R3 ;  /* 0x00000018ff037819 */ /* 0x000fc80000011603 */
[----:B------:R-:W-:-:S04]  /*4c40*/  LOP3.LUT R0, R0, R3, RZ, 0xfc, !PT ;  /* 0x0000000300007212 */ /* 0x000fc800078efcff */
[----:B------:R-:W-:-:S07]  /*4c50*/  PRMT R4, R0, 0x7610, R4 ;  /* 0x0000761000047816 */ /* 0x000fce0000000004 */
.L_x_4020:
[----:B------:R-:W-:Y:S05]  /*4c60*/  BSYNC B0 ;  /* 0x0000000000007941 */ /* 0x000fea0003800000 */
.L_x_4019:
[----:B------:R0:W-:Y:S01]  /*4c70*/  STG.E.U8 desc[UR36][R8.64], R4 ;  /* 0x0000000408007986 */ /* 0x0001e2000c101124 */
[----:B------:R-:W-:Y:S05]  /*4c80*/  BRA `(.L_x_3996) ;  /* 0x0000000000b47947 */ /* 0x000fea0003800000 */
.L_x_4013:
        /* <DEDUP_REMOVED lines=22> */
.L_x_3995:
        /* <DEDUP_REMOVED lines=16> */
.L_x_4024:
[----:B------:R-:W-:Y:S05]  /*4ef0*/  BRA `(.L_x_3996) ;  /* 0x0000000000187947 */ /* 0x000fea0003800000 */
.L_x_4023:
[----:B------:R-:W-:Y:S01]  /*4f00*/  LOP3.LUT R4, R5, 0xffff, RZ, 0xc0, !PT ;  /* 0x0000ffff05047812 */ /* 0x000fe200078ec0ff */
[----:B------:R-:W-:-:S05]  /*4f10*/  IMAD.MOV.U32 R5, RZ, RZ, RZ ;  /* 0x000000ffff057224 */ /* 0x000fca00078e00ff */
[----:B------:R1:W-:Y:S01]  /*4f20*/  STG.E.64 desc[UR36][R8.64], R4 ;  /* 0x0000000408007986 */ /* 0x0003e2000c101b24 */
[----:B------:R-:W-:Y:S05]  /*4f30*/  BRA `(.L_x_3996) ;  /* 0x0000000000087947 */ /* 0x000fea0003800000 */
.L_x_4022:
[----:B------:R-:W-:-:S05]  /*4f40*/  LOP3.LUT R5, R5, 0xffff, RZ, 0xc0, !PT ;  /* 0x0000ffff05057812 */ /* 0x000fca00078ec0ff */
[----:B------:R0:W-:Y:S02]  /*4f50*/  STG.E desc[UR36][R8.64], R5 ;  /* 0x0000000508007986 */ /* 0x0001e4000c101924 */
.L_x_3996:
[----:B------:R-:W-:-:S07]  /*4f60*/  VIADD R19, R19, 0x80 ;  /* 0x0000008013137836 */ /* 0x000fce0000000000 */
.L_x_3990:
[----:B------:R-:W-:Y:S05]  /*4f70*/  BSYNC B6 ;  /* 0x0000000000067941 */ /* 0x000fea0003800000 */
.L_x_3989:
        /* <DEDUP_REMOVED lines=23> */
.L_x_4030:
[----:B------:R0:W-:Y:S01]  /*50f0*/  STG.E.U8 desc[UR36][R8.64], R2 ;  /* 0x0000000208007986 */ /* 0x0001e2000c101124 */
[----:B------:R-:W-:Y:S05]  /*5100*/  BRA `(.L_x_4032) ;  /* 0x0000000c00587947 */ /* 0x000fea0003800000 */
.L_x_4029:
        /* <DEDUP_REMOVED lines=10> */
.L_x_4034:
[----:B------:R-:W-:-:S05]  /*51b0*/  LOP3.LUT R3, R2, 0xffff, RZ, 0xc0, !PT ;  /* 0x0000ffff02037812 */ /* 0x000fca00078ec0ff */
[----:B------:R3:W-:Y:S01]  /*51c0*/  STG.E desc[UR36][R8.64], R3 ;  /* 0x0000000308007986 */ /* 0x0007e2000c101924 */
[----:B------:R-:W-:Y:S05]  /*51d0*/  BRA `(.L_x_4032) ;  /* 0x0000000c00247947 */ /* 0x000fea0003800000 */
.L_x_4033:
[----:B------:R2:W-:Y:S01]  /*51e0*/  STG.E.U16 desc[UR36][R8.64], R2 ;  /* 0x0000000208007986 */ /* 0x0005e2000c101524 */
[----:B------:R-:W-:Y:S05]  /*51f0*/  BRA `(.L_x_4032) ;  /* 0x0000000c001c7947 */ /* 0x000fea0003800000 */
.L_x_4028:
        /* <DEDUP_REMOVED lines=9> */
.L_x_4036:
[----:B------:R-:W0:Y:S02]  /*5290*/  I2F.S16 R0, R2 ;  /* 0x0000000200007306 */ /* 0x000e240000101400 */
[----:B0-----:R-:W-:-:S05]  /*52a0*/  F2FP.F16.F32.PACK_AB R0, RZ, R0 ;  /* 0x00000000ff00723e */ /* 0x001fca00000000ff */
[----:B------:R0:W-:Y:S01]  /*52b0*/  STG.E.U16 desc[UR36][R8.64], R0 ;  /* 0x0000000008007986 */ /* 0x0001e2000c101524 */
[----:B------:R-:W-:Y:S05]  /*52c0*/  BRA `(.L_x_4032) ;  /* 0x0000000800e87947 */ /* 0x000fea0003800000 */
.L_x_4035:
        /* <DEDUP_REMOVED lines=10> */
.L_x_4038:
[----:B------:R-:W0:Y:S02]  /*5370*/  I2F.S16 R2, R2 ;  /* 0x0000000200027306 */ /* 0x000e240000101400 */
[----:B0-----:R-:W-:-:S04]  /*5380*/  F2FP.F16.F32.PACK_AB R3, RZ, R2 ;  /* 0x00000002ff03723e */ /* 0x001fc800000000ff */
[----:B------:R-:W-:-:S05]  /*5390*/  PRMT R3, R3, 0x5410, RZ ;  /* 0x0000541003037816 */ /* 0x000fca00000000ff */
[----:B------:R0:W-:Y:S01]  /*53a0*/  STG.E desc[UR36][R8.64], R3 ;  /* 0x0000000308007986 */ /* 0x0001e2000c101924 */
[----:B------:R-:W-:Y:S05]  /*53b0*/  BRA `(.L_x_4032) ;  /* 0x0000000800ac7947 */ /* 0x000fea0003800000 */
.L_x_4037:
[----:B------:R-:W0:Y:S02]  /*53c0*/  I2F.F64.S16 R2, R2 ;  /* 0x0000000200027312 */ /* 0x000e240000101c00 */
[----:B0-----:R0:W-:Y:S01]  /*53d0*/  STG.E.64 desc[UR36][R8.64], R2 ;  /* 0x0000000208007986 */ /* 0x0011e2000c101b24 */
[----:B------:R-:W-:Y:S05]  /*53e0*/  BRA `(.L_x_4032) ;  /* 0x0000000800a07947 */ /* 0x000fea0003800000 */
.L_x_4027:
        /* <DEDUP_REMOVED lines=10> */
.L_x_4041:
[----:B------:R-:W0:Y:S01]  /*5490*/  I2F.F64.S16 R4, R2 ;  /* 0x0000000200047312 */ /* 0x000e220000101c00 */
[----:B------:R-:W-:-:S05]  /*54a0*/  CS2R R6, SRZ ;  /* 0x0000000000067805 */ /* 0x000fca000001ff00 */
[----:B0-----:R0:W-:Y:S01]  /*54b0*/  STG.E.128 desc[UR36][R8.64], R4 ;  /* 0x0000000408007986 */ /* 0x0011e2000c101d24 */
[----:B------:R-:W-:Y:S05]  /*54c0*/  BRA `(.L_x_4032) ;  /* 0x0000000800687947 */ /* 0x000fea0003800000 */
.L_x_4040:
        /* <DEDUP_REMOVED lines=21> */
.L_x_4045:
[----:B------:R-:W-:Y:S05]  /*5620*/  BSYNC B0 ;  /* 0x0000000000007941 */ /* 0x000fea0003800000 */
.L_x_4044:
[----:B------:R-:W-:-:S05]  /*5630*/  LOP3.LUT R3, R0, R3, RZ, 0xfc, !PT ;  /* 0x0000000300037212 */ /* 0x000fca00078efcff */
[----:B------:R0:W-:Y:S01]  /*5640*/  STG.E.U8 desc[UR36][R8.64], R3 ;  /* 0x0000000308007986 */ /* 0x0001e2000c101124 */
[----:B------:R-:W-:Y:S05]  /*5650*/  BRA `(.L_x_4032) ;  /* 0x0000000800047947 */ /* 0x000fea0003800000 */
.L_x_4043:
        /* <DEDUP_REMOVED lines=13> */
.L_x_4047:
[----:B------:R-:W-:Y:S01]  /*5730*/  IMAD.MOV.U32 R0, RZ, RZ, 0x7f ;  /* 0x0000007fff007424 */ /* 0x000fe200078e00ff */
[----:B------:R-:W-:-:S04]  /*5740*/  ISETP.GT.U32.AND P0, PT, R3, 0x7f800000, PT ;  /* 0x7f8000000300780c */ /* 0x000fc80003f04070 */
[----:B------:R-:W-:-:S09]  /*5750*/  SEL R0, R0, 0x7c, P0 ;  /* 0x0000007c00007807 */ /* 0x000fd20000000000 */
.L_x_4048:
[----:B------:R-:W-:Y:S05]  /*5760*/  BSYNC B0 ;  /* 0x0000000000007941 */ /* 0x000fea0003800000 */
.L_x_4046:
[----:B------:R-:W-:-:S04]  /*5770*/  LOP3.LUT R2, R5, 0x80000000, RZ, 0xc0, !PT ;  /* 0x8000000005027812 */ /* 0x000fc800078ec0ff */
[----:B------:R-:W-:-:S04]  /*5780*/  SHF.R.U32.HI R3, RZ, 0x18, R2 ;  /* 0x00000018ff037819 */ /* 0x000fc80000011602 */
[----:B------:R-:W-:-:S05]  /*5790*/  LOP3.LUT R3, R0, R3, RZ, 0xfc, !PT ;  /* 0x0000000300037212 */ /* 0x000fca00078efcff */
[----:B------:R0:W-:Y:S01]  /*57a0*/  STG.E.U8 desc[UR36][R8.64], R3 ;  /* 0x0000000308007986 */ /* 0x0001e2000c101124 */
[----:B------:R-:W-:Y:S05]  /*57b0*/  BRA `(.L_x_4032) ;  /* 0x0000000400ac7947 */ /* 0x000fea0003800000 */
.L_x_4042:
[----:B------:R-:W0:Y:S02]  /*57c0*/  I2F.S16 R0, R2 ;  /* 0x0000000200007306 */ /* 0x000e240000101400 */
[----:B0-----:R-:W-:-:S05]  /*57d0*/  F2FP.BF16.F32.PACK_AB R0, RZ, R0 ;  /* 0x00000000ff00723e */ /* 0x001fca00000010ff */
[----:B------:R0:W-:Y:S01]  /*57e0*/  STG.E.U16 desc[UR36][R8.64], R0 ;  /* 0x0000000008007986 */ /* 0x0001e2000c101524 */
[----:B------:R-:W-:Y:S05]  /*57f0*/  BRA `(.L_x_4032) ;  /* 0x00000004009c7947 */ /* 0x000fea0003800000 */
.L_x_4039:
        /* <DEDUP_REMOVED lines=10> */
.L_x_4051:
        /* <DEDUP_REMOVED lines=17> */
.L_x_4054:
[----:B------:R-:W-:-:S04]  /*59b0*/  LOP3.LUT R2, R5, 0x80000000, RZ, 0xc0, !PT ;  /* 0x8000000005027812 */ /* 0x000fc800078ec0ff */
[----:B------:R-:W-:-:S04]  /*59c0*/  SHF.R.U32.HI R3, RZ, 0x18, R2 ;  /* 0x00000018ff037819 */ /* 0x000fc80000011602 */
[----:B------:R-:W-:-:S04]  /*59d0*/  LOP3.LUT R0, R0, R3, RZ, 0xfc, !PT ;  /* 0x0000000300007212 */ /* 0x000fc800078efcff */
[----:B------:R-:W-:-:S07]  /*59e0*/  PRMT R4, R0, 0x7610, R4 ;  /* 0x0000761000047816 */ /* 0x000fce0000000004 */
.L_x_4053:
[----:B------:R-:W-:Y:S05]  /*59f0*/  BSYNC B0 ;  /* 0x0000000000007941 */ /* 0x000fea0003800000 */
.L_x_4052:
[----:B------:R0:W-:Y:S01]  /*5a00*/  STG.E.U8 desc[UR36][R8.64], R4 ;  /* 0x0000000408007986 */ /* 0x0001e2000c101124 */
[----:B------:R-:W-:Y:S05]  /*5a10*/  BRA `(.L_x_4032) ;  /* 0x0000000400147947 */ /* 0x000fea0003800000 */
.L_x_4050:
        /* <DEDUP_REMOVED lines=17> */
.L_x_4057:
[----:B------:R-:W-:-:S04]  /*5b30*/  LOP3.LUT R2, R5, 0x80000000, RZ, 0xc0, !PT ;  /* 0x8000000005027812 */ /* 0x000fc800078ec0ff */
[----:B------:R-:W-:-:S04]  /*5b40*/  SHF.R.U32.HI R3, RZ, 0x18, R2 ;  /* 0x00000018ff037819 */ /* 0x000fc80000011602 */
[----:B------:R-:W-:-:S04]  /*5b50*/  LOP3.LUT R0, R0, R3, RZ, 0xfc, !PT ;  /* 0x0000000300007212 */ /* 0x000fc800078efcff */
[----:B------:R-:W-:-:S07]  /*5b60*/  PRMT R4, R0, 0x7610, R4 ;  /* 0x0000761000047816 */ /* 0x000fce0000000004 */
.L_x_4056:
[----:B------:R-:W-:Y:S05]  /*5b70*/  BSYNC B0 ;  /* 0x0000000000007941 */ /* 0x000fea0003800000 */
.L_x_4055:
[----:B------:R0:W-:Y:S01]  /*5b80*/  STG.E.U8 desc[UR36][R8.64], R4 ;  /* 0x0000000408007986 */ /* 0x0001e2000c101124 */
[----:B------:R-:W-:Y:S05]  /*5b90*/  BRA `(.L_x_4032) ;  /* 0x0000000000b47947 */ /* 0x000fea0003800000 */
.L_x_4049:
        /* <DEDUP_REMOVED lines=22> */
.L_x_4031:
        /* <DEDUP_REMOVED lines=16> */
.L_x_4060:
[----:B------:R-:W-:Y:S05]  /*5e00*/  BRA `(.L_x_4032) ;  /* 0x0000000000187947 */ /* 0x000fea0003800000 */
.L_x_4059:
[----:B------:R-:W-:Y:S01]  /*5e10*/  LOP3.LUT R2, R2, 0xffff, RZ, 0xc0, !PT ;  /* 0x0000ffff02027812 */ /* 0x000fe200078ec0ff */
[----:B------:R-:W-:-:S05]  /*5e20*/  IMAD.MOV.U32 R3, RZ, RZ, RZ ;  /* 0x000000ffff037224 */ /* 0x000fca00078e00ff */
[----:B------:R0:W-:Y:S01]  /*5e30*/  STG.E.64 desc[UR36][R8.64], R2 ;  /* 0x0000000208007986 */ /* 0x0001e2000c101b24 */
[----:B------:R-:W-:Y:S05]  /*5e40*/  BRA `(.L_x_4032) ;  /* 0x0000000000087947 */ /* 0x000fea0003800000 */
.L_x_4058:
[----:B------:R-:W-:-:S05]  /*5e50*/  LOP3.LUT R3, R2, 0xffff, RZ, 0xc0, !PT ;  /* 0x0000ffff02037812 */ /* 0x000fca00078ec0ff */
[----:B------:R0:W-:Y:S02]  /*5e60*/  STG.E desc[UR36][R8.64], R3 ;  /* 0x0000000308007986 */ /* 0x0001e4000c101924 */
.L_x_4032:
        /* <DEDUP_REMOVED lines=23> */
.L_x_4064:
[----:B------:R0:W-:Y:S01]  /*5fe0*/  STG.E.U8 desc[UR36][R2.64], R16 ;  /* 0x0000001002007986 */ /* 0x0001e2000c101124 */
[----:B------:R-:W-:Y:S05]  /*5ff0*/  BRA `(.L_x_4066) ;  /* 0x0000000c00587947 */ /* 0x000fea0003800000 */
.L_x_4063:
        /* <DEDUP_REMOVED lines=10> */
.L_x_4068:
[----:B------:R-:W-:-:S05]  /*60a0*/  LOP3.LUT R5, R16, 0xffff, RZ, 0xc0, !PT ;  /* 0x0000ffff10057812 */ /* 0x000fca00078ec0ff */
[----:B------:R0:W-:Y:S01]  /*60b0*/  STG.E desc[UR36][R2.64], R5 ;  /* 0x0000000502007986 */ /* 0x0001e2000c101924 */
[----:B------:R-:W-:Y:S05]  /*60c0*/  BRA `(.L_x_4066) ;  /* 0x0000000c00247947 */ /* 0x000fea0003800000 */
.L_x_4067:
[----:B------:R0:W-:Y:S01]  /*60d0*/  STG.E.U16 desc[UR36][R2.64], R16 ;  /* 0x0000001002007986 */ /* 0x0001e2000c101524 */
[----:B------:R-:W-:Y:S05]  /*60e0*/  BRA `(.L_x_4066) ;  /* 0x0000000c001c7947 */ /* 0x000fea0003800000 */
.L_x_4062:
        /* <DEDUP_REMOVED lines=9> */
.L_x_4070:
[----:B------:R-:W0:Y:S02]  /*6180*/  I2F.S16 R0, R16 ;  /* 0x0000001000007306 */ /* 0x000e240000101400 */
[----:B0-----:R-:W-:-:S05]  /*6190*/  F2FP.F16.F32.PACK_AB R0, RZ, R0 ;  /* 0x00000000ff00723e */ /* 0x001fca00000000ff */
[----:B------:R0:W-:Y:S01]  /*61a0*/  STG.E.U16 desc[UR36][R2.64], R0 ;  /* 0x0000000002007986 */ /* 0x0001e2000c101524 */
[----:B------:R-:W-:Y:S05]  /*61b0*/  BRA `(.L_x_4066) ;  /* 0x0000000800e87947 */ /* 0x000fea0003800000 */
.L_x_4069:
        /* <DEDUP_REMOVED lines=10> */
.L_x_4072:
[----:B------:R-:W0:Y:S02]  /*6260*/  I2F.S16 R16, R16 ;  /* 0x0000001000107306 */ /* 0x000e240000101400 */
[----:B0-----:R-:W-:-:S04]  /*6270*/  F2FP.F16.F32.PACK_AB R5, RZ, R16 ;  /* 0x00000010ff05723e */ /* 0x001fc800000000ff */
[----:B------:R-:W-:-:S05]  /*6280*/  PRMT R5, R5, 0x5410, RZ ;  /* 0x0000541005057816 */ /* 0x000fca00000000ff */
[----:B------:R0:W-:Y:S01]  /*6290*/  STG.E desc[UR36][R2.64], R5 ;  /* 0x0000000502007986 */ /* 0x0001e2000c101924 */
[----:B------:R-:W-:Y:S05]  /*62a0*/  BRA `(.L_x_4066) ;  /* 0x0000000800ac7947 */ /* 0x000fea0003800000 */
.L_x_4071:
[----:B------:R-:W0:Y:S02]  /*62b0*/  I2F.F64.S16 R4, R16 ;  /* 0x0000001000047312 */ /* 0x000e240000101c00 */
[----:B0-----:R0:W-:Y:S01]  /*62c0*/  STG.E.64 desc[UR36][R2.64], R4 ;  /* 0x0000000402007986 */ /* 0x0011e2000c101b24 */
[----:B------:R-:W-:Y:S05]  /*62d0*/  BRA `(.L_x_4066) ;  /* 0x0000000800a07947 */ /* 0x000fea0003800000 */
.L_x_4061:
        /* <DEDUP_REMOVED lines=10> */
.L_x_4075:
[----:B------:R-:W0:Y:S01]  /*6380*/  I2F.F64.S16 R4, R16 ;  /* 0x0000001000047312 */ /* 0x000e220000101c00 */
[----:B------:R-:W-:-:S05]  /*6390*/  CS2R R6, SRZ ;  /* 0x0000000000067805 */ /* 0x000fca000001ff00 */
[----:B0-----:R0:W-:Y:S01]  /*63a0*/  STG.E.128 desc[UR36][R2.64], R4 ;  /* 0x0000000402007986 */ /* 0x0011e2000c101d24 */
[----:B------:R-:W-:Y:S05]  /*63b0*/  BRA `(.L_x_4066) ;  /* 0x0000000800687947 */ /* 0x000fea0003800000 */
.L_x_4074:
        /* <DEDUP_REMOVED lines=21> */
.L_x_4079:
[----:B------:R-:W-:Y:S05]  /*6510*/  BSYNC B0 ;  /* 0x0000000000007941 */ /* 0x000fea0003800000 */
.L_x_4078:
[----:B------:R-:W-:-:S05]  /*6520*/  LOP3.LUT R5, R0, R5, RZ, 0xfc, !PT ;  /* 0x0000000500057212 */ /* 0x000fca00078efcff */
[----:B------:R0:W-:Y:S01]  /*6530*/  STG.E.U8 desc[UR36][R2.64], R5 ;  /* 0x0000000502007986 */ /* 0x0001e2000c101124 */
[----:B------:R-:W-:Y:S05]  /*6540*/  BRA `(.L_x_4066) ;  /* 0x0000000800047947 */ /* 0x000fea0003800000 */
.L_x_4077:
        /* <DEDUP_REMOVED lines=13> */
.L_x_4081:
[----:B------:R-:W-:Y:S01]  /*6620*/  IMAD.MOV.U32 R0, RZ, RZ, 0x7f ;  /* 0x0000007fff007424 */ /* 0x000fe200078e00ff */
[----:B------:R-:W-:-:S04]  /*6630*/  ISETP.GT.U32.AND P0, PT, R4, 0x7f800000, PT ;  /* 0x7f8000000400780c */ /* 0x000fc80003f04070 */
[----:B------:R-:W-:-:S09]  /*6640*/  SEL R0, R0, 0x7c, P0 ;  /* 0x0000007c00007807 */ /* 0x000fd20000000000 */
.L_x_4082:
[----:B------:R-:W-:Y:S05]  /*6650*/  BSYNC B0 ;  /* 0x0000000000007941 */ /* 0x000fea0003800000 */
.L_x_4080:
[----:B------:R-:W-:-:S04]  /*6660*/  LOP3.LUT R4, R5, 0x80000000, RZ, 0xc0, !PT ;  /* 0x8000000005047812 */ /* 0x000fc800078ec0ff */
[----:B------:R-:W-:-:S04]  /*6670*/  SHF.R.U32.HI R5, RZ, 0x18, R4 ;  /* 0x00000018ff057819 */ /* 0x000fc80000011604 */
[----:B------:R-:W-:-:S05]  /*6680*/  LOP3.LUT R5, R0, R5, RZ, 0xfc, !PT ;  /* 0x0000000500057212 */ /* 0x000fca00078efcff */
[----:B------:R0:W-:Y:S01]  /*6690*/  STG.E.U8 desc[UR36][R2.64], R5 ;  /* 0x0000000502007986 */ /* 0x0001e2000c101124 */
[----:B------:R-:W-:Y:S05]  /*66a0*/  BRA `(.L_x_4066) ;  /* 0x0000000400ac7947 */ /* 0x000fea0003800000 */
.L_x_4076:
[----:B------:R-:W0:Y:S02]  /*66b0*/  I2F.S16 R0, R16 ;  /* 0x0000001000007306 */ /* 0x000e240000101400 */
[----:B0-----:R-:W-:-:S05]  /*66c0*/  F2FP.BF16.F32.PACK_AB R0, RZ, R0 ;  /* 0x00000000ff00723e */ /* 0x001fca00000010ff */
[----:B------:R0:W-:Y:S01]  /*66d0*/  STG.E.U16 desc[UR36][R2.64], R0 ;  /* 0x0000000002007986 */ /* 0x0001e2000c101524 */
[----:B------:R-:W-:Y:S05]  /*66e0*/  BRA `(.L_x_4066) ;  /* 0x00000004009c7947 */ /* 0x000fea0003800000 */
.L_x_4073:
        /* <DEDUP_REMOVED lines=10> */
.L_x_4085:
        /* <DEDUP_REMOVED lines=17> */
.L_x_4088:
[----:B------:R-:W-:-:S04]  /*68a0*/  LOP3.LUT R0, R7, 0x80000000, RZ, 0xc0, !PT ;  /* 0x8000000007007812 */ /* 0x000fc800078ec0ff */
[----:B------:R-:W-:-:S04]  /*68b0*/  SHF.R.U32.HI R5, RZ, 0x18, R0 ;  /* 0x00000018ff057819 */ /* 0x000fc80000011600 */
[----:B------:R-:W-:-:S04]  /*68c0*/  LOP3.LUT R4, R4, R5, RZ, 0xfc, !PT ;  /* 0x0000000504047212 */ /* 0x000fc800078efcff */
[----:B------:R-:W-:-:S07]  /*68d0*/  PRMT R0, R4, 0x7610, R0 ;  /* 0x0000761004007816 */ /* 0x000fce0000000000 */
.L_x_4087:
[----:B------:R-:W-:Y:S05]  /*68e0*/  BSYNC B0 ;  /* 0x0000000000007941 */ /* 0x000fea0003800000 */
.L_x_4086:
[----:B------:R3:W-:Y:S01]  /*68f0*/  STG.E.U8 desc[UR36][R2.64], R0 ;  /* 0x0000000002007986 */ /* 0x0007e2000c101124 */
[----:B------:R-:W-:Y:S05]  /*6900*/  BRA `(.L_x_4066) ;  /* 0x0000000400147947 */ /* 0x000fea0003800000 */
.L_x_4084:
        /* <DEDUP_REMOVED lines=17> */
.L_x_4091:
[----:B------:R-:W-:-:S04]  /*6a20*/  LOP3.LUT R0, R7, 0x80000000, RZ, 0xc0, !PT ;  /* 0x8000000007007812 */ /* 0x000fc800078ec0ff */
[----:B------:R-:W-:-:S04]  /*6a30*/  SHF.R.U32.HI R5, RZ, 0x18, R0 ;  /* 0x00000018ff057819 */ /* 0x000fc80000011600 */
[----:B------:R-:W-:-:S04]  /*6a40*/  LOP3.LUT R4, R4, R5, RZ, 0xfc, !PT ;  /* 0x0000000504047212 */ /* 0x000fc800078efcff */
[----:B------:R-:W-:-:S07]  /*6a50*/  PRMT R0, R4, 0x7610, R0 ;  /* 0x0000761004007816 */ /* 0x000fce0000000000 */
.L_x_4090:
[----:B------:R-:W-:Y:S05]  /*6a60*/  BSYNC B0 ;  /* 0x0000000000007941 */ /* 0x000fea0003800000 */
.L_x_4089:
[----:B------:R0:W-:Y:S01]  /*6a70*/  STG.E.U8 desc[UR36][R2.64], R0 ;  /* 0x0000000002007986 */ /* 0x0001e2000c101124 */
[----:B------:R-:W-:Y:S05]  /*6a80*/  BRA `(.L_x_4066) ;  /* 0x0000000000b47947 */ /* 0x000fea0003800000 */
.L_x_4083:
        /* <DEDUP_REMOVED lines=22> */
.L_x_4065:
        /* <DEDUP_REMOVED lines=16> */
.L_x_4094:
[----:B------:R-:W-:Y:S05]  /*6cf0*/  BRA `(.L_x_4066) ;  /* 0x0000000000187947 */ /* 0x000fea0003800000 */
.L_x_4093:
[----:B------:R-:W-:Y:S01]  /*6d00*/  LOP3.LUT R4, R16, 0xffff, RZ, 0xc0, !PT ;  /* 0x0000ffff10047812 */ /* 0x000fe200078ec0ff */
[----:B------:R-:W-:-:S05]  /*6d10*/  IMAD.MOV.U32 R5, RZ, RZ, RZ ;  /* 0x000000ffff057224 */ /* 0x000fca00078e00ff */
[----:B------:R1:W-:Y:S01]  /*6d20*/  STG.E.64 desc[UR36][R2.64], R4 ;  /* 0x0000000402007986 */ /* 0x0003e2000c101b24 */
[----:B------:R-:W-:Y:S05]  /*6d30*/  BRA `(.L_x_4066) ;  /* 0x0000000000087947 */ /* 0x000fea0003800000 */
.L_x_4092:
[----:B------:R-:W-:-:S05]  /*6d40*/  LOP3.LUT R5, R16, 0xffff, RZ, 0xc0, !PT ;  /* 0x0000ffff10057812 */ /* 0x000fca00078ec0ff */
[----:B------:R0:W-:Y:S02]  /*6d50*/  STG.E desc[UR36][R2.64], R5 ;  /* 0x0000000502007986 */ /* 0x0001e4000c101924 */
.L_x_4066:
[----:B------:R-:W-:-:S07]  /*6d60*/  VIADD R19, R19, 0x80 ;  /* 0x0000008013137836 */ /* 0x000fce0000000000 */
.L_x_4026:
[----:B------:R-:W-:Y:S05]  /*6d70*/  BSYNC B6 ;  /* 0x0000000000067941 */ /* 0x000fea0003800000 */
.L_x_4025:
        /* <DEDUP_REMOVED lines=21> */
.L_x_4098:
[----:B------:R-:W-:Y:S01]  /*6ed0*/  STG.E.U8 desc[UR36][R2.64], R17 ;  /* 0x0000001102007986 */ /* 0x000fe2000c101124 */
[----:B------:R-:W-:Y:S05]  /*6ee0*/  EXIT ;  /* 0x000000000000794d */ /* 0x000fea0003800000 */
.L_x_4097:
        /* <DEDUP_REMOVED lines=10> */
.L_x_4101:
[----:B------:R-:W-:-:S05]  /*6f90*/  LOP3.LUT R17, R17, 0xffff, RZ, 0xc0, !PT ;  /* 0x0000ffff11117812 */ /* 0x000fca00078ec0ff */
[----:B------:R-:W-:Y:S01]  /*6fa0*/  STG.E desc[UR36][R2.64], R17 ;  /* 0x0000001102007986 */ /* 0x000fe2000c101924 */
[----:B------:R-:W-:Y:S05]  /*6fb0*/  EXIT ;  /* 0x000000000000794d */ /* 0x000fea0003800000 */
.L_x_4100:
[----:B------:R-:W-:Y:S01]  /*6fc0*/  STG.E.U16 desc[UR36][R2.64], R17 ;  /* 0x0000001102007986 */ /* 0x000fe2000c101524 */
[----:B------:R-:W-:Y:S05]  /*6fd0*/  EXIT ;  /* 0x000000000000794d */ /* 0x000fea0003800000 */
.L_x_4096:
        /* <DEDUP_REMOVED lines=9> */
.L_x_4103:
[----:B------:R-:W0:Y:S02]  /*7070*/  I2F.S16 R0, R17 ;  /* 0x0000001100007306 */ /* 0x000e240000101400 */
[----:B0-----:R-:W-:-:S05]  /*7080*/  F2FP.F16.F32.PACK_AB R0, RZ, R0 ;  /* 0x00000000ff00723e */ /* 0x001fca00000000ff */
[----:B------:R-:W-:Y:S01]  /*7090*/  STG.E.U16 desc[UR36][R2.64], R0 ;  /* 0x0000000002007986 */ /* 0x000fe2000c101524 */
[----:B------:R-:W-:Y:S05]  /*70a0*/  EXIT ;  /* 0x000000000000794d */ /* 0x000fea0003800000 */
.L_x_4102:
        /* <DEDUP_REMOVED lines=10> */
.L_x_4105:
[----:B------:R-:W0:Y:S02]  /*7150*/  I2F.S16 R17, R17 ;  /* 0x0000001100117306 */ /* 0x000e240000101400 */
[----:B0-----:R-:W-:-:S04]  /*7160*/  F2FP.F16.F32.PACK_AB R5, RZ, R17 ;  /* 0x00000011ff05723e */ /* 0x001fc800000000ff */
[----:B------:R-:W-:-:S05]  /*7170*/  PRMT R5, R5, 0x5410, RZ ;  /* 0x0000541005057816 */ /* 0x000fca00000000ff */
[----:B------:R-:W-:Y:S01]  /*7180*/  STG.E desc[UR36][R2.64], R5 ;  /* 0x0000000502007986 */ /* 0x000fe2000c101924 */
[----:B------:R-:W-:Y:S05]  /*7190*/  EXIT ;  /* 0x000000000000794d */ /* 0x000fea0003800000 */
.L_x_4104:
[----:B------:R-:W0:Y:S02]  /*71a0*/  I2F.F64.S16 R4, R17 ;  /* 0x0000001100047312 */ /* 0x000e240000101c00 */
[----:B0-----:R-:W-:Y:S01]  /*71b0*/  STG.E.64 desc[UR36][R2.64], R4 ;  /* 0x0000000402007986 */ /* 0x001fe2000c101b24 */
[----:B------:R-:W-:Y:S05]  /*71c0*/  EXIT ;  /* 0x000000000000794d */ /* 0x000fea0003800000 */
.L_x_4095:
        /* <DEDUP_REMOVED lines=10> */
.L_x_4108:
[----:B------:R-:W0:Y:S01]  /*7270*/  I2F.F64.S16 R4, R17 ;  /* 0x0000001100047312 */ /* 0x000e220000101c00 */
[----:B------:R-:W-:-:S05]  /*7280*/  CS2R R6, SRZ ;  /* 0x0000000000067805 */ /* 0x000fca000001ff00 */
[----:B0-----:R-:W-:Y:S01]  /*7290*/  STG.E.128 desc[UR36][R2.64], R4 ;  /* 0x0000000402007986 */ /* 0x001fe2000c101d24 */
[----:B------:R-:W-:Y:S05]  /*72a0*/  EXIT ;  /* 0x000000000000794d */ /* 0x000fea0003800000 */
.L_x_4107:
        /* <DEDUP_REMOVED lines=21> */
.L_x_4112:
[----:B------:R-:W-:Y:S05]  /*7400*/  BSYNC B0 ;  /* 0x0000000000007941 */ /* 0x000fea0003800000 */
.L_x_4111:
[----:B------:R-:W-:-:S05]  /*7410*/  LOP3.LUT R5, R0, R5, RZ, 0xfc, !PT ;  /* 0x0000000500057212 */ /* 0x000fca00078efcff */
[----:B------:R-:W-:Y:S01]  /*7420*/  STG.E.U8 desc[UR36][R2.64], R5 ;  /* 0x0000000502007986 */ /* 0x000fe2000c101124 */
[----:B------:R-:W-:Y:S05]  /*7430*/  EXIT ;  /* 0x000000000000794d */ /* 0x000fea0003800000 */
.L_x_4110:
        /* <DEDUP_REMOVED lines=13> */
.L_x_4114:
[----:B------:R-:W-:Y:S01]  /*7510*/  IMAD.MOV.U32 R0, RZ, RZ, 0x7f ;  /* 0x0000007fff007424 */ /* 0x000fe200078e00ff */
[----:B------:R-:W-:-:S04]  /*7520*/  ISETP.GT.U32.AND P0, PT, R4, 0x7f800000, PT ;  /* 0x7f8000000400780c */ /* 0x000fc80003f04070 */
[----:B------:R-:W-:-:S09]  /*7530*/  SEL R0, R0, 0x7c, P0 ;  /* 0x0000007c00007807 */ /* 0x000fd20000000000 */
.L_x_4115:
[----:B------:R-:W-:Y:S05]  /*7540*/  BSYNC B0 ;  /* 0x0000000000007941 */ /* 0x000fea0003800000 */
.L_x_4113:
[----:B------:R-:W-:-:S04]  /*7550*/  LOP3.LUT R4, R17, 0x80000000, RZ, 0xc0, !PT ;  /* 0x8000000011047812 */ /* 0x000fc800078ec0ff */
[----:B------:R-:W-:-:S04]  /*7560*/  SHF.R.U32.HI R5, RZ, 0x18, R4 ;  /* 0x00000018ff057819 */ /* 0x000fc80000011604 */
[----:B------:R-:W-:-:S05]  /*7570*/  LOP3.LUT R5, R0, R5, RZ, 0xfc, !PT ;  /* 0x0000000500057212 */ /* 0x000fca00078efcff */
[----:B------:R-:W-:Y:S01]  /*7580*/  STG.E.U8 desc[UR36][R2.64], R5 ;  /* 0x0000000502007986 */ /* 0x000fe2000c101124 */
[----:B------:R-:W-:Y:S05]  /*7590*/  EXIT ;  /* 0x000000000000794d */ /* 0x000fea0003800000 */
.L_x_4109:
[----:B------:R-:W0:Y:S02]  /*75a0*/  I2F.S16 R0, R17 ;  /* 0x0000001100007306 */ /* 0x000e240000101400 */
[----:B0-----:R-:W-:-:S05]  /*75b0*/  F2FP.BF16.F32.PACK_AB R0, RZ, R0 ;  /* 0x00000000ff00723e */ /* 0x001fca00000010ff */
[----:B------:R-:W-:Y:S01]  /*75c0*/  STG.E.U16 desc[UR36][R2.64], R0 ;  /* 0x0000000002007986 */ /* 0x000fe2000c101524 */
[----:B------:R-:W-:Y:S05]  /*75d0*/  EXIT ;  /* 0x000000000000794d */ /* 0x000fea0003800000 */
.L_x_4106:
        /* <DEDUP_REMOVED lines=10> */
.L_x_4118:
        /* <DEDUP_REMOVED lines=17> */
.L_x_4121:
[----:B------:R-:W-:-:S04]  /*7790*/  LOP3.LUT R0, R17, 0x80000000, RZ, 0xc0, !PT ;  /* 0x8000000011007812 */ /* 0x000fc800078ec0ff */
[----:B------:R-:W-:-:S04]  /*77a0*/  SHF.R.U32.HI R5, RZ, 0x18, R0 ;  /* 0x00000018ff057819 */ /* 0x000fc80000011600 */
[----:B------:R-:W-:-:S04]  /*77b0*/  LOP3.LUT R4, R4, R5, RZ, 0xfc, !PT ;  /* 0x0000000504047212 */ /* 0x000fc800078efcff */
[----:B------:R-:W-:-:S07]  /*77c0*/  PRMT R0, R4, 0x7610, R0 ;  /* 0x0000761004007816 */ /* 0x000fce0000000000 */
.L_x_4120:
[----:B------:R-:W-:Y:S05]  /*77d0*/  BSYNC B0 ;  /* 0x0000000000007941 */ /* 0x000fea0003800000 */
.L_x_4119:
[----:B------:R-:W-:Y:S01]  /*77e0*/  STG.E.U8 desc[UR36][R2.64], R0 ;  /* 0x0000000002007986 */ /* 0x000fe2000c101124 */
[----:B------:R-:W-:Y:S05]  /*77f0*/  EXIT ;  /* 0x000000000000794d */ /* 0x000fea0003800000 */
.L_x_4117:
        /* <DEDUP_REMOVED lines=17> */
.L_x_4124:
[----:B------:R-:W-:-:S04]  /*7910*/  LOP3.LUT R0, R17, 0x80000000, RZ, 0xc0, !PT ;  /* 0x8000000011007812 */ /* 0x000fc800078ec0ff */
[----:B------:R-:W-:-:S04]  /*7920*/  SHF.R.U32.HI R5, RZ, 0x18, R0 ;  /* 0x00000018ff057819 */ /* 0x000fc80000011600 */
[----:B------:R-:W-:-:S04]  /*7930*/  LOP3.LUT R4, R4, R5, RZ, 0xfc, !PT ;  /* 0x0000000504047212 */ /* 0x000fc800078efcff */
[----:B------:R-:W-:-:S07]  /*7940*/  PRMT R0, R4, 0x7610, R0 ;  /* 0x0000761004007816 */ /* 0x000fce0000000000 */
.L_x_4123:
[----:B------:R-:W-:Y:S05]  /*7950*/  BSYNC B0 ;  /* 0x0000000000007941 */ /* 0x000fea0003800000 */
.L_x_4122:
[----:B------:R-:W-:Y:S01]  /*7960*/  STG.E.U8 desc[UR36][R2.64], R0 ;  /* 0x0000000002007986 */ /* 0x000fe2000c101124 */
[----:B------:R-:W-:Y:S05]  /*7970*/  EXIT ;  /* 0x000000000000794d */ /* 0x000fea0003800000 */
.L_x_4116:
        /* <DEDUP_REMOVED lines=22> */
.L_x_4099:
        /* <DEDUP_REMOVED lines=16> */
.L_x_4127:
[----:B------:R-:W-:Y:S05]  /*7be0*/  EXIT ;  /* 0x000000000000794d */ /* 0x000fea0003800000 */
.L_x_4126:
[----:B------:R-:W-:Y:S01]  /*7bf0*/  LOP3.LUT R4, R17, 0xffff, RZ, 0xc0, !PT ;  /* 0x0000ffff11047812 */ /* 0x000fe200078ec0ff */
[----:B------:R-:W-:-:S05]  /*7c00*/  IMAD.MOV.U32 R5, RZ, RZ, RZ ;  /* 0x000000ffff057224 */ /* 0x000fca00078e00ff */
[----:B------:R-:W-:Y:S01]  /*7c10*/  STG.E.64 desc[UR36][R2.64], R4 ;  /* 0x0000000402007986 */ /* 0x000fe2000c101b24 */
[----:B------:R-:W-:Y:S05]  /*7c20*/  EXIT ;  /* 0x000000000000794d */ /* 0x000fea0003800000 */
.L_x_4125:
[----:B------:R-:W-:-:S05]  /*7c30*/  LOP3.LUT R17, R17, 0xffff, RZ, 0xc0, !PT ;  /* 0x0000ffff11117812 */ /* 0x000fca00078ec0ff */
[----:B------:R-:W-:Y:S01]  /*7c40*/  STG.E desc[UR36][R2.64], R17 ;  /* 0x0000001102007986 */ /* 0x000fe2000c101924 */
[----:B------:R-:W-:Y:S05]  /*7c50*/  EXIT ;  /* 0x000000000000794d */ /* 0x000fea0003800000 */
.L_x_4128:
        /* <DEDUP_REMOVED lines=10> */
.L_x_32051:


//--------------------- .text._ZN2at6native18elementwise_kernelILi128ELi4EZNS0_22gpu_kernel_impl_nocastINS0_13AUnaryFunctorIbbbZZZNS0_21heaviside_kernel_cudaERNS_18TensorIteratorBaseEENKUlvE_clEvENKUlvE7_clEvEUlbbE_EEEEvS5_RKT_EUliE_EEviT1_ --------------------------
	.section	.text._ZN2at6native18elementwise_kernelILi128ELi4EZNS0_22gpu_kernel_impl_nocastINS0_13AUnaryFunctorIbbbZZZNS0_21heaviside_kernel_cudaERNS_18TensorIteratorBaseEENKUlvE_clEvENKUlvE7_clEvEUlbbE_EEEEvS5_RKT_EUliE_EEviT1_,"ax",@progbits
	.align	128
        .global         _ZN2at6native18elementwise_kernelILi128ELi4EZNS0_22gpu_kernel_impl_nocastINS0_13AUnaryFunctorIbbbZZZNS0_21heaviside_kernel_cudaERNS_18TensorIteratorBaseEENKUlvE_clEvENKUlvE7_clEvEUlbbE_EEEEvS5_RKT_EUliE_EEviT1_
        .type           _ZN2at6native18elementwise_kernelILi128ELi4EZNS0_22gpu_kernel_impl_nocastINS0_13AUnaryFunctorIbbbZZZNS0_21heaviside_kernel_cudaERNS_18TensorIteratorBaseEENKUlvE_clEvENKUlvE7_clEvEUlbbE_EEEEvS5_RKT_EUliE_EEviT1_,@function
        .size           _ZN2at6native18elementwise_kernelILi128ELi4EZNS0_22gpu_kernel_impl_nocastINS0_13AUnaryFunctorIbbbZZZNS0_21heaviside_kernel_cudaERNS_18TensorIteratorBaseEENKUlvE_clEvENKUlvE7_clEvEUlbbE_EEEEvS5_RKT_EUliE_EEviT1_,(.L_x_32052 - _ZN2at6native18elementwise_kernelILi128ELi4EZNS0_22gpu_kernel_impl_nocastINS0_13AUnaryFunctorIbbbZZZNS0_21heaviside_kernel_cudaERNS_18TensorIteratorBaseEENKUlvE_clEvENKUlvE7_clEvEUlbbE_EEEEvS5_RKT_EUliE_EEviT1_)
        .other          _ZN2at6native18elementwise_kernelILi128ELi4EZNS0_22gpu_kernel_impl_nocastINS0_13AUnaryFunctorIbbbZZZNS0_21heaviside_kernel_cudaERNS_18TensorIteratorBaseEENKUlvE_clEvENKUlvE7_clEvEUlbbE_EEEEvS5_RKT_EUliE_EEviT1_,@"STO_CUDA_ENTRY STV_DEFAULT"
_ZN2at6native18elementwise_kernelILi128ELi4EZNS0_22gpu_kernel_impl_nocastINS0_13AUnaryFunctorIbbbZZZNS0_21heaviside_kernel_cudaERNS_18TensorIteratorBaseEENKUlvE_clEvENKUlvE7_clEvEUlbbE_EEEEvS5_RKT_EUliE_EEviT1_:
.text._ZN2at6native18elementwise_kernelILi128ELi4EZNS0_22gpu_kernel_impl_nocastINS0_13AUnaryFunctorIbbbZZZNS0_21heaviside_kernel_cudaERNS_18TensorIteratorBaseEENKUlvE_clEvENKUlvE7_clEvEUlbbE_EEEEvS5_RKT_EUliE_EEviT1_:
        /* <DEDUP_REMOVED lines=16> */
[----:B------:R-:W-:Y:S01]  /*0100*/  ISETP.NE.AND P0, PT, R8, 0x1, PT ;  /* 0x000000010800780c */ /* 0x000fe20003f05270 */
[----:B------:R-:W-:-:S06]  /*0110*/  ULDC UR4, c[0x0][0x21c] ;  /* 0x0000870000047ab9 */ /* 0x000fcc0000000800 */
        /* <DEDUP_REMOVED lines=277> */
[----:B------:R-:W-:-:S03]  /*1270*/  SHF.R.U32.HI R9, RZ, UR4, R8 ;  /* 0x00000004ff097c19 */ /* 0x000fc60008011608 */
[----:B------:R-:W0:Y:S01]  /*1280*/  @P0 LDC.64 R12, c[0x0][0x340] ;  /* 0x0000d000ff0c0b82 */ /* 0x000e220000000a00 */
[----:B------:R-:W-:Y:S02]  /*1290*/  @P0 MOV R8, RZ ;  /* 0x000000ff00080202 */ /* 0x000fe40000000f00 */
[----:B------:R-:W-:-:S05]  /*12a0*/  IADD3 R11, -R9, RZ, RZ ;  /* 0x000000ff090b7210 */ /* 0x000fca0007ffe1ff */
[----:B------:R-:W1:Y:S08]  /*12b0*/  @P0 LDC R15, c[0x0][0x33c] ;  /* 0x0000cf00ff0f0b82 */ /* 0x000e700000000800 */
[----:B------:R-:W2:Y:S01]  /*12c0*/  @P0 LDC.64 R6, c[0x0][0x408] ;  /* 0x00010200ff060b82 */ /* 0x000ea20000000a00 */
[----:B0-----:R-:W-:-:S05]  /*12d0*/  @P0 IMAD.HI.U32 R4, R9, R12, R8 ;  /* 0x0000000c09040227 */ /* 0x001fca00078e0008 */
[----:B------:R-:W-:Y:S01]  /*12e0*/  @P0 SHF.R.U32.HI R8, RZ, R13, R4 ;  /* 0x0000000dff080219 */ /* 0x000fe20000011604 */
[----:B------:R-:W-:Y:S01]  /*12f0*/  IMAD R4, R11, UR8, R5 ;  /* 0x000000080b047c24 */ /* 0x000fe2000f8e0205 */
[----:B------:R-:W-:Y:S02]  /*1300*/  ULDC.64 UR8, c[0x0][0x400] ;  /* 0x0001000000087ab9 */ /* 0x000fe40000000a00 */
[----:B------:R-:W-:Y:S01]  /*1310*/  @P0 IADD3 R8, -R8, RZ, RZ ;  /* 0x000000ff08080210 */ /* 0x000fe20007ffe1ff */
[C---:B------:R-:W-:Y:S02]  /*1320*/  IMAD R3, R4.reuse, UR8, R3 ;  /* 0x0000000804037c24 */ /* 0x040fe4000f8e0203 */
[----:B------:R-:W-:Y:S02]  /*1330*/  IMAD R2, R4, UR9, R2 ;  /* 0x0000000904027c24 */ /* 0x000fe4000f8e0202 */
[----:B-1----:R-:W-:-:S04]  /*1340*/  @P0 IMAD R8, R8, R15, R9 ;  /* 0x0000000f08080224 */ /* 0x002fc800078e0209 */
[C---:B--2---:R-:W-:Y:S02]  /*1350*/  @P0 IMAD R3, R8.reuse, R6, R3 ;  /* 0x0000000608030224 */ /* 0x044fe400078e0203 */
[----:B------:R-:W-:-:S07]  /*1360*/  @P0 IMAD R2, R8, R7, R2 ;  /* 0x0000000708020224 */ /* 0x000fce00078e0202 */
.L_x_4131:
[----:B------:R-:W-:Y:S02]  /*1370*/  ULDC.64 UR8, c[0x0][0x418] ;  /* 0x0001060000087ab9 */ /* 0x000fe40000000a00 */
[----:B------:R-:W-:-:S04]  /*1380*/  IADD3 R4, P0, R2, UR8, RZ ;  /* 0x0000000802047c10 */ /* 0x000fc8000ff1e0ff */
[----:B------:R-:W-:Y:S01]  /*1390*/  IADD3.X R5, RZ, UR9, RZ, P0, !PT ;  /* 0x00000009ff057c10 */ /* 0x000fe200087fe4ff */
[----:B------:R-:W-:Y:S01]  /*13a0*/  ULDC.S8 UR4, c[0x0][0x421] ;  /* 0x0001084000047ab9 */ /* 0x000fe20000000200 */
[----:B------:R-:W-:-:S03]  /*13b0*/  ULDC.64 UR8, c[0x0][0x410] ;  /* 0x0001040000087ab9 */ /* 0x000fc60000000a00 */
[----:B------:R-:W2:Y:S01]  /*13c0*/  LDG.E.U8 R4, desc[UR6][R4.64] ;  /* 0x0000000604047981 */ /* 0x000ea2000c1e1100 */
[----:B------:R-:W-:Y:S02]  /*13d0*/  ISETP.NE.AND P1, PT, RZ, UR4, PT ;  /* 0x00000004ff007c0c */ /* 0x000fe4000bf25270 */
[----:B------:R-:W-:Y:S02]  /*13e0*/  ISETP.LT.AND P0, PT, RZ, UR4, PT ;  /* 0x00000004ff007c0c */ /* 0x000fe4000bf01270 */
[----:B------:R-:W-:Y:S02]  /*13f0*/  IADD3 R0, R0, 0x80, RZ ;  /* 0x0000008000007810 */ /* 0x000fe40007ffe0ff */
[----:B--2---:R-:W-:-:S04]  /*1400*/  ISETP.NE.AND P2, PT, R4, RZ, PT ;  /* 0x000000ff0400720c */ /* 0x004fc80003f45270 */
[----:B------:R-:W-:Y:S02]  /*1410*/  SEL R6, RZ, 0xffffffff, !P2 ;  /* 0xffffffffff067807 */ /* 0x000fe40005000000 */
[----:B------:R-:W-:Y:S02]  /*1420*/  IADD3 R2, P2, R3, UR8, RZ ;  /* 0x0000000803027c10 */ /* 0x000fe4000ff5e0ff */
[----:B------:R-:W-:Y:S02]  /*1430*/  @P1 SEL R6, RZ, 0xffffffff, !P0 ;  /* 0xffffffffff061807 */ /* 0x000fe40004000000 */
[----:B------:R-:W-:Y:S02]  /*1440*/  IADD3.X R3, RZ, UR9, RZ, P2, !PT ;  /* 0x00000009ff037c10 */ /* 0x000fe400097fe4ff */
[----:B------:R-:W-:-:S05]  /*1450*/  LOP3.LUT R5, R6, 0x1, RZ, 0xc0, !PT ;  /* 0x0000000106057812 */ /* 0x000fca00078ec0ff */
[----:B------:R0:W-:Y:S02]  /*1460*/  STG.E.U8 desc[UR6][R2.64], R5 ;  /* 0x0000000502007986 */ /* 0x0001e4000c101106 */
.L_x_4130:
[----:B------:R-:W-:Y:S05]  /*1470*/  BSYNC B0 ;  /* 0x0000000000007941 */ /* 0x000fea0003800000 */
.L_x_4129:
[----:B------:R-:W-:Y:S01]  /*1480*/  ISETP.GE.AND P0, PT, R0, UR5, PT ;  /* 0x0000000500007c0c */ /* 0x000fe2000bf06270 */
[----:B------:R-:W-:-:S12]  /*1490*/  BSSY B0, `(.L_x_4132) ;  /* 0x0000280000007945 */ /* 0x000fd80003800000 */
[----:B------:R-:W-:Y:S05]  /*14a0*/  @P0 BRA `(.L_x_4133) ;  /* 0x0000002400f80947 */ /* 0x000fea0003800000 */
[----:B------:R-:W1:Y:S01]  /*14b0*/  LDC R8, c[0x0][0x218] ;  /* 0x00008600ff087b82 */ /* 0x000e620000000800 */
[----:B0-----:R-:W-:Y:S02]  /*14c0*/  CS2R R2, SRZ ;  /* 0x0000000000027805 */ /* 0x001fe4000001ff00 */
[----:B-1----:R-:W-:-:S13]  /*14d0*/  ISETP.NE.AND P0, PT, R8, RZ, PT ;  /* 0x000000ff0800720c */ /* 0x002fda0003f05270 */
[----:B------:R-:W-:Y:S05]  /*14e0*/  @!P0 BRA `(.L_x_4134) ;  /* 0x0000001000a88947 */ /* 0x000fea0003800000 */
[----:B------:R-:W-:Y:S01]  /*14f0*/  MOV R3, R0 ;  /* 0x0000000000037202 */ /* 0x000fe20000000f00 */
        /* <DEDUP_REMOVED lines=283> */
[----:B------:R-:W-:-:S03]  /*26b0*/  @P0 MOV R8, RZ ;  /* 0x000000ff00080202 */ /* 0x000fc60000000f00 */
[----:B------:R-:W-:-:S04]  /*26c0*/  IMAD.MOV R11, RZ, RZ, -R9 ;  /* 0x000000ffff0b7224 */ /* 0x000fc800078e0a09 */
        /* <DEDUP_REMOVED lines=12> */
.L_x_4134:
        /* <DEDUP_REMOVED lines=14> */
[----:B------:R-:W-:Y:S02]  /*2870*/  LOP3.LUT R5, R6, 0x1, RZ, 0xc0, !PT ;  /* 0x0000000106057812 */ /* 0x000fe400078ec0ff */
[----:B------:R-:W-:-:S03]  /*2880*/  ISETP.GE.AND P0, PT, R0, UR5, PT ;  /* 0x0000000500007c0c */ /* 0x000fc6000bf06270 */
[----:B------:R1:W-:Y:S10]  /*2890*/  STG.E.U8 desc[UR6][R2.64], R5 ;  /* 0x0000000502007986 */ /* 0x0003f4000c101106 */
[----:B------:R-:W-:Y:S05]  /*28a0*/  @P0 BRA `(.L_x_4133) ;  /* 0x0000001000f80947 */ /* 0x000fea0003800000 */
[----:B------:R-:W0:Y:S01]  /*28b0*/  LDC R8, c[0x0][0x218] ;  /* 0x00008600ff087b82 */ /* 0x000e220000000800 */
[----:B-1----:R-:W-:Y:S02]  /*28c0*/  CS2R R2, SRZ ;  /* 0x0000000000027805 */ /* 0x002fe4000001ff00 */
        /* <DEDUP_REMOVED lines=300> */
.L_x_4135:
[----:B------:R-:W-:Y:S02]  /*3b90*/  ULDC.64 UR8, c[0x0][0x418] ;  /* 0x0001060000087ab9 */ /* 0x000fe40000000a00 */
[----:B------:R-:W-:-:S05]  /*3ba0*/  IADD3 R4, P0, R2, UR8, RZ ;  /* 0x0000000802047c10 */ /* 0x000fca000ff1e0ff */
[----:B------:R-:W-:Y:S01]  /*3bb0*/  IMAD.X R5, RZ, RZ, UR9, P0 ;  /* 0x00000009ff057e24 */ /* 0x000fe200080e06ff */
        /* <DEDUP_REMOVED lines=13> */
.L_x_4133:
[----:B------:R-:W-:Y:S05]  /*3c90*/  BSYNC B0 ;  /* 0x0000000000007941 */ /* 0x000fea0003800000 */
.L_x_4132:
        /* <DEDUP_REMOVED lines=304> */
.L_x_4136:
[----:B------:R-:W-:Y:S02]  /*4fa0*/  ULDC.64 UR4, c[0x0][0x418] ;  /* 0x0001060000047ab9 */ /* 0x000fe40000000a00 */
[----:B------:R-:W-:-:S04]  /*4fb0*/  IADD3 R4, P0, R2, UR4, RZ ;  /* 0x0000000402047c10 */ /* 0x000fc8000ff1e0ff */
[----:B------:R-:W-:-:S05]  /*4fc0*/  IADD3.X R5, RZ, UR5, RZ, P0, !PT ;  /* 0x00000005ff057c10 */ /* 0x000fca00087fe4ff */
[----:B------:R-:W2:Y:S01]  /*4fd0*/  LDG.E.U8 R4, desc[UR6][R4.64] ;  /* 0x0000000604047981 */ /* 0x000ea2000c1e1100 */
[----:B------:R-:W-:Y:S02]  /*4fe0*/  ULDC.S8 UR4, c[0x0][0x421] ;  /* 0x0001084000047ab9 */ /* 0x000fe40000000200 */
[----:B------:R-:W-:Y:S02]  /*4ff0*/  ISETP.NE.AND P1, PT, RZ, UR4, PT ;  /* 0x00000004ff007c0c */ /* 0x000fe4000bf25270 */
[----:B------:R-:W-:Y:S01]  /*5000*/  ISETP.LT.AND P0, PT, RZ, UR4, PT ;  /* 0x00000004ff007c0c */ /* 0x000fe2000bf01270 */
[----:B------:R-:W-:Y:S01]  /*5010*/  ULDC.64 UR4, c[0x0][0x410] ;  /* 0x0001040000047ab9 */ /* 0x000fe20000000a00 */
[----:B--2---:R-:W-:-:S04]  /*5020*/  ISETP.NE.AND P2, PT, R4, RZ, PT ;  /* 0x000000ff0400720c */ /* 0x004fc80003f45270 */
[----:B------:R-:W-:Y:S02]  /*5030*/  SEL R0, RZ, 0xffffffff, !P2 ;  /* 0xffffffffff007807 */ /* 0x000fe40005000000 */
[----:B------:R-:W-:-:S03]  /*5040*/  IADD3 R2, P2, R3, UR4, RZ ;  /* 0x0000000403027c10 */ /* 0x000fc6000ff5e0ff */
[----:B------:R-:W-:Y:S02]  /*5050*/  @P1 SEL R0, RZ, 0xffffffff, !P0 ;  /* 0xffffffffff001807 */ /* 0x000fe40004000000 */
[----:B------:R-:W-:Y:S02]  /*5060*/  IADD3.X R3, RZ, UR5, RZ, P2, !PT ;  /* 0x00000005ff037c10 */ /* 0x000fe400097fe4ff */
[----:B------:R-:W-:-:S05]  /*5070*/  LOP3.LUT R5, R0, 0x1, RZ, 0xc0, !PT ;  /* 0x0000000100057812 */ /* 0x000fca00078ec0ff */
[----:B------:R-:W-:Y:S01]  /*5080*/  STG.E.U8 desc[UR6][R2.64], R5 ;  /* 0x0000000502007986 */ /* 0x000fe2000c101106 */
[----:B------:R-:W-:Y:S05]  /*5090*/  EXIT ;  /* 0x000000000000794d */ /* 0x000fea0003800000 */
.L_x_4137:
        /* <DEDUP_REMOVED lines=14> */
.L_x_32052:


//--------------------- .text._ZN2at6native27unrolled_elementwise_kernelINS0_13AUnaryFunctorIbbbZZZNS0_21heaviside_kernel_cudaERNS_18TensorIteratorBaseEENKUlvE_clEvENKUlvE7_clEvEUlbbE_EESt5arrayIPcLm2EELi4E23TrivialOffsetCalculatorILi1EjESD_NS0_6memory15LoadWithoutCastENSE_16StoreWithoutCastEEEviT_T0_T2_T3_T4_T5_ --------------------------
	.section	.text._ZN2at6native27unrolled_elementwise_kernelINS0_13AUnaryFunctorIbbbZZZNS0_21heaviside_kernel_cudaERNS_18TensorIteratorBaseEENKUlvE_clEvENKUlvE7_clEvEUlbbE_EESt5arrayIPcLm2EELi4E23TrivialOffsetCalculatorILi1EjESD_NS0_6memory15LoadWithoutCastENSE_16StoreWithoutCastEEEviT_T0_T2_T3_T4_T5_,"ax",@progbits
	.align	128
        .global         _ZN2at6native27unrolled_elementwise_kernelINS0_13AUnaryFunctorIbbbZZZNS0_21heaviside_kernel_cudaERNS_18TensorIteratorBaseEENKUlvE_clEvENKUlvE7_clEvEUlbbE_EESt5arrayIPcLm2EELi4E23TrivialOffsetCalculatorILi1EjESD_NS0_6memory15LoadWithoutCastENSE_16StoreWithoutCastEEEviT_T0_T2_T3_T4_T5_
        .type           _ZN2at6native27unrolled_elementwise_kernelINS0_13AUnaryFunctorIbbbZZZNS0_21heaviside_kernel_cudaERNS_18TensorIteratorBaseEENKUlvE_clEvENKUlvE7_clEvEUlbbE_EESt5arrayIPcLm2EELi4E23TrivialOffsetCalculatorILi1EjESD_NS0_6memory15LoadWithoutCastENSE_16StoreWithoutCastEEEviT_T0_T2_T3_T4_T5_,@function
        .size           _ZN2at6native27unrolled_elementwise_kernelINS0_13AUnaryFunctorIbbbZZZNS0_21heaviside_kernel_cudaERNS_18TensorIteratorBaseEENKUlvE_clEvENKUlvE7_clEvEUlbbE_EESt5arrayIPcLm2EELi4E23TrivialOffsetCalculatorILi1EjESD_NS0_6memory15LoadWithoutCastENSE_16StoreWithoutCastEEEviT_T0_T2_T3_T4_T5_,(.L_x_32053 - _ZN2at6native27unrolled_elementwise_kernelINS0_13AUnaryFunctorIbbbZZZNS0_21heaviside_kernel_cudaERNS_18TensorIteratorBaseEENKUlvE_clEvENKUlvE7_clEvEUlbbE_EESt5arrayIPcLm2EELi4E23TrivialOffsetCalculatorILi1EjESD_NS0_6memory15LoadWithoutCastENSE_16StoreWithoutCastEEEviT_T0_T2_T3_T4_T5_)
        .other          _ZN2at6native27unrolled_elementwise_kernelINS0_13AUnaryFunctorIbbbZZZNS0_21heaviside_kernel_cudaERNS_18TensorIteratorBaseEENKUlvE_clEvENKUlvE7_clEvEUlbbE_EESt5arrayIPcLm2EELi4E23TrivialOffsetCalculatorILi1EjESD_NS0_6memory15LoadWithoutCastENSE_16StoreWithoutCastEEEviT_T0_T2_T3_T4_T5_,@"STO_CUDA_ENTRY STV_DEFAULT"
_ZN2at6native27unrolled_elementwise_kernelINS0_13AUnaryFunctorIbbbZZZNS0_21heaviside_kernel_cudaERNS_18TensorIteratorBaseEENKUlvE_clEvENKUlvE7_clEvEUlbbE_EESt5arrayIPcLm2EELi4E23TrivialOffsetCalculatorILi1EjESD_NS0_6memory15LoadWithoutCastENSE_16StoreWithoutCastEEEviT_T0_T2_T3_T4_T5_:
.text._ZN2at6native27unrolled_elementwise_kernelINS0_13AUnaryFunctorIbbbZZZNS0_21heaviside_kernel_cudaERNS_18TensorIteratorBaseEENKUlvE_clEvENKUlvE7_clEvEUlbbE_EESt5arrayIPcLm2EELi4E23TrivialOffsetCalculatorILi1EjESD_NS0_6memory15LoadWithoutCastENSE_16StoreWithoutCastEEEviT_T0_T2_T3_T4_T5_:
        /* <DEDUP_REMOVED lines=8> */
[----:B------:R-:W-:Y:S01]  /*0080*/  @!P3 VIADD R7, R3, 0x80 ;  /* 0x000000800307b836 */ /* 0x000fe20000000000 */
[----:B------:R-:W0:Y:S01]  /*0090*/  @!P3 LDC.64 R10, c[0x0][0x220] ;  /* 0x00008800ff0abb82 */ /* 0x000e220000000a00 */
[----:B------:R-:W-:-:S03]  /*00a0*/  @!P3 IMAD R5, R0, 0x200, R3 ;  /* 0x000002000005b824 */ /* 0x000fc600078e0203 */
[----:B------:R-:W-:-:S13]  /*00b0*/  ISETP.GE.AND P5, PT, R7, R2, PT ;  /* 0x000000020700720c */ /* 0x000fda0003fa6270 */
[----:B------:R-:W-:Y:S01]  /*00c0*/  @!P5 IMAD R9, R0, 0x200, R7 ;  /* 0x000002000009d824 */ /* 0x000fe200078e0207 */
[----:B------:R-:W1:Y:S01]  /*00d0*/  @!P5 LDC.64 R12, c[0x0][0x220] ;  /* 0x00008800ff0cdb82 */ /* 0x000e620000000a00 */
[----:B------:R-:W-:-:S05]  /*00e0*/  @!P5 VIADD R7, R7, 0x80 ;  /* 0x000000800707d836 */ /* 0x000fca0000000000 */
[----:B------:R-:W-:Y:S02]  /*00f0*/  ISETP.GE.AND P2, PT, R7, R2, PT ;  /* 0x000000020700720c */ /* 0x000fe40003f46270 */
[----:B0-----:R-:W-:-:S05]  /*0100*/  @!P3 IADD3 R4, P0, R5, R10, RZ ;  /* 0x0000000a0504b210 */ /* 0x001fca0007f1e0ff */
[----:B------:R-:W-:-:S05]  /*0110*/  @!P3 IMAD.X R5, RZ, RZ, R11, P0 ;  /* 0x000000ffff05b224 */ /* 0x000fca00000e060b */
[----:B------:R0:W2:Y:S01]  /*0120*/  @!P3 LDG.E.U8 R4, desc[UR6][R4.64] ;  /* 0x000000060404b981 */ /* 0x0000a2000c1e1100 */
[----:B------:R-:W3:Y:S01]  /*0130*/  @!P2 LDC.64 R16, c[0x0][0x220] ;  /* 0x00008800ff10ab82 */ /* 0x000ee20000000a00 */
[----:B------:R-:W-:Y:S02]  /*0140*/  @!P2 IMAD R15, R0, 0x200, R7 ;  /* 0x00000200000fa824 */ /* 0x000fe400078e0207 */
[----:B------:R-:W-:Y:S01]  /*0150*/  @!P2 VIADD R7, R7, 0x80 ;  /* 0x000000800707a836 */ /* 0x000fe20000000000 */
[----:B-1----:R-:W-:-:S05]  /*0160*/  @!P5 IADD3 R8, P1, R9, R12, RZ ;  /* 0x0000000c0908d210 */ /* 0x002fca0007f3e0ff */
[----:B------:R-:W-:-:S05]  /*0170*/  @!P5 IMAD.X R9, RZ, RZ, R13, P1 ;  /* 0x000000ffff09d224 */ /* 0x000fca00008e060d */
[----:B------:R1:W4:Y:S01]  /*0180*/  @!P5 LDG.E.U8 R8, desc[UR6][R8.64] ;  /* 0x000000060808d981 */ /* 0x000322000c1e1100 */
[----:B---3--:R-:W-:-:S05]  /*0190*/  @!P2 IADD3 R10, P4, R15, R16, RZ ;  /* 0x000000100f0aa210 */ /* 0x008fca0007f9e0ff */
[----:B------:R-:W-:-:S05]  /*01a0*/  @!P2 IMAD.X R11, RZ, RZ, R17, P4 ;  /* 0x000000ffff0ba224 */ /* 0x000fca00020e0611 */
[----:B------:R-:W3:Y:S01]  /*01b0*/  @!P2 LDG.E.U8 R10, desc[UR6][R10.64] ;  /* 0x000000060a0aa981 */ /* 0x000ee2000c1e1100 */
[----:B------:R-:W-:-:S13]  /*01c0*/  ISETP.GE.AND P0, PT, R7, R2, PT ;  /* 0x000000020700720c */ /* 0x000fda0003f06270 */
[----:B------:R-:W0:Y:S01]  /*01d0*/  @!P0 LDC.64 R12, c[0x0][0x220] ;  /* 0x00008800ff0c8b82 */ /* 0x000e220000000a00 */
[----:B------:R-:W-:Y:S01]  /*01e0*/  @!P0 IMAD R7, R0, 0x200, R7 ;  /* 0x0000020000078824 */ /* 0x000fe200078e0207 */
[----:B------:R-:W-:Y:S02]  /*01f0*/  ULDC.U8 UR5, c[0x0][0x215] ;  /* 0x0000854000057ab9 */ /* 0x000fe40000000000 */
[----:B------:R-:W-:Y:S02]  /*0200*/  UPRMT UR4, UR5, 0x8880, URZ ;  /* 0x0000888005047896 */ /* 0x000fe4000800003f */
[----:B0-----:R-:W-:-:S05]  /*0210*/  @!P0 IADD3 R6, P1, R7, R12, RZ ;  /* 0x0000000c07068210 */ /* 0x001fca0007f3e0ff */
[----:B------:R-:W-:Y:S02]  /*0220*/  @!P0 IMAD.X R7, RZ, RZ, R13, P1 ;  /* 0x000000ffff078224 */ /* 0x000fe400008e060d */
[----:B------:R-:W0:Y:S01]  /*0230*/  @!P3 LDC.64 R12, c[0x0][0x218] ;  /* 0x00008600ff0cbb82 */ /* 0x000e220000000a00 */
[----:B------:R-:W-:Y:S01]  /*0240*/  UISETP.GT.AND UP0, UPT, UR4, URZ, UPT ;  /* 0x0000003f0400728c */ /* 0x000fe2000bf04270 */
[----:B------:R-:W-:Y:S01]  /*0250*/  ISETP.NE.AND P1, PT, RZ, UR5, PT ;  /* 0x00000005ff007c0c */ /* 0x000fe2000bf25270 */
[----:B------:R-:W-:Y:S01]  /*0260*/  @!P3 IMAD R5, R0, 0x200, R3 ;  /* 0x000002000005b824 */ /* 0x000fe200078e0203 */
[----:B------:R1:W5:Y:S01]  /*0270*/  @!P0 LDG.E.U8 R6, desc[UR6][R6.64] ;  /* 0x0000000606068981 */ /* 0x000362000c1e1100 */
[----:B------:R-:W-:-:S06]  /*0280*/  USEL UR4, URZ, 0x1, !UP0 ;  /* 0x000000013f047887 */ /* 0x000fcc000c000000 */
[----:B-1----:R-:W-:Y:S01]  /*0290*/  IMAD.U32 R9, RZ, RZ, UR4 ;  /* 0x00000004ff097e24 */ /* 0x002fe2000f8e00ff */
[----:B------:R-:W-:Y:S01]  /*02a0*/  PRMT R7, RZ, 0x7610, R7 ;  /* 0x00007610ff077816 */ /* 0x000fe20000000007 */
[----:B------:R-:W-:Y:S02]  /*02b0*/  IMAD.MOV.U32 R11, RZ, RZ, R3 ;  /* 0x000000ffff0b7224 */ /* 0x000fe400078e0003 */
[----:B------:R-:W-:Y:S02]  /*02c0*/  @!P3 VIADD R11, R3, 0x80 ;  /* 0x00000080030bb836 */ /* 0x000fe40000000000 */
[----:B------:R-:W-:Y:S01]  /*02d0*/  IMAD.U32 R3, RZ, RZ, UR4 ;  /* 0x00000004ff037e24 */ /* 0x000fe2000f8e00ff */
[----:B------:R-:W-:Y:S01]  /*02e0*/  BSSY B0, `(.L_x_4138) ;  /* 0x000001f000007945 */ /* 0x000fe20003800000 */
[----:B--2---:R-:W-:Y:S02]  /*02f0*/  @!P3 ISETP.NE.AND P4, PT, R4, RZ, PT ;  /* 0x000000ff0400b20c */ /* 0x004fe40003f85270 */
[----:B0-----:R-:W-:-:S02]  /*0300*/  @!P3 IADD3 R4, P6, R5, R12, RZ ;  /* 0x0000000c0504b210 */ /* 0x001fc40007fde0ff */
[----:B------:R-:W-:-:S03]  /*0310*/  @!P3 SEL R7, RZ, 0x1, !P4 ;  /* 0x00000001ff07b807 */ /* 0x000fc60006000000 */
[----:B------:R-:W-:Y:S01]  /*0320*/  @!P3 IMAD.X R5, RZ, RZ, R13, P6 ;  /* 0x000000ffff05b224 */ /* 0x000fe200030e060d */
[----:B------:R-:W-:-:S05]  /*0330*/  @!P1 PRMT R9, R7, 0x7610, R9 ;  /* 0x0000761007099816 */ /* 0x000fca0000000009 */
[----:B------:R0:W-:Y:S01]  /*0340*/  @!P3 STG.E.U8 desc[UR6][R4.64], R9 ;  /* 0x000000090400b986 */ /* 0x0001e2000c101106 */
[----:B----4-:R-:W-:Y:S02]  /*0350*/  @!P5 ISETP.NE.AND P4, PT, R8, RZ, PT ;  /* 0x000000ff0800d20c */ /* 0x010fe40003f85270 */
[----:B------:R-:W-:Y:S02]  /*0360*/  PRMT R8, RZ, 0x7610, R8 ;  /* 0x00007610ff087816 */ /* 0x000fe40000000008 */
[----:B------:R-:W-:Y:S02]  /*0370*/  @!P5 SEL R8, RZ, 0x1, !P4 ;  /* 0x00000001ff08d807 */ /* 0x000fe40006000000 */
[----:B------:R-:W-:Y:S01]  /*0380*/  ISETP.GE.AND P4, PT, R11, R2, PT ;  /* 0x000000020b00720c */ /* 0x000fe20003f86270 */
[----:B------:R-:W-:Y:S01]  /*0390*/  IMAD.U32 R7, RZ, RZ, UR4 ;  /* 0x00000004ff077e24 */ /* 0x000fe2000f8e00ff */
[----:B---3--:R-:W-:Y:S02]  /*03a0*/  @!P2 ISETP.NE.AND P6, PT, R10, RZ, PT ;  /* 0x000000ff0a00a20c */ /* 0x008fe40003fc5270 */
[----:B------:R-:W-:-:S02]  /*03b0*/  PRMT R10, RZ, 0x7610, R10 ;  /* 0x00007610ff0a7816 */ /* 0x000fc4000000000a */
[----:B------:R-:W-:-:S04]  /*03c0*/  @!P2 SEL R10, RZ, 0x1, !P6 ;  /* 0x00000001ff0aa807 */ /* 0x000fc80007000000 */
[----:B------:R-:W-:Y:S01]  /*03d0*/  @!P1 PRMT R3, R10, 0x7610, R3 ;  /* 0x000076100a039816 */ /* 0x000fe20000000003 */
[----:B------:R-:W-:Y:S01]  /*03e0*/  IMAD.U32 R10, RZ, RZ, UR4 ;  /* 0x00000004ff0a7e24 */ /* 0x000fe2000f8e00ff */
[----:B------:R-:W-:Y:S01]  /*03f0*/  @!P1 PRMT R7, R8, 0x7610, R7 ;  /* 0x0000761008079816 */ /* 0x000fe20000000007 */
        /* <DEDUP_REMOVED lines=13> */
.L_x_4139:
[----:B------:R-:W-:Y:S05]  /*04d0*/  BSYNC B0 ;  /* 0x0000000000007941 */ /* 0x000fea0003800000 */
.L_x_4138:
[----:B------:R-:W-:Y:S02]  /*04e0*/  ISETP.GE.AND P2, PT, R11, R2, PT ;  /* 0x000000020b00720c */ /* 0x000fe40003f46270 */
[----:B0-----:R-:W-:-:S11]  /*04f0*/  PRMT R4, RZ, 0x7610, R4 ;  /* 0x00007610ff047816 */ /* 0x001fd60000000004 */
[----:B------:R-:W-:Y:S05]  /*0500*/  @P2 EXIT ;  /* 0x000000000000294d */ /* 0x000fea0003800000 */
[----:B------:R-:W-:Y:S01]  /*0510*/  IMAD R2, R0, 0x200, R11 ;  /* 0x0000020000027824 */ /* 0x000fe200078e020b */
[----:B-----5:R-:W-:Y:S01]  /*0520*/  @!P0 ISETP.NE.AND P2, PT, R6, RZ, PT ;  /* 0x000000ff0600820c */ /* 0x020fe20003f45270 */
[----:B------:R-:W-:Y:S01]  /*0530*/  ULDC.64 UR4, c[0x0][0x218] ;  /* 0x0000860000047ab9 */ /* 0x000fe20000000a00 */
[----:B------:R-:W-:Y:S02]  /*0540*/  PRMT R0, R10, 0x7610, R0 ;  /* 0x000076100a007816 */ /* 0x000fe40000000000 */
[----:B------:R-:W-:Y:S02]  /*0550*/  IADD3 R2, P3, R2, UR4, RZ ;  /* 0x0000000402027c10 */ /* 0x000fe4000ff7e0ff */
[----:B------:R-:W-:-:S03]  /*0560*/  @!P0 SEL R4, RZ, 0x1, !P2 ;  /* 0x00000001ff048807 */ /* 0x000fc60005000000 */
[----:B------:R-:W-:Y:S01]  /*0570*/  IMAD.X R3, RZ, RZ, UR5, P3 ;  /* 0x00000005ff037e24 */ /* 0x000fe200098e06ff */
[----:B------:R-:W-:-:S05]  /*0580*/  @!P1 PRMT R0, R4, 0x7610, R0 ;  /* 0x0000761004009816 */ /* 0x000fca0000000000 */
[----:B------:R-:W-:Y:S01]  /*0590*/  STG.E.U8 desc[UR6][R2.64], R0 ;  /* 0x0000000002007986 */ /* 0x000fe2000c101106 */
[----:B------:R-:W-:Y:S05]  /*05a0*/  EXIT ;  /* 0x000000000000794d */ /* 0x000fea0003800000 */
.L_x_4140:
        /* <DEDUP_REMOVED lines=13> */
.L_x_32053:


//--------------------- .text._ZN2at6native29vectorized_elementwise_kernelILi2ENS0_13AUnaryFunctorIbbbZZZNS0_21heaviside_kernel_cudaERNS_18TensorIteratorBaseEENKUlvE_clEvENKUlvE7_clEvEUlbbE_EESt5arrayIPcLm2EEEEviT0_T1_ --------------------------
	.section	.text._ZN2at6native29vectorized_elementwise_kernelILi2ENS0_13AUnaryFunctorIbbbZZZNS0_21heaviside_kernel_cudaERNS_18TensorIteratorBaseEENKUlvE_clEvENKUlvE7_clEvEUlbbE_EESt5arrayIPcLm2EEEEviT0_T1_,"ax",@progbits
	.align	128
        .global         _ZN2at6native29vectorized_elementwise_kernelILi2ENS0_13AUnaryFunctorIbbbZZZNS0_21heaviside_kernel_cudaERNS_18TensorIteratorBaseEENKUlvE_clEvENKUlvE7_clEvEUlbbE_EESt5arrayIPcLm2EEEEviT0_T1_
        .type           _ZN2at6native29vectorized_elementwise_kernelILi2ENS0_13AUnaryFunctorIbbbZZZNS0_21heaviside_kernel_cudaERNS_18TensorIteratorBaseEENKUlvE_clEvENKUlvE7_clEvEUlbbE_EESt5arrayIPcLm2EEEEviT0_T1_,@function
        .size           _ZN2at6native29vectorized_elementwise_kernelILi2ENS0_13AUnaryFunctorIbbbZZZNS0_21heaviside_kernel_cudaERNS_18TensorIteratorBaseEENKUlvE_clEvENKUlvE7_clEvEUlbbE_EESt5arrayIPcLm2EEEEviT0_T1_,(.L_x_32054 - _ZN2at6native29vectorized_elementwise_kernelILi2ENS0_13AUnaryFunctorIbbbZZZNS0_21heaviside_kernel_cudaERNS_18TensorIteratorBaseEENKUlvE_clEvENKUlvE7_clEvEUlbbE_EESt5arrayIPcLm2EEEEviT0_T1_)
        .other          _ZN2at6native29vectorized_elementwise_kernelILi2ENS0_13AUnaryFunctorIbbbZZZNS0_21heaviside_kernel_cudaERNS_18TensorIteratorBaseEENKUlvE_clEvENKUlvE7_clEvEUlbbE_EESt5arrayIPcLm2EEEEviT0_T1_,@"STO_CUDA_ENTRY STV_DEFAULT"
_ZN2at6native29vectorized_elementwise_kernelILi2ENS0_13AUnaryFunctorIbbbZZZNS0_21heaviside_kernel_cudaERNS_18TensorIteratorBaseEENKUlvE_clEvENKUlvE7_clEvEUlbbE_EESt5arrayIPcLm2EEEEviT0_T1_:
.text._ZN2at6native29vectorized_elementwise_kernelILi2ENS0_13AUnaryFunctorIbbbZZZNS0_21heaviside_kernel_cudaERNS_18TensorIteratorBaseEENKUlvE_clEvENKUlvE7_clEvEUlbbE_EESt5arrayIPcLm2EEEEviT0_T1_:
[----:B------:R-:W-:Y:S08]  /*0000*/  LDC R1, c[0x0][0x28] ;  /* 0x00000a00ff017b82 */ /* 0x000ff00000000800 */
[----:B------:R-:W0:Y:S01]  /*0010*/  S2UR UR4, SR_CTAID.X ;  /* 0x00000000000479c3 */ /* 0x000e220000002500 */
[----:B------:R-:W-:Y:S01]  /*0020*/  ULDC.64 UR8, c[0x0][0x208] ;  /* 0x0000820000087ab9 */ /* 0x000fe20000000a00 */
[----:B------:R-:W-:-:S06]  /*0030*/  ULDC.U8 UR6, c[0x0][0x215] ;  /* 0x0000854000067ab9 */ /* 0x000fcc0000000000 */
[----:B------:R-:W1:Y:S01]  /*0040*/  LDC R0, c[0x0][0x210] ;  /* 0x00008400ff007b82 */ /* 0x000e620000000800 */
[----:B0-----:R-:W-:-:S06]  /*0050*/  USHF.L.U32 UR4, UR4, 0xa, URZ ;  /* 0x0000000a04047899 */ /* 0x001fcc000800063f */
[----:B-1----:R-:W-:-:S05]  /*0060*/  VIADD R0, R0, -UR4 ;  /* 0x8000000400007c36 */ /* 0x002fca0008000000 */
[----:B------:R-:W-:-:S13]  /*0070*/  ISETP.GE.U32.AND P0, PT, R0, 0x400, PT ;  /* 0x000004000000780c */ /* 0x000fda0003f06070 */
[----:B------:R-:W-:Y:S05]  /*0080*/  @!P0 BRA `(.L_x_4141) ;  /* 0x0000000000fc8947 */ /* 0x000fea0003800000 */
[----:B------:R-:W0:Y:S01]  /*0090*/  S2R R0, SR_TID.X ;  /* 0x0000000000007919 */ /* 0x000e220000002100 */
[----:B------:R-:W-:Y:S02]  /*00a0*/  UPRMT UR5, UR6, 0x8880, URZ ;  /* 0x0000888006057896 */ /* 0x000fe4000800003f */
[----:B------:R-:W-:Y:S02]  /*00b0*/  ISETP.NE.AND P0, PT, RZ, UR6, PT ;  /* 0x00000006ff007c0c */ /* 0x000fe4000bf05270 */
[----:B------:R-:W-:-:S04]  /*00c0*/  UISETP.GT.AND UP0, UPT, UR5, URZ, UPT ;  /* 0x0000003f0500728c */ /* 0x000fc8000bf04270 */
[----:B------:R-:W-:-:S06]  /*00d0*/  USEL UR5, URZ, 0x1, !UP0 ;  /* 0x000000013f057887 */ /* 0x000fcc000c000000 */
[----:B------:R-:W-:Y:S02]  /*00e0*/  IMAD.U32 R4, RZ, RZ, UR5 ;  /* 0x00000005ff047e24 */ /* 0x000fe4000f8e00ff */
[----:B------:R-:W-:Y:S02]  /*00f0*/  IMAD.U32 R5, RZ, RZ, UR5 ;  /* 0x00000005ff057e24 */ /* 0x000fe4000f8e00ff */
[----:B------:R-:W-:Y:S02]  /*0100*/  IMAD.U32 R6, RZ, RZ, UR5 ;  /* 0x00000005ff067e24 */ /* 0x000fe4000f8e00ff */
[----:B------:R-:W-:Y:S02]  /*0110*/  IMAD.U32 R7, RZ, RZ, UR5 ;  /* 0x00000005ff077e24 */ /* 0x000fe4000f8e00ff */
[----:B------:R-:W-:Y:S02]  /*0120*/  IMAD.U32 R8, RZ, RZ, UR5 ;  /* 0x00000005ff087e24 */ /* 0x000fe4000f8e00ff */
[----:B------:R-:W-:-:S02]  /*0130*/  IMAD.U32 R9, RZ, RZ, UR5 ;  /* 0x00000005ff097e24 */ /* 0x000fc4000f8e00ff */
[----:B------:R-:W-:Y:S02]  /*0140*/  IMAD.U32 R10, RZ, RZ, UR5 ;  /* 0x00000005ff0a7e24 */ /* 0x000fe4000f8e00ff */
[----:B------:R-:W-:Y:S01]  /*0150*/  IMAD.U32 R11, RZ, RZ, UR5 ;  /* 0x00000005ff0b7e24 */ /* 0x000fe2000f8e00ff */
[----:B------:R-:W-:Y:S06]  /*0160*/  @P0 BRA `(.L_x_4142) ;  /* 0x0000000000880947 */ /* 0x000fec0003800000 */
[----:B------:R-:W-:Y:S02]  /*0170*/  ULDC.64 UR6, c[0x0][0x220] ;  /* 0x0000880000067ab9 */ /* 0x000fe40000000a00 */
[----:B------:R-:W-:-:S04]  /*0180*/  UIADD3 UR5, UP0, UR4, UR6, URZ ;  /* 0x0000000604057290 */ /* 0x000fc8000ff1e03f */
[----:B------:R-:W-:Y:S02]  /*0190*/  ULEA.HI.X.SX32 UR6, UR4, UR7, 0x1, UP0 ;  /* 0x0000000704067291 */ /* 0x000fe400080f0e3f */
[----:B------:R-:W-:-:S04]  /*01a0*/  IMAD.U32 R2, RZ, RZ, UR5 ;  /* 0x00000005ff027e24 */ /* 0x000fc8000f8e00ff */
[----:B------:R-:W-:Y:S02]  /*01b0*/  IMAD.U32 R3, RZ, RZ, UR6 ;  /* 0x00000006ff037e24 */ /* 0x000fe4000f8e00ff */
[----:B0-----:R-:W-:-:S05]  /*01c0*/  IMAD.WIDE.U32 R2, R0, 0x2, R2 ;  /* 0x0000000200027825 */ /* 0x001fca00078e0002 */
[----:B------:R-:W2:Y:S04]  /*01d0*/  LDG.E.U16 R5, desc[UR8][R2.64+0x300] ;  /* 0x0003000802057981 */ /* 0x000ea8000c1e1500 */
[----:B------:R-:W3:Y:S04]  /*01e0*/  LDG.E.U16 R7, desc[UR8][R2.64+0x200] ;  /* 0x0002000802077981 */ /* 0x000ee8000c1e1500 */
[----:B------:R-:W4:Y:S04]  /*01f0*/  LDG.E.U16 R8, desc[UR8][R2.64+0x100] ;  /* 0x0001000802087981 */ /* 0x000f28000c1e1500 */
[----:B------:R-:W5:Y:S01]  /*0200*/  LDG.E.U16 R9, desc[UR8][R2.64] ;  /* 0x0000000802097981 */ /* 0x000f62000c1e1500 */
[----:B--2---:R-:W-:-:S02]  /*0210*/  PRMT R4, R5, 0x7770, RZ ;  /* 0x0000777005047816 */ /* 0x004fc400000000ff */
[----:B------:R-:W-:Y:S02]  /*0220*/  PRMT R5, R5, 0x7771, RZ ;  /* 0x0000777105057816 */ /* 0x000fe400000000ff */
[----:B------:R-:W-:Y:S02]  /*0230*/  ISETP.NE.AND P6, PT, R4, RZ, PT ;  /* 0x000000ff0400720c */ /* 0x000fe40003fc5270 */
[----:B---3--:R-:W-:Y:S02]  /*0240*/  PRMT R4, R7, 0x7771, RZ ;  /* 0x0000777107047816 */ /* 0x008fe400000000ff */
[----:B------:R-:W-:Y:S02]  /*0250*/  ISETP.NE.AND P5, PT, R5, RZ, PT ;  /* 0x000000ff0500720c */ /* 0x000fe40003fa5270 */
[----:B----4-:R-:W-:Y:S02]  /*0260*/  PRMT R5, R8, 0x7770, RZ ;  /* 0x0000777008057816 */ /* 0x010fe400000000ff */
[----:B------:R-:W-:-:S02]  /*0270*/  ISETP.NE.AND P3, PT, R4, RZ, PT ;  /* 0x000000ff0400720c */ /* 0x000fc40003f65270 */
[----:B------:R-:W-:Y:S02]  /*0280*/  PRMT R6, R7, 0x7770, RZ ;  /* 0x0000777007067816 */ /* 0x000fe400000000ff */
[----:B------:R-:W-:Y:S02]  /*0290*/  PRMT R4, R8, 0x7771, RZ ;  /* 0x0000777108047816 */ /* 0x000fe400000000ff */
[C---:B-----5:R-:W-:Y:S02]  /*02a0*/  PRMT R3, R9.reuse, 0x7770, RZ ;  /* 0x0000777009037816 */ /* 0x060fe400000000ff */
[----:B------:R-:W-:Y:S02]  /*02b0*/  PRMT R2, R9, 0x7771, RZ ;  /* 0x0000777109027816 */ /* 0x000fe400000000ff */
[----:B------:R-:W-:Y:S02]  /*02c0*/  ISETP.NE.AND P2, PT, R5, RZ, PT ;  /* 0x000000ff0500720c */ /* 0x000fe40003f45270 */
[----:B------:R-:W-:-:S02]  /*02d0*/  SEL R5, RZ, 0x1, !P6 ;  /* 0x00000001ff057807 */ /* 0x000fc40007000000 */
[----:B------:R-:W-:Y:S02]  /*02e0*/  ISETP.NE.AND P4, PT, R6, RZ, PT ;  /* 0x000000ff0600720c */ /* 0x000fe40003f85270 */
[----:B------:R-:W-:Y:S02]  /*02f0*/  ISETP.NE.AND P1, PT, R4, RZ, PT ;  /* 0x000000ff0400720c */ /* 0x000fe40003f25270 */
[----:B------:R-:W-:Y:S02]  /*0300*/  ISETP.NE.AND P0, PT, R3, RZ, PT ;  /* 0x000000ff0300720c */ /* 0x000fe40003f05270 */
[----:B------:R-:W-:Y:S02]  /*0310*/  ISETP.NE.AND P6, PT, R2, RZ, PT ;  /* 0x000000ff0200720c */ /* 0x000fe40003fc5270 */
[----:B------:R-:W-:Y:S02]  /*0320*/  SEL R4, RZ, 0x1, !P5 ;  /* 0x00000001ff047807 */ /* 0x000fe40006800000 */
[----:B------:R-:W-:-:S02]  /*0330*/  SEL R7, RZ, 0x1, !P4 ;  /* 0x00000001ff077807 */ /* 0x000fc40006000000 */
[----:B------:R-:W-:Y:S02]  /*0340*/  SEL R6, RZ, 0x1, !P3 ;  /* 0x00000001ff067807 */ /* 0x000fe40005800000 */
[----:B------:R-:W-:Y:S02]  /*0350*/  SEL R9, RZ, 0x1, !P2 ;  /* 0x00000001ff097807 */ /* 0x000fe40005000000 */
[----:B------:R-:W-:Y:S02]  /*0360*/  SEL R8, RZ, 0x1, !P1 ;  /* 0x00000001ff087807 */ /* 0x000fe40004800000 */
[----:B------:R-:W-:Y:S02]  /*0370*/  SEL R11, RZ, 0x1, !P0 ;  /* 0x00000001ff0b7807 */ /* 0x000fe40004000000 */
[----:B------:R-:W-:-:S07]  /*0380*/  SEL R10, RZ, 0x1, !P6 ;  /* 0x00000001ff0a7807 */ /* 0x000fce0007000000 */
.L_x_4142:
[----:B------:R-:W-:Y:S01]  /*0390*/  ULDC.64 UR6, c[0x0][0x218] ;  /* 0x0000860000067ab9 */ /* 0x000fe20000000a00 */
[----:B------:R-:W-:Y:S01]  /*03a0*/  PRMT R11, R10, 0x7604, R11 ;  /* 0x000076040a0b7816 */ /* 0x000fe2000000000b */
[----:B------:R-:W-:Y:S01]  /*03b0*/  UIADD3 UR5, UP0, UR4, UR6, URZ ;  /* 0x0000000604057290 */ /* 0x000fe2000ff1e03f */
[----:B------:R-:W-:Y:S02]  /*03c0*/  PRMT R9, R8, 0x7604, R9 ;  /* 0x0000760408097816 */ /* 0x000fe40000000009 */
[----:B------:R-:W-:Y:S01]  /*03d0*/  PRMT R7, R6, 0x7604, R7 ;  /* 0x0000760406077816 */ /* 0x000fe20000000007 */
[----:B------:R-:W-:Y:S01]  /*03e0*/  UIADD3.X UR6, URZ, UR7, URZ, UP0, !UPT ;  /* 0x000000073f067290 */ /* 0x000fe200087fe43f */
[----:B------:R-:W-:Y:S01]  /*03f0*/  PRMT R5, R4, 0x7604, R5 ;  /* 0x0000760404057816 */ /* 0x000fe20000000005 */
[----:B------:R-:W-:-:S04]  /*0400*/  IMAD.U32 R2, RZ, RZ, UR5 ;  /* 0x00000005ff027e24 */ /* 0x000fc8000f8e00ff */
[----:B------:R-:W-:Y:S02]  /*0410*/  IMAD.U32 R3, RZ, RZ, UR6 ;  /* 0x00000006ff037e24 */ /* 0x000fe4000f8e00ff */
[----:B0-----:R-:W-:-:S05]  /*0420*/  IMAD.WIDE R2, R0, 0x2, R2 ;  /* 0x0000000200027825 */ /* 0x001fca00078e0202 */
[----:B------:R-:W-:Y:S04]  /*0430*/  STG.E.U16 desc[UR8][R2.64], R11 ;  /* 0x0000000b02007986 */ /* 0x000fe8000c101508 */
[----:B------:R-:W-:Y:S04]  /*0440*/  STG.E.U16 desc[UR8][R2.64+0x100], R9 ;  /* 0x0001000902007986 */ /* 0x000fe8000c101508 */
[----:B------:R-:W-:Y:S04]  /*0450*/  STG.E.U16 desc[UR8][R2.64+0x200], R7 ;  /* 0x0002000702007986 */ /* 0x000fe8000c101508 */
[----:B------:R-:W-:Y:S01]  /*0460*/  STG.E.U16 desc[UR8][R2.64+0x300], R5 ;  /* 0x0003000502007986 */ /* 0x000fe2000c101508 */
[----:B------:R-:W-:Y:S05]  /*0470*/  EXIT ;  /* 0x000000000000794d */ /* 0x000fea0003800000 */
.L_x_4141:
[----:B------:R-:W0:Y:S02]  /*0480*/  S2R R15, SR_TID.X ;  /* 0x00000000000f7919 */ /* 0x000e240000002100 */
[----:B0-----:R-:W-:Y:S01]  /*0490*/  ISETP.GE.AND P6, PT, R15, R0, PT ;  /* 0x000000000f00720c */ /* 0x001fe20003fc6270 */
[----:B------:R-:W-:-:S12]  /*04a0*/  IMAD.MOV.U32 R17, RZ, RZ, R15 ;  /* 0x000000ffff117224 */ /* 0x000fd800078e000f */
[----:B------:R-:W-:Y:S01]  /*04b0*/  @!P6 VIADD R17, R15, 0x80 ;  /* 0x000000800f11e836 */ /* 0x000fe20000000000 */
[----:B------:R-:W-:Y:S01]  /*04c0*/  PRMT R14, RZ, 0x7610, R14 ;  /* 0x00007610ff0e7816 */ /* 0x000fe2000000000e */
[----:B------:R-:W0:Y:S03]  /*04d0*/  @!P6 LDC.64 R10, c[0x0][0x220] ;  /* 0x00008800ff0aeb82 */ /* 0x000e260000000a00 */
[----:B------:R-:W-:-:S13]  /*04e0*/  ISETP.GE.AND P0, PT, R17, R0, PT ;  /* 0x000000001100720c */ /* 0x000fda0003f06270 */
[C---:B------:R-:W-:Y:S01]  /*04f0*/  @!P0 VIADD R3, R17.reuse, UR4 ;  /* 0x0000000411038c36 */ /* 0x040fe20008000000 */
[----:B------:R-:W1:Y:S01]  /*0500*/  @!P0 LDC.64 R4, c[0x0][0x220] ;  /* 0x00008800ff048b82 */ /* 0x000e620000000a00 */
[----:B------:R-:W-:-:S05]  /*0510*/  @!P0 VIADD R17, R17, 0x80 ;  /* 0x0000008011118836 */ /* 0x000fca0000000000 */
[----:B------:R-:W-:-:S13]  /*0520*/  ISETP.GE.AND P3, PT, R17, R0, PT ;  /* 0x000000001100720c */ /* 0x000fda0003f66270 */
[----:B------:R-:W2:Y:S01]  /*0530*/  @!P3 LDC.64 R6, c[0x0][0x220] ;  /* 0x00008800ff06bb82 */ /* 0x000ea20000000a00 */
[----:B-1----:R-:W-:-:S05]  /*0540*/  @!P0 IADD3 R2, P1, R3, R4, RZ ;  /* 0x0000000403028210 */ /* 0x002fca0007f3e0ff */
[----:B------:R-:W-:-:S05]  /*0550*/  @!P0 IMAD.X R3, RZ, RZ, R5, P1 ;  /* 0x000000ffff038224 */ /* 0x000fca00008e0605 */
[----:B------:R-:W3:Y:S01]  /*0560*/  @!P0 LDG.E.U8 R2, desc[UR8][R2.64] ;  /* 0x0000000802028981 */ /* 0x000ee2000c1e1100 */
[----:B------:R-:W-:-:S05]  /*0570*/  @!P3 VIADD R5, R17, UR4 ;  /* 0x000000041105bc36 */ /* 0x000fca0008000000 */
[----:B--2---:R-:W-:-:S05]  /*0580*/  @!P3 IADD3 R4, P1, R5, R6, RZ ;  /* 0x000000060504b210 */ /* 0x004fca0007f3e0ff */
[----:B------:R-:W-:-:S05]  /*0590*/  @!P3 IMAD.X R5, RZ, RZ, R7, P1 ;  /* 0x000000ffff05b224 */ /* 0x000fca00008e0607 */
[----:B------:R-:W2:Y:S01]  /*05a0*/  @!P3 LDG.E.U8 R4, desc[UR8][R4.64] ;  /* 0x000000080404b981 */ /* 0x000ea2000c1e1100 */
[----:B------:R-:W-:Y:S01]  /*05b0*/  @!P3 VIADD R17, R17, 0x80 ;  /* 0x000000801111b836 */ /* 0x000fe20000000000 */
[----:B------:R-:W-:-:S04]  /*05c0*/  PRMT R16, RZ, 0x7610, R16 ;  /* 0x00007610ff107816 */ /* 0x000fc80000000010 */
        /* <DEDUP_REMOVED lines=11> */
[----:B---3--:R-:W-:Y:S02]  /*0680*/  @!P0 ISETP.NE.AND P4, PT, R2, RZ, PT ;  /* 0x000000ff0200820c */ /* 0x008fe40003f85270 */
[----:B------:R-:W3:Y:S02]  /*0690*/  @!P2 LDC.64 R2, c[0x0][0x220] ;  /* 0x00008800ff02ab82 */ /* 0x000ee40000000a00 */
[----:B------:R-:W-:Y:S02]  /*06a0*/  @!P0 SEL R14, RZ, 0x1, !P4 ;  /* 0x00000001ff0e8807 */ /* 0x000fe40006000000 */
[----:B------:R-:W-:-:S13]  /*06b0*/  ISETP.GE.AND P0, PT, R17, R0, PT ;  /* 0x000000001100720c */ /* 0x000fda0003f06270 */
[C---:B------:R-:W-:Y:S01]  /*06c0*/  @!P0 VIADD R19, R17.reuse, UR4 ;  /* 0x0000000411138c36 */ /* 0x040fe20008000000 */
[----:B--2---:R-:W-:Y:S01]  /*06d0*/  @!P3 ISETP.NE.AND P4, PT, R4, RZ, PT ;  /* 0x000000ff0400b20c */ /* 0x004fe20003f85270 */
[----:B------:R-:W-:Y:S01]  /*06e0*/  @!P0 VIADD R17, R17, 0x80 ;  /* 0x0000008011118836 */ /* 0x000fe20000000000 */
[----:B------:R-:W2:Y:S02]  /*06f0*/  @!P0 LDC.64 R4, c[0x0][0x220] ;  /* 0x00008800ff048b82 */ /* 0x000ea40000000a00 */
[----:B------:R-:W-:Y:S02]  /*0700*/  @!P3 SEL R16, RZ, 0x1, !P4 ;  /* 0x00000001ff10b807 */ /* 0x000fe40006000000 */
[----:B------:R-:W-:Y:S02]  /*0710*/  ISETP.GE.AND P3, PT, R17, R0, PT ;  /* 0x000000001100720c */ /* 0x000fe40003f66270 */
[----:B-1----:R-:W-:Y:S01]  /*0720*/  @!P1 IADD3 R12, P4, R7, R12, RZ ;  /* 0x0000000c070c9210 */ /* 0x002fe20007f9e0ff */
[----:B------:R-:W-:-:S04]  /*0730*/  @!P6 VIADD R7, R15, UR4 ;  /* 0x000000040f07ec36 */ /* 0x000fc80008000000 */
[----:B------:R-:W-:Y:S01]  /*0740*/  @!P1 IMAD.X R13, RZ, RZ, R13, P4 ;  /* 0x000000ffff0d9224 */ /* 0x000fe200020e060d */
[----:B0-----:R-:W-:-:S04]  /*0750*/  @!P6 IADD3 R10, P4, R7, R10, RZ ;  /* 0x0000000a070ae210 */ /* 0x001fc80007f9e0ff */
[----:B------:R-:W5:Y:S01]  /*0760*/  @!P1 LDG.E.U8 R12, desc[UR8][R12.64] ;  /* 0x000000080c0c9981 */ /* 0x000f62000c1e1100 */
[----:B------:R-:W0:Y:S01]  /*0770*/  @!P3 LDC.64 R6, c[0x0][0x220] ;  /* 0x00008800ff06bb82 */ /* 0x000e220000000a00 */
[----:B------:R-:W-:Y:S01]  /*0780*/  @!P6 IMAD.X R11, RZ, RZ, R11, P4 ;  /* 0x000000ffff0be224 */ /* 0x000fe200020e060b */
[----:B----4-:R-:W-:-:S04]  /*0790*/  @!P5 IADD3 R8, P4, R23, R8, RZ ;  /* 0x000000081708d210 */ /* 0x010fc80007f9e0ff */
[----:B------:R1:W4:Y:S01]  /*07a0*/  @!P6 LDG.E.U8 R10, desc[UR8][R10.64] ;  /* 0x000000080a0ae981 */ /* 0x000322000c1e1100 */
[----:B------:R-:W-:Y:S01]  /*07b0*/  @!P5 IMAD.X R9, RZ, RZ, R9, P4 ;  /* 0x000000ffff09d224 */ /* 0x000fe200020e0609 */
[----:B---3--:R-:W-:-:S04]  /*07c0*/  @!P2 IADD3 R2, P4, R21, R2, RZ ;  /* 0x000000021502a210 */ /* 0x008fc80007f9e0ff */
[----:B------:R-:W3:Y:S01]  /*07d0*/  @!P5 LDG.E.U8 R8, desc[UR8][R8.64] ;  /* 0x000000080808d981 */ /* 0x000ee2000c1e1100 */
[----:B------:R-:W-:Y:S01]  /*07e0*/  @!P2 IMAD.X R3, RZ, RZ, R3, P4 ;  /* 0x000000ffff03a224 */ /* 0x000fe200020e0603 */
[----:B--2---:R-:W-:Y:S01]  /*07f0*/  @!P0 IADD3 R4, P4, R19, R4, RZ ;  /* 0x0000000413048210 */ /* 0x004fe20007f9e0ff */
[----:B------:R-:W-:-:S03]  /*0800*/  @!P3 VIADD R19, R17, UR4 ;  /* 0x000000041113bc36 */ /* 0x000fc60008000000 */
[----:B------:R2:W3:Y:S01]  /*0810*/  @!P2 LDG.E.U8 R13, desc[UR8][R2.64] ;  /* 0x00000008020da981 */ /* 0x0004e2000c1e1100 */
[----:B------:R-:W-:Y:S01]  /*0820*/  @!P0 IMAD.X R5, RZ, RZ, R5, P4 ;  /* 0x000000ffff058224 */ /* 0x000fe200020e0605 */
[----:B0-----:R-:W-:-:S04]  /*0830*/  @!P3 IADD3 R18, P4, R19, R6, RZ ;  /* 0x000000061312b210 */ /* 0x001fc80007f9e0ff */
[----:B------:R0:W3:Y:S01]  /*0840*/  @!P0 LDG.E.U8 R4, desc[UR8][R4.64] ;  /* 0x0000000804048981 */ /* 0x0000e2000c1e1100 */
[----:B------:R-:W-:Y:S02]  /*0850*/  @!P3 IMAD.X R19, RZ, RZ, R7, P4 ;  /* 0x000000ffff13b224 */ /* 0x000fe400020e0607 */
[----:B------:R-:W4:Y:S03]  /*0860*/  @!P6 LDC.64 R6, c[0x0][0x218] ;  /* 0x00008600ff06eb82 */ /* 0x000f260000000a00 */
[----:B------:R-:W3:Y:S01]  /*0870*/  @!P3 LDG.E.U8 R18, desc[UR8][R18.64] ;  /* 0x000000081212b981 */ /* 0x000ee2000c1e1100 */
[----:B------:R-:W-:Y:S01]  /*0880*/  UPRMT UR5, UR6, 0x8880, URZ ;  /* 0x0000888006057896 */ /* 0x000fe2000800003f */
[----:B-1----:R-:W-:-:S03]  /*0890*/  PRMT R11, RZ, 0x7610, R11 ;  /* 0x00007610ff0b7816 */ /* 0x002fc6000000000b */
[----:B------:R-:W-:Y:S01]  /*08a0*/  UISETP.GT.AND UP0, UPT, UR5, URZ, UPT ;  /* 0x0000003f0500728c */ /* 0x000fe2000bf04270 */
[----:B--2---:R-:W-:-:S03]  /*08b0*/  @!P6 VIADD R3, R15, UR4 ;  /* 0x000000040f03ec36 */ /* 0x004fc60008000000 */
[----:B------:R-:W-:Y:S01]  /*08c0*/  USEL UR5, URZ, 0x1, !UP0 ;  /* 0x000000013f057887 */ /* 0x000fe2000c000000 */
[----:B------:R-:W-:Y:S01]  /*08d0*/  PRMT R2, RZ, 0x7610, R2 ;  /* 0x00007610ff027816 */ /* 0x000fe20000000002 */
[----:B------:R-:W-:-:S04]  /*08e0*/  @!P6 VIADD R15, R15, 0x80 ;  /* 0x000000800f0fe836 */ /* 0x000fc80000000000 */
[----:B------:R-:W-:Y:S01]  /*08f0*/  IMAD.U32 R9, RZ, RZ, UR5 ;  /* 0x00000005ff097e24 */ /* 0x000fe2000f8e00ff */
[----:B------:R-:W-:Y:S01]  /*0900*/  BSSY B0, `(.L_x_4143) ;  /* 0x0000056000007945 */ /* 0x000fe20003800000 */
[----:B0-----:R-:W-:-:S03]  /*0910*/  IMAD.U32 R5, RZ, RZ, UR5 ;  /* 0x00000005ff057e24 */ /* 0x001fc6000f8e00ff */
[----:B------:R-:W-:Y:S01]  /*0920*/  BSSY B1, `(.L_x_4144) ;  /* 0x000004c000017945 */ /* 0x000fe20003800000 */
[----:B-----5:R-:W-:-:S04]  /*0930*/  @!P1 ISETP.NE.AND P4, PT, R12, RZ, PT ;  /* 0x000000ff0c00920c */ /* 0x020fc80003f85270 */
[----:B------:R-:W-:Y:S02]  /*0940*/  @!P1 SEL R11, RZ, 0x1, !P4 ;  /* 0x00000001ff0b9807 */ /* 0x000fe40006000000 */
[----:B------:R-:W-:Y:S02]  /*0950*/  ISETP.NE.AND P1, PT, RZ, UR6, PT ;  /* 0x00000006ff007c0c */ /* 0x000fe4000bf25270 */
[----:B----4-:R-:W-:-:S04]  /*0960*/  @!P6 ISETP.NE.AND P4, PT, R10, RZ, PT ;  /* 0x000000ff0a00e20c */ /* 0x010fc80003f85270 */
[----:B------:R-:W-:Y:S02]  /*0970*/  @!P6 SEL R2, RZ, 0x1, !P4 ;  /* 0x00000001ff02e807 */ /* 0x000fe40006000000 */
[----:B------:R-:W-:Y:S01]  /*0980*/  @!P6 IADD3 R6, P4, R3, R6, RZ ;  /* 0x000000060306e210 */ /* 0x000fe20007f9e0ff */
[----:B------:R-:W-:-:S04]  /*0990*/  IMAD.U32 R3, RZ, RZ, UR5 ;  /* 0x00000005ff037e24 */ /* 0x000fc8000f8e00ff */
[----:B------:R-:W-:Y:S01]  /*09a0*/  @!P6 IMAD.X R7, RZ, RZ, R7, P4 ;  /* 0x000000ffff07e224 */ /* 0x000fe200020e0607 */
[----:B------:R-:W-:-:S05]  /*09b0*/  @!P1 PRMT R3, R2, 0x7610, R3 ;  /* 0x0000761002039816 */ /* 0x000fca0000000003 */
[----:B------:R0:W-:Y:S01]  /*09c0*/  @!P6 STG.E.U8 desc[UR8][R6.64], R3 ;  /* 0x000000030600e986 */ /* 0x0001e2000c101108 */
[----:B---3--:R-:W-:Y:S02]  /*09d0*/  @!P2 ISETP.NE.AND P6, PT, R13, RZ, PT ;  /* 0x000000ff0d00a20c */ /* 0x008fe40003fc5270 */
[----:B------:R-:W-:Y:S01]  /*09e0*/  @!P5 ISETP.NE.AND P4, PT, R8, RZ, PT ;  /* 0x000000ff0800d20c */ /* 0x000fe20003f85270 */
[----:B------:R-:W-:Y:S01]  /*09f0*/  IMAD.U32 R2, RZ, RZ, UR5 ;  /* 0x00000005ff027e24 */ /* 0x000fe2000f8e00ff */
[----:B------:R-:W-:Y:S02]  /*0a00*/  PRMT R8, RZ, 0x7610, R8 ;  /* 0x00007610ff087816 */ /* 0x000fe40000000008 */
[----:B0-----:R-:W-:Y:S02]  /*0a10*/  PRMT R6, RZ, 0x7610, R6 ;  /* 0x00007610ff067816 */ /* 0x001fe40000000006 */
[----:B------:R-:W-:Y:S02]  /*0a20*/  @!P2 SEL R6, RZ, 0x1, !P6 ;  /* 0x00000001ff06a807 */ /* 0x000fe40007000000 */
[----:B------:R-:W-:-:S02]  /*0a30*/  ISETP.GE.AND P2, PT, R15, R0, PT ;  /* 0x000000000f00720c */ /* 0x000fc40003f46270 */
[----:B------:R-:W-:Y:S02]  /*0a40*/  @!P5 SEL R8, RZ, 0x1, !P4 ;  /* 0x00000001ff08d807 */ /* 0x000fe40006000000 */
[----:B------:R-:W-:Y:S02]  /*0a50*/  @!P0 ISETP.NE.AND P5, PT, R4, RZ, PT ;  /* 0x000000ff0400820c */ /* 0x000fe40003fa5270 */
[----:B------:R-:W-:Y:S01]  /*0a60*/  @!P3 ISETP.NE.AND P4, PT, R18, RZ, PT ;  /* 0x000000ff1200b20c */ /* 0x000fe20003f85270 */
[----:B------:R-:W-:Y:S01]  /*0a70*/  IMAD.U32 R4, RZ, RZ, UR5 ;  /* 0x00000005ff047e24 */ /* 0x000fe2000f8e00ff */
[----:B------:R-:W-:Y:S01]  /*0a80*/  @!P1 PRMT R9, R11, 0x7610, R9 ;  /* 0x000076100b099816 */ /* 0x000fe20000000009 */
[----:B------:R-:W-:Y:S01]  /*0a90*/  IMAD.U32 R12, RZ, RZ, UR5 ;  /* 0x00000005ff0c7e24 */ /* 0x000fe2000f8e00ff */
[----:B------:R-:W-:Y:S01]  /*0aa0*/  PRMT R11, RZ, 0x7610, R11 ;  /* 0x00007610ff0b7816 */ /* 0x000fe2000000000b */
[----:B------:R-:W-:Y:S01]  /*0ab0*/  IMAD.U32 R10, RZ, RZ, UR5 ;  /* 0x00000005ff0a7e24 */ /* 0x000fe2000f8e00ff */
[----:B------:R-:W-:-:S02]  /*0ac0*/  PRMT R7, RZ, 0x7610, R7 ;  /* 0x00007610ff077816 */ /* 0x000fc40000000007 */
[----:B------:R-:W-:Y:S02]  /*0ad0*/  PRMT R3, R2, 0x7610, R3 ;  /* 0x0000761002037816 */ /* 0x000fe40000000003 */
[----:B------:R-:W-:Y:S02]  /*0ae0*/  @!P0 SEL R11, RZ, 0x1, !P5 ;  /* 0x00000001ff0b8807 */ /* 0x000fe40006800000 */
[----:B------:R-:W-:Y:S02]  /*0af0*/  @!P3 SEL R7, RZ, 0x1, !P4 ;  /* 0x00000001ff07b807 */ /* 0x000fe40006000000 */
[----:B------:R-:W-:Y:S02]  /*0b00*/  @!P1 PRMT R12, R14, 0x7610, R12 ;  /* 0x000076100e0c9816 */ /* 0x000fe4000000000c */
[----:B------:R-:W-:Y:S02]  /*0b10*/  @!P1 PRMT R10, R16, 0x7610, R10 ;  /* 0x00007610100a9816 */ /* 0x000fe4000000000a */
[----:B------:R-:W-:-:S02]  /*0b20*/  @!P1 PRMT R5, R8, 0x7610, R5 ;  /* 0x0000761008059816 */ /* 0x000fc40000000005 */
[----:B------:R-:W-:Y:S02]  /*0b30*/  @!P1 PRMT R4, R6, 0x7610, R4 ;  /* 0x0000761006049816 */ /* 0x000fe40000000004 */
[----:B------:R-:W-:Y:S02]  /*0b40*/  @!P1 PRMT R3, R11, 0x7610, R3 ;  /* 0x000076100b039816 */ /* 0x000fe40000000003 */
[----:B------:R-:W-:Y:S01]  /*0b50*/  @!P1 PRMT R2, R7, 0x7610, R2 ;  /* 0x0000761007029816 */ /* 0x000fe20000000002 */
        /* <DEDUP_REMOVED lines=15> */
.L_x_4145:
        /* <DEDUP_REMOVED lines=8> */
.L_x_4146:
        /* <DEDUP_REMOVED lines=8> */
.L_x_4147:
        /* <DEDUP_REMOVED lines=9> */
.L_x_4148:
[----:B------:R-:W-:Y:S05]  /*0de0*/  BSYNC B1 ;  /* 0x0000000000017941 */ /* 0x000fea0003800000 */
.L_x_4144:
[----:B------:R-:W-:-:S13]  /*0df0*/  ISETP.GE.AND P0, PT, R15, R0, PT ;  /* 0x000000000f00720c */ /* 0x000fda0003f06270 */
[----:B012---:R-:W0:Y:S01]  /*0e00*/  @!P0 LDC.64 R6, c[0x0][0x218] ;  /* 0x00008600ff068b82 */ /* 0x007e220000000a00 */
[C---:B------:R-:W-:Y:S02]  /*0e10*/  @!P0 VIADD R5, R15.reuse, UR4 ;  /* 0x000000040f058c36 */ /* 0x040fe40008000000 */
[----:B------:R-:W-:-:S03]  /*0e20*/  @!P0 VIADD R15, R15, 0x80 ;  /* 0x000000800f0f8836 */ /* 0x000fc60000000000 */
[----:B0-----:R-:W-:-:S05]  /*0e30*/  @!P0 IADD3 R4, P1, R5, R6, RZ ;  /* 0x0000000605048210 */ /* 0x001fca0007f3e0ff */
[----:B------:R-:W-:-:S05]  /*0e40*/  @!P0 IMAD.X R5, RZ, RZ, R7, P1 ;  /* 0x000000ffff058224 */ /* 0x000fca00008e0607 */
[----:B------:R2:W-:Y:S03]  /*0e50*/  @!P0 STG.E.U8 desc[UR8][R4.64], R3 ;  /* 0x0000000304008986 */ /* 0x0005e6000c101108 */
.L_x_4149:
[----:B------:R-:W-:Y:S05]  /*0e60*/  BSYNC B0 ;  /* 0x0000000000007941 */ /* 0x000fea0003800000 */
.L_x_4143:
[----:B------:R-:W-:Y:S05]  /*0e70*/  WARPSYNC.ALL ;  /* 0x0000000000007948 */ /* 0x000fea0003800000 */
[----:B------:R-:W-:-:S13]  /*0e80*/  ISETP.GE.AND P0, PT, R15, R0, PT ;  /* 0x000000000f00720c */ /* 0x000fda0003f06270 */
[----:B------:R-:W-:Y:S05]  /*0e90*/  @P0 EXIT ;  /* 0x000000000000094d */ /* 0x000fea0003800000 */
[----:B--2---:R-:W-:Y:S01]  /*0ea0*/  VIADD R4, R15, UR4 ;  /* 0x000000040f047c36 */ /* 0x004fe20008000000 */
[----:B------:R-:W-:-:S04]  /*0eb0*/  ULDC.64 UR6, c[0x0][0x218] ;  /* 0x0000860000067ab9 */ /* 0x000fc80000000a00 */
[----:B------:R-:W-:-:S05]  /*0ec0*/  IADD3 R4, P0, R4, UR6, RZ ;  /* 0x0000000604047c10 */ /* 0x000fca000ff1e0ff */
[----:B-1----:R-:W-:-:S05]  /*0ed0*/  IMAD.X R5, RZ, RZ, UR7, P0 ;  /* 0x00000007ff057e24 */ /* 0x002fca00080e06ff */
[----:B------:R-:W-:Y:S01]  /*0ee0*/  STG.E.U8 desc[UR8][R4.64], R2 ;  /* 0x0000000204007986 */ /* 0x000fe2000c101108 */
[----:B------:R-:W-:Y:S05]  /*0ef0*/  EXIT ;  /* 0x000000000000794d */ /* 0x000fea0003800000 */
.L_x_4150:
        /* <DEDUP_REMOVED lines=16> */
.L_x_32054:


//--------------------- .text._ZN2at6native29vectorized_elementwise_kernelILi4ENS0_13AUnaryFunctorIbbbZZZNS0_21heaviside_kernel_cudaERNS_18TensorIteratorBaseEENKUlvE_clEvENKUlvE7_clEvEUlbbE_EESt5arrayIPcLm2EEEEviT0_T1_ --------------------------
	.section	.text._ZN2at6native29vectorized_elementwise_kernelILi4ENS0_13AUnaryFunctorIbbbZZZNS0_21heaviside_kernel_cudaERNS_18TensorIteratorBaseEENKUlvE_clEvENKUlvE7_clEvEUlbbE_EESt5arrayIPcLm2EEEEviT0_T1_,"ax",@progbits
	.align	128
        .global         _ZN2at6native29vectorized_elementwise_kernelILi4ENS0_13AUnaryFunctorIbbbZZZNS0_21heaviside_kernel_cudaERNS_18TensorIteratorBaseEENKUlvE_clEvENKUlvE7_clEvEUlbbE_EESt5arrayIPcLm2EEEEviT0_T1_
        .type           _ZN2at6native29vectorized_elementwise_kernelILi4ENS0_13AUnaryFunctorIbbbZZZNS0_21heaviside_kernel_cudaERNS_18TensorIteratorBaseEENKUlvE_clEvENKUlvE7_clEvEUlbbE_EESt5arrayIPcLm2EEEEviT0_T1_,@function
        .size           _ZN2at6native29vectorized_elementwise_kernelILi4ENS0_13AUnaryFunctorIbbbZZZNS0_21heaviside_kernel_cudaERNS_18TensorIteratorBaseEENKUlvE_clEvENKUlvE7_clEvEUlbbE_EESt5arrayIPcLm2EEEEviT0_T1_,(.L_x_32055 - _ZN2at6native29vectorized_elementwise_kernelILi4ENS0_13AUnaryFunctorIbbbZZZNS0_21heaviside_kernel_cudaERNS_18TensorIteratorBaseEENKUlvE_clEvENKUlvE7_clEvEUlbbE_EESt5arrayIPcLm2EEEEviT0_T1_)
        .other          _ZN2at6native29vectorized_elementwise_kernelILi4ENS0_13AUnaryFunctorIbbbZZZNS0_21heaviside_kernel_cudaERNS_18TensorIteratorBaseEENKUlvE_clEvENKUlvE7_clEvEUlbbE_EESt5arrayIPcLm2EEEEviT0_T1_,@"STO_CUDA_ENTRY STV_DEFAULT"
_ZN2at6native29vectorized_elementwise_kernelILi4ENS0_13AUnaryFunctorIbbbZZZNS0_21heaviside_kernel_cudaERNS_18TensorIteratorBaseEENKUlvE_clEvENKUlvE7_clEvEUlbbE_EESt5arrayIPcLm2EEEEviT0_T1_:
.text._ZN2at6native29vectorized_elementwise_kernelILi4ENS0_13AUnaryFunctorIbbbZZZNS0_21heaviside_kernel_cudaERNS_18TensorIteratorBaseEENKUlvE_clEvENKUlvE7_clEvEUlbbE_EESt5arrayIPcLm2EEEEviT0_T1_:
        /* <DEDUP_REMOVED lines=29> */
[----:B------:R-:W2:Y:S04]  /*01d0*/  LDG.E R7, desc[UR8][R2.64+0x200] ;  /* 0x0002000802077981 */ /* 0x000ea8000c1e1900 */
[----:B------:R-:W3:Y:S01]  /*01e0*/  LDG.E R8, desc[UR8][R2.64] ;  /* 0x0000000802087981 */ /* 0x000ee2000c1e1900 */
[C---:B--2---:R-:W-:Y:S02]  /*01f0*/  PRMT R4, R7.reuse, 0x7770, RZ ;  /* 0x0000777007047816 */ /* 0x044fe400000000ff */
[C---:B------:R-:W-:Y:S02]  /*0200*/  PRMT R5, R7.reuse, 0x7771, RZ ;  /* 0x0000777107057816 */ /* 0x040fe400000000ff */
[----:B------:R-:W-:Y:S02]  /*0210*/  ISETP.NE.AND P6, PT, R4, RZ, PT ;  /* 0x000000ff0400720c */ /* 0x000fe40003fc5270 */
[----:B------:R-:W-:-:S02]  /*0220*/  PRMT R4, R7, 0x7773, RZ ;  /* 0x0000777307047816 */ /* 0x000fc400000000ff */
[----:B---3--:R-:W-:Y:S02]  /*0230*/  PRMT R3, R8, 0x7772, RZ ;  /* 0x0000777208037816 */ /* 0x008fe400000000ff */
[----:B------:R-:W-:Y:S02]  /*0240*/  ISETP.NE.AND P5, PT, R5, RZ, PT ;  /* 0x000000ff0500720c */ /* 0x000fe40003fa5270 */
[----:B------:R-:W-:Y:S02]  /*0250*/  ISETP.NE.AND P3, PT, R4, RZ, PT ;  /* 0x000000ff0400720c */ /* 0x000fe40003f65270 */
[----:B------:R-:W-:Y:S02]  /*0260*/  PRMT R6, R7, 0x7772, RZ ;  /* 0x0000777207067816 */ /* 0x000fe400000000ff */
[C---:B------:R-:W-:Y:S02]  /*0270*/  PRMT R5, R8.reuse, 0x7770, RZ ;  /* 0x0000777008057816 */ /* 0x040fe400000000ff */
[----:B------:R-:W-:-:S02]  /*0280*/  PRMT R4, R8, 0x7771, RZ ;  /* 0x0000777108047816 */ /* 0x000fc400000000ff */
[----:B------:R-:W-:Y:S02]  /*0290*/  PRMT R2, R8, 0x7773, RZ ;  /* 0x0000777308027816 */ /* 0x000fe400000000ff */
[----:B------:R-:W-:Y:S02]  /*02a0*/  ISETP.NE.AND P0, PT, R3, RZ, PT ;  /* 0x000000ff0300720c */ /* 0x000fe40003f05270 */
[----:B------:R-:W-:Y:S02]  /*02b0*/  SEL R3, RZ, 0x1, !P6 ;  /* 0x00000001ff037807 */ /* 0x000fe40007000000 */
[----:B------:R-:W-:Y:S02]  /*02c0*/  ISETP.NE.AND P4, PT, R6, RZ, PT ;  /* 0x000000ff0600720c */ /* 0x000fe40003f85270 */
[----:B------:R-:W-:Y:S02]  /*02d0*/  ISETP.NE.AND P2, PT, R5, RZ, PT ;  /* 0x000000ff0500720c */ /* 0x000fe40003f45270 */
[----:B------:R-:W-:-:S02]  /*02e0*/  ISETP.NE.AND P1, PT, R4, RZ, PT ;  /* 0x000000ff0400720c */ /* 0x000fc40003f25270 */
[----:B------:R-:W-:Y:S02]  /*02f0*/  ISETP.NE.AND P6, PT, R2, RZ, PT ;  /* 0x000000ff0200720c */ /* 0x000fe40003fc5270 */
[----:B------:R-:W-:Y:S02]  /*0300*/  SEL R2, RZ, 0x1, !P5 ;  /* 0x00000001ff027807 */ /* 0x000fe40006800000 */
[----:B------:R-:W-:Y:S02]  /*0310*/  SEL R5, RZ, 0x1, !P4 ;  /* 0x00000001ff057807 */ /* 0x000fe40006000000 */
[----:B------:R-:W-:Y:S02]  /*0320*/  SEL R4, RZ, 0x1, !P3 ;  /* 0x00000001ff047807 */ /* 0x000fe40005800000 */
[----:B------:R-:W-:Y:S02]  /*0330*/  SEL R9, RZ, 0x1, !P2 ;  /* 0x00000001ff097807 */ /* 0x000fe40005000000 */
[----:B------:R-:W-:-:S02]  /*0340*/  SEL R8, RZ, 0x1, !P1 ;  /* 0x00000001ff087807 */ /* 0x000fc40004800000 */
[----:B------:R-:W-:Y:S02]  /*0350*/  SEL R7, RZ, 0x1, !P0 ;  /* 0x00000001ff077807 */ /* 0x000fe40004000000 */
[----:B------:R-:W-:-:S07]  /*0360*/  SEL R6, RZ, 0x1, !P6 ;  /* 0x00000001ff067807 */ /* 0x000fce0007000000 */
.L_x_4152:
[----:B------:R-:W-:Y:S01]  /*0370*/  ULDC.64 UR6, c[0x0][0x218] ;  /* 0x0000860000067ab9 */ /* 0x000fe20000000a00 */
[----:B------:R-:W-:Y:S01]  /*0380*/  PRMT R8, R8, 0x7604, R9 ;  /* 0x0000760408087816 */ /* 0x000fe20000000009 */
[----:B------:R-:W-:Y:S01]  /*0390*/  UIADD3 UR5, UP0, UR4, UR6, URZ ;  /* 0x0000000604057290 */ /* 0x000fe2000ff1e03f */
[----:B------:R-:W-:Y:S02]  /*03a0*/  PRMT R10, R2, 0x7604, R3 ;  /* 0x00007604020a7816 */ /* 0x000fe40000000003 */
[----:B------:R-:W-:Y:S01]  /*03b0*/  PRMT R7, R7, 0x7054, R8 ;  /* 0x0000705407077816 */ /* 0x000fe20000000008 */
[----:B------:R-:W-:Y:S01]  /*03c0*/  UIADD3.X UR6, URZ, UR7, URZ, UP0, !UPT ;  /* 0x000000073f067290 */ /* 0x000fe200087fe43f */
[----:B------:R-:W-:Y:S01]  /*03d0*/  PRMT R5, R5, 0x7054, R10 ;  /* 0x0000705405057816 */ /* 0x000fe2000000000a */
[----:B------:R-:W-:Y:S01]  /*03e0*/  IMAD.U32 R2, RZ, RZ, UR5 ;  /* 0x00000005ff027e24 */ /* 0x000fe2000f8e00ff */
[----:B------:R-:W-:Y:S02]  /*03f0*/  PRMT R7, R6, 0x654, R7 ;  /* 0x0000065406077816 */ /* 0x000fe40000000007 */
[----:B------:R-:W-:Y:S01]  /*0400*/  PRMT R5, R4, 0x654, R5 ;  /* 0x0000065404057816 */ /* 0x000fe20000000005 */
[----:B------:R-:W-:-:S02]  /*0410*/  IMAD.U32 R3, RZ, RZ, UR6 ;  /* 0x00000006ff037e24 */ /* 0x000fc4000f8e00ff */
[----:B0-----:R-:W-:-:S05]  /*0420*/  IMAD.WIDE R2, R0, 0x4, R2 ;  /* 0x0000000400027825 */ /* 0x001fca00078e0202 */
[----:B------:R-:W-:Y:S04]  /*0430*/  STG.E desc[UR8][R2.64], R7 ;  /* 0x0000000702007986 */ /* 0x000fe8000c101908 */
[----:B------:R-:W-:Y:S01]  /*0440*/  STG.E desc[UR8][R2.64+0x200], R5 ;  /* 0x0002000502007986 */ /* 0x000fe2000c101908 */
[----:B------:R-:W-:Y:S05]  /*0450*/  EXIT ;  /* 0x000000000000794d */ /* 0x000fea0003800000 */
.L_x_4151:
        /* <DEDUP_REMOVED lines=125> */
.L_x_4155:
        /* <DEDUP_REMOVED lines=8> */
.L_x_4156:
        /* <DEDUP_REMOVED lines=8> */
.L_x_4157:
        /* <DEDUP_REMOVED lines=9> */
.L_x_4158:
[----:B------:R-:W-:Y:S05]  /*0dc0*/  BSYNC B1 ;  /* 0x0000000000017941 */ /* 0x000fea0003800000 */
.L_x_4154:
[----:B------:R-:W-:-:S13]  /*0dd0*/  ISETP.GE.AND P0, PT, R15, R0, PT ;  /* 0x000000000f00720c */ /* 0x000fda0003f06270 */
[----:B012---:R-:W0:Y:S01]  /*0de0*/  @!P0 LDC.64 R6, c[0x0][0x218] ;  /* 0x00008600ff068b82 */ /* 0x007e220000000a00 */
[C---:B------:R-:W-:Y:S02]  /*0df0*/  @!P0 VIADD R5, R15.reuse, UR4 ;  /* 0x000000040f058c36 */ /* 0x040fe40008000000 */
[----:B------:R-:W-:-:S03]  /*0e00*/  @!P0 VIADD R15, R15, 0x80 ;  /* 0x000000800f0f8836 */ /* 0x000fc60000000000 */
[----:B0-----:R-:W-:-:S05]  /*0e10*/  @!P0 IADD3 R4, P1, R5, R6, RZ ;  /* 0x0000000605048210 */ /* 0x001fca0007f3e0ff */
[----:B------:R-:W-:-:S05]  /*0e20*/  @!P0 IMAD.X R5, RZ, RZ, R7, P1 ;  /* 0x000000ffff058224 */ /* 0x000fca00008e0607 */
[----:B------:R2:W-:Y:S03]  /*0e30*/  @!P0 STG.E.U8 desc[UR8][R4.64], R3 ;  /* 0x0000000304008986 */ /* 0x0005e6000c101108 */
.L_x_4159:
[----:B------:R-:W-:Y:S05]  /*0e40*/  BSYNC B0 ;  /* 0x0000000000007941 */ /* 0x000fea0003800000 */
.L_x_4153:
        /* <DEDUP_REMOVED lines=9> */
.L_x_4160:
        /* <DEDUP_REMOVED lines=10> */
.L_x_32055:


//--------------------- .text._ZN2at6native29vectorized_elementwise_kernelILi8ENS0_13AUnaryFunctorIbbbZZZNS0_21heaviside_kernel_cudaERNS_18TensorIteratorBaseEENKUlvE_clEvENKUlvE7_clEvEUlbbE_EESt5arrayIPcLm2EEEEviT0_T1_ --------------------------
	.section	.text._ZN2at6native29vectorized_elementwise_kernelILi8ENS0_13AUnaryFunctorIbbbZZZNS0_21heaviside_kernel_cudaERNS_18TensorIteratorBaseEENKUlvE_clEvENKUlvE7_clEvEUlbbE_EESt5arrayIPcLm2EEEEviT0_T1_,"ax",@progbits
	.align	128
        .global         _ZN2at6native29vectorized_elementwise_kernelILi8ENS0_13AUnaryFunctorIbbbZZZNS0_21heaviside_kernel_cudaERNS_18TensorIteratorBaseEENKUlvE_clEvENKUlvE7_clEvEUlbbE_EESt5arrayIPcLm2EEEEviT0_T1_
        .type           _ZN2at6native29vectorized_elementwise_kernelILi8ENS0_13AUnaryFunctorIbbbZZZNS0_21heaviside_kernel_cudaERNS_18TensorIteratorBaseEENKUlvE_clEvENKUlvE7_clEvEUlbbE_EESt5arrayIPcLm2EEEEviT0_T1_,@function
        .size           _ZN2at6native29vectorized_elementwise_kernelILi8ENS0_13AUnaryFunctorIbbbZZZNS0_21heaviside_kernel_cudaERNS_18TensorIteratorBaseEENKUlvE_clEvENKUlvE7_clEvEUlbbE_EESt5arrayIPcLm2EEEEviT0_T1_,(.L_x_32056 - _ZN2at6native29vectorized_elementwise_kernelILi8ENS0_13AUnaryFunctorIbbbZZZNS0_21heaviside_kernel_cudaERNS_18TensorIteratorBaseEENKUlvE_clEvENKUlvE7_clEvEUlbbE_EESt5arrayIPcLm2EEEEviT0_T1_)
        .other          _ZN2at6native29vectorized_elementwise_kernelILi8ENS0_13AUnaryFunctorIbbbZZZNS0_21heaviside_kernel_cudaERNS_18TensorIteratorBaseEENKUlvE_clEvENKUlvE7_clEvEUlbbE_EESt5arrayIPcLm2EEEEviT0_T1_,@"STO_CUDA_ENTRY STV_DEFAULT"
_ZN2at6native29vectorized_elementwise_kernelILi8ENS0_13AUnaryFunctorIbbbZZZNS0_21heaviside_kernel_cudaERNS_18TensorIteratorBaseEENKUlvE_clEvENKUlvE7_clEvEUlbbE_EESt5arrayIPcLm2EEEEviT0_T1_:
.text._ZN2at6native29vectorized_elementwise_kernelILi8ENS0_13AUnaryFunctorIbbbZZZNS0_21heaviside_kernel_cudaERNS_18TensorIteratorBaseEENKUlvE_clEvENKUlvE7_clEvEUlbbE_EESt5arrayIPcLm2EEEEviT0_T1_:
        /* <DEDUP_REMOVED lines=28> */
[----:B0-----:R-:W-:-:S06]  /*01c0*/  IMAD.WIDE.U32 R2, R0, 0x8, R2 ;  /* 0x0000000800027825 */ /* 0x001fcc00078e0002 */
[----:B------:R-:W2:Y:S02]  /*01d0*/  LDG.E.64 R2, desc[UR8][R2.64] ;  /* 0x0000000802027981 */ /* 0x000ea4000c1e1b00 */
[C---:B--2---:R-:W-:Y:S02]  /*01e0*/  PRMT R4, R2.reuse, 0x7632, R4 ;  /* 0x0000763202047816 */ /* 0x044fe40000000004 */
[----:B------:R-:W-:Y:S02]  /*01f0*/  PRMT R5, R3, 0x7632, R5 ;  /* 0x0000763203057816 */ /* 0x000fe40000000005 */
[----:B------:R-:W-:Y:S02]  /*0200*/  PRMT R6, R2, 0x7732, RZ ;  /* 0x0000773202067816 */ /* 0x000fe400000000ff */
[----:B------:R-:W-:Y:S02]  /*0210*/  LOP3.LUT P4, RZ, R4, 0xff, RZ, 0xc0, !PT ;  /* 0x000000ff04ff7812 */ /* 0x000fe4000788c0ff */
[----:B------:R-:W-:-:S02]  /*0220*/  LOP3.LUT R4, R2, 0xffff, RZ, 0xc0, !PT ;  /* 0x0000ffff02047812 */ /* 0x000fc400078ec0ff */
[----:B------:R-:W-:Y:S02]  /*0230*/  PRMT R7, R3, 0x7732, RZ ;  /* 0x0000773203077816 */ /* 0x000fe400000000ff */
[----:B------:R-:W-:Y:S02]  /*0240*/  LOP3.LUT P3, RZ, R5, 0xff, RZ, 0xc0, !PT ;  /* 0x000000ff05ff7812 */ /* 0x000fe4000786c0ff */
[C---:B------:R-:W-:Y:S02]  /*0250*/  LOP3.LUT P5, RZ, R3.reuse, 0xff, RZ, 0xc0, !PT ;  /* 0x000000ff03ff7812 */ /* 0x040fe400078ac0ff */
[----:B------:R-:W-:Y:S01]  /*0260*/  LOP3.LUT R5, R3, 0xffff, RZ, 0xc0, !PT ;  /* 0x0000ffff03057812 */ /* 0x000fe200078ec0ff */
[----:B------:R-:W-:Y:S01]  /*0270*/  IMAD.MOV.U32 R3, RZ, RZ, R6 ;  /* 0x000000ffff037224 */ /* 0x000fe200078e0006 */
[----:B------:R-:W-:Y:S01]  /*0280*/  LOP3.LUT P6, RZ, R2, 0xff, RZ, 0xc0, !PT ;  /* 0x000000ff02ff7812 */ /* 0x000fe200078cc0ff */
[----:B------:R-:W-:Y:S01]  /*0290*/  IMAD.MOV.U32 R6, RZ, RZ, R7 ;  /* 0x000000ffff067224 */ /* 0x000fe200078e0007 */
[----:B------:R-:W-:-:S02]  /*02a0*/  SHF.R.U32.HI R2, RZ, 0x8, R4 ;  /* 0x00000008ff027819 */ /* 0x000fc40000011604 */
[----:B------:R-:W-:Y:S02]  /*02b0*/  SHF.R.U32.HI R4, RZ, 0x8, R5 ;  /* 0x00000008ff047819 */ /* 0x000fe40000011605 */
[----:B------:R-:W-:Y:S02]  /*02c0*/  SHF.R.U32.HI R3, RZ, 0x8, R3 ;  /* 0x00000008ff037819 */ /* 0x000fe40000011603 */
[----:B------:R-:W-:Y:S02]  /*02d0*/  PRMT R5, R2, 0x9910, RZ ;  /* 0x0000991002057816 */ /* 0x000fe400000000ff */
[----:B------:R-:W-:Y:S02]  /*02e0*/  SHF.R.U32.HI R2, RZ, 0x8, R6 ;  /* 0x00000008ff027819 */ /* 0x000fe40000011606 */
[----:B------:R-:W-:Y:S01]  /*02f0*/  PRMT R6, R3, 0x9910, RZ ;  /* 0x0000991003067816 */ /* 0x000fe200000000ff */
[----:B------:R-:W-:Y:S01]  /*0300*/  IMAD.MOV.U32 R3, RZ, RZ, R5 ;  /* 0x000000ffff037224 */ /* 0x000fe200078e0005 */
[----:B------:R-:W-:-:S02]  /*0310*/  PRMT R5, R2, 0x9910, RZ ;  /* 0x0000991002057816 */ /* 0x000fc400000000ff */
[----:B------:R-:W-:Y:S01]  /*0320*/  PRMT R4, R4, 0x9910, RZ ;  /* 0x0000991004047816 */ /* 0x000fe200000000ff */
[----:B------:R-:W-:Y:S01]  /*0330*/  IMAD.MOV.U32 R2, RZ, RZ, R6 ;  /* 0x000000ffff027224 */ /* 0x000fe200078e0006 */
[----:B------:R-:W-:Y:S01]  /*0340*/  ISETP.NE.AND P2, PT, R3, RZ, PT ;  /* 0x000000ff0300720c */ /* 0x000fe20003f45270 */
[----:B------:R-:W-:Y:S01]  /*0350*/  IMAD.MOV.U32 R3, RZ, RZ, R5 ;  /* 0x000000ffff037224 */ /* 0x000fe200078e0005 */
[----:B------:R-:W-:Y:S02]  /*0360*/  SEL R9, RZ, 0x1, !P6 ;  /* 0x00000001ff097807 */ /* 0x000fe40007000000 */
[----:B------:R-:W-:Y:S02]  /*0370*/  ISETP.NE.AND P1, PT, R4, RZ, PT ;  /* 0x000000ff0400720c */ /* 0x000fe40003f25270 */
[----:B------:R-:W-:Y:S02]  /*0380*/  ISETP.NE.AND P0, PT, R2, RZ, PT ;  /* 0x000000ff0200720c */ /* 0x000fe40003f05270 */
[----:B------:R-:W-:-:S02]  /*0390*/  ISETP.NE.AND P6, PT, R3, RZ, PT ;  /* 0x000000ff0300720c */ /* 0x000fc40003fc5270 */
[----:B------:R-:W-:Y:S02]  /*03a0*/  SEL R5, RZ, 0x1, !P5 ;  /* 0x00000001ff057807 */ /* 0x000fe40006800000 */
[----:B------:R-:W-:Y:S02]  /*03b0*/  SEL R7, RZ, 0x1, !P4 ;  /* 0x00000001ff077807 */ /* 0x000fe40006000000 */
[----:B------:R-:W-:Y:S02]  /*03c0*/  SEL R4, RZ, 0x1, !P3 ;  /* 0x00000001ff047807 */ /* 0x000fe40005800000 */
[----:B------:R-:W-:Y:S02]  /*03d0*/  SEL R8, RZ, 0x1, !P2 ;  /* 0x00000001ff087807 */ /* 0x000fe40005000000 */
[----:B------:R-:W-:Y:S02]  /*03e0*/  SEL R3, RZ, 0x1, !P1 ;  /* 0x00000001ff037807 */ /* 0x000fe40004800000 */
[----:B------:R-:W-:-:S02]  /*03f0*/  SEL R6, RZ, 0x1, !P0 ;  /* 0x00000001ff067807 */ /* 0x000fc40004000000 */
[----:B------:R-:W-:-:S07]  /*0400*/  SEL R2, RZ, 0x1, !P6 ;  /* 0x00000001ff027807 */ /* 0x000fce0007000000 */
.L_x_4162:
[----:B------:R-:W-:Y:S01]  /*0410*/  ULDC.64 UR6, c[0x0][0x218] ;  /* 0x0000860000067ab9 */ /* 0x000fe20000000a00 */
[----:B------:R-:W-:Y:S01]  /*0420*/  IMAD.SHL.U32 R8, R8, 0x100, RZ ;  /* 0x0000010008087824 */ /* 0x000fe200078e00ff */
[----:B------:R-:W-:Y:S01]  /*0430*/  UIADD3 UR5, UP0, UR4, UR6, URZ ;  /* 0x0000000604057290 */ /* 0x000fe2000ff1e03f */
[----:B------:R-:W-:Y:S02]  /*0440*/  IMAD.SHL.U32 R6, R6, 0x100, RZ ;  /* 0x0000010006067824 */ /* 0x000fe400078e00ff */
[----:B------:R-:W-:Y:S01]  /*0450*/  IMAD.SHL.U32 R11, R2, 0x100, RZ ;  /* 0x00000100020b7824 */ /* 0x000fe200078e00ff */
[----:B------:R-:W-:Y:S01]  /*0460*/  UIADD3.X UR6, URZ, UR7, URZ, UP0, !UPT ;  /* 0x000000073f067290 */ /* 0x000fe200087fe43f */
[----:B------:R-:W-:Y:S01]  /*0470*/  IMAD.SHL.U32 R10, R3, 0x100, RZ ;  /* 0x00000100030a7824 */ /* 0x000fe200078e00ff */
[----:B------:R-:W-:Y:S01]  /*0480*/  LOP3.LUT R6, R7, R6, RZ, 0xfc, !PT ;  /* 0x0000000607067212 */ /* 0x000fe200078efcff */
[----:B------:R-:W-:Y:S01]  /*0490*/  IMAD.U32 R2, RZ, RZ, UR5 ;  /* 0x00000005ff027e24 */ /* 0x000fe2000f8e00ff */
[----:B------:R-:W-:-:S02]  /*04a0*/  LOP3.LUT R4, R4, R11, RZ, 0xfc, !PT ;  /* 0x0000000b04047212 */ /* 0x000fc400078efcff */
[----:B------:R-:W-:Y:S01]  /*04b0*/  IMAD.U32 R3, RZ, RZ, UR6 ;  /* 0x00000006ff037e24 */ /* 0x000fe2000f8e00ff */
[----:B------:R-:W-:Y:S02]  /*04c0*/  LOP3.LUT R5, R5, R10, RZ, 0xfc, !PT ;  /* 0x0000000a05057212 */ /* 0x000fe400078efcff */
[----:B------:R-:W-:Y:S01]  /*04d0*/  LOP3.LUT R9, R9, R8, RZ, 0xfc, !PT ;  /* 0x0000000809097212 */ /* 0x000fe200078efcff */
[----:B0-----:R-:W-:Y:S01]  /*04e0*/  IMAD.WIDE R2, R0, 0x8, R2 ;  /* 0x0000000800027825 */ /* 0x001fe200078e0202 */
[----:B------:R-:W-:Y:S02]  /*04f0*/  PRMT R7, R5, 0x5410, R4 ;  /* 0x0000541005077816 */ /* 0x000fe40000000004 */
[----:B------:R-:W-:-:S05]  /*0500*/  PRMT R6, R9, 0x5410, R6 ;  /* 0x0000541009067816 */ /* 0x000fca0000000006 */
[----:B------:R-:W-:Y:S01]  /*0510*/  STG.E.64 desc[UR8][R2.64], R6 ;  /* 0x0000000602007986 */ /* 0x000fe2000c101b08 */
[----:B------:R-:W-:Y:S05]  /*0520*/  EXIT ;  /* 0x000000000000794d */ /* 0x000fea0003800000 */
.L_x_4161:
        /* <DEDUP_REMOVED lines=125> */
.L_x_4165:
        /* <DEDUP_REMOVED lines=8> */
.L_x_4166:
        /* <DEDUP_REMOVED lines=8> */
.L_x_4167:
        /* <DEDUP_REMOVED lines=9> */
.L_x_4168:
[----:B------:R-:W-:Y:S05]  /*0e90*/  BSYNC B1 ;  /* 0x0000000000017941 */ /* 0x000fea0003800000 */
.L_x_4164:
[----:B------:R-:W-:-:S13]  /*0ea0*/  ISETP.GE.AND P0, PT, R15, R0, PT ;  /* 0x000000000f00720c */ /* 0x000fda0003f06270 */
[----:B012---:R-:W0:Y:S01]  /*0eb0*/  @!P0 LDC.64 R6, c[0x0][0x218] ;  /* 0x00008600ff068b82 */ /* 0x007e220000000a00 */
[C---:B------:R-:W-:Y:S02]  /*0ec0*/  @!P0 VIADD R5, R15.reuse, UR4 ;  /* 0x000000040f058c36 */ /* 0x040fe40008000000 */
[----:B------:R-:W-:-:S03]  /*0ed0*/  @!P0 VIADD R15, R15, 0x80 ;  /* 0x000000800f0f8836 */ /* 0x000fc60000000000 */
[----:B0-----:R-:W-:-:S05]  /*0ee0*/  @!P0 IADD3 R4, P1, R5, R6, RZ ;  /* 0x0000000605048210 */ /* 0x001fca0007f3e0ff */
[----:B------:R-:W-:-:S05]  /*0ef0*/  @!P0 IMAD.X R5, RZ, RZ, R7, P1 ;  /* 0x000000ffff058224 */ /* 0x000fca00008e0607 */
[----:B------:R2:W-:Y:S03]  /*0f00*/  @!P0 STG.E.U8 desc[UR8][R4.64], R3 ;  /* 0x0000000304008986 */ /* 0x0005e6000c101108 */
.L_x_4169:
[----:B------:R-:W-:Y:S05]  /*0f10*/  BSYNC B0 ;  /* 0x0000000000007941 */ /* 0x000fea0003800000 */
.L_x_4163:
        /* <DEDUP_REMOVED lines=9> */
.L_x_4170:
        /* <DEDUP_REMOVED lines=13> */
.L_x_32056:


//--------------------- .text._ZN2at6native18elementwise_kernelILi128ELi4EZNS0_15gpu_kernel_implINS0_13BinaryFunctorIN3c104HalfES5_S5_ZZZNS0_21heaviside_kernel_cudaERNS_18TensorIteratorBaseEENKUlvE_clEvENKUlvE6_clEvEUlS5_S5_E_EEEEvS7_RKT_EUliE_EEviT1_ --------------------------
	.section	.text._ZN2at6native18elementwise_kernelILi128ELi4EZNS0_15gpu_kernel_implINS0_13BinaryFunctorIN3c104HalfES5_S5_ZZZNS0_21heaviside_kernel_cudaERNS_18TensorIteratorBaseEENKUlvE_clEvENKUlvE6_clEvEUlS5_S5_E_EEEEvS7_RKT_EUliE_EEviT1_,"ax",@progbits
	.align	128
        .global         _ZN2at6native18elementwise_kernelILi128ELi4EZNS0_15gpu_kernel_implINS0_13BinaryFunctorIN3c104HalfES5_S5_ZZZNS0_21heaviside_kernel_cudaERNS_18TensorIteratorBaseEENKUlvE_clEvENKUlvE6_clEvEUlS5_S5_E_EEEEvS7_RKT_EUliE_EEviT1_
        .type           _ZN2at6native18elementwise_kernelILi128ELi4EZNS0_15gpu_kernel_implINS0_13BinaryFunctorIN3c104HalfES5_S5_ZZZNS0_21heaviside_kernel_cudaERNS_18TensorIteratorBaseEENKUlvE_clEvENKUlvE6_clEvEUlS5_S5_E_EEEEvS7_RKT_EUliE_EEviT1_,@function
        .size           _ZN2at6native18elementwise_kernelILi128ELi4EZNS0_15gpu_kernel_implINS0_13BinaryFunctorIN3c104HalfES5_S5_ZZZNS0_21heaviside_kernel_cudaERNS_18TensorIteratorBaseEENKUlvE_clEvENKUlvE6_clEvEUlS5_S5_E_EEEEvS7_RKT_EUliE_EEviT1_,(.L_x_32057 - _ZN2at6native18elementwise_kernelILi128ELi4EZNS0_15gpu_kernel_implINS0_13BinaryFunctorIN3c104HalfES5_S5_ZZZNS0_21heaviside_kernel_cudaERNS_18TensorIteratorBaseEENKUlvE_clEvENKUlvE6_clEvEUlS5_S5_E_EEEEvS7_RKT_EUliE_EEviT1_)
        .other          _ZN2at6native18elementwise_kernelILi128ELi4EZNS0_15gpu_kernel_implINS0_13BinaryFunctorIN3c104HalfES5_S5_ZZZNS0_21heaviside_kernel_cudaERNS_18TensorIteratorBaseEENKUlvE_clEvENKUlvE6_clEvEUlS5_S5_E_EEEEvS7_RKT_EUliE_EEviT1_,@"STO_CUDA_ENTRY STV_DEFAULT"
_ZN2at6native18elementwise_kernelILi128ELi4EZNS0_15gpu_kernel_implINS0_13BinaryFunctorIN3c104HalfES5_S5_ZZZNS0_21heaviside_kernel_cudaERNS_18TensorIteratorBaseEENKUlvE_clEvENKUlvE6_clEvEUlS5_S5_E_EEEEvS7_RKT_EUliE_EEviT1_:
.text._ZN2at6native18elementwise_kernelILi128ELi4EZNS0_15gpu_kernel_implINS0_13BinaryFunctorIN3c104HalfES5_S5_ZZZNS0_21heaviside_kernel_cudaERNS_18TensorIteratorBaseEENKUlvE_clEvENKUlvE6_clEvEUlS5_S5_E_EEEEvS7_RKT_EUliE_EEviT1_:
        /* <DEDUP_REMOVED lines=365> */
.L_x_4173:
        /* <DEDUP_REMOVED lines=20> */
[----:B0-----:R-:W-:-:S04]  /*1810*/  F2FP.F16.F32.PACK_AB R0, RZ, R0 ;  /* 0x00000000ff00723e */ /* 0x001fc800000000ff */
[----:B------:R-:W-:Y:S01]  /*1820*/  PRMT R19, R0, 0x7610, R19 ;  /* 0x0000761000137816 */ /* 0x000fe20000000013 */
[----:B------:R-:W-:Y:S06]  /*1830*/  BRA `(.L_x_4179) ;  /* 0x0000000c00d07947 */ /* 0x000fec0003800000 */
.L_x_4177:
[----:B------:R-:W2:Y:S02]  /*1840*/  LDG.E.U8 R2, desc[UR36][R2.64] ;  /* 0x0000002402027981 */ /* 0x000ea4000c1e1100 */
[----:B--2---:R-:W-:-:S04]  /*1850*/  I2FP.F32.U32 R0, R2 ;  /* 0x0000000200007245 */ /* 0x004fc80000201000 */
[----:B------:R-:W-:-:S04]  /*1860*/  F2FP.F16.F32.PACK_AB R0, RZ, R0 ;  /* 0x00000000ff00723e */ /* 0x000fc800000000ff */
[----:B------:R-:W-:Y:S01]  /*1870*/  PRMT R19, R0, 0x7610, R19 ;  /* 0x0000761000137816 */ /* 0x000fe20000000013 */
[----:B------:R-:W-:Y:S06]  /*1880*/  BRA `(.L_x_4179) ;  /* 0x0000000c00bc7947 */ /* 0x000fec0003800000 */
.L_x_4176:
        /* <DEDUP_REMOVED lines=8> */
[----:B0-----:R-:W-:-:S04]  /*1910*/  F2FP.F16.F32.PACK_AB R0, RZ, R0 ;  /* 0x00000000ff00723e */ /* 0x001fc800000000ff */
[----:B------:R-:W-:Y:S01]  /*1920*/  PRMT R19, R0, 0x7610, R19 ;  /* 0x0000761000137816 */ /* 0x000fe20000000013 */
[----:B------:R-:W-:Y:S06]  /*1930*/  BRA `(.L_x_4179) ;  /* 0x0000000c00907947 */ /* 0x000fec0003800000 */
.L_x_4181:
[----:B------:R-:W2:Y:S02]  /*1940*/  LDG.E R2, desc[UR36][R2.64] ;  /* 0x0000002402027981 */ /* 0x000ea4000c1e1900 */
[----:B--2---:R-:W-:-:S04]  /*1950*/  I2FP.F32.S32 R0, R2 ;  /* 0x0000000200007245 */ /* 0x004fc80000201400 */
[----:B------:R-:W-:-:S04]  /*1960*/  F2FP.F16.F32.PACK_AB R0, RZ, R0 ;  /* 0x00000000ff00723e */ /* 0x000fc800000000ff */
[----:B------:R-:W-:Y:S01]  /*1970*/  PRMT R19, R0, 0x7610, R19 ;  /* 0x0000761000137816 */ /* 0x000fe20000000013 */
[----:B------:R-:W-:Y:S06]  /*1980*/  BRA `(.L_x_4179) ;  /* 0x0000000c007c7947 */ /* 0x000fec0003800000 */
.L_x_4180:
[----:B------:R-:W2:Y:S02]  /*1990*/  LDG.E.U16 R2, desc[UR36][R2.64] ;  /* 0x0000002402027981 */ /* 0x000ea4000c1e1500 */
[----:B--2---:R-:W0:Y:S02]  /*19a0*/  I2F.S16 R0, R2 ;  /* 0x0000000200007306 */ /* 0x004e240000101400 */
[----:B0-----:R-:W-:-:S04]  /*19b0*/  F2FP.F16.F32.PACK_AB R0, RZ, R0 ;  /* 0x00000000ff00723e */ /* 0x001fc800000000ff */
[----:B------:R-:W-:Y:S01]  /*19c0*/  PRMT R19, R0, 0x7610, R19 ;  /* 0x0000761000137816 */ /* 0x000fe20000000013 */
[----:B------:R-:W-:Y:S06]  /*19d0*/  BRA `(.L_x_4179) ;  /* 0x0000000c00687947 */ /* 0x000fec0003800000 */
.L_x_4175:
[----:B------:R-:W-:-:S13]  /*19e0*/  ISETP.GT.AND P0, PT, R4, 0x6, PT ;  /* 0x000000060400780c */ /* 0x000fda0003f04270 */
[----:B------:R-:W-:Y:S05]  /*19f0*/  @P0 BRA `(.L_x_4182) ;  /* 0x0000000000240947 */ /* 0x000fea0003800000 */
[----:B------:R-:W-:-:S13]  /*1a00*/  ISETP.NE.AND P0, PT, R4, 0x5, PT ;  /* 0x000000050400780c */ /* 0x000fda0003f05270 */
[----:B------:R-:W-:Y:S05]  /*1a10*/  @!P0 BRA `(.L_x_4183) ;  /* 0x0000000000148947 */ /* 0x000fea0003800000 */
[----:B------:R-:W-:-:S13]  /*1a20*/  ISETP.NE.AND P0, PT, R4, 0x6, PT ;  /* 0x000000060400780c */ /* 0x000fda0003f05270 */
[----:B------:R-:W-:Y:S05]  /*1a30*/  @P0 BRA `(.L_x_4178) ;  /* 0x0000000800e40947 */ /* 0x000fea0003800000 */
[----:B------:R-:W2:Y:S02]  /*1a40*/  LDG.E R2, desc[UR36][R2.64] ;  /* 0x0000002402027981 */ /* 0x000ea4000c1e1900 */
[----:B--2---:R-:W-:Y:S01]  /*1a50*/  F2FP.F16.F32.PACK_AB R19, RZ, R2 ;  /* 0x00000002ff13723e */ /* 0x004fe200000000ff */
[----:B------:R-:W-:Y:S06]  /*1a60*/  BRA `(.L_x_4179) ;  /* 0x0000000c00447947 */ /* 0x000fec0003800000 */
.L_x_4183:
[----:B------:R0:W5:Y:S01]  /*1a70*/  LDG.E.U16 R19, desc[UR36][R2.64] ;  /* 0x0000002402137981 */ /* 0x000162000c1e1500 */
[----:B------:R-:W-:Y:S05]  /*1a80*/  BRA `(.L_x_4179) ;  /* 0x0000000c003c7947 */ /* 0x000fea0003800000 */
.L_x_4182:
[----:B------:R-:W-:-:S13]  /*1a90*/  ISETP.NE.AND P0, PT, R4, 0x7, PT ;  /* 0x000000070400780c */ /* 0x000fda0003f05270 */
[----:B------:R-:W-:Y:S05]  /*1aa0*/  @!P0 BRA `(.L_x_4184) ;  /* 0x0000000000248947 */ /* 0x000fea0003800000 */
[----:B------:R-:W-:-:S13]  /*1ab0*/  ISETP.NE.AND P0, PT, R4, 0x8, PT ;  /* 0x000000080400780c */ /* 0x000fda0003f05270 */
[----:B------:R-:W-:Y:S05]  /*1ac0*/  @!P0 BRA `(.L_x_4185) ;  /* 0x0000000000148947 */ /* 0x000fea0003800000 */
[----:B------:R-:W-:-:S13]  /*1ad0*/  ISETP.NE.AND P0, PT, R4, 0x9, PT ;  /* 0x000000090400780c */ /* 0x000fda0003f05270 */
[----:B------:R-:W-:Y:S05]  /*1ae0*/  @P0 BRA `(.L_x_4178) ;  /* 0x0000000800b80947 */ /* 0x000fea0003800000 */
[----:B------:R-:W2:Y:S02]  /*1af0*/  LDG.E R2, desc[UR36][R2.64] ;  /* 0x0000002402027981 */ /* 0x000ea4000c1e1900 */
[----:B--2---:R-:W-:Y:S01]  /*1b00*/  F2FP.F16.F32.PACK_AB R19, RZ, R2 ;  /* 0x00000002ff13723e */ /* 0x004fe200000000ff */
[----:B------:R-:W-:Y:S06]  /*1b10*/  BRA `(.L_x_4179) ;  /* 0x0000000c00187947 */ /* 0x000fec0003800000 */
.L_x_4185:
[----:B------:R1:W5:Y:S01]  /*1b20*/  LDG.E.U16 R19, desc[UR36][R2.64] ;  /* 0x0000002402137981 */ /* 0x000362000c1e1500 */
[----:B------:R-:W-:Y:S05]  /*1b30*/  BRA `(.L_x_4179) ;  /* 0x0000000c00107947 */ /* 0x000fea0003800000 */
.L_x_4184:
[----:B------:R-:W2:Y:S01]  /*1b40*/  LDG.E.64 R2, desc[UR36][R2.64] ;  /* 0x0000002402027981 */ /* 0x000ea2000c1e1b00 */
[----:B------:R-:W-:Y:S01]  /*1b50*/  UMOV UR4, 0xf0000000 ;  /* 0xf000000000047882 */ /* 0x000fe20000000000 */
[----:B------:R-:W-:Y:S01]  /*1b60*/  UMOV UR5, 0x380fffff ;  /* 0x380fffff00057882 */ /* 0x000fe20000000000 */
[----:B--2---:R-:W0:Y:S01]  /*1b70*/  F2F.F32.F64 R0, R2 ;  /* 0x0000000200007310 */ /* 0x004e220000301000 */
[----:B------:R-:W-:-:S14]  /*1b80*/  DSETP.GEU.AND P0, PT, |R2|, UR4, PT ;  /* 0x0000000402007e2a */ /* 0x000fdc000bf0e200 */
[----:B0-----:R-:W-:-:S05]  /*1b90*/  @!P0 FMUL R0, R0, 1.175494350822287508e-38 ;  /* 0x0080000000008820 */ /* 0x001fca0000400000 */
[----:B------:R-:W-:-:S04]  /*1ba0*/  F2FP.F16.F32.PACK_AB R0, RZ, R0 ;  /* 0x00000000ff00723e */ /* 0x000fc800000000ff */
[----:B------:R-:W-:Y:S01]  /*1bb0*/  PRMT R19, R0, 0x7610, R19 ;  /* 0x0000761000137816 */ /* 0x000fe20000000013 */
[----:B------:R-:W-:Y:S06]  /*1bc0*/  BRA `(.L_x_4179) ;  /* 0x0000000800ec7947 */ /* 0x000fec0003800000 */
.L_x_4174:
        /* <DEDUP_REMOVED lines=11> */
[----:B------:R-:W-:-:S04]  /*1c80*/  F2FP.F16.F32.PACK_AB R0, RZ, R0 ;  /* 0x00000000ff00723e */ /* 0x000fc800000000ff */
[----:B------:R-:W-:Y:S01]  /*1c90*/  PRMT R19, R0, 0x7610, R19 ;  /* 0x0000761000137816 */ /* 0x000fe20000000013 */
[----:B------:R-:W-:Y:S06]  /*1ca0*/  BRA `(.L_x_4179) ;  /* 0x0000000800b47947 */ /* 0x000fec0003800000 */
.L_x_4188:
        /* <DEDUP_REMOVED lines=9> */
.L_x_4187:
        /* <DEDUP_REMOVED lines=25> */
[----:B------:R-:W-:-:S04]  /*1ed0*/  F2FP.F16.F32.PACK_AB R5, RZ, R5 ;  /* 0x00000005ff05723e */ /* 0x000fc800000000ff */
[----:B------:R-:W-:Y:S01]  /*1ee0*/  PRMT R19, R5, 0x7610, R19 ;  /* 0x0000761005137816 */ /* 0x000fe20000000013 */
[----:B------:R-:W-:Y:S06]  /*1ef0*/  BRA `(.L_x_4179) ;  /* 0x0000000800207947 */ /* 0x000fec0003800000 */
.L_x_4190:
        /* <DEDUP_REMOVED lines=12> */
[----:B------:R-:W-:-:S04]  /*1fc0*/  F2FP.F16.F32.PACK_AB R4, RZ, R4 ;  /* 0x00000004ff04723e */ /* 0x000fc800000000ff */
[----:B------:R-:W-:Y:S01]  /*1fd0*/  PRMT R19, R4, 0x7610, R19 ;  /* 0x0000761004137816 */ /* 0x000fe20000000013 */
[----:B------:R-:W-:Y:S06]  /*1fe0*/  BRA `(.L_x_4179) ;  /* 0x0000000400e47947 */ /* 0x000fec0003800000 */
.L_x_4189:
[----:B------:R-:W2:Y:S02]  /*1ff0*/  LDG.E.U16 R0, desc[UR36][R2.64] ;  /* 0x0000002402007981 */ /* 0x000ea4000c1e1500 */
[----:B--2---:R-:W-:-:S05]  /*2000*/  IMAD.U32 R0, R0, 0x10000, RZ ;  /* 0x0001000000007824 */ /* 0x004fca00078e00ff */
[----:B------:R-:W-:-:S04]  /*2010*/  F2FP.F16.F32.PACK_AB R0, RZ, R0 ;  /* 0x00000000ff00723e */ /* 0x000fc800000000ff */
[----:B------:R-:W-:Y:S01]  /*2020*/  PRMT R19, R0, 0x7610, R19 ;  /* 0x0000761000137816 */ /* 0x000fe20000000013 */
[----:B------:R-:W-:Y:S06]  /*2030*/  BRA `(.L_x_4179) ;  /* 0x0000000400d07947 */ /* 0x000fec0003800000 */
.L_x_4186:
        /* <DEDUP_REMOVED lines=10> */
[----:B------:R-:W-:-:S04]  /*20e0*/  F2FP.F16.F32.PACK_AB R0, RZ, R0 ;  /* 0x00000000ff00723e */ /* 0x000fc800000000ff */
[----:B------:R-:W-:Y:S01]  /*20f0*/  PRMT R19, R0, 0x7610, R19 ;  /* 0x0000761000137816 */ /* 0x000fe20000000013 */
[----:B------:R-:W-:Y:S06]  /*2100*/  BRA `(.L_x_4179) ;  /* 0x00000004009c7947 */ /* 0x000fec0003800000 */
.L_x_4193:
        /* <DEDUP_REMOVED lines=21> */
.L_x_4197:
[----:B------:R-:W-:Y:S05]  /*2260*/  BSYNC B1 ;  /* 0x0000000000017941 */ /* 0x000fea0003800000 */
.L_x_4196:
[----:B------:R-:W-:Y:S01]  /*2270*/  LEA R3, R0, 0x3b800000, 0x17 ;  /* 0x3b80000000037811 */ /* 0x000fe200078eb8ff */
[----:B------:R-:W-:-:S05]  /*2280*/  IMAD.SHL.U32 R0, R2, 0x100000, RZ ;  /* 0x0010000002007824 */ /* 0x000fca00078e00ff */
[----:B------:R-:W-:-:S07]  /*2290*/  LOP3.LUT R0, R3, R0, R4, 0xfe, !PT ;  /* 0x0000000003007212 */ /* 0x000fce00078efe04 */
.L_x_4195:
[----:B------:R-:W-:Y:S05]  /*22a0*/  BSYNC B0 ;  /* 0x0000000000007941 */ /* 0x000fea0003800000 */
.L_x_4194:
[----:B------:R-:W-:-:S04]  /*22b0*/  F2FP.F16.F32.PACK_AB R0, RZ, R0 ;  /* 0x00000000ff00723e */ /* 0x000fc800000000ff */
[----:B------:R-:W-:Y:S01]  /*22c0*/  PRMT R19, R0, 0x7610, R19 ;  /* 0x0000761000137816 */ /* 0x000fe20000000013 */
[----:B------:R-:W-:Y:S06]  /*22d0*/  BRA `(.L_x_4179) ;  /* 0x0000000400287947 */ /* 0x000fec0003800000 */
.L_x_4192:
        /* <DEDUP_REMOVED lines=21> */
.L_x_4201:
[----:B------:R-:W-:Y:S05]  /*2430*/  BSYNC B1 ;  /* 0x0000000000017941 */ /* 0x000fea0003800000 */
.L_x_4200:
[----:B------:R-:W-:Y:S01]  /*2440*/  LEA R3, R0, 0x37800000, 0x17 ;  /* 0x3780000000037811 */ /* 0x000fe200078eb8ff */
[----:B------:R-:W-:-:S05]  /*2450*/  IMAD.SHL.U32 R0, R2, 0x200000, RZ ;  /* 0x0020000002007824 */ /* 0x000fca00078e00ff */
[----:B------:R-:W-:-:S07]  /*2460*/  LOP3.LUT R0, R3, R0, R4, 0xfe, !PT ;  /* 0x0000000003007212 */ /* 0x000fce00078efe04 */
.L_x_4199:
[----:B------:R-:W-:Y:S05]  /*2470*/  BSYNC B0 ;  /* 0x0000000000007941 */ /* 0x000fea0003800000 */
.L_x_4198:
[----:B------:R-:W-:-:S04]  /*2480*/  F2FP.F16.F32.PACK_AB R0, RZ, R0 ;  /* 0x00000000ff00723e */ /* 0x000fc800000000ff */
[----:B------:R-:W-:Y:S01]  /*2490*/  PRMT R19, R0, 0x7610, R19 ;  /* 0x0000761000137816 */ /* 0x000fe20000000013 */
[----:B------:R-:W-:Y:S06]  /*24a0*/  BRA `(.L_x_4179) ;  /* 0x0000000000b47947 */ /* 0x000fec0003800000 */
.L_x_4191:
        /* <DEDUP_REMOVED lines=14> */
.L_x_4205:
[----:B------:R-:W-:Y:S05]  /*2590*/  BSYNC B0 ;  /* 0x0000000000007941 */ /* 0x000fea0003800000 */
.L_x_4204:
[----:B------:R-:W-:-:S04]  /*25a0*/  F2FP.F16.F32.PACK_AB R0, RZ, R0 ;  /* 0x00000000ff00723e */ /* 0x000fc800000000ff */
[----:B------:R-:W-:Y:S01]  /*25b0*/  PRMT R19, R0, 0x7610, R19 ;  /* 0x0000761000137816 */ /* 0x000fe20000000013 */
[----:B------:R-:W-:Y:S06]  /*25c0*/  BRA `(.L_x_4179) ;  /* 0x00000000006c7947 */ /* 0x000fec0003800000 */
.L_x_4178:
        /* <DEDUP_REMOVED lines=16> */
.L_x_4206:
[----:B------:R-:W-:Y:S01]  /*26d0*/  PRMT R19, RZ, 0x7610, R19 ;  /* 0x00007610ff137816 */ /* 0x000fe20000000013 */
[----:B------:R-:W-:Y:S06]  /*26e0*/  BRA `(.L_x_4179) ;  /* 0x0000000000247947 */ /* 0x000fec0003800000 */
.L_x_4203:
[----:B------:R-:W2:Y:S02]  /*26f0*/  LDG.E.64 R2, desc[UR36][R2.64] ;  /* 0x0000002402027981 */ /* 0x000ea4000c1e1b00 */
[----:B--2---:R-:W0:Y:S02]  /*2700*/  I2F.U64 R0, R2 ;  /* 0x0000000200007312 */ /* 0x004e240000301000 */
[----:B0-----:R-:W-:-:S04]  /*2710*/  F2FP.F16.F32.PACK_AB R0, RZ, R0 ;  /* 0x00000000ff00723e */ /* 0x001fc800000000ff */
[----:B------:R-:W-:Y:S01]  /*2720*/  PRMT R19, R0, 0x7610, R19 ;  /* 0x0000761000137816 */ /* 0x000fe20000000013 */
[----:B------:R-:W-:Y:S06]  /*2730*/  BRA `(.L_x_4179) ;  /* 0x0000000000107947 */ /* 0x000fec0003800000 */
.L_x_4202:
[----:B------:R-:W2:Y:S02]  /*2740*/  LDG.E R2, desc[UR36][R2.64] ;  /* 0x0000002402027981 */ /* 0x000ea4000c1e1900 */
[----:B--2---:R-:W-:-:S04]  /*2750*/  I2FP.F32.U32 R0, R2 ;  /* 0x0000000200007245 */ /* 0x004fc80000201000 */
[----:B------:R-:W-:-:S04]  /*2760*/  F2FP.F16.F32.PACK_AB R0, RZ, R0 ;  /* 0x00000000ff00723e */ /* 0x000fc800000000ff */
[----:B------:R-:W-:-:S07]  /*2770*/  PRMT R19, R0, 0x7610, R19 ;  /* 0x0000761000137816 */ /* 0x000fce0000000013 */
.L_x_4179:
[----:B------:R-:W2:Y:S01]  /*2780*/  LDC.U8 R4, c[0x0][0x493] ;  /* 0x000124c0ff047b82 */ /* 0x000ea20000000000 */
[----:B------:R-:W-:Y:S02]  /*2790*/  ULDC.64 UR4, c[0x0][0x488] ;  /* 0x0001220000047ab9 */ /* 0x000fe40000000a00 */
[----:B01----:R-:W-:-:S05]  /*27a0*/  IADD3 R2, P1, R22, UR4, RZ ;  /* 0x0000000416027c10 */ /* 0x003fca000ff3e0ff */
[----:B------:R-:W-:Y:S01]  /*27b0*/  IMAD.X R3, RZ, RZ, UR5, P1 ;  /* 0x00000005ff037e24 */ /* 0x000fe200088e06ff */
[----:B--2---:R-:W-:-:S04]  /*27c0*/  PRMT R0, R4, 0x9910, RZ ;  /* 0x0000991004007816 */ /* 0x004fc800000000ff */
        /* <DEDUP_REMOVED lines=15> */
.L_x_4210:
[----:B------:R-:W2:Y:S02]  /*28c0*/  LDG.E.U8 R2, desc[UR36][R2.64] ;  /* 0x0000002402027981 */ /* 0x000ea4000c1e1100 */
[----:B--2---:R-:W-:-:S04]  /*28d0*/  I2FP.F32.U32 R0, R2 ;  /* 0x0000000200007245 */ /* 0x004fc80000201000 */
[----:B------:R-:W-:-:S04]  /*28e0*/  F2FP.F16.F32.PACK_AB R0, RZ, R0 ;  /* 0x00000000ff00723e */ /* 0x000fc800000000ff */
[----:B------:R-:W-:Y:S01]  /*28f0*/  PRMT R5, R0, 0x7610, R5 ;  /* 0x0000761000057816 */ /* 0x000fe20000000005 */
[----:B------:R-:W-:Y:S06]  /*2900*/  BRA `(.L_x_4212) ;  /* 0x0000000c00b87947 */ /* 0x000fec0003800000 */
.L_x_4209:
        /* <DEDUP_REMOVED lines=11> */
.L_x_4214:
[----:B------:R-:W2:Y:S02]  /*29c0*/  LDG.E R2, desc[UR36][R2.64] ;  /* 0x0000002402027981 */ /* 0x000ea4000c1e1900 */
[----:B--2---:R-:W-:-:S04]  /*29d0*/  I2FP.F32.S32 R0, R2 ;  /* 0x0000000200007245 */ /* 0x004fc80000201400 */
[----:B------:R-:W-:-:S04]  /*29e0*/  F2FP.F16.F32.PACK_AB R0, RZ, R0 ;  /* 0x00000000ff00723e */ /* 0x000fc800000000ff */
[----:B------:R-:W-:Y:S01]  /*29f0*/  PRMT R5, R0, 0x7610, R5 ;  /* 0x0000761000057816 */ /* 0x000fe20000000005 */
[----:B------:R-:W-:Y:S06]  /*2a00*/  BRA `(.L_x_4212) ;  /* 0x0000000c00787947 */ /* 0x000fec0003800000 */
.L_x_4213:
[----:B------:R-:W2:Y:S02]  /*2a10*/  LDG.E.U16 R2, desc[UR36][R2.64] ;  /* 0x0000002402027981 */ /* 0x000ea4000c1e1500 */
[----:B--2---:R-:W0:Y:S02]  /*2a20*/  I2F.S16 R0, R2 ;  /* 0x0000000200007306 */ /* 0x004e240000101400 */
[----:B0-----:R-:W-:-:S04]  /*2a30*/  F2FP.F16.F32.PACK_AB R0, RZ, R0 ;  /* 0x00000000ff00723e */ /* 0x001fc800000000ff */
[----:B------:R-:W-:Y:S01]  /*2a40*/  PRMT R5, R0, 0x7610, R5 ;  /* 0x0000761000057816 */ /* 0x000fe20000000005 */
[----:B------:R-:W-:Y:S06]  /*2a50*/  BRA `(.L_x_4212) ;  /* 0x0000000c00647947 */ /* 0x000fec0003800000 */
.L_x_4208:
        /* <DEDUP_REMOVED lines=9> */
.L_x_4216:
[----:B------:R1:W5:Y:S01]  /*2af0*/  LDG.E.U16 R5, desc[UR36][R2.64] ;  /* 0x0000002402057981 */ /* 0x000362000c1e1500 */
[----:B------:R-:W-:Y:S05]  /*2b00*/  BRA `(.L_x_4212) ;  /* 0x0000000c00387947 */ /* 0x000fea0003800000 */
.L_x_4215:
        /* <DEDUP_REMOVED lines=9> */
.L_x_4218:
[----:B------:R0:W5:Y:S01]  /*2ba0*/  LDG.E.U16 R5, desc[UR36][R2.64] ;  /* 0x0000002402057981 */ /* 0x000162000c1e1500 */
[----:B------:R-:W-:Y:S05]  /*2bb0*/  BRA `(.L_x_4212) ;  /* 0x0000000c000c7947 */ /* 0x000fea0003800000 */
.L_x_4217:
        /* <DEDUP_REMOVED lines=9> */
.L_x_4207:
        /* <DEDUP_REMOVED lines=14> */
.L_x_4221:
        /* <DEDUP_REMOVED lines=9> */
.L_x_4220:
        /* <DEDUP_REMOVED lines=25> */
[----:B------:R-:W-:Y:S01]  /*2f50*/  F2FP.F16.F32.PACK_AB R5, RZ, R5 ;  /* 0x00000005ff05723e */ /* 0x000fe200000000ff */
[----:B------:R-:W-:Y:S06]  /*2f60*/  BRA `(.L_x_4212) ;  /* 0x0000000800207947 */ /* 0x000fec0003800000 */
.L_x_4223:
        /* <DEDUP_REMOVED lines=15> */
.L_x_4222:
[----:B------:R-:W2:Y:S02]  /*3060*/  LDG.E.U16 R0, desc[UR36][R2.64] ;  /* 0x0000002402007981 */ /* 0x000ea4000c1e1500 */
[----:B--2---:R-:W-:-:S05]  /*3070*/  IMAD.U32 R0, R0, 0x10000, RZ ;  /* 0x0001000000007824 */ /* 0x004fca00078e00ff */
[----:B------:R-:W-:-:S04]  /*3080*/  F2FP.F16.F32.PACK_AB R0, RZ, R0 ;  /* 0x00000000ff00723e */ /* 0x000fc800000000ff */
[----:B------:R-:W-:Y:S01]  /*3090*/  PRMT R5, R0, 0x7610, R5 ;  /* 0x0000761000057816 */ /* 0x000fe20000000005 */
[----:B------:R-:W-:Y:S06]  /*30a0*/  BRA `(.L_x_4212) ;  /* 0x0000000400d07947 */ /* 0x000fec0003800000 */
.L_x_4219:
        /* <DEDUP_REMOVED lines=13> */
.L_x_4226:
        /* <DEDUP_REMOVED lines=21> */
.L_x_4230:
[----:B------:R-:W-:Y:S05]  /*32d0*/  BSYNC B1 ;  /* 0x0000000000017941 */ /* 0x000fea0003800000 */
.L_x_4229:
[----:B------:R-:W-:Y:S01]  /*32e0*/  LEA R3, R0, 0x3b800000, 0x17 ;  /* 0x3b80000000037811 */ /* 0x000fe200078eb8ff */
[----:B------:R-:W-:-:S05]  /*32f0*/  IMAD.SHL.U32 R0, R2, 0x100000, RZ ;  /* 0x0010000002007824 */ /* 0x000fca00078e00ff */
[----:B------:R-:W-:-:S07]  /*3300*/  LOP3.LUT R0, R3, R0, R4, 0xfe, !PT ;  /* 0x0000000003007212 */ /* 0x000fce00078efe04 */
.L_x_4228:
[----:B------:R-:W-:Y:S05]  /*3310*/  BSYNC B0 ;  /* 0x0000000000007941 */ /* 0x000fea0003800000 */
.L_x_4227:
[----:B------:R-:W-:-:S04]  /*3320*/  F2FP.F16.F32.PACK_AB R0, RZ, R0 ;  /* 0x00000000ff00723e */ /* 0x000fc800000000ff */
[----:B------:R-:W-:Y:S01]  /*3330*/  PRMT R5, R0, 0x7610, R5 ;  /* 0x0000761000057816 */ /* 0x000fe20000000005 */
[----:B------:R-:W-:Y:S06]  /*3340*/  BRA `(.L_x_4212) ;  /* 0x0000000400287947 */ /* 0x000fec0003800000 */
.L_x_4225:
        /* <DEDUP_REMOVED lines=21> */
.L_x_4234:
[----:B------:R-:W-:Y:S05]  /*34a0*/  BSYNC B1 ;  /* 0x0000000000017941 */ /* 0x000fea0003800000 */
.L_x_4233:
[----:B------:R-:W-:Y:S01]  /*34b0*/  LEA R3, R0, 0x37800000, 0x17 ;  /* 0x3780000000037811 */ /* 0x000fe200078eb8ff */
[----:B------:R-:W-:-:S05]  /*34c0*/  IMAD.SHL.U32 R0, R2, 0x200000, RZ ;  /* 0x0020000002007824 */ /* 0x000fca00078e00ff */
[----:B------:R-:W-:-:S07]  /*34d0*/  LOP3.LUT R0, R3, R0, R4, 0xfe, !PT ;  /* 0x0000000003007212 */ /* 0x000fce00078efe04 */
.L_x_4232:
[----:B------:R-:W-:Y:S05]  /*34e0*/  BSYNC B0 ;  /* 0x0000000000007941 */ /* 0x000fea0003800000 */
.L_x_4231:
[----:B------:R-:W-:-:S04]  /*34f0*/  F2FP.F16.F32.PACK_AB R0, RZ, R0 ;  /* 0x00000000ff00723e */ /* 0x000fc800000000ff */
[----:B------:R-:W-:Y:S01]  /*3500*/  PRMT R5, R0, 0x7610, R5 ;  /* 0x0000761000057816 */ /* 0x000fe20000000005 */
[----:B------:R-:W-:Y:S06]  /*3510*/  BRA `(.L_x_4212) ;  /* 0x0000000000b47947 */ /* 0x000fec0003800000 */
.L_x_4224:
        /* <DEDUP_REMOVED lines=14> */
.L_x_4238:
[----:B------:R-:W-:Y:S05]  /*3600*/  BSYNC B0 ;  /* 0x0000000000007941 */ /* 0x000fea0003800000 */
.L_x_4237:
[----:B------:R-:W-:-:S04]  /*3610*/  F2FP.F16.F32.PACK_AB R0, RZ, R0 ;  /* 0x00000000ff00723e */ /* 0x000fc800000000ff */
[----:B------:R-:W-:Y:S01]  /*3620*/  PRMT R5, R0, 0x7610, R5 ;  /* 0x0000761000057816 */ /* 0x000fe20000000005 */
[----:B------:R-:W-:Y:S06]  /*3630*/  BRA `(.L_x_4212) ;  /* 0x00000000006c7947 */ /* 0x000fec0003800000 */
.L_x_4211:
        /* <DEDUP_REMOVED lines=16> */
.L_x_4239:
[----:B------:R-:W-:Y:S01]  /*3740*/  PRMT R5, RZ, 0x7610, R5 ;  /* 0x00007610ff057816 */ /* 0x000fe20000000005 */
[----:B------:R-:W-:Y:S06]  /*3750*/  BRA `(.L_x_4212) ;  /* 0x0000000000247947 */ /* 0x000fec0003800000 */
.L_x_4236:
[----:B------:R-:W2:Y:S02]  /*3760*/  LDG.E.64 R2, desc[UR36][R2.64] ;  /* 0x0000002402027981 */ /* 0x000ea4000c1e1b00 */
[----:B--2---:R-:W0:Y:S02]  /*3770*/  I2F.U64 R0, R2 ;  /* 0x0000000200007312 */ /* 0x004e240000301000 */
[----:B0-----:R-:W-:-:S04]  /*3780*/  F2FP.F16.F32.PACK_AB R0, RZ, R0 ;  /* 0x00000000ff00723e */ /* 0x001fc800000000ff */
[----:B------:R-:W-:Y:S01]  /*3790*/  PRMT R5, R0, 0x7610, R5 ;  /* 0x0000761000057816 */ /* 0x000fe20000000005 */
[----:B------:R-:W-:Y:S06]  /*37a0*/  BRA `(.L_x_4212) ;  /* 0x0000000000107947 */ /* 0x000fec0003800000 */
.L_x_4235:
[----:B------:R-:W2:Y:S02]  /*37b0*/  LDG.E R2, desc[UR36][R2.64] ;  /* 0x0000002402027981 */ /* 0x000ea4000c1e1900 */
[----:B--2---:R-:W-:-:S04]  /*37c0*/  I2FP.F32.U32 R0, R2 ;  /* 0x0000000200007245 */ /* 0x004fc80000201000 */
[----:B------:R-:W-:-:S04]  /*37d0*/  F2FP.F16.F32.PACK_AB R0, RZ, R0 ;  /* 0x00000000ff00723e */ /* 0x000fc800000000ff */
[----:B------:R-:W-:-:S07]  /*37e0*/  PRMT R5, R0, 0x7610, R5 ;  /* 0x0000761000057816 */ /* 0x000fce0000000005 */
.L_x_4212:
[----:B01----:R-:W0:Y:S01]  /*37f0*/  LDC.U8 R2, c[0x0][0x491] ;  /* 0x00012440ff027b82 */ /* 0x003e220000000000 */
[----:B-----5:R-:W-:-:S05]  /*3800*/  HADD2.F32 R19, -RZ, R19.H0_H0 ;  /* 0x20000013ff137230 */ /* 0x020fca0000004100 */
[----:B------:R-:W-:-:S13]  /*3810*/  FSETP.NEU.FTZ.AND P0, PT, R19, RZ, PT ;  /* 0x000000ff1300720b */ /* 0x000fda0003f1d000 */
[----:B------:R-:W-:-:S04]  /*3820*/  @P0 FSET.BF.GT.FTZ.AND R19, R19, RZ, PT ;  /* 0x000000ff1313020a */ /* 0x000fc80003814000 */
[----:B------:R-:W-:Y:S02]  /*3830*/  @P0 F2FP.F16.F32.PACK_AB R19, RZ, R19 ;  /* 0x00000013ff13023e */ /* 0x000fe400000000ff */
        /* <DEDUP_REMOVED lines=12> */
[----:B------:R-:W-:-:S06]  /*3900*/  HADD2.F32 R5, -RZ, R5.H0_H0 ;  /* 0x20000005ff057230 */ /* 0x000fcc0000004100 */
[----:B------:R-:W0:Y:S02]  /*3910*/  F2I.FTZ.TRUNC.NTZ R5, R5 ;  /* 0x0000000500057305 */ /* 0x000e24000021f100 */
[----:B0-----:R0:W-:Y:S01]  /*3920*/  STG.E.U8 desc[UR36][R16.64], R5 ;  /* 0x0000000510007986 */ /* 0x0011e2000c101124 */
[----:B------:R-:W-:Y:S05]  /*3930*/  BRA `(.L_x_4245) ;  /* 0x0000000c00947947 */ /* 0x000fea0003800000 */
.L_x_4243:
[----:B------:R-:W-:-:S06]  /*3940*/  HADD2.F32 R3, -RZ, R5.H0_H0 ;  /* 0x20000005ff037230 */ /* 0x000fcc0000004100 */
[----:B------:R-:W0:Y:S02]  /*3950*/  F2I.S64.TRUNC R2, R3 ;  /* 0x0000000300027311 */ /* 0x000e24000020d900 */
[----:B0-----:R1:W-:Y:S01]  /*3960*/  STG.E.U8 desc[UR36][R16.64], R2 ;  /* 0x0000000210007986 */ /* 0x0013e2000c101124 */
[----:B------:R-:W-:Y:S05]  /*3970*/  BRA `(.L_x_4245) ;  /* 0x0000000c00847947 */ /* 0x000fea0003800000 */
.L_x_4242:
[----:B------:R-:W-:-:S13]  /*3980*/  ISETP.NE.AND P0, PT, R0, 0x2, PT ;  /* 0x000000020000780c */ /* 0x000fda0003f05270 */
[----:B------:R-:W-:Y:S05]  /*3990*/  @!P0 BRA `(.L_x_4246) ;  /* 0x0000000000308947 */ /* 0x000fea0003800000 */
[----:B------:R-:W-:-:S13]  /*39a0*/  ISETP.NE.AND P0, PT, R0, 0x3, PT ;  /* 0x000000030000780c */ /* 0x000fda0003f05270 */
[----:B------:R-:W-:Y:S05]  /*39b0*/  @!P0 BRA `(.L_x_4247) ;  /* 0x0000000000188947 */ /* 0x000fea0003800000 */
[----:B------:R-:W-:-:S13]  /*39c0*/  ISETP.NE.AND P0, PT, R0, 0x4, PT ;  /* 0x000000040000780c */ /* 0x000fda0003f05270 */
[----:B------:R-:W-:Y:S05]  /*39d0*/  @P0 BRA `(.L_x_4244) ;  /* 0x0000000c000c0947 */ /* 0x000fea0003800000 */
[----:B------:R-:W-:-:S06]  /*39e0*/  HADD2.F32 R2, -RZ, R5.H0_H0 ;  /* 0x20000005ff027230 */ /* 0x000fcc0000004100 */
[----:B------:R-:W0:Y:S02]  /*39f0*/  F2I.S64.TRUNC R2, R2 ;  /* 0x0000000200027311 */ /* 0x000e24000020d900 */
[----:B0-----:R4:W-:Y:S01]  /*3a00*/  STG.E.64 desc[UR36][R16.64], R2 ;  /* 0x0000000210007986 */ /* 0x0019e2000c101b24 */
[----:B------:R-:W-:Y:S05]  /*3a10*/  BRA `(.L_x_4245) ;  /* 0x0000000c005c7947 */ /* 0x000fea0003800000 */
.L_x_4247:
[----:B------:R-:W-:-:S06]  /*3a20*/  HADD2.F32 R5, -RZ, R5.H0_H0 ;  /* 0x20000005ff057230 */ /* 0x000fcc0000004100 */
[----:B------:R-:W0:Y:S02]  /*3a30*/  F2I.FTZ.TRUNC.NTZ R5, R5 ;  /* 0x0000000500057305 */ /* 0x000e24000021f100 */
[----:B0-----:R3:W-:Y:S01]  /*3a40*/  STG.E desc[UR36][R16.64], R5 ;  /* 0x0000000510007986 */ /* 0x0017e2000c101924 */
[----:B------:R-:W-:Y:S05]  /*3a50*/  BRA `(.L_x_4245) ;  /* 0x0000000c004c7947 */ /* 0x000fea0003800000 */
.L_x_4246:
[----:B------:R-:W-:-:S06]  /*3a60*/  HADD2.F32 R5, -RZ, R5.H0_H0 ;  /* 0x20000005ff057230 */ /* 0x000fcc0000004100 */
[----:B------:R-:W0:Y:S02]  /*3a70*/  F2I.FTZ.TRUNC.NTZ R5, R5 ;  /* 0x0000000500057305 */ /* 0x000e24000021f100 */
[----:B0-----:R2:W-:Y:S01]  /*3a80*/  STG.E.U16 desc[UR36][R16.64], R5 ;  /* 0x0000000510007986 */ /* 0x0015e2000c101524 */
[----:B------:R-:W-:Y:S05]  /*3a90*/  BRA `(.L_x_4245) ;  /* 0x0000000c003c7947 */ /* 0x000fea0003800000 */
.L_x_4241:
[----:B------:R-:W-:-:S13]  /*3aa0*/  ISETP.GT.AND P0, PT, R0, 0x6, PT ;  /* 0x000000060000780c */ /* 0x000fda0003f04270 */
[----:B------:R-:W-:Y:S05]  /*3ab0*/  @P0 BRA `(.L_x_4248) ;  /* 0x0000000000240947 */ /* 0x000fea0003800000 */
[----:B------:R-:W-:-:S13]  /*3ac0*/  ISETP.NE.AND P0, PT, R0, 0x5, PT ;  /* 0x000000050000780c */ /* 0x000fda0003f05270 */
[----:B------:R-:W-:Y:S05]  /*3ad0*/  @!P0 BRA `(.L_x_4249) ;  /* 0x0000000000148947 */ /* 0x000fea0003800000 */
[----:B------:R-:W-:-:S13]  /*3ae0*/  ISETP.NE.AND P0, PT, R0, 0x6, PT ;  /* 0x000000060000780c */ /* 0x000fda0003f05270 */
[----:B------:R-:W-:Y:S05]  /*3af0*/  @P0 BRA `(.L_x_4244) ;  /* 0x0000000800c40947 */ /* 0x000fea0003800000 */
[----:B------:R-:W-:-:S05]  /*3b00*/  HADD2.F32 R5, -RZ, R5.H0_H0 ;  /* 0x20000005ff057230 */ /* 0x000fca0000004100 */
[----:B------:R0:W-:Y:S01]  /*3b10*/  STG.E desc[UR36][R16.64], R5 ;  /* 0x0000000510007986 */ /* 0x0001e2000c101924 */
[----:B------:R-:W-:Y:S05]  /*3b20*/  BRA `(.L_x_4245) ;  /* 0x0000000c00187947 */ /* 0x000fea0003800000 */
.L_x_4249:
[----:B------:R0:W-:Y:S01]  /*3b30*/  STG.E.U16 desc[UR36][R16.64], R5 ;  /* 0x0000000510007986 */ /* 0x0001e2000c101524 */
[----:B------:R-:W-:Y:S05]  /*3b40*/  BRA `(.L_x_4245) ;  /* 0x0000000c00107947 */ /* 0x000fea0003800000 */
.L_x_4248:
[----:B------:R-:W-:-:S13]  /*3b50*/  ISETP.NE.AND P0, PT, R0, 0x7, PT ;  /* 0x000000070000780c */ /* 0x000fda0003f05270 */
[----:B------:R-:W-:Y:S05]  /*3b60*/  @!P0 BRA `(.L_x_4250) ;  /* 0x0000000000348947 */ /* 0x000fea0003800000 */
[----:B------:R-:W-:-:S13]  /*3b70*/  ISETP.NE.AND P0, PT, R0, 0x8, PT ;  /* 0x000000080000780c */ /* 0x000fda0003f05270 */
[----:B------:R-:W-:Y:S05]  /*3b80*/  @!P0 BRA `(.L_x_4251) ;  /* 0x0000000000188947 */ /* 0x000fea0003800000 */
[----:B------:R-:W-:-:S13]  /*3b90*/  ISETP.NE.AND P0, PT, R0, 0x9, PT ;  /* 0x000000090000780c */ /* 0x000fda0003f05270 */
[----:B------:R-:W-:Y:S05]  /*3ba0*/  @P0 BRA `(.L_x_4244) ;  /* 0x0000000800980947 */ /* 0x000fea0003800000 */
[----:B------:R-:W-:Y:S02]  /*3bb0*/  HADD2.F32 R2, -RZ, R5.H0_H0 ;  /* 0x20000005ff027230 */ /* 0x000fe40000004100 */
[----:B------:R-:W-:-:S05]  /*3bc0*/  IMAD.MOV.U32 R3, RZ, RZ, RZ ;  /* 0x000000ffff037224 */ /* 0x000fca00078e00ff */
[----:B------:R0:W-:Y:S01]  /*3bd0*/  STG.E.64 desc[UR36][R16.64], R2 ;  /* 0x0000000210007986 */ /* 0x0001e2000c101b24 */
[----:B------:R-:W-:Y:S05]  /*3be0*/  BRA `(.L_x_4245) ;  /* 0x0000000800e87947 */ /* 0x000fea0003800000 */
.L_x_4251:
[----:B------:R-:W-:-:S05]  /*3bf0*/  HADD2.F32 R0, -RZ, R5.H0_H0 ;  /* 0x20000005ff007230 */ /* 0x000fca0000004100 */
[----:B------:R-:W-:-:S04]  /*3c00*/  F2FP.F16.F32.PACK_AB R0, RZ, R0 ;  /* 0x00000000ff00723e */ /* 0x000fc800000000ff */
[----:B------:R-:W-:-:S05]  /*3c10*/  PRMT R0, R0, 0x5410, RZ ;  /* 0x0000541000007816 */ /* 0x000fca00000000ff */
[----:B------:R0:W-:Y:S01]  /*3c20*/  STG.E desc[UR36][R16.64], R0 ;  /* 0x0000000010007986 */ /* 0x0001e2000c101924 */
[----:B------:R-:W-:Y:S05]  /*3c30*/  BRA `(.L_x_4245) ;  /* 0x0000000800d47947 */ /* 0x000fea0003800000 */
.L_x_4250:
[----:B------:R-:W-:-:S05]  /*3c40*/  HADD2.F32 R2, -RZ, R5.H0_H0 ;  /* 0x20000005ff027230 */ /* 0x000fca0000004100 */
[----:B------:R-:W-:-:S06]  /*3c50*/  FMUL.FTZ R2, R2, 1 ;  /* 0x3f80000002027820 */ /* 0x000fcc0000410000 */
[----:B------:R-:W0:Y:S02]  /*3c60*/  F2F.F64.F32 R2, R2 ;  /* 0x0000000200027310 */ /* 0x000e240000201800 */
[----:B0-----:R0:W-:Y:S01]  /*3c70*/  STG.E.64 desc[UR36][R16.64], R2 ;  /* 0x0000000210007986 */ /* 0x0011e2000c101b24 */
[----:B------:R-:W-:Y:S05]  /*3c80*/  BRA `(.L_x_4245) ;  /* 0x0000000800c07947 */ /* 0x000fea0003800000 */
.L_x_4240:
        /* <DEDUP_REMOVED lines=8> */
[----:B------:R-:W-:-:S05]  /*3d10*/  HADD2.F32 R5, -RZ, R5.H0_H0 ;  /* 0x20000005ff057230 */ /* 0x000fca0000004100 */
[----:B------:R-:W-:-:S04]  /*3d20*/  FSETP.NEU.FTZ.AND P0, PT, R5, RZ, PT ;  /* 0x000000ff0500720b */ /* 0x000fc80003f1d000 */
[----:B------:R-:W-:-:S05]  /*3d30*/  SEL R3, RZ, 0x1, !P0 ;  /* 0x00000001ff037807 */ /* 0x000fca0004000000 */
[----:B------:R0:W-:Y:S01]  /*3d40*/  STG.E.U8 desc[UR36][R16.64], R3 ;  /* 0x0000000310007986 */ /* 0x0001e2000c101124 */
[----:B------:R-:W-:Y:S05]  /*3d50*/  BRA `(.L_x_4245) ;  /* 0x00000008008c7947 */ /* 0x000fea0003800000 */
.L_x_4254:
[----:B------:R-:W-:Y:S01]  /*3d60*/  HADD2.F32 R5, -RZ, R5.H0_H0 ;  /* 0x20000005ff057230 */ /* 0x000fe20000004100 */
[----:B------:R-:W-:-:S04]  /*3d70*/  CS2R R6, SRZ ;  /* 0x0000000000067805 */ /* 0x000fc8000001ff00 */
[----:B------:R-:W-:-:S06]  /*3d80*/  FMUL.FTZ R5, R5, 1 ;  /* 0x3f80000005057820 */ /* 0x000fcc0000410000 */
[----:B------:R-:W0:Y:S02]  /*3d90*/  F2F.F64.F32 R4, R5 ;  /* 0x0000000500047310 */ /* 0x000e240000201800 */
[----:B0-----:R0:W-:Y:S01]  /*3da0*/  STG.E.128 desc[UR36][R16.64], R4 ;  /* 0x0000000410007986 */ /* 0x0011e2000c101d24 */
[----:B------:R-:W-:Y:S05]  /*3db0*/  BRA `(.L_x_4245) ;  /* 0x0000000800747947 */ /* 0x000fea0003800000 */
.L_x_4253:
[----:B------:R-:W-:-:S13]  /*3dc0*/  ISETP.NE.AND P0, PT, R0, 0xf, PT ;  /* 0x0000000f0000780c */ /* 0x000fda0003f05270 */
[----:B------:R-:W-:Y:S05]  /*3dd0*/  @!P0 BRA `(.L_x_4255) ;  /* 0x0000000000b48947 */ /* 0x000fea0003800000 */
[----:B------:R-:W-:-:S13]  /*3de0*/  ISETP.NE.AND P0, PT, R0, 0x17, PT ;  /* 0x000000170000780c */ /* 0x000fda0003f05270 */
[----:B------:R-:W-:Y:S05]  /*3df0*/  @!P0 BRA `(.L_x_4256) ;  /* 0x0000000000548947 */ /* 0x000fea0003800000 */
[----:B------:R-:W-:-:S13]  /*3e00*/  ISETP.NE.AND P0, PT, R0, 0x18, PT ;  /* 0x000000180000780c */ /* 0x000fda0003f05270 */
[----:B------:R-:W-:Y:S05]  /*3e10*/  @P0 BRA `(.L_x_4244) ;  /* 0x0000000400fc0947 */ /* 0x000fea0003800000 */
[----:B------:R-:W-:Y:S01]  /*3e20*/  HADD2.F32 R5, -RZ, R5.H0_H0 ;  /* 0x20000005ff057230 */ /* 0x000fe20000004100 */
        /* <DEDUP_REMOVED lines=14> */
.L_x_4258:
[----:B------:R-:W-:Y:S05]  /*3f10*/  BSYNC B0 ;  /* 0x0000000000007941 */ /* 0x000fea0003800000 */
.L_x_4257:
[----:B------:R-:W-:-:S05]  /*3f20*/  LOP3.LUT R3, R0, R3, RZ, 0xfc, !PT ;  /* 0x0000000300037212 */ /* 0x000fca00078efcff */
[----:B------:R0:W-:Y:S01]  /*3f30*/  STG.E.U8 desc[UR36][R16.64], R3 ;  /* 0x0000000310007986 */ /* 0x0001e2000c101124 */
[----:B------:R-:W-:Y:S05]  /*3f40*/  BRA `(.L_x_4245) ;  /* 0x0000000800107947 */ /* 0x000fea0003800000 */
.L_x_4256:
[----:B------:R-:W-:Y:S01]  /*3f50*/  HADD2.F32 R5, -RZ, R5.H0_H0 ;  /* 0x20000005ff057230 */ /* 0x000fe20000004100 */
        /* <DEDUP_REMOVED lines=12> */
.L_x_4260:
[----:B------:R-:W-:Y:S01]  /*4020*/  IMAD.MOV.U32 R0, RZ, RZ, 0x7f ;  /* 0x0000007fff007424 */ /* 0x000fe200078e00ff */
[----:B------:R-:W-:-:S04]  /*4030*/  ISETP.GT.U32.AND P0, PT, R2, 0x7f800000, PT ;  /* 0x7f8000000200780c */ /* 0x000fc80003f04070 */
[----:B------:R-:W-:-:S09]  /*4040*/  SEL R0, R0, 0x7c, P0 ;  /* 0x0000007c00007807 */ /* 0x000fd20000000000 */
.L_x_4261:
[----:B------:R-:W-:Y:S05]  /*4050*/  BSYNC B0 ;  /* 0x0000000000007941 */ /* 0x000fea0003800000 */
.L_x_4259:
[----:B------:R-:W-:-:S04]  /*4060*/  LOP3.LUT R2, R5, 0x80000000, RZ, 0xc0, !PT ;  /* 0x8000000005027812 */ /* 0x000fc800078ec0ff */
[----:B------:R-:W-:-:S04]  /*4070*/  SHF.R.U32.HI R3, RZ, 0x18, R2 ;  /* 0x00000018ff037819 */ /* 0x000fc80000011602 */
[----:B------:R-:W-:-:S05]  /*4080*/  LOP3.LUT R3, R0, R3, RZ, 0xfc, !PT ;  /* 0x0000000300037212 */ /* 0x000fca00078efcff */
[----:B------:R0:W-:Y:S01]  /*4090*/  STG.E.U8 desc[UR36][R16.64], R3 ;  /* 0x0000000310007986 */ /* 0x0001e2000c101124 */
[----:B------:R-:W-:Y:S05]  /*40a0*/  BRA `(.L_x_4245) ;  /* 0x0000000400b87947 */ /* 0x000fea0003800000 */
.L_x_4255:
[----:B------:R-:W-:-:S05]  /*40b0*/  HADD2.F32 R0, -RZ, R5.H0_H0 ;  /* 0x20000005ff007230 */ /* 0x000fca0000004100 */
[----:B------:R-:W-:-:S05]  /*40c0*/  F2FP.BF16.F32.PACK_AB R0, RZ, R0 ;  /* 0x00000000ff00723e */ /* 0x000fca00000010ff */
[----:B------:R0:W-:Y:S01]  /*40d0*/  STG.E.U16 desc[UR36][R16.64], R0 ;  /* 0x0000000010007986 */ /* 0x0001e2000c101524 */
[----:B------:R-:W-:Y:S05]  /*40e0*/  BRA `(.L_x_4245) ;  /* 0x0000000400a87947 */ /* 0x000fea0003800000 */
.L_x_4252:
        /* <DEDUP_REMOVED lines=8> */
[----:B------:R-:W-:-:S06]  /*4170*/  HADD2.F32 R3, -RZ, R5.H0_H0 ;  /* 0x20000005ff037230 */ /* 0x000fcc0000004100 */
[----:B------:R-:W0:Y:S02]  /*4180*/  F2I.FTZ.U32.TRUNC.NTZ R3, R3 ;  /* 0x0000000300037305 */ /* 0x000e24000021f000 */
[----:B0-----:R0:W-:Y:S01]  /*4190*/  STG.E.U16 desc[UR36][R16.64], R3 ;  /* 0x0000000310007986 */ /* 0x0011e2000c101524 */
[----:B------:R-:W-:Y:S05]  /*41a0*/  BRA `(.L_x_4245) ;  /* 0x0000000400787947 */ /* 0x000fea0003800000 */
.L_x_4264:
[----:B------:R-:W-:Y:S01]  /*41b0*/  HADD2.F32 R5, -RZ, R5.H0_H0 ;  /* 0x20000005ff057230 */ /* 0x000fe20000004100 */
        /* <DEDUP_REMOVED lines=16> */
.L_x_4267:
[----:B------:R-:W-:-:S04]  /*42c0*/  LOP3.LUT R2, R5, 0x80000000, RZ, 0xc0, !PT ;  /* 0x8000000005027812 */ /* 0x000fc800078ec0ff */
[----:B------:R-:W-:-:S04]  /*42d0*/  SHF.R.U32.HI R3, RZ, 0x18, R2 ;  /* 0x00000018ff037819 */ /* 0x000fc80000011602 */
[----:B------:R-:W-:-:S04]  /*42e0*/  LOP3.LUT R0, R0, R3, RZ, 0xfc, !PT ;  /* 0x0000000300007212 */ /* 0x000fc800078efcff */
[----:B------:R-:W-:-:S07]  /*42f0*/  PRMT R8, R0, 0x7610, R8 ;  /* 0x0000761000087816 */ /* 0x000fce0000000008 */
.L_x_4266:
[----:B------:R-:W-:Y:S05]  /*4300*/  BSYNC B0 ;  /* 0x0000000000007941 */ /* 0x000fea0003800000 */
.L_x_4265:
[----:B------:R0:W-:Y:S01]  /*4310*/  STG.E.U8 desc[UR36][R16.64], R8 ;  /* 0x0000000810007986 */ /* 0x0001e2000c101124 */
[----:B------:R-:W-:Y:S05]  /*4320*/  BRA `(.L_x_4245) ;  /* 0x0000000400187947 */ /* 0x000fea0003800000 */
.L_x_4263:
        /* <DEDUP_REMOVED lines=17> */
.L_x_4270:
[----:B------:R-:W-:-:S04]  /*4440*/  LOP3.LUT R2, R5, 0x80000000, RZ, 0xc0, !PT ;  /* 0x8000000005027812 */ /* 0x000fc800078ec0ff */
[----:B------:R-:W-:-:S04]  /*4450*/  SHF.R.U32.HI R3, RZ, 0x18, R2 ;  /* 0x00000018ff037819 */ /* 0x000fc80000011602 */
[----:B------:R-:W-:-:S04]  /*4460*/  LOP3.LUT R0, R0, R3, RZ, 0xfc, !PT ;  /* 0x0000000300007212 */ /* 0x000fc800078efcff */
[----:B------:R-:W-:-:S07]  /*4470*/  PRMT R8, R0, 0x7610, R8 ;  /* 0x0000761000087816 */ /* 0x000fce0000000008 */
.L_x_4269:
[----:B------:R-:W-:Y:S05]  /*4480*/  BSYNC B0 ;  /* 0x0000000000007941 */ /* 0x000fea0003800000 */
.L_x_4268:
[----:B------:R0:W-:Y:S01]  /*4490*/  STG.E.U8 desc[UR36][R16.64], R8 ;  /* 0x0000000810007986 */ /* 0x0001e2000c101124 */
[----:B------:R-:W-:Y:S05]  /*44a0*/  BRA `(.L_x_4245) ;  /* 0x0000000000b87947 */ /* 0x000fea0003800000 */
.L_x_4262:
[----:B------:R-:W-:-:S13]  /*44b0*/  ISETP.NE.AND P0, PT, R0, 0x1c, PT ;  /* 0x0000001c0000780c */ /* 0x000fda0003f05270 */
[----:B------:R-:W-:Y:S05]  /*44c0*/  @!P0 BRA `(.L_x_4271) ;  /* 0x0000000000a48947 */ /* 0x000fea0003800000 */
[----:B------:R-:W-:-:S13]  /*44d0*/  ISETP.NE.AND P0, PT, R0, 0x1d, PT ;  /* 0x0000001d0000780c */ /* 0x000fda0003f05270 */
[----:B------:R-:W-:Y:S05]  /*44e0*/  @!P0 BRA `(.L_x_4272) ;  /* 0x00000000008c8947 */ /* 0x000fea0003800000 */
[----:B------:R-:W-:-:S13]  /*44f0*/  ISETP.NE.AND P0, PT, R0, 0x2c, PT ;  /* 0x0000002c0000780c */ /* 0x000fda0003f05270 */
[----:B------:R-:W-:Y:S05]  /*4500*/  @P0 BRA `(.L_x_4244) ;  /* 0x0000000000400947 */ /* 0x000fea0003800000 */
[----:B------:R-:W-:Y:S02]  /*4510*/  HADD2.F32 R5, -RZ, R5.H0_H0 ;  /* 0x20000005ff057230 */ /* 0x000fe40000004100 */
        /* <DEDUP_REMOVED lines=15> */
.L_x_4244:
        /* <DEDUP_REMOVED lines=16> */
.L_x_4273:
[----:B------:R-:W-:Y:S05]  /*4710*/  BRA `(.L_x_4245) ;  /* 0x00000000001c7947 */ /* 0x000fea0003800000 */
.L_x_4272:
[----:B------:R-:W-:-:S06]  /*4720*/  HADD2.F32 R2, -RZ, R5.H0_H0 ;  /* 0x20000005ff027230 */ /* 0x000fcc0000004100 */
[----:B------:R-:W0:Y:S02]  /*4730*/  F2I.U64.TRUNC R2, R2 ;  /* 0x0000000200027311 */ /* 0x000e24000020d800 */
[----:B0-----:R0:W-:Y:S01]  /*4740*/  STG.E.64 desc[UR36][R16.64], R2 ;  /* 0x0000000210007986 */ /* 0x0011e2000c101b24 */
[----:B------:R-:W-:Y:S05]  /*4750*/  BRA `(.L_x_4245) ;  /* 0x00000000000c7947 */ /* 0x000fea0003800000 */
.L_x_4271:
[----:B------:R-:W-:-:S06]  /*4760*/  HADD2.F32 R5, -RZ, R5.H0_H0 ;  /* 0x20000005ff057230 */ /* 0x000fcc0000004100 */
[----:B------:R-:W0:Y:S02]  /*4770*/  F2I.FTZ.U32.TRUNC.NTZ R5, R5 ;  /* 0x0000000500057305 */ /* 0x000e24000021f000 */
[----:B0-----:R0:W-:Y:S02]  /*4780*/  STG.E desc[UR36][R16.64], R5 ;  /* 0x0000000510007986 */ /* 0x0011e4000c101924 */
.L_x_4245:
[----:B------:R-:W-:-:S04]  /*4790*/  IMAD R18, R18, 0x200, R23 ;  /* 0x0000020012127824 */ /* 0x000fc800078e0217 */
[----:B------:R-:W-:-:S07]  /*47a0*/  VIADD R19, R18, 0x80 ;  /* 0x0000008012137836 */ /* 0x000fce0000000000 */
.L_x_4172:
[----:B------:R-:W-:Y:S05]  /*47b0*/  BSYNC B6 ;  /* 0x0000000000067941 */ /* 0x000fea0003800000 */
.L_x_4171:
        /* <DEDUP_REMOVED lines=358> */
.L_x_4276:
        /* <DEDUP_REMOVED lines=23> */
.L_x_4280:
[----:B------:R-:W2:Y:S02]  /*5f90*/  LDG.E.U8 R2, desc[UR36][R2.64] ;  /* 0x0000002402027981 */ /* 0x000ea4000c1e1100 */
[----:B--2---:R-:W-:-:S04]  /*5fa0*/  I2FP.F32.U32 R0, R2 ;  /* 0x0000000200007245 */ /* 0x004fc80000201000 */
[----:B------:R-:W-:-:S04]  /*5fb0*/  F2FP.F16.F32.PACK_AB R0, RZ, R0 ;  /* 0x00000000ff00723e */ /* 0x000fc800000000ff */
[----:B------:R-:W-:Y:S01]  /*5fc0*/  PRMT R22, R0, 0x7610, R22 ;  /* 0x0000761000167816 */ /* 0x000fe20000000016 */
[----:B------:R-:W-:Y:S06]  /*5fd0*/  BRA `(.L_x_4282) ;  /* 0x0000000c00bc7947 */ /* 0x000fec0003800000 */
.L_x_4279:
        /* <DEDUP_REMOVED lines=11> */
.L_x_4284:
[----:B------:R-:W2:Y:S02]  /*6090*/  LDG.E R2, desc[UR36][R2.64] ;  /* 0x0000002402027981 */ /* 0x000ea4000c1e1900 */
[----:B--2---:R-:W-:-:S04]  /*60a0*/  I2FP.F32.S32 R0, R2 ;  /* 0x0000000200007245 */ /* 0x004fc80000201400 */
[----:B------:R-:W-:-:S04]  /*60b0*/  F2FP.F16.F32.PACK_AB R0, RZ, R0 ;  /* 0x00000000ff00723e */ /* 0x000fc800000000ff */
[----:B------:R-:W-:Y:S01]  /*60c0*/  PRMT R22, R0, 0x7610, R22 ;  /* 0x0000761000167816 */ /* 0x000fe20000000016 */
[----:B------:R-:W-:Y:S06]  /*60d0*/  BRA `(.L_x_4282) ;  /* 0x0000000c007c7947 */ /* 0x000fec0003800000 */
.L_x_4283:
[----:B------:R-:W2:Y:S02]  /*60e0*/  LDG.E.U16 R2, desc[UR36][R2.64] ;  /* 0x0000002402027981 */ /* 0x000ea4000c1e1500 */
[----:B--2---:R-:W0:Y:S02]  /*60f0*/  I2F.S16 R0, R2 ;  /* 0x0000000200007306 */ /* 0x004e240000101400 */
[----:B0-----:R-:W-:-:S04]  /*6100*/  F2FP.F16.F32.PACK_AB R0, RZ, R0 ;  /* 0x00000000ff00723e */ /* 0x001fc800000000ff */
[----:B------:R-:W-:Y:S01]  /*6110*/  PRMT R22, R0, 0x7610, R22 ;  /* 0x0000761000167816 */ /* 0x000fe20000000016 */
[----:B------:R-:W-:Y:S06]  /*6120*/  BRA `(.L_x_4282) ;  /* 0x0000000c00687947 */ /* 0x000fec0003800000 */
.L_x_4278:
        /* <DEDUP_REMOVED lines=9> */
.L_x_4286:
[----:B------:R1:W5:Y:S01]  /*61c0*/  LDG.E.U16 R22, desc[UR36][R2.64] ;  /* 0x0000002402167981 */ /* 0x000362000c1e1500 */
[----:B------:R-:W-:Y:S05]  /*61d0*/  BRA `(.L_x_4282) ;  /* 0x0000000c003c7947 */ /* 0x000fea0003800000 */
.L_x_4285:
        /* <DEDUP_REMOVED lines=9> */
.L_x_4288:
[----:B------:R0:W5:Y:S01]  /*6270*/  LDG.E.U16 R22, desc[UR36][R2.64] ;  /* 0x0000002402167981 */ /* 0x000162000c1e1500 */
[----:B------:R-:W-:Y:S05]  /*6280*/  BRA `(.L_x_4282) ;  /* 0x0000000c00107947 */ /* 0x000fea0003800000 */
.L_x_4287:
        /* <DEDUP_REMOVED lines=9> */
.L_x_4277:
        /* <DEDUP_REMOVED lines=14> */
.L_x_4291:
        /* <DEDUP_REMOVED lines=9> */
.L_x_4290:
        /* <DEDUP_REMOVED lines=28> */
.L_x_4293:
        /* <DEDUP_REMOVED lines=15> */
.L_x_4292:
[----:B------:R-:W2:Y:S02]  /*6740*/  LDG.E.U16 R0, desc[UR36][R2.64] ;  /* 0x0000002402007981 */ /* 0x000ea4000c1e1500 */
[----:B--2---:R-:W-:-:S05]  /*6750*/  IMAD.U32 R0, R0, 0x10000, RZ ;  /* 0x0001000000007824 */ /* 0x004fca00078e00ff */
[----:B------:R-:W-:-:S04]  /*6760*/  F2FP.F16.F32.PACK_AB R0, RZ, R0 ;  /* 0x00000000ff00723e */ /* 0x000fc800000000ff */
[----:B------:R-:W-:Y:S01]  /*6770*/  PRMT R22, R0, 0x7610, R22 ;  /* 0x0000761000167816 */ /* 0x000fe20000000016 */
[----:B------:R-:W-:Y:S06]  /*6780*/  BRA `(.L_x_4282) ;  /* 0x0000000400d07947 */ /* 0x000fec0003800000 */
.L_x_4289:
        /* <DEDUP_REMOVED lines=13> */
.L_x_4296:
        /* <DEDUP_REMOVED lines=21> */
.L_x_4300:
[----:B------:R-:W-:Y:S05]  /*69b0*/  BSYNC B1 ;  /* 0x0000000000017941 */ /* 0x000fea0003800000 */
.L_x_4299:
[----:B------:R-:W-:Y:S01]  /*69c0*/  LEA R3, R0, 0x3b800000, 0x17 ;  /* 0x3b80000000037811 */ /* 0x000fe200078eb8ff */
[----:B------:R-:W-:-:S05]  /*69d0*/  IMAD.SHL.U32 R0, R2, 0x100000, RZ ;  /* 0x0010000002007824 */ /* 0x000fca00078e00ff */
[----:B------:R-:W-:-:S07]  /*69e0*/  LOP3.LUT R0, R3, R0, R4, 0xfe, !PT ;  /* 0x0000000003007212 */ /* 0x000fce00078efe04 */
.L_x_4298:
[----:B------:R-:W-:Y:S05]  /*69f0*/  BSYNC B0 ;  /* 0x0000000000007941 */ /* 0x000fea0003800000 */
.L_x_4297:
[----:B------:R-:W-:-:S04]  /*6a00*/  F2FP.F16.F32.PACK_AB R0, RZ, R0 ;  /* 0x00000000ff00723e */ /* 0x000fc800000000ff */
[----:B------:R-:W-:Y:S01]  /*6a10*/  PRMT R22, R0, 0x7610, R22 ;  /* 0x0000761000167816 */ /* 0x000fe20000000016 */
[----:B------:R-:W-:Y:S06]  /*6a20*/  BRA `(.L_x_4282) ;  /* 0x0000000400287947 */ /* 0x000fec0003800000 */
.L_x_4295:
        /* <DEDUP_REMOVED lines=21> */
.L_x_4304:
[----:B------:R-:W-:Y:S05]  /*6b80*/  BSYNC B1 ;  /* 0x0000000000017941 */ /* 0x000fea0003800000 */
.L_x_4303:
[----:B------:R-:W-:Y:S01]  /*6b90*/  LEA R3, R0, 0x37800000, 0x17 ;  /* 0x3780000000037811 */ /* 0x000fe200078eb8ff */
[----:B------:R-:W-:-:S05]  /*6ba0*/  IMAD.SHL.U32 R0, R2, 0x200000, RZ ;  /* 0x0020000002007824 */ /* 0x000fca00078e00ff */
[----:B------:R-:W-:-:S07]  /*6bb0*/  LOP3.LUT R0, R3, R0, R4, 0xfe, !PT ;  /* 0x0000000003007212 */ /* 0x000fce00078efe04 */
.L_x_4302:
[----:B------:R-:W-:Y:S05]  /*6bc0*/  BSYNC B0 ;  /* 0x0000000000007941 */ /* 0x000fea0003800000 */
.L_x_4301:
[----:B------:R-:W-:-:S04]  /*6bd0*/  F2FP.F16.F32.PACK_AB R0, RZ, R0 ;  /* 0x00000000ff00723e */ /* 0x000fc800000000ff */
[----:B------:R-:W-:Y:S01]  /*6be0*/  PRMT R22, R0, 0x7610, R22 ;  /* 0x0000761000167816 */ /* 0x000fe20000000016 */
[----:B------:R-:W-:Y:S06]  /*6bf0*/  BRA `(.L_x_4282) ;  /* 0x0000000000b47947 */ /* 0x000fec0003800000 */
.L_x_4294:
        /* <DEDUP_REMOVED lines=14> */
.L_x_4308:
[----:B------:R-:W-:Y:S05]  /*6ce0*/  BSYNC B0 ;  /* 0x0000000000007941 */ /* 0x000fea0003800000 */
.L_x_4307:
[----:B------:R-:W-:-:S04]  /*6cf0*/  F2FP.F16.F32.PACK_AB R0, RZ, R0 ;  /* 0x00000000ff00723e */ /* 0x000fc800000000ff */
[----:B------:R-:W-:Y:S01]  /*6d00*/  PRMT R22, R0, 0x7610, R22 ;  /* 0x0000761000167816 */ /* 0x000fe20000000016 */
[----:B------:R-:W-:Y:S06]  /*6d10*/  BRA `(.L_x_4282) ;  /* 0x00000000006c7947 */ /* 0x000fec0003800000 */
.L_x_4281:
        /* <DEDUP_REMOVED lines=16> */
.L_x_4309:
[----:B------:R-:W-:Y:S01]  /*6e20*/  PRMT R22, RZ, 0x7610, R22 ;  /* 0x00007610ff167816 */ /* 0x000fe20000000016 */
[----:B------:R-:W-:Y:S06]  /*6e30*/  BRA `(.L_x_4282) ;  /* 0x0000000000247947 */ /* 0x000fec0003800000 */
.L_x_4306:
[----:B------:R-:W2:Y:S02]  /*6e40*/  LDG.E.64 R2, desc[UR36][R2.64] ;  /* 0x0000002402027981 */ /* 0x000ea4000c1e1b00 */
[----:B--2---:R-:W0:Y:S02]  /*6e50*/  I2F.U64 R0, R2 ;  /* 0x0000000200007312 */ /* 0x004e240000301000 */
[----:B0-----:R-:W-:-:S04]  /*6e60*/  F2FP.F16.F32.PACK_AB R0, RZ, R0 ;  /* 0x00000000ff00723e */ /* 0x001fc800000000ff */
[----:B------:R-:W-:Y:S01]  /*6e70*/  PRMT R22, R0, 0x7610, R22 ;  /* 0x0000761000167816 */ /* 0x000fe20000000016 */
[----:B------:R-:W-:Y:S06]  /*6e80*/  BRA `(.L_x_4282) ;  /* 0x0000000000107947 */ /* 0x000fec0003800000 */
.L_x_4305:
[----:B------:R-:W2:Y:S02]  /*6e90*/  LDG.E R2, desc[UR36][R2.64] ;  /* 0x0000002402027981 */ /* 0x000ea4000c1e1900 */
[----:B--2---:R-:W-:-:S04]  /*6ea0*/  I2FP.F32.U32 R0, R2 ;  /* 0x0000000200007245 */ /* 0x004fc80000201000 */
[----:B------:R-:W-:-:S04]  /*6eb0*/  F2FP.F16.F32.PACK_AB R0, RZ, R0 ;  /* 0x00000000ff00723e */ /* 0x000fc800000000ff */
[----:B------:R-:W-:-:S07]  /*6ec0*/  PRMT R22, R0, 0x7610, R22 ;  /* 0x0000761000167816 */ /* 0x000fce0000000016 */
.L_x_4282:
        /* <DEDUP_REMOVED lines=20> */
.L_x_4313:
[----:B------:R-:W2:Y:S02]  /*7010*/  LDG.E.U8 R2, desc[UR36][R2.64] ;  /* 0x0000002402027981 */ /* 0x000ea4000c1e1100 */
[----:B--2---:R-:W-:-:S04]  /*7020*/  I2FP.F32.U32 R0, R2 ;  /* 0x0000000200007245 */ /* 0x004fc80000201000 */
[----:B------:R-:W-:-:S04]  /*7030*/  F2FP.F16.F32.PACK_AB R0, RZ, R0 ;  /* 0x00000000ff00723e */ /* 0x000fc800000000ff */
[----:B------:R-:W-:Y:S01]  /*7040*/  PRMT R5, R0, 0x7610, R5 ;  /* 0x0000761000057816 */ /* 0x000fe20000000005 */
[----:B------:R-:W-:Y:S06]  /*7050*/  BRA `(.L_x_4315) ;  /* 0x0000000c00b87947 */ /* 0x000fec0003800000 */
.L_x_4312:
        /* <DEDUP_REMOVED lines=11> */
.L_x_4317:
[----:B------:R-:W2:Y:S02]  /*7110*/  LDG.E R2, desc[UR36][R2.64] ;  /* 0x0000002402027981 */ /* 0x000ea4000c1e1900 */
[----:B--2---:R-:W-:-:S04]  /*7120*/  I2FP.F32.S32 R0, R2 ;  /* 0x0000000200007245 */ /* 0x004fc80000201400 */
[----:B------:R-:W-:-:S04]  /*7130*/  F2FP.F16.F32.PACK_AB R0, RZ, R0 ;  /* 0x00000000ff00723e */ /* 0x000fc800000000ff */
[----:B------:R-:W-:Y:S01]  /*7140*/  PRMT R5, R0, 0x7610, R5 ;  /* 0x0000761000057816 */ /* 0x000fe20000000005 */
[----:B------:R-:W-:Y:S06]  /*7150*/  BRA `(.L_x_4315) ;  /* 0x0000000c00787947 */ /* 0x000fec0003800000 */
.L_x_4316:
[----:B------:R-:W2:Y:S02]  /*7160*/  LDG.E.U16 R2, desc[UR36][R2.64] ;  /* 0x0000002402027981 */ /* 0x000ea4000c1e1500 */
[----:B--2---:R-:W0:Y:S02]  /*7170*/  I2F.S16 R0, R2 ;  /* 0x0000000200007306 */ /* 0x004e240000101400 */
[----:B0-----:R-:W-:-:S04]  /*7180*/  F2FP.F16.F32.PACK_AB R0, RZ, R0 ;  /* 0x00000000ff00723e */ /* 0x001fc800000000ff */
[----:B------:R-:W-:Y:S01]  /*7190*/  PRMT R5, R0, 0x7610, R5 ;  /* 0x0000761000057816 */ /* 0x000fe20000000005 */
[----:B------:R-:W-:Y:S06]  /*71a0*/  BRA `(.L_x_4315) ;  /* 0x0000000c00647947 */ /* 0x000fec0003800000 */
.L_x_4311:
        /* <DEDUP_REMOVED lines=9> */
.L_x_4319:
[----:B------:R1:W5:Y:S01]  /*7240*/  LDG.E.U16 R5, desc[UR36][R2.64] ;  /* 0x0000002402057981 */ /* 0x000362000c1e1500 */
[----:B------:R-:W-:Y:S05]  /*7250*/  BRA `(.L_x_4315) ;  /* 0x0000000c00387947 */ /* 0x000fea0003800000 */
.L_x_4318:
        /* <DEDUP_REMOVED lines=9> */
.L_x_4321:
[----:B------:R0:W5:Y:S01]  /*72f0*/  LDG.E.U16 R5, desc[UR36][R2.64] ;  /* 0x0000002402057981 */ /* 0x000162000c1e1500 */
[----:B------:R-:W-:Y:S05]  /*7300*/  BRA `(.L_x_4315) ;  /* 0x0000000c000c7947 */ /* 0x000fea0003800000 */
.L_x_4320:
        /* <DEDUP_REMOVED lines=9> */
.L_x_4310:
        /* <DEDUP_REMOVED lines=14> */
.L_x_4324:
        /* <DEDUP_REMOVED lines=9> */
.L_x_4323:
        /* <DEDUP_REMOVED lines=27> */
.L_x_4326:
        /* <DEDUP_REMOVED lines=15> */
.L_x_4325:
[----:B------:R-:W2:Y:S02]  /*77b0*/  LDG.E.U16 R0, desc[UR36][R2.64] ;  /* 0x0000002402007981 */ /* 0x000ea4000c1e1500 */
[----:B--2---:R-:W-:-:S05]  /*77c0*/  IMAD.U32 R0, R0, 0x10000, RZ ;  /* 0x0001000000007824 */ /* 0x004fca00078e00ff */
[----:B------:R-:W-:-:S04]  /*77d0*/  F2FP.F16.F32.PACK_AB R0, RZ, R0 ;  /* 0x00000000ff00723e */ /* 0x000fc800000000ff */
[----:B------:R-:W-:Y:S01]  /*77e0*/  PRMT R5, R0, 0x7610, R5 ;  /* 0x0000761000057816 */ /* 0x000fe20000000005 */
[----:B------:R-:W-:Y:S06]  /*77f0*/  BRA `(.L_x_4315) ;  /* 0x0000000400d07947 */ /* 0x000fec0003800000 */
.L_x_4322:
        /* <DEDUP_REMOVED lines=13> */
.L_x_4329:
        /* <DEDUP_REMOVED lines=21> */
.L_x_4333:
[----:B------:R-:W-:Y:S05]  /*7a20*/  BSYNC B1 ;  /* 0x0000000000017941 */ /* 0x000fea0003800000 */
.L_x_4332:
[----:B------:R-:W-:Y:S01]  /*7a30*/  LEA R3, R0, 0x3b800000, 0x17 ;  /* 0x3b80000000037811 */ /* 0x000fe200078eb8ff */
[----:B------:R-:W-:-:S05]  /*7a40*/  IMAD.SHL.U32 R0, R2, 0x100000, RZ ;  /* 0x0010000002007824 */ /* 0x000fca00078e00ff */
[----:B------:R-:W-:-:S07]  /*7a50*/  LOP3.LUT R0, R3, R0, R4, 0xfe, !PT ;  /* 0x0000000003007212 */ /* 0x000fce00078efe04 */
.L_x_4331:
[----:B------:R-:W-:Y:S05]  /*7a60*/  BSYNC B0 ;  /* 0x0000000000007941 */ /* 0x000fea0003800000 */
.L_x_4330:
[----:B------:R-:W-:-:S04]  /*7a70*/  F2FP.F16.F32.PACK_AB R0, RZ, R0 ;  /* 0x00000000ff00723e */ /* 0x000fc800000000ff */
[----:B------:R-:W-:Y:S01]  /*7a80*/  PRMT R5, R0, 0x7610, R5 ;  /* 0x0000761000057816 */ /* 0x000fe20000000005 */
[----:B------:R-:W-:Y:S06]  /*7a90*/  BRA `(.L_x_4315) ;  /* 0x0000000400287947 */ /* 0x000fec0003800000 */
.L_x_4328:
        /* <DEDUP_REMOVED lines=21> */
.L_x_4337:
[----:B------:R-:W-:Y:S05]  /*7bf0*/  BSYNC B1 ;  /* 0x0000000000017941 */ /* 0x000fea0003800000 */
.L_x_4336:
[----:B------:R-:W-:Y:S01]  /*7c00*/  LEA R3, R0, 0x37800000, 0x17 ;  /* 0x3780000000037811 */ /* 0x000fe200078eb8ff */
[----:B------:R-:W-:-:S05]  /*7c10*/  IMAD.SHL.U32 R0, R2, 0x200000, RZ ;  /* 0x0020000002007824 */ /* 0x000fca00078e00ff */
[----:B------:R-:W-:-:S07]  /*7c20*/  LOP3.LUT R0, R3, R0, R4, 0xfe, !PT ;  /* 0x0000000003007212 */ /* 0x000fce00078efe04 */
.L_x_4335:
[----:B------:R-:W-:Y:S05]  /*7c30*/  BSYNC B0 ;  /* 0x0000000000007941 */ /* 0x000fea0003800000 */
.L_x_4334:
[----:B------:R-:W-:-:S04]  /*7c40*/  F2FP.F16.F32.PACK_AB R0, RZ, R0 ;  /* 0x00000000ff00723e */ /* 0x000fc800000000ff */
[----:B------:R-:W-:Y:S01]  /*7c50*/  PRMT R5, R0, 0x7610, R5 ;  /* 0x0000761000057816 */ /* 0x000fe20000000005 */
[----:B------:R-:W-:Y:S06]  /*7c60*/  BRA `(.L_x_4315) ;  /* 0x0000000000b47947 */ /* 0x000fec0003800000 */
.L_x_4327:
        /* <DEDUP_REMOVED lines=14> */
.L_x_4341:
[----:B------:R-:W-:Y:S05]  /*7d50*/  BSYNC B0 ;  /* 0x0000000000007941 */ /* 0x000fea0003800000 */
.L_x_4340:
[----:B------:R-:W-:-:S04]  /*7d60*/  F2FP.F16.F32.PACK_AB R0, RZ, R0 ;  /* 0x00000000ff00723e */ /* 0x000fc800000000ff */
[----:B------:R-:W-:Y:S01]  /*7d70*/  PRMT R5, R0, 0x7610, R5 ;  /* 0x0000761000057816 */ /* 0x000fe20000000005 */
[----:B------:R-:W-:Y:S06]  /*7d80*/  BRA `(.L_x_4315) ;  /* 0x00000000006c7947 */ /* 0x000fec0003800000 */
.L_x_4314:
        /* <DEDUP_REMOVED lines=16> */
.L_x_4342:
[----:B------:R-:W-:Y:S01]  /*7e90*/  PRMT R5, RZ, 0x7610, R5 ;  /* 0x00007610ff057816 */ /* 0x000fe20000000005 */
[----:B------:R-:W-:Y:S06]  /*7ea0*/  BRA `(.L_x_4315) ;  /* 0x0000000000247947 */ /* 0x000fec0003800000 */
.L_x_4339:
[----:B------:R-:W2:Y:S02]  /*7eb0*/  LDG.E.64 R2, desc[UR36][R2.64] ;  /* 0x0000002402027981 */ /* 0x000ea4000c1e1b00 */
[----:B--2---:R-:W0:Y:S02]  /*7ec0*/  I2F.U64 R0, R2 ;  /* 0x0000000200007312 */ /* 0x004e240000301000 */
[----:B0-----:R-:W-:-:S04]  /*7ed0*/  F2FP.F16.F32.PACK_AB R0, RZ, R0 ;  /* 0x00000000ff00723e */ /* 0x001fc800000000ff */
[----:B------:R-:W-:Y:S01]  /*7ee0*/  PRMT R5, R0, 0x7610, R5 ;  /* 0x0000761000057816 */ /* 0x000fe20000000005 */
[----:B------:R-:W-:Y:S06]  /*7ef0*/  BRA `(.L_x_4315) ;  /* 0x0000000000107947 */ /* 0x000fec0003800000 */
.L_x_4338:
[----:B------:R-:W2:Y:S02]  /*7f00*/  LDG.E R2, desc[UR36][R2.64] ;  /* 0x0000002402027981 */ /* 0x000ea4000c1e1900 */
[----:B--2---:R-:W-:-:S04]  /*7f10*/  I2FP.F32.U32 R0, R2 ;  /* 0x0000000200007245 */ /* 0x004fc80000201000 */
[----:B------:R-:W-:-:S04]  /*7f20*/  F2FP.F16.F32.PACK_AB R0, RZ, R0 ;  /* 0x00000000ff00723e */ /* 0x000fc800000000ff */
[----:B------:R-:W-:-:S07]  /*7f30*/  PRMT R5, R0, 0x7610, R5 ;  /* 0x0000761000057816 */ /* 0x000fce0000000005 */
.L_x_4315:
        /* <DEDUP_REMOVED lines=21> */
.L_x_4346:
[----:B------:R-:W-:-:S06]  /*8090*/  HADD2.F32 R3, -RZ, R5.H0_H0 ;  /* 0x20000005ff037230 */ /* 0x000fcc0000004100 */
[----:B------:R-:W0:Y:S02]  /*80a0*/  F2I.S64.TRUNC R2, R3 ;  /* 0x0000000300027311 */ /* 0x000e24000020d900 */
[----:B0-----:R0:W-:Y:S01]  /*80b0*/  STG.E.U8 desc[UR36][R16.64], R2 ;  /* 0x0000000210007986 */ /* 0x0011e2000c101124 */
[----:B------:R-:W-:Y:S05]  /*80c0*/  BRA `(.L_x_4348) ;  /* 0x0000000c00847947 */ /* 0x000fea0003800000 */
.L_x_4345:
        /* <DEDUP_REMOVED lines=10> */
.L_x_4350:
[----:B------:R-:W-:-:S06]  /*8170*/  HADD2.F32 R5, -RZ, R5.H0_H0 ;  /* 0x20000005ff057230 */ /* 0x000fcc0000004100 */
[----:B------:R-:W0:Y:S02]  /*8180*/  F2I.FTZ.TRUNC.NTZ R5, R5 ;  /* 0x0000000500057305 */ /* 0x000e24000021f100 */
[----:B0-----:R3:W-:Y:S01]  /*8190*/  STG.E desc[UR36][R16.64], R5 ;  /* 0x0000000510007986 */ /* 0x0017e2000c101924 */
[----:B------:R-:W-:Y:S05]  /*81a0*/  BRA `(.L_x_4348) ;  /* 0x0000000c004c7947 */ /* 0x000fea0003800000 */
.L_x_4349:
[----:B------:R-:W-:-:S06]  /*81b0*/  HADD2.F32 R5, -RZ, R5.H0_H0 ;  /* 0x20000005ff057230 */ /* 0x000fcc0000004100 */
[----:B------:R-:W0:Y:S02]  /*81c0*/  F2I.FTZ.TRUNC.NTZ R5, R5 ;  /* 0x0000000500057305 */ /* 0x000e24000021f100 */
[----:B0-----:R2:W-:Y:S01]  /*81d0*/  STG.E.U16 desc[UR36][R16.64], R5 ;  /* 0x0000000510007986 */ /* 0x0015e2000c101524 */
[----:B------:R-:W-:Y:S05]  /*81e0*/  BRA `(.L_x_4348) ;  /* 0x0000000c003c7947 */ /* 0x000fea0003800000 */
.L_x_4344:
        /* <DEDUP_REMOVED lines=9> */
.L_x_4352:
[----:B------:R0:W-:Y:S01]  /*8280*/  STG.E.U16 desc[UR36][R16.64], R5 ;  /* 0x0000000510007986 */ /* 0x0001e2000c101524 */
[----:B------:R-:W-:Y:S05]  /*8290*/  BRA `(.L_x_4348) ;  /* 0x0000000c00107947 */ /* 0x000fea0003800000 */
.L_x_4351:
        /* <DEDUP_REMOVED lines=10> */
.L_x_4354:
[----:B------:R-:W-:-:S05]  /*8340*/  HADD2.F32 R0, -RZ, R5.H0_H0 ;  /* 0x20000005ff007230 */ /* 0x000fca0000004100 */
[----:B------:R-:W-:-:S04]  /*8350*/  F2FP.F16.F32.PACK_AB R0, RZ, R0 ;  /* 0x00000000ff00723e */ /* 0x000fc800000000ff */
[----:B------:R-:W-:-:S05]  /*8360*/  PRMT R0, R0, 0x5410, RZ ;  /* 0x0000541000007816 */ /* 0x000fca00000000ff */
[----:B------:R0:W-:Y:S01]  /*8370*/  STG.E desc[UR36][R16.64], R0 ;  /* 0x0000000010007986 */ /* 0x0001e2000c101924 */
[----:B------:R-:W-:Y:S05]  /*8380*/  BRA `(.L_x_4348) ;  /* 0x0000000800d47947 */ /* 0x000fea0003800000 */
.L_x_4353:
[----:B------:R-:W-:-:S05]  /*8390*/  HADD2.F32 R2, -RZ, R5.H0_H0 ;  /* 0x20000005ff027230 */ /* 0x000fca0000004100 */
[----:B------:R-:W-:-:S06]  /*83a0*/  FMUL.FTZ R2, R2, 1 ;  /* 0x3f80000002027820 */ /* 0x000fcc0000410000 */
[----:B------:R-:W0:Y:S02]  /*83b0*/  F2F.F64.F32 R2, R2 ;  /* 0x0000000200027310 */ /* 0x000e240000201800 */
[----:B0-----:R0:W-:Y:S01]  /*83c0*/  STG.E.64 desc[UR36][R16.64], R2 ;  /* 0x0000000210007986 */ /* 0x0011e2000c101b24 */
[----:B------:R-:W-:Y:S05]  /*83d0*/  BRA `(.L_x_4348) ;  /* 0x0000000800c07947 */ /* 0x000fea0003800000 */
.L_x_4343:
        /* <DEDUP_REMOVED lines=13> */
.L_x_4357:
[----:B------:R-:W-:Y:S01]  /*84b0*/  HADD2.F32 R5, -RZ, R5.H0_H0 ;  /* 0x20000005ff057230 */ /* 0x000fe20000004100 */
[----:B------:R-:W-:-:S04]  /*84c0*/  CS2R R6, SRZ ;  /* 0x0000000000067805 */ /* 0x000fc8000001ff00 */
[----:B------:R-:W-:-:S06]  /*84d0*/  FMUL.FTZ R5, R5, 1 ;  /* 0x3f80000005057820 */ /* 0x000fcc0000410000 */
[----:B------:R-:W0:Y:S02]  /*84e0*/  F2F.F64.F32 R4, R5 ;  /* 0x0000000500047310 */ /* 0x000e240000201800 */
[----:B0-----:R0:W-:Y:S01]  /*84f0*/  STG.E.128 desc[UR36][R16.64], R4 ;  /* 0x0000000410007986 */ /* 0x0011e2000c101d24 */
[----:B------:R-:W-:Y:S05]  /*8500*/  BRA `(.L_x_4348) ;  /* 0x0000000800747947 */ /* 0x000fea0003800000 */
.L_x_4356:
        /* <DEDUP_REMOVED lines=21> */
.L_x_4361:
[----:B------:R-:W-:Y:S05]  /*8660*/  BSYNC B0 ;  /* 0x0000000000007941 */ /* 0x000fea0003800000 */
.L_x_4360:
[----:B------:R-:W-:-:S05]  /*8670*/  LOP3.LUT R3, R0, R3, RZ, 0xfc, !PT ;  /* 0x0000000300037212 */ /* 0x000fca00078efcff */
[----:B------:R0:W-:Y:S01]  /*8680*/  STG.E.U8 desc[UR36][R16.64], R3 ;  /* 0x0000000310007986 */ /* 0x0001e2000c101124 */
[----:B------:R-:W-:Y:S05]  /*8690*/  BRA `(.L_x_4348) ;  /* 0x0000000800107947 */ /* 0x000fea0003800000 */
.L_x_4359:
        /* <DEDUP_REMOVED lines=13> */
.L_x_4363:
[----:B------:R-:W-:Y:S01]  /*8770*/  IMAD.MOV.U32 R0, RZ, RZ, 0x7f ;  /* 0x0000007fff007424 */ /* 0x000fe200078e00ff */
[----:B------:R-:W-:-:S04]  /*8780*/  ISETP.GT.U32.AND P0, PT, R2, 0x7f800000, PT ;  /* 0x7f8000000200780c */ /* 0x000fc80003f04070 */
[----:B------:R-:W-:-:S09]  /*8790*/  SEL R0, R0, 0x7c, P0 ;  /* 0x0000007c00007807 */ /* 0x000fd20000000000 */
.L_x_4364:
[----:B------:R-:W-:Y:S05]  /*87a0*/  BSYNC B0 ;  /* 0x0000000000007941 */ /* 0x000fea0003800000 */
.L_x_4362:
[----:B------:R-:W-:-:S04]  /*87b0*/  LOP3.LUT R2, R5, 0x80000000, RZ, 0xc0, !PT ;  /* 0x8000000005027812 */ /* 0x000fc800078ec0ff */
[----:B------:R-:W-:-:S04]  /*87c0*/  SHF.R.U32.HI R3, RZ, 0x18, R2 ;  /* 0x00000018ff037819 */ /* 0x000fc80000011602 */
[----:B------:R-:W-:-:S05]  /*87d0*/  LOP3.LUT R3, R0, R3, RZ, 0xfc, !PT ;  /* 0x0000000300037212 */ /* 0x000fca00078efcff */
[----:B------:R0:W-:Y:S01]  /*87e0*/  STG.E.U8 desc[UR36][R16.64], R3 ;  /* 0x0000000310007986 */ /* 0x0001e2000c101124 */
[----:B------:R-:W-:Y:S05]  /*87f0*/  BRA `(.L_x_4348) ;  /* 0x0000000400b87947 */ /* 0x000fea0003800000 */
.L_x_4358:
[----:B------:R-:W-:-:S05]  /*8800*/  HADD2.F32 R0, -RZ, R5.H0_H0 ;  /* 0x20000005ff007230 */ /* 0x000fca0000004100 */
[----:B------:R-:W-:-:S05]  /*8810*/  F2FP.BF16.F32.PACK_AB R0, RZ, R0 ;  /* 0x00000000ff00723e */ /* 0x000fca00000010ff */
[----:B------:R0:W-:Y:S01]  /*8820*/  STG.E.U16 desc[UR36][R16.64], R0 ;  /* 0x0000000010007986 */ /* 0x0001e2000c101524 */
[----:B------:R-:W-:Y:S05]  /*8830*/  BRA `(.L_x_4348) ;  /* 0x0000000400a87947 */ /* 0x000fea0003800000 */
.L_x_4355:
        /* <DEDUP_REMOVED lines=12> */
.L_x_4367:
        /* <DEDUP_REMOVED lines=17> */
.L_x_4370:
[----:B------:R-:W-:-:S04]  /*8a10*/  LOP3.LUT R2, R5, 0x80000000, RZ, 0xc0, !PT ;  /* 0x8000000005027812 */ /* 0x000fc800078ec0ff */
[----:B------:R-:W-:-:S04]  /*8a20*/  SHF.R.U32.HI R3, RZ, 0x18, R2 ;  /* 0x00000018ff037819 */ /* 0x000fc80000011602 */
[----:B------:R-:W-:-:S04]  /*8a30*/  LOP3.LUT R0, R0, R3, RZ, 0xfc, !PT ;  /* 0x0000000300007212 */ /* 0x000fc800078efcff */
[----:B------:R-:W-:-:S07]  /*8a40*/  PRMT R8, R0, 0x7610, R8 ;  /* 0x0000761000087816 */ /* 0x000fce0000000008 */
.L_x_4369:
[----:B------:R-:W-:Y:S05]  /*8a50*/  BSYNC B0 ;  /* 0x0000000000007941 */ /* 0x000fea0003800000 */
.L_x_4368:
[----:B------:R0:W-:Y:S01]  /*8a60*/  STG.E.U8 desc[UR36][R16.64], R8 ;  /* 0x0000000810007986 */ /* 0x0001e2000c101124 */
[----:B------:R-:W-:Y:S05]  /*8a70*/  BRA `(.L_x_4348) ;  /* 0x0000000400187947 */ /* 0x000fea0003800000 */
.L_x_4366:
        /* <DEDUP_REMOVED lines=17> */
.L_x_4373:
[----:B------:R-:W-:-:S04]  /*8b90*/  LOP3.LUT R2, R5, 0x80000000, RZ, 0xc0, !PT ;  /* 0x8000000005027812 */ /* 0x000fc800078ec0ff */
[----:B------:R-:W-:-:S04]  /*8ba0*/  SHF.R.U32.HI R3, RZ, 0x18, R2 ;  /* 0x00000018ff037819 */ /* 0x000fc80000011602 */
[----:B------:R-:W-:-:S04]  /*8bb0*/  LOP3.LUT R0, R0, R3, RZ, 0xfc, !PT ;  /* 0x0000000300007212 */ /* 0x000fc800078efcff */
[----:B------:R-:W-:-:S07]  /*8bc0*/  PRMT R8, R0, 0x7610, R8 ;  /* 0x0000761000087816 */ /* 0x000fce0000000008 */
.L_x_4372:
[----:B------:R-:W-:Y:S05]  /*8bd0*/  BSYNC B0 ;  /* 0x0000000000007941 */ /* 0x000fea0003800000 */
.L_x_4371:
[----:B------:R0:W-:Y:S01]  /*8be0*/  STG.E.U8 desc[UR36][R16.64], R8 ;  /* 0x0000000810007986 */ /* 0x0001e2000c101124 */
[----:B------:R-:W-:Y:S05]  /*8bf0*/  BRA `(.L_x_4348) ;  /* 0x0000000000b87947 */ /* 0x000fea0003800000 */
.L_x_4365:
        /* <DEDUP_REMOVED lines=22> */
.L_x_4347:
        /* <DEDUP_REMOVED lines=16> */
.L_x_4376:
[----:B------:R-:W-:Y:S05]  /*8e60*/  BRA `(.L_x_4348) ;  /* 0x00000000001c7947 */ /* 0x000fea0003800000 */
.L_x_4375:
[----:B------:R-:W-:-:S06]  /*8e70*/  HADD2.F32 R2, -RZ, R5.H0_H0 ;  /* 0x20000005ff027230 */ /* 0x000fcc0000004100 */
[----:B------:R-:W0:Y:S02]  /*8e80*/  F2I.U64.TRUNC R2, R2 ;  /* 0x0000000200027311 */ /* 0x000e24000020d800 */
[----:B0-----:R0:W-:Y:S01]  /*8e90*/  STG.E.64 desc[UR36][R16.64], R2 ;  /* 0x0000000210007986 */ /* 0x0011e2000c101b24 */
[----:B------:R-:W-:Y:S05]  /*8ea0*/  BRA `(.L_x_4348) ;  /* 0x00000000000c7947 */ /* 0x000fea0003800000 */
.L_x_4374:
[----:B------:R-:W-:-:S06]  /*8eb0*/  HADD2.F32 R5, -RZ, R5.H0_H0 ;  /* 0x20000005ff057230 */ /* 0x000fcc0000004100 */
[----:B------:R-:W0:Y:S02]  /*8ec0*/  F2I.FTZ.U32.TRUNC.NTZ R5, R5 ;  /* 0x0000000500057305 */ /* 0x000e24000021f000 */
[----:B0-----:R0:W-:Y:S02]  /*8ed0*/  STG.E desc[UR36][R16.64], R5 ;  /* 0x0000000510007986 */ /* 0x0011e4000c101924 */
.L_x_4348:
[----:B------:R-:W-:-:S07]  /*8ee0*/  VIADD R19, R19, 0x80 ;  /* 0x0000008013137836 */ /* 0x000fce0000000000 */
.L_x_4275:
[----:B------:R-:W-:Y:S05]  /*8ef0*/  BSYNC B6 ;  /* 0x0000000000067941 */ /* 0x000fea0003800000 */
.L_x_4274:
        /* <DEDUP_REMOVED lines=358> */
.L_x_4379:
        /* <DEDUP_REMOVED lines=23> */
.L_x_4383:
[----:B------:R-:W2:Y:S02]  /*a6d0*/  LDG.E.U8 R2, desc[UR36][R2.64] ;  /* 0x0000002402027981 */ /* 0x000ea4000c1e1100 */
[----:B--2---:R-:W-:-:S04]  /*a6e0*/  I2FP.F32.U32 R0, R2 ;  /* 0x0000000200007245 */ /* 0x004fc80000201000 */
[----:B------:R-:W-:-:S04]  /*a6f0*/  F2FP.F16.F32.PACK_AB R0, RZ, R0 ;  /* 0x00000000ff00723e */ /* 0x000fc800000000ff */
[----:B------:R-:W-:Y:S01]  /*a700*/  PRMT R22, R0, 0x7610, R22 ;  /* 0x0000761000167816 */ /* 0x000fe20000000016 */
[----:B------:R-:W-:Y:S06]  /*a710*/  BRA `(.L_x_4385) ;  /* 0x0000000c00bc7947 */ /* 0x000fec0003800000 */
.L_x_4382:
        /* <DEDUP_REMOVED lines=11> */
.L_x_4387:
[----:B------:R-:W2:Y:S02]  /*a7d0*/  LDG.E R2, desc[UR36][R2.64] ;  /* 0x0000002402027981 */ /* 0x000ea4000c1e1900 */
[----:B--2---:R-:W-:-:S04]  /*a7e0*/  I2FP.F32.S32 R0, R2 ;  /* 0x0000000200007245 */ /* 0x004fc80000201400 */
[----:B------:R-:W-:-:S04]  /*a7f0*/  F2FP.F16.F32.PACK_AB R0, RZ, R0 ;  /* 0x00000000ff00723e */ /* 0x000fc800000000ff */
[----:B------:R-:W-:Y:S01]  /*a800*/  PRMT R22, R0, 0x7610, R22 ;  /* 0x0000761000167816 */ /* 0x000fe20000000016 */
[----:B------:R-:W-:Y:S06]  /*a810*/  BRA `(.L_x_4385) ;  /* 0x0000000c007c7947 */ /* 0x000fec0003800000 */
.L_x_4386:
[----:B------:R-:W2:Y:S02]  /*a820*/  LDG.E.U16 R2, desc[UR36][R2.64] ;  /* 0x0000002402027981 */ /* 0x000ea4000c1e1500 */
[----:B--2---:R-:W0:Y:S02]  /*a830*/  I2F.S16 R0, R2 ;  /* 0x0000000200007306 */ /* 0x004e240000101400 */
[----:B0-----:R-:W-:-:S04]  /*a840*/  F2FP.F16.F32.PACK_AB R0, RZ, R0 ;  /* 0x00000000ff00723e */ /* 0x001fc800000000ff */
[----:B------:R-:W-:Y:S01]  /*a850*/  PRMT R22, R0, 0x7610, R22 ;  /* 0x0000761000167816 */ /* 0x000fe20000000016 */
[----:B------:R-:W-:Y:S06]  /*a860*/  BRA `(.L_x_4385) ;  /* 0x0000000c00687947 */ /* 0x000fec0003800000 */
.L_x_4381:
        /* <DEDUP_REMOVED lines=9> */
.L_x_4389:
[----:B------:R0:W5:Y:S01]  /*a900*/  LDG.E.U16 R22, desc[UR36][R2.64] ;  /* 0x0000002402167981 */ /* 0x000162000c1e1500 */
[----:B------:R-:W-:Y:S05]  /*a910*/  BRA `(.L_x_4385) ;  /* 0x0000000c003c7947 */ /* 0x000fea0003800000 */
.L_x_4388:
        /* <DEDUP_REMOVED lines=9> */
.L_x_4391:
[----:B------:R1:W5:Y:S01]  /*a9b0*/  LDG.E.U16 R22, desc[UR36][R2.64] ;  /* 0x0000002402167981 */ /* 0x000362000c1e1500 */
[----:B------:R-:W-:Y:S05]  /*a9c0*/  BRA `(.L_x_4385) ;  /* 0x0000000c00107947 */ /* 0x000fea0003800000 */
.L_x_4390:
        /* <DEDUP_REMOVED lines=9> */
.L_x_4380:
        /* <DEDUP_REMOVED lines=14> */
.L_x_4394:
        /* <DEDUP_REMOVED lines=9> */
.L_x_4393:
        /* <DEDUP_REMOVED lines=28> */
.L_x_4396:
        /* <DEDUP_REMOVED lines=15> */
.L_x_4395:
[----:B------:R-:W2:Y:S02]  /*ae80*/  LDG.E.U16 R0, desc[UR36][R2.64] ;  /* 0x0000002402007981 */ /* 0x000ea4000c1e1500 */
[----:B--2---:R-:W-:-:S05]  /*ae90*/  IMAD.U32 R0, R0, 0x10000, RZ ;  /* 0x0001000000007824 */ /* 0x004fca00078e00ff */
[----:B------:R-:W-:-:S04]  /*aea0*/  F2FP.F16.F32.PACK_AB R0, RZ, R0 ;  /* 0x00000000ff00723e */ /* 0x000fc800000000ff */
[----:B------:R-:W-:Y:S01]  /*aeb0*/  PRMT R22, R0, 0x7610, R22 ;  /* 0x0000761000167816 */ /* 0x000fe20000000016 */
[----:B------:R-:W-:Y:S06]  /*aec0*/  BRA `(.L_x_4385) ;  /* 0x0000000400d07947 */ /* 0x000fec0003800000 */
.L_x_4392:
        /* <DEDUP_REMOVED lines=13> */
.L_x_4399:
        /* <DEDUP_REMOVED lines=21> */
.L_x_4403:
[----:B------:R-:W-:Y:S05]  /*b0f0*/  BSYNC B1 ;  /* 0x0000000000017941 */ /* 0x000fea0003800000 */
.L_x_4402:
[----:B------:R-:W-:Y:S01]  /*b100*/  LEA R3, R0, 0x3b800000, 0x17 ;  /* 0x3b80000000037811 */ /* 0x000fe200078eb8ff */
[----:B------:R-:W-:-:S05]  /*b110*/  IMAD.SHL.U32 R0, R2, 0x100000, RZ ;  /* 0x0010000002007824 */ /* 0x000fca00078e00ff */
[----:B------:R-:W-:-:S07]  /*b120*/  LOP3.LUT R0, R3, R0, R4, 0xfe, !PT ;  /* 0x0000000003007212 */ /* 0x000fce00078efe04 */
.L_x_4401:
[----:B------:R-:W-:Y:S05]  /*b130*/  BSYNC B0 ;  /* 0x0000000000007941 */ /* 0x000fea0003800000 */
.L_x_4400:
[----:B------:R-:W-:-:S04]  /*b140*/  F2FP.F16.F32.PACK_AB R0, RZ, R0 ;  /* 0x00000000ff00723e */ /* 0x000fc800000000ff */
[----:B------:R-:W-:Y:S01]  /*b150*/  PRMT R22, R0, 0x7610, R22 ;  /* 0x0000761000167816 */ /* 0x000fe20000000016 */
[----:B------:R-:W-:Y:S06]  /*b160*/  BRA `(.L_x_4385) ;  /* 0x0000000400287947 */ /* 0x000fec0003800000 */
.L_x_4398:
        /* <DEDUP_REMOVED lines=21> */
.L_x_4407:
[----:B------:R-:W-:Y:S05]  /*b2c0*/  BSYNC B1 ;  /* 0x0000000000017941 */ /* 0x000fea0003800000 */
.L_x_4406:
[----:B------:R-:W-:Y:S01]  /*b2d0*/  LEA R3, R0, 0x37800000, 0x17 ;  /* 0x3780000000037811 */ /* 0x000fe200078eb8ff */
[----:B------:R-:W-:-:S05]  /*b2e0*/  IMAD.SHL.U32 R0, R2, 0x200000, RZ ;  /* 0x0020000002007824 */ /* 0x000fca00078e00ff */
[----:B------:R-:W-:-:S07]  /*b2f0*/  LOP3.LUT R0, R3, R0, R4, 0xfe, !PT ;  /* 0x0000000003007212 */ /* 0x000fce00078efe04 */
.L_x_4405:
[----:B------:R-:W-:Y:S05]  /*b300*/  BSYNC B0 ;  /* 0x0000000000007941 */ /* 0x000fea0003800000 */
.L_x_4404:
[----:B------:R-:W-:-:S04]  /*b310*/  F2FP.F16.F32.PACK_AB R0, RZ, R0 ;  /* 0x00000000ff00723e */ /* 0x000fc800000000ff */
[----:B------:R-:W-:Y:S01]  /*b320*/  PRMT R22, R0, 0x7610, R22 ;  /* 0x0000761000167816 */ /* 0x000fe20000000016 */
[----:B------:R-:W-:Y:S06]  /*b330*/  BRA `(.L_x_4385) ;  /* 0x0000000000b47947 */ /* 0x000fec0003800000 */
.L_x_4397:
        /* <DEDUP_REMOVED lines=14> */
.L_x_4411:
[----:B------:R-:W-:Y:S05]  /*b420*/  BSYNC B0 ;  /* 0x0000000000007941 */ /* 0x000fea0003800000 */
.L_x_4410:
[----:B------:R-:W-:-:S04]  /*b430*/  F2FP.F16.F32.PACK_AB R0, RZ, R0 ;  /* 0x00000000ff00723e */ /* 0x000fc800000000ff */
[----:B------:R-:W-:Y:S01]  /*b440*/  PRMT R22, R0, 0x7610, R22 ;  /* 0x0000761000167816 */ /* 0x000fe20000000016 */
[----:B------:R-:W-:Y:S06]  /*b450*/  BRA `(.L_x_4385) ;  /* 0x00000000006c7947 */ /* 0x000fec0003800000 */
.L_x_4384:
        /* <DEDUP_REMOVED lines=16> */
.L_x_4412:
[----:B------:R-:W-:Y:S01]  /*b560*/  PRMT R22, RZ, 0x7610, R22 ;  /* 0x00007610ff167816 */ /* 0x000fe20000000016 */
[----:B------:R-:W-:Y:S06]  /*b570*/  BRA `(.L_x_4385) ;  /* 0x0000000000247947 */ /* 0x000fec0003800000 */
.L_x_4409:
[----:B------:R-:W2:Y:S02]  /*b580*/  LDG.E.64 R2, desc[UR36][R2.64] ;  /* 0x0000002402027981 */ /* 0x000ea4000c1e1b00 */
[----:B--2---:R-:W0:Y:S02]  /*b590*/  I2F.U64 R0, R2 ;  /* 0x0000000200007312 */ /* 0x004e240000301000 */
[----:B0-----:R-:W-:-:S04]  /*b5a0*/  F2FP.F16.F32.PACK_AB R0, RZ, R0 ;  /* 0x00000000ff00723e */ /* 0x001fc800000000ff */
[----:B------:R-:W-:Y:S01]  /*b5b0*/  PRMT R22, R0, 0x7610, R22 ;  /* 0x0000761000167816 */ /* 0x000fe20000000016 */
[----:B------:R-:W-:Y:S06]  /*b5c0*/  BRA `(.L_x_4385) ;  /* 0x0000000000107947 */ /* 0x000fec0003800000 */
.L_x_4408:
[----:B------:R-:W2:Y:S02]  /*b5d0*/  LDG.E R2, desc[UR36][R2.64] ;  /* 0x0000002402027981 */ /* 0x000ea4000c1e1900 */
[----:B--2---:R-:W-:-:S04]  /*b5e0*/  I2FP.F32.U32 R0, R2 ;  /* 0x0000000200007245 */ /* 0x004fc80000201000 */
[----:B------:R-:W-:-:S04]  /*b5f0*/  F2FP.F16.F32.PACK_AB R0, RZ, R0 ;  /* 0x00000000ff00723e */ /* 0x000fc800000000ff */
[----:B------:R-:W-:-:S07]  /*b600*/  PRMT R22, R0, 0x7610, R22 ;  /* 0x0000761000167816 */ /* 0x000fce0000000016 */
.L_x_4385:
        /* <DEDUP_REMOVED lines=20> */
.L_x_4416:
[----:B------:R-:W2:Y:S02]  /*b750*/  LDG.E.U8 R2, desc[UR36][R2.64] ;  /* 0x0000002402027981 */ /* 0x000ea4000c1e1100 */
[----:B--2---:R-:W-:-:S04]  /*b760*/  I2FP.F32.U32 R0, R2 ;  /* 0x0000000200007245 */ /* 0x004fc80000201000 */
[----:B------:R-:W-:-:S04]  /*b770*/  F2FP.F16.F32.PACK_AB R0, RZ, R0 ;  /* 0x00000000ff00723e */ /* 0x000fc800000000ff */
[----:B------:R-:W-:Y:S01]  /*b780*/  PRMT R5, R0, 0x7610, R5 ;  /* 0x0000761000057816 */ /* 0x000fe20000000005 */
[----:B------:R-:W-:Y:S06]  /*b790*/  BRA `(.L_x_4418) ;  /* 0x0000000c00b87947 */ /* 0x000fec0003800000 */
.L_x_4415:
        /* <DEDUP_REMOVED lines=11> */
.L_x_4420:
[----:B------:R-:W2:Y:S02]  /*b850*/  LDG.E R2, desc[UR36][R2.64] ;  /* 0x0000002402027981 */ /* 0x000ea4000c1e1900 */
[----:B--2---:R-:W-:-:S04]  /*b860*/  I2FP.F32.S32 R0, R2 ;  /* 0x0000000200007245 */ /* 0x004fc80000201400 */
[----:B------:R-:W-:-:S04]  /*b870*/  F2FP.F16.F32.PACK_AB R0, RZ, R0 ;  /* 0x00000000ff00723e */ /* 0x000fc800000000ff */
[----:B------:R-:W-:Y:S01]  /*b880*/  PRMT R5, R0, 0x7610, R5 ;  /* 0x0000761000057816 */ /* 0x000fe20000000005 */
[----:B------:R-:W-:Y:S06]  /*b890*/  BRA `(.L_x_4418) ;  /* 0x0000000c00787947 */ /* 0x000fec0003800000 */
.L_x_4419:
[----:B------:R-:W2:Y:S02]  /*b8a0*/  LDG.E.U16 R2, desc[UR36][R2.64] ;  /* 0x0000002402027981 */ /* 0x000ea4000c1e1500 */
[----:B--2---:R-:W0:Y:S02]  /*b8b0*/  I2F.S16 R0, R2 ;  /* 0x0000000200007306 */ /* 0x004e240000101400 */
[----:B0-----:R-:W-:-:S04]  /*b8c0*/  F2FP.F16.F32.PACK_AB R0, RZ, R0 ;  /* 0x00000000ff00723e */ /* 0x001fc800000000ff */
[----:B------:R-:W-:Y:S01]  /*b8d0*/  PRMT R5, R0, 0x7610, R5 ;  /* 0x0000761000057816 */ /* 0x000fe20000000005 */
[----:B------:R-:W-:Y:S06]  /*b8e0*/  BRA `(.L_x_4418) ;  /* 0x0000000c00647947 */ /* 0x000fec0003800000 */
.L_x_4414:
        /* <DEDUP_REMOVED lines=9> */
.L_x_4422:
[----:B------:R0:W5:Y:S01]  /*b980*/  LDG.E.U16 R5, desc[UR36][R2.64] ;  /* 0x0000002402057981 */ /* 0x000162000c1e1500 */
[----:B------:R-:W-:Y:S05]  /*b990*/  BRA `(.L_x_4418) ;  /* 0x0000000c00387947 */ /* 0x000fea0003800000 */
.L_x_4421:
        /* <DEDUP_REMOVED lines=9> */
.L_x_4424:
[----:B------:R1:W5:Y:S01]  /*ba30*/  LDG.E.U16 R5, desc[UR36][R2.64] ;  /* 0x0000002402057981 */ /* 0x000362000c1e1500 */
[----:B------:R-:W-:Y:S05]  /*ba40*/  BRA `(.L_x_4418) ;  /* 0x0000000c000c7947 */ /* 0x000fea0003800000 */
.L_x_4423:
        /* <DEDUP_REMOVED lines=9> */
.L_x_4413:
        /* <DEDUP_REMOVED lines=14> */
.L_x_4427:
        /* <DEDUP_REMOVED lines=9> */
.L_x_4426:
        /* <DEDUP_REMOVED lines=27> */
.L_x_4429:
        /* <DEDUP_REMOVED lines=15> */
.L_x_4428:
[----:B------:R-:W2:Y:S02]  /*bef0*/  LDG.E.U16 R0, desc[UR36][R2.64] ;  /* 0x0000002402007981 */ /* 0x000ea4000c1e1500 */
[----:B--2---:R-:W-:-:S05]  /*bf00*/  IMAD.U32 R0, R0, 0x10000, RZ ;  /* 0x0001000000007824 */ /* 0x004fca00078e00ff */
[----:B------:R-:W-:-:S04]  /*bf10*/  F2FP.F16.F32.PACK_AB R0, RZ, R0 ;  /* 0x00000000ff00723e */ /* 0x000fc800000000ff */
[----:B------:R-:W-:Y:S01]  /*bf20*/  PRMT R5, R0, 0x7610, R5 ;  /* 0x0000761000057816 */ /* 0x000fe20000000005 */
[----:B------:R-:W-:Y:S06]  /*bf30*/  BRA `(.L_x_4418) ;  /* 0x0000000400d07947 */ /* 0x000fec0003800000 */
.L_x_4425:
        /* <DEDUP_REMOVED lines=13> */
.L_x_4432:
        /* <DEDUP_REMOVED lines=21> */
.L_x_4436:
[----:B------:R-:W-:Y:S05]  /*c160*/  BSYNC B1 ;  /* 0x0000000000017941 */ /* 0x000fea0003800000 */
.L_x_4435:
[----:B------:R-:W-:Y:S01]  /*c170*/  LEA R3, R0, 0x3b800000, 0x17 ;  /* 0x3b80000000037811 */ /* 0x000fe200078eb8ff */
[----:B------:R-:W-:-:S05]  /*c180*/  IMAD.SHL.U32 R0, R2, 0x100000, RZ ;  /* 0x0010000002007824 */ /* 0x000fca00078e00ff */
[----:B------:R-:W-:-:S07]  /*c190*/  LOP3.LUT R0, R3, R0, R4, 0xfe, !PT ;  /* 0x0000000003007212 */ /* 0x000fce00078efe04 */
.L_x_4434:
[----:B------:R-:W-:Y:S05]  /*c1a0*/  BSYNC B0 ;  /* 0x0000000000007941 */ /* 0x000fea0003800000 */
.L_x_4433:
[----:B------:R-:W-:-:S04]  /*c1b0*/  F2FP.F16.F32.PACK_AB R0, RZ, R0 ;  /* 0x00000000ff00723e */ /* 0x000fc800000000ff */
[----:B------:R-:W-:Y:S01]  /*c1c0*/  PRMT R5, R0, 0x7610, R5 ;  /* 0x0000761000057816 */ /* 0x000fe20000000005 */
[----:B------:R-:W-:Y:S06]  /*c1d0*/  BRA `(.L_x_4418) ;  /* 0x0000000400287947 */ /* 0x000fec0003800000 */
.L_x_4431:
        /* <DEDUP_REMOVED lines=21> */
.L_x_4440:
[----:B------:R-:W-:Y:S05]  /*c330*/  BSYNC B1 ;  /* 0x0000000000017941 */ /* 0x000fea0003800000 */
.L_x_4439:
[----:B------:R-:W-:Y:S01]  /*c340*/  LEA R3, R0, 0x37800000, 0x17 ;  /* 0x3780000000037811 */ /* 0x000fe200078eb8ff */
[----:B------:R-:W-:-:S05]  /*c350*/  IMAD.SHL.U32 R0, R2, 0x200000, RZ ;  /* 0x0020000002007824 */ /* 0x000fca00078e00ff */
[----:B------:R-:W-:-:S07]  /*c360*/  LOP3.LUT R0, R3, R0, R4, 0xfe, !PT ;  /* 0x0000000003007212 */ /* 0x000fce00078efe04 */
.L_x_4438:
[----:B------:R-:W-:Y:S05]  /*c370*/  BSYNC B0 ;  /* 0x0000000000007941 */ /* 0x000fea0003800000 */
.L_x_4437:
[----:B------:R-:W-:-:S04]  /*c380*/  F2FP.F16.F32.PACK_AB R0, RZ, R0 ;  /* 0x00000000ff00723e */ /* 0x000fc800000000ff */
[----:B------:R-:W-:Y:S01]  /*c390*/  PRMT R5, R0, 0x7610, R5 ;  /* 0x0000761000057816 */ /* 0x000fe20000000005 */
[----:B------:R-:W-:Y:S06]  /*c3a0*/  BRA `(.L_x_4418) ;  /* 0x0000000000b47947 */ /* 0x000fec0003800000 */
.L_x_4430:
        /* <DEDUP_REMOVED lines=14> */
.L_x_4444:
[----:B------:R-:W-:Y:S05]  /*c490*/  BSYNC B0 ;  /* 0x0000000000007941 */ /* 0x000fea0003800000 */
.L_x_4443:
[----:B------:R-:W-:-:S04]  /*c4a0*/  F2FP.F16.F32.PACK_AB R0, RZ, R0 ;  /* 0x00000000ff00723e */ /* 0x000fc800000000ff */
[----:B------:R-:W-:Y:S01]  /*c4b0*/  PRMT R5, R0, 0x7610, R5 ;  /* 0x0000761000057816 */ /* 0x000fe20000000005 */
[----:B------:R-:W-:Y:S06]  /*c4c0*/  BRA `(.L_x_4418) ;  /* 0x00000000006c7947 */ /* 0x000fec0003800000 */
.L_x_4417:
        /* <DEDUP_REMOVED lines=16> */
.L_x_4445:
[----:B------:R-:W-:Y:S01]  /*c5d0*/  PRMT R5, RZ, 0x7610, R5 ;  /* 0x00007610ff057816 */ /* 0x000fe20000000005 */
[----:B------:R-:W-:Y:S06]  /*c5e0*/  BRA `(.L_x_4418) ;  /* 0x0000000000247947 */ /* 0x000fec0003800000 */
.L_x_4442:
[----:B------:R-:W2:Y:S02]  /*c5f0*/  LDG.E.64 R2, desc[UR36][R2.64] ;  /* 0x0000002402027981 */ /* 0x000ea4000c1e1b00 */
[----:B--2---:R-:W0:Y:S02]  /*c600*/  I2F.U64 R0, R2 ;  /* 0x0000000200007312 */ /* 0x004e240000301000 */
[----:B0-----:R-:W-:-:S04]  /*c610*/  F2FP.F16.F32.PACK_AB R0, RZ, R0 ;  /* 0x00000000ff00723e */ /* 0x001fc800000000ff */
[----:B------:R-:W-:Y:S01]  /*c620*/  PRMT R5, R0, 0x7610, R5 ;  /* 0x0000761000057816 */ /* 0x000fe20000000005 */
[----:B------:R-:W-:Y:S06]  /*c630*/  BRA `(.L_x_4418) ;  /* 0x0000000000107947 */ /* 0x000fec0003800000 */
.L_x_4441:
[----:B------:R-:W2:Y:S02]  /*c640*/  LDG.E R2, desc[UR36][R2.64] ;  /* 0x0000002402027981 */ /* 0x000ea4000c1e1900 */
[----:B--2---:R-:W-:-:S04]  /*c650*/  I2FP.F32.U32 R0, R2 ;  /* 0x0000000200007245 */ /* 0x004fc80000201000 */
[----:B------:R-:W-:-:S04]  /*c660*/  F2FP.F16.F32.PACK_AB R0, RZ, R0 ;  /* 0x00000000ff00723e */ /* 0x000fc800000000ff */
[----:B------:R-:W-:-:S07]  /*c670*/  PRMT R5, R0, 0x7610, R5 ;  /* 0x0000761000057816 */ /* 0x000fce0000000005 */
.L_x_4418:
        /* <DEDUP_REMOVED lines=21> */
.L_x_4449:
[----:B------:R-:W-:-:S06]  /*c7d0*/  HADD2.F32 R3, -RZ, R5.H0_H0 ;  /* 0x20000005ff037230 */ /* 0x000fcc0000004100 */
[----:B------:R-:W0:Y:S02]  /*c7e0*/  F2I.S64.TRUNC R2, R3 ;  /* 0x0000000300027311 */ /* 0x000e24000020d900 */
[----:B0-----:R0:W-:Y:S01]  /*c7f0*/  STG.E.U8 desc[UR36][R16.64], R2 ;  /* 0x0000000210007986 */ /* 0x0011e2000c101124 */
[----:B------:R-:W-:Y:S05]  /*c800*/  BRA `(.L_x_4451) ;  /* 0x0000000c00847947 */ /* 0x000fea0003800000 */
.L_x_4448:
        /* <DEDUP_REMOVED lines=10> */
.L_x_4453:
[----:B------:R-:W-:-:S06]  /*c8b0*/  HADD2.F32 R5, -RZ, R5.H0_H0 ;  /* 0x20000005ff057230 */ /* 0x000fcc0000004100 */
[----:B------:R-:W0:Y:S02]  /*c8c0*/  F2I.FTZ.TRUNC.NTZ R5, R5 ;  /* 0x0000000500057305 */ /* 0x000e24000021f100 */
[----:B0-----:R0:W-:Y:S01]  /*c8d0*/  STG.E desc[UR36][R16.64], R5 ;  /* 0x0000000510007986 */ /* 0x0011e2000c101924 */
[----:B------:R-:W-:Y:S05]  /*c8e0*/  BRA `(.L_x_4451) ;  /* 0x0000000c004c7947 */ /* 0x000fea0003800000 */
.L_x_4452:
[----:B------:R-:W-:-:S06]  /*c8f0*/  HADD2.F32 R5, -RZ, R5.H0_H0 ;  /* 0x20000005ff057230 */ /* 0x000fcc0000004100 */
[----:B------:R-:W0:Y:S02]  /*c900*/  F2I.FTZ.TRUNC.NTZ R5, R5 ;  /* 0x0000000500057305 */ /* 0x000e24000021f100 */
[----:B0-----:R0:W-:Y:S01]  /*c910*/  STG.E.U16 desc[UR36][R16.64], R5 ;  /* 0x0000000510007986 */ /* 0x0011e2000c101524 */
[----:B------:R-:W-:Y:S05]  /*c920*/  BRA `(.L_x_4451) ;  /* 0x0000000c003c7947 */ /* 0x000fea0003800000 */
.L_x_4447:
        /* <DEDUP_REMOVED lines=9> */
.L_x_4455:
[----:B------:R0:W-:Y:S01]  /*c9c0*/  STG.E.U16 desc[UR36][R16.64], R5 ;  /* 0x0000000510007986 */ /* 0x0001e2000c101524 */
[----:B------:R-:W-:Y:S05]  /*c9d0*/  BRA `(.L_x_4451) ;  /* 0x0000000c00107947 */ /* 0x000fea0003800000 */
.L_x_4454:
        /* <DEDUP_REMOVED lines=10> */
.L_x_4457:
[----:B------:R-:W-:-:S05]  /*ca80*/  HADD2.F32 R0, -RZ, R5.H0_H0 ;  /* 0x20000005ff007230 */ /* 0x000fca0000004100 */
[----:B------:R-:W-:-:S04]  /*ca90*/  F2FP.F16.F32.PACK_AB R0, RZ, R0 ;  /* 0x00000000ff00723e */ /* 0x000fc800000000ff */
[----:B------:R-:W-:-:S05]  /*caa0*/  PRMT R0, R0, 0x5410, RZ ;  /* 0x0000541000007816 */ /* 0x000fca00000000ff */
[----:B------:R0:W-:Y:S01]  /*cab0*/  STG.E desc[UR36][R16.64], R0 ;  /* 0x0000000010007986 */ /* 0x0001e2000c101924 */
[----:B------:R-:W-:Y:S05]  /*cac0*/  BRA `(.L_x_4451) ;  /* 0x0000000800d47947 */ /* 0x000fea0003800000 */
.L_x_4456:
[----:B------:R-:W-:-:S05]  /*cad0*/  HADD2.F32 R2, -RZ, R5.H0_H0 ;  /* 0x20000005ff027230 */ /* 0x000fca0000004100 */
[----:B------:R-:W-:-:S06]  /*cae0*/  FMUL.FTZ R2, R2, 1 ;  /* 0x3f80000002027820 */ /* 0x000fcc0000410000 */
[----:B------:R-:W0:Y:S02]  /*caf0*/  F2F.F64.F32 R2, R2 ;  /* 0x0000000200027310 */ /* 0x000e240000201800 */
[----:B0-----:R0:W-:Y:S01]  /*cb00*/  STG.E.64 desc[UR36][R16.64], R2 ;  /* 0x0000000210007986 */ /* 0x0011e2000c101b24 */
[----:B------:R-:W-:Y:S05]  /*cb10*/  BRA `(.L_x_4451) ;  /* 0x0000000800c07947 */ /* 0x000fea0003800000 */
.L_x_4446:
        /* <DEDUP_REMOVED lines=13> */
.L_x_4460:
[----:B------:R-:W-:Y:S01]  /*cbf0*/  HADD2.F32 R5, -RZ, R5.H0_H0 ;  /* 0x20000005ff057230 */ /* 0x000fe20000004100 */
[----:B------:R-:W-:-:S04]  /*cc00*/  CS2R R6, SRZ ;  /* 0x0000000000067805 */ /* 0x000fc8000001ff00 */
[----:B------:R-:W-:-:S06]  /*cc10*/  FMUL.FTZ R5, R5, 1 ;  /* 0x3f80000005057820 */ /* 0x000fcc0000410000 */
[----:B------:R-:W0:Y:S02]  /*cc20*/  F2F.F64.F32 R4, R5 ;  /* 0x0000000500047310 */ /* 0x000e240000201800 */
[----:B0-----:R0:W-:Y:S01]  /*cc30*/  STG.E.128 desc[UR36][R16.64], R4 ;  /* 0x0000000410007986 */ /* 0x0011e2000c101d24 */
[----:B------:R-:W-:Y:S05]  /*cc40*/  BRA `(.L_x_4451) ;  /* 0x0000000800747947 */ /* 0x000fea0003800000 */
.L_x_4459:
        /* <DEDUP_REMOVED lines=21> */
.L_x_4464:
[----:B------:R-:W-:Y:S05]  /*cda0*/  BSYNC B0 ;  /* 0x0000000000007941 */ /* 0x000fea0003800000 */
.L_x_4463:
[----:B------:R-:W-:-:S05]  /*cdb0*/  LOP3.LUT R3, R0, R3, RZ, 0xfc, !PT ;  /* 0x0000000300037212 */ /* 0x000fca00078efcff */
[----:B------:R0:W-:Y:S01]  /*cdc0*/  STG.E.U8 desc[UR36][R16.64], R3 ;  /* 0x0000000310007986 */ /* 0x0001e2000c101124 */
[----:B------:R-:W-:Y:S05]  /*cdd0*/  BRA `(.L_x_4451) ;  /* 0x0000000800107947 */ /* 0x000fea0003800000 */
.L_x_4462:
        /* <DEDUP_REMOVED lines=13> */
.L_x_4466:
[----:B------:R-:W-:Y:S01]  /*ceb0*/  IMAD.MOV.U32 R0, RZ, RZ, 0x7f ;  /* 0x0000007fff007424 */ /* 0x000fe200078e00ff */
[----:B------:R-:W-:-:S04]  /*cec0*/  ISETP.GT.U32.AND P0, PT, R2, 0x7f800000, PT ;  /* 0x7f8000000200780c */ /* 0x000fc80003f04070 */
[----:B------:R-:W-:-:S09]  /*ced0*/  SEL R0, R0, 0x7c, P0 ;  /* 0x0000007c00007807 */ /* 0x000fd20000000000 */
.L_x_4467:
[----:B------:R-:W-:Y:S05]  /*cee0*/  BSYNC B0 ;  /* 0x0000000000007941 */ /* 0x000fea0003800000 */
.L_x_4465:
[----:B------:R-:W-:-:S04]  /*cef0*/  LOP3.LUT R2, R5, 0x80000000, RZ, 0xc0, !PT ;  /* 0x8000000005027812 */ /* 0x000fc800078ec0ff */
[----:B------:R-:W-:-:S04]  /*cf00*/  SHF.R.U32.HI R3, RZ, 0x18, R2 ;  /* 0x00000018ff037819 */ /* 0x000fc80000011602 */
[----:B------:R-:W-:-:S05]  /*cf10*/  LOP3.LUT R3, R0, R3, RZ, 0xfc, !PT ;  /* 0x0000000300037212 */ /* 0x000fca00078efcff */
[----:B------:R0:W-:Y:S01]  /*cf20*/  STG.E.U8 desc[UR36][R16.64], R3 ;  /* 0x0000000310007986 */ /* 0x0001e2000c101124 */
[----:B------:R-:W-:Y:S05]  /*cf30*/  BRA `(.L_x_4451) ;  /* 0x0000000400b87947 */ /* 0x000fea0003800000 */
.L_x_4461:
[----:B------:R-:W-:-:S05]  /*cf40*/  HADD2.F32 R0, -RZ, R5.H0_H0 ;  /* 0x20000005ff007230 */ /* 0x000fca0000004100 */
[----:B------:R-:W-:-:S05]  /*cf50*/  F2FP.BF16.F32.PACK_AB R0, RZ, R0 ;  /* 0x00000000ff00723e */ /* 0x000fca00000010ff */
[----:B------:R0:W-:Y:S01]  /*cf60*/  STG.E.U16 desc[UR36][R16.64], R0 ;  /* 0x0000000010007986 */ /* 0x0001e2000c101524 */
[----:B------:R-:W-:Y:S05]  /*cf70*/  BRA `(.L_x_4451) ;  /* 0x0000000400a87947 */ /* 0x000fea0003800000 */
.L_x_4458:
        /* <DEDUP_REMOVED lines=12> */
.L_x_4470:
        /* <DEDUP_REMOVED lines=17> */
.L_x_4473:
[----:B------:R-:W-:-:S04]  /*d150*/  LOP3.LUT R2, R5, 0x80000000, RZ, 0xc0, !PT ;  /* 0x8000000005027812 */ /* 0x000fc800078ec0ff */
[----:B------:R-:W-:-:S04]  /*d160*/  SHF.R.U32.HI R3, RZ, 0x18, R2 ;  /* 0x00000018ff037819 */ /* 0x000fc80000011602 */
[----:B------:R-:W-:-:S04]  /*d170*/  LOP3.LUT R0, R0, R3, RZ, 0xfc, !PT ;  /* 0x0000000300007212 */ /* 0x000fc800078efcff */
[----:B------:R-:W-:-:S07]  /*d180*/  PRMT R8, R0, 0x7610, R8 ;  /* 0x0000761000087816 */ /* 0x000fce0000000008 */
.L_x_4472:
[----:B------:R-:W-:Y:S05]  /*d190*/  BSYNC B0 ;  /* 0x0000000000007941 */ /* 0x000fea0003800000 */
.L_x_4471:
[----:B------:R3:W-:Y:S01]  /*d1a0*/  STG.E.U8 desc[UR36][R16.64], R8 ;  /* 0x0000000810007986 */ /* 0x0007e2000c101124 */
[----:B------:R-:W-:Y:S05]  /*d1b0*/  BRA `(.L_x_4451) ;  /* 0x0000000400187947 */ /* 0x000fea0003800000 */
.L_x_4469:
        /* <DEDUP_REMOVED lines=17> */
.L_x_4476:
[----:B------:R-:W-:-:S04]  /*d2d0*/  LOP3.LUT R2, R5, 0x80000000, RZ, 0xc0, !PT ;  /* 0x8000000005027812 */ /* 0x000fc800078ec0ff */
[----:B------:R-:W-:-:S04]  /*d2e0*/  SHF.R.U32.HI R3, RZ, 0x18, R2 ;  /* 0x00000018ff037819 */ /* 0x000fc80000011602 */
[----:B------:R-:W-:-:S04]  /*d2f0*/  LOP3.LUT R0, R0, R3, RZ, 0xfc, !PT ;  /* 0x0000000300007212 */ /* 0x000fc800078efcff */
[----:B------:R-:W-:-:S07]  /*d300*/  PRMT R8, R0, 0x7610, R8 ;  /* 0x0000761000087816 */ /* 0x000fce0000000008 */
.L_x_4475:
[----:B------:R-:W-:Y:S05]  /*d310*/  BSYNC B0 ;  /* 0x0000000000007941 */ /* 0x000fea0003800000 */
.L_x_4474:
[----:B------:R0:W-:Y:S01]  /*d320*/  STG.E.U8 desc[UR36][R16.64], R8 ;  /* 0x0000000810007986 */ /* 0x0001e2000c101124 */
[----:B------:R-:W-:Y:S05]  /*d330*/  BRA `(.L_x_4451) ;  /* 0x0000000000b87947 */ /* 0x000fea0003800000 */
.L_x_4468:
        /* <DEDUP_REMOVED lines=22> */
.L_x_4450:
        /* <DEDUP_REMOVED lines=16> */
.L_x_4479:
[----:B------:R-:W-:Y:S05]  /*d5a0*/  BRA `(.L_x_4451) ;  /* 0x00000000001c7947 */ /* 0x000fea0003800000 */
.L_x_4478:
[----:B------:R-:W-:-:S06]  /*d5b0*/  HADD2.F32 R2, -RZ, R5.H0_H0 ;  /* 0x20000005ff027230 */ /* 0x000fcc0000004100 */
[----:B------:R-:W0:Y:S02]  /*d5c0*/  F2I.U64.TRUNC R2, R2 ;  /* 0x0000000200027311 */ /* 0x000e24000020d800 */
[----:B0-----:R1:W-:Y:S01]  /*d5d0*/  STG.E.64 desc[UR36][R16.64], R2 ;  /* 0x0000000210007986 */ /* 0x0013e2000c101b24 */
[----:B------:R-:W-:Y:S05]  /*d5e0*/  BRA `(.L_x_4451) ;  /* 0x00000000000c7947 */ /* 0x000fea0003800000 */
.L_x_4477:
[----:B------:R-:W-:-:S06]  /*d5f0*/  HADD2.F32 R5, -RZ, R5.H0_H0 ;  /* 0x20000005ff057230 */ /* 0x000fcc0000004100 */
[----:B------:R-:W0:Y:S02]  /*d600*/  F2I.FTZ.U32.TRUNC.NTZ R5, R5 ;  /* 0x0000000500057305 */ /* 0x000e24000021f000 */
[----:B0-----:R0:W-:Y:S02]  /*d610*/  STG.E desc[UR36][R16.64], R5 ;  /* 0x0000000510007986 */ /* 0x0011e4000c101924 */
.L_x_4451:
[----:B------:R-:W-:-:S07]  /*d620*/  VIADD R19, R19, 0x80 ;  /* 0x0000008013137836 */ /* 0x000fce0000000000 */
.L_x_4378:
[----:B------:R-:W-:Y:S05]  /*d630*/  BSYNC B6 ;  /* 0x0000000000067941 */ /* 0x000fea0003800000 */
.L_x_4377:
        /* <DEDUP_REMOVED lines=357> */
.L_x_4480:
        /* <DEDUP_REMOVED lines=23> */
.L_x_4484:
[----:B------:R-:W2:Y:S02]  /*ee00*/  LDG.E.U8 R2, desc[UR36][R2.64] ;  /* 0x0000002402027981 */ /* 0x000ea4000c1e1100 */
[----:B--2---:R-:W-:-:S04]  /*ee10*/  I2FP.F32.U32 R0, R2 ;  /* 0x0000000200007245 */ /* 0x004fc80000201000 */
[----:B------:R-:W-:-:S04]  /*ee20*/  F2FP.F16.F32.PACK_AB R0, RZ, R0 ;  /* 0x00000000ff00723e */ /* 0x000fc800000000ff */
[----:B------:R-:W-:Y:S01]  /*ee30*/  PRMT R19, R0, 0x7610, R19 ;  /* 0x0000761000137816 */ /* 0x000fe20000000013 */
[----:B------:R-:W-:Y:S06]  /*ee40*/  BRA `(.L_x_4486) ;  /* 0x0000000c00bc7947 */ /* 0x000fec0003800000 */
.L_x_4483:
        /* <DEDUP_REMOVED lines=11> */
.L_x_4488:
[----:B------:R-:W2:Y:S02]  /*ef00*/  LDG.E R2, desc[UR36][R2.64] ;  /* 0x0000002402027981 */ /* 0x000ea4000c1e1900 */
[----:B--2---:R-:W-:-:S04]  /*ef10*/  I2FP.F32.S32 R0, R2 ;  /* 0x0000000200007245 */ /* 0x004fc80000201400 */
[----:B------:R-:W-:-:S04]  /*ef20*/  F2FP.F16.F32.PACK_AB R0, RZ, R0 ;  /* 0x00000000ff00723e */ /* 0x000fc800000000ff */
[----:B------:R-:W-:Y:S01]  /*ef30*/  PRMT R19, R0, 0x7610, R19 ;  /* 0x0000761000137816 */ /* 0x000fe20000000013 */
[----:B------:R-:W-:Y:S06]  /*ef40*/  BRA `(.L_x_4486) ;  /* 0x0000000c007c7947 */ /* 0x000fec0003800000 */
.L_x_4487:
[----:B------:R-:W2:Y:S02]  /*ef50*/  LDG.E.U16 R2, desc[UR36][R2.64] ;  /* 0x0000002402027981 */ /* 0x000ea4000c1e1500 */
[----:B--2---:R-:W0:Y:S02]  /*ef60*/  I2F.S16 R0, R2 ;  /* 0x0000000200007306 */ /* 0x004e240000101400 */
[----:B0-----:R-:W-:-:S04]  /*ef70*/  F2FP.F16.F32.PACK_AB R0, RZ, R0 ;  /* 0x00000000ff00723e */ /* 0x001fc800000000ff */
[----:B------:R-:W-:Y:S01]  /*ef80*/  PRMT R19, R0, 0x7610, R19 ;  /* 0x0000761000137816 */ /* 0x000fe20000000013 */
[----:B------:R-:W-:Y:S06]  /*ef90*/  BRA `(.L_x_4486) ;  /* 0x0000000c00687947 */ /* 0x000fec0003800000 */
.L_x_4482:
        /* <DEDUP_REMOVED lines=9> */
.L_x_4490:
[----:B------:R1:W5:Y:S01]  /*f030*/  LDG.E.U16 R19, desc[UR36][R2.64] ;  /* 0x0000002402137981 */ /* 0x000362000c1e1500 */
[----:B------:R-:W-:Y:S05]  /*f040*/  BRA `(.L_x_4486) ;  /* 0x0000000c003c7947 */ /* 0x000fea0003800000 */
.L_x_4489:
        /* <DEDUP_REMOVED lines=9> */
.L_x_4492:
[----:B------:R0:W5:Y:S01]  /*f0e0*/  LDG.E.U16 R19, desc[UR36][R2.64] ;  /* 0x0000002402137981 */ /* 0x000162000c1e1500 */
[----:B------:R-:W-:Y:S05]  /*f0f0*/  BRA `(.L_x_4486) ;  /* 0x0000000c00107947 */ /* 0x000fea0003800000 */
.L_x_4491:
        /* <DEDUP_REMOVED lines=9> */
.L_x_4481:
        /* <DEDUP_REMOVED lines=14> */
.L_x_4495:
        /* <DEDUP_REMOVED lines=9> */
.L_x_4494:
        /* <DEDUP_REMOVED lines=28> */
.L_x_4497:
        /* <DEDUP_REMOVED lines=15> */
.L_x_4496:
[----:B------:R-:W2:Y:S02]  /*f5b0*/  LDG.E.U16 R0, desc[UR36][R2.64] ;  /* 0x0000002402007981 */ /* 0x000ea4000c1e1500 */
[----:B--2---:R-:W-:-:S05]  /*f5c0*/  IMAD.U32 R0, R0, 0x10000, RZ ;  /* 0x0001000000007824 */ /* 0x004fca00078e00ff */
[----:B------:R-:W-:-:S04]  /*f5d0*/  F2FP.F16.F32.PACK_AB R0, RZ, R0 ;  /* 0x00000000ff00723e */ /* 0x000fc800000000ff */
[----:B------:R-:W-:Y:S01]  /*f5e0*/  PRMT R19, R0, 0x7610, R19 ;  /* 0x0000761000137816 */ /* 0x000fe20000000013 */
[----:B------:R-:W-:Y:S06]  /*f5f0*/  BRA `(.L_x_4486) ;  /* 0x0000000400d07947 */ /* 0x000fec0003800000 */
.L_x_4493:
        /* <DEDUP_REMOVED lines=13> */
.L_x_4500:
        /* <DEDUP_REMOVED lines=21> */
.L_x_4504:
[----:B------:R-:W-:Y:S05]  /*f820*/  BSYNC B1 ;  /* 0x0000000000017941 */ /* 0x000fea0003800000 */
.L_x_4503:
[----:B------:R-:W-:Y:S01]  /*f830*/  LEA R3, R0, 0x3b800000, 0x17 ;  /* 0x3b80000000037811 */ /* 0x000fe200078eb8ff */
[----:B------:R-:W-:-:S05]  /*f840*/  IMAD.SHL.U32 R0, R2, 0x100000, RZ ;  /* 0x0010000002007824 */ /* 0x000fca00078e00ff */
[----:B------:R-:W-:-:S07]  /*f850*/  LOP3.LUT R0, R3, R0, R4, 0xfe, !PT ;  /* 0x0000000003007212 */ /* 0x000fce00078efe04 */
.L_x_4502:
[----:B------:R-:W-:Y:S05]  /*f860*/  BSYNC B0 ;  /* 0x0000000000007941 */ /* 0x000fea0003800000 */
.L_x_4501:
[----:B------:R-:W-:-:S04]  /*f870*/  F2FP.F16.F32.PACK_AB R0, RZ, R0 ;  /* 0x00000000ff00723e */ /* 0x000fc800000000ff */
[----:B------:R-:W-:Y:S01]  /*f880*/  PRMT R19, R0, 0x7610, R19 ;  /* 0x0000761000137816 */ /* 0x000fe20000000013 */
[----:B------:R-:W-:Y:S06]  /*f890*/  BRA `(.L_x_4486) ;  /* 0x0000000400287947 */ /* 0x000fec0003800000 */
.L_x_4499:
        /* <DEDUP_REMOVED lines=21> */
.L_x_4508:
[----:B------:R-:W-:Y:S05]  /*f9f0*/  BSYNC B1 ;  /* 0x0000000000017941 */ /* 0x000fea0003800000 */
.L_x_4507:
[----:B------:R-:W-:Y:S01]  /*fa00*/  LEA R3, R0, 0x37800000, 0x17 ;  /* 0x3780000000037811 */ /* 0x000fe200078eb8ff */
[----:B------:R-:W-:-:S05]  /*fa10*/  IMAD.SHL.U32 R0, R2, 0x200000, RZ ;  /* 0x0020000002007824 */ /* 0x000fca00078e00ff */
[----:B------:R-:W-:-:S07]  /*fa20*/  LOP3.LUT R0, R3, R0, R4, 0xfe, !PT ;  /* 0x0000000003007212 */ /* 0x000fce00078efe04 */
.L_x_4506:
[----:B------:R-:W-:Y:S05]  /*fa30*/  BSYNC B0 ;  /* 0x0000000000007941 */ /* 0x000fea0003800000 */
.L_x_4505:
[----:B------:R-:W-:-:S04]  /*fa40*/  F2FP.F16.F32.PACK_AB R0, RZ, R0 ;  /* 0x00000000ff00723e */ /* 0x000fc800000000ff */
[----:B------:R-:W-:Y:S01]  /*fa50*/  PRMT R19, R0, 0x7610, R19 ;  /* 0x0000761000137816 */ /* 0x000fe20000000013 */
[----:B------:R-:W-:Y:S06]  /*fa60*/  BRA `(.L_x_4486) ;  /* 0x0000000000b47947 */ /* 0x000fec0003800000 */
.L_x_4498:
        /* <DEDUP_REMOVED lines=14> */
.L_x_4512:
[----:B------:R-:W-:Y:S05]  /*fb50*/  BSYNC B0 ;  /* 0x0000000000007941 */ /* 0x000fea0003800000 */
.L_x_4511:
[----:B------:R-:W-:-:S04]  /*fb60*/  F2FP.F16.F32.PACK_AB R0, RZ, R0 ;  /* 0x00000000ff00723e */ /* 0x000fc800000000ff */
[----:B------:R-:W-:Y:S01]  /*fb70*/  PRMT R19, R0, 0x7610, R19 ;  /* 0x0000761000137816 */ /* 0x000fe20000000013 */
[----:B------:R-:W-:Y:S06]  /*fb80*/  BRA `(.L_x_4486) ;  /* 0x00000000006c7947 */ /* 0x000fec0003800000 */
.L_x_4485:
        /* <DEDUP_REMOVED lines=16> */
.L_x_4513:
[----:B------:R-:W-:Y:S01]  /*fc90*/  PRMT R19, RZ, 0x7610, R19 ;  /* 0x00007610ff137816 */ /* 0x000fe20000000013 */
[----:B------:R-:W-:Y:S06]  /*fca0*/  BRA `(.L_x_4486) ;  /* 0x0000000000247947 */ /* 0x000fec0003800000 */
.L_x_4510:
[----:B------:R-:W2:Y:S02]  /*fcb0*/  LDG.E.64 R2, desc[UR36][R2.64] ;  /* 0x0000002402027981 */ /* 0x000ea4000c1e1b00 */
[----:B--2---:R-:W0:Y:S02]  /*fcc0*/  I2F.U64 R0, R2 ;  /* 0x0000000200007312 */ /* 0x004e240000301000 */
[----:B0-----:R-:W-:-:S04]  /*fcd0*/  F2FP.F16.F32.PACK_AB R0, RZ, R0 ;  /* 0x00000000ff00723e */ /* 0x001fc800000000ff */
[----:B------:R-:W-:Y:S01]  /*fce0*/  PRMT R19, R0, 0x7610, R19 ;  /* 0x0000761000137816 */ /* 0x000fe20000000013 */
[----:B------:R-:W-:Y:S06]  /*fcf0*/  BRA `(.L_x_4486) ;  /* 0x0000000000107947 */ /* 0x000fec0003800000 */
.L_x_4509:
[----:B------:R-:W2:Y:S02]  /*fd00*/  LDG.E R2, desc[UR36][R2.64] ;  /* 0x0000002402027981 */ /* 0x000ea4000c1e1900 */
[----:B--2---:R-:W-:-:S04]  /*fd10*/  I2FP.F32.U32 R0, R2 ;  /* 0x0000000200007245 */ /* 0x004fc80000201000 */
[----:B------:R-:W-:-:S04]  /*fd20*/  F2FP.F16.F32.PACK_AB R0, RZ, R0 ;  /* 0x00000000ff00723e */ /* 0x000fc800000000ff */
[----:B------:R-:W-:-:S07]  /*fd30*/  PRMT R19, R0, 0x7610, R19 ;  /* 0x0000761000137816 */ /* 0x000fce0000000013 */
.L_x_4486:
        /* <DEDUP_REMOVED lines=20> */
.L_x_4517:
[----:B------:R-:W2:Y:S02]  /*fe80*/  LDG.E.U8 R2, desc[UR36][R2.64] ;  /* 0x0000002402027981 */ /* 0x000ea4000c1e1100 */
[----:B--2---:R-:W-:-:S04]  /*fe90*/  I2FP.F32.U32 R0, R2 ;  /* 0x0000000200007245 */ /* 0x004fc80000201000 */
[----:B------:R-:W-:-:S04]  /*fea0*/  F2FP.F16.F32.PACK_AB R0, RZ, R0 ;  /* 0x00000000ff00723e */ /* 0x000fc800000000ff */
[----:B------:R-:W-:Y:S01]  /*feb0*/  PRMT R5, R0, 0x7610, R5 ;  /* 0x0000761000057816 */ /* 0x000fe20000000005 */
[----:B------:R-:W-:Y:S06]  /*fec0*/  BRA `(.L_x_4519) ;  /* 0x0000000c00b87947 */ /* 0x000fec0003800000 */
.L_x_4516:
        /* <DEDUP_REMOVED lines=11> */
.L_x_4521:
[----:B------:R-:W2:Y:S02]  /*ff80*/  LDG.E R2, desc[UR36][R2.64] ;  /* 0x0000002402027981 */ /* 0x000ea4000c1e1900 */
[----:B--2---:R-:W-:-:S04]  /*ff90*/  I2FP.F32.S32 R0, R2 ;  /* 0x0000000200007245 */ /* 0x004fc80000201400 */
[----:B------:R-:W-:-:S04]  /*ffa0*/  F2FP.F16.F32.PACK_AB R0, RZ, R0 ;  /* 0x00000000ff00723e */ /* 0x000fc800000000ff */
[----:B------:R-:W-:Y:S01]  /*ffb0*/  PRMT R5, R0, 0x7610, R5 ;  /* 0x0000761000057816 */ /* 0x000fe20000000005 */
[----:B------:R-:W-:Y:S06]  /*ffc0*/  BRA `(.L_x_4519) ;  /* 0x0000000c00787947 */ /* 0x000fec0003800000 */
.L_x_4520:
[----:B------:R-:W2:Y:S02]  /*ffd0*/  LDG.E.U16 R2, desc[UR36][R2.64] ;  /* 0x0000002402027981 */ /* 0x000ea4000c1e1500 */
[----:B--2---:R-:W0:Y:S02]  /*ffe0*/  I2F.S16 R0, R2 ;  /* 0x0000000200007306 */ /* 0x004e240000101400 */
[----:B0-----:R-:W-:-:S04]  /*fff0*/  F2FP.F16.F32.PACK_AB R0, RZ, R0 ;  /* 0x00000000ff00723e */ /* 0x001fc800000000ff */
[----:B------:R-:W-:Y:S01]  /*10000*/  PRMT R5, R0, 0x7610, R5 ;  /* 0x0000761000057816 */ /* 0x000fe20000000005 */
[----:B------:R-:W-:Y:S06]  /*10010*/  BRA `(.L_x_4519) ;  /* 0x0000000c00647947 */ /* 0x000fec0003800000 */
.L_x_4515:
        /* <DEDUP_REMOVED lines=9> */
.L_x_4523:
[----:B------:R1:W5:Y:S01]  /*100b0*/  LDG.E.U16 R5, desc[UR36][R2.64] ;  /* 0x0000002402057981 */ /* 0x000362000c1e1500 */
[----:B------:R-:W-:Y:S05]  /*100c0*/  BRA `(.L_x_4519) ;  /* 0x0000000c00387947 */ /* 0x000fea0003800000 */
.L_x_4522:
        /* <DEDUP_REMOVED lines=9> */
.L_x_4525:
[----:B------:R0:W5:Y:S01]  /*10160*/  LDG.E.U16 R5, desc[UR36][R2.64] ;  /* 0x0000002402057981 */ /* 0x000162000c1e1500 */
[----:B------:R-:W-:Y:S05]  /*10170*/  BRA `(.L_x_4519) ;  /* 0x0000000c000c7947 */ /* 0x000fea0003800000 */
.L_x_4524:
        /* <DEDUP_REMOVED lines=9> */
.L_x_4514:
        /* <DEDUP_REMOVED lines=14> */
.L_x_4528:
        /* <DEDUP_REMOVED lines=9> */
.L_x_4527:
        /* <DEDUP_REMOVED lines=27> */
.L_x_4530:
        /* <DEDUP_REMOVED lines=15> */
.L_x_4529:
[----:B------:R-:W2:Y:S02]  /*10620*/  LDG.E.U16 R0, desc[UR36][R2.64] ;  /* 0x0000002402007981 */ /* 0x000ea4000c1e1500 */
[----:B--2---:R-:W-:-:S05]  /*10630*/  IMAD.U32 R0, R0, 0x10000, RZ ;  /* 0x0001000000007824 */ /* 0x004fca00078e00ff */
[----:B------:R-:W-:-:S04]  /*10640*/  F2FP.F16.F32.PACK_AB R0, RZ, R0 ;  /* 0x00000000ff00723e */ /* 0x000fc800000000ff */
[----:B------:R-:W-:Y:S01]  /*10650*/  PRMT R5, R0, 0x7610, R5 ;  /* 0x0000761000057816 */ /* 0x000fe20000000005 */
[----:B------:R-:W-:Y:S06]  /*10660*/  BRA `(.L_x_4519) ;  /* 0x0000000400d07947 */ /* 0x000fec0003800000 */
.L_x_4526:
        /* <DEDUP_REMOVED lines=13> */
.L_x_4533:
        /* <DEDUP_REMOVED lines=21> */
.L_x_4537:
[----:B------:R-:W-:Y:S05]  /*10890*/  BSYNC B1 ;  /* 0x0000000000017941 */ /* 0x000fea0003800000 */
.L_x_4536:
[----:B------:R-:W-:Y:S01]  /*108a0*/  LEA R3, R0, 0x3b800000, 0x17 ;  /* 0x3b80000000037811 */ /* 0x000fe200078eb8ff */
[----:B------:R-:W-:-:S05]  /*108b0*/  IMAD.SHL.U32 R0, R2, 0x100000, RZ ;  /* 0x0010000002007824 */ /* 0x000fca00078e00ff */
[----:B------:R-:W-:-:S07]  /*108c0*/  LOP3.LUT R0, R3, R0, R4, 0xfe, !PT ;  /* 0x0000000003007212 */ /* 0x000fce00078efe04 */
.L_x_4535:
[----:B------:R-:W-:Y:S05]  /*108d0*/  BSYNC B0 ;  /* 0x0000000000007941 */ /* 0x000fea0003800000 */
.L_x_4534:
[----:B------:R-:W-:-:S04]  /*108e0*/  F2FP.F16.F32.PACK_AB R0, RZ, R0 ;  /* 0x00000000ff00723e */ /* 0x000fc800000000ff */
[----:B------:R-:W-:Y:S01]  /*108f0*/  PRMT R5, R0, 0x7610, R5 ;  /* 0x0000761000057816 */ /* 0x000fe20000000005 */
[----:B------:R-:W-:Y:S06]  /*10900*/  BRA `(.L_x_4519) ;  /* 0x0000000400287947 */ /* 0x000fec0003800000 */
.L_x_4532:
        /* <DEDUP_REMOVED lines=21> */
.L_x_4541:
[----:B------:R-:W-:Y:S05]  /*10a60*/  BSYNC B1 ;  /* 0x0000000000017941 */ /* 0x000fea0003800000 */
.L_x_4540:
[----:B------:R-:W-:Y:S01]  /*10a70*/  LEA R3, R0, 0x37800000, 0x17 ;  /* 0x3780000000037811 */ /* 0x000fe200078eb8ff */
[----:B------:R-:W-:-:S05]  /*10a80*/  IMAD.SHL.U32 R0, R2, 0x200000, RZ ;  /* 0x0020000002007824 */ /* 0x000fca00078e00ff */
[----:B------:R-:W-:-:S07]  /*10a90*/  LOP3.LUT R0, R3, R0, R4, 0xfe, !PT ;  /* 0x0000000003007212 */ /* 0x000fce00078efe04 */
.L_x_4539:
[----:B------:R-:W-:Y:S05]  /*10aa0*/  BSYNC B0 ;  /* 0x0000000000007941 */ /* 0x000fea0003800000 */
.L_x_4538:
[----:B------:R-:W-:-:S04]  /*10ab0*/  F2FP.F16.F32.PACK_AB R0, RZ, R0 ;  /* 0x00000000ff00723e */ /* 0x000fc800000000ff */
[----:B------:R-:W-:Y:S01]  /*10ac0*/  PRMT R5, R0, 0x7610, R5 ;  /* 0x0000761000057816 */ /* 0x000fe20000000005 */
[----:B------:R-:W-:Y:S06]  /*10ad0*/  BRA `(.L_x_4519) ;  /* 0x0000000000b47947 */ /* 0x000fec0003800000 */
.L_x_4531:
        /* <DEDUP_REMOVED lines=14> */
.L_x_4545:
[----:B------:R-:W-:Y:S05]  /*10bc0*/  BSYNC B0 ;  /* 0x0000000000007941 */ /* 0x000fea0003800000 */
.L_x_4544:
[----:B------:R-:W-:-:S04]  /*10bd0*/  F2FP.F16.F32.PACK_AB R0, RZ, R0 ;  /* 0x00000000ff00723e */ /* 0x000fc800000000ff */
[----:B------:R-:W-:Y:S01]  /*10be0*/  PRMT R5, R0, 0x7610, R5 ;  /* 0x0000761000057816 */ /* 0x000fe20000000005 */
[----:B------:R-:W-:Y:S06]  /*10bf0*/  BRA `(.L_x_4519) ;  /* 0x00000000006c7947 */ /* 0x000fec0003800000 */
.L_x_4518:
        /* <DEDUP_REMOVED lines=16> */
.L_x_4546:
[----:B------:R-:W-:Y:S01]  /*10d00*/  PRMT R5, RZ, 0x7610, R5 ;  /* 0x00007610ff057816 */ /* 0x000fe20000000005 */
[----:B------:R-:W-:Y:S06]  /*10d10*/  BRA `(.L_x_4519) ;  /* 0x0000000000247947 */ /* 0x000fec0003800000 */
.L_x_4543:
[----:B------:R-:W2:Y:S02]  /*10d20*/  LDG.E.64 R2, desc[UR36][R2.64] ;  /* 0x0000002402027981 */ /* 0x000ea4000c1e1b00 */
[----:B--2---:R-:W0:Y:S02]  /*10d30*/  I2F.U64 R0, R2 ;  /* 0x0000000200007312 */ /* 0x004e240000301000 */
[----:B0-----:R-:W-:-:S04]  /*10d40*/  F2FP.F16.F32.PACK_AB R0, RZ, R0 ;  /* 0x00000000ff00723e */ /* 0x001fc800000000ff */
[----:B------:R-:W-:Y:S01]  /*10d50*/  PRMT R5, R0, 0x7610, R5 ;  /* 0x0000761000057816 */ /* 0x000fe20000000005 */
[----:B------:R-:W-:Y:S06]  /*10d60*/  BRA `(.L_x_4519) ;  /* 0x0000000000107947 */ /* 0x000fec0003800000 */
.L_x_4542:
[----:B------:R-:W2:Y:S02]  /*10d70*/  LDG.E R2, desc[UR36][R2.64] ;  /* 0x0000002402027981 */ /* 0x000ea4000c1e1900 */
[----:B--2---:R-:W-:-:S04]  /*10d80*/  I2FP.F32.U32 R0, R2 ;  /* 0x0000000200007245 */ /* 0x004fc80000201000 */
[----:B------:R-:W-:-:S04]  /*10d90*/  F2FP.F16.F32.PACK_AB R0, RZ, R0 ;  /* 0x00000000ff00723e */ /* 0x000fc800000000ff */
[----:B------:R-:W-:-:S07]  /*10da0*/  PRMT R5, R0, 0x7610, R5 ;  /* 0x0000761000057816 */ /* 0x000fce0000000005 */
.L_x_4519:
        /* <DEDUP_REMOVED lines=19> */
[----:B0-----:R-:W-:Y:S01]  /*10ee0*/  STG.E.U8 desc[UR36][R16.64], R5 ;  /* 0x0000000510007986 */ /* 0x001fe2000c101124 */
[----:B------:R-:W-:Y:S05]  /*10ef0*/  EXIT ;  /* 0x000000000000794d */ /* 0x000fea0003800000 */
.L_x_4550:
[----:B------:R-:W-:-:S06]  /*10f00*/  HADD2.F32 R3, -RZ, R5.H0_H0 ;  /* 0x20000005ff037230 */ /* 0x000fcc0000004100 */
[----:B------:R-:W0:Y:S02]  /*10f10*/  F2I.S64.TRUNC R2, R3 ;  /* 0x0000000300027311 */ /* 0x000e24000020d900 */
[----:B0-----:R-:W-:Y:S01]  /*10f20*/  STG.E.U8 desc[UR36][R16.64], R2 ;  /* 0x0000000210007986 */ /* 0x001fe2000c101124 */
[----:B------:R-:W-:Y:S05]  /*10f30*/  EXIT ;  /* 0x000000000000794d */ /* 0x000fea0003800000 */
.L_x_4549:
        /* <DEDUP_REMOVED lines=8> */
[----:B0-----:R-:W-:Y:S01]  /*10fc0*/  STG.E.64 desc[UR36][R16.64], R2 ;  /* 0x0000000210007986 */ /* 0x001fe2000c101b24 */
[----:B------:R-:W-:Y:S05]  /*10fd0*/  EXIT ;  /* 0x000000000000794d */ /* 0x000fea0003800000 */
.L_x_4553:
[----:B------:R-:W-:-:S06]  /*10fe0*/  HADD2.F32 R5, -RZ, R5.H0_H0 ;  /* 0x20000005ff057230 */ /* 0x000fcc0000004100 */
[----:B------:R-:W0:Y:S02]  /*10ff0*/  F2I.FTZ.TRUNC.NTZ R5, R5 ;  /* 0x0000000500057305 */ /* 0x000e24000021f100 */
[----:B0-----:R-:W-:Y:S01]  /*11000*/  STG.E desc[UR36][R16.64], R5 ;  /* 0x0000000510007986 */ /* 0x001fe2000c101924 */
[----:B------:R-:W-:Y:S05]  /*11010*/  EXIT ;  /* 0x000000000000794d */ /* 0x000fea0003800000 */
.L_x_4552:
[----:B------:R-:W-:-:S06]  /*11020*/  HADD2.F32 R5, -RZ, R5.H0_H0 ;  /* 0x20000005ff057230 */ /* 0x000fcc0000004100 */
[----:B------:R-:W0:Y:S02]  /*11030*/  F2I.FTZ.TRUNC.NTZ R5, R5 ;  /* 0x0000000500057305 */ /* 0x000e24000021f100 */
[----:B0-----:R-:W-:Y:S01]  /*11040*/  STG.E.U16 desc[UR36][R16.64], R5 ;  /* 0x0000000510007986 */ /* 0x001fe2000c101524 */
[----:B------:R-:W-:Y:S05]  /*11050*/  EXIT ;  /* 0x000000000000794d */ /* 0x000fea0003800000 */
.L_x_4548:
[----:B------:R-:W-:-:S13]  /*11060*/  ISETP.GT.AND P0, PT, R0, 0x6, PT ;  /* 0x000000060000780c */ /* 0x000fda0003f04270 */
[----:B------:R-:W-:Y:S05]  /*11070*/  @P0 BRA `(.L_x_4554) ;  /* 0x0000000000240947 */ /* 0x000fea0003800000 */
[----:B------:R-:W-:-:S13]  /*11080*/  ISETP.NE.AND P0, PT, R0, 0x5, PT ;  /* 0x000000050000780c */ /* 0x000fda0003f05270 */
[----:B------:R-:W-:Y:S05]  /*11090*/  @!P0 BRA `(.L_x_4555) ;  /* 0x0000000000148947 */ /* 0x000fea0003800000 */
[----:B------:R-:W-:-:S13]  /*110a0*/  ISETP.NE.AND P0, PT, R0, 0x6, PT ;  /* 0x000000060000780c */ /* 0x000fda0003f05270 */
[----:B------:R-:W-:Y:S05]  /*110b0*/  @P0 BRA `(.L_x_4551) ;  /* 0x0000000800c40947 */ /* 0x000fea0003800000 */
[----:B------:R-:W-:-:S05]  /*110c0*/  HADD2.F32 R5, -RZ, R5.H0_H0 ;  /* 0x20000005ff057230 */ /* 0x000fca0000004100 */
[----:B------:R-:W-:Y:S01]  /*110d0*/  STG.E desc[UR36][R16.64], R5 ;  /* 0x0000000510007986 */ /* 0x000fe2000c101924 */
[----:B------:R-:W-:Y:S05]  /*110e0*/  EXIT ;  /* 0x000000000000794d */ /* 0x000fea0003800000 */
.L_x_4555:
[----:B------:R-:W-:Y:S01]  /*110f0*/  STG.E.U16 desc[UR36][R16.64], R5 ;  /* 0x0000000510007986 */ /* 0x000fe2000c101524 */
[----:B------:R-:W-:Y:S05]  /*11100*/  EXIT ;  /* 0x000000000000794d */ /* 0x000fea0003800000 */
.L_x_4554:
        /* <DEDUP_REMOVED lines=8> */
[----:B------:R-:W-:Y:S01]  /*11190*/  STG.E.64 desc[UR36][R16.64], R2 ;  /* 0x0000000210007986 */ /* 0x000fe2000c101b24 */
[----:B------:R-:W-:Y:S05]  /*111a0*/  EXIT ;  /* 0x000000000000794d */ /* 0x000fea0003800000 */
.L_x_4557:
[----:B------:R-:W-:-:S05]  /*111b0*/  HADD2.F32 R0, -RZ, R5.H0_H0 ;  /* 0x20000005ff007230 */ /* 0x000fca0000004100 */
[----:B------:R-:W-:-:S04]  /*111c0*/  F2FP.F16.F32.PACK_AB R0, RZ, R0 ;  /* 0x00000000ff00723e */ /* 0x000fc800000000ff */
[----:B------:R-:W-:-:S05]  /*111d0*/  PRMT R0, R0, 0x5410, RZ ;  /* 0x0000541000007816 */ /* 0x000fca00000000ff */
[----:B------:R-:W-:Y:S01]  /*111e0*/  STG.E desc[UR36][R16.64], R0 ;  /* 0x0000000010007986 */ /* 0x000fe2000c101924 */
[----:B------:R-:W-:Y:S05]  /*111f0*/  EXIT ;  /* 0x000000000000794d */ /* 0x000fea0003800000 */
.L_x_4556:
[----:B------:R-:W-:-:S05]  /*11200*/  HADD2.F32 R2, -RZ, R5.H0_H0 ;  /* 0x20000005ff027230 */ /* 0x000fca0000004100 */
[----:B------:R-:W-:-:S06]  /*11210*/  FMUL.FTZ R2, R2, 1 ;  /* 0x3f80000002027820 */ /* 0x000fcc0000410000 */
[----:B------:R-:W0:Y:S02]  /*11220*/  F2F.F64.F32 R2, R2 ;  /* 0x0000000200027310 */ /* 0x000e240000201800 */
[----:B0-----:R-:W-:Y:S01]  /*11230*/  STG.E.64 desc[UR36][R16.64], R2 ;  /* 0x0000000210007986 */ /* 0x001fe2000c101b24 */
[----:B------:R-:W-:Y:S05]  /*11240*/  EXIT ;  /* 0x000000000000794d */ /* 0x000fea0003800000 */
.L_x_4547:
        /* <DEDUP_REMOVED lines=11> */
[----:B------:R-:W-:Y:S01]  /*11300*/  STG.E.U8 desc[UR36][R16.64], R3 ;  /* 0x0000000310007986 */ /* 0x000fe2000c101124 */
[----:B------:R-:W-:Y:S05]  /*11310*/  EXIT ;  /* 0x000000000000794d */ /* 0x000fea0003800000 */
.L_x_4560:
[----:B------:R-:W-:Y:S01]  /*11320*/  HADD2.F32 R5, -RZ, R5.H0_H0 ;  /* 0x20000005ff057230 */ /* 0x000fe20000004100 */
[----:B------:R-:W-:-:S04]  /*11330*/  CS2R R6, SRZ ;  /* 0x0000000000067805 */ /* 0x000fc8000001ff00 */
[----:B------:R-:W-:-:S06]  /*11340*/  FMUL.FTZ R5, R5, 1 ;  /* 0x3f80000005057820 */ /* 0x000fcc0000410000 */
[----:B------:R-:W0:Y:S02]  /*11350*/  F2F.F64.F32 R4, R5 ;  /* 0x0000000500047310 */ /* 0x000e240000201800 */
[----:B0-----:R-:W-:Y:S01]  /*11360*/  STG.E.128 desc[UR36][R16.64], R4 ;  /* 0x0000000410007986 */ /* 0x001fe2000c101d24 */
[----:B------:R-:W-:Y:S05]  /*11370*/  EXIT ;  /* 0x000000000000794d */ /* 0x000fea0003800000 */
.L_x_4559:
        /* <DEDUP_REMOVED lines=21> */
.L_x_4564:
[----:B------:R-:W-:Y:S05]  /*114d0*/  BSYNC B0 ;  /* 0x0000000000007941 */ /* 0x000fea0003800000 */
.L_x_4563:
[----:B------:R-:W-:-:S05]  /*114e0*/  LOP3.LUT R3, R0, R3, RZ, 0xfc, !PT ;  /* 0x0000000300037212 */ /* 0x000fca00078efcff */
[----:B------:R-:W-:Y:S01]  /*114f0*/  STG.E.U8 desc[UR36][R16.64], R3 ;  /* 0x0000000310007986 */ /* 0x000fe2000c101124 */
[----:B------:R-:W-:Y:S05]  /*11500*/  EXIT ;  /* 0x000000000000794d */ /* 0x000fea0003800000 */
.L_x_4562:
        /* <DEDUP_REMOVED lines=13> */
.L_x_4566:
[----:B------:R-:W-:Y:S01]  /*115e0*/  IMAD.MOV.U32 R0, RZ, RZ, 0x7f ;  /* 0x0000007fff007424 */ /* 0x000fe200078e00ff */
[----:B------:R-:W-:-:S04]  /*115f0*/  ISETP.GT.U32.AND P0, PT, R2, 0x7f800000, PT ;  /* 0x7f8000000200780c */ /* 0x000fc80003f04070 */
[----:B------:R-:W-:-:S09]  /*11600*/  SEL R0, R0, 0x7c, P0 ;  /* 0x0000007c00007807 */ /* 0x000fd20000000000 */
.L_x_4567:
[----:B------:R-:W-:Y:S05]  /*11610*/  BSYNC B0 ;  /* 0x0000000000007941 */ /* 0x000fea0003800000 */
.L_x_4565:
[----:B------:R-:W-:-:S04]  /*11620*/  LOP3.LUT R2, R5, 0x80000000, RZ, 0xc0, !PT ;  /* 0x8000000005027812 */ /* 0x000fc800078ec0ff */
[----:B------:R-:W-:-:S04]  /*11630*/  SHF.R.U32.HI R3, RZ, 0x18, R2 ;  /* 0x00000018ff037819 */ /* 0x000fc80000011602 */
[----:B------:R-:W-:-:S05]  /*11640*/  LOP3.LUT R3, R0, R3, RZ, 0xfc, !PT ;  /* 0x0000000300037212 */ /* 0x000fca00078efcff */
[----:B------:R-:W-:Y:S01]  /*11650*/  STG.E.U8 desc[UR36][R16.64], R3 ;  /* 0x0000000310007986 */ /* 0x000fe2000c101124 */
[----:B------:R-:W-:Y:S05]  /*11660*/  EXIT ;  /* 0x000000000000794d */ /* 0x000fea0003800000 */
.L_x_4561:
[----:B------:R-:W-:-:S05]  /*11670*/  HADD2.F32 R0, -RZ, R5.H0_H0 ;  /* 0x20000005ff007230 */ /* 0x000fca0000004100 */
[----:B------:R-:W-:-:S05]  /*11680*/  F2FP.BF16.F32.PACK_AB R0, RZ, R0 ;  /* 0x00000000ff00723e */ /* 0x000fca00000010ff */
[----:B------:R-:W-:Y:S01]  /*11690*/  STG.E.U16 desc[UR36][R16.64], R0 ;  /* 0x0000000010007986 */ /* 0x000fe2000c101524 */
[----:B------:R-:W-:Y:S05]  /*116a0*/  EXIT ;  /* 0x000000000000794d */ /* 0x000fea0003800000 */
.L_x_4558:
        /* <DEDUP_REMOVED lines=10> */
[----:B0-----:R-:W-:Y:S01]  /*11750*/  STG.E.U16 desc[UR36][R16.64], R3 ;  /* 0x0000000310007986 */ /* 0x001fe2000c101524 */
[----:B------:R-:W-:Y:S05]  /*11760*/  EXIT ;  /* 0x000000000000794d */ /* 0x000fea0003800000 */
.L_x_4570:
        /* <DEDUP_REMOVED lines=17> */
.L_x_4573:
[----:B------:R-:W-:-:S04]  /*11880*/  LOP3.LUT R2, R5, 0x80000000, RZ, 0xc0, !PT ;  /* 0x8000000005027812 */ /* 0x000fc800078ec0ff */
[----:B------:R-:W-:-:S04]  /*11890*/  SHF.R.U32.HI R3, RZ, 0x18, R2 ;  /* 0x00000018ff037819 */ /* 0x000fc80000011602 */
[----:B------:R-:W-:-:S04]  /*118a0*/  LOP3.LUT R0, R0, R3, RZ, 0xfc, !PT ;  /* 0x0000000300007212 */ /* 0x000fc800078efcff */
[----:B------:R-:W-:-:S07]  /*118b0*/  PRMT R8, R0, 0x7610, R8 ;  /* 0x0000761000087816 */ /* 0x000fce0000000008 */
.L_x_4572:
[----:B------:R-:W-:Y:S05]  /*118c0*/  BSYNC B0 ;  /* 0x0000000000007941 */ /* 0x000fea0003800000 */
.L_x_4571:
[----:B------:R-:W-:Y:S01]  /*118d0*/  STG.E.U8 desc[UR36][R16.64], R8 ;  /* 0x0000000810007986 */ /* 0x000fe2000c101124 */
[----:B------:R-:W-:Y:S05]  /*118e0*/  EXIT ;  /* 0x000000000000794d */ /* 0x000fea0003800000 */
.L_x_4569:
        /* <DEDUP_REMOVED lines=17> */
.L_x_4576:
[----:B------:R-:W-:-:S04]  /*11a00*/  LOP3.LUT R2, R5, 0x80000000, RZ, 0xc0, !PT ;  /* 0x8000000005027812 */ /* 0x000fc800078ec0ff */
[----:B------:R-:W-:-:S04]  /*11a10*/  SHF.R.U32.HI R3, RZ, 0x18, R2 ;  /* 0x00000018ff037819 */ /* 0x000fc80000011602 */
[----:B------:R-:W-:-:S04]  /*11a20*/  LOP3.LUT R0, R0, R3, RZ, 0xfc, !PT ;  /* 0x0000000300007212 */ /* 0x000fc800078efcff */
[----:B------:R-:W-:-:S07]  /*11a30*/  PRMT R8, R0, 0x7610, R8 ;  /* 0x0000761000087816 */ /* 0x000fce0000000008 */
.L_x_4575:
[----:B------:R-:W-:Y:S05]  /*11a40*/  BSYNC B0 ;  /* 0x0000000000007941 */ /* 0x000fea0003800000 */
.L_x_4574:
[----:B------:R-:W-:Y:S01]  /*11a50*/  STG.E.U8 desc[UR36][R16.64], R8 ;  /* 0x0000000810007986 */ /* 0x000fe2000c101124 */
[----:B------:R-:W-:Y:S05]  /*11a60*/  EXIT ;  /* 0x000000000000794d */ /* 0x000fea0003800000 */
.L_x_4568:
        /* <DEDUP_REMOVED lines=22> */
.L_x_4551:
        /* <DEDUP_REMOVED lines=16> */
.L_x_4579:
[----:B------:R-:W-:Y:S05]  /*11cd0*/  EXIT ;  /* 0x000000000000794d */ /* 0x000fea0003800000 */
.L_x_4578:
[----:B------:R-:W-:-:S06]  /*11ce0*/  HADD2.F32 R2, -RZ, R5.H0_H0 ;  /* 0x20000005ff027230 */ /* 0x000fcc0000004100 */
[----:B------:R-:W0:Y:S02]  /*11cf0*/  F2I.U64.TRUNC R2, R2 ;  /* 0x0000000200027311 */ /* 0x000e24000020d800 */
[----:B0-----:R-:W-:Y:S01]  /*11d00*/  STG.E.64 desc[UR36][R16.64], R2 ;  /* 0x0000000210007986 */ /* 0x001fe2000c101b24 */
[----:B------:R-:W-:Y:S05]  /*11d10*/  EXIT ;  /* 0x000000000000794d */ /* 0x000fea0003800000 */
.L_x_4577:
[----:B------:R-:W-:-:S06]  /*11d20*/  HADD2.F32 R5, -RZ, R5.H0_H0 ;  /* 0x20000005ff057230 */ /* 0x000fcc0000004100 */
[----:B------:R-:W0:Y:S02]  /*11d30*/  F2I.FTZ.U32.TRUNC.NTZ R5, R5 ;  /* 0x0000000500057305 */ /* 0x000e24000021f000 */
[----:B0-----:R-:W-:Y:S01]  /*11d40*/  STG.E desc[UR36][R16.64], R5 ;  /* 0x0000000510007986 */ /* 0x001fe2000c101924 */
[----:B------:R-:W-:Y:S05]  /*11d50*/  EXIT ;  /* 0x000000000000794d */ /* 0x000fea0003800000 */
.L_x_4580:
        /* <DEDUP_REMOVED lines=10> */
.L_x_32057:


//--------------------- .text._ZN2at6native27unrolled_elementwise_kernelINS0_13BinaryFunctorIN3c104HalfES4_S4_ZZZNS0_21heaviside_kernel_cudaERNS_18TensorIteratorBaseEENKUlvE_clEvENKUlvE6_clEvEUlS4_S4_E_EESt5arrayIPcLm3EELi4E23TrivialOffsetCalculatorILi2EjESE_ILi1EjENS0_6memory12LoadWithCastILi2EEENSH_13StoreWithCastILi1EEEEEviT_T0_T2_T3_T4_T5_ --------------------------
	.section	.text._ZN2at6native27unrolled_elementwise_kernelINS0_13BinaryFunctorIN3c104HalfES4_S4_ZZZNS0_21heaviside_kernel_cudaERNS_18TensorIteratorBaseEENKUlvE_clEvENKUlvE6_clEvEUlS4_S4_E_EESt5arrayIPcLm3EELi4E23TrivialOffsetCalculatorILi2EjESE_ILi1EjENS0_6memory12LoadWithCastILi2EEENSH_13StoreWithCastILi1EEEEEviT_T0_T2_T3_T4_T5_,"ax",@progbits
	.align	128
        .global         _ZN2at6native27unrolled_elementwise_kernelINS0_13BinaryFunctorIN3c104HalfES4_S4_ZZZNS0_21heaviside_kernel_cudaERNS_18TensorIteratorBaseEENKUlvE_clEvENKUlvE6_clEvEUlS4_S4_E_EESt5arrayIPcLm3EELi4E23TrivialOffsetCalculatorILi2EjESE_ILi1EjENS0_6memory12LoadWithCastILi2EEENSH_13StoreWithCastILi1EEEEEviT_T0_T2_T3_T4_T5_
        .type           _ZN2at6native27unrolled_elementwise_kernelINS0_13BinaryFunctorIN3c104HalfES4_S4_ZZZNS0_21heaviside_kernel_cudaERNS_18TensorIteratorBaseEENKUlvE_clEvENKUlvE6_clEvEUlS4_S4_E_EESt5arrayIPcLm3EELi4E23TrivialOffsetCalculatorILi2EjESE_ILi1EjENS0_6memory12LoadWithCastILi2EEENSH_13StoreWithCastILi1EEEEEviT_T0_T2_T3_T4_T5_,@function
        .size           _ZN2at6native27unrolled_elementwise_kernelINS0_13BinaryFunctorIN3c104HalfES4_S4_ZZZNS0_21heaviside_kernel_cudaERNS_18TensorIteratorBaseEENKUlvE_clEvENKUlvE6_clEvEUlS4_S4_E_EESt5arrayIPcLm3EELi4E23TrivialOffsetCalculatorILi2EjESE_ILi1EjENS0_6memory12LoadWithCastILi2EEENSH_13StoreWithCastILi1EEEEEviT_T0_T2_T3_T4_T5_,(.L_x_32058 - _ZN2at6native27unrolled_elementwise_kernelINS0_13BinaryFunctorIN3c104HalfES4_S4_ZZZNS0_21heaviside_kernel_cudaERNS_18TensorIteratorBaseEENKUlvE_clEvENKUlvE6_clEvEUlS4_S4_E_EESt5arrayIPcLm3EELi4E23TrivialOffsetCalculatorILi2EjESE_ILi1EjENS0_6memory12LoadWithCastILi2EEENSH_13StoreWithCastILi1EEEEEviT_T0_T2_T3_T4_T5_)
        .other          _ZN2at6native27unrolled_elementwise_kernelINS0_13BinaryFunctorIN3c104HalfES4_S4_ZZZNS0_21heaviside_kernel_cudaERNS_18TensorIteratorBaseEENKUlvE_clEvENKUlvE6_clEvEUlS4_S4_E_EESt5arrayIPcLm3EELi4E23TrivialOffsetCalculatorILi2EjESE_ILi1EjENS0_6memory12LoadWithCastILi2EEENSH_13StoreWithCastILi1EEEEEviT_T0_T2_T3_T4_T5_,@"STO_CUDA_ENTRY STV_DEFAULT"
_ZN2at6native27unrolled_elementwise_kernelINS0_13BinaryFunctorIN3c104HalfES4_S4_ZZZNS0_21heaviside_kernel_cudaERNS_18TensorIteratorBaseEENKUlvE_clEvENKUlvE6_clEvEUlS4_S4_E_EESt5arrayIPcLm3EELi4E23TrivialOffsetCalculatorILi2EjESE_ILi1EjENS0_6memory12LoadWithCastILi2EEENSH_13StoreWithCastILi1EEEEEviT_T0_T2_T3_T4_T5_:
.text._ZN2at6native27unrolled_elementwise_kernelINS0_13BinaryFunctorIN3c104HalfES4_S4_ZZZNS0_21heaviside_kernel_cudaERNS_18TensorIteratorBaseEENKUlvE_clEvENKUlvE6_clEvEUlS4_S4_E_EESt5arrayIPcLm3EELi4E23TrivialOffsetCalculatorILi2EjESE_ILi1EjENS0_6memory12LoadWithCastILi2EEENSH_13StoreWithCastILi1EEEEEviT_T0_T2_T3_T4_T5_:
        /* <DEDUP_REMOVED lines=36> */
.L_x_4586:
[----:B------:R-:W2:Y:S02]  /*0240*/  LDG.E.U8 R4, desc[UR36][R4.64] ;  /* 0x0000002404047981 */ /* 0x000ea4000c1e1100 */
[----:B--2---:R-:W-:-:S04]  /*0250*/  I2FP.F32.U32 R0, R4 ;  /* 0x0000000400007245 */ /* 0x004fc80000201000 */
[----:B------:R-:W-:-:S04]  /*0260*/  F2FP.F16.F32.PACK_AB R0, RZ, R0 ;  /* 0x00000000ff00723e */ /* 0x000fc800000000ff */
[----:B------:R-:W-:Y:S01]  /*0270*/  PRMT R25, R0, 0x7610, R25 ;  /* 0x0000761000197816 */ /* 0x000fe20000000019 */
[----:B------:R-:W-:Y:S06]  /*0280*/  BRA `(.L_x_4588) ;  /* 0x0000000c00bc7947 */ /* 0x000fec0003800000 */
.L_x_4585:
        /* <DEDUP_REMOVED lines=11> */
.L_x_4590:
[----:B------:R-:W2:Y:S02]  /*0340*/  LDG.E R4, desc[UR36][R4.64] ;  /* 0x0000002404047981 */ /* 0x000ea4000c1e1900 */
[----:B--2---:R-:W-:-:S04]  /*0350*/  I2FP.F32.S32 R0, R4 ;  /* 0x0000000400007245 */ /* 0x004fc80000201400 */
[----:B------:R-:W-:-:S04]  /*0360*/  F2FP.F16.F32.PACK_AB R0, RZ, R0 ;  /* 0x00000000ff00723e */ /* 0x000fc800000000ff */
[----:B------:R-:W-:Y:S01]  /*0370*/  PRMT R25, R0, 0x7610, R25 ;  /* 0x0000761000197816 */ /* 0x000fe20000000019 */
[----:B------:R-:W-:Y:S06]  /*0380*/  BRA `(.L_x_4588) ;  /* 0x0000000c007c7947 */ /* 0x000fec0003800000 */
.L_x_4589:
[----:B------:R-:W2:Y:S02]  /*0390*/  LDG.E.U16 R4, desc[UR36][R4.64] ;  /* 0x0000002404047981 */ /* 0x000ea4000c1e1500 */
[----:B--2---:R-:W0:Y:S02]  /*03a0*/  I2F.S16 R0, R4 ;  /* 0x0000000400007306 */ /* 0x004e240000101400 */
[----:B0-----:R-:W-:-:S04]  /*03b0*/  F2FP.F16.F32.PACK_AB R0, RZ, R0 ;  /* 0x00000000ff00723e */ /* 0x001fc800000000ff */
[----:B------:R-:W-:Y:S01]  /*03c0*/  PRMT R25, R0, 0x7610, R25 ;  /* 0x0000761000197816 */ /* 0x000fe20000000019 */
[----:B------:R-:W-:Y:S06]  /*03d0*/  BRA `(.L_x_4588) ;  /* 0x0000000c00687947 */ /* 0x000fec0003800000 */
.L_x_4584:
        /* <DEDUP_REMOVED lines=9> */
.L_x_4592:
[----:B------:R1:W5:Y:S01]  /*0470*/  LDG.E.U16 R25, desc[UR36][R4.64] ;  /* 0x0000002404197981 */ /* 0x000362000c1e1500 */
[----:B------:R-:W-:Y:S05]  /*0480*/  BRA `(.L_x_4588) ;  /* 0x0000000c003c7947 */ /* 0x000fea0003800000 */
.L_x_4591:
        /* <DEDUP_REMOVED lines=9> */
.L_x_4594:
[----:B------:R0:W5:Y:S01]  /*0520*/  LDG.E.U16 R25, desc[UR36][R4.64] ;  /* 0x0000002404197981 */ /* 0x000162000c1e1500 */
[----:B------:R-:W-:Y:S05]  /*0530*/  BRA `(.L_x_4588) ;  /* 0x0000000c00107947 */ /* 0x000fea0003800000 */
.L_x_4593:
        /* <DEDUP_REMOVED lines=9> */
.L_x_4583:
        /* <DEDUP_REMOVED lines=14> */
.L_x_4597:
        /* <DEDUP_REMOVED lines=9> */
.L_x_4596:
        /* <DEDUP_REMOVED lines=28> */
.L_x_4599:
        /* <DEDUP_REMOVED lines=12> */
[----:B------:R-:W-:-:S04]  /*09c0*/  F2FP.F16.F32.PACK_AB R0, RZ, R0 ;  /* 0x00000000ff00723e */ /* 0x000fc800000000ff */
[----:B------:R-:W-:Y:S01]  /*09d0*/  PRMT R25, R0, 0x7610, R25 ;  /* 0x0000761000197816 */ /* 0x000fe20000000019 */
[----:B------:R-:W-:Y:S06]  /*09e0*/  BRA `(.L_x_4588) ;  /* 0x0000000400e47947 */ /* 0x000fec0003800000 */
.L_x_4598:
[----:B------:R-:W2:Y:S02]  /*09f0*/  LDG.E.U16 R0, desc[UR36][R4.64] ;  /* 0x0000002404007981 */ /* 0x000ea4000c1e1500 */
[----:B--2---:R-:W-:-:S05]  /*0a00*/  IMAD.U32 R0, R0, 0x10000, RZ ;  /* 0x0001000000007824 */ /* 0x004fca00078e00ff */
[----:B------:R-:W-:-:S04]  /*0a10*/  F2FP.F16.F32.PACK_AB R0, RZ, R0 ;  /* 0x00000000ff00723e */ /* 0x000fc800000000ff */
[----:B------:R-:W-:Y:S01]  /*0a20*/  PRMT R25, R0, 0x7610, R25 ;  /* 0x0000761000197816 */ /* 0x000fe20000000019 */
[----:B------:R-:W-:Y:S06]  /*0a30*/  BRA `(.L_x_4588) ;  /* 0x0000000400d07947 */ /* 0x000fec0003800000 */
.L_x_4595:
        /* <DEDUP_REMOVED lines=13> */
.L_x_4602:
        /* <DEDUP_REMOVED lines=21> */
.L_x_4606:
[----:B------:R-:W-:Y:S05]  /*0c60*/  BSYNC B1 ;  /* 0x0000000000017941 */ /* 0x000fea0003800000 */
.L_x_4605:
[----:B------:R-:W-:Y:S01]  /*0c70*/  LEA R5, R0, 0x3b800000, 0x17 ;  /* 0x3b80000000057811 */ /* 0x000fe200078eb8ff */
[----:B------:R-:W-:-:S05]  /*0c80*/  IMAD.SHL.U32 R0, R3, 0x100000, RZ ;  /* 0x0010000003007824 */ /* 0x000fca00078e00ff */
[----:B------:R-:W-:-:S07]  /*0c90*/  LOP3.LUT R0, R5, R0, R6, 0xfe, !PT ;  /* 0x0000000005007212 */ /* 0x000fce00078efe06 */
.L_x_4604:
[----:B------:R-:W-:Y:S05]  /*0ca0*/  BSYNC B0 ;  /* 0x0000000000007941 */ /* 0x000fea0003800000 */
.L_x_4603:
[----:B------:R-:W-:-:S04]  /*0cb0*/  F2FP.F16.F32.PACK_AB R0, RZ, R0 ;  /* 0x00000000ff00723e */ /* 0x000fc800000000ff */
[----:B------:R-:W-:Y:S01]  /*0cc0*/  PRMT R25, R0, 0x7610, R25 ;  /* 0x0000761000197816 */ /* 0x000fe20000000019 */
[----:B------:R-:W-:Y:S06]  /*0cd0*/  BRA `(.L_x_4588) ;  /* 0x0000000400287947 */ /* 0x000fec0003800000 */
.L_x_4601:
        /* <DEDUP_REMOVED lines=21> */
.L_x_4610:
[----:B------:R-:W-:Y:S05]  /*0e30*/  BSYNC B1 ;  /* 0x0000000000017941 */ /* 0x000fea0003800000 */
.L_x_4609:
[----:B------:R-:W-:Y:S01]  /*0e40*/  LEA R5, R0, 0x37800000, 0x17 ;  /* 0x3780000000057811 */ /* 0x000fe200078eb8ff */
[----:B------:R-:W-:-:S05]  /*0e50*/  IMAD.SHL.U32 R0, R3, 0x200000, RZ ;  /* 0x0020000003007824 */ /* 0x000fca00078e00ff */
[----:B------:R-:W-:-:S07]  /*0e60*/  LOP3.LUT R0, R5, R0, R6, 0xfe, !PT ;  /* 0x0000000005007212 */ /* 0x000fce00078efe06 */
.L_x_4608:
[----:B------:R-:W-:Y:S05]  /*0e70*/  BSYNC B0 ;  /* 0x0000000000007941 */ /* 0x000fea0003800000 */
.L_x_4607:
[----:B------:R-:W-:-:S04]  /*0e80*/  F2FP.F16.F32.PACK_AB R0, RZ, R0 ;  /* 0x00000000ff00723e */ /* 0x000fc800000000ff */
[----:B------:R-:W-:Y:S01]  /*0e90*/  PRMT R25, R0, 0x7610, R25 ;  /* 0x0000761000197816 */ /* 0x000fe20000000019 */
[----:B------:R-:W-:Y:S06]  /*0ea0*/  BRA `(.L_x_4588) ;  /* 0x0000000000b47947 */ /* 0x000fec0003800000 */
.L_x_4600:
        /* <DEDUP_REMOVED lines=14> */
.L_x_4614:
[----:B------:R-:W-:Y:S05]  /*0f90*/  BSYNC B0 ;  /* 0x0000000000007941 */ /* 0x000fea0003800000 */
.L_x_4613:
[----:B------:R-:W-:-:S04]  /*0fa0*/  F2FP.F16.F32.PACK_AB R0, RZ, R0 ;  /* 0x00000000ff00723e */ /* 0x000fc800000000ff */
[----:B------:R-:W-:Y:S01]  /*0fb0*/  PRMT R25, R0, 0x7610, R25 ;  /* 0x0000761000197816 */ /* 0x000fe20000000019 */
[----:B------:R-:W-:Y:S06]  /*0fc0*/  BRA `(.L_x_4588) ;  /* 0x00000000006c7947 */ /* 0x000fec0003800000 */
.L_x_4587:
        /* <DEDUP_REMOVED lines=16> */
.L_x_4615:
[----:B------:R-:W-:Y:S01]  /*10d0*/  PRMT R25, RZ, 0x7610, R25 ;  /* 0x00007610ff197816 */ /* 0x000fe20000000019 */
[----:B------:R-:W-:Y:S06]  /*10e0*/  BRA `(.L_x_4588) ;  /* 0x0000000000247947 */ /* 0x000fec0003800000 */
.L_x_4612:
[----:B------:R-:W2:Y:S02]  /*10f0*/  LDG.E.64 R4, desc[UR36][R4.64] ;  /* 0x0000002404047981 */ /* 0x000ea4000c1e1b00 */
[----:B--2---:R-:W0:Y:S02]  /*1100*/  I2F.U64 R0, R4 ;  /* 0x0000000400007312 */ /* 0x004e240000301000 */
[----:B0-----:R-:W-:-:S04]  /*1110*/  F2FP.F16.F32.PACK_AB R0, RZ, R0 ;  /* 0x00000000ff00723e */ /* 0x001fc800000000ff */
[----:B------:R-:W-:Y:S01]  /*1120*/  PRMT R25, R0, 0x7610, R25 ;  /* 0x0000761000197816 */ /* 0x000fe20000000019 */
[----:B------:R-:W-:Y:S06]  /*1130*/  BRA `(.L_x_4588) ;  /* 0x0000000000107947 */ /* 0x000fec0003800000 */
.L_x_4611:
[----:B------:R-:W2:Y:S02]  /*1140*/  LDG.E R4, desc[UR36][R4.64] ;  /* 0x0000002404047981 */ /* 0x000ea4000c1e1900 */
[----:B--2---:R-:W-:-:S04]  /*1150*/  I2FP.F32.U32 R0, R4 ;  /* 0x0000000400007245 */ /* 0x004fc80000201000 */
[----:B------:R-:W-:-:S04]  /*1160*/  F2FP.F16.F32.PACK_AB R0, RZ, R0 ;  /* 0x00000000ff00723e */ /* 0x000fc800000000ff */
[----:B------:R-:W-:-:S07]  /*1170*/  PRMT R25, R0, 0x7610, R25 ;  /* 0x0000761000197816 */ /* 0x000fce0000000019 */
.L_x_4588:
[----:B01----:R-:W0:Y:S01]  /*1180*/  LDC.64 R4, c[0x0][0x228] ;  /* 0x00008a00ff047b82 */ /* 0x003e220000000a00 */
        /* <DEDUP_REMOVED lines=20> */
.L_x_4619:
[----:B------:R-:W2:Y:S02]  /*12d0*/  LDG.E.U8 R4, desc[UR36][R4.64] ;  /* 0x0000002404047981 */ /* 0x000ea4000c1e1100 */
[----:B--2---:R-:W-:-:S04]  /*12e0*/  I2FP.F32.U32 R0, R4 ;  /* 0x0000000400007245 */ /* 0x004fc80000201000 */
[----:B------:R-:W-:-:S04]  /*12f0*/  F2FP.F16.F32.PACK_AB R0, RZ, R0 ;  /* 0x00000000ff00723e */ /* 0x000fc800000000ff */
[----:B------:R-:W-:Y:S01]  /*1300*/  PRMT R24, R0, 0x7610, R24 ;  /* 0x0000761000187816 */ /* 0x000fe20000000018 */
[----:B------:R-:W-:Y:S06]  /*1310*/  BRA `(.L_x_4621) ;  /* 0x0000000c00bc7947 */ /* 0x000fec0003800000 */
.L_x_4618:
        /* <DEDUP_REMOVED lines=11> */
.L_x_4623:
[----:B------:R-:W2:Y:S02]  /*13d0*/  LDG.E R4, desc[UR36][R4.64] ;  /* 0x0000002404047981 */ /* 0x000ea4000c1e1900 */
[----:B--2---:R-:W-:-:S04]  /*13e0*/  I2FP.F32.S32 R0, R4 ;  /* 0x0000000400007245 */ /* 0x004fc80000201400 */
[----:B------:R-:W-:-:S04]  /*13f0*/  F2FP.F16.F32.PACK_AB R0, RZ, R0 ;  /* 0x00000000ff00723e */ /* 0x000fc800000000ff */
[----:B------:R-:W-:Y:S01]  /*1400*/  PRMT R24, R0, 0x7610, R24 ;  /* 0x0000761000187816 */ /* 0x000fe20000000018 */
[----:B------:R-:W-:Y:S06]  /*1410*/  BRA `(.L_x_4621) ;  /* 0x0000000c007c7947 */ /* 0x000fec0003800000 */
.L_x_4622:
[----:B------:R-:W2:Y:S02]  /*1420*/  LDG.E.U16 R4, desc[UR36][R4.64] ;  /* 0x0000002404047981 */ /* 0x000ea4000c1e1500 */
[----:B--2---:R-:W0:Y:S02]  /*1430*/  I2F.S16 R0, R4 ;  /* 0x0000000400007306 */ /* 0x004e240000101400 */
[----:B0-----:R-:W-:-:S04]  /*1440*/  F2FP.F16.F32.PACK_AB R0, RZ, R0 ;  /* 0x00000000ff00723e */ /* 0x001fc800000000ff */
[----:B------:R-:W-:Y:S01]  /*1450*/  PRMT R24, R0, 0x7610, R24 ;  /* 0x0000761000187816 */ /* 0x000fe20000000018 */
[----:B------:R-:W-:Y:S06]  /*1460*/  BRA `(.L_x_4621) ;  /* 0x0000000c00687947 */ /* 0x000fec0003800000 */
.L_x_4617:
        /* <DEDUP_REMOVED lines=9> */
.L_x_4625:
[----:B------:R1:W5:Y:S01]  /*1500*/  LDG.E.U16 R24, desc[UR36][R4.64] ;  /* 0x0000002404187981 */ /* 0x000362000c1e1500 */
[----:B------:R-:W-:Y:S05]  /*1510*/  BRA `(.L_x_4621) ;  /* 0x0000000c003c7947 */ /* 0x000fea0003800000 */
.L_x_4624:
        /* <DEDUP_REMOVED lines=9> */
.L_x_4627:
[----:B------:R0:W5:Y:S01]  /*15b0*/  LDG.E.U16 R24, desc[UR36][R4.64] ;  /* 0x0000002404187981 */ /* 0x000162000c1e1500 */
[----:B------:R-:W-:Y:S05]  /*15c0*/  BRA `(.L_x_4621) ;  /* 0x0000000c00107947 */ /* 0x000fea0003800000 */
.L_x_4626:
        /* <DEDUP_REMOVED lines=9> */
.L_x_4616:
        /* <DEDUP_REMOVED lines=14> */
.L_x_4630:
        /* <DEDUP_REMOVED lines=9> */
.L_x_4629:
        /* <DEDUP_REMOVED lines=28> */
.L_x_4632:
        /* <DEDUP_REMOVED lines=15> */
.L_x_4631:
[----:B------:R-:W2:Y:S02]  /*1a80*/  LDG.E.U16 R0, desc[UR36][R4.64] ;  /* 0x0000002404007981 */ /* 0x000ea4000c1e1500 */
[----:B--2---:R-:W-:-:S05]  /*1a90*/  IMAD.U32 R0, R0, 0x10000, RZ ;  /* 0x0001000000007824 */ /* 0x004fca00078e00ff */
[----:B------:R-:W-:-:S04]  /*1aa0*/  F2FP.F16.F32.PACK_AB R0, RZ, R0 ;  /* 0x00000000ff00723e */ /* 0x000fc800000000ff */
[----:B------:R-:W-:Y:S01]  /*1ab0*/  PRMT R24, R0, 0x7610, R24 ;  /* 0x0000761000187816 */ /* 0x000fe20000000018 */
[----:B------:R-:W-:Y:S06]  /*1ac0*/  BRA `(.L_x_4621) ;  /* 0x0000000400d07947 */ /* 0x000fec0003800000 */
.L_x_4628:
        /* <DEDUP_REMOVED lines=13> */
.L_x_4635:
        /* <DEDUP_REMOVED lines=21> */
.L_x_4639:
[----:B------:R-:W-:Y:S05]  /*1cf0*/  BSYNC B1 ;  /* 0x0000000000017941 */ /* 0x000fea0003800000 */
.L_x_4638:
[----:B------:R-:W-:Y:S01]  /*1d00*/  LEA R5, R0, 0x3b800000, 0x17 ;  /* 0x3b80000000057811 */ /* 0x000fe200078eb8ff */
[----:B------:R-:W-:-:S05]  /*1d10*/  IMAD.SHL.U32 R0, R3, 0x100000, RZ ;  /* 0x0010000003007824 */ /* 0x000fca00078e00ff */
[----:B------:R-:W-:-:S07]  /*1d20*/  LOP3.LUT R0, R5, R0, R6, 0xfe, !PT ;  /* 0x0000000005007212 */ /* 0x000fce00078efe06 */
.L_x_4637:
[----:B------:R-:W-:Y:S05]  /*1d30*/  BSYNC B0 ;  /* 0x0000000000007941 */ /* 0x000fea0003800000 */
.L_x_4636:
[----:B------:R-:W-:-:S04]  /*1d40*/  F2FP.F16.F32.PACK_AB R0, RZ, R0 ;  /* 0x00000000ff00723e */ /* 0x000fc800000000ff */
[----:B------:R-:W-:Y:S01]  /*1d50*/  PRMT R24, R0, 0x7610, R24 ;  /* 0x0000761000187816 */ /* 0x000fe20000000018 */
[----:B------:R-:W-:Y:S06]  /*1d60*/  BRA `(.L_x_4621) ;  /* 0x0000000400287947 */ /* 0x000fec0003800000 */
.L_x_4634:
        /* <DEDUP_REMOVED lines=21> */
.L_x_4643:
[----:B------:R-:W-:Y:S05]  /*1ec0*/  BSYNC B1 ;  /* 0x0000000000017941 */ /* 0x000fea0003800000 */
.L_x_4642:
[----:B------:R-:W-:Y:S01]  /*1ed0*/  LEA R5, R0, 0x37800000, 0x17 ;  /* 0x3780000000057811 */ /* 0x000fe200078eb8ff */
[----:B------:R-:W-:-:S05]  /*1ee0*/  IMAD.SHL.U32 R0, R3, 0x200000, RZ ;  /* 0x0020000003007824 */ /* 0x000fca00078e00ff */
[----:B------:R-:W-:-:S07]  /*1ef0*/  LOP3.LUT R0, R5, R0, R6, 0xfe, !PT ;  /* 0x0000000005007212 */ /* 0x000fce00078efe06 */
.L_x_4641:
[----:B------:R-:W-:Y:S05]  /*1f00*/  BSYNC B0 ;  /* 0x0000000000007941 */ /* 0x000fea0003800000 */
.L_x_4640:
[----:B------:R-:W-:-:S04]  /*1f10*/  F2FP.F16.F32.PACK_AB R0, RZ, R0 ;  /* 0x00000000ff00723e */ /* 0x000fc800000000ff */
[----:B------:R-:W-:Y:S01]  /*1f20*/  PRMT R24, R0, 0x7610, R24 ;  /* 0x0000761000187816 */ /* 0x000fe20000000018 */
[----:B------:R-:W-:Y:S06]  /*1f30*/  BRA `(.L_x_4621) ;  /* 0x0000000000b47947 */ /* 0x000fec0003800000 */
.L_x_4633:
        /* <DEDUP_REMOVED lines=14> */
.L_x_4647:
[----:B------:R-:W-:Y:S05]  /*2020*/  BSYNC B0 ;  /* 0x0000000000007941 */ /* 0x000fea0003800000 */
.L_x_4646:
[----:B------:R-:W-:-:S04]  /*2030*/  F2FP.F16.F32.PACK_AB R0, RZ, R0 ;  /* 0x00000000ff00723e */ /* 0x000fc800000000ff */
[----:B------:R-:W-:Y:S01]  /*2040*/  PRMT R24, R0, 0x7610, R24 ;  /* 0x0000761000187816 */ /* 0x000fe20000000018 */
[----:B------:R-:W-:Y:S06]  /*2050*/  BRA `(.L_x_4621) ;  /* 0x00000000006c7947 */ /* 0x000fec0003800000 */
.L_x_4620:
        /* <DEDUP_REMOVED lines=16> */
.L_x_4648:
[----:B------:R-:W-:Y:S01]  /*2160*/  PRMT R24, RZ, 0x7610, R24 ;  /* 0x00007610ff187816 */ /* 0x000fe20000000018 */
[----:B------:R-:W-:Y:S06]  /*2170*/  BRA `(.L_x_4621) ;  /* 0x0000000000247947 */ /* 0x000fec0003800000 */
.L_x_4645:
[----:B------:R-:W2:Y:S02]  /*2180*/  LDG.E.64 R4, desc[UR36][R4.64] ;  /* 0x0000002404047981 */ /* 0x000ea4000c1e1b00 */
[----:B--2---:R-:W0:Y:S02]  /*2190*/  I2F.U64 R0, R4 ;  /* 0x0000000400007312 */ /* 0x004e240000301000 */
[----:B0-----:R-:W-:-:S04]  /*21a0*/  F2FP.F16.F32.PACK_AB R0, RZ, R0 ;  /* 0x00000000ff00723e */ /* 0x001fc800000000ff */
[----:B------:R-:W-:Y:S01]  /*21b0*/  PRMT R24, R0, 0x7610, R24 ;  /* 0x0000761000187816 */ /* 0x000fe20000000018 */
[----:B------:R-:W-:Y:S06]  /*21c0*/  BRA `(.L_x_4621) ;  /* 0x0000000000107947 */ /* 0x000fec0003800000 */
.L_x_4644:
[----:B------:R-:W2:Y:S02]  /*21d0*/  LDG.E R4, desc[UR36][R4.64] ;  /* 0x0000002404047981 */ /* 0x000ea4000c1e1900 */
[----:B--2---:R-:W-:-:S04]  /*21e0*/  I2FP.F32.U32 R0, R4 ;  /* 0x0000000400007245 */ /* 0x004fc80000201000 */
[----:B------:R-:W-:-:S04]  /*21f0*/  F2FP.F16.F32.PACK_AB R0, RZ, R0 ;  /* 0x00000000ff00723e */ /* 0x000fc800000000ff */
[----:B------:R-:W-:-:S07]  /*2200*/  PRMT R24, R0, 0x7610, R24 ;  /* 0x0000761000187816 */ /* 0x000fce0000000018 */
.L_x_4621:
[----:B------:R-:W-:-:S07]  /*2210*/  VIADD R29, R29, 0x80 ;  /* 0x000000801d1d7836 */ /* 0x000fce0000000000 */
.L_x_4582:
[----:B------:R-:W-:Y:S05]  /*2220*/  BSYNC B6 ;  /* 0x0000000000067941 */ /* 0x000fea0003800000 */
.L_x_4581:
[----:B------:R-:W-:Y:S01]  /*2230*/  ISETP.GE.AND P0, PT, R29, R16, PT ;  /* 0x000000101d00720c */ /* 0x000fe20003f06270 */
[----:B------:R-:W-:Y:S01]  /*2240*/  BSSY B6, `(.L_x_4649) ;  /* 0x0000218000067945 */ /* 0x000fe20003800000 */
[----:B------:R-:W-:-:S11]  /*2250*/  PRMT R22, RZ, 0x7610, R22 ;  /* 0x00007610ff167816 */ /* 0x000fd60000000016 */
[----:B------:R-:W-:Y:S05]  /*2260*/  @P0 BRA `(.L_x_4650) ;  /* 0x0000002000540947 */ /* 0x000fea0003800000 */
[----:B01----:R-:W0:Y:S01]  /*2270*/  LDC.64 R4, c[0x0][0x220] ;  /* 0x00008800ff047b82 */ /* 0x003e220000000a00 */
        /* <DEDUP_REMOVED lines=21> */
.L_x_4654:
[----:B------:R-:W2:Y:S02]  /*23d0*/  LDG.E.U8 R4, desc[UR36][R4.64] ;  /* 0x0000002404047981 */ /* 0x000ea4000c1e1100 */
[----:B--2---:R-:W-:-:S04]  /*23e0*/  I2FP.F32.U32 R0, R4 ;  /* 0x0000000400007245 */ /* 0x004fc80000201000 */
[----:B------:R-:W-:-:S04]  /*23f0*/  F2FP.F16.F32.PACK_AB R0, RZ, R0 ;  /* 0x00000000ff00723e */ /* 0x000fc800000000ff */
[----:B------:R-:W-:Y:S01]  /*2400*/  PRMT R23, R0, 0x7610, R23 ;  /* 0x0000761000177816 */ /* 0x000fe20000000017 */
[----:B------:R-:W-:Y:S06]  /*2410*/  BRA `(.L_x_4656) ;  /* 0x0000000c00c07947 */ /* 0x000fec0003800000 */
.L_x_4653:
        /* <DEDUP_REMOVED lines=11> */
.L_x_4658:
[----:B------:R-:W2:Y:S02]  /*24d0*/  LDG.E R4, desc[UR36][R4.64] ;  /* 0x0000002404047981 */ /* 0x000ea4000c1e1900 */
[----:B--2---:R-:W-:-:S04]  /*24e0*/  I2FP.F32.S32 R0, R4 ;  /* 0x0000000400007245 */ /* 0x004fc80000201400 */
[----:B------:R-:W-:-:S04]  /*24f0*/  F2FP.F16.F32.PACK_AB R0, RZ, R0 ;  /* 0x00000000ff00723e */ /* 0x000fc800000000ff */
[----:B------:R-:W-:Y:S01]  /*2500*/  PRMT R23, R0, 0x7610, R23 ;  /* 0x0000761000177816 */ /* 0x000fe20000000017 */
[----:B------:R-:W-:Y:S06]  /*2510*/  BRA `(.L_x_4656) ;  /* 0x0000000c00807947 */ /* 0x000fec0003800000 */
.L_x_4657:
[----:B------:R-:W2:Y:S02]  /*2520*/  LDG.E.U16 R4, desc[UR36][R4.64] ;  /* 0x0000002404047981 */ /* 0x000ea4000c1e1500 */
[----:B--2---:R-:W0:Y:S02]  /*2530*/  I2F.S16 R0, R4 ;  /* 0x0000000400007306 */ /* 0x004e240000101400 */
[----:B0-----:R-:W-:-:S04]  /*2540*/  F2FP.F16.F32.PACK_AB R0, RZ, R0 ;  /* 0x00000000ff00723e */ /* 0x001fc800000000ff */
[----:B------:R-:W-:Y:S01]  /*2550*/  PRMT R23, R0, 0x7610, R23 ;  /* 0x0000761000177816 */ /* 0x000fe20000000017 */
[----:B------:R-:W-:Y:S06]  /*2560*/  BRA `(.L_x_4656) ;  /* 0x0000000c006c7947 */ /* 0x000fec0003800000 */
.L_x_4652:
        /* <DEDUP_REMOVED lines=9> */
.L_x_4660:
[----:B------:R1:W5:Y:S01]  /*2600*/  LDG.E.U16 R23, desc[UR36][R4.64] ;  /* 0x0000002404177981 */ /* 0x000362000c1e1500 */
[----:B------:R-:W-:Y:S05]  /*2610*/  BRA `(.L_x_4656) ;  /* 0x0000000c00407947 */ /* 0x000fea0003800000 */
.L_x_4659:
        /* <DEDUP_REMOVED lines=9> */
.L_x_4662:
[----:B------:R0:W5:Y:S01]  /*26b0*/  LDG.E.U16 R23, desc[UR36][R4.64] ;  /* 0x0000002404177981 */ /* 0x000162000c1e1500 */
[----:B------:R-:W-:Y:S05]  /*26c0*/  BRA `(.L_x_4656) ;  /* 0x0000000c00147947 */ /* 0x000fea0003800000 */
.L_x_4661:
        /* <DEDUP_REMOVED lines=9> */
.L_x_4651:
        /* <DEDUP_REMOVED lines=14> */
.L_x_4665:
        /* <DEDUP_REMOVED lines=9> */
.L_x_4664:
        /* <DEDUP_REMOVED lines=28> */
.L_x_4667:
        /* <DEDUP_REMOVED lines=16> */
.L_x_4666:
[----:B------:R-:W2:Y:S02]  /*2b90*/  LDG.E.U16 R0, desc[UR36][R4.64] ;  /* 0x0000002404007981 */ /* 0x000ea4000c1e1500 */
[----:B--2---:R-:W-:-:S05]  /*2ba0*/  IMAD.U32 R0, R0, 0x10000, RZ ;  /* 0x0001000000007824 */ /* 0x004fca00078e00ff */
[----:B------:R-:W-:-:S04]  /*2bb0*/  F2FP.F16.F32.PACK_AB R0, RZ, R0 ;  /* 0x00000000ff00723e */ /* 0x000fc800000000ff */
[----:B------:R-:W-:Y:S01]  /*2bc0*/  PRMT R23, R0, 0x7610, R23 ;  /* 0x0000761000177816 */ /* 0x000fe20000000017 */
[----:B------:R-:W-:Y:S06]  /*2bd0*/  BRA `(.L_x_4656) ;  /* 0x0000000400d07947 */ /* 0x000fec0003800000 */
.L_x_4663:
        /* <DEDUP_REMOVED lines=13> */
.L_x_4670:
        /* <DEDUP_REMOVED lines=21> */
.L_x_4674:
[----:B------:R-:W-:Y:S05]  /*2e00*/  BSYNC B1 ;  /* 0x0000000000017941 */ /* 0x000fea0003800000 */
.L_x_4673:
[----:B------:R-:W-:Y:S01]  /*2e10*/  LEA R5, R0, 0x3b800000, 0x17 ;  /* 0x3b80000000057811 */ /* 0x000fe200078eb8ff */
[----:B------:R-:W-:-:S05]  /*2e20*/  IMAD.SHL.U32 R0, R3, 0x100000, RZ ;  /* 0x0010000003007824 */ /* 0x000fca00078e00ff */
[----:B------:R-:W-:-:S07]  /*2e30*/  LOP3.LUT R0, R5, R0, R6, 0xfe, !PT ;  /* 0x0000000005007212 */ /* 0x000fce00078efe06 */
.L_x_4672:
[----:B------:R-:W-:Y:S05]  /*2e40*/  BSYNC B0 ;  /* 0x0000000000007941 */ /* 0x000fea0003800000 */
.L_x_4671:
[----:B------:R-:W-:-:S04]  /*2e50*/  F2FP.F16.F32.PACK_AB R0, RZ, R0 ;  /* 0x00000000ff00723e */ /* 0x000fc800000000ff */
[----:B------:R-:W-:Y:S01]  /*2e60*/  PRMT R23, R0, 0x7610, R23 ;  /* 0x0000761000177816 */ /* 0x000fe20000000017 */
[----:B------:R-:W-:Y:S06]  /*2e70*/  BRA `(.L_x_4656) ;  /* 0x0000000400287947 */ /* 0x000fec0003800000 */
.L_x_4669:
        /* <DEDUP_REMOVED lines=21> */
.L_x_4678:
[----:B------:R-:W-:Y:S05]  /*2fd0*/  BSYNC B1 ;  /* 0x0000000000017941 */ /* 0x000fea0003800000 */
.L_x_4677:
[----:B------:R-:W-:Y:S01]  /*2fe0*/  LEA R5, R0, 0x37800000, 0x17 ;  /* 0x3780000000057811 */ /* 0x000fe200078eb8ff */
[----:B------:R-:W-:-:S05]  /*2ff0*/  IMAD.SHL.U32 R0, R3, 0x200000, RZ ;  /* 0x0020000003007824 */ /* 0x000fca00078e00ff */
[----:B------:R-:W-:-:S07]  /*3000*/  LOP3.LUT R0, R5, R0, R6, 0xfe, !PT ;  /* 0x0000000005007212 */ /* 0x000fce00078efe06 */
.L_x_4676:
[----:B------:R-:W-:Y:S05]  /*3010*/  BSYNC B0 ;  /* 0x0000000000007941 */ /* 0x000fea0003800000 */
.L_x_4675:
[----:B------:R-:W-:-:S04]  /*3020*/  F2FP.F16.F32.PACK_AB R0, RZ, R0 ;  /* 0x00000000ff00723e */ /* 0x000fc800000000ff */
[----:B------:R-:W-:Y:S01]  /*3030*/  PRMT R23, R0, 0x7610, R23 ;  /* 0x0000761000177816 */ /* 0x000fe20000000017 */
[----:B------:R-:W-:Y:S06]  /*3040*/  BRA `(.L_x_4656) ;  /* 0x0000000000b47947 */ /* 0x000fec0003800000 */
.L_x_4668:
        /* <DEDUP_REMOVED lines=14> */
.L_x_4682:
[----:B------:R-:W-:Y:S05]  /*3130*/  BSYNC B0 ;  /* 0x0000000000007941 */ /* 0x000fea0003800000 */
.L_x_4681:
[----:B------:R-:W-:-:S04]  /*3140*/  F2FP.F16.F32.PACK_AB R0, RZ, R0 ;  /* 0x00000000ff00723e */ /* 0x000fc800000000ff */
[----:B------:R-:W-:Y:S01]  /*3150*/  PRMT R23, R0, 0x7610, R23 ;  /* 0x0000761000177816 */ /* 0x000fe20000000017 */
[----:B------:R-:W-:Y:S06]  /*3160*/  BRA `(.L_x_4656) ;  /* 0x00000000006c7947 */ /* 0x000fec0003800000 */
.L_x_4655:
        /* <DEDUP_REMOVED lines=16> */
.L_x_4683:
[----:B------:R-:W-:Y:S01]  /*3270*/  PRMT R23, RZ, 0x7610, R23 ;  /* 0x00007610ff177816 */ /* 0x000fe20000000017 */
[----:B------:R-:W-:Y:S06]  /*3280*/  BRA `(.L_x_4656) ;  /* 0x0000000000247947 */ /* 0x000fec0003800000 */
.L_x_4680:
[----:B------:R-:W2:Y:S02]  /*3290*/  LDG.E.64 R4, desc[UR36][R4.64] ;  /* 0x0000002404047981 */ /* 0x000ea4000c1e1b00 */
[----:B--2---:R-:W0:Y:S02]  /*32a0*/  I2F.U64 R0, R4 ;  /* 0x0000000400007312 */ /* 0x004e240000301000 */
[----:B0-----:R-:W-:-:S04]  /*32b0*/  F2FP.F16.F32.PACK_AB R0, RZ, R0 ;  /* 0x00000000ff00723e */ /* 0x001fc800000000ff */
[----:B------:R-:W-:Y:S01]  /*32c0*/  PRMT R23, R0, 0x7610, R23 ;  /* 0x0000761000177816 */ /* 0x000fe20000000017 */
[----:B------:R-:W-:Y:S06]  /*32d0*/  BRA `(.L_x_4656) ;  /* 0x0000000000107947 */ /* 0x000fec0003800000 */
.L_x_4679:
[----:B------:R-:W2:Y:S02]  /*32e0*/  LDG.E R4, desc[UR36][R4.64] ;  /* 0x0000002404047981 */ /* 0x000ea4000c1e1900 */
[----:B--2---:R-:W-:-:S04]  /*32f0*/  I2FP.F32.U32 R0, R4 ;  /* 0x0000000400007245 */ /* 0x004fc80000201000 */
[----:B------:R-:W-:-:S04]  /*3300*/  F2FP.F16.F32.PACK_AB R0, RZ, R0 ;  /* 0x00000000ff00723e */ /* 0x000fc800000000ff */
[----:B------:R-:W-:-:S07]  /*3310*/  PRMT R23, R0, 0x7610, R23 ;  /* 0x0000761000177816 */ /* 0x000fce0000000017 */
.L_x_4656:
        /* <DEDUP_REMOVED lines=21> */
.L_x_4687:
[----:B------:R-:W2:Y:S02]  /*3470*/  LDG.E.U8 R4, desc[UR36][R4.64] ;  /* 0x0000002404047981 */ /* 0x000ea4000c1e1100 */
[----:B--2---:R-:W-:-:S04]  /*3480*/  I2FP.F32.U32 R0, R4 ;  /* 0x0000000400007245 */ /* 0x004fc80000201000 */
[----:B------:R-:W-:-:S04]  /*3490*/  F2FP.F16.F32.PACK_AB R0, RZ, R0 ;  /* 0x00000000ff00723e */ /* 0x000fc800000000ff */
[----:B------:R-:W-:Y:S01]  /*34a0*/  PRMT R22, R0, 0x7610, R22 ;  /* 0x0000761000167816 */ /* 0x000fe20000000016 */
[----:B------:R-:W-:Y:S06]  /*34b0*/  BRA `(.L_x_4689) ;  /* 0x0000000c00bc7947 */ /* 0x000fec0003800000 */
.L_x_4686:
        /* <DEDUP_REMOVED lines=11> */
.L_x_4691:
[----:B------:R-:W2:Y:S02]  /*3570*/  LDG.E R4, desc[UR36][R4.64] ;  /* 0x0000002404047981 */ /* 0x000ea4000c1e1900 */
[----:B--2---:R-:W-:-:S04]  /*3580*/  I2FP.F32.S32 R0, R4 ;  /* 0x0000000400007245 */ /* 0x004fc80000201400 */
[----:B------:R-:W-:-:S04]  /*3590*/  F2FP.F16.F32.PACK_AB R0, RZ, R0 ;  /* 0x00000000ff00723e */ /* 0x000fc800000000ff */
[----:B------:R-:W-:Y:S01]  /*35a0*/  PRMT R22, R0, 0x7610, R22 ;  /* 0x0000761000167816 */ /* 0x000fe20000000016 */
[----:B------:R-:W-:Y:S06]  /*35b0*/  BRA `(.L_x_4689) ;  /* 0x0000000c007c7947 */ /* 0x000fec0003800000 */
.L_x_4690:
[----:B------:R-:W2:Y:S02]  /*35c0*/  LDG.E.U16 R4, desc[UR36][R4.64] ;  /* 0x0000002404047981 */ /* 0x000ea4000c1e1500 */
[----:B--2---:R-:W0:Y:S02]  /*35d0*/  I2F.S16 R0, R4 ;  /* 0x0000000400007306 */ /* 0x004e240000101400 */
[----:B0-----:R-:W-:-:S04]  /*35e0*/  F2FP.F16.F32.PACK_AB R0, RZ, R0 ;  /* 0x00000000ff00723e */ /* 0x001fc800000000ff */
[----:B------:R-:W-:Y:S01]  /*35f0*/  PRMT R22, R0, 0x7610, R22 ;  /* 0x0000761000167816 */ /* 0x000fe20000000016 */
[----:B------:R-:W-:Y:S06]  /*3600*/  BRA `(.L_x_4689) ;  /* 0x0000000c00687947 */ /* 0x000fec0003800000 */
.L_x_4685:
        /* <DEDUP_REMOVED lines=9> */
.L_x_4693:
[----:B------:R1:W5:Y:S01]  /*36a0*/  LDG.E.U16 R22, desc[UR36][R4.64] ;  /* 0x0000002404167981 */ /* 0x000362000c1e1500 */
[----:B------:R-:W-:Y:S05]  /*36b0*/  BRA `(.L_x_4689) ;  /* 0x0000000c003c7947 */ /* 0x000fea0003800000 */
.L_x_4692:
        /* <DEDUP_REMOVED lines=9> */
.L_x_4695:
[----:B------:R0:W5:Y:S01]  /*3750*/  LDG.E.U16 R22, desc[UR36][R4.64] ;  /* 0x0000002404167981 */ /* 0x000162000c1e1500 */
[----:B------:R-:W-:Y:S05]  /*3760*/  BRA `(.L_x_4689) ;  /* 0x0000000c00107947 */ /* 0x000fea0003800000 */
.L_x_4694:
        /* <DEDUP_REMOVED lines=9> */
.L_x_4684:
        /* <DEDUP_REMOVED lines=14> */
.L_x_4698:
        /* <DEDUP_REMOVED lines=9> */
.L_x_4697:
        /* <DEDUP_REMOVED lines=28> */
.L_x_4700:
        /* <DEDUP_REMOVED lines=15> */
.L_x_4699:
[----:B------:R-:W2:Y:S02]  /*3c20*/  LDG.E.U16 R0, desc[UR36][R4.64] ;  /* 0x0000002404007981 */ /* 0x000ea4000c1e1500 */
[----:B--2---:R-:W-:-:S05]  /*3c30*/  IMAD.U32 R0, R0, 0x10000, RZ ;  /* 0x0001000000007824 */ /* 0x004fca00078e00ff */
[----:B------:R-:W-:-:S04]  /*3c40*/  F2FP.F16.F32.PACK_AB R0, RZ, R0 ;  /* 0x00000000ff00723e */ /* 0x000fc800000000ff */
[----:B------:R-:W-:Y:S01]  /*3c50*/  PRMT R22, R0, 0x7610, R22 ;  /* 0x0000761000167816 */ /* 0x000fe20000000016 */
[----:B------:R-:W-:Y:S06]  /*3c60*/  BRA `(.L_x_4689) ;  /* 0x0000000400d07947 */ /* 0x000fec0003800000 */
.L_x_4696:
        /* <DEDUP_REMOVED lines=13> */
.L_x_4703:
        /* <DEDUP_REMOVED lines=21> */
.L_x_4707:
[----:B------:R-:W-:Y:S05]  /*3e90*/  BSYNC B1 ;  /* 0x0000000000017941 */ /* 0x000fea0003800000 */
.L_x_4706:
[----:B------:R-:W-:Y:S01]  /*3ea0*/  LEA R5, R0, 0x3b800000, 0x17 ;  /* 0x3b80000000057811 */ /* 0x000fe200078eb8ff */
[----:B------:R-:W-:-:S05]  /*3eb0*/  IMAD.SHL.U32 R0, R3, 0x100000, RZ ;  /* 0x0010000003007824 */ /* 0x000fca00078e00ff */
[----:B------:R-:W-:-:S07]  /*3ec0*/  LOP3.LUT R0, R5, R0, R6, 0xfe, !PT ;  /* 0x0000000005007212 */ /* 0x000fce00078efe06 */
.L_x_4705:
[----:B------:R-:W-:Y:S05]  /*3ed0*/  BSYNC B0 ;  /* 0x0000000000007941 */ /* 0x000fea0003800000 */
.L_x_4704:
[----:B------:R-:W-:-:S04]  /*3ee0*/  F2FP.F16.F32.PACK_AB R0, RZ, R0 ;  /* 0x00000000ff00723e */ /* 0x000fc800000000ff */
[----:B------:R-:W-:Y:S01]  /*3ef0*/  PRMT R22, R0, 0x7610, R22 ;  /* 0x0000761000167816 */ /* 0x000fe20000000016 */
[----:B------:R-:W-:Y:S06]  /*3f00*/  BRA `(.L_x_4689) ;  /* 0x0000000400287947 */ /* 0x000fec0003800000 */
.L_x_4702:
        /* <DEDUP_REMOVED lines=21> */
.L_x_4711:
[----:B------:R-:W-:Y:S05]  /*4060*/  BSYNC B1 ;  /* 0x0000000000017941 */ /* 0x000fea0003800000 */
.L_x_4710:
[----:B------:R-:W-:Y:S01]  /*4070*/  LEA R5, R0, 0x37800000, 0x17 ;  /* 0x3780000000057811 */ /* 0x000fe200078eb8ff */
[----:B------:R-:W-:-:S05]  /*4080*/  IMAD.SHL.U32 R0, R3, 0x200000, RZ ;  /* 0x0020000003007824 */ /* 0x000fca00078e00ff */
[----:B------:R-:W-:-:S07]  /*4090*/  LOP3.LUT R0, R5, R0, R6, 0xfe, !PT ;  /* 0x0000000005007212 */ /* 0x000fce00078efe06 */
.L_x_4709:
[----:B------:R-:W-:Y:S05]  /*40a0*/  BSYNC B0 ;  /* 0x0000000000007941 */ /* 0x000fea0003800000 */
.L_x_4708:
[----:B------:R-:W-:-:S04]  /*40b0*/  F2FP.F16.F32.PACK_AB R0, RZ, R0 ;  /* 0x00000000ff00723e */ /* 0x000fc800000000ff */
[----:B------:R-:W-:Y:S01]  /*40c0*/  PRMT R22, R0, 0x7610, R22 ;  /* 0x0000761000167816 */ /* 0x000fe20000000016 */
[----:B------:R-:W-:Y:S06]  /*40d0*/  BRA `(.L_x_4689) ;  /* 0x0000000000b47947 */ /* 0x000fec0003800000 */
.L_x_4701:
        /* <DEDUP_REMOVED lines=14> */
.L_x_4715:
[----:B------:R-:W-:Y:S05]  /*41c0*/  BSYNC B0 ;  /* 0x0000000000007941 */ /* 0x000fea0003800000 */
.L_x_4714:
[----:B------:R-:W-:-:S04]  /*41d0*/  F2FP.F16.F32.PACK_AB R0, RZ, R0 ;  /* 0x00000000ff00723e */ /* 0x000fc800000000ff */
[----:B------:R-:W-:Y:S01]  /*41e0*/  PRMT R22, R0, 0x7610, R22 ;  /* 0x0000761000167816 */ /* 0x000fe20000000016 */
[----:B------:R-:W-:Y:S06]  /*41f0*/  BRA `(.L_x_4689) ;  /* 0x00000000006c7947 */ /* 0x000fec0003800000 */
.L_x_4688:
        /* <DEDUP_REMOVED lines=16> */
.L_x_4716:
[----:B------:R-:W-:Y:S01]  /*4300*/  PRMT R22, RZ, 0x7610, R22 ;  /* 0x00007610ff167816 */ /* 0x000fe20000000016 */
[----:B------:R-:W-:Y:S06]  /*4310*/  BRA `(.L_x_4689) ;  /* 0x0000000000247947 */ /* 0x000fec0003800000 */
.L_x_4713:
[----:B------:R-:W2:Y:S02]  /*4320*/  LDG.E.64 R4, desc[UR36][R4.64] ;  /* 0x0000002404047981 */ /* 0x000ea4000c1e1b00 */
[----:B--2---:R-:W0:Y:S02]  /*4330*/  I2F.U64 R0, R4 ;  /* 0x0000000400007312 */ /* 0x004e240000301000 */
[----:B0-----:R-:W-:-:S04]  /*4340*/  F2FP.F16.F32.PACK_AB R0, RZ, R0 ;  /* 0x00000000ff00723e */ /* 0x001fc800000000ff */
[----:B------:R-:W-:Y:S01]  /*4350*/  PRMT R22, R0, 0x7610, R22 ;  /* 0x0000761000167816 */ /* 0x000fe20000000016 */
[----:B------:R-:W-:Y:S06]  /*4360*/  BRA `(.L_x_4689) ;  /* 0x0000000000107947 */ /* 0x000fec0003800000 */
.L_x_4712:
[----:B------:R-:W2:Y:S02]  /*4370*/  LDG.E R4, desc[UR36][R4.64] ;  /* 0x0000002404047981 */ /* 0x000ea4000c1e1900 */
[----:B--2---:R-:W-:-:S04]  /*4380*/  I2FP.F32.U32 R0, R4 ;  /* 0x0000000400007245 */ /* 0x004fc80000201000 */
[----:B------:R-:W-:-:S04]  /*4390*/  F2FP.F16.F32.PACK_AB R0, RZ, R0 ;  /* 0x00000000ff00723e */ /* 0x000fc800000000ff */
[----:B------:R-:W-:-:S07]  /*43a0*/  PRMT R22, R0, 0x7610, R22 ;  /* 0x0000761000167816 */ /* 0x000fce0000000016 */
.L_x_4689:
[----:B------:R-:W-:-:S07]  /*43b0*/  VIADD R29, R29, 0x80 ;  /* 0x000000801d1d7836 */ /* 0x000fce0000000000 */
.L_x_4650:
[----:B------:R-:W-:Y:S05]  /*43c0*/  BSYNC B6 ;  /* 0x0000000000067941 */ /* 0x000fea0003800000 */
.L_x_4649:
[----:B------:R-:W-:Y:S01]  /*43d0*/  ISETP.GE.AND P0, PT, R29, R16, PT ;  /* 0x000000101d00720c */ /* 0x000fe20003f06270 */
[----:B------:R-:W-:Y:S01]  /*43e0*/  BSSY B6, `(.L_x_4717) ;  /* 0x000021a000067945 */ /* 0x000fe20003800000 */
[----:B------:R-:W-:Y:S02]  /*43f0*/  PRMT R26, RZ, 0x7610, R26 ;  /* 0x00007610ff1a7816 */ /* 0x000fe4000000001a */
[----:B------:R-:W-:Y:S02]  /*4400*/  PRMT R27, RZ, 0x7610, R27 ;  /* 0x00007610ff1b7816 */ /* 0x000fe4000000001b */
[----:B------:R-:W-:-:S07]  /*4410*/  PRMT R17, RZ, 0x7610, R17 ;  /* 0x00007610ff117816 */ /* 0x000fce0000000011 */
        /* <DEDUP_REMOVED lines=23> */
.L_x_4722:
[----:B------:R-:W2:Y:S02]  /*4590*/  LDG.E.U8 R4, desc[UR36][R4.64] ;  /* 0x0000002404047981 */ /* 0x000ea4000c1e1100 */
[----:B--2---:R-:W-:-:S04]  /*45a0*/  I2FP.F32.U32 R0, R4 ;  /* 0x0000000400007245 */ /* 0x004fc80000201000 */
[----:B------:R-:W-:-:S04]  /*45b0*/  F2FP.F16.F32.PACK_AB R0, RZ, R0 ;  /* 0x00000000ff00723e */ /* 0x000fc800000000ff */
[----:B------:R-:W-:Y:S01]  /*45c0*/  PRMT R27, R0, 0x7610, R27 ;  /* 0x00007610001b7816 */ /* 0x000fe2000000001b */
[----:B------:R-:W-:Y:S06]  /*45d0*/  BRA `(.L_x_4724) ;  /* 0x0000000c00bc7947 */ /* 0x000fec0003800000 */
.L_x_4721:
        /* <DEDUP_REMOVED lines=11> */
.L_x_4726:
[----:B------:R-:W2:Y:S02]  /*4690*/  LDG.E R4, desc[UR36][R4.64] ;  /* 0x0000002404047981 */ /* 0x000ea4000c1e1900 */
[----:B--2---:R-:W-:-:S04]  /*46a0*/  I2FP.F32.S32 R0, R4 ;  /* 0x0000000400007245 */ /* 0x004fc80000201400 */
[----:B------:R-:W-:-:S04]  /*46b0*/  F2FP.F16.F32.PACK_AB R0, RZ, R0 ;  /* 0x00000000ff00723e */ /* 0x000fc800000000ff */
[----:B------:R-:W-:Y:S01]  /*46c0*/  PRMT R27, R0, 0x7610, R27 ;  /* 0x00007610001b7816 */ /* 0x000fe2000000001b */
[----:B------:R-:W-:Y:S06]  /*46d0*/  BRA `(.L_x_4724) ;  /* 0x0000000c007c7947 */ /* 0x000fec0003800000 */
.L_x_4725:
[----:B------:R-:W2:Y:S02]  /*46e0*/  LDG.E.U16 R4, desc[UR36][R4.64] ;  /* 0x0000002404047981 */ /* 0x000ea4000c1e1500 */
[----:B--2---:R-:W0:Y:S02]  /*46f0*/  I2F.S16 R0, R4 ;  /* 0x0000000400007306 */ /* 0x004e240000101400 */
[----:B0-----:R-:W-:-:S04]  /*4700*/  F2FP.F16.F32.PACK_AB R0, RZ, R0 ;  /* 0x00000000ff00723e */ /* 0x001fc800000000ff */
[----:B------:R-:W-:Y:S01]  /*4710*/  PRMT R27, R0, 0x7610, R27 ;  /* 0x00007610001b7816 */ /* 0x000fe2000000001b */
[----:B------:R-:W-:Y:S06]  /*4720*/  BRA `(.L_x_4724) ;  /* 0x0000000c00687947 */ /* 0x000fec0003800000 */
.L_x_4720:
        /* <DEDUP_REMOVED lines=9> */
.L_x_4728:
[----:B------:R1:W5:Y:S01]  /*47c0*/  LDG.E.U16 R27, desc[UR36][R4.64] ;  /* 0x00000024041b7981 */ /* 0x000362000c1e1500 */
[----:B------:R-:W-:Y:S05]  /*47d0*/  BRA `(.L_x_4724) ;  /* 0x0000000c003c7947 */ /* 0x000fea0003800000 */
.L_x_4727:
        /* <DEDUP_REMOVED lines=9> */
.L_x_4730:
[----:B------:R0:W5:Y:S01]  /*4870*/  LDG.E.U16 R27, desc[UR36][R4.64] ;  /* 0x00000024041b7981 */ /* 0x000162000c1e1500 */
[----:B------:R-:W-:Y:S05]  /*4880*/  BRA `(.L_x_4724) ;  /* 0x0000000c00107947 */ /* 0x000fea0003800000 */
.L_x_4729:
        /* <DEDUP_REMOVED lines=9> */
.L_x_4719:
        /* <DEDUP_REMOVED lines=14> */
.L_x_4733:
        /* <DEDUP_REMOVED lines=9> */
.L_x_4732:
        /* <DEDUP_REMOVED lines=28> */
.L_x_4735:
        /* <DEDUP_REMOVED lines=15> */
.L_x_4734:
[----:B------:R-:W2:Y:S02]  /*4d40*/  LDG.E.U16 R0, desc[UR36][R4.64] ;  /* 0x0000002404007981 */ /* 0x000ea4000c1e1500 */
[----:B--2---:R-:W-:-:S05]  /*4d50*/  IMAD.U32 R0, R0, 0x10000, RZ ;  /* 0x0001000000007824 */ /* 0x004fca00078e00ff */
[----:B------:R-:W-:-:S04]  /*4d60*/  F2FP.F16.F32.PACK_AB R0, RZ, R0 ;  /* 0x00000000ff00723e */ /* 0x000fc800000000ff */
[----:B------:R-:W-:Y:S01]  /*4d70*/  PRMT R27, R0, 0x7610, R27 ;  /* 0x00007610001b7816 */ /* 0x000fe2000000001b */
[----:B------:R-:W-:Y:S06]  /*4d80*/  BRA `(.L_x_4724) ;  /* 0x0000000400d07947 */ /* 0x000fec0003800000 */
.L_x_4731:
        /* <DEDUP_REMOVED lines=13> */
.L_x_4738:
        /* <DEDUP_REMOVED lines=21> */
.L_x_4742:
[----:B------:R-:W-:Y:S05]  /*4fb0*/  BSYNC B1 ;  /* 0x0000000000017941 */ /* 0x000fea0003800000 */
.L_x_4741:
[----:B------:R-:W-:Y:S01]  /*4fc0*/  LEA R5, R0, 0x3b800000, 0x17 ;  /* 0x3b80000000057811 */ /* 0x000fe200078eb8ff */
[----:B------:R-:W-:-:S05]  /*4fd0*/  IMAD.SHL.U32 R0, R3, 0x100000, RZ ;  /* 0x0010000003007824 */ /* 0x000fca00078e00ff */
[----:B------:R-:W-:-:S07]  /*4fe0*/  LOP3.LUT R0, R5, R0, R6, 0xfe, !PT ;  /* 0x0000000005007212 */ /* 0x000fce00078efe06 */
.L_x_4740:
[----:B------:R-:W-:Y:S05]  /*4ff0*/  BSYNC B0 ;  /* 0x0000000000007941 */ /* 0x000fea0003800000 */
.L_x_4739:
[----:B------:R-:W-:-:S04]  /*5000*/  F2FP.F16.F32.PACK_AB R0, RZ, R0 ;  /* 0x00000000ff00723e */ /* 0x000fc800000000ff */
[----:B------:R-:W-:Y:S01]  /*5010*/  PRMT R27, R0, 0x7610, R27 ;  /* 0x00007610001b7816 */ /* 0x000fe2000000001b */
[----:B------:R-:W-:Y:S06]  /*5020*/  BRA `(.L_x_4724) ;  /* 0x0000000400287947 */ /* 0x000fec0003800000 */
.L_x_4737:
        /* <DEDUP_REMOVED lines=21> */
.L_x_4746:
[----:B------:R-:W-:Y:S05]  /*5180*/  BSYNC B1 ;  /* 0x0000000000017941 */ /* 0x000fea0003800000 */
.L_x_4745:
[----:B------:R-:W-:Y:S01]  /*5190*/  LEA R5, R0, 0x37800000, 0x17 ;  /* 0x3780000000057811 */ /* 0x000fe200078eb8ff */
[----:B------:R-:W-:-:S05]  /*51a0*/  IMAD.SHL.U32 R0, R3, 0x200000, RZ ;  /* 0x0020000003007824 */ /* 0x000fca00078e00ff */
[----:B------:R-:W-:-:S07]  /*51b0*/  LOP3.LUT R0, R5, R0, R6, 0xfe, !PT ;  /* 0x0000000005007212 */ /* 0x000fce00078efe06 */
.L_x_4744:
[----:B------:R-:W-:Y:S05]  /*51c0*/  BSYNC B0 ;  /* 0x0000000000007941 */ /* 0x000fea0003800000 */
.L_x_4743:
[----:B------:R-:W-:-:S04]  /*51d0*/  F2FP.F16.F32.PACK_AB R0, RZ, R0 ;  /* 0x00000000ff00723e */ /* 0x000fc800000000ff */
[----:B------:R-:W-:Y:S01]  /*51e0*/  PRMT R27, R0, 0x7610, R27 ;  /* 0x00007610001b7816 */ /* 0x000fe2000000001b */
[----:B------:R-:W-:Y:S06]  /*51f0*/  BRA `(.L_x_4724) ;  /* 0x0000000000b47947 */ /* 0x000fec0003800000 */
.L_x_4736:
        /* <DEDUP_REMOVED lines=14> */
.L_x_4750:
[----:B------:R-:W-:Y:S05]  /*52e0*/  BSYNC B0 ;  /* 0x0000000000007941 */ /* 0x000fea0003800000 */
.L_x_4749:
[----:B------:R-:W-:-:S04]  /*52f0*/  F2FP.F16.F32.PACK_AB R0, RZ, R0 ;  /* 0x00000000ff00723e */ /* 0x000fc800000000ff */
[----:B------:R-:W-:Y:S01]  /*5300*/  PRMT R27, R0, 0x7610, R27 ;  /* 0x00007610001b7816 */ /* 0x000fe2000000001b */
[----:B------:R-:W-:Y:S06]  /*5310*/  BRA `(.L_x_4724) ;  /* 0x00000000006c7947 */ /* 0x000fec0003800000 */
.L_x_4723:
        /* <DEDUP_REMOVED lines=16> */
.L_x_4751:
[----:B------:R-:W-:Y:S01]  /*5420*/  PRMT R27, RZ, 0x7610, R27 ;  /* 0x00007610ff1b7816 */ /* 0x000fe2000000001b */
[----:B------:R-:W-:Y:S06]  /*5430*/  BRA `(.L_x_4724) ;  /* 0x0000000000247947 */ /* 0x000fec0003800000 */
.L_x_4748:
[----:B------:R-:W2:Y:S02]  /*5440*/  LDG.E.64 R4, desc[UR36][R4.64] ;  /* 0x0000002404047981 */ /* 0x000ea4000c1e1b00 */
[----:B--2---:R-:W0:Y:S02]  /*5450*/  I2F.U64 R0, R4 ;  /* 0x0000000400007312 */ /* 0x004e240000301000 */
[----:B0-----:R-:W-:-:S04]  /*5460*/  F2FP.F16.F32.PACK_AB R0, RZ, R0 ;  /* 0x00000000ff00723e */ /* 0x001fc800000000ff */
[----:B------:R-:W-:Y:S01]  /*5470*/  PRMT R27, R0, 0x7610, R27 ;  /* 0x00007610001b7816 */ /* 0x000fe2000000001b */
[----:B------:R-:W-:Y:S06]  /*5480*/  BRA `(.L_x_4724) ;  /* 0x0000000000107947 */ /* 0x000fec0003800000 */
.L_x_4747:
[----:B------:R-:W2:Y:S02]  /*5490*/  LDG.E R4, desc[UR36][R4.64] ;  /* 0x0000002404047981 */ /* 0x000ea4000c1e1900 */
[----:B--2---:R-:W-:-:S04]  /*54a0*/  I2FP.F32.U32 R0, R4 ;  /* 0x0000000400007245 */ /* 0x004fc80000201000 */
[----:B------:R-:W-:-:S04]  /*54b0*/  F2FP.F16.F32.PACK_AB R0, RZ, R0 ;  /* 0x00000000ff00723e */ /* 0x000fc800000000ff */
[----:B------:R-:W-:-:S07]  /*54c0*/  PRMT R27, R0, 0x7610, R27 ;  /* 0x00007610001b7816 */ /* 0x000fce000000001b */
.L_x_4724:
[----:B------:R-:W2:Y:S01]  /*54d0*/  LDC.U8 R3, c[0x0][0x235] ;  /* 0x00008d40ff037b82 */ /* 0x000ea20000000000 */
[----:B------:R-:W-:Y:S02]  /*54e0*/  ULDC UR4, c[0x0][0x23c] ;  /* 0x00008f0000047ab9 */ /* 0x000fe40000000800 */
[----:B------:R-:W-:-:S05]  /*54f0*/  IMAD R17, R17, UR4, RZ ;  /* 0x0000000411117c24 */ /* 0x000fca000f8e02ff */
[----:B01----:R-:W0:Y:S01]  /*5500*/  LDC.64 R4, c[0x0][0x228] ;  /* 0x00008a00ff047b82 */ /* 0x003e220000000a00 */
[----:B--2---:R-:W-:-:S04]  /*5510*/  PRMT R0, R3, 0x9910, RZ ;  /* 0x0000991003007816 */ /* 0x004fc800000000ff */
        /* <DEDUP_REMOVED lines=17> */
.L_x_4755:
[----:B------:R-:W2:Y:S02]  /*5630*/  LDG.E.U8 R4, desc[UR36][R4.64] ;  /* 0x0000002404047981 */ /* 0x000ea4000c1e1100 */
[----:B--2---:R-:W-:-:S04]  /*5640*/  I2FP.F32.U32 R0, R4 ;  /* 0x0000000400007245 */ /* 0x004fc80000201000 */
[----:B------:R-:W-:-:S04]  /*5650*/  F2FP.F16.F32.PACK_AB R0, RZ, R0 ;  /* 0x00000000ff00723e */ /* 0x000fc800000000ff */
[----:B------:R-:W-:Y:S01]  /*5660*/  PRMT R17, R0, 0x7610, R17 ;  /* 0x0000761000117816 */ /* 0x000fe20000000011 */
[----:B------:R-:W-:Y:S06]  /*5670*/  BRA `(.L_x_4757) ;  /* 0x0000000c00bc7947 */ /* 0x000fec0003800000 */
.L_x_4754:
        /* <DEDUP_REMOVED lines=11> */
.L_x_4759:
[----:B------:R-:W2:Y:S02]  /*5730*/  LDG.E R4, desc[UR36][R4.64] ;  /* 0x0000002404047981 */ /* 0x000ea4000c1e1900 */
[----:B--2---:R-:W-:-:S04]  /*5740*/  I2FP.F32.S32 R0, R4 ;  /* 0x0000000400007245 */ /* 0x004fc80000201400 */
[----:B------:R-:W-:-:S04]  /*5750*/  F2FP.F16.F32.PACK_AB R0, RZ, R0 ;  /* 0x00000000ff00723e */ /* 0x000fc800000000ff */
[----:B------:R-:W-:Y:S01]  /*5760*/  PRMT R17, R0, 0x7610, R17 ;  /* 0x0000761000117816 */ /* 0x000fe20000000011 */
[----:B------:R-:W-:Y:S06]  /*5770*/  BRA `(.L_x_4757) ;  /* 0x0000000c007c7947 */ /* 0x000fec0003800000 */
.L_x_4758:
[----:B------:R-:W2:Y:S02]  /*5780*/  LDG.E.U16 R4, desc[UR36][R4.64] ;  /* 0x0000002404047981 */ /* 0x000ea4000c1e1500 */
[----:B--2---:R-:W0:Y:S02]  /*5790*/  I2F.S16 R0, R4 ;  /* 0x0000000400007306 */ /* 0x004e240000101400 */
[----:B0-----:R-:W-:-:S04]  /*57a0*/  F2FP.F16.F32.PACK_AB R0, RZ, R0 ;  /* 0x00000000ff00723e */ /* 0x001fc800000000ff */
[----:B------:R-:W-:Y:S01]  /*57b0*/  PRMT R17, R0, 0x7610, R17 ;  /* 0x0000761000117816 */ /* 0x000fe20000000011 */
[----:B------:R-:W-:Y:S06]  /*57c0*/  BRA `(.L_x_4757) ;  /* 0x0000000c00687947 */ /* 0x000fec0003800000 */
.L_x_4753:
        /* <DEDUP_REMOVED lines=9> */
.L_x_4761:
[----:B------:R1:W5:Y:S01]  /*5860*/  LDG.E.U16 R17, desc[UR36][R4.64] ;  /* 0x0000002404117981 */ /* 0x000362000c1e1500 */
[----:B------:R-:W-:Y:S05]  /*5870*/  BRA `(.L_x_4757) ;  /* 0x0000000c003c7947 */ /* 0x000fea0003800000 */
.L_x_4760:
        /* <DEDUP_REMOVED lines=9> */
.L_x_4763:
[----:B------:R0:W5:Y:S01]  /*5910*/  LDG.E.U16 R17, desc[UR36][R4.64] ;  /* 0x0000002404117981 */ /* 0x000162000c1e1500 */
[----:B------:R-:W-:Y:S05]  /*5920*/  BRA `(.L_x_4757) ;  /* 0x0000000c00107947 */ /* 0x000fea0003800000 */
.L_x_4762:
        /* <DEDUP_REMOVED lines=9> */
.L_x_4752:
        /* <DEDUP_REMOVED lines=14> */
.L_x_4766:
        /* <DEDUP_REMOVED lines=9> */
.L_x_4765:
        /* <DEDUP_REMOVED lines=28> */
.L_x_4768:
        /* <DEDUP_REMOVED lines=15> */
.L_x_4767:
[----:B------:R-:W2:Y:S02]  /*5de0*/  LDG.E.U16 R0, desc[UR36][R4.64] ;  /* 0x0000002404007981 */ /* 0x000ea4000c1e1500 */
[----:B--2---:R-:W-:-:S05]  /*5df0*/  IMAD.U32 R0, R0, 0x10000, RZ ;  /* 0x0001000000007824 */ /* 0x004fca00078e00ff */
[----:B------:R-:W-:-:S04]  /*5e00*/  F2FP.F16.F32.PACK_AB R0, RZ, R0 ;  /* 0x00000000ff00723e */ /* 0x000fc800000000ff */
[----:B------:R-:W-:Y:S01]  /*5e10*/  PRMT R17, R0, 0x7610, R17 ;  /* 0x0000761000117816 */ /* 0x000fe20000000011 */
[----:B------:R-:W-:Y:S06]  /*5e20*/  BRA `(.L_x_4757) ;  /* 0x0000000400d07947 */ /* 0x000fec0003800000 */
.L_x_4764:
        /* <DEDUP_REMOVED lines=13> */
.L_x_4771:
        /* <DEDUP_REMOVED lines=21> */
.L_x_4775:
[----:B------:R-:W-:Y:S05]  /*6050*/  BSYNC B1 ;  /* 0x0000000000017941 */ /* 0x000fea0003800000 */
.L_x_4774:
[----:B------:R-:W-:Y:S01]  /*6060*/  LEA R5, R0, 0x3b800000, 0x17 ;  /* 0x3b80000000057811 */ /* 0x000fe200078eb8ff */
[----:B------:R-:W-:-:S05]  /*6070*/  IMAD.SHL.U32 R0, R3, 0x100000, RZ ;  /* 0x0010000003007824 */ /* 0x000fca00078e00ff */
[----:B------:R-:W-:-:S07]  /*6080*/  LOP3.LUT R0, R5, R0, R6, 0xfe, !PT ;  /* 0x0000000005007212 */ /* 0x000fce00078efe06 */
.L_x_4773:
[----:B------:R-:W-:Y:S05]  /*6090*/  BSYNC B0 ;  /* 0x0000000000007941 */ /* 0x000fea0003800000 */
.L_x_4772:
[----:B------:R-:W-:-:S04]  /*60a0*/  F2FP.F16.F32.PACK_AB R0, RZ, R0 ;  /* 0x00000000ff00723e */ /* 0x000fc800000000ff */
[----:B------:R-:W-:Y:S01]  /*60b0*/  PRMT R17, R0, 0x7610, R17 ;  /* 0x0000761000117816 */ /* 0x000fe20000000011 */
[----:B------:R-:W-:Y:S06]  /*60c0*/  BRA `(.L_x_4757) ;  /* 0x0000000400287947 */ /* 0x000fec0003800000 */
.L_x_4770:
        /* <DEDUP_REMOVED lines=21> */
.L_x_4779:
[----:B------:R-:W-:Y:S05]  /*6220*/  BSYNC B1 ;  /* 0x0000000000017941 */ /* 0x000fea0003800000 */
.L_x_4778:
[----:B------:R-:W-:Y:S01]  /*6230*/  LEA R5, R0, 0x37800000, 0x17 ;  /* 0x3780000000057811 */ /* 0x000fe200078eb8ff */
[----:B------:R-:W-:-:S05]  /*6240*/  IMAD.SHL.U32 R0, R3, 0x200000, RZ ;  /* 0x0020000003007824 */ /* 0x000fca00078e00ff */
[----:B------:R-:W-:-:S07]  /*6250*/  LOP3.LUT R0, R5, R0, R6, 0xfe, !PT ;  /* 0x0000000005007212 */ /* 0x000fce00078efe06 */
.L_x_4777:
[----:B------:R-:W-:Y:S05]  /*6260*/  BSYNC B0 ;  /* 0x0000000000007941 */ /* 0x000fea0003800000 */
.L_x_4776:
[----:B------:R-:W-:-:S04]  /*6270*/  F2FP.F16.F32.PACK_AB R0, RZ, R0 ;  /* 0x00000000ff00723e */ /* 0x000fc800000000ff */
[----:B------:R-:W-:Y:S01]  /*6280*/  PRMT R17, R0, 0x7610, R17 ;  /* 0x0000761000117816 */ /* 0x000fe20000000011 */
[----:B------:R-:W-:Y:S06]  /*6290*/  BRA `(.L_x_4757) ;  /* 0x0000000000b47947 */ /* 0x000fec0003800000 */
.L_x_4769:
        /* <DEDUP_REMOVED lines=14> */
.L_x_4783:
[----:B------:R-:W-:Y:S05]  /*6380*/  BSYNC B0 ;  /* 0x0000000000007941 */ /* 0x000fea0003800000 */
.L_x_4782:
[----:B------:R-:W-:-:S04]  /*6390*/  F2FP.F16.F32.PACK_AB R0, RZ, R0 ;  /* 0x00000000ff00723e */ /* 0x000fc800000000ff */
[----:B------:R-:W-:Y:S01]  /*63a0*/  PRMT R17, R0, 0x7610, R17 ;  /* 0x0000761000117816 */ /* 0x000fe20000000011 */
[----:B------:R-:W-:Y:S06]  /*63b0*/  BRA `(.L_x_4757) ;  /* 0x00000000006c7947 */ /* 0x000fec0003800000 */
.L_x_4756:
        /* <DEDUP_REMOVED lines=16> */
.L_x_4784:
[----:B------:R-:W-:Y:S01]  /*64c0*/  PRMT R17, RZ, 0x7610, R17 ;  /* 0x00007610ff117816 */ /* 0x000fe20000000011 */
[----:B------:R-:W-:Y:S06]  /*64d0*/  BRA `(.L_x_4757) ;  /* 0x0000000000247947 */ /* 0x000fec0003800000 */
.L_x_4781:
[----:B------:R-:W2:Y:S02]  /*64e0*/  LDG.E.64 R4, desc[UR36][R4.64] ;  /* 0x0000002404047981 */ /* 0x000ea4000c1e1b00 */
[----:B--2---:R-:W0:Y:S02]  /*64f0*/  I2F.U64 R0, R4 ;  /* 0x0000000400007312 */ /* 0x004e240000301000 */
[----:B0-----:R-:W-:-:S04]  /*6500*/  F2FP.F16.F32.PACK_AB R0, RZ, R0 ;  /* 0x00000000ff00723e */ /* 0x001fc800000000ff */
[----:B------:R-:W-:Y:S01]  /*6510*/  PRMT R17, R0, 0x7610, R17 ;  /* 0x0000761000117816 */ /* 0x000fe20000000011 */
[----:B------:R-:W-:Y:S06]  /*6520*/  BRA `(.L_x_4757) ;  /* 0x0000000000107947 */ /* 0x000fec0003800000 */
.L_x_4780:
[----:B------:R-:W2:Y:S02]  /*6530*/  LDG.E R4, desc[UR36][R4.64] ;  /* 0x0000002404047981 */ /* 0x000ea4000c1e1900 */
[----:B--2---:R-:W-:-:S04]  /*6540*/  I2FP.F32.U32 R0, R4 ;  /* 0x0000000400007245 */ /* 0x004fc80000201000 */
[----:B------:R-:W-:-:S04]  /*6550*/  F2FP.F16.F32.PACK_AB R0, RZ, R0 ;  /* 0x00000000ff00723e */ /* 0x000fc800000000ff */
[----:B------:R-:W-:-:S07]  /*6560*/  PRMT R17, R0, 0x7610, R17 ;  /* 0x0000761000117816 */ /* 0x000fce0000000011 */
.L_x_4757:
[----:B------:R-:W-:-:S07]  /*6570*/  VIADD R29, R29, 0x80 ;  /* 0x000000801d1d7836 */ /* 0x000fce0000000000 */
.L_x_4718:
[----:B------:R-:W-:Y:S05]  /*6580*/  BSYNC B6 ;  /* 0x0000000000067941 */ /* 0x000fea0003800000 */
.L_x_4717:
        /* <DEDUP_REMOVED lines=26> */
.L_x_4790:
[----:B------:R-:W2:Y:S02]  /*6730*/  LDG.E.U8 R4, desc[UR36][R4.64] ;  /* 0x0000002404047981 */ /* 0x000ea4000c1e1100 */
[----:B--2---:R-:W-:-:S04]  /*6740*/  I2FP.F32.U32 R0, R4 ;  /* 0x0000000400007245 */ /* 0x004fc80000201000 */
[----:B------:R-:W-:-:S04]  /*6750*/  F2FP.F16.F32.PACK_AB R0, RZ, R0 ;  /* 0x00000000ff00723e */ /* 0x000fc800000000ff */
[----:B------:R-:W-:Y:S01]  /*6760*/  PRMT R26, R0, 0x7610, R26 ;  /* 0x00007610001a7816 */ /* 0x000fe2000000001a */
[----:B------:R-:W-:Y:S06]  /*6770*/  BRA `(.L_x_4792) ;  /* 0x0000000c00bc7947 */ /* 0x000fec0003800000 */
.L_x_4789:
        /* <DEDUP_REMOVED lines=11> */
.L_x_4794:
[----:B------:R-:W2:Y:S02]  /*6830*/  LDG.E R4, desc[UR36][R4.64] ;  /* 0x0000002404047981 */ /* 0x000ea4000c1e1900 */
[----:B--2---:R-:W-:-:S04]  /*6840*/  I2FP.F32.S32 R0, R4 ;  /* 0x0000000400007245 */ /* 0x004fc80000201400 */
[----:B------:R-:W-:-:S04]  /*6850*/  F2FP.F16.F32.PACK_AB R0, RZ, R0 ;  /* 0x00000000ff00723e */ /* 0x000fc800000000ff */
[----:B------:R-:W-:Y:S01]  /*6860*/  PRMT R26, R0, 0x7610, R26 ;  /* 0x00007610001a7816 */ /* 0x000fe2000000001a */
[----:B------:R-:W-:Y:S06]  /*6870*/  BRA `(.L_x_4792) ;  /* 0x0000000c007c7947 */ /* 0x000fec0003800000 */
.L_x_4793:
[----:B------:R-:W2:Y:S02]  /*6880*/  LDG.E.U16 R4, desc[UR36][R4.64] ;  /* 0x0000002404047981 */ /* 0x000ea4000c1e1500 */
[----:B--2---:R-:W0:Y:S02]  /*6890*/  I2F.S16 R0, R4 ;  /* 0x0000000400007306 */ /* 0x004e240000101400 */
[----:B0-----:R-:W-:-:S04]  /*68a0*/  F2FP.F16.F32.PACK_AB R0, RZ, R0 ;  /* 0x00000000ff00723e */ /* 0x001fc800000000ff */
[----:B------:R-:W-:Y:S01]  /*68b0*/  PRMT R26, R0, 0x7610, R26 ;  /* 0x00007610001a7816 */ /* 0x000fe2000000001a */
[----:B------:R-:W-:Y:S06]  /*68c0*/  BRA `(.L_x_4792) ;  /* 0x0000000c00687947 */ /* 0x000fec0003800000 */
.L_x_4788:
        /* <DEDUP_REMOVED lines=9> */
.L_x_4796:
[----:B------:R0:W5:Y:S01]  /*6960*/  LDG.E.U16 R26, desc[UR36][R4.64] ;  /* 0x00000024041a7981 */ /* 0x000162000c1e1500 */
[----:B------:R-:W-:Y:S05]  /*6970*/  BRA `(.L_x_4792) ;  /* 0x0000000c003c7947 */ /* 0x000fea0003800000 */
.L_x_4795:
        /* <DEDUP_REMOVED lines=9> */
.L_x_4798:
[----:B------:R1:W5:Y:S01]  /*6a10*/  LDG.E.U16 R26, desc[UR36][R4.64] ;  /* 0x00000024041a7981 */ /* 0x000362000c1e1500 */
[----:B------:R-:W-:Y:S05]  /*6a20*/  BRA `(.L_x_4792) ;  /* 0x0000000c00107947 */ /* 0x000fea0003800000 */
.L_x_4797:
        /* <DEDUP_REMOVED lines=9> */
.L_x_4787:
        /* <DEDUP_REMOVED lines=14> */
.L_x_4801:
        /* <DEDUP_REMOVED lines=9> */
.L_x_4800:
        /* <DEDUP_REMOVED lines=28> */
.L_x_4803:
        /* <DEDUP_REMOVED lines=15> */
.L_x_4802:
[----:B------:R-:W2:Y:S02]  /*6ee0*/  LDG.E.U16 R0, desc[UR36][R4.64] ;  /* 0x0000002404007981 */ /* 0x000ea4000c1e1500 */
[----:B--2---:R-:W-:-:S05]  /*6ef0*/  IMAD.U32 R0, R0, 0x10000, RZ ;  /* 0x0001000000007824 */ /* 0x004fca00078e00ff */
[----:B------:R-:W-:-:S04]  /*6f00*/  F2FP.F16.F32.PACK_AB R0, RZ, R0 ;  /* 0x00000000ff00723e */ /* 0x000fc800000000ff */
[----:B------:R-:W-:Y:S01]  /*6f10*/  PRMT R26, R0, 0x7610, R26 ;  /* 0x00007610001a7816 */ /* 0x000fe2000000001a */
[----:B------:R-:W-:Y:S06]  /*6f20*/  BRA `(.L_x_4792) ;  /* 0x0000000400d07947 */ /* 0x000fec0003800000 */
.L_x_4799:
        /* <DEDUP_REMOVED lines=13> */
.L_x_4806:
        /* <DEDUP_REMOVED lines=21> */
.L_x_4810:
[----:B------:R-:W-:Y:S05]  /*7150*/  BSYNC B1 ;  /* 0x0000000000017941 */ /* 0x000fea0003800000 */
.L_x_4809:
[----:B------:R-:W-:Y:S01]  /*7160*/  LEA R5, R0, 0x3b800000, 0x17 ;  /* 0x3b80000000057811 */ /* 0x000fe200078eb8ff */
[----:B------:R-:W-:-:S05]  /*7170*/  IMAD.SHL.U32 R0, R3, 0x100000, RZ ;  /* 0x0010000003007824 */ /* 0x000fca00078e00ff */
[----:B------:R-:W-:-:S07]  /*7180*/  LOP3.LUT R0, R5, R0, R6, 0xfe, !PT ;  /* 0x0000000005007212 */ /* 0x000fce00078efe06 */
.L_x_4808:
[----:B------:R-:W-:Y:S05]  /*7190*/  BSYNC B0 ;  /* 0x0000000000007941 */ /* 0x000fea0003800000 */
.L_x_4807:
[----:B------:R-:W-:-:S04]  /*71a0*/  F2FP.F16.F32.PACK_AB R0, RZ, R0 ;  /* 0x00000000ff00723e */ /* 0x000fc800000000ff */
[----:B------:R-:W-:Y:S01]  /*71b0*/  PRMT R26, R0, 0x7610, R26 ;  /* 0x00007610001a7816 */ /* 0x000fe2000000001a */
[----:B------:R-:W-:Y:S06]  /*71c0*/  BRA `(.L_x_4792) ;  /* 0x0000000400287947 */ /* 0x000fec0003800000 */
.L_x_4805:
        /* <DEDUP_REMOVED lines=21> */
.L_x_4814:
[----:B------:R-:W-:Y:S05]  /*7320*/  BSYNC B1 ;  /* 0x0000000000017941 */ /* 0x000fea0003800000 */
.L_x_4813:
[----:B------:R-:W-:Y:S01]  /*7330*/  LEA R5, R0, 0x37800000, 0x17 ;  /* 0x3780000000057811 */ /* 0x000fe200078eb8ff */
[----:B------:R-:W-:-:S05]  /*7340*/  IMAD.SHL.U32 R0, R3, 0x200000, RZ ;  /* 0x0020000003007824 */ /* 0x000fca00078e00ff */
[----:B------:R-:W-:-:S07]  /*7350*/  LOP3.LUT R0, R5, R0, R6, 0xfe, !PT ;  /* 0x0000000005007212 */ /* 0x000fce00078efe06 */
.L_x_4812:
[----:B------:R-:W-:Y:S05]  /*7360*/  BSYNC B0 ;  /* 0x0000000000007941 */ /* 0x000fea0003800000 */
.L_x_4811:
[----:B------:R-:W-:-:S04]  /*7370*/  F2FP.F16.F32.PACK_AB R0, RZ, R0 ;  /* 0x00000000ff00723e */ /* 0x000fc800000000ff */
[----:B------:R-:W-:Y:S01]  /*7380*/  PRMT R26, R0, 0x7610, R26 ;  /* 0x00007610001a7816 */ /* 0x000fe2000000001a */
[----:B------:R-:W-:Y:S06]  /*7390*/  BRA `(.L_x_4792) ;  /* 0x0000000000b47947 */ /* 0x000fec0003800000 */
.L_x_4804:
        /* <DEDUP_REMOVED lines=14> */
.L_x_4818:
[----:B------:R-:W-:Y:S05]  /*7480*/  BSYNC B0 ;  /* 0x0000000000007941 */ /* 0x000fea0003800000 */
.L_x_4817:
[----:B------:R-:W-:-:S04]  /*7490*/  F2FP.F16.F32.PACK_AB R0, RZ, R0 ;  /* 0x00000000ff00723e */ /* 0x000fc800000000ff */
[----:B------:R-:W-:Y:S01]  /*74a0*/  PRMT R26, R0, 0x7610, R26 ;  /* 0x00007610001a7816 */ /* 0x000fe2000000001a */
[----:B------:R-:W-:Y:S06]  /*74b0*/  BRA `(.L_x_4792) ;  /* 0x00000000006c7947 */ /* 0x000fec0003800000 */
.L_x_4791:
        /* <DEDUP_REMOVED lines=16> */
.L_x_4819:
[----:B------:R-:W-:Y:S01]  /*75c0*/  PRMT R26, RZ, 0x7610, R26 ;  /* 0x00007610ff1a7816 */ /* 0x000fe2000000001a */
[----:B------:R-:W-:Y:S06]  /*75d0*/  BRA `(.L_x_4792) ;  /* 0x0000000000247947 */ /* 0x000fec0003800000 */
.L_x_4816:
[----:B------:R-:W2:Y:S02]  /*75e0*/  LDG.E.64 R4, desc[UR36][R4.64] ;  /* 0x0000002404047981 */ /* 0x000ea4000c1e1b00 */
[----:B--2---:R-:W0:Y:S02]  /*75f0*/  I2F.U64 R0, R4 ;  /* 0x0000000400007312 */ /* 0x004e240000301000 */
[----:B0-----:R-:W-:-:S04]  /*7600*/  F2FP.F16.F32.PACK_AB R0, RZ, R0 ;  /* 0x00000000ff00723e */ /* 0x001fc800000000ff */
[----:B------:R-:W-:Y:S01]  /*7610*/  PRMT R26, R0, 0x7610, R26 ;  /* 0x00007610001a7816 */ /* 0x000fe2000000001a */
[----:B------:R-:W-:Y:S06]  /*7620*/  BRA `(.L_x_4792) ;  /* 0x0000000000107947 */ /* 0x000fec0003800000 */
.L_x_4815:
[----:B------:R-:W2:Y:S02]  /*7630*/  LDG.E R4, desc[UR36][R4.64] ;  /* 0x0000002404047981 */ /* 0x000ea4000c1e1900 */
[----:B--2---:R-:W-:-:S04]  /*7640*/  I2FP.F32.U32 R0, R4 ;  /* 0x0000000400007245 */ /* 0x004fc80000201000 */
[----:B------:R-:W-:-:S04]  /*7650*/  F2FP.F16.F32.PACK_AB R0, RZ, R0 ;  /* 0x00000000ff00723e */ /* 0x000fc800000000ff */
[----:B------:R-:W-:-:S07]  /*7660*/  PRMT R26, R0, 0x7610, R26 ;  /* 0x00007610001a7816 */ /* 0x000fce000000001a */
.L_x_4792:
        /* <DEDUP_REMOVED lines=22> */
.L_x_4823:
[----:B------:R-:W2:Y:S02]  /*77d0*/  LDG.E.U8 R4, desc[UR36][R4.64] ;  /* 0x0000002404047981 */ /* 0x000ea4000c1e1100 */
[----:B--2---:R-:W-:-:S04]  /*77e0*/  I2FP.F32.U32 R0, R4 ;  /* 0x0000000400007245 */ /* 0x004fc80000201000 */
[----:B------:R-:W-:-:S04]  /*77f0*/  F2FP.F16.F32.PACK_AB R0, RZ, R0 ;  /* 0x00000000ff00723e */ /* 0x000fc800000000ff */
[----:B------:R-:W-:Y:S01]  /*7800*/  PRMT R18, R0, 0x7610, R18 ;  /* 0x0000761000127816 */ /* 0x000fe20000000012 */
[----:B------:R-:W-:Y:S06]  /*7810*/  BRA `(.L_x_4786) ;  /* 0x0000000c00bc7947 */ /* 0x000fec0003800000 */
.L_x_4822:
        /* <DEDUP_REMOVED lines=11> */
.L_x_4826:
[----:B------:R-:W2:Y:S02]  /*78d0*/  LDG.E R4, desc[UR36][R4.64] ;  /* 0x0000002404047981 */ /* 0x000ea4000c1e1900 */
[----:B--2---:R-:W-:-:S04]  /*78e0*/  I2FP.F32.S32 R0, R4 ;  /* 0x0000000400007245 */ /* 0x004fc80000201400 */
[----:B------:R-:W-:-:S04]  /*78f0*/  F2FP.F16.F32.PACK_AB R0, RZ, R0 ;  /* 0x00000000ff00723e */ /* 0x000fc800000000ff */
[----:B------:R-:W-:Y:S01]  /*7900*/  PRMT R18, R0, 0x7610, R18 ;  /* 0x0000761000127816 */ /* 0x000fe20000000012 */
[----:B------:R-:W-:Y:S06]  /*7910*/  BRA `(.L_x_4786) ;  /* 0x0000000c007c7947 */ /* 0x000fec0003800000 */
.L_x_4825:
[----:B------:R-:W2:Y:S02]  /*7920*/  LDG.E.U16 R4, desc[UR36][R4.64] ;  /* 0x0000002404047981 */ /* 0x000ea4000c1e1500 */
[----:B--2---:R-:W0:Y:S02]  /*7930*/  I2F.S16 R0, R4 ;  /* 0x0000000400007306 */ /* 0x004e240000101400 */
[----:B0-----:R-:W-:-:S04]  /*7940*/  F2FP.F16.F32.PACK_AB R0, RZ, R0 ;  /* 0x00000000ff00723e */ /* 0x001fc800000000ff */
[----:B------:R-:W-:Y:S01]  /*7950*/  PRMT R18, R0, 0x7610, R18 ;  /* 0x0000761000127816 */ /* 0x000fe20000000012 */
[----:B------:R-:W-:Y:S06]  /*7960*/  BRA `(.L_x_4786) ;  /* 0x0000000c00687947 */ /* 0x000fec0003800000 */
.L_x_4821:
        /* <DEDUP_REMOVED lines=9> */
.L_x_4828:
[----:B------:R2:W5:Y:S01]  /*7a00*/  LDG.E.U16 R18, desc[UR36][R4.64] ;  /* 0x0000002404127981 */ /* 0x000562000c1e1500 */
[----:B------:R-:W-:Y:S05]  /*7a10*/  BRA `(.L_x_4786) ;  /* 0x0000000c003c7947 */ /* 0x000fea0003800000 */
.L_x_4827:
        /* <DEDUP_REMOVED lines=9> */
.L_x_4830:
[----:B------:R3:W5:Y:S01]  /*7ab0*/  LDG.E.U16 R18, desc[UR36][R4.64] ;  /* 0x0000002404127981 */ /* 0x000762000c1e1500 */
[----:B------:R-:W-:Y:S05]  /*7ac0*/  BRA `(.L_x_4786) ;  /* 0x0000000c00107947 */ /* 0x000fea0003800000 */
.L_x_4829:
        /* <DEDUP_REMOVED lines=9> */
.L_x_4820:
        /* <DEDUP_REMOVED lines=14> */
.L_x_4833:
        /* <DEDUP_REMOVED lines=9> */
.L_x_4832:
        /* <DEDUP_REMOVED lines=28> */
.L_x_4835:
        /* <DEDUP_REMOVED lines=15> */
.L_x_4834:
[----:B------:R-:W2:Y:S02]  /*7f80*/  LDG.E.U16 R0, desc[UR36][R4.64] ;  /* 0x0000002404007981 */ /* 0x000ea4000c1e1500 */
[----:B--2---:R-:W-:-:S05]  /*7f90*/  IMAD.U32 R0, R0, 0x10000, RZ ;  /* 0x0001000000007824 */ /* 0x004fca00078e00ff */
[----:B------:R-:W-:-:S04]  /*7fa0*/  F2FP.F16.F32.PACK_AB R0, RZ, R0 ;  /* 0x00000000ff00723e */ /* 0x000fc800000000ff */
[----:B------:R-:W-:Y:S01]  /*7fb0*/  PRMT R18, R0, 0x7610, R18 ;  /* 0x0000761000127816 */ /* 0x000fe20000000012 */
[----:B------:R-:W-:Y:S06]  /*7fc0*/  BRA `(.L_x_4786) ;  /* 0x0000000400d07947 */ /* 0x000fec0003800000 */
.L_x_4831:
        /* <DEDUP_REMOVED lines=13> */
.L_x_4838:
        /* <DEDUP_REMOVED lines=21> */
.L_x_4842:
[----:B------:R-:W-:Y:S05]  /*81f0*/  BSYNC B1 ;  /* 0x0000000000017941 */ /* 0x000fea0003800000 */
.L_x_4841:
[----:B------:R-:W-:Y:S01]  /*8200*/  LEA R5, R0, 0x3b800000, 0x17 ;  /* 0x3b80000000057811 */ /* 0x000fe200078eb8ff */
[----:B------:R-:W-:-:S05]  /*8210*/  IMAD.SHL.U32 R0, R3, 0x100000, RZ ;  /* 0x0010000003007824 */ /* 0x000fca00078e00ff */
[----:B------:R-:W-:-:S07]  /*8220*/  LOP3.LUT R0, R5, R0, R6, 0xfe, !PT ;  /* 0x0000000005007212 */ /* 0x000fce00078efe06 */
.L_x_4840:
[----:B------:R-:W-:Y:S05]  /*8230*/  BSYNC B0 ;  /* 0x0000000000007941 */ /* 0x000fea0003800000 */
.L_x_4839:
[----:B------:R-:W-:-:S04]  /*8240*/  F2FP.F16.F32.PACK_AB R0, RZ, R0 ;  /* 0x00000000ff00723e */ /* 0x000fc800000000ff */
[----:B------:R-:W-:Y:S01]  /*8250*/  PRMT R18, R0, 0x7610, R18 ;  /* 0x0000761000127816 */ /* 0x000fe20000000012 */
[----:B------:R-:W-:Y:S06]  /*8260*/  BRA `(.L_x_4786) ;  /* 0x0000000400287947 */ /* 0x000fec0003800000 */
.L_x_4837:
        /* <DEDUP_REMOVED lines=21> */
.L_x_4846:
[----:B------:R-:W-:Y:S05]  /*83c0*/  BSYNC B1 ;  /* 0x0000000000017941 */ /* 0x000fea0003800000 */
.L_x_4845:
[----:B------:R-:W-:Y:S01]  /*83d0*/  LEA R5, R0, 0x37800000, 0x17 ;  /* 0x3780000000057811 */ /* 0x000fe200078eb8ff */
[----:B------:R-:W-:-:S05]  /*83e0*/  IMAD.SHL.U32 R0, R3, 0x200000, RZ ;  /* 0x0020000003007824 */ /* 0x000fca00078e00ff */
[----:B------:R-:W-:-:S07]  /*83f0*/  LOP3.LUT R0, R5, R0, R6, 0xfe, !PT ;  /* 0x0000000005007212 */ /* 0x000fce00078efe06 */
.L_x_4844:
[----:B------:R-:W-:Y:S05]  /*8400*/  BSYNC B0 ;  /* 0x0000000000007941 */ /* 0x000fea0003800000 */
.L_x_4843:
[----:B------:R-:W-:-:S04]  /*8410*/  F2FP.F16.F32.PACK_AB R0, RZ, R0 ;  /* 0x00000000ff00723e */ /* 0x000fc800000000ff */
[----:B------:R-:W-:Y:S01]  /*8420*/  PRMT R18, R0, 0x7610, R18 ;  /* 0x0000761000127816 */ /* 0x000fe20000000012 */
[----:B------:R-:W-:Y:S06]  /*8430*/  BRA `(.L_x_4786) ;  /* 0x0000000000b47947 */ /* 0x000fec0003800000 */
.L_x_4836:
        /* <DEDUP_REMOVED lines=14> */
.L_x_4850:
[----:B------:R-:W-:Y:S05]  /*8520*/  BSYNC B0 ;  /* 0x0000000000007941 */ /* 0x000fea0003800000 */
.L_x_4849:
[----:B------:R-:W-:-:S04]  /*8530*/  F2FP.F16.F32.PACK_AB R0, RZ, R0 ;  /* 0x00000000ff00723e */ /* 0x000fc800000000ff */
[----:B------:R-:W-:Y:S01]  /*8540*/  PRMT R18, R0, 0x7610, R18 ;  /* 0x0000761000127816 */ /* 0x000fe20000000012 */
[----:B------:R-:W-:Y:S06]  /*8550*/  BRA `(.L_x_4786) ;  /* 0x00000000006c7947 */ /* 0x000fec0003800000 */
.L_x_4824:
        /* <DEDUP_REMOVED lines=16> */
.L_x_4851:
[----:B------:R-:W-:Y:S01]  /*8660*/  PRMT R18, RZ, 0x7610, R18 ;  /* 0x00007610ff127816 */ /* 0x000fe20000000012 */
[----:B------:R-:W-:Y:S06]  /*8670*/  BRA `(.L_x_4786) ;  /* 0x0000000000247947 */ /* 0x000fec0003800000 */
.L_x_4848:
[----:B------:R-:W2:Y:S02]  /*8680*/  LDG.E.64 R4, desc[UR36][R4.64] ;  /* 0x0000002404047981 */ /* 0x000ea4000c1e1b00 */
[----:B--2---:R-:W0:Y:S02]  /*8690*/  I2F.U64 R0, R4 ;  /* 0x0000000400007312 */ /* 0x004e240000301000 */
[----:B0-----:R-:W-:-:S04]  /*86a0*/  F2FP.F16.F32.PACK_AB R0, RZ, R0 ;  /* 0x00000000ff00723e */ /* 0x001fc800000000ff */
[----:B------:R-:W-:Y:S01]  /*86b0*/  PRMT R18, R0, 0x7610, R18 ;  /* 0x0000761000127816 */ /* 0x000fe20000000012 */
[----:B------:R-:W-:Y:S06]  /*86c0*/  BRA `(.L_x_4786) ;  /* 0x0000000000107947 */ /* 0x000fec0003800000 */
.L_x_4847:
[----:B------:R-:W2:Y:S02]  /*86d0*/  LDG.E R4, desc[UR36][R4.64] ;  /* 0x0000002404047981 */ /* 0x000ea4000c1e1900 */
[----:B--2---:R-:W-:-:S04]  /*86e0*/  I2FP.F32.U32 R0, R4 ;  /* 0x0000000400007245 */ /* 0x004fc80000201000 */
[----:B------:R-:W-:-:S04]  /*86f0*/  F2FP.F16.F32.PACK_AB R0, RZ, R0 ;  /* 0x00000000ff00723e */ /* 0x000fc800000000ff */
[----:B------:R-:W-:-:S07]  /*8700*/  PRMT R18, R0, 0x7610, R18 ;  /* 0x0000761000127816 */ /* 0x000fce0000000012 */
.L_x_4786:
[----:B------:R-:W-:Y:S05]  /*8710*/  BSYNC B6 ;  /* 0x0000000000067941 */ /* 0x000fea0003800000 */
.L_x_4785:
[----:B------:R-:W4:Y:S01]  /*8720*/  S2R R11, SR_TID.X ;  /* 0x00000000000b7919 */ /* 0x000f220000002100 */
[----:B-----5:R-:W-:Y:S01]  /*8730*/  HADD2.F32 R3, -RZ, R23.H0_H0 ;  /* 0x20000017ff037230 */ /* 0x020fe20000004100 */
[----:B------:R-:W0:Y:S01]  /*8740*/  LDC.U8 R19, c[0x0][0x240] ;  /* 0x00009000ff137b82 */ /* 0x000e220000000000 */
[----:B------:R-:W-:Y:S01]  /*8750*/  HADD2.F32 R0, -RZ, R25.H0_H0 ;  /* 0x20000019ff007230 */ /* 0x000fe20000004100 */
[----:B------:R-:W-:Y:S01]  /*8760*/  BSSY B6, `(.L_x_4852) ;  /* 0x000012e000067945 */ /* 0x000fe20003800000 */
[----:B------:R-:W-:Y:S01]  /*8770*/  HADD2.F32 R27, -RZ, R27.H0_H0 ;  /* 0x2000001bff1b7230 */ /* 0x000fe20000004100 */
[----:B------:R-:W-:Y:S01]  /*8780*/  FSETP.NEU.FTZ.AND P0, PT, R3, RZ, PT ;  /* 0x000000ff0300720b */ /* 0x000fe20003f1d000 */
[----:B------:R-:W-:Y:S01]  /*8790*/  HADD2.F32 R26, -RZ, R26.H0_H0 ;  /* 0x2000001aff1a7230 */ /* 0x000fe20000004100 */
[----:B------:R-:W-:Y:S02]  /*87a0*/  FSETP.NEU.FTZ.AND P2, PT, R0, RZ, PT ;  /* 0x000000ff0000720b */ /* 0x000fe40003f5d000 */
[----:B------:R-:W-:-:S02]  /*87b0*/  FSETP.NEU.FTZ.AND P3, PT, R27, RZ, PT ;  /* 0x000000ff1b00720b */ /* 0x000fc40003f7d000 */
[----:B------:R-:W-:Y:S01]  /*87c0*/  FSETP.NEU.FTZ.AND P1, PT, R26, RZ, PT ;  /* 0x000000ff1a00720b */ /* 0x000fe20003f3d000 */
[----:B----4-:R-:W-:Y:S01]  /*87d0*/  IMAD.MOV.U32 R23, RZ, RZ, R11 ;  /* 0x000000ffff177224 */ /* 0x010fe200078e000b */
[CC--:B------:R-:W-:Y:S02]  /*87e0*/  ISETP.GE.OR P2, PT, R11.reuse, R16.reuse, !P2 ;  /* 0x000000100b00720c */ /* 0x0c0fe40005746670 */
[-C--:B------:R-:W-:Y:S01]  /*87f0*/  ISETP.GE.AND P4, PT, R11, R16.reuse, PT ;  /* 0x000000100b00720c */ /* 0x080fe20003f86270 */
[C---:B0123--:R-:W-:Y:S02]  /*8800*/  VIADD R5, R23.reuse, 0x100 ;  /* 0x0000010017057836 */ /* 0x04ffe40000000000 */
[C---:B------:R-:W-:Y:S02]  /*8810*/  VIADD R7, R23.reuse, 0x180 ;  /* 0x0000018017077836 */ /* 0x040fe40000000000 */
[----:B------:R-:W-:Y:S01]  /*8820*/  VIADD R25, R23, 0x80 ;  /* 0x0000008017197836 */ /* 0x000fe20000000000 */
[----:B------:R-:W-:-:S02]  /*8830*/  ISETP.GE.OR P3, PT, R5, R16, !P3 ;  /* 0x000000100500720c */ /* 0x000fc40005f66670 */
[-C--:B------:R-:W-:Y:S02]  /*8840*/  ISETP.GE.OR P1, PT, R7, R16.reuse, !P1 ;  /* 0x000000100700720c */ /* 0x080fe40004f26670 */
[----:B------:R-:W-:Y:S02]  /*8850*/  ISETP.GE.OR P0, PT, R25, R16, !P0 ;  /* 0x000000101900720c */ /* 0x000fe40004706670 */
[----:B------:R-:W-:-:S04]  /*8860*/  @!P2 FSET.BF.GT.FTZ.AND R0, R0, RZ, PT ;  /* 0x000000ff0000a20a */ /* 0x000fc80003814000 */
[----:B------:R-:W-:-:S03]  /*8870*/  @!P2 F2FP.F16.F32.PACK_AB R0, RZ, R0 ;  /* 0x00000000ff00a23e */ /* 0x000fc600000000ff */
[----:B------:R-:W-:Y:S02]  /*8880*/  @!P3 FSET.BF.GT.FTZ.AND R27, R27, RZ, PT ;  /* 0x000000ff1b1bb20a */ /* 0x000fe40003814000 */
[----:B------:R-:W-:Y:S02]  /*8890*/  @!P1 FSET.BF.GT.FTZ.AND R26, R26, RZ, PT ;  /* 0x000000ff1a1a920a */ /* 0x000fe40003814000 */
[----:B------:R-:W-:Y:S02]  /*88a0*/  @!P0 FSET.BF.GT.FTZ.AND R3, R3, RZ, PT ;  /* 0x000000ff0303820a */ /* 0x000fe40003814000 */
[----:B------:R-:W-:Y:S02]  /*88b0*/  @!P3 F2FP.F16.F32.PACK_AB R27, RZ, R27 ;  /* 0x0000001bff1bb23e */ /* 0x000fe400000000ff */
[----:B------:R-:W-:Y:S02]  /*88c0*/  @!P1 F2FP.F16.F32.PACK_AB R26, RZ, R26 ;  /* 0x0000001aff1a923e */ /* 0x000fe400000000ff */
[----:B------:R-:W-:-:S02]  /*88d0*/  @!P0 F2FP.F16.F32.PACK_AB R3, RZ, R3 ;  /* 0x00000003ff03823e */ /* 0x000fc400000000ff */
[----:B------:R-:W-:Y:S02]  /*88e0*/  @!P2 PRMT R24, R0, 0x7610, R24 ;  /* 0x000076100018a816 */ /* 0x000fe40000000018 */
[----:B------:R-:W-:Y:S02]  /*88f0*/  @!P3 PRMT R17, R27, 0x7610, R17 ;  /* 0x000076101b11b816 */ /* 0x000fe40000000011 */
[----:B------:R-:W-:Y:S02]  /*8900*/  @!P1 PRMT R18, R26, 0x7610, R18 ;  /* 0x000076101a129816 */ /* 0x000fe40000000012 */
[----:B------:R-:W-:Y:S01]  /*8910*/  @!P0 PRMT R22, R3, 0x7610, R22 ;  /* 0x0000761003168816 */ /* 0x000fe20000000016 */
[----:B------:R-:W-:Y:S06]  /*8920*/  @P4 BRA `(.L_x_4853) ;  /* 0x0000001000444947 */ /* 0x000fec0003800000 */
        /* <DEDUP_REMOVED lines=18> */
[----:B------:R-:W-:Y:S02]  /*8a50*/  HADD2.F32 R24, -RZ, R24.H0_H0 ;  /* 0x20000018ff187230 */ /* 0x000fe40000004100 */
[----:B------:R-:W-:Y:S02]  /*8a60*/  IMAD.MOV.U32 R23, RZ, RZ, R25 ;  /* 0x000000ffff177224 */ /* 0x000fe400078e0019 */
[----:B------:R-:W0:Y:S02]  /*8a70*/  F2I.FTZ.TRUNC.NTZ R3, R24 ;  /* 0x0000001800037305 */ /* 0x000e24000021f100 */
[----:B0-----:R0:W-:Y:S01]  /*8a80*/  STG.E.U8 desc[UR36][R8.64], R3 ;  /* 0x0000000308007986 */ /* 0x0011e2000c101124 */
[----:B------:R-:W-:Y:S05]  /*8a90*/  BRA `(.L_x_4853) ;  /* 0x0000000c00e87947 */ /* 0x000fea0003800000 */
.L_x_4857:
[----:B------:R-:W-:Y:S02]  /*8aa0*/  HADD2.F32 R5, -RZ, R24.H0_H0 ;  /* 0x20000018ff057230 */ /* 0x000fe40000004100 */
[----:B------:R-:W-:-:S04]  /*8ab0*/  IMAD.MOV.U32 R23, RZ, RZ, R25 ;  /* 0x000000ffff177224 */ /* 0x000fc800078e0019 */
[----:B------:R-:W0:Y:S02]  /*8ac0*/  F2I.S64.TRUNC R4, R5 ;  /* 0x0000000500047311 */ /* 0x000e24000020d900 */
[----:B0-----:R0:W-:Y:S01]  /*8ad0*/  STG.E.U8 desc[UR36][R8.64], R4 ;  /* 0x0000000408007986 */ /* 0x0011e2000c101124 */
[----:B------:R-:W-:Y:S05]  /*8ae0*/  BRA `(.L_x_4853) ;  /* 0x0000000c00d47947 */ /* 0x000fea0003800000 */
.L_x_4856:
[----:B------:R-:W-:-:S13]  /*8af0*/  ISETP.NE.AND P0, PT, R0, 0x2, PT ;  /* 0x000000020000780c */ /* 0x000fda0003f05270 */
[----:B------:R-:W-:Y:S05]  /*8b00*/  @!P0 BRA `(.L_x_4859) ;  /* 0x0000000000388947 */ /* 0x000fea0003800000 */
[----:B------:R-:W-:-:S13]  /*8b10*/  ISETP.NE.AND P0, PT, R0, 0x3, PT ;  /* 0x000000030000780c */ /* 0x000fda0003f05270 */
[----:B------:R-:W-:Y:S05]  /*8b20*/  @!P0 BRA `(.L_x_4860) ;  /* 0x00000000001c8947 */ /* 0x000fea0003800000 */
[----:B------:R-:W-:-:S13]  /*8b30*/  ISETP.NE.AND P0, PT, R0, 0x4, PT ;  /* 0x000000040000780c */ /* 0x000fda0003f05270 */
[----:B------:R-:W-:Y:S05]  /*8b40*/  @P0 BRA `(.L_x_4858) ;  /* 0x0000000c00500947 */ /* 0x000fea0003800000 */
[----:B------:R-:W-:Y:S02]  /*8b50*/  HADD2.F32 R4, -RZ, R24.H0_H0 ;  /* 0x20000018ff047230 */ /* 0x000fe40000004100 */
[----:B------:R-:W-:-:S04]  /*8b60*/  IMAD.MOV.U32 R23, RZ, RZ, R25 ;  /* 0x000000ffff177224 */ /* 0x000fc800078e0019 */
[----:B------:R-:W0:Y:S02]  /*8b70*/  F2I.S64.TRUNC R4, R4 ;  /* 0x0000000400047311 */ /* 0x000e24000020d900 */
[----:B0-----:R0:W-:Y:S01]  /*8b80*/  STG.E.64 desc[UR36][R8.64], R4 ;  /* 0x0000000408007986 */ /* 0x0011e2000c101b24 */
[----:B------:R-:W-:Y:S05]  /*8b90*/  BRA `(.L_x_4853) ;  /* 0x0000000c00a87947 */ /* 0x000fea0003800000 */
.L_x_4860:
[----:B------:R-:W-:Y:S02]  /*8ba0*/  HADD2.F32 R24, -RZ, R24.H0_H0 ;  /* 0x20000018ff187230 */ /* 0x000fe40000004100 */
[----:B------:R-:W-:Y:S02]  /*8bb0*/  IMAD.MOV.U32 R23, RZ, RZ, R25 ;  /* 0x000000ffff177224 */ /* 0x000fe400078e0019 */
[----:B------:R-:W0:Y:S02]  /*8bc0*/  F2I.FTZ.TRUNC.NTZ R3, R24 ;  /* 0x0000001800037305 */ /* 0x000e24000021f100 */
[----:B0-----:R0:W-:Y:S01]  /*8bd0*/  STG.E desc[UR36][R8.64], R3 ;  /* 0x0000000308007986 */ /* 0x0011e2000c101924 */
[----:B------:R-:W-:Y:S05]  /*8be0*/  BRA `(.L_x_4853) ;  /* 0x0000000c00947947 */ /* 0x000fea0003800000 */
.L_x_4859:
[----:B------:R-:W-:Y:S02]  /*8bf0*/  HADD2.F32 R24, -RZ, R24.H0_H0 ;  /* 0x20000018ff187230 */ /* 0x000fe40000004100 */
[----:B------:R-:W-:Y:S02]  /*8c00*/  IMAD.MOV.U32 R23, RZ, RZ, R25 ;  /* 0x000000ffff177224 */ /* 0x000fe400078e0019 */
[----:B------:R-:W0:Y:S02]  /*8c10*/  F2I.FTZ.TRUNC.NTZ R3, R24 ;  /* 0x0000001800037305 */ /* 0x000e24000021f100 */
[----:B0-----:R0:W-:Y:S01]  /*8c20*/  STG.E.U16 desc[UR36][R8.64], R3 ;  /* 0x0000000308007986 */ /* 0x0011e2000c101524 */
[----:B------:R-:W-:Y:S05]  /*8c30*/  BRA `(.L_x_4853) ;  /* 0x0000000c00807947 */ /* 0x000fea0003800000 */
.L_x_4855:
[----:B------:R-:W-:-:S13]  /*8c40*/  ISETP.GT.AND P0, PT, R0, 0x6, PT ;  /* 0x000000060000780c */ /* 0x000fda0003f04270 */
[----:B------:R-:W-:Y:S05]  /*8c50*/  @P0 BRA `(.L_x_4861) ;  /* 0x00000000002c0947 */ /* 0x000fea0003800000 */
[----:B------:R-:W-:-:S13]  /*8c60*/  ISETP.NE.AND P0, PT, R0, 0x5, PT ;  /* 0x000000050000780c */ /* 0x000fda0003f05270 */
[----:B------:R-:W-:Y:S05]  /*8c70*/  @!P0 BRA `(.L_x_4862) ;  /* 0x0000000000188947 */ /* 0x000fea0003800000 */
[----:B------:R-:W-:-:S13]  /*8c80*/  ISETP.NE.AND P0, PT, R0, 0x6, PT ;  /* 0x000000060000780c */ /* 0x000fda0003f05270 */
[----:B------:R-:W-:Y:S05]  /*8c90*/  @P0 BRA `(.L_x_4858) ;  /* 0x0000000800fc0947 */ /* 0x000fea0003800000 */
[----:B------:R-:W-:Y:S02]  /*8ca0*/  HADD2.F32 R3, -RZ, R24.H0_H0 ;  /* 0x20000018ff037230 */ /* 0x000fe40000004100 */
[----:B------:R-:W-:-:S03]  /*8cb0*/  IMAD.MOV.U32 R23, RZ, RZ, R25 ;  /* 0x000000ffff177224 */ /* 0x000fc600078e0019 */
[----:B------:R1:W-:Y:S01]  /*8cc0*/  STG.E desc[UR36][R8.64], R3 ;  /* 0x0000000308007986 */ /* 0x0003e2000c101924 */
[----:B------:R-:W-:Y:S05]  /*8cd0*/  BRA `(.L_x_4853) ;  /* 0x0000000c00587947 */ /* 0x000fea0003800000 */
.L_x_4862:
[----:B------:R0:W-:Y:S01]  /*8ce0*/  STG.E.U16 desc[UR36][R8.64], R24 ;  /* 0x0000001808007986 */ /* 0x0001e2000c101524 */
[----:B------:R-:W-:Y:S01]  /*8cf0*/  IMAD.MOV.U32 R23, RZ, RZ, R25 ;  /* 0x000000ffff177224 */ /* 0x000fe200078e0019 */
[----:B------:R-:W-:Y:S06]  /*8d00*/  BRA `(.L_x_4853) ;  /* 0x0000000c004c7947 */ /* 0x000fec0003800000 */
.L_x_4861:
[----:B------:R-:W-:-:S13]  /*8d10*/  ISETP.NE.AND P0, PT, R0, 0x7, PT ;  /* 0x000000070000780c */ /* 0x000fda0003f05270 */
[----:B------:R-:W-:Y:S05]  /*8d20*/  @!P0 BRA `(.L_x_4863) ;  /* 0x00000000003c8947 */ /* 0x000fea0003800000 */
[----:B------:R-:W-:-:S13]  /*8d30*/  ISETP.NE.AND P0, PT, R0, 0x8, PT ;  /* 0x000000080000780c */ /* 0x000fda0003f05270 */
[----:B------:R-:W-:Y:S05]  /*8d40*/  @!P0 BRA `(.L_x_4864) ;  /* 0x00000000001c8947 */ /* 0x000fea0003800000 */
[----:B------:R-:W-:-:S13]  /*8d50*/  ISETP.NE.AND P0, PT, R0, 0x9, PT ;  /* 0x000000090000780c */ /* 0x000fda0003f05270 */
[----:B------:R-:W-:Y:S05]  /*8d60*/  @P0 BRA `(.L_x_4858) ;  /* 0x0000000800c80947 */ /* 0x000fea0003800000 */
[----:B------:R-:W-:Y:S02]  /*8d70*/  HADD2.F32 R4, -RZ, R24.H0_H0 ;  /* 0x20000018ff047230 */ /* 0x000fe40000004100 */
[----:B------:R-:W-:Y:S02]  /*8d80*/  IMAD.MOV.U32 R5, RZ, RZ, RZ ;  /* 0x000000ffff057224 */ /* 0x000fe400078e00ff */
[----:B------:R-:W-:-:S03]  /*8d90*/  IMAD.MOV.U32 R23, RZ, RZ, R25 ;  /* 0x000000ffff177224 */ /* 0x000fc600078e0019 */
[----:B------:R2:W-:Y:S01]  /*8da0*/  STG.E.64 desc[UR36][R8.64], R4 ;  /* 0x0000000408007986 */ /* 0x0005e2000c101b24 */
[----:B------:R-:W-:Y:S05]  /*8db0*/  BRA `(.L_x_4853) ;  /* 0x0000000c00207947 */ /* 0x000fea0003800000 */
.L_x_4864:
[----:B------:R-:W-:Y:S02]  /*8dc0*/  HADD2.F32 R0, -RZ, R24.H0_H0 ;  /* 0x20000018ff007230 */ /* 0x000fe40000004100 */
[----:B------:R-:W-:-:S03]  /*8dd0*/  IMAD.MOV.U32 R23, RZ, RZ, R25 ;  /* 0x000000ffff177224 */ /* 0x000fc600078e0019 */
[----:B------:R-:W-:-:S04]  /*8de0*/  F2FP.F16.F32.PACK_AB R0, RZ, R0 ;  /* 0x00000000ff00723e */ /* 0x000fc800000000ff */
[----:B------:R-:W-:-:S05]  /*8df0*/  PRMT R0, R0, 0x5410, RZ ;  /* 0x0000541000007816 */ /* 0x000fca00000000ff */
[----:B------:R3:W-:Y:S01]  /*8e00*/  STG.E desc[UR36][R8.64], R0 ;  /* 0x0000000008007986 */ /* 0x0007e2000c101924 */
[----:B------:R-:W-:Y:S05]  /*8e10*/  BRA `(.L_x_4853) ;  /* 0x0000000c00087947 */ /* 0x000fea0003800000 */
.L_x_4863:
[----:B------:R-:W-:Y:S02]  /*8e20*/  HADD2.F32 R4, -RZ, R24.H0_H0 ;  /* 0x20000018ff047230 */ /* 0x000fe40000004100 */
[----:B------:R-:W-:-:S03]  /*8e30*/  IMAD.MOV.U32 R23, RZ, RZ, R25 ;  /* 0x000000ffff177224 */ /* 0x000fc600078e0019 */
[----:B------:R-:W-:-:S06]  /*8e40*/  FMUL.FTZ R4, R4, 1 ;  /* 0x3f80000004047820 */ /* 0x000fcc0000410000 */
[----:B------:R-:W0:Y:S02]  /*8e50*/  F2F.F64.F32 R4, R4 ;  /* 0x0000000400047310 */ /* 0x000e240000201800 */
[----:B0-----:R4:W-:Y:S01]  /*8e60*/  STG.E.64 desc[UR36][R8.64], R4 ;  /* 0x0000000408007986 */ /* 0x0019e2000c101b24 */
[----:B------:R-:W-:Y:S05]  /*8e70*/  BRA `(.L_x_4853) ;  /* 0x0000000800f07947 */ /* 0x000fea0003800000 */
.L_x_4854:
        /* <DEDUP_REMOVED lines=10> */
[----:B------:R-:W-:-:S04]  /*8f20*/  FSETP.NEU.FTZ.AND P0, PT, R24, RZ, PT ;  /* 0x000000ff1800720b */ /* 0x000fc80003f1d000 */
[----:B------:R-:W-:-:S05]  /*8f30*/  SEL R3, RZ, 0x1, !P0 ;  /* 0x00000001ff037807 */ /* 0x000fca0004000000 */
[----:B------:R0:W-:Y:S01]  /*8f40*/  STG.E.U8 desc[UR36][R8.64], R3 ;  /* 0x0000000308007986 */ /* 0x0001e2000c101124 */
[----:B------:R-:W-:Y:S05]  /*8f50*/  BRA `(.L_x_4853) ;  /* 0x0000000800b87947 */ /* 0x000fea0003800000 */
.L_x_4867:
[----:B------:R-:W-:Y:S01]  /*8f60*/  HADD2.F32 R24, -RZ, R24.H0_H0 ;  /* 0x20000018ff187230 */ /* 0x000fe20000004100 */
[----:B------:R-:W-:Y:S01]  /*8f70*/  CS2R R6, SRZ ;  /* 0x0000000000067805 */ /* 0x000fe2000001ff00 */
[----:B------:R-:W-:-:S03]  /*8f80*/  IMAD.MOV.U32 R23, RZ, RZ, R25 ;  /* 0x000000ffff177224 */ /* 0x000fc600078e0019 */
[----:B------:R-:W-:-:S06]  /*8f90*/  FMUL.FTZ R4, R24, 1 ;  /* 0x3f80000018047820 */ /* 0x000fcc0000410000 */
[----:B------:R-:W0:Y:S02]  /*8fa0*/  F2F.F64.F32 R4, R4 ;  /* 0x0000000400047310 */ /* 0x000e240000201800 */
[----:B0-----:R0:W-:Y:S01]  /*8fb0*/  STG.E.128 desc[UR36][R8.64], R4 ;  /* 0x0000000408007986 */ /* 0x0011e2000c101d24 */
[----:B------:R-:W-:Y:S05]  /*8fc0*/  BRA `(.L_x_4853) ;  /* 0x00000008009c7947 */ /* 0x000fea0003800000 */
.L_x_4866:
        /* <DEDUP_REMOVED lines=21> */
.L_x_4871:
[----:B------:R-:W-:Y:S05]  /*9120*/  BSYNC B0 ;  /* 0x0000000000007941 */ /* 0x000fea0003800000 */
.L_x_4870:
[----:B------:R-:W-:Y:S01]  /*9130*/  LOP3.LUT R5, R0, R5, RZ, 0xfc, !PT ;  /* 0x0000000500057212 */ /* 0x000fe200078efcff */
[----:B------:R-:W-:-:S04]  /*9140*/  IMAD.MOV.U32 R23, RZ, RZ, R25 ;  /* 0x000000ffff177224 */ /* 0x000fc800078e0019 */
[----:B------:R0:W-:Y:S01]  /*9150*/  STG.E.U8 desc[UR36][R8.64], R5 ;  /* 0x0000000508007986 */ /* 0x0001e2000c101124 */
[----:B------:R-:W-:Y:S05]  /*9160*/  BRA `(.L_x_4853) ;  /* 0x0000000800347947 */ /* 0x000fea0003800000 */
.L_x_4869:
        /* <DEDUP_REMOVED lines=13> */
.L_x_4873:
[----:B------:R-:W-:Y:S01]  /*9240*/  IMAD.MOV.U32 R0, RZ, RZ, 0x7f ;  /* 0x0000007fff007424 */ /* 0x000fe200078e00ff */
[----:B------:R-:W-:-:S04]  /*9250*/  ISETP.GT.U32.AND P0, PT, R3, 0x7f800000, PT ;  /* 0x7f8000000300780c */ /* 0x000fc80003f04070 */
[----:B------:R-:W-:-:S09]  /*9260*/  SEL R0, R0, 0x7c, P0 ;  /* 0x0000007c00007807 */ /* 0x000fd20000000000 */
.L_x_4874:
[----:B------:R-:W-:Y:S05]  /*9270*/  BSYNC B0 ;  /* 0x0000000000007941 */ /* 0x000fea0003800000 */
.L_x_4872:
[----:B------:R-:W-:Y:S01]  /*9280*/  LOP3.LUT R3, R5, 0x80000000, RZ, 0xc0, !PT ;  /* 0x8000000005037812 */ /* 0x000fe200078ec0ff */
[----:B------:R-:W-:-:S03]  /*9290*/  IMAD.MOV.U32 R23, RZ, RZ, R25 ;  /* 0x000000ffff177224 */ /* 0x000fc600078e0019 */
[----:B------:R-:W-:-:S04]  /*92a0*/  SHF.R.U32.HI R3, RZ, 0x18, R3 ;  /* 0x00000018ff037819 */ /* 0x000fc80000011603 */
[----:B------:R-:W-:-:S05]  /*92b0*/  LOP3.LUT R3, R0, R3, RZ, 0xfc, !PT ;  /* 0x0000000300037212 */ /* 0x000fca00078efcff */
[----:B------:R0:W-:Y:S01]  /*92c0*/  STG.E.U8 desc[UR36][R8.64], R3 ;  /* 0x0000000308007986 */ /* 0x0001e2000c101124 */
[----:B------:R-:W-:Y:S05]  /*92d0*/  BRA `(.L_x_4853) ;  /* 0x0000000400d87947 */ /* 0x000fea0003800000 */
.L_x_4868:
[----:B------:R-:W-:Y:S02]  /*92e0*/  HADD2.F32 R0, -RZ, R24.H0_H0 ;  /* 0x20000018ff007230 */ /* 0x000fe40000004100 */
[----:B------:R-:W-:-:S03]  /*92f0*/  IMAD.MOV.U32 R23, RZ, RZ, R25 ;  /* 0x000000ffff177224 */ /* 0x000fc600078e0019 */
[----:B------:R-:W-:-:S05]  /*9300*/  F2FP.BF16.F32.PACK_AB R0, RZ, R0 ;  /* 0x00000000ff00723e */ /* 0x000fca00000010ff */
[----:B------:R0:W-:Y:S01]  /*9310*/  STG.E.U16 desc[UR36][R8.64], R0 ;  /* 0x0000000008007986 */ /* 0x0001e2000c101524 */
[----:B------:R-:W-:Y:S05]  /*9320*/  BRA `(.L_x_4853) ;  /* 0x0000000400c47947 */ /* 0x000fea0003800000 */
.L_x_4865:
        /* <DEDUP_REMOVED lines=10> */
[----:B------:R-:W0:Y:S02]  /*93d0*/  F2I.FTZ.U32.TRUNC.NTZ R3, R3 ;  /* 0x0000000300037305 */ /* 0x000e24000021f000 */
[----:B0-----:R0:W-:Y:S01]  /*93e0*/  STG.E.U16 desc[UR36][R8.64], R3 ;  /* 0x0000000308007986 */ /* 0x0011e2000c101524 */
[----:B------:R-:W-:Y:S05]  /*93f0*/  BRA `(.L_x_4853) ;  /* 0x0000000400907947 */ /* 0x000fea0003800000 */
.L_x_4877:
        /* <DEDUP_REMOVED lines=17> */
.L_x_4880:
[----:B------:R-:W-:-:S04]  /*9510*/  LOP3.LUT R3, R5, 0x80000000, RZ, 0xc0, !PT ;  /* 0x8000000005037812 */ /* 0x000fc800078ec0ff */
[----:B------:R-:W-:-:S04]  /*9520*/  SHF.R.U32.HI R3, RZ, 0x18, R3 ;  /* 0x00000018ff037819 */ /* 0x000fc80000011603 */
[----:B------:R-:W-:-:S04]  /*9530*/  LOP3.LUT R0, R0, R3, RZ, 0xfc, !PT ;  /* 0x0000000300007212 */ /* 0x000fc800078efcff */
[----:B------:R-:W-:-:S07]  /*9540*/  PRMT R4, R0, 0x7610, R4 ;  /* 0x0000761000047816 */ /* 0x000fce0000000004 */
.L_x_4879:
[----:B------:R-:W-:Y:S05]  /*9550*/  BSYNC B0 ;  /* 0x0000000000007941 */ /* 0x000fea0003800000 */
.L_x_4878:
[----:B------:R0:W-:Y:S01]  /*9560*/  STG.E.U8 desc[UR36][R8.64], R4 ;  /* 0x0000000408007986 */ /* 0x0001e2000c101124 */
[----:B------:R-:W-:Y:S01]  /*9570*/  IMAD.MOV.U32 R23, RZ, RZ, R25 ;  /* 0x000000ffff177224 */ /* 0x000fe200078e0019 */
[----:B------:R-:W-:Y:S06]  /*9580*/  BRA `(.L_x_4853) ;  /* 0x00000004002c7947 */ /* 0x000fec0003800000 */
.L_x_4876:
        /* <DEDUP_REMOVED lines=17> */
.L_x_4883:
[----:B------:R-:W-:-:S04]  /*96a0*/  LOP3.LUT R3, R5, 0x80000000, RZ, 0xc0, !PT ;  /* 0x8000000005037812 */ /* 0x000fc800078ec0ff */
[----:B------:R-:W-:-:S04]  /*96b0*/  SHF.R.U32.HI R3, RZ, 0x18, R3 ;  /* 0x00000018ff037819 */ /* 0x000fc80000011603 */
[----:B------:R-:W-:-:S04]  /*96c0*/  LOP3.LUT R0, R0, R3, RZ, 0xfc, !PT ;  /* 0x0000000300007212 */ /* 0x000fc800078efcff */
[----:B------:R-:W-:-:S07]  /*96d0*/  PRMT R4, R0, 0x7610, R4 ;  /* 0x0000761000047816 */ /* 0x000fce0000000004 */
.L_x_4882:
[----:B------:R-:W-:Y:S05]  /*96e0*/  BSYNC B0 ;  /* 0x0000000000007941 */ /* 0x000fea0003800000 */
.L_x_4881:
[----:B------:R0:W-:Y:S01]  /*96f0*/  STG.E.U8 desc[UR36][R8.64], R4 ;  /* 0x0000000408007986 */ /* 0x0001e2000c101124 */
[----:B------:R-:W-:Y:S01]  /*9700*/  IMAD.MOV.U32 R23, RZ, RZ, R25 ;  /* 0x000000ffff177224 */ /* 0x000fe200078e0019 */
[----:B------:R-:W-:Y:S06]  /*9710*/  BRA `(.L_x_4853) ;  /* 0x0000000000c87947 */ /* 0x000fec0003800000 */
.L_x_4875:
[----:B------:R-:W-:-:S13]  /*9720*/  ISETP.NE.AND P0, PT, R0, 0x1c, PT ;  /* 0x0000001c0000780c */ /* 0x000fda0003f05270 */
[----:B------:R-:W-:Y:S05]  /*9730*/  @!P0 BRA `(.L_x_4884) ;  /* 0x0000000000b08947 */ /* 0x000fea0003800000 */
[----:B------:R-:W-:-:S13]  /*9740*/  ISETP.NE.AND P0, PT, R0, 0x1d, PT ;  /* 0x0000001d0000780c */ /* 0x000fda0003f05270 */
[----:B------:R-:W-:Y:S05]  /*9750*/  @!P0 BRA `(.L_x_4885) ;  /* 0x0000000000948947 */ /* 0x000fea0003800000 */
[----:B------:R-:W-:-:S13]  /*9760*/  ISETP.NE.AND P0, PT, R0, 0x2c, PT ;  /* 0x0000002c0000780c */ /* 0x000fda0003f05270 */
[----:B------:R-:W-:Y:S05]  /*9770*/  @P0 BRA `(.L_x_4858) ;  /* 0x0000000000440947 */ /* 0x000fea0003800000 */
[----:B------:R-:W-:Y:S02]  /*9780*/  HADD2.F32 R24, -RZ, R24.H0_H0 ;  /* 0x20000018ff187230 */ /* 0x000fe40000004100 */
        /* <DEDUP_REMOVED lines=16> */
.L_x_4858:
        /* <DEDUP_REMOVED lines=16> */
.L_x_4886:
[----:B------:R-:W-:Y:S01]  /*9990*/  IMAD.MOV.U32 R23, RZ, RZ, R25 ;  /* 0x000000ffff177224 */ /* 0x000fe200078e0019 */
[----:B------:R-:W-:Y:S06]  /*99a0*/  BRA `(.L_x_4853) ;  /* 0x0000000000247947 */ /* 0x000fec0003800000 */
.L_x_4885:
[----:B------:R-:W-:Y:S02]  /*99b0*/  HADD2.F32 R4, -RZ, R24.H0_H0 ;  /* 0x20000018ff047230 */ /* 0x000fe40000004100 */
[----:B------:R-:W-:-:S04]  /*99c0*/  IMAD.MOV.U32 R23, RZ, RZ, R25 ;  /* 0x000000ffff177224 */ /* 0x000fc800078e0019 */
[----:B------:R-:W0:Y:S02]  /*99d0*/  F2I.U64.TRUNC R4, R4 ;  /* 0x0000000400047311 */ /* 0x000e24000020d800 */
[----:B0-----:R0:W-:Y:S01]  /*99e0*/  STG.E.64 desc[UR36][R8.64], R4 ;  /* 0x0000000408007986 */ /* 0x0011e2000c101b24 */
[----:B------:R-:W-:Y:S05]  /*99f0*/  BRA `(.L_x_4853) ;  /* 0x0000000000107947 */ /* 0x000fea0003800000 */
.L_x_4884:
[----:B------:R-:W-:Y:S02]  /*9a00*/  HADD2.F32 R24, -RZ, R24.H0_H0 ;  /* 0x20000018ff187230 */ /* 0x000fe40000004100 */
[----:B------:R-:W-:Y:S02]  /*9a10*/  IMAD.MOV.U32 R23, RZ, RZ, R25 ;  /* 0x000000ffff177224 */ /* 0x000fe400078e0019 */
[----:B------:R-:W0:Y:S02]  /*9a20*/  F2I.FTZ.U32.TRUNC.NTZ R3, R24 ;  /* 0x0000001800037305 */ /* 0x000e24000021f000 */
[----:B0-----:R0:W-:Y:S03]  /*9a30*/  STG.E desc[UR36][R8.64], R3 ;  /* 0x0000000308007986 */ /* 0x0011e6000c101924 */
.L_x_4853:
[----:B------:R-:W-:Y:S05]  /*9a40*/  BSYNC B6 ;  /* 0x0000000000067941 */ /* 0x000fea0003800000 */
.L_x_4852:
        /* <DEDUP_REMOVED lines=21> */
[----:B------:R-:W-:-:S04]  /*9ba0*/  HADD2.F32 R22, -RZ, R22.H0_H0 ;  /* 0x20000016ff167230 */ /* 0x000fc80000004100 */
[----:B------:R-:W0:Y:S02]  /*9bb0*/  F2I.FTZ.TRUNC.NTZ R3, R22 ;  /* 0x0000001600037305 */ /* 0x000e24000021f100 */
[----:B0-----:R0:W-:Y:S01]  /*9bc0*/  STG.E.U8 desc[UR36][R8.64], R3 ;  /* 0x0000000308007986 */ /* 0x0011e2000c101124 */
[----:B------:R-:W-:Y:S05]  /*9bd0*/  BRA `(.L_x_4894) ;  /* 0x0000000c00947947 */ /* 0x000fea0003800000 */
.L_x_4892:
[----:B------:R-:W-:-:S06]  /*9be0*/  HADD2.F32 R5, -RZ, R22.H0_H0 ;  /* 0x20000016ff057230 */ /* 0x000fcc0000004100 */
[----:B------:R-:W0:Y:S02]  /*9bf0*/  F2I.S64.TRUNC R4, R5 ;  /* 0x0000000500047311 */ /* 0x000e24000020d900 */
[----:B0-----:R0:W-:Y:S01]  /*9c00*/  STG.E.U8 desc[UR36][R8.64], R4 ;  /* 0x0000000408007986 */ /* 0x0011e2000c101124 */
[----:B------:R-:W-:Y:S05]  /*9c10*/  BRA `(.L_x_4894) ;  /* 0x0000000c00847947 */ /* 0x000fea0003800000 */
.L_x_4891:
        /* <DEDUP_REMOVED lines=10> */
.L_x_4896:
[----:B------:R-:W-:-:S04]  /*9cc0*/  HADD2.F32 R22, -RZ, R22.H0_H0 ;  /* 0x20000016ff167230 */ /* 0x000fc80000004100 */
[----:B------:R-:W0:Y:S02]  /*9cd0*/  F2I.FTZ.TRUNC.NTZ R3, R22 ;  /* 0x0000001600037305 */ /* 0x000e24000021f100 */
[----:B0-----:R0:W-:Y:S01]  /*9ce0*/  STG.E desc[UR36][R8.64], R3 ;  /* 0x0000000308007986 */ /* 0x0011e2000c101924 */
[----:B------:R-:W-:Y:S05]  /*9cf0*/  BRA `(.L_x_4894) ;  /* 0x0000000c004c7947 */ /* 0x000fea0003800000 */
.L_x_4895:
[----:B------:R-:W-:-:S04]  /*9d00*/  HADD2.F32 R22, -RZ, R22.H0_H0 ;  /* 0x20000016ff167230 */ /* 0x000fc80000004100 */
[----:B------:R-:W0:Y:S02]  /*9d10*/  F2I.FTZ.TRUNC.NTZ R3, R22 ;  /* 0x0000001600037305 */ /* 0x000e24000021f100 */
[----:B0-----:R0:W-:Y:S01]  /*9d20*/  STG.E.U16 desc[UR36][R8.64], R3 ;  /* 0x0000000308007986 */ /* 0x0011e2000c101524 */
[----:B------:R-:W-:Y:S05]  /*9d30*/  BRA `(.L_x_4894) ;  /* 0x0000000c003c7947 */ /* 0x000fea0003800000 */
.L_x_4890:
        /* <DEDUP_REMOVED lines=9> */
.L_x_4898:
[----:B------:R0:W-:Y:S01]  /*9dd0*/  STG.E.U16 desc[UR36][R8.64], R22 ;  /* 0x0000001608007986 */ /* 0x0001e2000c101524 */
[----:B------:R-:W-:Y:S05]  /*9de0*/  BRA `(.L_x_4894) ;  /* 0x0000000c00107947 */ /* 0x000fea0003800000 */
.L_x_4897:
        /* <DEDUP_REMOVED lines=10> */
.L_x_4900:
[----:B------:R-:W-:-:S05]  /*9e90*/  HADD2.F32 R0, -RZ, R22.H0_H0 ;  /* 0x20000016ff007230 */ /* 0x000fca0000004100 */
[----:B------:R-:W-:-:S04]  /*9ea0*/  F2FP.F16.F32.PACK_AB R0, RZ, R0 ;  /* 0x00000000ff00723e */ /* 0x000fc800000000ff */
[----:B------:R-:W-:-:S05]  /*9eb0*/  PRMT R0, R0, 0x5410, RZ ;  /* 0x0000541000007816 */ /* 0x000fca00000000ff */
[----:B------:R3:W-:Y:S01]  /*9ec0*/  STG.E desc[UR36][R8.64], R0 ;  /* 0x0000000008007986 */ /* 0x0007e2000c101924 */
[----:B------:R-:W-:Y:S05]  /*9ed0*/  BRA `(.L_x_4894) ;  /* 0x0000000800d47947 */ /* 0x000fea0003800000 */
.L_x_4899:
[----:B------:R-:W-:-:S05]  /*9ee0*/  HADD2.F32 R4, -RZ, R22.H0_H0 ;  /* 0x20000016ff047230 */ /* 0x000fca0000004100 */
[----:B------:R-:W-:-:S06]  /*9ef0*/  FMUL.FTZ R4, R4, 1 ;  /* 0x3f80000004047820 */ /* 0x000fcc0000410000 */
[----:B------:R-:W0:Y:S02]  /*9f00*/  F2F.F64.F32 R4, R4 ;  /* 0x0000000400047310 */ /* 0x000e240000201800 */
[----:B0-----:R4:W-:Y:S01]  /*9f10*/  STG.E.64 desc[UR36][R8.64], R4 ;  /* 0x0000000408007986 */ /* 0x0019e2000c101b24 */
[----:B------:R-:W-:Y:S05]  /*9f20*/  BRA `(.L_x_4894) ;  /* 0x0000000800c07947 */ /* 0x000fea0003800000 */
.L_x_4889:
        /* <DEDUP_REMOVED lines=13> */
.L_x_4903:
[----:B------:R-:W-:Y:S01]  /*a000*/  HADD2.F32 R22, -RZ, R22.H0_H0 ;  /* 0x20000016ff167230 */ /* 0x000fe20000004100 */
[----:B------:R-:W-:-:S04]  /*a010*/  CS2R R6, SRZ ;  /* 0x0000000000067805 */ /* 0x000fc8000001ff00 */
[----:B------:R-:W-:-:S06]  /*a020*/  FMUL.FTZ R4, R22, 1 ;  /* 0x3f80000016047820 */ /* 0x000fcc0000410000 */
[----:B------:R-:W0:Y:S02]  /*a030*/  F2F.F64.F32 R4, R4 ;  /* 0x0000000400047310 */ /* 0x000e240000201800 */
[----:B0-----:R0:W-:Y:S01]  /*a040*/  STG.E.128 desc[UR36][R8.64], R4 ;  /* 0x0000000408007986 */ /* 0x0011e2000c101d24 */
[----:B------:R-:W-:Y:S05]  /*a050*/  BRA `(.L_x_4894) ;  /* 0x0000000800747947 */ /* 0x000fea0003800000 */
.L_x_4902:
        /* <DEDUP_REMOVED lines=21> */
.L_x_4907:
[----:B------:R-:W-:Y:S05]  /*a1b0*/  BSYNC B0 ;  /* 0x0000000000007941 */ /* 0x000fea0003800000 */
.L_x_4906:
[----:B------:R-:W-:-:S05]  /*a1c0*/  LOP3.LUT R5, R0, R5, RZ, 0xfc, !PT ;  /* 0x0000000500057212 */ /* 0x000fca00078efcff */
[----:B------:R0:W-:Y:S01]  /*a1d0*/  STG.E.U8 desc[UR36][R8.64], R5 ;  /* 0x0000000508007986 */ /* 0x0001e2000c101124 */
[----:B------:R-:W-:Y:S05]  /*a1e0*/  BRA `(.L_x_4894) ;  /* 0x0000000800107947 */ /* 0x000fea0003800000 */
.L_x_4905:
        /* <DEDUP_REMOVED lines=13> */
.L_x_4909:
[----:B------:R-:W-:Y:S01]  /*a2c0*/  IMAD.MOV.U32 R0, RZ, RZ, 0x7f ;  /* 0x0000007fff007424 */ /* 0x000fe200078e00ff */
[----:B------:R-:W-:-:S04]  /*a2d0*/  ISETP.GT.U32.AND P0, PT, R3, 0x7f800000, PT ;  /* 0x7f8000000300780c */ /* 0x000fc80003f04070 */
[----:B------:R-:W-:-:S09]  /*a2e0*/  SEL R0, R0, 0x7c, P0 ;  /* 0x0000007c00007807 */ /* 0x000fd20000000000 */
.L_x_4910:
[----:B------:R-:W-:Y:S05]  /*a2f0*/  BSYNC B0 ;  /* 0x0000000000007941 */ /* 0x000fea0003800000 */
.L_x_4908:
[----:B------:R-:W-:-:S04]  /*a300*/  LOP3.LUT R3, R5, 0x80000000, RZ, 0xc0, !PT ;  /* 0x8000000005037812 */ /* 0x000fc800078ec0ff */
[----:B------:R-:W-:-:S04]  /*a310*/  SHF.R.U32.HI R3, RZ, 0x18, R3 ;  /* 0x00000018ff037819 */ /* 0x000fc80000011603 */
[----:B------:R-:W-:-:S05]  /*a320*/  LOP3.LUT R3, R0, R3, RZ, 0xfc, !PT ;  /* 0x0000000300037212 */ /* 0x000fca00078efcff */
[----:B------:R0:W-:Y:S01]  /*a330*/  STG.E.U8 desc[UR36][R8.64], R3 ;  /* 0x0000000308007986 */ /* 0x0001e2000c101124 */
[----:B------:R-:W-:Y:S05]  /*a340*/  BRA `(.L_x_4894) ;  /* 0x0000000400b87947 */ /* 0x000fea0003800000 */
.L_x_4904:
[----:B------:R-:W-:-:S05]  /*a350*/  HADD2.F32 R0, -RZ, R22.H0_H0 ;  /* 0x20000016ff007230 */ /* 0x000fca0000004100 */
[----:B------:R-:W-:-:S05]  /*a360*/  F2FP.BF16.F32.PACK_AB R0, RZ, R0 ;  /* 0x00000000ff00723e */ /* 0x000fca00000010ff */
[----:B------:R0:W-:Y:S01]  /*a370*/  STG.E.U16 desc[UR36][R8.64], R0 ;  /* 0x0000000008007986 */ /* 0x0001e2000c101524 */
[----:B------:R-:W-:Y:S05]  /*a380*/  BRA `(.L_x_4894) ;  /* 0x0000000400a87947 */ /* 0x000fea0003800000 */
.L_x_4901:
        /* <DEDUP_REMOVED lines=12> */
.L_x_4913:
        /* <DEDUP_REMOVED lines=17> */
.L_x_4916:
[----:B------:R-:W-:-:S04]  /*a560*/  LOP3.LUT R3, R5, 0x80000000, RZ, 0xc0, !PT ;  /* 0x8000000005037812 */ /* 0x000fc800078ec0ff */
[----:B------:R-:W-:-:S04]  /*a570*/  SHF.R.U32.HI R3, RZ, 0x18, R3 ;  /* 0x00000018ff037819 */ /* 0x000fc80000011603 */
[----:B------:R-:W-:-:S04]  /*a580*/  LOP3.LUT R0, R0, R3, RZ, 0xfc, !PT ;  /* 0x0000000300007212 */ /* 0x000fc800078efcff */
[----:B------:R-:W-:-:S07]  /*a590*/  PRMT R4, R0, 0x7610, R4 ;  /* 0x0000761000047816 */ /* 0x000fce0000000004 */
.L_x_4915:
[----:B------:R-:W-:Y:S05]  /*a5a0*/  BSYNC B0 ;  /* 0x0000000000007941 */ /* 0x000fea0003800000 */
.L_x_4914:
[----:B------:R0:W-:Y:S01]  /*a5b0*/  STG.E.U8 desc[UR36][R8.64], R4 ;  /* 0x0000000408007986 */ /* 0x0001e2000c101124 */
[----:B------:R-:W-:Y:S05]  /*a5c0*/  BRA `(.L_x_4894) ;  /* 0x0000000400187947 */ /* 0x000fea0003800000 */
.L_x_4912:
        /* <DEDUP_REMOVED lines=17> */
.L_x_4919:
[----:B------:R-:W-:-:S04]  /*a6e0*/  LOP3.LUT R3, R5, 0x80000000, RZ, 0xc0, !PT ;  /* 0x8000000005037812 */ /* 0x000fc800078ec0ff */
[----:B------:R-:W-:-:S04]  /*a6f0*/  SHF.R.U32.HI R3, RZ, 0x18, R3 ;  /* 0x00000018ff037819 */ /* 0x000fc80000011603 */
[----:B------:R-:W-:-:S04]  /*a700*/  LOP3.LUT R0, R0, R3, RZ, 0xfc, !PT ;  /* 0x0000000300007212 */ /* 0x000fc800078efcff */
[----:B------:R-:W-:-:S07]  /*a710*/  PRMT R4, R0, 0x7610, R4 ;  /* 0x0000761000047816 */ /* 0x000fce0000000004 */
.L_x_4918:
[----:B------:R-:W-:Y:S05]  /*a720*/  BSYNC B0 ;  /* 0x0000000000007941 */ /* 0x000fea0003800000 */
.L_x_4917:
[----:B------:R0:W-:Y:S01]  /*a730*/  STG.E.U8 desc[UR36][R8.64], R4 ;  /* 0x0000000408007986 */ /* 0x0001e2000c101124 */
[----:B------:R-:W-:Y:S05]  /*a740*/  BRA `(.L_x_4894) ;  /* 0x0000000000b87947 */ /* 0x000fea0003800000 */
.L_x_4911:
[----:B------:R-:W-:-:S13]  /*a750*/  ISETP.NE.AND P0, PT, R0, 0x1c, PT ;  /* 0x0000001c0000780c */ /* 0x000fda0003f05270 */
[----:B------:R-:W-:Y:S05]  /*a760*/  @!P0 BRA `(.L_x_4920) ;  /* 0x0000000000a48947 */ /* 0x000fea0003800000 */
[----:B------:R-:W-:-:S13]  /*a770*/  ISETP.NE.AND P0, PT, R0, 0x1d, PT ;  /* 0x0000001d0000780c */ /* 0x000fda0003f05270 */
[----:B------:R-:W-:Y:S05]  /*a780*/  @!P0 BRA `(.L_x_4921) ;  /* 0x00000000008c8947 */ /* 0x000fea0003800000 */
[----:B------:R-:W-:-:S13]  /*a790*/  ISETP.NE.AND P0, PT, R0, 0x2c, PT ;  /* 0x0000002c0000780c */ /* 0x000fda0003f05270 */
[----:B------:R-:W-:Y:S05]  /*a7a0*/  @P0 BRA `(.L_x_4893) ;  /* 0x0000000000400947 */ /* 0x000fea0003800000 */
[----:B------:R-:W-:-:S05]  /*a7b0*/  HADD2.F32 R22, -RZ, R22.H0_H0 ;  /* 0x20000016ff167230 */ /* 0x000fca0000004100 */
        /* <DEDUP_REMOVED lines=15> */
.L_x_4893:
        /* <DEDUP_REMOVED lines=16> */
.L_x_4922:
[----:B------:R-:W-:Y:S05]  /*a9b0*/  BRA `(.L_x_4894) ;  /* 0x00000000001c7947 */ /* 0x000fea0003800000 */
.L_x_4921:
[----:B------:R-:W-:-:S06]  /*a9c0*/  HADD2.F32 R4, -RZ, R22.H0_H0 ;  /* 0x20000016ff047230 */ /* 0x000fcc0000004100 */
[----:B------:R-:W0:Y:S02]  /*a9d0*/  F2I.U64.TRUNC R4, R4 ;  /* 0x0000000400047311 */ /* 0x000e24000020d800 */
[----:B0-----:R0:W-:Y:S01]  /*a9e0*/  STG.E.64 desc[UR36][R8.64], R4 ;  /* 0x0000000408007986 */ /* 0x0011e2000c101b24 */
[----:B------:R-:W-:Y:S05]  /*a9f0*/  BRA `(.L_x_4894) ;  /* 0x00000000000c7947 */ /* 0x000fea0003800000 */
.L_x_4920:
[----:B------:R-:W-:-:S04]  /*aa00*/  HADD2.F32 R22, -RZ, R22.H0_H0 ;  /* 0x20000016ff167230 */ /* 0x000fc80000004100 */
[----:B------:R-:W0:Y:S02]  /*aa10*/  F2I.FTZ.U32.TRUNC.NTZ R3, R22 ;  /* 0x0000001600037305 */ /* 0x000e24000021f000 */
[----:B0-----:R0:W-:Y:S02]  /*aa20*/  STG.E desc[UR36][R8.64], R3 ;  /* 0x0000000308007986 */ /* 0x0011e4000c101924 */
.L_x_4894:
        /* <DEDUP_REMOVED lines=25> */
.L_x_4926:
[----:B------:R-:W-:-:S06]  /*abc0*/  HADD2.F32 R5, -RZ, R17.H0_H0 ;  /* 0x20000011ff057230 */ /* 0x000fcc0000004100 */
[----:B------:R-:W0:Y:S02]  /*abd0*/  F2I.S64.TRUNC R4, R5 ;  /* 0x0000000500047311 */ /* 0x000e24000020d900 */
[----:B0-----:R0:W-:Y:S01]  /*abe0*/  STG.E.U8 desc[UR36][R8.64], R4 ;  /* 0x0000000408007986 */ /* 0x0011e2000c101124 */
[----:B------:R-:W-:Y:S05]  /*abf0*/  BRA `(.L_x_4928) ;  /* 0x0000000c00847947 */ /* 0x000fea0003800000 */
.L_x_4925:
        /* <DEDUP_REMOVED lines=10> */
.L_x_4930:
[----:B------:R-:W-:-:S06]  /*aca0*/  HADD2.F32 R17, -RZ, R17.H0_H0 ;  /* 0x20000011ff117230 */ /* 0x000fcc0000004100 */
[----:B------:R-:W0:Y:S02]  /*acb0*/  F2I.FTZ.TRUNC.NTZ R17, R17 ;  /* 0x0000001100117305 */ /* 0x000e24000021f100 */
[----:B0-----:R0:W-:Y:S01]  /*acc0*/  STG.E desc[UR36][R8.64], R17 ;  /* 0x0000001108007986 */ /* 0x0011e2000c101924 */
[----:B------:R-:W-:Y:S05]  /*acd0*/  BRA `(.L_x_4928) ;  /* 0x0000000c004c7947 */ /* 0x000fea0003800000 */
.L_x_4929:
[----:B------:R-:W-:-:S06]  /*ace0*/  HADD2.F32 R17, -RZ, R17.H0_H0 ;  /* 0x20000011ff117230 */ /* 0x000fcc0000004100 */
[----:B------:R-:W0:Y:S02]  /*acf0*/  F2I.FTZ.TRUNC.NTZ R17, R17 ;  /* 0x0000001100117305 */ /* 0x000e24000021f100 */
[----:B0-----:R0:W-:Y:S01]  /*ad00*/  STG.E.U16 desc[UR36][R8.64], R17 ;  /* 0x0000001108007986 */ /* 0x0011e2000c101524 */
[----:B------:R-:W-:Y:S05]  /*ad10*/  BRA `(.L_x_4928) ;  /* 0x0000000c003c7947 */ /* 0x000fea0003800000 */
.L_x_4924:
        /* <DEDUP_REMOVED lines=9> */
.L_x_4932:
[----:B------:R4:W-:Y:S01]  /*adb0*/  STG.E.U16 desc[UR36][R8.64], R17 ;  /* 0x0000001108007986 */ /* 0x0009e2000c101524 */
[----:B------:R-:W-:Y:S05]  /*adc0*/  BRA `(.L_x_4928) ;  /* 0x0000000c00107947 */ /* 0x000fea0003800000 */
.L_x_4931:
        /* <DEDUP_REMOVED lines=10> */
.L_x_4934:
[----:B------:R-:W-:-:S05]  /*ae70*/  HADD2.F32 R0, -RZ, R17.H0_H0 ;  /* 0x20000011ff007230 */ /* 0x000fca0000004100 */
[----:B------:R-:W-:-:S04]  /*ae80*/  F2FP.F16.F32.PACK_AB R0, RZ, R0 ;  /* 0x00000000ff00723e */ /* 0x000fc800000000ff */
[----:B------:R-:W-:-:S05]  /*ae90*/  PRMT R0, R0, 0x5410, RZ ;  /* 0x0000541000007816 */ /* 0x000fca00000000ff */
[----:B------:R2:W-:Y:S01]  /*aea0*/  STG.E desc[UR36][R8.64], R0 ;  /* 0x0000000008007986 */ /* 0x0005e2000c101924 */
[----:B------:R-:W-:Y:S05]  /*aeb0*/  BRA `(.L_x_4928) ;  /* 0x0000000800d47947 */ /* 0x000fea0003800000 */
.L_x_4933:
[----:B------:R-:W-:-:S05]  /*aec0*/  HADD2.F32 R4, -RZ, R17.H0_H0 ;  /* 0x20000011ff047230 */ /* 0x000fca0000004100 */
[----:B------:R-:W-:-:S06]  /*aed0*/  FMUL.FTZ R4, R4, 1 ;  /* 0x3f80000004047820 */ /* 0x000fcc0000410000 */
[----:B------:R-:W0:Y:S02]  /*aee0*/  F2F.F64.F32 R4, R4 ;  /* 0x0000000400047310 */ /* 0x000e240000201800 */
[----:B0-----:R0:W-:Y:S01]  /*aef0*/  STG.E.64 desc[UR36][R8.64], R4 ;  /* 0x0000000408007986 */ /* 0x0011e2000c101b24 */
[----:B------:R-:W-:Y:S05]  /*af00*/  BRA `(.L_x_4928) ;  /* 0x0000000800c07947 */ /* 0x000fea0003800000 */
.L_x_4923:
        /* <DEDUP_REMOVED lines=13> */
.L_x_4937:
[----:B------:R-:W-:Y:S01]  /*afe0*/  HADD2.F32 R17, -RZ, R17.H0_H0 ;  /* 0x20000011ff117230 */ /* 0x000fe20000004100 */
[----:B------:R-:W-:-:S04]  /*aff0*/  CS2R R6, SRZ ;  /* 0x0000000000067805 */ /* 0x000fc8000001ff00 */
[----:B------:R-:W-:-:S06]  /*b000*/  FMUL.FTZ R4, R17, 1 ;  /* 0x3f80000011047820 */ /* 0x000fcc0000410000 */
[----:B------:R-:W0:Y:S02]  /*b010*/  F2F.F64.F32 R4, R4 ;  /* 0x0000000400047310 */ /* 0x000e240000201800 */
[----:B0-----:R0:W-:Y:S01]  /*b020*/  STG.E.128 desc[UR36][R8.64], R4 ;  /* 0x0000000408007986 */ /* 0x0011e2000c101d24 */
[----:B------:R-:W-:Y:S05]  /*b030*/  BRA `(.L_x_4928) ;  /* 0x0000000800747947 */ /* 0x000fea0003800000 */
.L_x_4936:
        /* <DEDUP_REMOVED lines=21> */
.L_x_4941:
[----:B------:R-:W-:Y:S05]  /*b190*/  BSYNC B0 ;  /* 0x0000000000007941 */ /* 0x000fea0003800000 */
.L_x_4940:
[----:B------:R-:W-:-:S05]  /*b1a0*/  LOP3.LUT R5, R0, R5, RZ, 0xfc, !PT ;  /* 0x0000000500057212 */ /* 0x000fca00078efcff */
[----:B------:R0:W-:Y:S01]  /*b1b0*/  STG.E.U8 desc[UR36][R8.64], R5 ;  /* 0x0000000508007986 */ /* 0x0001e2000c101124 */
[----:B------:R-:W-:Y:S05]  /*b1c0*/  BRA `(.L_x_4928) ;  /* 0x0000000800107947 */ /* 0x000fea0003800000 */
.L_x_4939:
        /* <DEDUP_REMOVED lines=13> */
.L_x_4943:
[----:B------:R-:W-:Y:S01]  /*b2a0*/  IMAD.MOV.U32 R0, RZ, RZ, 0x7f ;  /* 0x0000007fff007424 */ /* 0x000fe200078e00ff */
[----:B------:R-:W-:-:S04]  /*b2b0*/  ISETP.GT.U32.AND P0, PT, R3, 0x7f800000, PT ;  /* 0x7f8000000300780c */ /* 0x000fc80003f04070 */
[----:B------:R-:W-:-:S09]  /*b2c0*/  SEL R0, R0, 0x7c, P0 ;  /* 0x0000007c00007807 */ /* 0x000fd20000000000 */
.L_x_4944:
[----:B------:R-:W-:Y:S05]  /*b2d0*/  BSYNC B0 ;  /* 0x0000000000007941 */ /* 0x000fea0003800000 */
.L_x_4942:
[----:B------:R-:W-:-:S04]  /*b2e0*/  LOP3.LUT R3, R17, 0x80000000, RZ, 0xc0, !PT ;  /* 0x8000000011037812 */ /* 0x000fc800078ec0ff */
[----:B------:R-:W-:-:S04]  /*b2f0*/  SHF.R.U32.HI R3, RZ, 0x18, R3 ;  /* 0x00000018ff037819 */ /* 0x000fc80000011603 */
[----:B------:R-:W-:-:S05]  /*b300*/  LOP3.LUT R3, R0, R3, RZ, 0xfc, !PT ;  /* 0x0000000300037212 */ /* 0x000fca00078efcff */
[----:B------:R0:W-:Y:S01]  /*b310*/  STG.E.U8 desc[UR36][R8.64], R3 ;  /* 0x0000000308007986 */ /* 0x0001e2000c101124 */
[----:B------:R-:W-:Y:S05]  /*b320*/  BRA `(.L_x_4928) ;  /* 0x0000000400b87947 */ /* 0x000fea0003800000 */
.L_x_4938:
[----:B------:R-:W-:-:S05]  /*b330*/  HADD2.F32 R0, -RZ, R17.H0_H0 ;  /* 0x20000011ff007230 */ /* 0x000fca0000004100 */
[----:B------:R-:W-:-:S05]  /*b340*/  F2FP.BF16.F32.PACK_AB R0, RZ, R0 ;  /* 0x00000000ff00723e */ /* 0x000fca00000010ff */
[----:B------:R0:W-:Y:S01]  /*b350*/  STG.E.U16 desc[UR36][R8.64], R0 ;  /* 0x0000000008007986 */ /* 0x0001e2000c101524 */
[----:B------:R-:W-:Y:S05]  /*b360*/  BRA `(.L_x_4928) ;  /* 0x0000000400a87947 */ /* 0x000fea0003800000 */
.L_x_4935:
        /* <DEDUP_REMOVED lines=12> */
.L_x_4947:
        /* <DEDUP_REMOVED lines=17> */
.L_x_4950:
[----:B------:R-:W-:-:S04]  /*b540*/  LOP3.LUT R3, R17, 0x80000000, RZ, 0xc0, !PT ;  /* 0x8000000011037812 */ /* 0x000fc800078ec0ff */
[----:B------:R-:W-:-:S04]  /*b550*/  SHF.R.U32.HI R3, RZ, 0x18, R3 ;  /* 0x00000018ff037819 */ /* 0x000fc80000011603 */
[----:B------:R-:W-:-:S04]  /*b560*/  LOP3.LUT R0, R0, R3, RZ, 0xfc, !PT ;  /* 0x0000000300007212 */ /* 0x000fc800078efcff */
[----:B------:R-:W-:-:S07]  /*b570*/  PRMT R4, R0, 0x7610, R4 ;  /* 0x0000761000047816 */ /* 0x000fce0000000004 */
.L_x_4949:
[----:B------:R-:W-:Y:S05]  /*b580*/  BSYNC B0 ;  /* 0x0000000000007941 */ /* 0x000fea0003800000 */
.L_x_4948:
[----:B------:R0:W-:Y:S01]  /*b590*/  STG.E.U8 desc[UR36][R8.64], R4 ;  /* 0x0000000408007986 */ /* 0x0001e2000c101124 */
[----:B------:R-:W-:Y:S05]  /*b5a0*/  BRA `(.L_x_4928) ;  /* 0x0000000400187947 */ /* 0x000fea0003800000 */
.L_x_4946:
        /* <DEDUP_REMOVED lines=17> */
.L_x_4953:
[----:B------:R-:W-:-:S04]  /*b6c0*/  LOP3.LUT R3, R17, 0x80000000, RZ, 0xc0, !PT ;  /* 0x8000000011037812 */ /* 0x000fc800078ec0ff */
[----:B------:R-:W-:-:S04]  /*b6d0*/  SHF.R.U32.HI R3, RZ, 0x18, R3 ;  /* 0x00000018ff037819 */ /* 0x000fc80000011603 */
[----:B------:R-:W-:-:S04]  /*b6e0*/  LOP3.LUT R0, R0, R3, RZ, 0xfc, !PT ;  /* 0x0000000300007212 */ /* 0x000fc800078efcff */
[----:B------:R-:W-:-:S07]  /*b6f0*/  PRMT R4, R0, 0x7610, R4 ;  /* 0x0000761000047816 */ /* 0x000fce0000000004 */
.L_x_4952:
[----:B------:R-:W-:Y:S05]  /*b700*/  BSYNC B0 ;  /* 0x0000000000007941 */ /* 0x000fea0003800000 */
.L_x_4951:
[----:B------:R0:W-:Y:S01]  /*b710*/  STG.E.U8 desc[UR36][R8.64], R4 ;  /* 0x0000000408007986 */ /* 0x0001e2000c101124 */
[----:B------:R-:W-:Y:S05]  /*b720*/  BRA `(.L_x_4928) ;  /* 0x0000000000b87947 */ /* 0x000fea0003800000 */
.L_x_4945:
        /* <DEDUP_REMOVED lines=22> */
.L_x_4927:
        /* <DEDUP_REMOVED lines=16> */
.L_x_4956:
[----:B------:R-:W-:Y:S05]  /*b990*/  BRA `(.L_x_4928) ;  /* 0x00000000001c7947 */ /* 0x000fea0003800000 */
.L_x_4955:
[----:B------:R-:W-:-:S06]  /*b9a0*/  HADD2.F32 R4, -RZ, R17.H0_H0 ;  /* 0x20000011ff047230 */ /* 0x000fcc0000004100 */
[----:B------:R-:W0:Y:S02]  /*b9b0*/  F2I.U64.TRUNC R4, R4 ;  /* 0x0000000400047311 */ /* 0x000e24000020d800 */
[----:B0-----:R0:W-:Y:S01]  /*b9c0*/  STG.E.64 desc[UR36][R8.64], R4 ;  /* 0x0000000408007986 */ /* 0x0011e2000c101b24 */
[----:B------:R-:W-:Y:S05]  /*b9d0*/  BRA `(.L_x_4928) ;  /* 0x00000000000c7947 */ /* 0x000fea0003800000 */
.L_x_4954:
[----:B------:R-:W-:-:S06]  /*b9e0*/  HADD2.F32 R17, -RZ, R17.H0_H0 ;  /* 0x20000011ff117230 */ /* 0x000fcc0000004100 */
[----:B------:R-:W0:Y:S02]  /*b9f0*/  F2I.FTZ.U32.TRUNC.NTZ R17, R17 ;  /* 0x0000001100117305 */ /* 0x000e24000021f000 */
[----:B0-----:R0:W-:Y:S02]  /*ba00*/  STG.E desc[UR36][R8.64], R17 ;  /* 0x0000001108007986 */ /* 0x0011e4000c101924 */
.L_x_4928:
[----:B------:R-:W-:-:S07]  /*ba10*/  VIADD R23, R23, 0x80 ;  /* 0x0000008017177836 */ /* 0x000fce0000000000 */
.L_x_4888:
[----:B------:R-:W-:Y:S05]  /*ba20*/  BSYNC B6 ;  /* 0x0000000000067941 */ /* 0x000fea0003800000 */
.L_x_4887:
[----:B------:R-:W-:-:S13]  /*ba30*/  ISETP.GE.AND P0, PT, R23, R16, PT ;  /* 0x000000101700720c */ /* 0x000fda0003f06270 */
[----:B------:R-:W-:Y:S05]  /*ba40*/  @P0 EXIT ;  /* 0x000000000000094d */ /* 0x000fea0003800000 */
[----:B012-4-:R-:W0:Y:S01]  /*ba50*/  LDC.64 R4, c[0x0][0x218] ;  /* 0x00008600ff047b82 */ /* 0x017e220000000a00 */
[----:B---3--:R-:W-:Y:S01]  /*ba60*/  PRMT R0, R19, 0x9910, RZ ;  /* 0x0000991013007816 */ /* 0x008fe200000000ff */
        /* <DEDUP_REMOVED lines=17> */
[----:B0-----:R-:W-:Y:S01]  /*bb80*/  STG.E.U8 desc[UR36][R2.64], R5 ;  /* 0x0000000502007986 */ /* 0x001fe2000c101124 */
[----:B------:R-:W-:Y:S05]  /*bb90*/  EXIT ;  /* 0x000000000000794d */ /* 0x000fea0003800000 */
.L_x_4960:
[----:B------:R-:W-:-:S06]  /*bba0*/  HADD2.F32 R5, -RZ, R18.H0_H0 ;  /* 0x20000012ff057230 */ /* 0x000fcc0000004100 */
[----:B------:R-:W0:Y:S02]  /*bbb0*/  F2I.S64.TRUNC R4, R5 ;  /* 0x0000000500047311 */ /* 0x000e24000020d900 */
[----:B0-----:R-:W-:Y:S01]  /*bbc0*/  STG.E.U8 desc[UR36][R2.64], R4 ;  /* 0x0000000402007986 */ /* 0x001fe2000c101124 */
[----:B------:R-:W-:Y:S05]  /*bbd0*/  EXIT ;  /* 0x000000000000794d */ /* 0x000fea0003800000 */
.L_x_4959:
        /* <DEDUP_REMOVED lines=10> */
.L_x_4963:
[----:B------:R-:W-:-:S04]  /*bc80*/  HADD2.F32 R18, -RZ, R18.H0_H0 ;  /* 0x20000012ff127230 */ /* 0x000fc80000004100 */
[----:B------:R-:W0:Y:S02]  /*bc90*/  F2I.FTZ.TRUNC.NTZ R5, R18 ;  /* 0x0000001200057305 */ /* 0x000e24000021f100 */
[----:B0-----:R-:W-:Y:S01]  /*bca0*/  STG.E desc[UR36][R2.64], R5 ;  /* 0x0000000502007986 */ /* 0x001fe2000c101924 */
[----:B------:R-:W-:Y:S05]  /*bcb0*/  EXIT ;  /* 0x000000000000794d */ /* 0x000fea0003800000 */
.L_x_4962:
[----:B------:R-:W-:-:S04]  /*bcc0*/  HADD2.F32 R18, -RZ, R18.H0_H0 ;  /* 0x20000012ff127230 */ /* 0x000fc80000004100 */
[----:B------:R-:W0:Y:S02]  /*bcd0*/  F2I.FTZ.TRUNC.NTZ R5, R18 ;  /* 0x0000001200057305 */ /* 0x000e24000021f100 */
[----:B0-----:R-:W-:Y:S01]  /*bce0*/  STG.E.U16 desc[UR36][R2.64], R5 ;  /* 0x0000000502007986 */ /* 0x001fe2000c101524 */
[----:B------:R-:W-:Y:S05]  /*bcf0*/  EXIT ;  /* 0x000000000000794d */ /* 0x000fea0003800000 */
.L_x_4958:
        /* <DEDUP_REMOVED lines=9> */
.L_x_4965:
[----:B------:R-:W-:Y:S01]  /*bd90*/  STG.E.U16 desc[UR36][R2.64], R18 ;  /* 0x0000001202007986 */ /* 0x000fe2000c101524 */
[----:B------:R-:W-:Y:S05]  /*bda0*/  EXIT ;  /* 0x000000000000794d */ /* 0x000fea0003800000 */
.L_x_4964:
        /* <DEDUP_REMOVED lines=10> */
.L_x_4967:
[----:B------:R-:W-:-:S05]  /*be50*/  HADD2.F32 R0, -RZ, R18.H0_H0 ;  /* 0x20000012ff007230 */ /* 0x000fca0000004100 */
[----:B------:R-:W-:-:S04]  /*be60*/  F2FP.F16.F32.PACK_AB R0, RZ, R0 ;  /* 0x00000000ff00723e */ /* 0x000fc800000000ff */
[----:B------:R-:W-:-:S05]  /*be70*/  PRMT R0, R0, 0x5410, RZ ;  /* 0x0000541000007816 */ /* 0x000fca00000000ff */
[----:B------:R-:W-:Y:S01]  /*be80*/  STG.E desc[UR36][R2.64], R0 ;  /* 0x0000000002007986 */ /* 0x000fe2000c101924 */
[----:B------:R-:W-:Y:S05]  /*be90*/  EXIT ;  /* 0x000000000000794d */ /* 0x000fea0003800000 */
.L_x_4966:
[----:B------:R-:W-:-:S05]  /*bea0*/  HADD2.F32 R4, -RZ, R18.H0_H0 ;  /* 0x20000012ff047230 */ /* 0x000fca0000004100 */
[----:B------:R-:W-:-:S06]  /*beb0*/  FMUL.FTZ R4, R4, 1 ;  /* 0x3f80000004047820 */ /* 0x000fcc0000410000 */
[----:B------:R-:W0:Y:S02]  /*bec0*/  F2F.F64.F32 R4, R4 ;  /* 0x0000000400047310 */ /* 0x000e240000201800 */
[----:B0-----:R-:W-:Y:S01]  /*bed0*/  STG.E.64 desc[UR36][R2.64], R4 ;  /* 0x0000000402007986 */ /* 0x001fe2000c101b24 */
[----:B------:R-:W-:Y:S05]  /*bee0*/  EXIT ;  /* 0x000000000000794d */ /* 0x000fea0003800000 */
.L_x_4957:
        /* <DEDUP_REMOVED lines=13> */
.L_x_4970:
[----:B------:R-:W-:Y:S01]  /*bfc0*/  HADD2.F32 R18, -RZ, R18.H0_H0 ;  /* 0x20000012ff127230 */ /* 0x000fe20000004100 */
[----:B------:R-:W-:-:S04]  /*bfd0*/  CS2R R6, SRZ ;  /* 0x0000000000067805 */ /* 0x000fc8000001ff00 */
[----:B------:R-:W-:-:S06]  /*bfe0*/  FMUL.FTZ R4, R18, 1 ;  /* 0x3f80000012047820 */ /* 0x000fcc0000410000 */
[----:B------:R-:W0:Y:S02]  /*bff0*/  F2F.F64.F32 R4, R4 ;  /* 0x0000000400047310 */ /* 0x000e240000201800 */
[----:B0-----:R-:W-:Y:S01]  /*c000*/  STG.E.128 desc[UR36][R2.64], R4 ;  /* 0x0000000402007986 */ /* 0x001fe2000c101d24 */
[----:B------:R-:W-:Y:S05]  /*c010*/  EXIT ;  /* 0x000000000000794d */ /* 0x000fea0003800000 */
.L_x_4969:
        /* <DEDUP_REMOVED lines=21> */
.L_x_4974:
[----:B------:R-:W-:Y:S05]  /*c170*/  BSYNC B0 ;  /* 0x0000000000007941 */ /* 0x000fea0003800000 */
.L_x_4973:
[----:B------:R-:W-:-:S05]  /*c180*/  LOP3.LUT R5, R0, R5, RZ, 0xfc, !PT ;  /* 0x0000000500057212 */ /* 0x000fca00078efcff */
[----:B------:R-:W-:Y:S01]  /*c190*/  STG.E.U8 desc[UR36][R2.64], R5 ;  /* 0x0000000502007986 */ /* 0x000fe2000c101124 */
[----:B------:R-:W-:Y:S05]  /*c1a0*/  EXIT ;  /* 0x000000000000794d */ /* 0x000fea0003800000 */
.L_x_4972:
        /* <DEDUP_REMOVED lines=13> */
.L_x_4976:
[----:B------:R-:W-:Y:S01]  /*c280*/  IMAD.MOV.U32 R0, RZ, RZ, 0x7f ;  /* 0x0000007fff007424 */ /* 0x000fe200078e00ff */
[----:B------:R-:W-:-:S04]  /*c290*/  ISETP.GT.U32.AND P0, PT, R4, 0x7f800000, PT ;  /* 0x7f8000000400780c */ /* 0x000fc80003f04070 */
[----:B------:R-:W-:-:S09]  /*c2a0*/  SEL R0, R0, 0x7c, P0 ;  /* 0x0000007c00007807 */ /* 0x000fd20000000000 */
.L_x_4977:
[----:B------:R-:W-:Y:S05]  /*c2b0*/  BSYNC B0 ;  /* 0x0000000000007941 */ /* 0x000fea0003800000 */
.L_x_4975:
[----:B------:R-:W-:-:S04]  /*c2c0*/  LOP3.LUT R4, R5, 0x80000000, RZ, 0xc0, !PT ;  /* 0x8000000005047812 */ /* 0x000fc800078ec0ff */
[----:B------:R-:W-:-:S04]  /*c2d0*/  SHF.R.U32.HI R5, RZ, 0x18, R4 ;  /* 0x00000018ff057819 */ /* 0x000fc80000011604 */
[----:B------:R-:W-:-:S05]  /*c2e0*/  LOP3.LUT R5, R0, R5, RZ, 0xfc, !PT ;  /* 0x0000000500057212 */ /* 0x000fca00078efcff */
[----:B------:R-:W-:Y:S01]  /*c2f0*/  STG.E.U8 desc[UR36][R2.64], R5 ;  /* 0x0000000502007986 */ /* 0x000fe2000c101124 */
[----:B------:R-:W-:Y:S05]  /*c300*/  EXIT ;  /* 0x000000000000794d */ /* 0x000fea0003800000 */
.L_x_4971:
[----:B------:R-:W-:-:S05]  /*c310*/  HADD2.F32 R0, -RZ, R18.H0_H0 ;  /* 0x20000012ff007230 */ /* 0x000fca0000004100 */
[----:B------:R-:W-:-:S05]  /*c320*/  F2FP.BF16.F32.PACK_AB R0, RZ, R0 ;  /* 0x00000000ff00723e */ /* 0x000fca00000010ff */
[----:B------:R-:W-:Y:S01]  /*c330*/  STG.E.U16 desc[UR36][R2.64], R0 ;  /* 0x0000000002007986 */ /* 0x000fe2000c101524 */
[----:B------:R-:W-:Y:S05]  /*c340*/  EXIT ;  /* 0x000000000000794d */ /* 0x000fea0003800000 */
.L_x_4968:
        /* <DEDUP_REMOVED lines=12> */
.L_x_4980:
        /* <DEDUP_REMOVED lines=17> */
.L_x_4983:
[----:B------:R-:W-:-:S04]  /*c520*/  LOP3.LUT R0, R7, 0x80000000, RZ, 0xc0, !PT ;  /* 0x8000000007007812 */ /* 0x000fc800078ec0ff */
[----:B------:R-:W-:-:S04]  /*c530*/  SHF.R.U32.HI R5, RZ, 0x18, R0 ;  /* 0x00000018ff057819 */ /* 0x000fc80000011600 */
[----:B------:R-:W-:-:S04]  /*c540*/  LOP3.LUT R4, R4, R5, RZ, 0xfc, !PT ;  /* 0x0000000504047212 */ /* 0x000fc800078efcff */
[----:B------:R-:W-:-:S07]  /*c550*/  PRMT R0, R4, 0x7610, R0 ;  /* 0x0000761004007816 */ /* 0x000fce0000000000 */
.L_x_4982:
[----:B------:R-:W-:Y:S05]  /*c560*/  BSYNC B0 ;  /* 0x0000000000007941 */ /* 0x000fea0003800000 */
.L_x_4981:
[----:B------:R-:W-:Y:S01]  /*c570*/  STG.E.U8 desc[UR36][R2.64], R0 ;  /* 0x0000000002007986 */ /* 0x000fe2000c101124 */
[----:B------:R-:W-:Y:S05]  /*c580*/  EXIT ;  /* 0x000000000000794d */ /* 0x000fea0003800000 */
.L_x_4979:
        /* <DEDUP_REMOVED lines=17> */
.L_x_4986:
[----:B------:R-:W-:-:S04]  /*c6a0*/  LOP3.LUT R0, R7, 0x80000000, RZ, 0xc0, !PT ;  /* 0x8000000007007812 */ /* 0x000fc800078ec0ff */
[----:B------:R-:W-:-:S04]  /*c6b0*/  SHF.R.U32.HI R5, RZ, 0x18, R0 ;  /* 0x00000018ff057819 */ /* 0x000fc80000011600 */
[----:B------:R-:W-:-:S04]  /*c6c0*/  LOP3.LUT R4, R4, R5, RZ, 0xfc, !PT ;  /* 0x0000000504047212 */ /* 0x000fc800078efcff */
[----:B------:R-:W-:-:S07]  /*c6d0*/  PRMT R0, R4, 0x7610, R0 ;  /* 0x0000761004007816 */ /* 0x000fce0000000000 */
.L_x_4985:
[----:B------:R-:W-:Y:S05]  /*c6e0*/  BSYNC B0 ;  /* 0x0000000000007941 */ /* 0x000fea0003800000 */
.L_x_4984:
[----:B------:R-:W-:Y:S01]  /*c6f0*/  STG.E.U8 desc[UR36][R2.64], R0 ;  /* 0x0000000002007986 */ /* 0x000fe2000c101124 */
[----:B------:R-:W-:Y:S05]  /*c700*/  EXIT ;  /* 0x000000000000794d */ /* 0x000fea0003800000 */
.L_x_4978:
        /* <DEDUP_REMOVED lines=22> */
.L_x_4961:
        /* <DEDUP_REMOVED lines=16> */
.L_x_4989:
[----:B------:R-:W-:Y:S05]  /*c970*/  EXIT ;  /* 0x000000000000794d */ /* 0x000fea0003800000 */
.L_x_4988:
[----:B------:R-:W-:-:S06]  /*c980*/  HADD2.F32 R4, -RZ, R18.H0_H0 ;  /* 0x20000012ff047230 */ /* 0x000fcc0000004100 */
[----:B------:R-:W0:Y:S02]  /*c990*/  F2I.U64.TRUNC R4, R4 ;  /* 0x0000000400047311 */ /* 0x000e24000020d800 */
[----:B0-----:R-:W-:Y:S01]  /*c9a0*/  STG.E.64 desc[UR36][R2.64], R4 ;  /* 0x0000000402007986 */ /* 0x001fe2000c101b24 */
[----:B------:R-:W-:Y:S05]  /*c9b0*/  EXIT ;  /* 0x000000000000794d */ /* 0x000fea0003800000 */
.L_x_4987:
[----:B------:R-:W-:-:S04]  /*c9c0*/  HADD2.F32 R18, -RZ, R18.H0_H0 ;  /* 0x20000012ff127230 */ /* 0x000fc80000004100 */
[----:B------:R-:W0:Y:S02]  /*c9d0*/  F2I.FTZ.U32.TRUNC.NTZ R5, R18 ;  /* 0x0000001200057305 */ /* 0x000e24000021f000 */
[----:B0-----:R-:W-:Y:S01]  /*c9e0*/  STG.E desc[UR36][R2.64], R5 ;  /* 0x0000000502007986 */ /* 0x001fe2000c101924 */
[----:B------:R-:W-:Y:S05]  /*c9f0*/  EXIT ;  /* 0x000000000000794d */ /* 0x000fea0003800000 */
.L_x_4990:
        /* <DEDUP_REMOVED lines=16> */
.L_x_32058:


//--------------------- .text._ZN2at6native18elementwise_kernelILi128ELi4EZNS0_22gpu_kernel_impl_nocastINS0_13BinaryFunctorIN3c104HalfES5_S5_ZZZNS0_21heaviside_kernel_cudaERNS_18TensorIteratorBaseEENKUlvE_clEvENKUlvE6_clEvEUlS5_S5_E_EEEEvS7_RKT_EUliE_EEviT1_ --------------------------
	.section	.text._ZN2at6native18elementwise_kernelILi128ELi4EZNS0_22gpu_kernel_impl_nocastINS0_13BinaryFunctorIN3c104HalfES5_S5_ZZZNS0_21heaviside_kernel_cudaERNS_18TensorIteratorBaseEENKUlvE_clEvENKUlvE6_clEvEUlS5_S5_E_EEEEvS7_RKT_EUliE_EEviT1_,"ax",@progbits
	.align	128
        .global         _ZN2at6native18elementwise_kernelILi128ELi4EZNS0_22gpu_kernel_impl_nocastINS0_13BinaryFunctorIN3c104HalfES5_S5_ZZZNS0_21heaviside_kernel_cudaERNS_18TensorIteratorBaseEENKUlvE_clEvENKUlvE6_clEvEUlS5_S5_E_EEEEvS7_RKT_EUliE_EEviT1_
        .type           _ZN2at6native18elementwise_kernelILi128ELi4EZNS0_22gpu_kernel_impl_nocastINS0_13BinaryFunctorIN3c104HalfES5_S5_ZZZNS0_21heaviside_kernel_cudaERNS_18TensorIteratorBaseEENKUlvE_clEvENKUlvE6_clEvEUlS5_S5_E_EEEEvS7_RKT_EUliE_EEviT1_,@function
        .size           _ZN2at6native18elementwise_kernelILi128ELi4EZNS0_22gpu_kernel_impl_nocastINS0_13BinaryFunctorIN3c104HalfES5_S5_ZZZNS0_21heaviside_kernel_cudaERNS_18TensorIteratorBaseEENKUlvE_clEvENKUlvE6_clEvEUlS5_S5_E_EEEEvS7_RKT_EUliE_EEviT1_,(.L_x_32059 - _ZN2at6native18elementwise_kernelILi128ELi4EZNS0_22gpu_kernel_impl_nocastINS0_13BinaryFunctorIN3c104HalfES5_S5_ZZZNS0_21heaviside_kernel_cudaERNS_18TensorIteratorBaseEENKUlvE_clEvENKUlvE6_clEvEUlS5_S5_E_EEEEvS7_RKT_EUliE_EEviT1_)
        .other          _ZN2at6native18elementwise_kernelILi128ELi4EZNS0_22gpu_kernel_impl_nocastINS0_13BinaryFunctorIN3c104HalfES5_S5_ZZZNS0_21heaviside_kernel_cudaERNS_18TensorIteratorBaseEENKUlvE_clEvENKUlvE6_clEvEUlS5_S5_E_EEEEvS7_RKT_EUliE_EEviT1_,@"STO_CUDA_ENTRY STV_DEFAULT"
_ZN2at6native18elementwise_kernelILi128ELi4EZNS0_22gpu_kernel_impl_nocastINS0_13BinaryFunctorIN3c104HalfES5_S5_ZZZNS0_21heaviside_kernel_cudaERNS_18TensorIteratorBaseEENKUlvE_clEvENKUlvE6_clEvEUlS5_S5_E_EEEEvS7_RKT_EUliE_EEviT1_:
.text._ZN2at6native18elementwise_kernelILi128ELi4EZNS0_22gpu_kernel_impl_nocastINS0_13BinaryFunctorIN3c104HalfES5_S5_ZZZNS0_21heaviside_kernel_cudaERNS_18TensorIteratorBaseEENKUlvE_clEvENKUlvE6_clEvEUlS5_S5_E_EEEEvS7_RKT_EUliE_EEviT1_:
        /* <DEDUP_REMOVED lines=363> */
.L_x_4993:
        /* <DEDUP_REMOVED lines=11> */
[----:B------:R-:W-:Y:S01]  /*1760*/  IADD3.X R5, RZ, UR9, RZ, P1, !PT ;  /* 0x00000009ff057c10 */ /* 0x000fe20008ffe4ff */
[----:B--2---:R-:W-:-:S05]  /*1770*/  HADD2.F32 R0, -RZ, R6.H0_H0 ;  /* 0x20000006ff007230 */ /* 0x004fca0000004100 */
[----:B------:R-:W-:-:S13]  /*1780*/  FSETP.NEU.FTZ.AND P0, PT, R0, RZ, PT ;  /* 0x000000ff0000720b */ /* 0x000fda0003f1d000 */
[----:B------:R-:W-:-:S04]  /*1790*/  @P0 FSET.BF.GT.FTZ.AND R0, R0, RZ, PT ;  /* 0x000000ff0000020a */ /* 0x000fc80003814000 */
[----:B------:R-:W-:-:S04]  /*17a0*/  @P0 F2FP.F16.F32.PACK_AB R0, RZ, R0 ;  /* 0x00000000ff00023e */ /* 0x000fc800000000ff */
[----:B---3--:R-:W-:-:S05]  /*17b0*/  @P0 PRMT R11, R0, 0x7610, R11 ;  /* 0x00007610000b0816 */ /* 0x008fca000000000b */
[----:B------:R0:W-:Y:S02]  /*17c0*/  STG.E.U16 desc[UR4][R4.64], R11 ;  /* 0x0000000b04007986 */ /* 0x0001e4000c101504 */
.L_x_4992:
[----:B------:R-:W-:Y:S05]  /*17d0*/  BSYNC B0 ;  /* 0x0000000000007941 */ /* 0x000fea0003800000 */
.L_x_4991:
        /* <DEDUP_REMOVED lines=356> */
.L_x_4996:
        /* <DEDUP_REMOVED lines=373> */
.L_x_4997:
        /* <DEDUP_REMOVED lines=18> */
.L_x_4995:
[----:B------:R-:W-:Y:S05]  /*4690*/  BSYNC B0 ;  /* 0x0000000000007941 */ /* 0x000fea0003800000 */
.L_x_4994:
        /* <DEDUP_REMOVED lines=355> */
.L_x_4998:
        /* <DEDUP_REMOVED lines=10> */
[----:B------:R-:W-:Y:S01]  /*5d70*/  IADD3.X R5, RZ, UR7, RZ, P1, !PT ;  /* 0x00000007ff057c10 */ /* 0x000fe20008ffe4ff */
[----:B--2---:R-:W-:-:S05]  /*5d80*/  HADD2.F32 R0, -RZ, R2.H0_H0 ;  /* 0x20000002ff007230 */ /* 0x004fca0000004100 */
[----:B------:R-:W-:-:S13]  /*5d90*/  FSETP.NEU.FTZ.AND P0, PT, R0, RZ, PT ;  /* 0x000000ff0000720b */ /* 0x000fda0003f1d000 */
[----:B------:R-:W-:-:S04]  /*5da0*/  @P0 FSET.BF.GT.FTZ.AND R0, R0, RZ, PT ;  /* 0x000000ff0000020a */ /* 0x000fc80003814000 */
[----:B------:R-:W-:-:S04]  /*5db0*/  @P0 F2FP.F16.F32.PACK_AB R0, RZ, R0 ;  /* 0x00000000ff00023e */ /* 0x000fc800000000ff */
[----:B---3--:R-:W-:-:S05]  /*5dc0*/  @P0 PRMT R9, R0, 0x7610, R9 ;  /* 0x0000761000090816 */ /* 0x008fca0000000009 */
[----:B------:R-:W-:Y:S01]  /*5dd0*/  STG.E.U16 desc[UR4][R4.64], R9 ;  /* 0x0000000904007986 */ /* 0x000fe2000c101504 */
[----:B------:R-:W-:Y:S05]  /*5de0*/  EXIT ;  /* 0x000000000000794d */ /* 0x000fea0003800000 */
.L_x_4999:
        /* <DEDUP_REMOVED lines=9> */
.L_x_32059:


//--------------------- .text._ZN2at6native27unrolled_elementwise_kernelINS0_13BinaryFunctorIN3c104HalfES4_S4_ZZZNS0_21heaviside_kernel_cudaERNS_18TensorIteratorBaseEENKUlvE_clEvENKUlvE6_clEvEUlS4_S4_E_EESt5arrayIPcLm3EELi4E23TrivialOffsetCalculatorILi2EjESE_ILi1EjENS0_6memory15LoadWithoutCastENSH_16StoreWithoutCastEEEviT_T0_T2_T3_T4_T5_ --------------------------
	.section	.text._ZN2at6native27unrolled_elementwise_kernelINS0_13BinaryFunctorIN3c104HalfES4_S4_ZZZNS0_21heaviside_kernel_cudaERNS_18TensorIteratorBaseEENKUlvE_clEvENKUlvE6_clEvEUlS4_S4_E_EESt5arrayIPcLm3EELi4E23TrivialOffsetCalculatorILi2EjESE_ILi1EjENS0_6memory15LoadWithoutCastENSH_16StoreWithoutCastEEEviT_T0_T2_T3_T4_T5_,"ax",@progbits
	.align	128
        .global         _ZN2at6native27unrolled_elementwise_kernelINS0_13BinaryFunctorIN3c104HalfES4_S4_ZZZNS0_21heaviside_kernel_cudaERNS_18TensorIteratorBaseEENKUlvE_clEvENKUlvE6_clEvEUlS4_S4_E_EESt5arrayIPcLm3EELi4E23TrivialOffsetCalculatorILi2EjESE_ILi1EjENS0_6memory15LoadWithoutCastENSH_16StoreWithoutCastEEEviT_T0_T2_T3_T4_T5_
        .type           _ZN2at6native27unrolled_elementwise_kernelINS0_13BinaryFunctorIN3c104HalfES4_S4_ZZZNS0_21heaviside_kernel_cudaERNS_18TensorIteratorBaseEENKUlvE_clEvENKUlvE6_clEvEUlS4_S4_E_EESt5arrayIPcLm3EELi4E23TrivialOffsetCalculatorILi2EjESE_ILi1EjENS0_6memory15LoadWithoutCastENSH_16StoreWithoutCastEEEviT_T0_T2_T3_T4_T5_,@function
        .size           _ZN2at6native27unrolled_elementwise_kernelINS0_13BinaryFunctorIN3c104HalfES4_S4_ZZZNS0_21heaviside_kernel_cudaERNS_18TensorIteratorBaseEENKUlvE_clEvENKUlvE6_clEvEUlS4_S4_E_EESt5arrayIPcLm3EELi4E23TrivialOffsetCalculatorILi2EjESE_ILi1EjENS0_6memory15LoadWithoutCastENSH_16StoreWithoutCastEEEviT_T0_T2_T3_T4_T5_,(.L_x_32060 - _ZN2at6native27unrolled_elementwise_kernelINS0_13BinaryFunctorIN3c104HalfES4_S4_ZZZNS0_21heaviside_kernel_cudaERNS_18TensorIteratorBaseEENKUlvE_clEvENKUlvE6_clEvEUlS4_S4_E_EESt5arrayIPcLm3EELi4E23TrivialOffsetCalculatorILi2EjESE_ILi1EjENS0_6memory15LoadWithoutCastENSH_16StoreWithoutCastEEEviT_T0_T2_T3_T4_T5_)
        .other          _ZN2at6native27unrolled_elementwise_kernelINS0_13BinaryFunctorIN3c104HalfES4_S4_ZZZNS0_21heaviside_kernel_cudaERNS_18TensorIteratorBaseEENKUlvE_clEvENKUlvE6_clEvEUlS4_S4_E_EESt5arrayIPcLm3EELi4E23TrivialOffsetCalculatorILi2EjESE_ILi1EjENS0_6memory15LoadWithoutCastENSH_16StoreWithoutCastEEEviT_T0_T2_T3_T4_T5_,@"STO_CUDA_ENTRY STV_DEFAULT"
_ZN2at6native27unrolled_elementwise_kernelINS0_13BinaryFunctorIN3c104HalfES4_S4_ZZZNS0_21heaviside_kernel_cudaERNS_18TensorIteratorBaseEENKUlvE_clEvENKUlvE6_clEvEUlS4_S4_E_EESt5arrayIPcLm3EELi4E23TrivialOffsetCalculatorILi2EjESE_ILi1EjENS0_6memory15LoadWithoutCastENSH_16StoreWithoutCastEEEviT_T0_T2_T3_T4_T5_:
.text._ZN2at6native27unrolled_elementwise_kernelINS0_13BinaryFunctorIN3c104HalfES4_S4_ZZZNS0_21heaviside_kernel_cudaERNS_18TensorIteratorBaseEENKUlvE_clEvENKUlvE6_clEvEUlS4_S4_E_EESt5arrayIPcLm3EELi4E23TrivialOffsetCalculatorILi2EjESE_ILi1EjENS0_6memory15LoadWithoutCastENSH_16StoreWithoutCastEEEviT_T0_T2_T3_T4_T5_:
        /* <DEDUP_REMOVED lines=51> */
[----:B------:R-:W-:-:S05]  /*0330*/  IMAD.MOV.U32 R7, RZ, RZ, R17 ;  /* 0x000000ffff077224 */ /* 0x000fca00078e0011 */
[C---:B-1----:R-:W-:Y:S01]  /*0340*/  IADD3 R13, R7.reuse, 0x100, RZ ;  /* 0x00000100070d7810 */ /* 0x042fe20007ffe0ff */
[C---:B------:R-:W-:Y:S02]  /*0350*/  VIADD R15, R7.reuse, 0x80 ;  /* 0x00000080070f7836 */ /* 0x040fe40000000000 */
[----:B0-----:R-:W-:Y:S02]  /*0360*/  VIADD R11, R7, 0x180 ;  /* 0x00000180070b7836 */ /* 0x001fe40000000000 */
[----:B------:R-:W-:Y:S01]  /*0370*/  @!P3 IMAD.MOV.U32 R7, RZ, RZ, R15 ;  /* 0x000000ffff07b224 */ /* 0x000fe200078e000f */
[----:B------:R-:W-:Y:S01]  /*0380*/  BSSY B0, `(.L_x_5000) ;  /* 0x0000022000007945 */ /* 0x000fe20003800000 */
[----:B---3--:R-:W-:-:S05]  /*0390*/  HADD2.F32 R16, -RZ, R16.H0_H0 ;  /* 0x20000010ff107230 */ /* 0x008fca0000004100 */
[----:B------:R-:W-:-:S04]  /*03a0*/  FSETP.NEU.FTZ.AND P1, PT, R16, RZ, PT ;  /* 0x000000ff1000720b */ /* 0x000fc80003f3d000 */
[----:B------:R-:W-:-:S13]  /*03b0*/  ISETP.GE.OR P1, PT, R17, R14, !P1 ;  /* 0x0000000e1100720c */ /* 0x000fda0004f26670 */
[----:B------:R-:W-:Y:S01]  /*03c0*/  @!P1 FSET.BF.GT.FTZ.AND R16, R16, RZ, PT ;  /* 0x000000ff1010920a */ /* 0x000fe20003814000 */
[----:B------:R-:W-:-:S03]  /*03d0*/  HADD2.F32 R18, -RZ, R18.H0_H0 ;  /* 0x20000012ff127230 */ /* 0x000fc60000004100 */
[----:B------:R-:W-:Y:S01]  /*03e0*/  @!P1 F2FP.F16.F32.PACK_AB R16, RZ, R16 ;  /* 0x00000010ff10923e */ /* 0x000fe200000000ff */
[----:B----4-:R-:W-:-:S05]  /*03f0*/  HADD2.F32 R19, -RZ, R19.H0_H0 ;  /* 0x20000013ff137230 */ /* 0x010fca0000004100 */
        /* <DEDUP_REMOVED lines=11> */
[----:B------:R-:W-:Y:S02]  /*04b0*/  @!P2 F2FP.F16.F32.PACK_AB R19, RZ, R19 ;  /* 0x00000013ff13a23e */ /* 0x000fe400000000ff */
[----:B------:R-:W-:Y:S02]  /*04c0*/  @!P0 F2FP.F16.F32.PACK_AB R18, RZ, R18 ;  /* 0x00000012ff12823e */ /* 0x000fe400000000ff */
        /* <DEDUP_REMOVED lines=13> */
.L_x_5001:
[----:B------:R-:W-:Y:S05]  /*05a0*/  BSYNC B0 ;  /* 0x0000000000007941 */ /* 0x000fea0003800000 */
.L_x_5000:
[----:B------:R-:W-:Y:S01]  /*05b0*/  ISETP.GE.AND P1, PT, R7, R14, PT ;  /* 0x0000000e0700720c */ /* 0x000fe20003f26270 */
[----:B-----5:R-:W-:-:S05]  /*05c0*/  HADD2.F32 R4, -RZ, R4.H0_H0 ;  /* 0x20000004ff047230 */ /* 0x020fca0000004100 */
[----:B------:R-:W-:-:S07]  /*05d0*/  FSETP.NEU.FTZ.AND P0, PT, R4, RZ, PT ;  /* 0x000000ff0400720b */ /* 0x000fce0003f1d000 */
[----:B------:R-:W-:Y:S06]  /*05e0*/  @P1 EXIT ;  /* 0x000000000000194d */ /* 0x000fec0003800000 */
[----:B0-----:R-:W0:Y:S01]  /*05f0*/  LDC.64 R2, c[0x0][0x218] ;  /* 0x00008600ff027b82 */ /* 0x001e220000000a00 */
[----:B------:R-:W-:Y:S01]  /*0600*/  ISETP.GE.OR P0, PT, R11, R14, !P0 ;  /* 0x0000000e0b00720c */ /* 0x000fe20004706670 */
[----:B------:R-:W-:-:S12]  /*0610*/  IMAD R7, R0, 0x200, R7 ;  /* 0x0000020000077824 */ /* 0x000fd800078e0207 */
[----:B------:R-:W-:-:S04]  /*0620*/  @!P0 FSET.BF.GT.FTZ.AND R4, R4, RZ, PT ;  /* 0x000000ff0404820a */ /* 0x000fc80003814000 */
[----:B------:R-:W-:-:S04]  /*0630*/  @!P0 F2FP.F16.F32.PACK_AB R4, RZ, R4 ;  /* 0x00000004ff04823e */ /* 0x000fc800000000ff */
[----:B------:R-:W-:Y:S01]  /*0640*/  @!P0 PRMT R5, R4, 0x7610, R5 ;  /* 0x0000761004058816 */ /* 0x000fe20000000005 */
[----:B0-----:R-:W-:-:S05]  /*0650*/  IMAD.WIDE.U32 R2, R7, 0x2, R2 ;  /* 0x0000000207027825 */ /* 0x001fca00078e0002 */
[----:B------:R-:W-:Y:S01]  /*0660*/  STG.E.U16 desc[UR4][R2.64], R5 ;  /* 0x0000000502007986 */ /* 0x000fe2000c101504 */
[----:B------:R-:W-:Y:S05]  /*0670*/  EXIT ;  /* 0x000000000000794d */ /* 0x000fea0003800000 */
.L_x_5002:
        /* <DEDUP_REMOVED lines=16> */
.L_x_32060:


//--------------------- .text._ZN2at6native29vectorized_elementwise_kernelILi2ENS0_13BinaryFunctorIN3c104HalfES4_S4_ZZZNS0_21heaviside_kernel_cudaERNS_18TensorIteratorBaseEENKUlvE_clEvENKUlvE6_clEvEUlS4_S4_E_EESt5arrayIPcLm3EEEEviT0_T1_ --------------------------
	.section	.text._ZN2at6native29vectorized_elementwise_kernelILi2ENS0_13BinaryFunctorIN3c104HalfES4_S4_ZZZNS0_21heaviside_kernel_cudaERNS_18TensorIteratorBaseEENKUlvE_clEvENKUlvE6_clEvEUlS4_S4_E_EESt5arrayIPcLm3EEEEviT0_T1_,"ax",@progbits
	.align	128
        .global         _ZN2at6native29vectorized_elementwise_kernelILi2ENS0_13BinaryFunctorIN3c104HalfES4_S4_ZZZNS0_21heaviside_kernel_cudaERNS_18TensorIteratorBaseEENKUlvE_clEvENKUlvE6_clEvEUlS4_S4_E_EESt5arrayIPcLm3EEEEviT0_T1_
        .type           _ZN2at6native29vectorized_elementwise_kernelILi2ENS0_13BinaryFunctorIN3c104HalfES4_S4_ZZZNS0_21heaviside_kernel_cudaERNS_18TensorIteratorBaseEENKUlvE_clEvENKUlvE6_clEvEUlS4_S4_E_EESt5arrayIPcLm3EEEEviT0_T1_,@function
        .size           _ZN2at6native29vectorized_elementwise_kernelILi2ENS0_13BinaryFunctorIN3c104HalfES4_S4_ZZZNS0_21heaviside_kernel_cudaERNS_18TensorIteratorBaseEENKUlvE_clEvENKUlvE6_clEvEUlS4_S4_E_EESt5arrayIPcLm3EEEEviT0_T1_,(.L_x_32061 - _ZN2at6native29vectorized_elementwise_kernelILi2ENS0_13BinaryFunctorIN3c104HalfES4_S4_ZZZNS0_21heaviside_kernel_cudaERNS_18TensorIteratorBaseEENKUlvE_clEvENKUlvE6_clEvEUlS4_S4_E_EESt5arrayIPcLm3EEEEviT0_T1_)
        .other          _ZN2at6native29vectorized_elementwise_kernelILi2ENS0_13BinaryFunctorIN3c104HalfES4_S4_ZZZNS0_21heaviside_kernel_cudaERNS_18TensorIteratorBaseEENKUlvE_clEvENKUlvE6_clEvEUlS4_S4_E_EESt5arrayIPcLm3EEEEviT0_T1_,@"STO_CUDA_ENTRY STV_DEFAULT"
_ZN2at6native29vectorized_elementwise_kernelILi2ENS0_13BinaryFunctorIN3c104HalfES4_S4_ZZZNS0_21heaviside_kernel_cudaERNS_18TensorIteratorBaseEENKUlvE_clEvENKUlvE6_clEvEUlS4_S4_E_EESt5arrayIPcLm3EEEEviT0_T1_:
.text._ZN2at6native29vectorized_elementwise_kernelILi2ENS0_13BinaryFunctorIN3c104HalfES4_S4_ZZZNS0_21heaviside_kernel_cudaERNS_18TensorIteratorBaseEENKUlvE_clEvENKUlvE6_clEvEUlS4_S4_E_EESt5arrayIPcLm3EEEEviT0_T1_:
        /* <DEDUP_REMOVED lines=19> */
[----:B------:R-:W5:Y:S04]  /*0130*/  LDG.E R17, desc[UR4][R8.64] ;  /* 0x0000000408117981 */ /* 0x000f68000c1e1900 */
[----:B------:R-:W5:Y:S04]  /*0140*/  LDG.E R16, desc[UR4][R6.64+0x600] ;  /* 0x0006000406107981 */ /* 0x000f68000c1e1900 */
[----:B------:R-:W5:Y:S04]  /*0150*/  LDG.E R5, desc[UR4][R8.64+0x200] ;  /* 0x0002000408057981 */ /* 0x000f68000c1e1900 */
[----:B------:R-:W5:Y:S04]  /*0160*/  LDG.E R0, desc[UR4][R8.64+0x400] ;  /* 0x0004000408007981 */ /* 0x000f68000c1e1900 */
[----:B------:R0:W5:Y:S01]  /*0170*/  LDG.E R4, desc[UR4][R8.64+0x600] ;  /* 0x0006000408047981 */ /* 0x000162000c1e1900 */
[----:B---3--:R-:W-:-:S04]  /*0180*/  IMAD.WIDE.U32 R2, R3, 0x2, R10 ;  /* 0x0000000203027825 */ /* 0x008fc800078e000a */
[----:B------:R-:W-:-:S04]  /*0190*/  IMAD.WIDE R2, R19, 0x4, R2 ;  /* 0x0000000413027825 */ /* 0x000fc800078e0202 */
[--C-:B----4-:R-:W-:Y:S02]  /*01a0*/  HADD2.F32 R12, -RZ, R13.reuse.H0_H0 ;  /* 0x2000000dff0c7230 */ /* 0x110fe40000004100 */
[----:B------:R-:W-:-:S03]  /*01b0*/  HADD2.F32 R13, -RZ, R13.H1_H1 ;  /* 0x3000000dff0d7230 */ /* 0x000fc60000004100 */
[----:B------:R-:W-:Y:S02]  /*01c0*/  FSETP.NEU.FTZ.AND P0, PT, R12, RZ, PT ;  /* 0x000000ff0c00720b */ /* 0x000fe40003f1d000 */
[----:B------:R-:W-:Y:S01]  /*01d0*/  FSETP.NEU.FTZ.AND P1, PT, R13, RZ, PT ;  /* 0x000000ff0d00720b */ /* 0x000fe20003f3d000 */
[--C-:B--2---:R-:W-:Y:S02]  /*01e0*/  HADD2.F32 R10, -RZ, R14.reuse.H0_H0 ;  /* 0x2000000eff0a7230 */ /* 0x104fe40000004100 */
[----:B0-----:R-:W-:Y:S01]  /*01f0*/  HADD2.F32 R9, -RZ, R14.H1_H1 ;  /* 0x3000000eff097230 */ /* 0x001fe20000004100 */
[C---:B-----5:R-:W-:Y:S02]  /*0200*/  PRMT R6, R17.reuse, 0x7610, R6 ;  /* 0x0000761011067816 */ /* 0x060fe40000000006 */
[----:B------:R-:W-:-:S05]  /*0210*/  PRMT R7, R17, 0x7632, R7 ;  /* 0x0000763211077816 */ /* 0x000fca0000000007 */
[----:B------:R-:W-:Y:S02]  /*0220*/  @P0 FSET.BF.GT.FTZ.AND R12, R12, RZ, PT ;  /* 0x000000ff0c0c020a */ /* 0x000fe40003814000 */
[----:B------:R-:W-:Y:S01]  /*0230*/  @P1 FSET.BF.GT.FTZ.AND R13, R13, RZ, PT ;  /* 0x000000ff0d0d120a */ /* 0x000fe20003814000 */
[--C-:B------:R-:W-:Y:S01]  /*0240*/  HADD2.F32 R11, -RZ, R15.reuse.H0_H0 ;  /* 0x2000000fff0b7230 */ /* 0x100fe20000004100 */
[----:B------:R-:W-:Y:S01]  /*0250*/  @P0 F2FP.F16.F32.PACK_AB R6, RZ, R12 ;  /* 0x0000000cff06023e */ /* 0x000fe200000000ff */
[----:B------:R-:W-:Y:S01]  /*0260*/  HADD2.F32 R12, -RZ, R15.H1_H1 ;  /* 0x3000000fff0c7230 */ /* 0x000fe20000004100 */
[----:B------:R-:W-:Y:S01]  /*0270*/  @P1 F2FP.F16.F32.PACK_AB R7, RZ, R13 ;  /* 0x0000000dff07123e */ /* 0x000fe200000000ff */
[--C-:B------:R-:W-:Y:S02]  /*0280*/  HADD2.F32 R13, -RZ, R16.reuse.H0_H0 ;  /* 0x20000010ff0d7230 */ /* 0x100fe40000004100 */
[----:B------:R-:W-:Y:S01]  /*0290*/  HADD2.F32 R14, -RZ, R16.H1_H1 ;  /* 0x30000010ff0e7230 */ /* 0x000fe20000004100 */
[----:B------:R-:W-:-:S02]  /*02a0*/  FSETP.NEU.FTZ.AND P0, PT, R10, RZ, PT ;  /* 0x000000ff0a00720b */ /* 0x000fc40003f1d000 */
[----:B------:R-:W-:Y:S02]  /*02b0*/  FSETP.NEU.FTZ.AND P2, PT, R9, RZ, PT ;  /* 0x000000ff0900720b */ /* 0x000fe40003f5d000 */
[----:B------:R-:W-:Y:S02]  /*02c0*/  FSETP.NEU.FTZ.AND P1, PT, R11, RZ, PT ;  /* 0x000000ff0b00720b */ /* 0x000fe40003f3d000 */
[----:B------:R-:W-:Y:S02]  /*02d0*/  FSETP.NEU.FTZ.AND P3, PT, R12, RZ, PT ;  /* 0x000000ff0c00720b */ /* 0x000fe40003f7d000 */
        /* <DEDUP_REMOVED lines=8> */
[--C-:B------:R-:W-:Y:S02]  /*0360*/  PRMT R15, R6, 0x5410, R7.reuse ;  /* 0x00005410060f7816 */ /* 0x100fe40000000007 */
[----:B------:R-:W-:Y:S02]  /*0370*/  PRMT R8, R5, 0x7632, R8 ;  /* 0x0000763205087816 */ /* 0x000fe40000000008 */
[----:B------:R-:W-:Y:S02]  /*0380*/  PRMT R6, R0, 0x7632, R6 ;  /* 0x0000763200067816 */ /* 0x000fe40000000006 */
[----:B------:R-:W-:Y:S02]  /*0390*/  PRMT R7, R4, 0x7632, R7 ;  /* 0x0000763204077816 */ /* 0x000fe40000000007 */
[----:B------:R-:W-:Y:S02]  /*03a0*/  @P0 F2FP.F16.F32.PACK_AB R5, RZ, R10 ;  /* 0x0000000aff05023e */ /* 0x000fe400000000ff */
[----:B------:R-:W-:-:S02]  /*03b0*/  @P2 F2FP.F16.F32.PACK_AB R8, RZ, R9 ;  /* 0x00000009ff08223e */ /* 0x000fc400000000ff */
[----:B------:R-:W-:Y:S02]  /*03c0*/  @P1 F2FP.F16.F32.PACK_AB R0, RZ, R11 ;  /* 0x0000000bff00123e */ /* 0x000fe400000000ff */
[----:B------:R-:W-:Y:S02]  /*03d0*/  @P3 F2FP.F16.F32.PACK_AB R6, RZ, R12 ;  /* 0x0000000cff06323e */ /* 0x000fe400000000ff */
[----:B------:R-:W-:Y:S02]  /*03e0*/  @P5 F2FP.F16.F32.PACK_AB R7, RZ, R14 ;  /* 0x0000000eff07523e */ /* 0x000fe400000000ff */
[----:B------:R-:W-:Y:S02]  /*03f0*/  @P4 F2FP.F16.F32.PACK_AB R4, RZ, R13 ;  /* 0x0000000dff04423e */ /* 0x000fe400000000ff */
        /* <DEDUP_REMOVED lines=8> */
.L_x_5003:
        /* <DEDUP_REMOVED lines=97> */
[----:B----4-:R-:W-:-:S05]  /*0a90*/  HADD2.F32 R18, -RZ, R18.H0_H0 ;  /* 0x20000012ff127230 */ /* 0x010fca0000004100 */
[----:B------:R-:W-:-:S04]  /*0aa0*/  FSETP.NEU.FTZ.AND P0, PT, R18, RZ, PT ;  /* 0x000000ff1200720b */ /* 0x000fc80003f1d000 */
[----:B------:R-:W-:-:S13]  /*0ab0*/  ISETP.GE.OR P0, PT, R21, R4, !P0 ;  /* 0x000000041500720c */ /* 0x000fda0004706670 */
[----:B------:R-:W-:-:S04]  /*0ac0*/  @!P0 FSET.BF.GT.FTZ.AND R18, R18, RZ, PT ;  /* 0x000000ff1212820a */ /* 0x000fc80003814000 */
[----:B------:R-:W-:Y:S01]  /*0ad0*/  @!P0 F2FP.F16.F32.PACK_AB R18, RZ, R18 ;  /* 0x00000012ff12823e */ /* 0x000fe200000000ff */
[----:B--2---:R-:W-:-:S05]  /*0ae0*/  HADD2.F32 R20, -RZ, R20.H0_H0 ;  /* 0x20000014ff147230 */ /* 0x004fca0000004100 */
[----:B------:R-:W-:-:S04]  /*0af0*/  FSETP.NEU.FTZ.AND P1, PT, R20, RZ, PT ;  /* 0x000000ff1400720b */ /* 0x000fc80003f3d000 */
[----:B------:R-:W-:-:S13]  /*0b00*/  ISETP.GE.OR P1, PT, R29, R4, !P1 ;  /* 0x000000041d00720c */ /* 0x000fda0004f26670 */
[----:B------:R-:W-:-:S04]  /*0b10*/  @!P1 FSET.BF.GT.FTZ.AND R20, R20, RZ, PT ;  /* 0x000000ff1414920a */ /* 0x000fc80003814000 */
[----:B------:R-:W-:Y:S01]  /*0b20*/  @!P1 F2FP.F16.F32.PACK_AB R20, RZ, R20 ;  /* 0x00000014ff14923e */ /* 0x000fe200000000ff */
[----:B-----5:R-:W-:-:S03]  /*0b30*/  HADD2.F32 R9, -RZ, R9.H0_H0 ;  /* 0x20000009ff097230 */ /* 0x020fc60000004100 */
[----:B------:R-:W-:Y:S02]  /*0b40*/  @!P1 PRMT R5, R20, 0x7610, R5 ;  /* 0x0000761014059816 */ /* 0x000fe40000000005 */
[----:B------:R-:W-:Y:S01]  /*0b50*/  FSETP.NEU.FTZ.AND P1, PT, R9, RZ, PT ;  /* 0x000000ff0900720b */ /* 0x000fe20003f3d000 */
[----:B------:R-:W-:-:S03]  /*0b60*/  HADD2.F32 R19, -RZ, R19.H0_H0 ;  /* 0x20000013ff137230 */ /* 0x000fc60000004100 */
[----:B------:R-:W-:Y:S02]  /*0b70*/  ISETP.GE.OR P1, PT, R15, R4, !P1 ;  /* 0x000000040f00720c */ /* 0x000fe40004f26670 */
[----:B------:R-:W-:Y:S01]  /*0b80*/  FSETP.NEU.FTZ.AND P2, PT, R19, RZ, PT ;  /* 0x000000ff1300720b */ /* 0x000fe20003f5d000 */
[----:B------:R-:W-:-:S03]  /*0b90*/  VIADD R15, R21, 0x300 ;  /* 0x00000300150f7836 */ /* 0x000fc60000000000 */
[----:B------:R-:W-:Y:S01]  /*0ba0*/  ISETP.GE.OR P2, PT, R13, R4, !P2 ;  /* 0x000000040d00720c */ /* 0x000fe20005746670 */
[----:B------:R-:W-:-:S06]  /*0bb0*/  VIADD R13, R21, 0x280 ;  /* 0x00000280150d7836 */ /* 0x000fcc0000000000 */
[----:B------:R-:W-:Y:S01]  /*0bc0*/  @!P1 FSET.BF.GT.FTZ.AND R9, R9, RZ, PT ;  /* 0x000000ff0909920a */ /* 0x000fe20003814000 */
[----:B------:R-:W-:Y:S01]  /*0bd0*/  HADD2.F32 R22, -RZ, R22.H0_H0 ;  /* 0x20000016ff167230 */ /* 0x000fe20000004100 */
[----:B---3--:R-:W-:-:S04]  /*0be0*/  @!P0 PRMT R23, R18, 0x7610, R23 ;  /* 0x0000761012178816 */ /* 0x008fc80000000017 */
[----:B------:R-:W-:-:S04]  /*0bf0*/  FSETP.NEU.FTZ.AND P0, PT, R22, RZ, PT ;  /* 0x000000ff1600720b */ /* 0x000fc80003f1d000 */
[----:B------:R-:W-:Y:S01]  /*0c00*/  ISETP.GE.OR P0, PT, R17, R4, !P0 ;  /* 0x000000041100720c */ /* 0x000fe20004706670 */
[----:B------:R-:W-:Y:S02]  /*0c10*/  VIADD R17, R21, 0x380 ;  /* 0x0000038015117836 */ /* 0x000fe40000000000 */
[----:B------:R-:W-:Y:S02]  /*0c20*/  HADD2.F32 R25, -RZ, R25.H0_H0 ;  /* 0x20000019ff197230 */ /* 0x000fe40000004100 */
[----:B------:R-:W-:Y:S02]  /*0c30*/  HADD2.F32 R2, -RZ, R2.H0_H0 ;  /* 0x20000002ff027230 */ /* 0x000fe40000004100 */
[----:B------:R-:W-:-:S03]  /*0c40*/  HADD2.F32 R0, -RZ, R0.H0_H0 ;  /* 0x20000000ff007230 */ /* 0x000fc60000004100 */
        /* <DEDUP_REMOVED lines=8> */
[----:B------:R-:W-:-:S04]  /*0cd0*/  @!P1 F2FP.F16.F32.PACK_AB R9, RZ, R9 ;  /* 0x00000009ff09923e */ /* 0x000fc800000000ff */
        /* <DEDUP_REMOVED lines=8> */
[----:B------:R-:W-:Y:S02]  /*0d60*/  @!P2 F2FP.F16.F32.PACK_AB R19, RZ, R19 ;  /* 0x00000013ff13a23e */ /* 0x000fe400000000ff */
[----:B------:R-:W-:Y:S02]  /*0d70*/  @!P0 F2FP.F16.F32.PACK_AB R22, RZ, R22 ;  /* 0x00000016ff16823e */ /* 0x000fe400000000ff */
[----:B------:R-:W-:Y:S02]  /*0d80*/  @!P4 F2FP.F16.F32.PACK_AB R2, RZ, R2 ;  /* 0x00000002ff02c23e */ /* 0x000fe400000000ff */
[----:B------:R-:W-:Y:S02]  /*0d90*/  @!P5 F2FP.F16.F32.PACK_AB R0, RZ, R0 ;  /* 0x00000000ff00d23e */ /* 0x000fe400000000ff */
[----:B------:R-:W-:-:S02]  /*0da0*/  @!P3 F2FP.F16.F32.PACK_AB R25, RZ, R25 ;  /* 0x00000019ff19b23e */ /* 0x000fc400000000ff */
        /* <DEDUP_REMOVED lines=18> */
.L_x_5006:
[----:B------:R-:W-:-:S13]  /*0ed0*/  ISETP.GE.AND P0, PT, R21, R4, PT ;  /* 0x000000041500720c */ /* 0x000fda0003f06270 */
[----:B------:R-:W-:Y:S05]  /*0ee0*/  @P0 BRA `(.L_x_5008) ;  /* 0x0000000000300947 */ /* 0x000fea0003800000 */
[----:B0-----:R-:W0:Y:S01]  /*0ef0*/  LDC.64 R10, c[0x0][0x218] ;  /* 0x00008600ff0a7b82 */ /* 0x001e220000000a00 */
[----:B------:R-:W-:Y:S02]  /*0f00*/  IMAD.IADD R5, R3, 0x1, R21 ;  /* 0x0000000103057824 */ /* 0x000fe400078e0215 */
[----:B------:R-:W-:Y:S02]  /*0f10*/  VIADD R21, R21, 0x80 ;  /* 0x0000008015157836 */ /* 0x000fe40000000000 */
[----:B0-----:R-:W-:-:S05]  /*0f20*/  IMAD.WIDE.U32 R10, R5, 0x2, R10 ;  /* 0x00000002050a7825 */ /* 0x001fca00078e000a */
[----:B------:R1:W-:Y:S02]  /*0f30*/  STG.E.U16 desc[UR4][R10.64], R7 ;  /* 0x000000070a007986 */ /* 0x0003e4000c101504 */
.L_x_5007:
[----:B------:R-:W-:-:S13]  /*0f40*/  ISETP.GE.AND P0, PT, R21, R4, PT ;  /* 0x000000041500720c */ /* 0x000fda0003f06270 */
[----:B------:R-:W-:Y:S05]  /*0f50*/  @P0 BRA `(.L_x_5009) ;  /* 0x0000000000340947 */ /* 0x000fea0003800000 */
[----:B-1----:R-:W1:Y:S01]  /*0f60*/  LDC.64 R6, c[0x0][0x218] ;  /* 0x00008600ff067b82 */ /* 0x002e620000000a00 */
[----:B0-----:R-:W-:Y:S02]  /*0f70*/  IMAD.IADD R5, R3, 0x1, R21 ;  /* 0x0000000103057824 */ /* 0x001fe400078e0215 */
[----:B------:R-:W-:Y:S02]  /*0f80*/  VIADD R21, R21, 0x80 ;  /* 0x0000008015157836 */ /* 0x000fe40000000000 */
[----:B-1----:R-:W-:-:S05]  /*0f90*/  IMAD.WIDE.U32 R6, R5, 0x2, R6 ;  /* 0x0000000205067825 */ /* 0x002fca00078e0006 */
[----:B------:R1:W-:Y:S02]  /*0fa0*/  STG.E.U16 desc[UR4][R6.64], R8 ;  /* 0x0000000806007986 */ /* 0x0003e4000c101504 */
.L_x_5008:
        /* <DEDUP_REMOVED lines=8> */
.L_x_5009:
[----:B------:R-:W-:Y:S05]  /*1030*/  BSYNC B1 ;  /* 0x0000000000017941 */ /* 0x000fea0003800000 */
.L_x_5005:
[----:B------:R-:W-:-:S13]  /*1040*/  ISETP.GE.AND P0, PT, R21, R4, PT ;  /* 0x000000041500720c */ /* 0x000fda0003f06270 */
[----:B-12---:R-:W1:Y:S01]  /*1050*/  @!P0 LDC.64 R6, c[0x0][0x218] ;  /* 0x00008600ff068b82 */ /* 0x006e620000000a00 */
[----:B0-----:R-:W-:Y:S02]  /*1060*/  @!P0 IMAD.IADD R5, R3, 0x1, R21 ;  /* 0x0000000103058824 */ /* 0x001fe400078e0215 */
[----:B------:R-:W-:Y:S02]  /*1070*/  @!P0 VIADD R21, R21, 0x80 ;  /* 0x0000008015158836 */ /* 0x000fe40000000000 */
[----:B-1----:R-:W-:-:S05]  /*1080*/  @!P0 IMAD.WIDE.U32 R6, R5, 0x2, R6 ;  /* 0x0000000205068825 */ /* 0x002fca00078e0006 */
[----:B------:R2:W-:Y:S02]  /*1090*/  @!P0 STG.E.U16 desc[UR4][R6.64], R26 ;  /* 0x0000001a06008986 */ /* 0x0005e4000c101504 */
.L_x_5010:
[----:B------:R-:W-:Y:S05]  /*10a0*/  BSYNC B0 ;  /* 0x0000000000007941 */ /* 0x000fea0003800000 */
.L_x_5004:
        /* <DEDUP_REMOVED lines=8> */
.L_x_5011:
        /* <DEDUP_REMOVED lines=13> */
.L_x_32061:


//--------------------- .text._ZN2at6native29vectorized_elementwise_kernelILi4ENS0_13BinaryFunctorIN3c104HalfES4_S4_ZZZNS0_21heaviside_kernel_cudaERNS_18TensorIteratorBaseEENKUlvE_clEvENKUlvE6_clEvEUlS4_S4_E_EESt5arrayIPcLm3EEEEviT0_T1_ --------------------------
	.section	.text._ZN2at6native29vectorized_elementwise_kernelILi4ENS0_13BinaryFunctorIN3c104HalfES4_S4_ZZZNS0_21heaviside_kernel_cudaERNS_18TensorIteratorBaseEENKUlvE_clEvENKUlvE6_clEvEUlS4_S4_E_EESt5arrayIPcLm3EEEEviT0_T1_,"ax",@progbits
	.align	128
        .global         _ZN2at6native29vectorized_elementwise_kernelILi4ENS0_13BinaryFunctorIN3c104HalfES4_S4_ZZZNS0_21heaviside_kernel_cudaERNS_18TensorIteratorBaseEENKUlvE_clEvENKUlvE6_clEvEUlS4_S4_E_EESt5arrayIPcLm3EEEEviT0_T1_
        .type           _ZN2at6native29vectorized_elementwise_kernelILi4ENS0_13BinaryFunctorIN3c104HalfES4_S4_ZZZNS0_21heaviside_kernel_cudaERNS_18TensorIteratorBaseEENKUlvE_clEvENKUlvE6_clEvEUlS4_S4_E_EESt5arrayIPcLm3EEEEviT0_T1_,@function
        .size           _ZN2at6native29vectorized_elementwise_kernelILi4ENS0_13BinaryFunctorIN3c104HalfES4_S4_ZZZNS0_21heaviside_kernel_cudaERNS_18TensorIteratorBaseEENKUlvE_clEvENKUlvE6_clEvEUlS4_S4_E_EESt5arrayIPcLm3EEEEviT0_T1_,(.L_x_32062 - _ZN2at6native29vectorized_elementwise_kernelILi4ENS0_13BinaryFunctorIN3c104HalfES4_S4_ZZZNS0_21heaviside_kernel_cudaERNS_18TensorIteratorBaseEENKUlvE_clEvENKUlvE6_clEvEUlS4_S4_E_EESt5arrayIPcLm3EEEEviT0_T1_)
        .other          _ZN2at6native29vectorized_elementwise_kernelILi4ENS0_13BinaryFunctorIN3c104HalfES4_S4_ZZZNS0_21heaviside_kernel_cudaERNS_18TensorIteratorBaseEENKUlvE_clEvENKUlvE6_clEvEUlS4_S4_E_EESt5arrayIPcLm3EEEEviT0_T1_,@"STO_CUDA_ENTRY STV_DEFAULT"
_ZN2at6native29vectorized_elementwise_kernelILi4ENS0_13BinaryFunctorIN3c104HalfES4_S4_ZZZNS0_21heaviside_kernel_cudaERNS_18TensorIteratorBaseEENKUlvE_clEvENKUlvE6_clEvEUlS4_S4_E_EESt5arrayIPcLm3EEEEviT0_T1_:
.text._ZN2at6native29vectorized_elementwise_kernelILi4ENS0_13BinaryFunctorIN3c104HalfES4_S4_ZZZNS0_21heaviside_kernel_cudaERNS_18TensorIteratorBaseEENKUlvE_clEvENKUlvE6_clEvEUlS4_S4_E_EESt5arrayIPcLm3EEEEviT0_T1_:
        /* <DEDUP_REMOVED lines=14> */
[----:B------:R-:W2:Y:S01]  /*00e0*/  LDG.E.64 R10, desc[UR4][R14.64] ;  /* 0x000000040e0a7981 */ /* 0x000ea2000c1e1b00 */
[----:B------:R-:W0:Y:S03]  /*00f0*/  LDC.64 R6, c[0x0][0x218] ;  /* 0x00008600ff067b82 */ /* 0x000e260000000a00 */
[----:B------:R-:W3:Y:S01]  /*0100*/  LDG.E.64 R8, desc[UR4][R14.64+0x400] ;  /* 0x000400040e087981 */ /* 0x000ee2000c1e1b00 */
[----:B------:R-:W-:-:S05]  /*0110*/  IMAD.WIDE.U32 R16, R0, 0x8, R4 ;  /* 0x0000000800107825 */ /* 0x000fca00078e0004 */
[----:B------:R-:W4:Y:S04]  /*0120*/  LDG.E.64 R12, desc[UR4][R16.64] ;  /* 0x00000004100c7981 */ /* 0x000f28000c1e1b00 */
[----:B------:R-:W5:Y:S01]  /*0130*/  LDG.E.64 R4, desc[UR4][R16.64+0x400] ;  /* 0x0004000410047981 */ /* 0x000f62000c1e1b00 */
[----:B0-----:R-:W-:-:S04]  /*0140*/  IMAD.WIDE.U32 R6, R3, 0x2, R6 ;  /* 0x0000000203067825 */ /* 0x001fc800078e0006 */
[----:B------:R-:W-:-:S04]  /*0150*/  IMAD.WIDE R6, R0, 0x8, R6 ;  /* 0x0000000800067825 */ /* 0x000fc800078e0206 */
[----:B--2---:R-:W-:-:S05]  /*0160*/  HADD2.F32 R20, -RZ, R11.H0_H0 ;  /* 0x2000000bff147230 */ /* 0x004fca0000004100 */
[----:B------:R-:W-:Y:S01]  /*0170*/  FSETP.NEU.FTZ.AND P3, PT, R20, RZ, PT ;  /* 0x000000ff1400720b */ /* 0x000fe20003f7d000 */
[--C-:B------:R-:W-:Y:S02]  /*0180*/  HADD2.F32 R18, -RZ, R10.reuse.H0_H0 ;  /* 0x2000000aff127230 */ /* 0x100fe40000004100 */
[----:B------:R-:W-:Y:S01]  /*0190*/  HADD2.F32 R19, -RZ, R10.H1_H1 ;  /* 0x3000000aff137230 */ /* 0x000fe20000004100 */
[C---:B----4-:R-:W-:Y:S01]  /*01a0*/  PRMT R10, R13.reuse, 0x7610, R10 ;  /* 0x000076100d0a7816 */ /* 0x050fe2000000000a */
[--C-:B---3--:R-:W-:Y:S01]  /*01b0*/  HADD2.F32 R15, -RZ, R8.reuse.H1_H1 ;  /* 0x30000008ff0f7230 */ /* 0x108fe20000004100 */
[----:B------:R-:W-:Y:S01]  /*01c0*/  PRMT R2, R13, 0x7632, R2 ;  /* 0x000076320d027816 */ /* 0x000fe20000000002 */
[----:B------:R-:W-:Y:S02]  /*01d0*/  HADD2.F32 R13, -RZ, R8.H0_H0 ;  /* 0x20000008ff0d7230 */ /* 0x000fe40000004100 */
[----:B------:R-:W-:Y:S02]  /*01e0*/  HADD2.F32 R8, -RZ, R9.H0_H0 ;  /* 0x20000009ff087230 */ /* 0x000fe40000004100 */
[----:B------:R-:W-:-:S02]  /*01f0*/  HADD2.F32 R21, -RZ, R11.H1_H1 ;  /* 0x3000000bff157230 */ /* 0x000fc40000004100 */
[----:B------:R-:W-:Y:S01]  /*0200*/  @P3 FSET.BF.GT.FTZ.AND R20, R20, RZ, PT ;  /* 0x000000ff1414320a */ /* 0x000fe20003814000 */
[----:B------:R-:W-:Y:S01]  /*0210*/  HADD2.F32 R9, -RZ, R9.H1_H1 ;  /* 0x30000009ff097230 */ /* 0x000fe20000004100 */
[----:B------:R-:W-:Y:S02]  /*0220*/  FSETP.NEU.FTZ.AND P1, PT, R19, RZ, PT ;  /* 0x000000ff1300720b */ /* 0x000fe40003f3d000 */
[----:B------:R-:W-:Y:S02]  /*0230*/  @P3 F2FP.F16.F32.PACK_AB R10, RZ, R20 ;  /* 0x00000014ff0a323e */ /* 0x000fe400000000ff */
[----:B------:R-:W-:Y:S02]  /*0240*/  FSETP.NEU.FTZ.AND P2, PT, R21, RZ, PT ;  /* 0x000000ff1500720b */ /* 0x000fe40003f5d000 */
[----:B------:R-:W-:Y:S02]  /*0250*/  FSETP.NEU.FTZ.AND P0, PT, R18, RZ, PT ;  /* 0x000000ff1200720b */ /* 0x000fe40003f1d000 */
[----:B------:R-:W-:-:S02]  /*0260*/  FSETP.NEU.FTZ.AND P3, PT, R13, RZ, PT ;  /* 0x000000ff0d00720b */ /* 0x000fc40003f7d000 */
[----:B------:R-:W-:Y:S02]  /*0270*/  FSETP.NEU.FTZ.AND P4, PT, R15, RZ, PT ;  /* 0x000000ff0f00720b */ /* 0x000fe40003f9d000 */
[----:B------:R-:W-:Y:S02]  /*0280*/  FSETP.NEU.FTZ.AND P5, PT, R8, RZ, PT ;  /* 0x000000ff0800720b */ /* 0x000fe40003fbd000 */
[----:B------:R-:W-:Y:S02]  /*0290*/  FSETP.NEU.FTZ.AND P6, PT, R9, RZ, PT ;  /* 0x000000ff0900720b */ /* 0x000fe40003fdd000 */
[----:B------:R-:W-:Y:S02]  /*02a0*/  @P1 FSET.BF.GT.FTZ.AND R19, R19, RZ, PT ;  /* 0x000000ff1313120a */ /* 0x000fe40003814000 */
[----:B------:R-:W-:Y:S02]  /*02b0*/  @P2 FSET.BF.GT.FTZ.AND R21, R21, RZ, PT ;  /* 0x000000ff1515220a */ /* 0x000fe40003814000 */
[----:B------:R-:W-:-:S02]  /*02c0*/  @P0 FSET.BF.GT.FTZ.AND R18, R18, RZ, PT ;  /* 0x000000ff1212020a */ /* 0x000fc40003814000 */
[----:B------:R-:W-:Y:S02]  /*02d0*/  @P3 FSET.BF.GT.FTZ.AND R13, R13, RZ, PT ;  /* 0x000000ff0d0d320a */ /* 0x000fe40003814000 */
[----:B------:R-:W-:Y:S02]  /*02e0*/  @P4 FSET.BF.GT.FTZ.AND R15, R15, RZ, PT ;  /* 0x000000ff0f0f420a */ /* 0x000fe40003814000 */
[----:B------:R-:W-:Y:S02]  /*02f0*/  @P5 FSET.BF.GT.FTZ.AND R8, R8, RZ, PT ;  /* 0x000000ff0808520a */ /* 0x000fe40003814000 */
[----:B------:R-:W-:Y:S02]  /*0300*/  @P6 FSET.BF.GT.FTZ.AND R9, R9, RZ, PT ;  /* 0x000000ff0909620a */ /* 0x000fe40003814000 */
[----:B------:R-:W-:Y:S02]  /*0310*/  PRMT R11, R12, 0x7610, R11 ;  /* 0x000076100c0b7816 */ /* 0x000fe4000000000b */
[----:B-----5:R-:W-:-:S02]  /*0320*/  PRMT R3, R4, 0x7610, R3 ;  /* 0x0000761004037816 */ /* 0x020fc40000000003 */
[----:B------:R-:W-:Y:S02]  /*0330*/  PRMT R12, R12, 0x7632, R12 ;  /* 0x000076320c0c7816 */ /* 0x000fe4000000000c */
[----:B------:R-:W-:Y:S02]  /*0340*/  PRMT R4, R4, 0x7632, R4 ;  /* 0x0000763204047816 */ /* 0x000fe40000000004 */
[----:B------:R-:W-:Y:S02]  /*0350*/  PRMT R14, R5, 0x7632, R14 ;  /* 0x00007632050e7816 */ /* 0x000fe4000000000e */
[----:B------:R-:W-:Y:S02]  /*0360*/  @P2 F2FP.F16.F32.PACK_AB R2, RZ, R21 ;  /* 0x00000015ff02223e */ /* 0x000fe400000000ff */
        /* <DEDUP_REMOVED lines=8> */
[----:B------:R-:W-:Y:S02]  /*03f0*/  PRMT R4, R3, 0x5410, R4 ;  /* 0x0000541003047816 */ /* 0x000fe40000000004 */
[----:B------:R-:W-:Y:S01]  /*0400*/  PRMT R5, R5, 0x5410, R14 ;  /* 0x0000541005057816 */ /* 0x000fe2000000000e */
[----:B------:R-:W-:Y:S04]  /*0410*/  STG.E.64 desc[UR4][R6.64], R12 ;  /* 0x0000000c06007986 */ /* 0x000fe8000c101b04 */
[----:B------:R-:W-:Y:S01]  /*0420*/  STG.E.64 desc[UR4][R6.64+0x400], R4 ;  /* 0x0004000406007986 */ /* 0x000fe2000c101b04 */
[----:B------:R-:W-:Y:S05]  /*0430*/  EXIT ;  /* 0x000000000000794d */ /* 0x000fea0003800000 */
.L_x_5012:
        /* <DEDUP_REMOVED lines=165> */
.L_x_5015:
[----:B------:R-:W-:-:S13]  /*0e90*/  ISETP.GE.AND P0, PT, R21, R4, PT ;  /* 0x000000041500720c */ /* 0x000fda0003f06270 */
[----:B------:R-:W-:Y:S05]  /*0ea0*/  @P0 BRA `(.L_x_5017) ;  /* 0x0000000000300947 */ /* 0x000fea0003800000 */
[----:B0-----:R-:W0:Y:S01]  /*0eb0*/  LDC.64 R10, c[0x0][0x218] ;  /* 0x00008600ff0a7b82 */ /* 0x001e220000000a00 */
[----:B------:R-:W-:Y:S02]  /*0ec0*/  IMAD.IADD R5, R3, 0x1, R21 ;  /* 0x0000000103057824 */ /* 0x000fe400078e0215 */
[----:B------:R-:W-:Y:S02]  /*0ed0*/  VIADD R21, R21, 0x80 ;  /* 0x0000008015157836 */ /* 0x000fe40000000000 */
[----:B0-----:R-:W-:-:S05]  /*0ee0*/  IMAD.WIDE.U32 R10, R5, 0x2, R10 ;  /* 0x00000002050a7825 */ /* 0x001fca00078e000a */
[----:B------:R1:W-:Y:S02]  /*0ef0*/  STG.E.U16 desc[UR4][R10.64], R7 ;  /* 0x000000070a007986 */ /* 0x0003e4000c101504 */
.L_x_5016:
[----:B------:R-:W-:-:S13]  /*0f00*/  ISETP.GE.AND P0, PT, R21, R4, PT ;  /* 0x000000041500720c */ /* 0x000fda0003f06270 */
[----:B------:R-:W-:Y:S05]  /*0f10*/  @P0 BRA `(.L_x_5018) ;  /* 0x0000000000340947 */ /* 0x000fea0003800000 */
[----:B-1----:R-:W1:Y:S01]  /*0f20*/  LDC.64 R6, c[0x0][0x218] ;  /* 0x00008600ff067b82 */ /* 0x002e620000000a00 */
[----:B0-----:R-:W-:Y:S02]  /*0f30*/  IMAD.IADD R5, R3, 0x1, R21 ;  /* 0x0000000103057824 */ /* 0x001fe400078e0215 */
[----:B------:R-:W-:Y:S02]  /*0f40*/  VIADD R21, R21, 0x80 ;  /* 0x0000008015157836 */ /* 0x000fe40000000000 */
[----:B-1----:R-:W-:-:S05]  /*0f50*/  IMAD.WIDE.U32 R6, R5, 0x2, R6 ;  /* 0x0000000205067825 */ /* 0x002fca00078e0006 */
[----:B------:R1:W-:Y:S02]  /*0f60*/  STG.E.U16 desc[UR4][R6.64], R8 ;  /* 0x0000000806007986 */ /* 0x0003e4000c101504 */
.L_x_5017:
        /* <DEDUP_REMOVED lines=8> */
.L_x_5018:
[----:B------:R-:W-:Y:S05]  /*0ff0*/  BSYNC B1 ;  /* 0x0000000000017941 */ /* 0x000fea0003800000 */
.L_x_5014:
[----:B------:R-:W-:-:S13]  /*1000*/  ISETP.GE.AND P0, PT, R21, R4, PT ;  /* 0x000000041500720c */ /* 0x000fda0003f06270 */
[----:B-12---:R-:W1:Y:S01]  /*1010*/  @!P0 LDC.64 R6, c[0x0][0x218] ;  /* 0x00008600ff068b82 */ /* 0x006e620000000a00 */
[----:B0-----:R-:W-:Y:S02]  /*1020*/  @!P0 IMAD.IADD R5, R3, 0x1, R21 ;  /* 0x0000000103058824 */ /* 0x001fe400078e0215 */
[----:B------:R-:W-:Y:S02]  /*1030*/  @!P0 VIADD R21, R21, 0x80 ;  /* 0x0000008015158836 */ /* 0x000fe40000000000 */
[----:B-1----:R-:W-:-:S05]  /*1040*/  @!P0 IMAD.WIDE.U32 R6, R5, 0x2, R6 ;  /* 0x0000000205068825 */ /* 0x002fca00078e0006 */
[----:B------:R2:W-:Y:S02]  /*1050*/  @!P0 STG.E.U16 desc[UR4][R6.64], R26 ;  /* 0x0000001a06008986 */ /* 0x0005e4000c101504 */
.L_x_5019:
[----:B------:R-:W-:Y:S05]  /*1060*/  BSYNC B0 ;  /* 0x0000000000007941 */ /* 0x000fea0003800000 */
.L_x_5013:
        /* <DEDUP_REMOVED lines=8> */
.L_x_5020:
        /* <DEDUP_REMOVED lines=9> */
.L_x_32062:


//--------------------- .text._ZN2at6native29vectorized_elementwise_kernelILi8ENS0_13BinaryFunctorIN3c104HalfES4_S4_ZZZNS0_21heaviside_kernel_cudaERNS_18TensorIteratorBaseEENKUlvE_clEvENKUlvE6_clEvEUlS4_S4_E_EESt5arrayIPcLm3EEEEviT0_T1_ --------------------------
	.section	.text._ZN2at6native29vectorized_elementwise_kernelILi8ENS0_13BinaryFunctorIN3c104HalfES4_S4_ZZZNS0_21heaviside_kernel_cudaERNS_18TensorIteratorBaseEENKUlvE_clEvENKUlvE6_clEvEUlS4_S4_E_EESt5arrayIPcLm3EEEEviT0_T1_,"ax",@progbits
	.align	128
        .global         _ZN2at6native29vectorized_elementwise_kernelILi8ENS0_13BinaryFunctorIN3c104HalfES4_S4_ZZZNS0_21heaviside_kernel_cudaERNS_18TensorIteratorBaseEENKUlvE_clEvENKUlvE6_clEvEUlS4_S4_E_EESt5arrayIPcLm3EEEEviT0_T1_
        .type           _ZN2at6native29vectorized_elementwise_kernelILi8ENS0_13BinaryFunctorIN3c104HalfES4_S4_ZZZNS0_21heaviside_kernel_cudaERNS_18TensorIteratorBaseEENKUlvE_clEvENKUlvE6_clEvEUlS4_S4_E_EESt5arrayIPcLm3EEEEviT0_T1_,@function
        .size           _ZN2at6native29vectorized_elementwise_kernelILi8ENS0_13BinaryFunctorIN3c104HalfES4_S4_ZZZNS0_21heaviside_kernel_cudaERNS_18TensorIteratorBaseEENKUlvE_clEvENKUlvE6_clEvEUlS4_S4_E_EESt5arrayIPcLm3EEEEviT0_T1_,(.L_x_32063 - _ZN2at6native29vectorized_elementwise_kernelILi8ENS0_13BinaryFunctorIN3c104HalfES4_S4_ZZZNS0_21heaviside_kernel_cudaERNS_18TensorIteratorBaseEENKUlvE_clEvENKUlvE6_clEvEUlS4_S4_E_EESt5arrayIPcLm3EEEEviT0_T1_)
        .other          _ZN2at6native29vectorized_elementwise_kernelILi8ENS0_13BinaryFunctorIN3c104HalfES4_S4_ZZZNS0_21heaviside_kernel_cudaERNS_18TensorIteratorBaseEENKUlvE_clEvENKUlvE6_clEvEUlS4_S4_E_EESt5arrayIPcLm3EEEEviT0_T1_,@"STO_CUDA_ENTRY STV_DEFAULT"
_ZN2at6native29vectorized_elementwise_kernelILi8ENS0_13BinaryFunctorIN3c104HalfES4_S4_ZZZNS0_21heaviside_kernel_cudaERNS_18TensorIteratorBaseEENKUlvE_clEvENKUlvE6_clEvEUlS4_S4_E_EESt5arrayIPcLm3EEEEviT0_T1_:
.text._ZN2at6native29vectorized_elementwise_kernelILi8ENS0_13BinaryFunctorIN3c104HalfES4_S4_ZZZNS0_21heaviside_kernel_cudaERNS_18TensorIteratorBaseEENKUlvE_clEvENKUlvE6_clEvEUlS4_S4_E_EESt5arrayIPcLm3EEEEviT0_T1_:
        /* <DEDUP_REMOVED lines=20> */
[--C-:B----4-:R-:W-:Y:S02]  /*0140*/  HADD2.F32 R12, -RZ, R8.reuse.H0_H0 ;  /* 0x20000008ff0c7230 */ /* 0x110fe40000004100 */
[----:B------:R-:W-:Y:S02]  /*0150*/  HADD2.F32 R14, -RZ, R8.H1_H1 ;  /* 0x30000008ff0e7230 */ /* 0x000fe40000004100 */
[----:B------:R-:W-:Y:S01]  /*0160*/  HADD2.F32 R8, -RZ, R11.H0_H0 ;  /* 0x2000000bff087230 */ /* 0x000fe20000004100 */
[----:B------:R-:W-:Y:S01]  /*0170*/  FSETP.NEU.FTZ.AND P3, PT, R12, RZ, PT ;  /* 0x000000ff0c00720b */ /* 0x000fe20003f7d000 */
[--C-:B------:R-:W-:Y:S01]  /*0180*/  HADD2.F32 R15, -RZ, R9.reuse.H0_H0 ;  /* 0x20000009ff0f7230 */ /* 0x100fe20000004100 */
[----:B------:R-:W-:Y:S01]  /*0190*/  FSETP.NEU.FTZ.AND P2, PT, R14, RZ, PT ;  /* 0x000000ff0e00720b */ /* 0x000fe20003f5d000 */
[----:B------:R-:W-:Y:S01]  /*01a0*/  HADD2.F32 R16, -RZ, R9.H1_H1 ;  /* 0x30000009ff107230 */ /* 0x000fe20000004100 */
[----:B------:R-:W-:Y:S01]  /*01b0*/  FSETP.NEU.FTZ.AND P5, PT, R8, RZ, PT ;  /* 0x000000ff0800720b */ /* 0x000fe20003fbd000 */
[--C-:B------:R-:W-:Y:S01]  /*01c0*/  HADD2.F32 R17, -RZ, R10.reuse.H0_H0 ;  /* 0x2000000aff117230 */ /* 0x100fe20000004100 */
[----:B------:R-:W-:Y:S01]  /*01d0*/  FSETP.NEU.FTZ.AND P1, PT, R15, RZ, PT ;  /* 0x000000ff0f00720b */ /* 0x000fe20003f3d000 */
[----:B------:R-:W-:Y:S01]  /*01e0*/  HADD2.F32 R18, -RZ, R10.H1_H1 ;  /* 0x3000000aff127230 */ /* 0x000fe20000004100 */
[----:B--2---:R-:W-:Y:S01]  /*01f0*/  PRMT R0, R4, 0x7610, R0 ;  /* 0x0000761004007816 */ /* 0x004fe20000000000 */
[----:B------:R-:W-:Y:S01]  /*0200*/  HADD2.F32 R11, -RZ, R11.H1_H1 ;  /* 0x3000000bff0b7230 */ /* 0x000fe20000004100 */
[----:B------:R-:W-:-:S02]  /*0210*/  FSETP.NEU.FTZ.AND P0, PT, R16, RZ, PT ;  /* 0x000000ff1000720b */ /* 0x000fc40003f1d000 */
[----:B------:R-:W-:Y:S02]  /*0220*/  FSETP.NEU.FTZ.AND P4, PT, R18, RZ, PT ;  /* 0x000000ff1200720b */ /* 0x000fe40003f9d000 */
[----:B------:R-:W-:Y:S02]  /*0230*/  @P3 FSET.BF.GT.FTZ.AND R12, R12, RZ, PT ;  /* 0x000000ff0c0c320a */ /* 0x000fe40003814000 */
[----:B------:R-:W-:Y:S02]  /*0240*/  FSETP.NEU.FTZ.AND P6, PT, R11, RZ, PT ;  /* 0x000000ff0b00720b */ /* 0x000fe40003fdd000 */
[----:B------:R-:W-:Y:S02]  /*0250*/  @P3 F2FP.F16.F32.PACK_AB R0, RZ, R12 ;  /* 0x0000000cff00323e */ /* 0x000fe400000000ff */
[----:B------:R-:W-:Y:S02]  /*0260*/  FSETP.NEU.FTZ.AND P3, PT, R17, RZ, PT ;  /* 0x000000ff1100720b */ /* 0x000fe40003f7d000 */
[----:B------:R-:W-:-:S02]  /*0270*/  @P2 FSET.BF.GT.FTZ.AND R14, R14, RZ, PT ;  /* 0x000000ff0e0e220a */ /* 0x000fc40003814000 */
[----:B------:R-:W-:Y:S02]  /*0280*/  @P1 FSET.BF.GT.FTZ.AND R15, R15, RZ, PT ;  /* 0x000000ff0f0f120a */ /* 0x000fe40003814000 */
[----:B------:R-:W-:Y:S02]  /*0290*/  @P0 FSET.BF.GT.FTZ.AND R16, R16, RZ, PT ;  /* 0x000000ff1010020a */ /* 0x000fe40003814000 */
[----:B------:R-:W-:Y:S02]  /*02a0*/  @P4 FSET.BF.GT.FTZ.AND R18, R18, RZ, PT ;  /* 0x000000ff1212420a */ /* 0x000fe40003814000 */
[----:B------:R-:W-:Y:S02]  /*02b0*/  @P5 FSET.BF.GT.FTZ.AND R8, R8, RZ, PT ;  /* 0x000000ff0808520a */ /* 0x000fe40003814000 */
[----:B------:R-:W-:Y:S02]  /*02c0*/  @P6 FSET.BF.GT.FTZ.AND R11, R11, RZ, PT ;  /* 0x000000ff0b0b620a */ /* 0x000fe40003814000 */
[----:B------:R-:W-:-:S02]  /*02d0*/  @P3 FSET.BF.GT.FTZ.AND R17, R17, RZ, PT ;  /* 0x000000ff1111320a */ /* 0x000fc40003814000 */
[C---:B------:R-:W-:Y:S02]  /*02e0*/  PRMT R9, R5.reuse, 0x7610, R9 ;  /* 0x0000761005097816 */ /* 0x040fe40000000009 */
[----:B------:R-:W-:Y:S02]  /*02f0*/  PRMT R4, R4, 0x7632, R4 ;  /* 0x0000763204047816 */ /* 0x000fe40000000004 */
[----:B------:R-:W-:Y:S02]  /*0300*/  PRMT R5, R5, 0x7632, R5 ;  /* 0x0000763205057816 */ /* 0x000fe40000000005 */
[----:B------:R-:W-:Y:S02]  /*0310*/  PRMT R10, R6, 0x7632, R10 ;  /* 0x00007632060a7816 */ /* 0x000fe4000000000a */
[----:B------:R-:W-:Y:S02]  /*0320*/  PRMT R12, R7, 0x7632, R12 ;  /* 0x00007632070c7816 */ /* 0x000fe4000000000c */
[----:B------:R-:W-:-:S02]  /*0330*/  @P2 F2FP.F16.F32.PACK_AB R4, RZ, R14 ;  /* 0x0000000eff04223e */ /* 0x000fc400000000ff */
[----:B------:R-:W-:Y:S02]  /*0340*/  @P1 F2FP.F16.F32.PACK_AB R9, RZ, R15 ;  /* 0x0000000fff09123e */ /* 0x000fe400000000ff */
[----:B------:R-:W-:Y:S02]  /*0350*/  @P0 F2FP.F16.F32.PACK_AB R5, RZ, R16 ;  /* 0x00000010ff05023e */ /* 0x000fe400000000ff */
[----:B------:R-:W-:Y:S02]  /*0360*/  @P3 F2FP.F16.F32.PACK_AB R6, RZ, R17 ;  /* 0x00000011ff06323e */ /* 0x000fe400000000ff */
[----:B------:R-:W-:Y:S02]  /*0370*/  @P4 F2FP.F16.F32.PACK_AB R10, RZ, R18 ;  /* 0x00000012ff0a423e */ /* 0x000fe400000000ff */
[----:B------:R-:W-:Y:S02]  /*0380*/  @P5 F2FP.F16.F32.PACK_AB R7, RZ, R8 ;  /* 0x00000008ff07523e */ /* 0x000fe400000000ff */
[----:B------:R-:W-:-:S02]  /*0390*/  @P6 F2FP.F16.F32.PACK_AB R12, RZ, R11 ;  /* 0x0000000bff0c623e */ /* 0x000fc400000000ff */
[----:B------:R-:W-:Y:S02]  /*03a0*/  PRMT R4, R0, 0x5410, R4 ;  /* 0x0000541000047816 */ /* 0x000fe40000000004 */
[----:B------:R-:W-:Y:S02]  /*03b0*/  PRMT R5, R9, 0x5410, R5 ;  /* 0x0000541009057816 */ /* 0x000fe40000000005 */
[----:B------:R-:W-:Y:S02]  /*03c0*/  PRMT R6, R6, 0x5410, R10 ;  /* 0x0000541006067816 */ /* 0x000fe4000000000a */
[----:B------:R-:W-:-:S05]  /*03d0*/  PRMT R7, R7, 0x5410, R12 ;  /* 0x0000541007077816 */ /* 0x000fca000000000c */
[----:B------:R-:W-:Y:S01]  /*03e0*/  STG.E.128 desc[UR4][R2.64], R4 ;  /* 0x0000000402007986 */ /* 0x000fe2000c101d04 */
[----:B------:R-:W-:Y:S05]  /*03f0*/  EXIT ;  /* 0x000000000000794d */ /* 0x000fea0003800000 */
.L_x_5021:
        /* <DEDUP_REMOVED lines=165> */
.L_x_5024:
[----:B------:R-:W-:-:S13]  /*0e50*/  ISETP.GE.AND P0, PT, R21, R4, PT ;  /* 0x000000041500720c */ /* 0x000fda0003f06270 */
[----:B------:R-:W-:Y:S05]  /*0e60*/  @P0 BRA `(.L_x_5026) ;  /* 0x0000000000300947 */ /* 0x000fea0003800000 */
[----:B0-----:R-:W0:Y:S01]  /*0e70*/  LDC.64 R10, c[0x0][0x218] ;  /* 0x00008600ff0a7b82 */ /* 0x001e220000000a00 */
[----:B------:R-:W-:Y:S02]  /*0e80*/  IMAD.IADD R5, R3, 0x1, R21 ;  /* 0x0000000103057824 */ /* 0x000fe400078e0215 */
[----:B------:R-:W-:Y:S02]  /*0e90*/  VIADD R21, R21, 0x80 ;  /* 0x0000008015157836 */ /* 0x000fe40000000000 */
[----:B0-----:R-:W-:-:S05]  /*0ea0*/  IMAD.WIDE.U32 R10, R5, 0x2, R10 ;  /* 0x00000002050a7825 */ /* 0x001fca00078e000a */
[----:B------:R1:W-:Y:S02]  /*0eb0*/  STG.E.U16 desc[UR4][R10.64], R7 ;  /* 0x000000070a007986 */ /* 0x0003e4000c101504 */
.L_x_5025:
[----:B------:R-:W-:-:S13]  /*0ec0*/  ISETP.GE.AND P0, PT, R21, R4, PT ;  /* 0x000000041500720c */ /* 0x000fda0003f06270 */
[----:B------:R-:W-:Y:S05]  /*0ed0*/  @P0 BRA `(.L_x_5027) ;  /* 0x0000000000340947 */ /* 0x000fea0003800000 */
[----:B-1----:R-:W1:Y:S01]  /*0ee0*/  LDC.64 R6, c[0x0][0x218] ;  /* 0x00008600ff067b82 */ /* 0x002e620000000a00 */
[----:B0-----:R-:W-:Y:S02]  /*0ef0*/  IMAD.IADD R5, R3, 0x1, R21 ;  /* 0x0000000103057824 */ /* 0x001fe400078e0215 */
[----:B------:R-:W-:Y:S02]  /*0f00*/  VIADD R21, R21, 0x80 ;  /* 0x0000008015157836 */ /* 0x000fe40000000000 */
[----:B-1----:R-:W-:-:S05]  /*0f10*/  IMAD.WIDE.U32 R6, R5, 0x2, R6 ;  /* 0x0000000205067825 */ /* 0x002fca00078e0006 */
[----:B------:R1:W-:Y:S02]  /*0f20*/  STG.E.U16 desc[UR4][R6.64], R8 ;  /* 0x0000000806007986 */ /* 0x0003e4000c101504 */
.L_x_5026:
        /* <DEDUP_REMOVED lines=8> */
.L_x_5027:
[----:B------:R-:W-:Y:S05]  /*0fb0*/  BSYNC B1 ;  /* 0x0000000000017941 */ /* 0x000fea0003800000 */
.L_x_5023:
[----:B------:R-:W-:-:S13]  /*0fc0*/  ISETP.GE.AND P0, PT, R21, R4, PT ;  /* 0x000000041500720c */ /* 0x000fda0003f06270 */
[----:B-12---:R-:W1:Y:S01]  /*0fd0*/  @!P0 LDC.64 R6, c[0x0][0x218] ;  /* 0x00008600ff068b82 */ /* 0x006e620000000a00 */
[----:B0-----:R-:W-:Y:S02]  /*0fe0*/  @!P0 IMAD.IADD R5, R3, 0x1, R21 ;  /* 0x0000000103058824 */ /* 0x001fe400078e0215 */
[----:B------:R-:W-:Y:S02]  /*0ff0*/  @!P0 VIADD R21, R21, 0x80 ;  /* 0x0000008015158836 */ /* 0x000fe40000000000 */
[----:B-1----:R-:W-:-:S05]  /*1000*/  @!P0 IMAD.WIDE.U32 R6, R5, 0x2, R6 ;  /* 0x0000000205068825 */ /* 0x002fca00078e0006 */
[----:B------:R2:W-:Y:S02]  /*1010*/  @!P0 STG.E.U16 desc[UR4][R6.64], R26 ;  /* 0x0000001a06008986 */ /* 0x0005e4000c101504 */
.L_x_5028:
[----:B------:R-:W-:Y:S05]  /*1020*/  BSYNC B0 ;  /* 0x0000000000007941 */ /* 0x000fea0003800000 */
.L_x_5022:
        /* <DEDUP_REMOVED lines=8> */
.L_x_5029:
        /* <DEDUP_REMOVED lines=13> */
.L_x_32063:


//--------------------- .text._ZN2at6native18elementwise_kernelILi128ELi4EZNS0_15gpu_kernel_implINS0_13BUnaryFunctorIN3c104HalfES5_S5_ZZZNS0_21heaviside_kernel_cudaERNS_18TensorIteratorBaseEENKUlvE_clEvENKUlvE6_clEvEUlS5_S5_E_EEEEvS7_RKT_EUliE_EEviT1_ --------------------------
	.section	.text._ZN2at6native18elementwise_kernelILi128ELi4EZNS0_15gpu_kernel_implINS0_13BUnaryFunctorIN3c104HalfES5_S5_ZZZNS0_21heaviside_kernel_cudaERNS_18TensorIteratorBaseEENKUlvE_clEvENKUlvE6_clEvEUlS5_S5_E_EEEEvS7_RKT_EUliE_EEviT1_,"ax",@progbits
	.align	128
        .global         _ZN2at6native18elementwise_kernelILi128ELi4EZNS0_15gpu_kernel_implINS0_13BUnaryFunctorIN3c104HalfES5_S5_ZZZNS0_21heaviside_kernel_cudaERNS_18TensorIteratorBaseEENKUlvE_clEvENKUlvE6_clEvEUlS5_S5_E_EEEEvS7_RKT_EUliE_EEviT1_
        .type           _ZN2at6native18elementwise_kernelILi128ELi4EZNS0_15gpu_kernel_implINS0_13BUnaryFunctorIN3c104HalfES5_S5_ZZZNS0_21heaviside_kernel_cudaERNS_18TensorIteratorBaseEENKUlvE_clEvENKUlvE6_clEvEUlS5_S5_E_EEEEvS7_RKT_EUliE_EEviT1_,@function
        .size           _ZN2at6native18elementwise_kernelILi128ELi4EZNS0_15gpu_kernel_implINS0_13BUnaryFunctorIN3c104HalfES5_S5_ZZZNS0_21heaviside_kernel_cudaERNS_18TensorIteratorBaseEENKUlvE_clEvENKUlvE6_clEvEUlS5_S5_E_EEEEvS7_RKT_EUliE_EEviT1_,(.L_x_32064 - _ZN2at6native18elementwise_kernelILi128ELi4EZNS0_15gpu_kernel_implINS0_13BUnaryFunctorIN3c104HalfES5_S5_ZZZNS0_21heaviside_kernel_cudaERNS_18TensorIteratorBaseEENKUlvE_clEvENKUlvE6_clEvEUlS5_S5_E_EEEEvS7_RKT_EUliE_EEviT1_)
        .other          _ZN2at6native18elementwise_kernelILi128ELi4EZNS0_15gpu_kernel_implINS0_13BUnaryFunctorIN3c104HalfES5_S5_ZZZNS0_21heaviside_kernel_cudaERNS_18TensorIteratorBaseEENKUlvE_clEvENKUlvE6_clEvEUlS5_S5_E_EEEEvS7_RKT_EUliE_EEviT1_,@"STO_CUDA_ENTRY STV_DEFAULT"
_ZN2at6native18elementwise_kernelILi128ELi4EZNS0_15gpu_kernel_implINS0_13BUnaryFunctorIN3c104HalfES5_S5_ZZZNS0_21heaviside_kernel_cudaERNS_18TensorIteratorBaseEENKUlvE_clEvENKUlvE6_clEvEUlS5_S5_E_EEEEvS7_RKT_EUliE_EEviT1_:
.text._ZN2at6native18elementwise_kernelILi128ELi4EZNS0_15gpu_kernel_implINS0_13BUnaryFunctorIN3c104HalfES5_S5_ZZZNS0_21heaviside_kernel_cudaERNS_18TensorIteratorBaseEENKUlvE_clEvENKUlvE6_clEvEUlS5_S5_E_EEEEvS7_RKT_EUliE_EEviT1_:
        /* <DEDUP_REMOVED lines=313> */
.L_x_5032:
        /* <DEDUP_REMOVED lines=20> */
[----:B0-----:R-:W-:Y:S01]  /*14d0*/  F2FP.F16.F32.PACK_AB R0, RZ, R0 ;  /* 0x00000000ff00723e */ /* 0x001fe200000000ff */
[----:B------:R-:W-:Y:S06]  /*14e0*/  BRA `(.L_x_5038) ;  /* 0x0000000c00987947 */ /* 0x000fec0003800000 */
.L_x_5036:
[----:B------:R-:W2:Y:S02]  /*14f0*/  LDG.E.U8 R2, desc[UR36][R2.64] ;  /* 0x0000002402027981 */ /* 0x000ea4000c1e1100 */
[----:B--2---:R-:W-:-:S04]  /*1500*/  I2FP.F32.U32 R0, R2 ;  /* 0x0000000200007245 */ /* 0x004fc80000201000 */
[----:B------:R-:W-:Y:S01]  /*1510*/  F2FP.F16.F32.PACK_AB R0, RZ, R0 ;  /* 0x00000000ff00723e */ /* 0x000fe200000000ff */
[----:B------:R-:W-:Y:S06]  /*1520*/  BRA `(.L_x_5038) ;  /* 0x0000000c00887947 */ /* 0x000fec0003800000 */
.L_x_5035:
        /* <DEDUP_REMOVED lines=8> */
[----:B0-----:R-:W-:Y:S01]  /*15b0*/  F2FP.F16.F32.PACK_AB R0, RZ, R0 ;  /* 0x00000000ff00723e */ /* 0x001fe200000000ff */
[----:B------:R-:W-:Y:S06]  /*15c0*/  BRA `(.L_x_5038) ;  /* 0x0000000c00607947 */ /* 0x000fec0003800000 */
.L_x_5040:
[----:B------:R-:W2:Y:S02]  /*15d0*/  LDG.E R2, desc[UR36][R2.64] ;  /* 0x0000002402027981 */ /* 0x000ea4000c1e1900 */
[----:B--2---:R-:W-:-:S04]  /*15e0*/  I2FP.F32.S32 R0, R2 ;  /* 0x0000000200007245 */ /* 0x004fc80000201400 */
[----:B------:R-:W-:Y:S01]  /*15f0*/  F2FP.F16.F32.PACK_AB R0, RZ, R0 ;  /* 0x00000000ff00723e */ /* 0x000fe200000000ff */
[----:B------:R-:W-:Y:S06]  /*1600*/  BRA `(.L_x_5038) ;  /* 0x0000000c00507947 */ /* 0x000fec0003800000 */
.L_x_5039:
[----:B------:R-:W2:Y:S02]  /*1610*/  LDG.E.U16 R2, desc[UR36][R2.64] ;  /* 0x0000002402027981 */ /* 0x000ea4000c1e1500 */
[----:B--2---:R-:W0:Y:S02]  /*1620*/  I2F.S16 R0, R2 ;  /* 0x0000000200007306 */ /* 0x004e240000101400 */
[----:B0-----:R-:W-:Y:S01]  /*1630*/  F2FP.F16.F32.PACK_AB R0, RZ, R0 ;  /* 0x00000000ff00723e */ /* 0x001fe200000000ff */
[----:B------:R-:W-:Y:S06]  /*1640*/  BRA `(.L_x_5038) ;  /* 0x0000000c00407947 */ /* 0x000fec0003800000 */
.L_x_5034:
        /* <DEDUP_REMOVED lines=9> */
.L_x_5042:
[----:B------:R0:W5:Y:S01]  /*16e0*/  LDG.E.U16 R0, desc[UR36][R2.64] ;  /* 0x0000002402007981 */ /* 0x000162000c1e1500 */
[----:B------:R-:W-:Y:S05]  /*16f0*/  BRA `(.L_x_5038) ;  /* 0x0000000c00147947 */ /* 0x000fea0003800000 */
.L_x_5041:
        /* <DEDUP_REMOVED lines=9> */
.L_x_5044:
[----:B------:R1:W5:Y:S01]  /*1790*/  LDG.E.U16 R0, desc[UR36][R2.64] ;  /* 0x0000002402007981 */ /* 0x000362000c1e1500 */
[----:B------:R-:W-:Y:S05]  /*17a0*/  BRA `(.L_x_5038) ;  /* 0x0000000800e87947 */ /* 0x000fea0003800000 */
.L_x_5043:
[----:B------:R-:W2:Y:S01]  /*17b0*/  LDG.E.64 R2, desc[UR36][R2.64] ;  /* 0x0000002402027981 */ /* 0x000ea2000c1e1b00 */
[----:B------:R-:W-:Y:S01]  /*17c0*/  UMOV UR4, 0xf0000000 ;  /* 0xf000000000047882 */ /* 0x000fe20000000000 */
[----:B------:R-:W-:Y:S01]  /*17d0*/  UMOV UR5, 0x380fffff ;  /* 0x380fffff00057882 */ /* 0x000fe20000000000 */
[----:B--2---:R-:W0:Y:S01]  /*17e0*/  F2F.F32.F64 R0, R2 ;  /* 0x0000000200007310 */ /* 0x004e220000301000 */
[----:B------:R-:W-:-:S14]  /*17f0*/  DSETP.GEU.AND P0, PT, |R2|, UR4, PT ;  /* 0x0000000402007e2a */ /* 0x000fdc000bf0e200 */
[----:B0-----:R-:W-:-:S05]  /*1800*/  @!P0 FMUL R0, R0, 1.175494350822287508e-38 ;  /* 0x0080000000008820 */ /* 0x001fca0000400000 */
[----:B------:R-:W-:Y:S01]  /*1810*/  F2FP.F16.F32.PACK_AB R0, RZ, R0 ;  /* 0x00000000ff00723e */ /* 0x000fe200000000ff */
[----:B------:R-:W-:Y:S06]  /*1820*/  BRA `(.L_x_5038) ;  /* 0x0000000800c87947 */ /* 0x000fec0003800000 */
.L_x_5033:
        /* <DEDUP_REMOVED lines=11> */
[----:B------:R-:W-:Y:S01]  /*18e0*/  F2FP.F16.F32.PACK_AB R0, RZ, R0 ;  /* 0x00000000ff00723e */ /* 0x000fe200000000ff */
[----:B------:R-:W-:Y:S06]  /*18f0*/  BRA `(.L_x_5038) ;  /* 0x0000000800947947 */ /* 0x000fec0003800000 */
.L_x_5047:
        /* <DEDUP_REMOVED lines=8> */
.L_x_5046:
        /* <DEDUP_REMOVED lines=28> */
.L_x_5049:
        /* <DEDUP_REMOVED lines=15> */
.L_x_5048:
[----:B------:R-:W2:Y:S02]  /*1c30*/  LDG.E.U16 R0, desc[UR36][R2.64] ;  /* 0x0000002402007981 */ /* 0x000ea4000c1e1500 */
[----:B--2---:R-:W-:-:S05]  /*1c40*/  IMAD.U32 R0, R0, 0x10000, RZ ;  /* 0x0001000000007824 */ /* 0x004fca00078e00ff */
[----:B------:R-:W-:Y:S01]  /*1c50*/  F2FP.F16.F32.PACK_AB R0, RZ, R0 ;  /* 0x00000000ff00723e */ /* 0x000fe200000000ff */
[----:B------:R-:W-:Y:S06]  /*1c60*/  BRA `(.L_x_5038) ;  /* 0x0000000400b87947 */ /* 0x000fec0003800000 */
.L_x_5045:
        /* <DEDUP_REMOVED lines=10> */
[----:B------:R-:W-:Y:S01]  /*1d10*/  F2FP.F16.F32.PACK_AB R0, RZ, R0 ;  /* 0x00000000ff00723e */ /* 0x000fe200000000ff */
[----:B------:R-:W-:Y:S06]  /*1d20*/  BRA `(.L_x_5038) ;  /* 0x0000000400887947 */ /* 0x000fec0003800000 */
.L_x_5052:
        /* <DEDUP_REMOVED lines=21> */
.L_x_5056:
[----:B------:R-:W-:Y:S05]  /*1e80*/  BSYNC B1 ;  /* 0x0000000000017941 */ /* 0x000fea0003800000 */
.L_x_5055:
[----:B------:R-:W-:Y:S01]  /*1e90*/  LEA R3, R0, 0x3b800000, 0x17 ;  /* 0x3b80000000037811 */ /* 0x000fe200078eb8ff */
[----:B------:R-:W-:-:S05]  /*1ea0*/  IMAD.SHL.U32 R0, R2, 0x100000, RZ ;  /* 0x0010000002007824 */ /* 0x000fca00078e00ff */
[----:B------:R-:W-:-:S07]  /*1eb0*/  LOP3.LUT R0, R3, R0, R4, 0xfe, !PT ;  /* 0x0000000003007212 */ /* 0x000fce00078efe04 */
.L_x_5054:
[----:B------:R-:W-:Y:S05]  /*1ec0*/  BSYNC B0 ;  /* 0x0000000000007941 */ /* 0x000fea0003800000 */
.L_x_5053:
[----:B------:R-:W-:Y:S01]  /*1ed0*/  F2FP.F16.F32.PACK_AB R0, RZ, R0 ;  /* 0x00000000ff00723e */ /* 0x000fe200000000ff */
[----:B------:R-:W-:Y:S06]  /*1ee0*/  BRA `(.L_x_5038) ;  /* 0x0000000400187947 */ /* 0x000fec0003800000 */
.L_x_5051:
        /* <DEDUP_REMOVED lines=21> */
.L_x_5060:
[----:B------:R-:W-:Y:S05]  /*2040*/  BSYNC B1 ;  /* 0x0000000000017941 */ /* 0x000fea0003800000 */
.L_x_5059:
[----:B------:R-:W-:Y:S01]  /*2050*/  LEA R3, R0, 0x37800000, 0x17 ;  /* 0x3780000000037811 */ /* 0x000fe200078eb8ff */
[----:B------:R-:W-:-:S05]  /*2060*/  IMAD.SHL.U32 R0, R2, 0x200000, RZ ;  /* 0x0020000002007824 */ /* 0x000fca00078e00ff */
[----:B------:R-:W-:-:S07]  /*2070*/  LOP3.LUT R0, R3, R0, R4, 0xfe, !PT ;  /* 0x0000000003007212 */ /* 0x000fce00078efe04 */
.L_x_5058:
[----:B------:R-:W-:Y:S05]  /*2080*/  BSYNC B0 ;  /* 0x0000000000007941 */ /* 0x000fea0003800000 */
.L_x_5057:
[----:B------:R-:W-:Y:S01]  /*2090*/  F2FP.F16.F32.PACK_AB R0, RZ, R0 ;  /* 0x00000000ff00723e */ /* 0x000fe200000000ff */
[----:B------:R-:W-:Y:S06]  /*20a0*/  BRA `(.L_x_5038) ;  /* 0x0000000000a87947 */ /* 0x000fec0003800000 */
.L_x_5050:
        /* <DEDUP_REMOVED lines=14> */
.L_x_5064:
[----:B------:R-:W-:Y:S05]  /*2190*/  BSYNC B0 ;  /* 0x0000000000007941 */ /* 0x000fea0003800000 */
.L_x_5063:
[----:B------:R-:W-:Y:S01]  /*21a0*/  F2FP.F16.F32.PACK_AB R0, RZ, R0 ;  /* 0x00000000ff00723e */ /* 0x000fe200000000ff */
[----:B------:R-:W-:Y:S06]  /*21b0*/  BRA `(.L_x_5038) ;  /* 0x0000000000647947 */ /* 0x000fec0003800000 */
.L_x_5037:
        /* <DEDUP_REMOVED lines=16> */
.L_x_5065:
[----:B------:R-:W-:Y:S01]  /*22c0*/  PRMT R0, RZ, 0x7610, R0 ;  /* 0x00007610ff007816 */ /* 0x000fe20000000000 */
[----:B------:R-:W-:Y:S06]  /*22d0*/  BRA `(.L_x_5038) ;  /* 0x00000000001c7947 */ /* 0x000fec0003800000 */
.L_x_5062:
[----:B------:R-:W2:Y:S02]  /*22e0*/  LDG.E.64 R2, desc[UR36][R2.64] ;  /* 0x0000002402027981 */ /* 0x000ea4000c1e1b00 */
[----:B--2---:R-:W0:Y:S02]  /*22f0*/  I2F.U64 R0, R2 ;  /* 0x0000000200007312 */ /* 0x004e240000301000 */
[----:B0-----:R-:W-:Y:S01]  /*2300*/  F2FP.F16.F32.PACK_AB R0, RZ, R0 ;  /* 0x00000000ff00723e */ /* 0x001fe200000000ff */
[----:B------:R-:W-:Y:S06]  /*2310*/  BRA `(.L_x_5038) ;  /* 0x00000000000c7947 */ /* 0x000fec0003800000 */
.L_x_5061:
[----:B------:R-:W2:Y:S02]  /*2320*/  LDG.E R2, desc[UR36][R2.64] ;  /* 0x0000002402027981 */ /* 0x000ea4000c1e1900 */
[----:B--2---:R-:W-:-:S04]  /*2330*/  I2FP.F32.U32 R0, R2 ;  /* 0x0000000200007245 */ /* 0x004fc80000201000 */
[----:B------:R-:W-:-:S07]  /*2340*/  F2FP.F16.F32.PACK_AB R0, RZ, R0 ;  /* 0x00000000ff00723e */ /* 0x000fce00000000ff */
.L_x_5038:
[----:B------:R-:W2:Y:S01]  /*2350*/  LDC.U8 R4, c[0x0][0x424] ;  /* 0x00010900ff047b82 */ /* 0x000ea20000000000 */
[----:B-----5:R-:W-:Y:S01]  /*2360*/  HADD2.F32 R0, -RZ, R0.H0_H0 ;  /* 0x20000000ff007230 */ /* 0x020fe20000004100 */
[----:B------:R-:W-:Y:S02]  /*2370*/  ULDC.U16 UR4, c[0x0][0x422] ;  /* 0x0001088000047ab9 */ /* 0x000fe40000000400 */
[----:B01----:R-:W-:Y:S02]  /*2380*/  IMAD.U32 R3, RZ, RZ, UR4 ;  /* 0x00000004ff037e24 */ /* 0x003fe4000f8e00ff */
[----:B------:R-:W-:-:S13]  /*2390*/  FSETP.NEU.FTZ.AND P0, PT, R0, RZ, PT ;  /* 0x000000ff0000720b */ /* 0x000fda0003f1d000 */
[----:B------:R-:W-:-:S04]  /*23a0*/  @P0 FSET.BF.GT.FTZ.AND R0, R0, RZ, PT ;  /* 0x000000ff0000020a */ /* 0x000fc80003814000 */
[----:B------:R-:W-:Y:S02]  /*23b0*/  @P0 F2FP.F16.F32.PACK_AB R0, RZ, R0 ;  /* 0x00000000ff00023e */ /* 0x000fe400000000ff */
[----:B--2---:R-:W-:Y:S02]  /*23c0*/  PRMT R2, R4, 0x9910, RZ ;  /* 0x0000991004027816 */ /* 0x004fe400000000ff */
        /* <DEDUP_REMOVED lines=15> */
.L_x_5069:
[----:B------:R-:W-:-:S06]  /*24c0*/  HADD2.F32 R3, -RZ, R3.H0_H0 ;  /* 0x20000003ff037230 */ /* 0x000fcc0000004100 */
[----:B------:R-:W0:Y:S02]  /*24d0*/  F2I.S64.TRUNC R2, R3 ;  /* 0x0000000300027311 */ /* 0x000e24000020d900 */
[----:B0-----:R3:W-:Y:S01]  /*24e0*/  STG.E.U8 desc[UR36][R16.64], R2 ;  /* 0x0000000210007986 */ /* 0x0017e2000c101124 */
[----:B------:R-:W-:Y:S05]  /*24f0*/  BRA `(.L_x_5071) ;  /* 0x0000000c00847947 */ /* 0x000fea0003800000 */
.L_x_5068:
        /* <DEDUP_REMOVED lines=10> */
.L_x_5073:
[----:B------:R-:W-:-:S06]  /*25a0*/  HADD2.F32 R3, -RZ, R3.H0_H0 ;  /* 0x20000003ff037230 */ /* 0x000fcc0000004100 */
[----:B------:R-:W0:Y:S02]  /*25b0*/  F2I.FTZ.TRUNC.NTZ R3, R3 ;  /* 0x0000000300037305 */ /* 0x000e24000021f100 */
[----:B0-----:R1:W-:Y:S01]  /*25c0*/  STG.E desc[UR36][R16.64], R3 ;  /* 0x0000000310007986 */ /* 0x0013e2000c101924 */
[----:B------:R-:W-:Y:S05]  /*25d0*/  BRA `(.L_x_5071) ;  /* 0x0000000c004c7947 */ /* 0x000fea0003800000 */
.L_x_5072:
[----:B------:R-:W-:-:S06]  /*25e0*/  HADD2.F32 R3, -RZ, R3.H0_H0 ;  /* 0x20000003ff037230 */ /* 0x000fcc0000004100 */
[----:B------:R-:W0:Y:S02]  /*25f0*/  F2I.FTZ.TRUNC.NTZ R3, R3 ;  /* 0x0000000300037305 */ /* 0x000e24000021f100 */
[----:B0-----:R2:W-:Y:S01]  /*2600*/  STG.E.U16 desc[UR36][R16.64], R3 ;  /* 0x0000000310007986 */ /* 0x0015e2000c101524 */
[----:B------:R-:W-:Y:S05]  /*2610*/  BRA `(.L_x_5071) ;  /* 0x0000000c003c7947 */ /* 0x000fea0003800000 */
.L_x_5067:
        /* <DEDUP_REMOVED lines=9> */
.L_x_5075:
[----:B------:R0:W-:Y:S01]  /*26b0*/  STG.E.U16 desc[UR36][R16.64], R3 ;  /* 0x0000000310007986 */ /* 0x0001e2000c101524 */
[----:B------:R-:W-:Y:S05]  /*26c0*/  BRA `(.L_x_5071) ;  /* 0x0000000c00107947 */ /* 0x000fea0003800000 */
.L_x_5074:
        /* <DEDUP_REMOVED lines=10> */
.L_x_5077:
[----:B------:R-:W-:-:S05]  /*2770*/  HADD2.F32 R0, -RZ, R3.H0_H0 ;  /* 0x20000003ff007230 */ /* 0x000fca0000004100 */
[----:B------:R-:W-:-:S04]  /*2780*/  F2FP.F16.F32.PACK_AB R0, RZ, R0 ;  /* 0x00000000ff00723e */ /* 0x000fc800000000ff */
[----:B------:R-:W-:-:S05]  /*2790*/  PRMT R0, R0, 0x5410, RZ ;  /* 0x0000541000007816 */ /* 0x000fca00000000ff */
[----:B------:R0:W-:Y:S01]  /*27a0*/  STG.E desc[UR36][R16.64], R0 ;  /* 0x0000000010007986 */ /* 0x0001e2000c101924 */
[----:B------:R-:W-:Y:S05]  /*27b0*/  BRA `(.L_x_5071) ;  /* 0x0000000800d47947 */ /* 0x000fea0003800000 */
.L_x_5076:
[----:B------:R-:W-:-:S05]  /*27c0*/  HADD2.F32 R2, -RZ, R3.H0_H0 ;  /* 0x20000003ff027230 */ /* 0x000fca0000004100 */
[----:B------:R-:W-:-:S06]  /*27d0*/  FMUL.FTZ R2, R2, 1 ;  /* 0x3f80000002027820 */ /* 0x000fcc0000410000 */
[----:B------:R-:W0:Y:S02]  /*27e0*/  F2F.F64.F32 R2, R2 ;  /* 0x0000000200027310 */ /* 0x000e240000201800 */
[----:B0-----:R0:W-:Y:S01]  /*27f0*/  STG.E.64 desc[UR36][R16.64], R2 ;  /* 0x0000000210007986 */ /* 0x0011e2000c101b24 */
[----:B------:R-:W-:Y:S05]  /*2800*/  BRA `(.L_x_5071) ;  /* 0x0000000800c07947 */ /* 0x000fea0003800000 */
.L_x_5066:
        /* <DEDUP_REMOVED lines=13> */
.L_x_5080:
[----:B------:R-:W-:Y:S01]  /*28e0*/  HADD2.F32 R3, -RZ, R3.H0_H0 ;  /* 0x20000003ff037230 */ /* 0x000fe20000004100 */
[----:B------:R-:W-:-:S04]  /*28f0*/  CS2R R6, SRZ ;  /* 0x0000000000067805 */ /* 0x000fc8000001ff00 */
[----:B------:R-:W-:-:S04]  /*2900*/  FMUL.FTZ R3, R3, 1 ;  /* 0x3f80000003037820 */ /* 0x000fc80000410000 */
[----:B------:R-:W0:Y:S02]  /*2910*/  F2F.F64.F32 R4, R3 ;  /* 0x0000000300047310 */ /* 0x000e240000201800 */
[----:B0-----:R0:W-:Y:S01]  /*2920*/  STG.E.128 desc[UR36][R16.64], R4 ;  /* 0x0000000410007986 */ /* 0x0011e2000c101d24 */
[----:B------:R-:W-:Y:S05]  /*2930*/  BRA `(.L_x_5071) ;  /* 0x0000000800747947 */ /* 0x000fea0003800000 */
.L_x_5079:
        /* <DEDUP_REMOVED lines=21> */
.L_x_5084:
[----:B------:R-:W-:Y:S05]  /*2a90*/  BSYNC B0 ;  /* 0x0000000000007941 */ /* 0x000fea0003800000 */
.L_x_5083:
[----:B------:R-:W-:-:S05]  /*2aa0*/  LOP3.LUT R3, R0, R3, RZ, 0xfc, !PT ;  /* 0x0000000300037212 */ /* 0x000fca00078efcff */
[----:B------:R0:W-:Y:S01]  /*2ab0*/  STG.E.U8 desc[UR36][R16.64], R3 ;  /* 0x0000000310007986 */ /* 0x0001e2000c101124 */
[----:B------:R-:W-:Y:S05]  /*2ac0*/  BRA `(.L_x_5071) ;  /* 0x0000000800107947 */ /* 0x000fea0003800000 */
.L_x_5082:
        /* <DEDUP_REMOVED lines=13> */
.L_x_5086:
[----:B------:R-:W-:Y:S01]  /*2ba0*/  IMAD.MOV.U32 R0, RZ, RZ, 0x7f ;  /* 0x0000007fff007424 */ /* 0x000fe200078e00ff */
[----:B------:R-:W-:-:S04]  /*2bb0*/  ISETP.GT.U32.AND P0, PT, R2, 0x7f800000, PT ;  /* 0x7f8000000200780c */ /* 0x000fc80003f04070 */
[----:B------:R-:W-:-:S09]  /*2bc0*/  SEL R0, R0, 0x7c, P0 ;  /* 0x0000007c00007807 */ /* 0x000fd20000000000 */
.L_x_5087:
[----:B------:R-:W-:Y:S05]  /*2bd0*/  BSYNC B0 ;  /* 0x0000000000007941 */ /* 0x000fea0003800000 */
.L_x_5085:
[----:B------:R-:W-:-:S04]  /*2be0*/  LOP3.LUT R2, R3, 0x80000000, RZ, 0xc0, !PT ;  /* 0x8000000003027812 */ /* 0x000fc800078ec0ff */
[----:B------:R-:W-:-:S04]  /*2bf0*/  SHF.R.U32.HI R3, RZ, 0x18, R2 ;  /* 0x00000018ff037819 */ /* 0x000fc80000011602 */
[----:B------:R-:W-:-:S05]  /*2c00*/  LOP3.LUT R3, R0, R3, RZ, 0xfc, !PT ;  /* 0x0000000300037212 */ /* 0x000fca00078efcff */
[----:B------:R0:W-:Y:S01]  /*2c10*/  STG.E.U8 desc[UR36][R16.64], R3 ;  /* 0x0000000310007986 */ /* 0x0001e2000c101124 */
[----:B------:R-:W-:Y:S05]  /*2c20*/  BRA `(.L_x_5071) ;  /* 0x0000000400b87947 */ /* 0x000fea0003800000 */
.L_x_5081:
[----:B------:R-:W-:-:S05]  /*2c30*/  HADD2.F32 R0, -RZ, R3.H0_H0 ;  /* 0x20000003ff007230 */ /* 0x000fca0000004100 */
[----:B------:R-:W-:-:S05]  /*2c40*/  F2FP.BF16.F32.PACK_AB R0, RZ, R0 ;  /* 0x00000000ff00723e */ /* 0x000fca00000010ff */
[----:B------:R0:W-:Y:S01]  /*2c50*/  STG.E.U16 desc[UR36][R16.64], R0 ;  /* 0x0000000010007986 */ /* 0x0001e2000c101524 */
[----:B------:R-:W-:Y:S05]  /*2c60*/  BRA `(.L_x_5071) ;  /* 0x0000000400a87947 */ /* 0x000fea0003800000 */
.L_x_5078:
        /* <DEDUP_REMOVED lines=12> */
.L_x_5090:
        /* <DEDUP_REMOVED lines=17> */
.L_x_5093:
[----:B------:R-:W-:-:S04]  /*2e40*/  LOP3.LUT R2, R3, 0x80000000, RZ, 0xc0, !PT ;  /* 0x8000000003027812 */ /* 0x000fc800078ec0ff */
[----:B------:R-:W-:-:S04]  /*2e50*/  SHF.R.U32.HI R3, RZ, 0x18, R2 ;  /* 0x00000018ff037819 */ /* 0x000fc80000011602 */
[----:B------:R-:W-:-:S04]  /*2e60*/  LOP3.LUT R0, R0, R3, RZ, 0xfc, !PT ;  /* 0x0000000300007212 */ /* 0x000fc800078efcff */
[----:B------:R-:W-:-:S07]  /*2e70*/  PRMT R8, R0, 0x7610, R8 ;  /* 0x0000761000087816 */ /* 0x000fce0000000008 */
.L_x_5092:
[----:B------:R-:W-:Y:S05]  /*2e80*/  BSYNC B0 ;  /* 0x0000000000007941 */ /* 0x000fea0003800000 */
.L_x_5091:
[----:B------:R0:W-:Y:S01]  /*2e90*/  STG.E.U8 desc[UR36][R16.64], R8 ;  /* 0x0000000810007986 */ /* 0x0001e2000c101124 */
[----:B------:R-:W-:Y:S05]  /*2ea0*/  BRA `(.L_x_5071) ;  /* 0x0000000400187947 */ /* 0x000fea0003800000 */
.L_x_5089:
        /* <DEDUP_REMOVED lines=17> */
.L_x_5096:
[----:B------:R-:W-:-:S04]  /*2fc0*/  LOP3.LUT R2, R3, 0x80000000, RZ, 0xc0, !PT ;  /* 0x8000000003027812 */ /* 0x000fc800078ec0ff */
[----:B------:R-:W-:-:S04]  /*2fd0*/  SHF.R.U32.HI R3, RZ, 0x18, R2 ;  /* 0x00000018ff037819 */ /* 0x000fc80000011602 */
[----:B------:R-:W-:-:S04]  /*2fe0*/  LOP3.LUT R0, R0, R3, RZ, 0xfc, !PT ;  /* 0x0000000300007212 */ /* 0x000fc800078efcff */
[----:B------:R-:W-:-:S07]  /*2ff0*/  PRMT R8, R0, 0x7610, R8 ;  /* 0x0000761000087816 */ /* 0x000fce0000000008 */
.L_x_5095:
[----:B------:R-:W-:Y:S05]  /*3000*/  BSYNC B0 ;  /* 0x0000000000007941 */ /* 0x000fea0003800000 */
.L_x_5094:
[----:B------:R0:W-:Y:S01]  /*3010*/  STG.E.U8 desc[UR36][R16.64], R8 ;  /* 0x0000000810007986 */ /* 0x0001e2000c101124 */
[----:B------:R-:W-:Y:S05]  /*3020*/  BRA `(.L_x_5071) ;  /* 0x0000000000b87947 */ /* 0x000fea0003800000 */
.L_x_5088:
        /* <DEDUP_REMOVED lines=22> */
.L_x_5070:
        /* <DEDUP_REMOVED lines=16> */
.L_x_5099:
[----:B------:R-:W-:Y:S05]  /*3290*/  BRA `(.L_x_5071) ;  /* 0x00000000001c7947 */ /* 0x000fea0003800000 */
.L_x_5098:
[----:B------:R-:W-:-:S06]  /*32a0*/  HADD2.F32 R3, -RZ, R3.H0_H0 ;  /* 0x20000003ff037230 */ /* 0x000fcc0000004100 */
[----:B------:R-:W0:Y:S02]  /*32b0*/  F2I.U64.TRUNC R2, R3 ;  /* 0x0000000300027311 */ /* 0x000e24000020d800 */
[----:B0-----:R0:W-:Y:S01]  /*32c0*/  STG.E.64 desc[UR36][R16.64], R2 ;  /* 0x0000000210007986 */ /* 0x0011e2000c101b24 */
[----:B------:R-:W-:Y:S05]  /*32d0*/  BRA `(.L_x_5071) ;  /* 0x00000000000c7947 */ /* 0x000fea0003800000 */
.L_x_5097:
[----:B------:R-:W-:-:S06]  /*32e0*/  HADD2.F32 R3, -RZ, R3.H0_H0 ;  /* 0x20000003ff037230 */ /* 0x000fcc0000004100 */
[----:B------:R-:W0:Y:S02]  /*32f0*/  F2I.FTZ.U32.TRUNC.NTZ R3, R3 ;  /* 0x0000000300037305 */ /* 0x000e24000021f000 */
[----:B0-----:R0:W-:Y:S02]  /*3300*/  STG.E desc[UR36][R16.64], R3 ;  /* 0x0000000310007986 */ /* 0x0011e4000c101924 */
.L_x_5071:
[----:B------:R-:W-:-:S04]  /*3310*/  IMAD R18, R23, 0x200, R18 ;  /* 0x0000020017127824 */ /* 0x000fc800078e0212 */
[----:B------:R-:W-:-:S07]  /*3320*/  VIADD R19, R18, 0x80 ;  /* 0x0000008012137836 */ /* 0x000fce0000000000 */
.L_x_5031:
[----:B------:R-:W-:Y:S05]  /*3330*/  BSYNC B6 ;  /* 0x0000000000067941 */ /* 0x000fea0003800000 */
.L_x_5030:
        /* <DEDUP_REMOVED lines=307> */
.L_x_5102:
        /* <DEDUP_REMOVED lines=22> */
.L_x_5106:
[----:B------:R-:W2:Y:S02]  /*47d0*/  LDG.E.U8 R2, desc[UR36][R2.64] ;  /* 0x0000002402027981 */ /* 0x000ea4000c1e1100 */
[----:B--2---:R-:W-:-:S04]  /*47e0*/  I2FP.F32.U32 R0, R2 ;  /* 0x0000000200007245 */ /* 0x004fc80000201000 */
[----:B------:R-:W-:Y:S01]  /*47f0*/  F2FP.F16.F32.PACK_AB R0, RZ, R0 ;  /* 0x00000000ff00723e */ /* 0x000fe200000000ff */
[----:B------:R-:W-:Y:S06]  /*4800*/  BRA `(.L_x_5108) ;  /* 0x0000000c00887947 */ /* 0x000fec0003800000 */
.L_x_5105:
        /* <DEDUP_REMOVED lines=10> */
.L_x_5110:
[----:B------:R-:W2:Y:S02]  /*48b0*/  LDG.E R2, desc[UR36][R2.64] ;  /* 0x0000002402027981 */ /* 0x000ea4000c1e1900 */
[----:B--2---:R-:W-:-:S04]  /*48c0*/  I2FP.F32.S32 R0, R2 ;  /* 0x0000000200007245 */ /* 0x004fc80000201400 */
[----:B------:R-:W-:Y:S01]  /*48d0*/  F2FP.F16.F32.PACK_AB R0, RZ, R0 ;  /* 0x00000000ff00723e */ /* 0x000fe200000000ff */
[----:B------:R-:W-:Y:S06]  /*48e0*/  BRA `(.L_x_5108) ;  /* 0x0000000c00507947 */ /* 0x000fec0003800000 */
.L_x_5109:
[----:B------:R-:W2:Y:S02]  /*48f0*/  LDG.E.U16 R2, desc[UR36][R2.64] ;  /* 0x0000002402027981 */ /* 0x000ea4000c1e1500 */
[----:B--2---:R-:W0:Y:S02]  /*4900*/  I2F.S16 R0, R2 ;  /* 0x0000000200007306 */ /* 0x004e240000101400 */
[----:B0-----:R-:W-:Y:S01]  /*4910*/  F2FP.F16.F32.PACK_AB R0, RZ, R0 ;  /* 0x00000000ff00723e */ /* 0x001fe200000000ff */
[----:B------:R-:W-:Y:S06]  /*4920*/  BRA `(.L_x_5108) ;  /* 0x0000000c00407947 */ /* 0x000fec0003800000 */
.L_x_5104:
        /* <DEDUP_REMOVED lines=9> */
.L_x_5112:
[----:B------:R0:W5:Y:S01]  /*49c0*/  LDG.E.U16 R0, desc[UR36][R2.64] ;  /* 0x0000002402007981 */ /* 0x000162000c1e1500 */
[----:B------:R-:W-:Y:S05]  /*49d0*/  BRA `(.L_x_5108) ;  /* 0x0000000c00147947 */ /* 0x000fea0003800000 */
.L_x_5111:
        /* <DEDUP_REMOVED lines=9> */
.L_x_5114:
[----:B------:R1:W5:Y:S01]  /*4a70*/  LDG.E.U16 R0, desc[UR36][R2.64] ;  /* 0x0000002402007981 */ /* 0x000362000c1e1500 */
[----:B------:R-:W-:Y:S05]  /*4a80*/  BRA `(.L_x_5108) ;  /* 0x0000000800e87947 */ /* 0x000fea0003800000 */
.L_x_5113:
        /* <DEDUP_REMOVED lines=8> */
.L_x_5103:
        /* <DEDUP_REMOVED lines=13> */
.L_x_5117:
        /* <DEDUP_REMOVED lines=8> */
.L_x_5116:
        /* <DEDUP_REMOVED lines=28> */
.L_x_5119:
        /* <DEDUP_REMOVED lines=15> */
.L_x_5118:
[----:B------:R-:W2:Y:S02]  /*4f10*/  LDG.E.U16 R0, desc[UR36][R2.64] ;  /* 0x0000002402007981 */ /* 0x000ea4000c1e1500 */
[----:B--2---:R-:W-:-:S05]  /*4f20*/  IMAD.U32 R0, R0, 0x10000, RZ ;  /* 0x0001000000007824 */ /* 0x004fca00078e00ff */
[----:B------:R-:W-:Y:S01]  /*4f30*/  F2FP.F16.F32.PACK_AB R0, RZ, R0 ;  /* 0x00000000ff00723e */ /* 0x000fe200000000ff */
[----:B------:R-:W-:Y:S06]  /*4f40*/  BRA `(.L_x_5108) ;  /* 0x0000000400b87947 */ /* 0x000fec0003800000 */
.L_x_5115:
        /* <DEDUP_REMOVED lines=12> */
.L_x_5122:
        /* <DEDUP_REMOVED lines=21> */
.L_x_5126:
[----:B------:R-:W-:Y:S05]  /*5160*/  BSYNC B1 ;  /* 0x0000000000017941 */ /* 0x000fea0003800000 */
.L_x_5125:
[----:B------:R-:W-:Y:S01]  /*5170*/  LEA R3, R0, 0x3b800000, 0x17 ;  /* 0x3b80000000037811 */ /* 0x000fe200078eb8ff */
[----:B------:R-:W-:-:S05]  /*5180*/  IMAD.SHL.U32 R0, R2, 0x100000, RZ ;  /* 0x0010000002007824 */ /* 0x000fca00078e00ff */
[----:B------:R-:W-:-:S07]  /*5190*/  LOP3.LUT R0, R3, R0, R4, 0xfe, !PT ;  /* 0x0000000003007212 */ /* 0x000fce00078efe04 */
.L_x_5124:
[----:B------:R-:W-:Y:S05]  /*51a0*/  BSYNC B0 ;  /* 0x0000000000007941 */ /* 0x000fea0003800000 */
.L_x_5123:
[----:B------:R-:W-:Y:S01]  /*51b0*/  F2FP.F16.F32.PACK_AB R0, RZ, R0 ;  /* 0x00000000ff00723e */ /* 0x000fe200000000ff */
[----:B------:R-:W-:Y:S06]  /*51c0*/  BRA `(.L_x_5108) ;  /* 0x0000000400187947 */ /* 0x000fec0003800000 */
.L_x_5121:
        /* <DEDUP_REMOVED lines=21> */
.L_x_5130:
[----:B------:R-:W-:Y:S05]  /*5320*/  BSYNC B1 ;  /* 0x0000000000017941 */ /* 0x000fea0003800000 */
.L_x_5129:
[----:B------:R-:W-:Y:S01]  /*5330*/  LEA R3, R0, 0x37800000, 0x17 ;  /* 0x3780000000037811 */ /* 0x000fe200078eb8ff */
[----:B------:R-:W-:-:S05]  /*5340*/  IMAD.SHL.U32 R0, R2, 0x200000, RZ ;  /* 0x0020000002007824 */ /* 0x000fca00078e00ff */
[----:B------:R-:W-:-:S07]  /*5350*/  LOP3.LUT R0, R3, R0, R4, 0xfe, !PT ;  /* 0x0000000003007212 */ /* 0x000fce00078efe04 */
.L_x_5128:
[----:B------:R-:W-:Y:S05]  /*5360*/  BSYNC B0 ;  /* 0x0000000000007941 */ /* 0x000fea0003800000 */
.L_x_5127:
[----:B------:R-:W-:Y:S01]  /*5370*/  F2FP.F16.F32.PACK_AB R0, RZ, R0 ;  /* 0x00000000ff00723e */ /* 0x000fe200000000ff */
[----:B------:R-:W-:Y:S06]  /*5380*/  BRA `(.L_x_5108) ;  /* 0x0000000000a87947 */ /* 0x000fec0003800000 */
.L_x_5120:
        /* <DEDUP_REMOVED lines=14> */
.L_x_5134:
[----:B------:R-:W-:Y:S05]  /*5470*/  BSYNC B0 ;  /* 0x0000000000007941 */ /* 0x000fea0003800000 */
.L_x_5133:
[----:B------:R-:W-:Y:S01]  /*5480*/  F2FP.F16.F32.PACK_AB R0, RZ, R0 ;  /* 0x00000000ff00723e */ /* 0x000fe200000000ff */
[----:B------:R-:W-:Y:S06]  /*5490*/  BRA `(.L_x_5108) ;  /* 0x0000000000647947 */ /* 0x000fec0003800000 */
.L_x_5107:
        /* <DEDUP_REMOVED lines=16> */
.L_x_5135:
[----:B------:R-:W-:Y:S01]  /*55a0*/  PRMT R0, RZ, 0x7610, R0 ;  /* 0x00007610ff007816 */ /* 0x000fe20000000000 */
[----:B------:R-:W-:Y:S06]  /*55b0*/  BRA `(.L_x_5108) ;  /* 0x00000000001c7947 */ /* 0x000fec0003800000 */
.L_x_5132:
[----:B------:R-:W2:Y:S02]  /*55c0*/  LDG.E.64 R2, desc[UR36][R2.64] ;  /* 0x0000002402027981 */ /* 0x000ea4000c1e1b00 */
[----:B--2---:R-:W0:Y:S02]  /*55d0*/  I2F.U64 R0, R2 ;  /* 0x0000000200007312 */ /* 0x004e240000301000 */
[----:B0-----:R-:W-:Y:S01]  /*55e0*/  F2FP.F16.F32.PACK_AB R0, RZ, R0 ;  /* 0x00000000ff00723e */ /* 0x001fe200000000ff */
[----:B------:R-:W-:Y:S06]  /*55f0*/  BRA `(.L_x_5108) ;  /* 0x00000000000c7947 */ /* 0x000fec0003800000 */
.L_x_5131:
[----:B------:R-:W2:Y:S02]  /*5600*/  LDG.E R2, desc[UR36][R2.64] ;  /* 0x0000002402027981 */ /* 0x000ea4000c1e1900 */
[----:B--2---:R-:W-:-:S04]  /*5610*/  I2FP.F32.U32 R0, R2 ;  /* 0x0000000200007245 */ /* 0x004fc80000201000 */
[----:B------:R-:W-:-:S07]  /*5620*/  F2FP.F16.F32.PACK_AB R0, RZ, R0 ;  /* 0x00000000ff00723e */ /* 0x000fce00000000ff */
.L_x_5108:
        /* <DEDUP_REMOVED lines=23> */
.L_x_5139:
[----:B------:R-:W-:-:S06]  /*57a0*/  HADD2.F32 R3, -RZ, R3.H0_H0 ;  /* 0x20000003ff037230 */ /* 0x000fcc0000004100 */
[----:B------:R-:W0:Y:S02]  /*57b0*/  F2I.S64.TRUNC R2, R3 ;  /* 0x0000000300027311 */ /* 0x000e24000020d900 */
[----:B0-----:R0:W-:Y:S01]  /*57c0*/  STG.E.U8 desc[UR36][R16.64], R2 ;  /* 0x0000000210007986 */ /* 0x0011e2000c101124 */
[----:B------:R-:W-:Y:S05]  /*57d0*/  BRA `(.L_x_5141) ;  /* 0x0000000c00847947 */ /* 0x000fea0003800000 */
.L_x_5138:
        /* <DEDUP_REMOVED lines=10> */
.L_x_5143:
[----:B------:R-:W-:-:S06]  /*5880*/  HADD2.F32 R3, -RZ, R3.H0_H0 ;  /* 0x20000003ff037230 */ /* 0x000fcc0000004100 */
[----:B------:R-:W0:Y:S02]  /*5890*/  F2I.FTZ.TRUNC.NTZ R3, R3 ;  /* 0x0000000300037305 */ /* 0x000e24000021f100 */
[----:B0-----:R0:W-:Y:S01]  /*58a0*/  STG.E desc[UR36][R16.64], R3 ;  /* 0x0000000310007986 */ /* 0x0011e2000c101924 */
[----:B------:R-:W-:Y:S05]  /*58b0*/  BRA `(.L_x_5141) ;  /* 0x0000000c004c7947 */ /* 0x000fea0003800000 */
.L_x_5142:
[----:B------:R-:W-:-:S06]  /*58c0*/  HADD2.F32 R3, -RZ, R3.H0_H0 ;  /* 0x20000003ff037230 */ /* 0x000fcc0000004100 */
[----:B------:R-:W0:Y:S02]  /*58d0*/  F2I.FTZ.TRUNC.NTZ R3, R3 ;  /* 0x0000000300037305 */ /* 0x000e24000021f100 */
[----:B0-----:R0:W-:Y:S01]  /*58e0*/  STG.E.U16 desc[UR36][R16.64], R3 ;  /* 0x0000000310007986 */ /* 0x0011e2000c101524 */
[----:B------:R-:W-:Y:S05]  /*58f0*/  BRA `(.L_x_5141) ;  /* 0x0000000c003c7947 */ /* 0x000fea0003800000 */
.L_x_5137:
        /* <DEDUP_REMOVED lines=9> */
.L_x_5145:
[----:B------:R0:W-:Y:S01]  /*5990*/  STG.E.U16 desc[UR36][R16.64], R3 ;  /* 0x0000000310007986 */ /* 0x0001e2000c101524 */
[----:B------:R-:W-:Y:S05]  /*59a0*/  BRA `(.L_x_5141) ;  /* 0x0000000c00107947 */ /* 0x000fea0003800000 */
.L_x_5144:
        /* <DEDUP_REMOVED lines=10> */
.L_x_5147:
[----:B------:R-:W-:-:S05]  /*5a50*/  HADD2.F32 R0, -RZ, R3.H0_H0 ;  /* 0x20000003ff007230 */ /* 0x000fca0000004100 */
[----:B------:R-:W-:-:S04]  /*5a60*/  F2FP.F16.F32.PACK_AB R0, RZ, R0 ;  /* 0x00000000ff00723e */ /* 0x000fc800000000ff */
[----:B------:R-:W-:-:S05]  /*5a70*/  PRMT R0, R0, 0x5410, RZ ;  /* 0x0000541000007816 */ /* 0x000fca00000000ff */
[----:B------:R0:W-:Y:S01]  /*5a80*/  STG.E desc[UR36][R16.64], R0 ;  /* 0x0000000010007986 */ /* 0x0001e2000c101924 */
[----:B------:R-:W-:Y:S05]  /*5a90*/  BRA `(.L_x_5141) ;  /* 0x0000000800d47947 */ /* 0x000fea0003800000 */
.L_x_5146:
[----:B------:R-:W-:-:S05]  /*5aa0*/  HADD2.F32 R2, -RZ, R3.H0_H0 ;  /* 0x20000003ff027230 */ /* 0x000fca0000004100 */
[----:B------:R-:W-:-:S06]  /*5ab0*/  FMUL.FTZ R2, R2, 1 ;  /* 0x3f80000002027820 */ /* 0x000fcc0000410000 */
[----:B------:R-:W0:Y:S02]  /*5ac0*/  F2F.F64.F32 R2, R2 ;  /* 0x0000000200027310 */ /* 0x000e240000201800 */
[----:B0-----:R0:W-:Y:S01]  /*5ad0*/  STG.E.64 desc[UR36][R16.64], R2 ;  /* 0x0000000210007986 */ /* 0x0011e2000c101b24 */
[----:B------:R-:W-:Y:S05]  /*5ae0*/  BRA `(.L_x_5141) ;  /* 0x0000000800c07947 */ /* 0x000fea0003800000 */
.L_x_5136:
        /* <DEDUP_REMOVED lines=13> */
.L_x_5150:
[----:B------:R-:W-:Y:S01]  /*5bc0*/  HADD2.F32 R3, -RZ, R3.H0_H0 ;  /* 0x20000003ff037230 */ /* 0x000fe20000004100 */
[----:B------:R-:W-:-:S04]  /*5bd0*/  CS2R R6, SRZ ;  /* 0x0000000000067805 */ /* 0x000fc8000001ff00 */
[----:B------:R-:W-:-:S04]  /*5be0*/  FMUL.FTZ R3, R3, 1 ;  /* 0x3f80000003037820 */ /* 0x000fc80000410000 */
[----:B------:R-:W0:Y:S02]  /*5bf0*/  F2F.F64.F32 R4, R3 ;  /* 0x0000000300047310 */ /* 0x000e240000201800 */
[----:B0-----:R0:W-:Y:S01]  /*5c00*/  STG.E.128 desc[UR36][R16.64], R4 ;  /* 0x0000000410007986 */ /* 0x0011e2000c101d24 */
[----:B------:R-:W-:Y:S05]  /*5c10*/  BRA `(.L_x_5141) ;  /* 0x0000000800747947 */ /* 0x000fea0003800000 */
.L_x_5149:
        /* <DEDUP_REMOVED lines=21> */
.L_x_5154:
[----:B------:R-:W-:Y:S05]  /*5d70*/  BSYNC B0 ;  /* 0x0000000000007941 */ /* 0x000fea0003800000 */
.L_x_5153:
[----:B------:R-:W-:-:S05]  /*5d80*/  LOP3.LUT R3, R0, R3, RZ, 0xfc, !PT ;  /* 0x0000000300037212 */ /* 0x000fca00078efcff */
[----:B------:R0:W-:Y:S01]  /*5d90*/  STG.E.U8 desc[UR36][R16.64], R3 ;  /* 0x0000000310007986 */ /* 0x0001e2000c101124 */
[----:B------:R-:W-:Y:S05]  /*5da0*/  BRA `(.L_x_5141) ;  /* 0x0000000800107947 */ /* 0x000fea0003800000 */
.L_x_5152:
        /* <DEDUP_REMOVED lines=13> */
.L_x_5156:
[----:B------:R-:W-:Y:S01]  /*5e80*/  IMAD.MOV.U32 R0, RZ, RZ, 0x7f ;  /* 0x0000007fff007424 */ /* 0x000fe200078e00ff */
[----:B------:R-:W-:-:S04]  /*5e90*/  ISETP.GT.U32.AND P0, PT, R2, 0x7f800000, PT ;  /* 0x7f8000000200780c */ /* 0x000fc80003f04070 */
[----:B------:R-:W-:-:S09]  /*5ea0*/  SEL R0, R0, 0x7c, P0 ;  /* 0x0000007c00007807 */ /* 0x000fd20000000000 */
.L_x_5157:
[----:B------:R-:W-:Y:S05]  /*5eb0*/  BSYNC B0 ;  /* 0x0000000000007941 */ /* 0x000fea0003800000 */
.L_x_5155:
[----:B------:R-:W-:-:S04]  /*5ec0*/  LOP3.LUT R2, R3, 0x80000000, RZ, 0xc0, !PT ;  /* 0x8000000003027812 */ /* 0x000fc800078ec0ff */
[----:B------:R-:W-:-:S04]  /*5ed0*/  SHF.R.U32.HI R3, RZ, 0x18, R2 ;  /* 0x00000018ff037819 */ /* 0x000fc80000011602 */
[----:B------:R-:W-:-:S05]  /*5ee0*/  LOP3.LUT R3, R0, R3, RZ, 0xfc, !PT ;  /* 0x0000000300037212 */ /* 0x000fca00078efcff */
[----:B------:R0:W-:Y:S01]  /*5ef0*/  STG.E.U8 desc[UR36][R16.64], R3 ;  /* 0x0000000310007986 */ /* 0x0001e2000c101124 */
[----:B------:R-:W-:Y:S05]  /*5f00*/  BRA `(.L_x_5141) ;  /* 0x0000000400b87947 */ /* 0x000fea0003800000 */
.L_x_5151:
[----:B------:R-:W-:-:S05]  /*5f10*/  HADD2.F32 R0, -RZ, R3.H0_H0 ;  /* 0x20000003ff007230 */ /* 0x000fca0000004100 */
[----:B------:R-:W-:-:S05]  /*5f20*/  F2FP.BF16.F32.PACK_AB R0, RZ, R0 ;  /* 0x00000000ff00723e */ /* 0x000fca00000010ff */
[----:B------:R0:W-:Y:S01]  /*5f30*/  STG.E.U16 desc[UR36][R16.64], R0 ;  /* 0x0000000010007986 */ /* 0x0001e2000c101524 */
[----:B------:R-:W-:Y:S05]  /*5f40*/  BRA `(.L_x_5141) ;  /* 0x0000000400a87947 */ /* 0x000fea0003800000 */
.L_x_5148:
        /* <DEDUP_REMOVED lines=12> */
.L_x_5160:
        /* <DEDUP_REMOVED lines=17> */
.L_x_5163:
[----:B------:R-:W-:-:S04]  /*6120*/  LOP3.LUT R2, R3, 0x80000000, RZ, 0xc0, !PT ;  /* 0x8000000003027812 */ /* 0x000fc800078ec0ff */
[----:B------:R-:W-:-:S04]  /*6130*/  SHF.R.U32.HI R3, RZ, 0x18, R2 ;  /* 0x00000018ff037819 */ /* 0x000fc80000011602 */
[----:B------:R-:W-:-:S04]  /*6140*/  LOP3.LUT R0, R0, R3, RZ, 0xfc, !PT ;  /* 0x0000000300007212 */ /* 0x000fc800078efcff */
[----:B------:R-:W-:-:S07]  /*6150*/  PRMT R8, R0, 0x7610, R8 ;  /* 0x0000761000087816 */ /* 0x000fce0000000008 */
.L_x_5162:
[----:B------:R-:W-:Y:S05]  /*6160*/  BSYNC B0 ;  /* 0x0000000000007941 */ /* 0x000fea0003800000 */
.L_x_5161:
[----:B------:R3:W-:Y:S01]  /*6170*/  STG.E.U8 desc[UR36][R16.64], R8 ;  /* 0x0000000810007986 */ /* 0x0007e2000c101124 */
[----:B------:R-:W-:Y:S05]  /*6180*/  BRA `(.L_x_5141) ;  /* 0x0000000400187947 */ /* 0x000fea0003800000 */
.L_x_5159:
        /* <DEDUP_REMOVED lines=17> */
.L_x_5166:
[----:B------:R-:W-:-:S04]  /*62a0*/  LOP3.LUT R2, R3, 0x80000000, RZ, 0xc0, !PT ;  /* 0x8000000003027812 */ /* 0x000fc800078ec0ff */
[----:B------:R-:W-:-:S04]  /*62b0*/  SHF.R.U32.HI R3, RZ, 0x18, R2 ;  /* 0x00000018ff037819 */ /* 0x000fc80000011602 */
[----:B------:R-:W-:-:S04]  /*62c0*/  LOP3.LUT R0, R0, R3, RZ, 0xfc, !PT ;  /* 0x0000000300007212 */ /* 0x000fc800078efcff */
[----:B------:R-:W-:-:S07]  /*62d0*/  PRMT R8, R0, 0x7610, R8 ;  /* 0x0000761000087816 */ /* 0x000fce0000000008 */
.L_x_5165:
[----:B------:R-:W-:Y:S05]  /*62e0*/  BSYNC B0 ;  /* 0x0000000000007941 */ /* 0x000fea0003800000 */
.L_x_5164:
[----:B------:R0:W-:Y:S01]  /*62f0*/  STG.E.U8 desc[UR36][R16.64], R8 ;  /* 0x0000000810007986 */ /* 0x0001e2000c101124 */
[----:B------:R-:W-:Y:S05]  /*6300*/  BRA `(.L_x_5141) ;  /* 0x0000000000b87947 */ /* 0x000fea0003800000 */
.L_x_5158:
        /* <DEDUP_REMOVED lines=22> */
.L_x_5140:
        /* <DEDUP_REMOVED lines=16> */
.L_x_5169:
[----:B------:R-:W-:Y:S05]  /*6570*/  BRA `(.L_x_5141) ;  /* 0x00000000001c7947 */ /* 0x000fea0003800000 */
.L_x_5168:
[----:B------:R-:W-:-:S06]  /*6580*/  HADD2.F32 R3, -RZ, R3.H0_H0 ;  /* 0x20000003ff037230 */ /* 0x000fcc0000004100 */
[----:B------:R-:W0:Y:S02]  /*6590*/  F2I.U64.TRUNC R2, R3 ;  /* 0x0000000300027311 */ /* 0x000e24000020d800 */
[----:B0-----:R2:W-:Y:S01]  /*65a0*/  STG.E.64 desc[UR36][R16.64], R2 ;  /* 0x0000000210007986 */ /* 0x0015e2000c101b24 */
[----:B------:R-:W-:Y:S05]  /*65b0*/  BRA `(.L_x_5141) ;  /* 0x00000000000c7947 */ /* 0x000fea0003800000 */
.L_x_5167:
[----:B------:R-:W-:-:S06]  /*65c0*/  HADD2.F32 R3, -RZ, R3.H0_H0 ;  /* 0x20000003ff037230 */ /* 0x000fcc0000004100 */
[----:B------:R-:W0:Y:S02]  /*65d0*/  F2I.FTZ.U32.TRUNC.NTZ R3, R3 ;  /* 0x0000000300037305 */ /* 0x000e24000021f000 */
[----:B0-----:R0:W-:Y:S02]  /*65e0*/  STG.E desc[UR36][R16.64], R3 ;  /* 0x0000000310007986 */ /* 0x0011e4000c101924 */
.L_x_5141:
[----:B------:R-:W-:-:S07]  /*65f0*/  VIADD R19, R19, 0x80 ;  /* 0x0000008013137836 */ /* 0x000fce0000000000 */
.L_x_5101:
[----:B------:R-:W-:Y:S05]  /*6600*/  BSYNC B6 ;  /* 0x0000000000067941 */ /* 0x000fea0003800000 */
.L_x_5100:
        /* <DEDUP_REMOVED lines=307> */
.L_x_5172:
        /* <DEDUP_REMOVED lines=22> */
.L_x_5176:
[----:B------:R-:W2:Y:S02]  /*7aa0*/  LDG.E.U8 R2, desc[UR36][R2.64] ;  /* 0x0000002402027981 */ /* 0x000ea4000c1e1100 */
[----:B--2---:R-:W-:-:S04]  /*7ab0*/  I2FP.F32.U32 R0, R2 ;  /* 0x0000000200007245 */ /* 0x004fc80000201000 */
[----:B------:R-:W-:Y:S01]  /*7ac0*/  F2FP.F16.F32.PACK_AB R0, RZ, R0 ;  /* 0x00000000ff00723e */ /* 0x000fe200000000ff */
[----:B------:R-:W-:Y:S06]  /*7ad0*/  BRA `(.L_x_5178) ;  /* 0x0000000c00887947 */ /* 0x000fec0003800000 */
.L_x_5175:
        /* <DEDUP_REMOVED lines=10> */
.L_x_5180:
[----:B------:R-:W2:Y:S02]  /*7b80*/  LDG.E R2, desc[UR36][R2.64] ;  /* 0x0000002402027981 */ /* 0x000ea4000c1e1900 */
[----:B--2---:R-:W-:-:S04]  /*7b90*/  I2FP.F32.S32 R0, R2 ;  /* 0x0000000200007245 */ /* 0x004fc80000201400 */
[----:B------:R-:W-:Y:S01]  /*7ba0*/  F2FP.F16.F32.PACK_AB R0, RZ, R0 ;  /* 0x00000000ff00723e */ /* 0x000fe200000000ff */
[----:B------:R-:W-:Y:S06]  /*7bb0*/  BRA `(.L_x_5178) ;  /* 0x0000000c00507947 */ /* 0x000fec0003800000 */
.L_x_5179:
[----:B------:R-:W2:Y:S02]  /*7bc0*/  LDG.E.U16 R2, desc[UR36][R2.64] ;  /* 0x0000002402027981 */ /* 0x000ea4000c1e1500 */
[----:B--2---:R-:W0:Y:S02]  /*7bd0*/  I2F.S16 R0, R2 ;  /* 0x0000000200007306 */ /* 0x004e240000101400 */
[----:B0-----:R-:W-:Y:S01]  /*7be0*/  F2FP.F16.F32.PACK_AB R0, RZ, R0 ;  /* 0x00000000ff00723e */ /* 0x001fe200000000ff */
[----:B------:R-:W-:Y:S06]  /*7bf0*/  BRA `(.L_x_5178) ;  /* 0x0000000c00407947 */ /* 0x000fec0003800000 */
.L_x_5174:
        /* <DEDUP_REMOVED lines=9> */
.L_x_5182:
[----:B------:R1:W5:Y:S01]  /*7c90*/  LDG.E.U16 R0, desc[UR36][R2.64] ;  /* 0x0000002402007981 */ /* 0x000362000c1e1500 */
[----:B------:R-:W-:Y:S05]  /*7ca0*/  BRA `(.L_x_5178) ;  /* 0x0000000c00147947 */ /* 0x000fea0003800000 */
.L_x_5181:
        /* <DEDUP_REMOVED lines=9> */
.L_x_5184:
[----:B------:R0:W5:Y:S01]  /*7d40*/  LDG.E.U16 R0, desc[UR36][R2.64] ;  /* 0x0000002402007981 */ /* 0x000162000c1e1500 */
[----:B------:R-:W-:Y:S05]  /*7d50*/  BRA `(.L_x_5178) ;  /* 0x0000000800e87947 */ /* 0x000fea0003800000 */
.L_x_5183:
        /* <DEDUP_REMOVED lines=8> */
.L_x_5173:
        /* <DEDUP_REMOVED lines=13> */
.L_x_5187:
        /* <DEDUP_REMOVED lines=8> */
.L_x_5186:
        /* <DEDUP_REMOVED lines=28> */
.L_x_5189:
        /* <DEDUP_REMOVED lines=15> */
.L_x_5188:
[----:B------:R-:W2:Y:S02]  /*81e0*/  LDG.E.U16 R0, desc[UR36][R2.64] ;  /* 0x0000002402007981 */ /* 0x000ea4000c1e1500 */
[----:B--2---:R-:W-:-:S05]  /*81f0*/  IMAD.U32 R0, R0, 0x10000, RZ ;  /* 0x0001000000007824 */ /* 0x004fca00078e00ff */
[----:B------:R-:W-:Y:S01]  /*8200*/  F2FP.F16.F32.PACK_AB R0, RZ, R0 ;  /* 0x00000000ff00723e */ /* 0x000fe200000000ff */
[----:B------:R-:W-:Y:S06]  /*8210*/  BRA `(.L_x_5178) ;  /* 0x0000000400b87947 */ /* 0x000fec0003800000 */
.L_x_5185:
        /* <DEDUP_REMOVED lines=12> */
.L_x_5192:
        /* <DEDUP_REMOVED lines=21> */
.L_x_5196:
[----:B------:R-:W-:Y:S05]  /*8430*/  BSYNC B1 ;  /* 0x0000000000017941 */ /* 0x000fea0003800000 */
.L_x_5195:
[----:B------:R-:W-:Y:S01]  /*8440*/  LEA R3, R0, 0x3b800000, 0x17 ;  /* 0x3b80000000037811 */ /* 0x000fe200078eb8ff */
[----:B------:R-:W-:-:S05]  /*8450*/  IMAD.SHL.U32 R0, R2, 0x100000, RZ ;  /* 0x0010000002007824 */ /* 0x000fca00078e00ff */
[----:B------:R-:W-:-:S07]  /*8460*/  LOP3.LUT R0, R3, R0, R4, 0xfe, !PT ;  /* 0x0000000003007212 */ /* 0x000fce00078efe04 */
.L_x_5194:
[----:B------:R-:W-:Y:S05]  /*8470*/  BSYNC B0 ;  /* 0x0000000000007941 */ /* 0x000fea0003800000 */
.L_x_5193:
[----:B------:R-:W-:Y:S01]  /*8480*/  F2FP.F16.F32.PACK_AB R0, RZ, R0 ;  /* 0x00000000ff00723e */ /* 0x000fe200000000ff */
[----:B------:R-:W-:Y:S06]  /*8490*/  BRA `(.L_x_5178) ;  /* 0x0000000400187947 */ /* 0x000fec0003800000 */
.L_x_5191:
        /* <DEDUP_REMOVED lines=21> */
.L_x_5200:
[----:B------:R-:W-:Y:S05]  /*85f0*/  BSYNC B1 ;  /* 0x0000000000017941 */ /* 0x000fea0003800000 */
.L_x_5199:
[----:B------:R-:W-:Y:S01]  /*8600*/  LEA R3, R0, 0x37800000, 0x17 ;  /* 0x3780000000037811 */ /* 0x000fe200078eb8ff */
[----:B------:R-:W-:-:S05]  /*8610*/  IMAD.SHL.U32 R0, R2, 0x200000, RZ ;  /* 0x0020000002007824 */ /* 0x000fca00078e00ff */
[----:B------:R-:W-:-:S07]  /*8620*/  LOP3.LUT R0, R3, R0, R4, 0xfe, !PT ;  /* 0x0000000003007212 */ /* 0x000fce00078efe04 */
.L_x_5198:
[----:B------:R-:W-:Y:S05]  /*8630*/  BSYNC B0 ;  /* 0x0000000000007941 */ /* 0x000fea0003800000 */
.L_x_5197:
[----:B------:R-:W-:Y:S01]  /*8640*/  F2FP.F16.F32.PACK_AB R0, RZ, R0 ;  /* 0x00000000ff00723e */ /* 0x000fe200000000ff */
[----:B------:R-:W-:Y:S06]  /*8650*/  BRA `(.L_x_5178) ;  /* 0x0000000000a87947 */ /* 0x000fec0003800000 */
.L_x_5190:
        /* <DEDUP_REMOVED lines=14> */
.L_x_5204:
[----:B------:R-:W-:Y:S05]  /*8740*/  BSYNC B0 ;  /* 0x0000000000007941 */ /* 0x000fea0003800000 */
.L_x_5203:
[----:B------:R-:W-:Y:S01]  /*8750*/  F2FP.F16.F32.PACK_AB R0, RZ, R0 ;  /* 0x00000000ff00723e */ /* 0x000fe200000000ff */
[----:B------:R-:W-:Y:S06]  /*8760*/  BRA `(.L_x_5178) ;  /* 0x0000000000647947 */ /* 0x000fec0003800000 */
.L_x_5177:
        /* <DEDUP_REMOVED lines=16> */
.L_x_5205:
[----:B------:R-:W-:Y:S01]  /*8870*/  PRMT R0, RZ, 0x7610, R0 ;  /* 0x00007610ff007816 */ /* 0x000fe20000000000 */
[----:B------:R-:W-:Y:S06]  /*8880*/  BRA `(.L_x_5178) ;  /* 0x00000000001c7947 */ /* 0x000fec0003800000 */
.L_x_5202:
[----:B------:R-:W2:Y:S02]  /*8890*/  LDG.E.64 R2, desc[UR36][R2.64] ;  /* 0x0000002402027981 */ /* 0x000ea4000c1e1b00 */
[----:B--2---:R-:W0:Y:S02]  /*88a0*/  I2F.U64 R0, R2 ;  /* 0x0000000200007312 */ /* 0x004e240000301000 */
[----:B0-----:R-:W-:Y:S01]  /*88b0*/  F2FP.F16.F32.PACK_AB R0, RZ, R0 ;  /* 0x00000000ff00723e */ /* 0x001fe200000000ff */
[----:B------:R-:W-:Y:S06]  /*88c0*/  BRA `(.L_x_5178) ;  /* 0x00000000000c7947 */ /* 0x000fec0003800000 */
.L_x_5201:
[----:B------:R-:W2:Y:S02]  /*88d0*/  LDG.E R2, desc[UR36][R2.64] ;  /* 0x0000002402027981 */ /* 0x000ea4000c1e1900 */
[----:B--2---:R-:W-:-:S04]  /*88e0*/  I2FP.F32.U32 R0, R2 ;  /* 0x0000000200007245 */ /* 0x004fc80000201000 */
[----:B------:R-:W-:-:S07]  /*88f0*/  F2FP.F16.F32.PACK_AB R0, RZ, R0 ;  /* 0x00000000ff00723e */ /* 0x000fce00000000ff */
.L_x_5178:
        /* <DEDUP_REMOVED lines=23> */
.L_x_5209:
[----:B------:R-:W-:-:S06]  /*8a70*/  HADD2.F32 R3, -RZ, R3.H0_H0 ;  /* 0x20000003ff037230 */ /* 0x000fcc0000004100 */
[----:B------:R-:W0:Y:S02]  /*8a80*/  F2I.S64.TRUNC R2, R3 ;  /* 0x0000000300027311 */ /* 0x000e24000020d900 */
[----:B0-----:R3:W-:Y:S01]  /*8a90*/  STG.E.U8 desc[UR36][R16.64], R2 ;  /* 0x0000000210007986 */ /* 0x0017e2000c101124 */
[----:B------:R-:W-:Y:S05]  /*8aa0*/  BRA `(.L_x_5211) ;  /* 0x0000000c00847947 */ /* 0x000fea0003800000 */
.L_x_5208:
        /* <DEDUP_REMOVED lines=10> */
.L_x_5213:
[----:B------:R-:W-:-:S06]  /*8b50*/  HADD2.F32 R3, -RZ, R3.H0_H0 ;  /* 0x20000003ff037230 */ /* 0x000fcc0000004100 */
[----:B------:R-:W0:Y:S02]  /*8b60*/  F2I.FTZ.TRUNC.NTZ R3, R3 ;  /* 0x0000000300037305 */ /* 0x000e24000021f100 */
[----:B0-----:R2:W-:Y:S01]  /*8b70*/  STG.E desc[UR36][R16.64], R3 ;  /* 0x0000000310007986 */ /* 0x0015e2000c101924 */
[----:B------:R-:W-:Y:S05]  /*8b80*/  BRA `(.L_x_5211) ;  /* 0x0000000c004c7947 */ /* 0x000fea0003800000 */
.L_x_5212:
[----:B------:R-:W-:-:S06]  /*8b90*/  HADD2.F32 R3, -RZ, R3.H0_H0 ;  /* 0x20000003ff037230 */ /* 0x000fcc0000004100 */
[----:B------:R-:W0:Y:S02]  /*8ba0*/  F2I.FTZ.TRUNC.NTZ R3, R3 ;  /* 0x0000000300037305 */ /* 0x000e24000021f100 */
[----:B0-----:R0:W-:Y:S01]  /*8bb0*/  STG.E.U16 desc[UR36][R16.64], R3 ;  /* 0x0000000310007986 */ /* 0x0011e2000c101524 */
[----:B------:R-:W-:Y:S05]  /*8bc0*/  BRA `(.L_x_5211) ;  /* 0x0000000c003c7947 */ /* 0x000fea0003800000 */
.L_x_5207:
        /* <DEDUP_REMOVED lines=9> */
.L_x_5215:
[----:B------:R0:W-:Y:S01]  /*8c60*/  STG.E.U16 desc[UR36][R16.64], R3 ;  /* 0x0000000310007986 */ /* 0x0001e2000c101524 */
[----:B------:R-:W-:Y:S05]  /*8c70*/  BRA `(.L_x_5211) ;  /* 0x0000000c00107947 */ /* 0x000fea0003800000 */
.L_x_5214:
        /* <DEDUP_REMOVED lines=10> */
.L_x_5217:
[----:B------:R-:W-:-:S05]  /*8d20*/  HADD2.F32 R0, -RZ, R3.H0_H0 ;  /* 0x20000003ff007230 */ /* 0x000fca0000004100 */
[----:B------:R-:W-:-:S04]  /*8d30*/  F2FP.F16.F32.PACK_AB R0, RZ, R0 ;  /* 0x00000000ff00723e */ /* 0x000fc800000000ff */
[----:B------:R-:W-:-:S05]  /*8d40*/  PRMT R0, R0, 0x5410, RZ ;  /* 0x0000541000007816 */ /* 0x000fca00000000ff */
[----:B------:R0:W-:Y:S01]  /*8d50*/  STG.E desc[UR36][R16.64], R0 ;  /* 0x0000000010007986 */ /* 0x0001e2000c101924 */
[----:B------:R-:W-:Y:S05]  /*8d60*/  BRA `(.L_x_5211) ;  /* 0x0000000800d47947 */ /* 0x000fea0003800000 */
.L_x_5216:
[----:B------:R-:W-:-:S05]  /*8d70*/  HADD2.F32 R2, -RZ, R3.H0_H0 ;  /* 0x20000003ff027230 */ /* 0x000fca0000004100 */
[----:B------:R-:W-:-:S06]  /*8d80*/  FMUL.FTZ R2, R2, 1 ;  /* 0x3f80000002027820 */ /* 0x000fcc0000410000 */
[----:B------:R-:W0:Y:S02]  /*8d90*/  F2F.F64.F32 R2, R2 ;  /* 0x0000000200027310 */ /* 0x000e240000201800 */
[----:B0-----:R0:W-:Y:S01]  /*8da0*/  STG.E.64 desc[UR36][R16.64], R2 ;  /* 0x0000000210007986 */ /* 0x0011e2000c101b24 */
[----:B------:R-:W-:Y:S05]  /*8db0*/  BRA `(.L_x_5211) ;  /* 0x0000000800c07947 */ /* 0x000fea0003800000 */
.L_x_5206:
        /* <DEDUP_REMOVED lines=13> */
.L_x_5220:
[----:B------:R-:W-:Y:S01]  /*8e90*/  HADD2.F32 R3, -RZ, R3.H0_H0 ;  /* 0x20000003ff037230 */ /* 0x000fe20000004100 */
[----:B------:R-:W-:-:S04]  /*8ea0*/  CS2R R6, SRZ ;  /* 0x0000000000067805 */ /* 0x000fc8000001ff00 */
[----:B------:R-:W-:-:S04]  /*8eb0*/  FMUL.FTZ R3, R3, 1 ;  /* 0x3f80000003037820 */ /* 0x000fc80000410000 */
[----:B------:R-:W0:Y:S02]  /*8ec0*/  F2F.F64.F32 R4, R3 ;  /* 0x0000000300047310 */ /* 0x000e240000201800 */
[----:B0-----:R0:W-:Y:S01]  /*8ed0*/  STG.E.128 desc[UR36][R16.64], R4 ;  /* 0x0000000410007986 */ /* 0x0011e2000c101d24 */
[----:B------:R-:W-:Y:S05]  /*8ee0*/  BRA `(.L_x_5211) ;  /* 0x0000000800747947 */ /* 0x000fea0003800000 */
.L_x_5219:
        /* <DEDUP_REMOVED lines=21> */
.L_x_5224:
[----:B------:R-:W-:Y:S05]  /*9040*/  BSYNC B0 ;  /* 0x0000000000007941 */ /* 0x000fea0003800000 */
.L_x_5223:
[----:B------:R-:W-:-:S05]  /*9050*/  LOP3.LUT R3, R0, R3, RZ, 0xfc, !PT ;  /* 0x0000000300037212 */ /* 0x000fca00078efcff */
[----:B------:R0:W-:Y:S01]  /*9060*/  STG.E.U8 desc[UR36][R16.64], R3 ;  /* 0x0000000310007986 */ /* 0x0001e2000c101124 */
[----:B------:R-:W-:Y:S05]  /*9070*/  BRA `(.L_x_5211) ;  /* 0x0000000800107947 */ /* 0x000fea0003800000 */
.L_x_5222:
        /* <DEDUP_REMOVED lines=13> */
.L_x_5226:
[----:B------:R-:W-:Y:S01]  /*9150*/  IMAD.MOV.U32 R0, RZ, RZ, 0x7f ;  /* 0x0000007fff007424 */ /* 0x000fe200078e00ff */
[----:B------:R-:W-:-:S04]  /*9160*/  ISETP.GT.U32.AND P0, PT, R2, 0x7f800000, PT ;  /* 0x7f8000000200780c */ /* 0x000fc80003f04070 */
[----:B------:R-:W-:-:S09]  /*9170*/  SEL R0, R0, 0x7c, P0 ;  /* 0x0000007c00007807 */ /* 0x000fd20000000000 */
.L_x_5227:
[----:B------:R-:W-:Y:S05]  /*9180*/  BSYNC B0 ;  /* 0x0000000000007941 */ /* 0x000fea0003800000 */
.L_x_5225:
[----:B------:R-:W-:-:S04]  /*9190*/  LOP3.LUT R2, R3, 0x80000000, RZ, 0xc0, !PT ;  /* 0x8000000003027812 */ /* 0x000fc800078ec0ff */
[----:B------:R-:W-:-:S04]  /*91a0*/  SHF.R.U32.HI R3, RZ, 0x18, R2 ;  /* 0x00000018ff037819 */ /* 0x000fc80000011602 */
[----:B------:R-:W-:-:S05]  /*91b0*/  LOP3.LUT R3, R0, R3, RZ, 0xfc, !PT ;  /* 0x0000000300037212 */ /* 0x000fca00078efcff */
[----:B------:R0:W-:Y:S01]  /*91c0*/  STG.E.U8 desc[UR36][R16.64], R3 ;  /* 0x0000000310007986 */ /* 0x0001e2000c101124 */
[----:B------:R-:W-:Y:S05]  /*91d0*/  BRA `(.L_x_5211) ;  /* 0x0000000400b87947 */ /* 0x000fea0003800000 */
.L_x_5221:
[----:B------:R-:W-:-:S05]  /*91e0*/  HADD2.F32 R0, -RZ, R3.H0_H0 ;  /* 0x20000003ff007230 */ /* 0x000fca0000004100 */
[----:B------:R-:W-:-:S05]  /*91f0*/  F2FP.BF16.F32.PACK_AB R0, RZ, R0 ;  /* 0x00000000ff00723e */ /* 0x000fca00000010ff */
[----:B------:R0:W-:Y:S01]  /*9200*/  STG.E.U16 desc[UR36][R16.64], R0 ;  /* 0x0000000010007986 */ /* 0x0001e2000c101524 */
[----:B------:R-:W-:Y:S05]  /*9210*/  BRA `(.L_x_5211) ;  /* 0x0000000400a87947 */ /* 0x000fea0003800000 */
.L_x_5218:
        /* <DEDUP_REMOVED lines=12> */
.L_x_5230:
        /* <DEDUP_REMOVED lines=17> */
.L_x_5233:
[----:B------:R-:W-:-:S04]  /*93f0*/  LOP3.LUT R2, R3, 0x80000000, RZ, 0xc0, !PT ;  /* 0x8000000003027812 */ /* 0x000fc800078ec0ff */
[----:B------:R-:W-:-:S04]  /*9400*/  SHF.R.U32.HI R3, RZ, 0x18, R2 ;  /* 0x00000018ff037819 */ /* 0x000fc80000011602 */
[----:B------:R-:W-:-:S04]  /*9410*/  LOP3.LUT R0, R0, R3, RZ, 0xfc, !PT ;  /* 0x0000000300007212 */ /* 0x000fc800078efcff */
[----:B------:R-:W-:-:S07]  /*9420*/  PRMT R8, R0, 0x7610, R8 ;  /* 0x0000761000087816 */ /* 0x000fce0000000008 */
.L_x_5232:
[----:B------:R-:W-:Y:S05]  /*9430*/  BSYNC B0 ;  /* 0x0000000000007941 */ /* 0x000fea0003800000 */
.L_x_5231:
[----:B------:R0:W-:Y:S01]  /*9440*/  STG.E.U8 desc[UR36][R16.64], R8 ;  /* 0x0000000810007986 */ /* 0x0001e2000c101124 */
[----:B------:R-:W-:Y:S05]  /*9450*/  BRA `(.L_x_5211) ;  /* 0x0000000400187947 */ /* 0x000fea0003800000 */
.L_x_5229:
        /* <DEDUP_REMOVED lines=17> */
.L_x_5236:
[----:B------:R-:W-:-:S04]  /*9570*/  LOP3.LUT R2, R3, 0x80000000, RZ, 0xc0, !PT ;  /* 0x8000000003027812 */ /* 0x000fc800078ec0ff */
[----:B------:R-:W-:-:S04]  /*9580*/  SHF.R.U32.HI R3, RZ, 0x18, R2 ;  /* 0x00000018ff037819 */ /* 0x000fc80000011602 */
[----:B------:R-:W-:-:S04]  /*9590*/  LOP3.LUT R0, R0, R3, RZ, 0xfc, !PT ;  /* 0x0000000300007212 */ /* 0x000fc800078efcff */
[----:B------:R-:W-:-:S07]  /*95a0*/  PRMT R8, R0, 0x7610, R8 ;  /* 0x0000761000087816 */ /* 0x000fce0000000008 */
.L_x_5235:
[----:B------:R-:W-:Y:S05]  /*95b0*/  BSYNC B0 ;  /* 0x0000000000007941 */ /* 0x000fea0003800000 */
.L_x_5234:
[----:B------:R0:W-:Y:S01]  /*95c0*/  STG.E.U8 desc[UR36][R16.64], R8 ;  /* 0x0000000810007986 */ /* 0x0001e2000c101124 */
[----:B------:R-:W-:Y:S05]  /*95d0*/  BRA `(.L_x_5211) ;  /* 0x0000000000b87947 */ /* 0x000fea0003800000 */
.L_x_5228:
        /* <DEDUP_REMOVED lines=22> */
.L_x_5210:
        /* <DEDUP_REMOVED lines=16> */
.L_x_5239:
[----:B------:R-:W-:Y:S05]  /*9840*/  BRA `(.L_x_5211) ;  /* 0x00000000001c7947 */ /* 0x000fea0003800000 */
.L_x_5238:
[----:B------:R-:W-:-:S06]  /*9850*/  HADD2.F32 R3, -RZ, R3.H0_H0 ;  /* 0x20000003ff037230 */ /* 0x000fcc0000004100 */
[----:B------:R-:W0:Y:S02]  /*9860*/  F2I.U64.TRUNC R2, R3 ;  /* 0x0000000300027311 */ /* 0x000e24000020d800 */
[----:B0-----:R0:W-:Y:S01]  /*9870*/  STG.E.64 desc[UR36][R16.64], R2 ;  /* 0x0000000210007986 */ /* 0x0011e2000c101b24 */
[----:B------:R-:W-:Y:S05]  /*9880*/  BRA `(.L_x_5211) ;  /* 0x00000000000c7947 */ /* 0x000fea0003800000 */
.L_x_5237:
[----:B------:R-:W-:-:S06]  /*9890*/  HADD2.F32 R3, -RZ, R3.H0_H0 ;  /* 0x20000003ff037230 */ /* 0x000fcc0000004100 */
[----:B------:R-:W0:Y:S02]  /*98a0*/  F2I.FTZ.U32.TRUNC.NTZ R3, R3 ;  /* 0x0000000300037305 */ /* 0x000e24000021f000 */
[----:B0-----:R0:W-:Y:S02]  /*98b0*/  STG.E desc[UR36][R16.64], R3 ;  /* 0x0000000310007986 */ /* 0x0011e4000c101924 */
.L_x_5211:
[----:B------:R-:W-:-:S07]  /*98c0*/  VIADD R19, R19, 0x80 ;  /* 0x0000008013137836 */ /* 0x000fce0000000000 */
.L_x_5171:
[----:B------:R-:W-:Y:S05]  /*98d0*/  BSYNC B6 ;  /* 0x0000000000067941 */ /* 0x000fea0003800000 */
.L_x_5170:
        /* <DEDUP_REMOVED lines=306> */
.L_x_5240:
        /* <DEDUP_REMOVED lines=22> */
.L_x_5244:
[----:B------:R-:W2:Y:S02]  /*ad60*/  LDG.E.U8 R2, desc[UR36][R2.64] ;  /* 0x0000002402027981 */ /* 0x000ea4000c1e1100 */
[----:B--2---:R-:W-:-:S04]  /*ad70*/  I2FP.F32.U32 R0, R2 ;  /* 0x0000000200007245 */ /* 0x004fc80000201000 */
[----:B------:R-:W-:Y:S01]  /*ad80*/  F2FP.F16.F32.PACK_AB R0, RZ, R0 ;  /* 0x00000000ff00723e */ /* 0x000fe200000000ff */
[----:B------:R-:W-:Y:S06]  /*ad90*/  BRA `(.L_x_5246) ;  /* 0x0000000c00887947 */ /* 0x000fec0003800000 */
.L_x_5243:
        /* <DEDUP_REMOVED lines=10> */
.L_x_5248:
[----:B------:R-:W2:Y:S02]  /*ae40*/  LDG.E R2, desc[UR36][R2.64] ;  /* 0x0000002402027981 */ /* 0x000ea4000c1e1900 */
[----:B--2---:R-:W-:-:S04]  /*ae50*/  I2FP.F32.S32 R0, R2 ;  /* 0x0000000200007245 */ /* 0x004fc80000201400 */
[----:B------:R-:W-:Y:S01]  /*ae60*/  F2FP.F16.F32.PACK_AB R0, RZ, R0 ;  /* 0x00000000ff00723e */ /* 0x000fe200000000ff */
[----:B------:R-:W-:Y:S06]  /*ae70*/  BRA `(.L_x_5246) ;  /* 0x0000000c00507947 */ /* 0x000fec0003800000 */
.L_x_5247:
[----:B------:R-:W2:Y:S02]  /*ae80*/  LDG.E.U16 R2, desc[UR36][R2.64] ;  /* 0x0000002402027981 */ /* 0x000ea4000c1e1500 */
[----:B--2---:R-:W0:Y:S02]  /*ae90*/  I2F.S16 R0, R2 ;  /* 0x0000000200007306 */ /* 0x004e240000101400 */
[----:B0-----:R-:W-:Y:S01]  /*aea0*/  F2FP.F16.F32.PACK_AB R0, RZ, R0 ;  /* 0x00000000ff00723e */ /* 0x001fe200000000ff */
[----:B------:R-:W-:Y:S06]  /*aeb0*/  BRA `(.L_x_5246) ;  /* 0x0000000c00407947 */ /* 0x000fec0003800000 */
.L_x_5242:
        /* <DEDUP_REMOVED lines=9> */
.L_x_5250:
[----:B------:R1:W5:Y:S01]  /*af50*/  LDG.E.U16 R0, desc[UR36][R2.64] ;  /* 0x0000002402007981 */ /* 0x000362000c1e1500 */
[----:B------:R-:W-:Y:S05]  /*af60*/  BRA `(.L_x_5246) ;  /* 0x0000000c00147947 */ /* 0x000fea0003800000 */
.L_x_5249:
        /* <DEDUP_REMOVED lines=9> */
.L_x_5252:
[----:B------:R0:W5:Y:S01]  /*b000*/  LDG.E.U16 R0, desc[UR36][R2.64] ;  /* 0x0000002402007981 */ /* 0x000162000c1e1500 */
[----:B------:R-:W-:Y:S05]  /*b010*/  BRA `(.L_x_5246) ;  /* 0x0000000800e87947 */ /* 0x000fea0003800000 */
.L_x_5251:
        /* <DEDUP_REMOVED lines=8> */
.L_x_5241:
        /* <DEDUP_REMOVED lines=13> */
.L_x_5255:
        /* <DEDUP_REMOVED lines=8> */
.L_x_5254:
        /* <DEDUP_REMOVED lines=28> */
.L_x_5257:
        /* <DEDUP_REMOVED lines=15> */
.L_x_5256:
[----:B------:R-:W2:Y:S02]  /*b4a0*/  LDG.E.U16 R0, desc[UR36][R2.64] ;  /* 0x0000002402007981 */ /* 0x000ea4000c1e1500 */
[----:B--2---:R-:W-:-:S05]  /*b4b0*/  IMAD.U32 R0, R0, 0x10000, RZ ;  /* 0x0001000000007824 */ /* 0x004fca00078e00ff */
[----:B------:R-:W-:Y:S01]  /*b4c0*/  F2FP.F16.F32.PACK_AB R0, RZ, R0 ;  /* 0x00000000ff00723e */ /* 0x000fe200000000ff */
[----:B------:R-:W-:Y:S06]  /*b4d0*/  BRA `(.L_x_5246) ;  /* 0x0000000400b87947 */ /* 0x000fec0003800000 */
.L_x_5253:
        /* <DEDUP_REMOVED lines=12> */
.L_x_5260:
        /* <DEDUP_REMOVED lines=21> */
.L_x_5264:
[----:B------:R-:W-:Y:S05]  /*b6f0*/  BSYNC B1 ;  /* 0x0000000000017941 */ /* 0x000fea0003800000 */
.L_x_5263:
[----:B------:R-:W-:Y:S01]  /*b700*/  LEA R3, R0, 0x3b800000, 0x17 ;  /* 0x3b80000000037811 */ /* 0x000fe200078eb8ff */
[----:B------:R-:W-:-:S05]  /*b710*/  IMAD.SHL.U32 R0, R2, 0x100000, RZ ;  /* 0x0010000002007824 */ /* 0x000fca00078e00ff */
[----:B------:R-:W-:-:S07]  /*b720*/  LOP3.LUT R0, R3, R0, R4, 0xfe, !PT ;  /* 0x0000000003007212 */ /* 0x000fce00078efe04 */
.L_x_5262:
[----:B------:R-:W-:Y:S05]  /*b730*/  BSYNC B0 ;  /* 0x0000000000007941 */ /* 0x000fea0003800000 */
.L_x_5261:
[----:B------:R-:W-:Y:S01]  /*b740*/  F2FP.F16.F32.PACK_AB R0, RZ, R0 ;  /* 0x00000000ff00723e */ /* 0x000fe200000000ff */
[----:B------:R-:W-:Y:S06]  /*b750*/  BRA `(.L_x_5246) ;  /* 0x0000000400187947 */ /* 0x000fec0003800000 */
.L_x_5259:
        /* <DEDUP_REMOVED lines=21> */
.L_x_5268:
[----:B------:R-:W-:Y:S05]  /*b8b0*/  BSYNC B1 ;  /* 0x0000000000017941 */ /* 0x000fea0003800000 */
.L_x_5267:
[----:B------:R-:W-:Y:S01]  /*b8c0*/  LEA R3, R0, 0x37800000, 0x17 ;  /* 0x3780000000037811 */ /* 0x000fe200078eb8ff */
[----:B------:R-:W-:-:S05]  /*b8d0*/  IMAD.SHL.U32 R0, R2, 0x200000, RZ ;  /* 0x0020000002007824 */ /* 0x000fca00078e00ff */
[----:B------:R-:W-:-:S07]  /*b8e0*/  LOP3.LUT R0, R3, R0, R4, 0xfe, !PT ;  /* 0x0000000003007212 */ /* 0x000fce00078efe04 */
.L_x_5266:
[----:B------:R-:W-:Y:S05]  /*b8f0*/  BSYNC B0 ;  /* 0x0000000000007941 */ /* 0x000fea0003800000 */
.L_x_5265:
[----:B------:R-:W-:Y:S01]  /*b900*/  F2FP.F16.F32.PACK_AB R0, RZ, R0 ;  /* 0x00000000ff00723e */ /* 0x000fe200000000ff */
[----:B------:R-:W-:Y:S06]  /*b910*/  BRA `(.L_x_5246) ;  /* 0x0000000000a87947 */ /* 0x000fec0003800000 */
.L_x_5258:
        /* <DEDUP_REMOVED lines=14> */
.L_x_5272:
[----:B------:R-:W-:Y:S05]  /*ba00*/  BSYNC B0 ;  /* 0x0000000000007941 */ /* 0x000fea0003800000 */
.L_x_5271:
[----:B------:R-:W-:Y:S01]  /*ba10*/  F2FP.F16.F32.PACK_AB R0, RZ, R0 ;  /* 0x00000000ff00723e */ /* 0x000fe200000000ff */
[----:B------:R-:W-:Y:S06]  /*ba20*/  BRA `(.L_x_5246) ;  /* 0x0000000000647947 */ /* 0x000fec0003800000 */
.L_x_5245:
        /* <DEDUP_REMOVED lines=16> */
.L_x_5273:
[----:B------:R-:W-:Y:S01]  /*bb30*/  PRMT R0, RZ, 0x7610, R0 ;  /* 0x00007610ff007816 */ /* 0x000fe20000000000 */
[----:B------:R-:W-:Y:S06]  /*bb40*/  BRA `(.L_x_5246) ;  /* 0x00000000001c7947 */ /* 0x000fec0003800000 */
.L_x_5270:
[----:B------:R-:W2:Y:S02]  /*bb50*/  LDG.E.64 R2, desc[UR36][R2.64] ;  /* 0x0000002402027981 */ /* 0x000ea4000c1e1b00 */
[----:B--2---:R-:W0:Y:S02]  /*bb60*/  I2F.U64 R0, R2 ;  /* 0x0000000200007312 */ /* 0x004e240000301000 */
[----:B0-----:R-:W-:Y:S01]  /*bb70*/  F2FP.F16.F32.PACK_AB R0, RZ, R0 ;  /* 0x00000000ff00723e */ /* 0x001fe200000000ff */
[----:B------:R-:W-:Y:S06]  /*bb80*/  BRA `(.L_x_5246) ;  /* 0x00000000000c7947 */ /* 0x000fec0003800000 */
.L_x_5269:
[----:B------:R-:W2:Y:S02]  /*bb90*/  LDG.E R2, desc[UR36][R2.64] ;  /* 0x0000002402027981 */ /* 0x000ea4000c1e1900 */
[----:B--2---:R-:W-:-:S04]  /*bba0*/  I2FP.F32.U32 R0, R2 ;  /* 0x0000000200007245 */ /* 0x004fc80000201000 */
[----:B------:R-:W-:-:S07]  /*bbb0*/  F2FP.F16.F32.PACK_AB R0, RZ, R0 ;  /* 0x00000000ff00723e */ /* 0x000fce00000000ff */
.L_x_5246:
        /* <DEDUP_REMOVED lines=23> */
.L_x_5277:
[----:B------:R-:W-:-:S06]  /*bd30*/  HADD2.F32 R3, -RZ, R3.H0_H0 ;  /* 0x20000003ff037230 */ /* 0x000fcc0000004100 */
[----:B------:R-:W0:Y:S02]  /*bd40*/  F2I.S64.TRUNC R2, R3 ;  /* 0x0000000300027311 */ /* 0x000e24000020d900 */
[----:B0-----:R-:W-:Y:S01]  /*bd50*/  STG.E.U8 desc[UR36][R16.64], R2 ;  /* 0x0000000210007986 */ /* 0x001fe2000c101124 */
[----:B------:R-:W-:Y:S05]  /*bd60*/  EXIT ;  /* 0x000000000000794d */ /* 0x000fea0003800000 */
.L_x_5276:
        /* <DEDUP_REMOVED lines=10> */
.L_x_5280:
[----:B------:R-:W-:-:S06]  /*be10*/  HADD2.F32 R3, -RZ, R3.H0_H0 ;  /* 0x20000003ff037230 */ /* 0x000fcc0000004100 */
[----:B------:R-:W0:Y:S02]  /*be20*/  F2I.FTZ.TRUNC.NTZ R3, R3 ;  /* 0x0000000300037305 */ /* 0x000e24000021f100 */
[----:B0-----:R-:W-:Y:S01]  /*be30*/  STG.E desc[UR36][R16.64], R3 ;  /* 0x0000000310007986 */ /* 0x001fe2000c101924 */
[----:B------:R-:W-:Y:S05]  /*be40*/  EXIT ;  /* 0x000000000000794d */ /* 0x000fea0003800000 */
.L_x_5279:
[----:B------:R-:W-:-:S06]  /*be50*/  HADD2.F32 R3, -RZ, R3.H0_H0 ;  /* 0x20000003ff037230 */ /* 0x000fcc0000004100 */
[----:B------:R-:W0:Y:S02]  /*be60*/  F2I.FTZ.TRUNC.NTZ R3, R3 ;  /* 0x0000000300037305 */ /* 0x000e24000021f100 */
[----:B0-----:R-:W-:Y:S01]  /*be70*/  STG.E.U16 desc[UR36][R16.64], R3 ;  /* 0x0000000310007986 */ /* 0x001fe2000c101524 */
[----:B------:R-:W-:Y:S05]  /*be80*/  EXIT ;  /* 0x000000000000794d */ /* 0x000fea0003800000 */
.L_x_5275:
        /* <DEDUP_REMOVED lines=9> */
.L_x_5282:
[----:B------:R-:W-:Y:S01]  /*bf20*/  STG.E.U16 desc[UR36][R16.64], R3 ;  /* 0x0000000310007986 */ /* 0x000fe2000c101524 */
[----:B------:R-:W-:Y:S05]  /*bf30*/  EXIT ;  /* 0x000000000000794d */ /* 0x000fea0003800000 */
.L_x_5281:
        /* <DEDUP_REMOVED lines=10> */
.L_x_5284:
[----:B------:R-:W-:-:S05]  /*bfe0*/  HADD2.F32 R0, -RZ, R3.H0_H0 ;  /* 0x20000003ff007230 */ /* 0x000fca0000004100 */
[----:B------:R-:W-:-:S04]  /*bff0*/  F2FP.F16.F32.PACK_AB R0, RZ, R0 ;  /* 0x00000000ff00723e */ /* 0x000fc800000000ff */
[----:B------:R-:W-:-:S05]  /*c000*/  PRMT R0, R0, 0x5410, RZ ;  /* 0x0000541000007816 */ /* 0x000fca00000000ff */
[----:B------:R-:W-:Y:S01]  /*c010*/  STG.E desc[UR36][R16.64], R0 ;  /* 0x0000000010007986 */ /* 0x000fe2000c101924 */
[----:B------:R-:W-:Y:S05]  /*c020*/  EXIT ;  /* 0x000000000000794d */ /* 0x000fea0003800000 */
.L_x_5283:
[----:B------:R-:W-:-:S05]  /*c030*/  HADD2.F32 R2, -RZ, R3.H0_H0 ;  /* 0x20000003ff027230 */ /* 0x000fca0000004100 */
[----:B------:R-:W-:-:S06]  /*c040*/  FMUL.FTZ R2, R2, 1 ;  /* 0x3f80000002027820 */ /* 0x000fcc0000410000 */
[----:B------:R-:W0:Y:S02]  /*c050*/  F2F.F64.F32 R2, R2 ;  /* 0x0000000200027310 */ /* 0x000e240000201800 */
[----:B0-----:R-:W-:Y:S01]  /*c060*/  STG.E.64 desc[UR36][R16.64], R2 ;  /* 0x0000000210007986 */ /* 0x001fe2000c101b24 */
[----:B------:R-:W-:Y:S05]  /*c070*/  EXIT ;  /* 0x000000000000794d */ /* 0x000fea0003800000 */
.L_x_5274:
        /* <DEDUP_REMOVED lines=13> */
.L_x_5287:
[----:B------:R-:W-:Y:S01]  /*c150*/  HADD2.F32 R3, -RZ, R3.H0_H0 ;  /* 0x20000003ff037230 */ /* 0x000fe20000004100 */
[----:B------:R-:W-:-:S04]  /*c160*/  CS2R R6, SRZ ;  /* 0x0000000000067805 */ /* 0x000fc8000001ff00 */
[----:B------:R-:W-:-:S04]  /*c170*/  FMUL.FTZ R3, R3, 1 ;  /* 0x3f80000003037820 */ /* 0x000fc80000410000 */
[----:B------:R-:W0:Y:S02]  /*c180*/  F2F.F64.F32 R4, R3 ;  /* 0x0000000300047310 */ /* 0x000e240000201800 */
[----:B0-----:R-:W-:Y:S01]  /*c190*/  STG.E.128 desc[UR36][R16.64], R4 ;  /* 0x0000000410007986 */ /* 0x001fe2000c101d24 */
[----:B------:R-:W-:Y:S05]  /*c1a0*/  EXIT ;  /* 0x000000000000794d */ /* 0x000fea0003800000 */
.L_x_5286:
        /* <DEDUP_REMOVED lines=21> */
.L_x_5291:
[----:B------:R-:W-:Y:S05]  /*c300*/  BSYNC B0 ;  /* 0x0000000000007941 */ /* 0x000fea0003800000 */
.L_x_5290:
[----:B------:R-:W-:-:S05]  /*c310*/  LOP3.LUT R3, R0, R3, RZ, 0xfc, !PT ;  /* 0x0000000300037212 */ /* 0x000fca00078efcff */
[----:B------:R-:W-:Y:S01]  /*c320*/  STG.E.U8 desc[UR36][R16.64], R3 ;  /* 0x0000000310007986 */ /* 0x000fe2000c101124 */
[----:B------:R-:W-:Y:S05]  /*c330*/  EXIT ;  /* 0x000000000000794d */ /* 0x000fea0003800000 */
.L_x_5289:
        /* <DEDUP_REMOVED lines=13> */
.L_x_5293:
[----:B------:R-:W-:Y:S01]  /*c410*/  IMAD.MOV.U32 R0, RZ, RZ, 0x7f ;  /* 0x0000007fff007424 */ /* 0x000fe200078e00ff */
[----:B------:R-:W-:-:S04]  /*c420*/  ISETP.GT.U32.AND P0, PT, R2, 0x7f800000, PT ;  /* 0x7f8000000200780c */ /* 0x000fc80003f04070 */
[----:B------:R-:W-:-:S09]  /*c430*/  SEL R0, R0, 0x7c, P0 ;  /* 0x0000007c00007807 */ /* 0x000fd20000000000 */
.L_x_5294:
[----:B------:R-:W-:Y:S05]  /*c440*/  BSYNC B0 ;  /* 0x0000000000007941 */ /* 0x000fea0003800000 */
.L_x_5292:
[----:B------:R-:W-:-:S04]  /*c450*/  LOP3.LUT R2, R3, 0x80000000, RZ, 0xc0, !PT ;  /* 0x8000000003027812 */ /* 0x000fc800078ec0ff */
[----:B------:R-:W-:-:S04]  /*c460*/  SHF.R.U32.HI R3, RZ, 0x18, R2 ;  /* 0x00000018ff037819 */ /* 0x000fc80000011602 */
[----:B------:R-:W-:-:S05]  /*c470*/  LOP3.LUT R3, R0, R3, RZ, 0xfc, !PT ;  /* 0x0000000300037212 */ /* 0x000fca00078efcff */
[----:B------:R-:W-:Y:S01]  /*c480*/  STG.E.U8 desc[UR36][R16.64], R3 ;  /* 0x0000000310007986 */ /* 0x000fe2000c101124 */
[----:B------:R-:W-:Y:S05]  /*c490*/  EXIT ;  /* 0x000000000000794d */ /* 0x000fea0003800000 */
.L_x_5288:
[----:B------:R-:W-:-:S05]  /*c4a0*/  HADD2.F32 R0, -RZ, R3.H0_H0 ;  /* 0x20000003ff007230 */ /* 0x000fca0000004100 */
[----:B------:R-:W-:-:S05]  /*c4b0*/  F2FP.BF16.F32.PACK_AB R0, RZ, R0 ;  /* 0x00000000ff00723e */ /* 0x000fca00000010ff */
[----:B------:R-:W-:Y:S01]  /*c4c0*/  STG.E.U16 desc[UR36][R16.64], R0 ;  /* 0x0000000010007986 */ /* 0x000fe2000c101524 */
[----:B------:R-:W-:Y:S05]  /*c4d0*/  EXIT ;  /* 0x000000000000794d */ /* 0x000fea0003800000 */
.L_x_5285:
        /* <DEDUP_REMOVED lines=12> */
.L_x_5297:
        /* <DEDUP_REMOVED lines=17> */
.L_x_5300:
[----:B------:R-:W-:-:S04]  /*c6b0*/  LOP3.LUT R2, R3, 0x80000000, RZ, 0xc0, !PT ;  /* 0x8000000003027812 */ /* 0x000fc800078ec0ff */
[----:B------:R-:W-:-:S04]  /*c6c0*/  SHF.R.U32.HI R3, RZ, 0x18, R2 ;  /* 0x00000018ff037819 */ /* 0x000fc80000011602 */
[----:B------:R-:W-:-:S04]  /*c6d0*/  LOP3.LUT R0, R0, R3, RZ, 0xfc, !PT ;  /* 0x0000000300007212 */ /* 0x000fc800078efcff */
[----:B------:R-:W-:-:S07]  /*c6e0*/  PRMT R8, R0, 0x7610, R8 ;  /* 0x0000761000087816 */ /* 0x000fce0000000008 */
.L_x_5299:
[----:B------:R-:W-:Y:S05]  /*c6f0*/  BSYNC B0 ;  /* 0x0000000000007941 */ /* 0x000fea0003800000 */
.L_x_5298:
[----:B------:R-:W-:Y:S01]  /*c700*/  STG.E.U8 desc[UR36][R16.64], R8 ;  /* 0x0000000810007986 */ /* 0x000fe2000c101124 */
[----:B------:R-:W-:Y:S05]  /*c710*/  EXIT ;  /* 0x000000000000794d */ /* 0x000fea0003800000 */
.L_x_5296:
        /* <DEDUP_REMOVED lines=17> */
.L_x_5303:
[----:B------:R-:W-:-:S04]  /*c830*/  LOP3.LUT R2, R3, 0x80000000, RZ, 0xc0, !PT ;  /* 0x8000000003027812 */ /* 0x000fc800078ec0ff */
[----:B------:R-:W-:-:S04]  /*c840*/  SHF.R.U32.HI R3, RZ, 0x18, R2 ;  /* 0x00000018ff037819 */ /* 0x000fc80000011602 */
[----:B------:R-:W-:-:S04]  /*c850*/  LOP3.LUT R0, R0, R3, RZ, 0xfc, !PT ;  /* 0x0000000300007212 */ /* 0x000fc800078efcff */
[----:B------:R-:W-:-:S07]  /*c860*/  PRMT R8, R0, 0x7610, R8 ;  /* 0x0000761000087816 */ /* 0x000fce0000000008 */
.L_x_5302:
[----:B------:R-:W-:Y:S05]  /*c870*/  BSYNC B0 ;  /* 0x0000000000007941 */ /* 0x000fea0003800000 */
.L_x_5301:
[----:B------:R-:W-:Y:S01]  /*c880*/  STG.E.U8 desc[UR36][R16.64], R8 ;  /* 0x0000000810007986 */ /* 0x000fe2000c101124 */
[----:B------:R-:W-:Y:S05]  /*c890*/  EXIT ;  /* 0x000000000000794d */ /* 0x000fea0003800000 */
.L_x_5295:
        /* <DEDUP_REMOVED lines=22> */
.L_x_5278:
        /* <DEDUP_REMOVED lines=16> */
.L_x_5306:
[----:B------:R-:W-:Y:S05]  /*cb00*/  EXIT ;  /* 0x000000000000794d */ /* 0x000fea0003800000 */
.L_x_5305:
[----:B------:R-:W-:-:S06]  /*cb10*/  HADD2.F32 R3, -RZ, R3.H0_H0 ;  /* 0x20000003ff037230 */ /* 0x000fcc0000004100 */
[----:B------:R-:W0:Y:S02]  /*cb20*/  F2I.U64.TRUNC R2, R3 ;  /* 0x0000000300027311 */ /* 0x000e24000020d800 */
[----:B0-----:R-:W-:Y:S01]  /*cb30*/  STG.E.64 desc[UR36][R16.64], R2 ;  /* 0x0000000210007986 */ /* 0x001fe2000c101b24 */
[----:B------:R-:W-:Y:S05]  /*cb40*/  EXIT ;  /* 0x000000000000794d */ /* 0x000fea0003800000 */
.L_x_5304:
[----:B------:R-:W-:-:S06]  /*cb50*/  HADD2.F32 R3, -RZ, R3.H0_H0 ;  /* 0x20000003ff037230 */ /* 0x000fcc0000004100 */
[----:B------:R-:W0:Y:S02]  /*cb60*/  F2I.FTZ.U32.TRUNC.NTZ R3, R3 ;  /* 0x0000000300037305 */ /* 0x000e24000021f000 */
[----:B0-----:R-:W-:Y:S01]  /*cb70*/  STG.E desc[UR36][R16.64], R3 ;  /* 0x0000000310007986 */ /* 0x001fe2000c101924 */
[----:B------:R-:W-:Y:S05]  /*cb80*/  EXIT ;  /* 0x000000000000794d */ /* 0x000fea0003800000 */
.L_x_5307:
        /* <DEDUP_REMOVED lines=15> */
.L_x_32064:


//--------------------- .text._ZN2at6native27unrolled_elementwise_kernelINS0_13BUnaryFunctorIN3c104HalfES4_S4_ZZZNS0_21heaviside_kernel_cudaERNS_18TensorIteratorBaseEENKUlvE_clEvENKUlvE6_clEvEUlS4_S4_E_EESt5arrayIPcLm2EELi4E23TrivialOffsetCalculatorILi1EjESF_NS0_6memory12LoadWithCastILi1EEENSG_13StoreWithCastILi1EEEEEviT_T0_T2_T3_T4_T5_ --------------------------
	.section	.text._ZN2at6native27unrolled_elementwise_kernelINS0_13BUnaryFunctorIN3c104HalfES4_S4_ZZZNS0_21heaviside_kernel_cudaERNS_18TensorIteratorBaseEENKUlvE_clEvENKUlvE6_clEvEUlS4_S4_E_EESt5arrayIPcLm2EELi4E23TrivialOffsetCalculatorILi1EjESF_NS0_6memory12LoadWithCastILi1EEENSG_13StoreWithCastILi1EEEEEviT_T0_T2_T3_T4_T5_,"ax",@progbits
	.align	128
        .global         _ZN2at6native27unrolled_elementwise_kernelINS0_13BUnaryFunctorIN3c104HalfES4_S4_ZZZNS0_21heaviside_kernel_cudaERNS_18TensorIteratorBaseEENKUlvE_clEvENKUlvE6_clEvEUlS4_S4_E_EESt5arrayIPcLm2EELi4E23TrivialOffsetCalculatorILi1EjESF_NS0_6memory12LoadWithCastILi1EEENSG_13StoreWithCastILi1EEEEEviT_T0_T2_T3_T4_T5_
        .type           _ZN2at6native27unrolled_elementwise_kernelINS0_13BUnaryFunctorIN3c104HalfES4_S4_ZZZNS0_21heaviside_kernel_cudaERNS_18TensorIteratorBaseEENKUlvE_clEvENKUlvE6_clEvEUlS4_S4_E_EESt5arrayIPcLm2EELi4E23TrivialOffsetCalculatorILi1EjESF_NS0_6memory12LoadWithCastILi1EEENSG_13StoreWithCastILi1EEEEEviT_T0_T2_T3_T4_T5_,@function
        .size           _ZN2at6native27unrolled_elementwise_kernelINS0_13BUnaryFunctorIN3c104HalfES4_S4_ZZZNS0_21heaviside_kernel_cudaERNS_18TensorIteratorBaseEENKUlvE_clEvENKUlvE6_clEvEUlS4_S4_E_EESt5arrayIPcLm2EELi4E23TrivialOffsetCalculatorILi1EjESF_NS0_6memory12LoadWithCastILi1EEENSG_13StoreWithCastILi1EEEEEviT_T0_T2_T3_T4_T5_,(.L_x_32065 - _ZN2at6native27unrolled_elementwise_kernelINS0_13BUnaryFunctorIN3c104HalfES4_S4_ZZZNS0_21heaviside_kernel_cudaERNS_18TensorIteratorBaseEENKUlvE_clEvENKUlvE6_clEvEUlS4_S4_E_EESt5arrayIPcLm2EELi4E23TrivialOffsetCalculatorILi1EjESF_NS0_6memory12LoadWithCastILi1EEENSG_13StoreWithCastILi1EEEEEviT_T0_T2_T3_T4_T5_)
        .other          _ZN2at6native27unrolled_elementwise_kernelINS0_13BUnaryFunctorIN3c104HalfES4_S4_ZZZNS0_21heaviside_kernel_cudaERNS_18TensorIteratorBaseEENKUlvE_clEvENKUlvE6_clEvEUlS4_S4_E_EESt5arrayIPcLm2EELi4E23TrivialOffsetCalculatorILi1EjESF_NS0_6memory12LoadWithCastILi1EEENSG_13StoreWithCastILi1EEEEEviT_T0_T2_T3_T4_T5_,@"STO_CUDA_ENTRY STV_DEFAULT"
_ZN2at6native27unrolled_elementwise_kernelINS0_13BUnaryFunctorIN3c104HalfES4_S4_ZZZNS0_21heaviside_kernel_cudaERNS_18TensorIteratorBaseEENKUlvE_clEvENKUlvE6_clEvEUlS4_S4_E_EESt5arrayIPcLm2EELi4E23TrivialOffsetCalculatorILi1EjESF_NS0_6memory12LoadWithCastILi1EEENSG_13StoreWithCastILi1EEEEEviT_T0_T2_T3_T4_T5_:
.text._ZN2at6native27unrolled_elementwise_kernelINS0_13BUnaryFunctorIN3c104HalfES4_S4_ZZZNS0_21heaviside_kernel_cudaERNS_18TensorIteratorBaseEENKUlvE_clEvENKUlvE6_clEvEUlS4_S4_E_EESt5arrayIPcLm2EELi4E23TrivialOffsetCalculatorILi1EjESF_NS0_6memory12LoadWithCastILi1EEENSG_13StoreWithCastILi1EEEEEviT_T0_T2_T3_T4_T5_:
        /* <DEDUP_REMOVED lines=36> */
.L_x_5313:
[----:B------:R-:W2:Y:S02]  /*0240*/  LDG.E.U8 R4, desc[UR36][R4.64] ;  /* 0x0000002404047981 */ /* 0x000ea4000c1e1100 */
[----:B--2---:R-:W-:-:S04]  /*0250*/  I2FP.F32.U32 R0, R4 ;  /* 0x0000000400007245 */ /* 0x004fc80000201000 */
[----:B------:R-:W-:-:S04]  /*0260*/  F2FP.F16.F32.PACK_AB R0, RZ, R0 ;  /* 0x00000000ff00723e */ /* 0x000fc800000000ff */
[----:B------:R-:W-:Y:S01]  /*0270*/  PRMT R22, R0, 0x7610, R22 ;  /* 0x0000761000167816 */ /* 0x000fe20000000016 */
[----:B------:R-:W-:Y:S06]  /*0280*/  BRA `(.L_x_5315) ;  /* 0x0000000c00c07947 */ /* 0x000fec0003800000 */
.L_x_5312:
        /* <DEDUP_REMOVED lines=11> */
.L_x_5317:
[----:B------:R-:W2:Y:S02]  /*0340*/  LDG.E R4, desc[UR36][R4.64] ;  /* 0x0000002404047981 */ /* 0x000ea4000c1e1900 */
[----:B--2---:R-:W-:-:S04]  /*0350*/  I2FP.F32.S32 R0, R4 ;  /* 0x0000000400007245 */ /* 0x004fc80000201400 */
[----:B------:R-:W-:-:S04]  /*0360*/  F2FP.F16.F32.PACK_AB R0, RZ, R0 ;  /* 0x00000000ff00723e */ /* 0x000fc800000000ff */
[----:B------:R-:W-:Y:S01]  /*0370*/  PRMT R22, R0, 0x7610, R22 ;  /* 0x0000761000167816 */ /* 0x000fe20000000016 */
[----:B------:R-:W-:Y:S06]  /*0380*/  BRA `(.L_x_5315) ;  /* 0x0000000c00807947 */ /* 0x000fec0003800000 */
.L_x_5316:
[----:B------:R-:W2:Y:S02]  /*0390*/  LDG.E.U16 R4, desc[UR36][R4.64] ;  /* 0x0000002404047981 */ /* 0x000ea4000c1e1500 */
[----:B--2---:R-:W0:Y:S02]  /*03a0*/  I2F.S16 R0, R4 ;  /* 0x0000000400007306 */ /* 0x004e240000101400 */
[----:B0-----:R-:W-:-:S04]  /*03b0*/  F2FP.F16.F32.PACK_AB R0, RZ, R0 ;  /* 0x00000000ff00723e */ /* 0x001fc800000000ff */
[----:B------:R-:W-:Y:S01]  /*03c0*/  PRMT R22, R0, 0x7610, R22 ;  /* 0x0000761000167816 */ /* 0x000fe20000000016 */
[----:B------:R-:W-:Y:S06]  /*03d0*/  BRA `(.L_x_5315) ;  /* 0x0000000c006c7947 */ /* 0x000fec0003800000 */
.L_x_5311:
        /* <DEDUP_REMOVED lines=9> */
.L_x_5319:
[----:B------:R1:W5:Y:S01]  /*0470*/  LDG.E.U16 R22, desc[UR36][R4.64] ;  /* 0x0000002404167981 */ /* 0x000362000c1e1500 */
[----:B------:R-:W-:Y:S05]  /*0480*/  BRA `(.L_x_5315) ;  /* 0x0000000c00407947 */ /* 0x000fea0003800000 */
.L_x_5318:
        /* <DEDUP_REMOVED lines=9> */
.L_x_5321:
[----:B------:R0:W5:Y:S01]  /*0520*/  LDG.E.U16 R22, desc[UR36][R4.64] ;  /* 0x0000002404167981 */ /* 0x000162000c1e1500 */
[----:B------:R-:W-:Y:S05]  /*0530*/  BRA `(.L_x_5315) ;  /* 0x0000000c00147947 */ /* 0x000fea0003800000 */
.L_x_5320:
        /* <DEDUP_REMOVED lines=9> */
.L_x_5310:
        /* <DEDUP_REMOVED lines=14> */
.L_x_5324:
        /* <DEDUP_REMOVED lines=9> */
.L_x_5323:
        /* <DEDUP_REMOVED lines=28> */
.L_x_5326:
        /* <DEDUP_REMOVED lines=16> */
.L_x_5325:
[----:B------:R-:W2:Y:S02]  /*0a00*/  LDG.E.U16 R0, desc[UR36][R4.64] ;  /* 0x0000002404007981 */ /* 0x000ea4000c1e1500 */
[----:B--2---:R-:W-:-:S05]  /*0a10*/  IMAD.U32 R0, R0, 0x10000, RZ ;  /* 0x0001000000007824 */ /* 0x004fca00078e00ff */
[----:B------:R-:W-:-:S04]  /*0a20*/  F2FP.F16.F32.PACK_AB R0, RZ, R0 ;  /* 0x00000000ff00723e */ /* 0x000fc800000000ff */
[----:B------:R-:W-:Y:S01]  /*0a30*/  PRMT R22, R0, 0x7610, R22 ;  /* 0x0000761000167816 */ /* 0x000fe20000000016 */
[----:B------:R-:W-:Y:S06]  /*0a40*/  BRA `(.L_x_5315) ;  /* 0x0000000400d07947 */ /* 0x000fec0003800000 */
.L_x_5322:
        /* <DEDUP_REMOVED lines=13> */
.L_x_5329:
        /* <DEDUP_REMOVED lines=21> */
.L_x_5333:
[----:B------:R-:W-:Y:S05]  /*0c70*/  BSYNC B1 ;  /* 0x0000000000017941 */ /* 0x000fea0003800000 */
.L_x_5332:
[----:B------:R-:W-:Y:S01]  /*0c80*/  LEA R5, R0, 0x3b800000, 0x17 ;  /* 0x3b80000000057811 */ /* 0x000fe200078eb8ff */
[----:B------:R-:W-:-:S05]  /*0c90*/  IMAD.SHL.U32 R0, R3, 0x100000, RZ ;  /* 0x0010000003007824 */ /* 0x000fca00078e00ff */
[----:B------:R-:W-:-:S07]  /*0ca0*/  LOP3.LUT R0, R5, R0, R6, 0xfe, !PT ;  /* 0x0000000005007212 */ /* 0x000fce00078efe06 */
.L_x_5331:
[----:B------:R-:W-:Y:S05]  /*0cb0*/  BSYNC B0 ;  /* 0x0000000000007941 */ /* 0x000fea0003800000 */
.L_x_5330:
[----:B------:R-:W-:-:S04]  /*0cc0*/  F2FP.F16.F32.PACK_AB R0, RZ, R0 ;  /* 0x00000000ff00723e */ /* 0x000fc800000000ff */
[----:B------:R-:W-:Y:S01]  /*0cd0*/  PRMT R22, R0, 0x7610, R22 ;  /* 0x0000761000167816 */ /* 0x000fe20000000016 */
[----:B------:R-:W-:Y:S06]  /*0ce0*/  BRA `(.L_x_5315) ;  /* 0x0000000400287947 */ /* 0x000fec0003800000 */
.L_x_5328:
        /* <DEDUP_REMOVED lines=21> */
.L_x_5337:
[----:B------:R-:W-:Y:S05]  /*0e40*/  BSYNC B1 ;  /* 0x0000000000017941 */ /* 0x000fea0003800000 */
.L_x_5336:
[----:B------:R-:W-:Y:S01]  /*0e50*/  LEA R5, R0, 0x37800000, 0x17 ;  /* 0x3780000000057811 */ /* 0x000fe200078eb8ff */
[----:B------:R-:W-:-:S05]  /*0e60*/  IMAD.SHL.U32 R0, R3, 0x200000, RZ ;  /* 0x0020000003007824 */ /* 0x000fca00078e00ff */
[----:B------:R-:W-:-:S07]  /*0e70*/  LOP3.LUT R0, R5, R0, R6, 0xfe, !PT ;  /* 0x0000000005007212 */ /* 0x000fce00078efe06 */
.L_x_5335:
[----:B------:R-:W-:Y:S05]  /*0e80*/  BSYNC B0 ;  /* 0x0000000000007941 */ /* 0x000fea0003800000 */
.L_x_5334:
[----:B------:R-:W-:-:S04]  /*0e90*/  F2FP.F16.F32.PACK_AB R0, RZ, R0 ;  /* 0x00000000ff00723e */ /* 0x000fc800000000ff */
[----:B------:R-:W-:Y:S01]  /*0ea0*/  PRMT R22, R0, 0x7610, R22 ;  /* 0x0000761000167816 */ /* 0x000fe20000000016 */
[----:B------:R-:W-:Y:S06]  /*0eb0*/  BRA `(.L_x_5315) ;  /* 0x0000000000b47947 */ /* 0x000fec0003800000 */
.L_x_5327:
        /* <DEDUP_REMOVED lines=14> */
.L_x_5341:
[----:B------:R-:W-:Y:S05]  /*0fa0*/  BSYNC B0 ;  /* 0x0000000000007941 */ /* 0x000fea0003800000 */
.L_x_5340:
[----:B------:R-:W-:-:S04]  /*0fb0*/  F2FP.F16.F32.PACK_AB R0, RZ, R0 ;  /* 0x00000000ff00723e */ /* 0x000fc800000000ff */
[----:B------:R-:W-:Y:S01]  /*0fc0*/  PRMT R22, R0, 0x7610, R22 ;  /* 0x0000761000167816 */ /* 0x000fe20000000016 */
[----:B------:R-:W-:Y:S06]  /*0fd0*/  BRA `(.L_x_5315) ;  /* 0x00000000006c7947 */ /* 0x000fec0003800000 */
.L_x_5314:
        /* <DEDUP_REMOVED lines=16> */
.L_x_5342:
[----:B------:R-:W-:Y:S01]  /*10e0*/  PRMT R22, RZ, 0x7610, R22 ;  /* 0x00007610ff167816 */ /* 0x000fe20000000016 */
[----:B------:R-:W-:Y:S06]  /*10f0*/  BRA `(.L_x_5315) ;  /* 0x0000000000247947 */ /* 0x000fec0003800000 */
.L_x_5339:
[----:B------:R-:W2:Y:S02]  /*1100*/  LDG.E.64 R4, desc[UR36][R4.64] ;  /* 0x0000002404047981 */ /* 0x000ea4000c1e1b00 */
[----:B--2---:R-:W0:Y:S02]  /*1110*/  I2F.U64 R0, R4 ;  /* 0x0000000400007312 */ /* 0x004e240000301000 */
[----:B0-----:R-:W-:-:S04]  /*1120*/  F2FP.F16.F32.PACK_AB R0, RZ, R0 ;  /* 0x00000000ff00723e */ /* 0x001fc800000000ff */
[----:B------:R-:W-:Y:S01]  /*1130*/  PRMT R22, R0, 0x7610, R22 ;  /* 0x0000761000167816 */ /* 0x000fe20000000016 */
[----:B------:R-:W-:Y:S06]  /*1140*/  BRA `(.L_x_5315) ;  /* 0x0000000000107947 */ /* 0x000fec0003800000 */
.L_x_5338:
[----:B------:R-:W2:Y:S02]  /*1150*/  LDG.E R4, desc[UR36][R4.64] ;  /* 0x0000002404047981 */ /* 0x000ea4000c1e1900 */
[----:B--2---:R-:W-:-:S04]  /*1160*/  I2FP.F32.U32 R0, R4 ;  /* 0x0000000400007245 */ /* 0x004fc80000201000 */
[----:B------:R-:W-:-:S04]  /*1170*/  F2FP.F16.F32.PACK_AB R0, RZ, R0 ;  /* 0x00000000ff00723e */ /* 0x000fc800000000ff */
[----:B------:R-:W-:-:S07]  /*1180*/  PRMT R22, R0, 0x7610, R22 ;  /* 0x0000761000167816 */ /* 0x000fce0000000016 */
.L_x_5315:
[----:B------:R-:W2:Y:S02]  /*1190*/  S2R R23, SR_TID.X ;  /* 0x0000000000177919 */ /* 0x000ea40000002100 */
[----:B--2---:R-:W-:-:S07]  /*11a0*/  VIADD R23, R23, 0x80 ;  /* 0x0000008017177836 */ /* 0x004fce0000000000 */
.L_x_5309:
[----:B------:R-:W-:Y:S05]  /*11b0*/  BSYNC B6 ;  /* 0x0000000000067941 */ /* 0x000fea0003800000 */
.L_x_5308:
[----:B------:R-:W-:Y:S01]  /*11c0*/  ISETP.GE.AND P0, PT, R23, R16, PT ;  /* 0x000000101700720c */ /* 0x000fe20003f06270 */
[----:B------:R-:W-:-:S12]  /*11d0*/  BSSY B6, `(.L_x_5343) ;  /* 0x000010e000067945 */ /* 0x000fd80003800000 */
[----:B------:R-:W-:Y:S05]  /*11e0*/  @P0 BRA `(.L_x_5344) ;  /* 0x0000001000300947 */ /* 0x000fea0003800000 */
[----:B01----:R-:W0:Y:S01]  /*11f0*/  LDC.64 R4, c[0x0][0x220] ;  /* 0x00008800ff047b82 */ /* 0x003e220000000a00 */
        /* <DEDUP_REMOVED lines=22> */
.L_x_5348:
[----:B------:R-:W2:Y:S02]  /*1360*/  LDG.E.U8 R4, desc[UR36][R4.64] ;  /* 0x0000002404047981 */ /* 0x000ea4000c1e1100 */
[----:B--2---:R-:W-:-:S04]  /*1370*/  I2FP.F32.U32 R0, R4 ;  /* 0x0000000400007245 */ /* 0x004fc80000201000 */
[----:B------:R-:W-:-:S04]  /*1380*/  F2FP.F16.F32.PACK_AB R0, RZ, R0 ;  /* 0x00000000ff00723e */ /* 0x000fc800000000ff */
[----:B------:R-:W-:Y:S01]  /*1390*/  PRMT R19, R0, 0x7610, R19 ;  /* 0x0000761000137816 */ /* 0x000fe20000000013 */
[----:B------:R-:W-:Y:S06]  /*13a0*/  BRA `(.L_x_5350) ;  /* 0x0000000c00bc7947 */ /* 0x000fec0003800000 */
.L_x_5347:
        /* <DEDUP_REMOVED lines=11> */
.L_x_5352:
[----:B------:R-:W2:Y:S02]  /*1460*/  LDG.E R4, desc[UR36][R4.64] ;  /* 0x0000002404047981 */ /* 0x000ea4000c1e1900 */
[----:B--2---:R-:W-:-:S04]  /*1470*/  I2FP.F32.S32 R0, R4 ;  /* 0x0000000400007245 */ /* 0x004fc80000201400 */
[----:B------:R-:W-:-:S04]  /*1480*/  F2FP.F16.F32.PACK_AB R0, RZ, R0 ;  /* 0x00000000ff00723e */ /* 0x000fc800000000ff */
[----:B------:R-:W-:Y:S01]  /*1490*/  PRMT R19, R0, 0x7610, R19 ;  /* 0x0000761000137816 */ /* 0x000fe20000000013 */
[----:B------:R-:W-:Y:S06]  /*14a0*/  BRA `(.L_x_5350) ;  /* 0x0000000c007c7947 */ /* 0x000fec0003800000 */
.L_x_5351:
[----:B------:R-:W2:Y:S02]  /*14b0*/  LDG.E.U16 R4, desc[UR36][R4.64] ;  /* 0x0000002404047981 */ /* 0x000ea4000c1e1500 */
[----:B--2---:R-:W0:Y:S02]  /*14c0*/  I2F.S16 R0, R4 ;  /* 0x0000000400007306 */ /* 0x004e240000101400 */
[----:B0-----:R-:W-:-:S04]  /*14d0*/  F2FP.F16.F32.PACK_AB R0, RZ, R0 ;  /* 0x00000000ff00723e */ /* 0x001fc800000000ff */
[----:B------:R-:W-:Y:S01]  /*14e0*/  PRMT R19, R0, 0x7610, R19 ;  /* 0x0000761000137816 */ /* 0x000fe20000000013 */
[----:B------:R-:W-:Y:S06]  /*14f0*/  BRA `(.L_x_5350) ;  /* 0x0000000c00687947 */ /* 0x000fec0003800000 */
.L_x_5346:
        /* <DEDUP_REMOVED lines=9> */
.L_x_5354:
[----:B------:R0:W5:Y:S01]  /*1590*/  LDG.E.U16 R19, desc[UR36][R4.64] ;  /* 0x0000002404137981 */ /* 0x000162000c1e1500 */
[----:B------:R-:W-:Y:S05]  /*15a0*/  BRA `(.L_x_5350) ;  /* 0x0000000c003c7947 */ /* 0x000fea0003800000 */
.L_x_5353:
        /* <DEDUP_REMOVED lines=9> */
.L_x_5356:
[----:B------:R1:W5:Y:S01]  /*1640*/  LDG.E.U16 R19, desc[UR36][R4.64] ;  /* 0x0000002404137981 */ /* 0x000362000c1e1500 */
[----:B------:R-:W-:Y:S05]  /*1650*/  BRA `(.L_x_5350) ;  /* 0x0000000c00107947 */ /* 0x000fea0003800000 */
.L_x_5355:
        /* <DEDUP_REMOVED lines=9> */
.L_x_5345:
        /* <DEDUP_REMOVED lines=14> */
.L_x_5359:
        /* <DEDUP_REMOVED lines=9> */
.L_x_5358:
        /* <DEDUP_REMOVED lines=28> */
.L_x_5361:
        /* <DEDUP_REMOVED lines=15> */
.L_x_5360:
[----:B------:R-:W2:Y:S02]  /*1b10*/  LDG.E.U16 R0, desc[UR36][R4.64] ;  /* 0x0000002404007981 */ /* 0x000ea4000c1e1500 */
[----:B--2---:R-:W-:-:S05]  /*1b20*/  IMAD.U32 R0, R0, 0x10000, RZ ;  /* 0x0001000000007824 */ /* 0x004fca00078e00ff */
[----:B------:R-:W-:-:S04]  /*1b30*/  F2FP.F16.F32.PACK_AB R0, RZ, R0 ;  /* 0x00000000ff00723e */ /* 0x000fc800000000ff */
[----:B------:R-:W-:Y:S01]  /*1b40*/  PRMT R19, R0, 0x7610, R19 ;  /* 0x0000761000137816 */ /* 0x000fe20000000013 */
[----:B------:R-:W-:Y:S06]  /*1b50*/  BRA `(.L_x_5350) ;  /* 0x0000000400d07947 */ /* 0x000fec0003800000 */
.L_x_5357:
        /* <DEDUP_REMOVED lines=13> */
.L_x_5364:
        /* <DEDUP_REMOVED lines=21> */
.L_x_5368:
[----:B------:R-:W-:Y:S05]  /*1d80*/  BSYNC B1 ;  /* 0x0000000000017941 */ /* 0x000fea0003800000 */
.L_x_5367:
[----:B------:R-:W-:Y:S01]  /*1d90*/  LEA R5, R0, 0x3b800000, 0x17 ;  /* 0x3b80000000057811 */ /* 0x000fe200078eb8ff */
[----:B------:R-:W-:-:S05]  /*1da0*/  IMAD.SHL.U32 R0, R3, 0x100000, RZ ;  /* 0x0010000003007824 */ /* 0x000fca00078e00ff */
[----:B------:R-:W-:-:S07]  /*1db0*/  LOP3.LUT R0, R5, R0, R6, 0xfe, !PT ;  /* 0x0000000005007212 */ /* 0x000fce00078efe06 */
.L_x_5366:
[----:B------:R-:W-:Y:S05]  /*1dc0*/  BSYNC B0 ;  /* 0x0000000000007941 */ /* 0x000fea0003800000 */
.L_x_5365:
[----:B------:R-:W-:-:S04]  /*1dd0*/  F2FP.F16.F32.PACK_AB R0, RZ, R0 ;  /* 0x00000000ff00723e */ /* 0x000fc800000000ff */
[----:B------:R-:W-:Y:S01]  /*1de0*/  PRMT R19, R0, 0x7610, R19 ;  /* 0x0000761000137816 */ /* 0x000fe20000000013 */
[----:B------:R-:W-:Y:S06]  /*1df0*/  BRA `(.L_x_5350) ;  /* 0x0000000400287947 */ /* 0x000fec0003800000 */
.L_x_5363:
        /* <DEDUP_REMOVED lines=21> */
.L_x_5372:
[----:B------:R-:W-:Y:S05]  /*1f50*/  BSYNC B1 ;  /* 0x0000000000017941 */ /* 0x000fea0003800000 */
.L_x_5371:
[----:B------:R-:W-:Y:S01]  /*1f60*/  LEA R5, R0, 0x37800000, 0x17 ;  /* 0x3780000000057811 */ /* 0x000fe200078eb8ff */
[----:B------:R-:W-:-:S05]  /*1f70*/  IMAD.SHL.U32 R0, R3, 0x200000, RZ ;  /* 0x0020000003007824 */ /* 0x000fca00078e00ff */
[----:B------:R-:W-:-:S07]  /*1f80*/  LOP3.LUT R0, R5, R0, R6, 0xfe, !PT ;  /* 0x0000000005007212 */ /* 0x000fce00078efe06 */
.L_x_5370:
[----:B------:R-:W-:Y:S05]  /*1f90*/  BSYNC B0 ;  /* 0x0000000000007941 */ /* 0x000fea0003800000 */
.L_x_5369:
[----:B------:R-:W-:-:S04]  /*1fa0*/  F2FP.F16.F32.PACK_AB R0, RZ, R0 ;  /* 0x00000000ff00723e */ /* 0x000fc800000000ff */
[----:B------:R-:W-:Y:S01]  /*1fb0*/  PRMT R19, R0, 0x7610, R19 ;  /* 0x0000761000137816 */ /* 0x000fe20000000013 */
[----:B------:R-:W-:Y:S06]  /*1fc0*/  BRA `(.L_x_5350) ;  /* 0x0000000000b47947 */ /* 0x000fec0003800000 */
.L_x_5362:
        /* <DEDUP_REMOVED lines=14> */
.L_x_5376:
[----:B------:R-:W-:Y:S05]  /*20b0*/  BSYNC B0 ;  /* 0x0000000000007941 */ /* 0x000fea0003800000 */
.L_x_5375:
[----:B------:R-:W-:-:S04]  /*20c0*/  F2FP.F16.F32.PACK_AB R0, RZ, R0 ;  /* 0x00000000ff00723e */ /* 0x000fc800000000ff */
[----:B------:R-:W-:Y:S01]  /*20d0*/  PRMT R19, R0, 0x7610, R19 ;  /* 0x0000761000137816 */ /* 0x000fe20000000013 */
[----:B------:R-:W-:Y:S06]  /*20e0*/  BRA `(.L_x_5350) ;  /* 0x00000000006c7947 */ /* 0x000fec0003800000 */
.L_x_5349:
        /* <DEDUP_REMOVED lines=16> */
.L_x_5377:
[----:B------:R-:W-:Y:S01]  /*21f0*/  PRMT R19, RZ, 0x7610, R19 ;  /* 0x00007610ff137816 */ /* 0x000fe20000000013 */
[----:B------:R-:W-:Y:S06]  /*2200*/  BRA `(.L_x_5350) ;  /* 0x0000000000247947 */ /* 0x000fec0003800000 */
.L_x_5374:
[----:B------:R-:W2:Y:S02]  /*2210*/  LDG.E.64 R4, desc[UR36][R4.64] ;  /* 0x0000002404047981 */ /* 0x000ea4000c1e1b00 */
[----:B--2---:R-:W0:Y:S02]  /*2220*/  I2F.U64 R0, R4 ;  /* 0x0000000400007312 */ /* 0x004e240000301000 */
[----:B0-----:R-:W-:-:S04]  /*2230*/  F2FP.F16.F32.PACK_AB R0, RZ, R0 ;  /* 0x00000000ff00723e */ /* 0x001fc800000000ff */
[----:B------:R-:W-:Y:S01]  /*2240*/  PRMT R19, R0, 0x7610, R19 ;  /* 0x0000761000137816 */ /* 0x000fe20000000013 */
[----:B------:R-:W-:Y:S06]  /*2250*/  BRA `(.L_x_5350) ;  /* 0x0000000000107947 */ /* 0x000fec0003800000 */
.L_x_5373:
[----:B------:R-:W2:Y:S02]  /*2260*/  LDG.E R4, desc[UR36][R4.64] ;  /* 0x0000002404047981 */ /* 0x000ea4000c1e1900 */
[----:B--2---:R-:W-:-:S04]  /*2270*/  I2FP.F32.U32 R0, R4 ;  /* 0x0000000400007245 */ /* 0x004fc80000201000 */
[----:B------:R-:W-:-:S04]  /*2280*/  F2FP.F16.F32.PACK_AB R0, RZ, R0 ;  /* 0x00000000ff00723e */ /* 0x000fc800000000ff */
[----:B------:R-:W-:-:S07]  /*2290*/  PRMT R19, R0, 0x7610, R19 ;  /* 0x0000761000137816 */ /* 0x000fce0000000013 */
.L_x_5350:
[----:B------:R-:W-:-:S07]  /*22a0*/  VIADD R23, R23, 0x80 ;  /* 0x0000008017177836 */ /* 0x000fce0000000000 */
.L_x_5344:
[----:B------:R-:W-:Y:S05]  /*22b0*/  BSYNC B6 ;  /* 0x0000000000067941 */ /* 0x000fea0003800000 */
.L_x_5343:
[----:B------:R-:W-:Y:S01]  /*22c0*/  ISETP.GE.AND P0, PT, R23, R16, PT ;  /* 0x000000101700720c */ /* 0x000fe20003f06270 */
[----:B------:R-:W-:Y:S01]  /*22d0*/  BSSY B6, `(.L_x_5378) ;  /* 0x0000110000067945 */ /* 0x000fe20003800000 */
[----:B------:R-:W-:Y:S02]  /*22e0*/  PRMT R25, RZ, 0x7610, R25 ;  /* 0x00007610ff197816 */ /* 0x000fe40000000019 */
[----:B------:R-:W-:-:S09]  /*22f0*/  PRMT R24, RZ, 0x7610, R24 ;  /* 0x00007610ff187816 */ /* 0x000fd20000000018 */
        /* <DEDUP_REMOVED lines=24> */
.L_x_5383:
[----:B------:R-:W2:Y:S02]  /*2480*/  LDG.E.U8 R4, desc[UR36][R4.64] ;  /* 0x0000002404047981 */ /* 0x000ea4000c1e1100 */
[----:B--2---:R-:W-:-:S04]  /*2490*/  I2FP.F32.U32 R0, R4 ;  /* 0x0000000400007245 */ /* 0x004fc80000201000 */
[----:B------:R-:W-:-:S04]  /*24a0*/  F2FP.F16.F32.PACK_AB R0, RZ, R0 ;  /* 0x00000000ff00723e */ /* 0x000fc800000000ff */
[----:B------:R-:W-:Y:S01]  /*24b0*/  PRMT R24, R0, 0x7610, R24 ;  /* 0x0000761000187816 */ /* 0x000fe20000000018 */
[----:B------:R-:W-:Y:S06]  /*24c0*/  BRA `(.L_x_5385) ;  /* 0x0000000c00bc7947 */ /* 0x000fec0003800000 */
.L_x_5382:
        /* <DEDUP_REMOVED lines=11> */
.L_x_5387:
[----:B------:R-:W2:Y:S02]  /*2580*/  LDG.E R4, desc[UR36][R4.64] ;  /* 0x0000002404047981 */ /* 0x000ea4000c1e1900 */
[----:B--2---:R-:W-:-:S04]  /*2590*/  I2FP.F32.S32 R0, R4 ;  /* 0x0000000400007245 */ /* 0x004fc80000201400 */
[----:B------:R-:W-:-:S04]  /*25a0*/  F2FP.F16.F32.PACK_AB R0, RZ, R0 ;  /* 0x00000000ff00723e */ /* 0x000fc800000000ff */
[----:B------:R-:W-:Y:S01]  /*25b0*/  PRMT R24, R0, 0x7610, R24 ;  /* 0x0000761000187816 */ /* 0x000fe20000000018 */
[----:B------:R-:W-:Y:S06]  /*25c0*/  BRA `(.L_x_5385) ;  /* 0x0000000c007c7947 */ /* 0x000fec0003800000 */
.L_x_5386:
[----:B------:R-:W2:Y:S02]  /*25d0*/  LDG.E.U16 R4, desc[UR36][R4.64] ;  /* 0x0000002404047981 */ /* 0x000ea4000c1e1500 */
[----:B--2---:R-:W0:Y:S02]  /*25e0*/  I2F.S16 R0, R4 ;  /* 0x0000000400007306 */ /* 0x004e240000101400 */
[----:B0-----:R-:W-:-:S04]  /*25f0*/  F2FP.F16.F32.PACK_AB R0, RZ, R0 ;  /* 0x00000000ff00723e */ /* 0x001fc800000000ff */
[----:B------:R-:W-:Y:S01]  /*2600*/  PRMT R24, R0, 0x7610, R24 ;  /* 0x0000761000187816 */ /* 0x000fe20000000018 */
[----:B------:R-:W-:Y:S06]  /*2610*/  BRA `(.L_x_5385) ;  /* 0x0000000c00687947 */ /* 0x000fec0003800000 */
.L_x_5381:
        /* <DEDUP_REMOVED lines=9> */
.L_x_5389:
[----:B------:R0:W5:Y:S01]  /*26b0*/  LDG.E.U16 R24, desc[UR36][R4.64] ;  /* 0x0000002404187981 */ /* 0x000162000c1e1500 */
[----:B------:R-:W-:Y:S05]  /*26c0*/  BRA `(.L_x_5385) ;  /* 0x0000000c003c7947 */ /* 0x000fea0003800000 */
.L_x_5388:
        /* <DEDUP_REMOVED lines=9> */
.L_x_5391:
[----:B------:R1:W5:Y:S01]  /*2760*/  LDG.E.U16 R24, desc[UR36][R4.64] ;  /* 0x0000002404187981 */ /* 0x000362000c1e1500 */
[----:B------:R-:W-:Y:S05]  /*2770*/  BRA `(.L_x_5385) ;  /* 0x0000000c00107947 */ /* 0x000fea0003800000 */
.L_x_5390:
        /* <DEDUP_REMOVED lines=9> */
.L_x_5380:
        /* <DEDUP_REMOVED lines=14> */
.L_x_5394:
        /* <DEDUP_REMOVED lines=9> */
.L_x_5393:
        /* <DEDUP_REMOVED lines=28> */
.L_x_5396:
        /* <DEDUP_REMOVED lines=15> */
.L_x_5395:
[----:B------:R-:W2:Y:S02]  /*2c30*/  LDG.E.U16 R0, desc[UR36][R4.64] ;  /* 0x0000002404007981 */ /* 0x000ea4000c1e1500 */
[----:B--2---:R-:W-:-:S05]  /*2c40*/  IMAD.U32 R0, R0, 0x10000, RZ ;  /* 0x0001000000007824 */ /* 0x004fca00078e00ff */
[----:B------:R-:W-:-:S04]  /*2c50*/  F2FP.F16.F32.PACK_AB R0, RZ, R0 ;  /* 0x00000000ff00723e */ /* 0x000fc800000000ff */
[----:B------:R-:W-:Y:S01]  /*2c60*/  PRMT R24, R0, 0x7610, R24 ;  /* 0x0000761000187816 */ /* 0x000fe20000000018 */
[----:B------:R-:W-:Y:S06]  /*2c70*/  BRA `(.L_x_5385) ;  /* 0x0000000400d07947 */ /* 0x000fec0003800000 */
.L_x_5392:
        /* <DEDUP_REMOVED lines=13> */
.L_x_5399:
        /* <DEDUP_REMOVED lines=21> */
.L_x_5403:
[----:B------:R-:W-:Y:S05]  /*2ea0*/  BSYNC B1 ;  /* 0x0000000000017941 */ /* 0x000fea0003800000 */
.L_x_5402:
[----:B------:R-:W-:Y:S01]  /*2eb0*/  LEA R5, R0, 0x3b800000, 0x17 ;  /* 0x3b80000000057811 */ /* 0x000fe200078eb8ff */
[----:B------:R-:W-:-:S05]  /*2ec0*/  IMAD.SHL.U32 R0, R3, 0x100000, RZ ;  /* 0x0010000003007824 */ /* 0x000fca00078e00ff */
[----:B------:R-:W-:-:S07]  /*2ed0*/  LOP3.LUT R0, R5, R0, R6, 0xfe, !PT ;  /* 0x0000000005007212 */ /* 0x000fce00078efe06 */
.L_x_5401:
[----:B------:R-:W-:Y:S05]  /*2ee0*/  BSYNC B0 ;  /* 0x0000000000007941 */ /* 0x000fea0003800000 */
.L_x_5400:
[----:B------:R-:W-:-:S04]  /*2ef0*/  F2FP.F16.F32.PACK_AB R0, RZ, R0 ;  /* 0x00000000ff00723e */ /* 0x000fc800000000ff */
[----:B------:R-:W-:Y:S01]  /*2f00*/  PRMT R24, R0, 0x7610, R24 ;  /* 0x0000761000187816 */ /* 0x000fe20000000018 */
[----:B------:R-:W-:Y:S06]  /*2f10*/  BRA `(.L_x_5385) ;  /* 0x0000000400287947 */ /* 0x000fec0003800000 */
.L_x_5398:
        /* <DEDUP_REMOVED lines=21> */
.L_x_5407:
[----:B------:R-:W-:Y:S05]  /*3070*/  BSYNC B1 ;  /* 0x0000000000017941 */ /* 0x000fea0003800000 */
.L_x_5406:
[----:B------:R-:W-:Y:S01]  /*3080*/  LEA R5, R0, 0x37800000, 0x17 ;  /* 0x3780000000057811 */ /* 0x000fe200078eb8ff */
[----:B------:R-:W-:-:S05]  /*3090*/  IMAD.SHL.U32 R0, R3, 0x200000, RZ ;  /* 0x0020000003007824 */ /* 0x000fca00078e00ff */
[----:B------:R-:W-:-:S07]  /*30a0*/  LOP3.LUT R0, R5, R0, R6, 0xfe, !PT ;  /* 0x0000000005007212 */ /* 0x000fce00078efe06 */
.L_x_5405:
[----:B------:R-:W-:Y:S05]  /*30b0*/  BSYNC B0 ;  /* 0x0000000000007941 */ /* 0x000fea0003800000 */
.L_x_5404:
[----:B------:R-:W-:-:S04]  /*30c0*/  F2FP.F16.F32.PACK_AB R0, RZ, R0 ;  /* 0x00000000ff00723e */ /* 0x000fc800000000ff */
[----:B------:R-:W-:Y:S01]  /*30d0*/  PRMT R24, R0, 0x7610, R24 ;  /* 0x0000761000187816 */ /* 0x000fe20000000018 */
[----:B------:R-:W-:Y:S06]  /*30e0*/  BRA `(.L_x_5385) ;  /* 0x0000000000b47947 */ /* 0x000fec0003800000 */
.L_x_5397:
        /* <DEDUP_REMOVED lines=14> */
.L_x_5411:
[----:B------:R-:W-:Y:S05]  /*31d0*/  BSYNC B0 ;  /* 0x0000000000007941 */ /* 0x000fea0003800000 */
.L_x_5410:
[----:B------:R-:W-:-:S04]  /*31e0*/  F2FP.F16.F32.PACK_AB R0, RZ, R0 ;  /* 0x00000000ff00723e */ /* 0x000fc800000000ff */
[----:B------:R-:W-:Y:S01]  /*31f0*/  PRMT R24, R0, 0x7610, R24 ;  /* 0x0000761000187816 */ /* 0x000fe20000000018 */
[----:B------:R-:W-:Y:S06]  /*3200*/  BRA `(.L_x_5385) ;  /* 0x00000000006c7947 */ /* 0x000fec0003800000 */
.L_x_5384:
        /* <DEDUP_REMOVED lines=16> */
.L_x_5412:
[----:B------:R-:W-:Y:S01]  /*3310*/  PRMT R24, RZ, 0x7610, R24 ;  /* 0x00007610ff187816 */ /* 0x000fe20000000018 */
[----:B------:R-:W-:Y:S06]  /*3320*/  BRA `(.L_x_5385) ;  /* 0x0000000000247947 */ /* 0x000fec0003800000 */
.L_x_5409:
[----:B------:R-:W2:Y:S02]  /*3330*/  LDG.E.64 R4, desc[UR36][R4.64] ;  /* 0x0000002404047981 */ /* 0x000ea4000c1e1b00 */
[----:B--2---:R-:W0:Y:S02]  /*3340*/  I2F.U64 R0, R4 ;  /* 0x0000000400007312 */ /* 0x004e240000301000 */
[----:B0-----:R-:W-:-:S04]  /*3350*/  F2FP.F16.F32.PACK_AB R0, RZ, R0 ;  /* 0x00000000ff00723e */ /* 0x001fc800000000ff */
[----:B------:R-:W-:Y:S01]  /*3360*/  PRMT R24, R0, 0x7610, R24 ;  /* 0x0000761000187816 */ /* 0x000fe20000000018 */
[----:B------:R-:W-:Y:S06]  /*3370*/  BRA `(.L_x_5385) ;  /* 0x0000000000107947 */ /* 0x000fec0003800000 */
.L_x_5408:
[----:B------:R-:W2:Y:S02]  /*3380*/  LDG.E R4, desc[UR36][R4.64] ;  /* 0x0000002404047981 */ /* 0x000ea4000c1e1900 */
[----:B--2---:R-:W-:-:S04]  /*3390*/  I2FP.F32.U32 R0, R4 ;  /* 0x0000000400007245 */ /* 0x004fc80000201000 */
[----:B------:R-:W-:-:S04]  /*33a0*/  F2FP.F16.F32.PACK_AB R0, RZ, R0 ;  /* 0x00000000ff00723e */ /* 0x000fc800000000ff */
[----:B------:R-:W-:-:S07]  /*33b0*/  PRMT R24, R0, 0x7610, R24 ;  /* 0x0000761000187816 */ /* 0x000fce0000000018 */
.L_x_5385:
[----:B------:R-:W-:-:S07]  /*33c0*/  VIADD R23, R23, 0x80 ;  /* 0x0000008017177836 */ /* 0x000fce0000000000 */
.L_x_5379:
[----:B------:R-:W-:Y:S05]  /*33d0*/  BSYNC B6 ;  /* 0x0000000000067941 */ /* 0x000fea0003800000 */
.L_x_5378:
[----:B------:R-:W-:Y:S01]  /*33e0*/  ISETP.GE.AND P0, PT, R23, R16, PT ;  /* 0x000000101700720c */ /* 0x000fe20003f06270 */
[----:B------:R-:W-:-:S12]  /*33f0*/  BSSY B6, `(.L_x_5413) ;  /* 0x000010c000067945 */ /* 0x000fd80003800000 */
        /* <DEDUP_REMOVED lines=23> */
.L_x_5418:
[----:B------:R-:W2:Y:S02]  /*3570*/  LDG.E.U8 R4, desc[UR36][R4.64] ;  /* 0x0000002404047981 */ /* 0x000ea4000c1e1100 */
[----:B--2---:R-:W-:-:S04]  /*3580*/  I2FP.F32.U32 R0, R4 ;  /* 0x0000000400007245 */ /* 0x004fc80000201000 */
[----:B------:R-:W-:-:S04]  /*3590*/  F2FP.F16.F32.PACK_AB R0, RZ, R0 ;  /* 0x00000000ff00723e */ /* 0x000fc800000000ff */
[----:B------:R-:W-:Y:S01]  /*35a0*/  PRMT R25, R0, 0x7610, R25 ;  /* 0x0000761000197816 */ /* 0x000fe20000000019 */
[----:B------:R-:W-:Y:S06]  /*35b0*/  BRA `(.L_x_5414) ;  /* 0x0000000c00bc7947 */ /* 0x000fec0003800000 */
.L_x_5417:
        /* <DEDUP_REMOVED lines=11> */
.L_x_5421:
[----:B------:R-:W2:Y:S02]  /*3670*/  LDG.E R4, desc[UR36][R4.64] ;  /* 0x0000002404047981 */ /* 0x000ea4000c1e1900 */
[----:B--2---:R-:W-:-:S04]  /*3680*/  I2FP.F32.S32 R0, R4 ;  /* 0x0000000400007245 */ /* 0x004fc80000201400 */
[----:B------:R-:W-:-:S04]  /*3690*/  F2FP.F16.F32.PACK_AB R0, RZ, R0 ;  /* 0x00000000ff00723e */ /* 0x000fc800000000ff */
[----:B------:R-:W-:Y:S01]  /*36a0*/  PRMT R25, R0, 0x7610, R25 ;  /* 0x0000761000197816 */ /* 0x000fe20000000019 */
[----:B------:R-:W-:Y:S06]  /*36b0*/  BRA `(.L_x_5414) ;  /* 0x0000000c007c7947 */ /* 0x000fec0003800000 */
.L_x_5420:
[----:B------:R-:W2:Y:S02]  /*36c0*/  LDG.E.U16 R4, desc[UR36][R4.64] ;  /* 0x0000002404047981 */ /* 0x000ea4000c1e1500 */
[----:B--2---:R-:W0:Y:S02]  /*36d0*/  I2F.S16 R0, R4 ;  /* 0x0000000400007306 */ /* 0x004e240000101400 */
[----:B0-----:R-:W-:-:S04]  /*36e0*/  F2FP.F16.F32.PACK_AB R0, RZ, R0 ;  /* 0x00000000ff00723e */ /* 0x001fc800000000ff */
[----:B------:R-:W-:Y:S01]  /*36f0*/  PRMT R25, R0, 0x7610, R25 ;  /* 0x0000761000197816 */ /* 0x000fe20000000019 */
[----:B------:R-:W-:Y:S06]  /*3700*/  BRA `(.L_x_5414) ;  /* 0x0000000c00687947 */ /* 0x000fec0003800000 */
.L_x_5416:
        /* <DEDUP_REMOVED lines=9> */
.L_x_5423:
[----:B------:R2:W5:Y:S01]  /*37a0*/  LDG.E.U16 R25, desc[UR36][R4.64] ;  /* 0x0000002404197981 */ /* 0x000562000c1e1500 */
[----:B------:R-:W-:Y:S05]  /*37b0*/  BRA `(.L_x_5414) ;  /* 0x0000000c003c7947 */ /* 0x000fea0003800000 */
.L_x_5422:
        /* <DEDUP_REMOVED lines=9> */
.L_x_5425:
[----:B------:R3:W5:Y:S01]  /*3850*/  LDG.E.U16 R25, desc[UR36][R4.64] ;  /* 0x0000002404197981 */ /* 0x000762000c1e1500 */
[----:B------:R-:W-:Y:S05]  /*3860*/  BRA `(.L_x_5414) ;  /* 0x0000000c00107947 */ /* 0x000fea0003800000 */
.L_x_5424:
        /* <DEDUP_REMOVED lines=9> */
.L_x_5415:
        /* <DEDUP_REMOVED lines=14> */
.L_x_5428:
        /* <DEDUP_REMOVED lines=9> */
.L_x_5427:
        /* <DEDUP_REMOVED lines=28> */
.L_x_5430:
        /* <DEDUP_REMOVED lines=15> */
.L_x_5429:
[----:B------:R-:W2:Y:S02]  /*3d20*/  LDG.E.U16 R0, desc[UR36][R4.64] ;  /* 0x0000002404007981 */ /* 0x000ea4000c1e1500 */
[----:B--2---:R-:W-:-:S05]  /*3d30*/  IMAD.U32 R0, R0, 0x10000, RZ ;  /* 0x0001000000007824 */ /* 0x004fca00078e00ff */
[----:B------:R-:W-:-:S04]  /*3d40*/  F2FP.F16.F32.PACK_AB R0, RZ, R0 ;  /* 0x00000000ff00723e */ /* 0x000fc800000000ff */
[----:B------:R-:W-:Y:S01]  /*3d50*/  PRMT R25, R0, 0x7610, R25 ;  /* 0x0000761000197816 */ /* 0x000fe20000000019 */
[----:B------:R-:W-:Y:S06]  /*3d60*/  BRA `(.L_x_5414) ;  /* 0x0000000400d07947 */ /* 0x000fec0003800000 */
.L_x_5426:
        /* <DEDUP_REMOVED lines=13> */
.L_x_5433:
        /* <DEDUP_REMOVED lines=21> */
.L_x_5437:
[----:B------:R-:W-:Y:S05]  /*3f90*/  BSYNC B1 ;  /* 0x0000000000017941 */ /* 0x000fea0003800000 */
.L_x_5436:
[----:B------:R-:W-:Y:S01]  /*3fa0*/  LEA R5, R0, 0x3b800000, 0x17 ;  /* 0x3b80000000057811 */ /* 0x000fe200078eb8ff */
[----:B------:R-:W-:-:S05]  /*3fb0*/  IMAD.SHL.U32 R0, R3, 0x100000, RZ ;  /* 0x0010000003007824 */ /* 0x000fca00078e00ff */
[----:B------:R-:W-:-:S07]  /*3fc0*/  LOP3.LUT R0, R5, R0, R6, 0xfe, !PT ;  /* 0x0000000005007212 */ /* 0x000fce00078efe06 */
.L_x_5435:
[----:B------:R-:W-:Y:S05]  /*3fd0*/  BSYNC B0 ;  /* 0x0000000000007941 */ /* 0x000fea0003800000 */
.L_x_5434:
[----:B------:R-:W-:-:S04]  /*3fe0*/  F2FP.F16.F32.PACK_AB R0, RZ, R0 ;  /* 0x00000000ff00723e */ /* 0x000fc800000000ff */
[----:B------:R-:W-:Y:S01]  /*3ff0*/  PRMT R25, R0, 0x7610, R25 ;  /* 0x0000761000197816 */ /* 0x000fe20000000019 */
[----:B------:R-:W-:Y:S06]  /*4000*/  BRA `(.L_x_5414) ;  /* 0x0000000400287947 */ /* 0x000fec0003800000 */
.L_x_5432:
        /* <DEDUP_REMOVED lines=21> */
.L_x_5441:
[----:B------:R-:W-:Y:S05]  /*4160*/  BSYNC B1 ;  /* 0x0000000000017941 */ /* 0x000fea0003800000 */
.L_x_5440:
[----:B------:R-:W-:Y:S01]  /*4170*/  LEA R5, R0, 0x37800000, 0x17 ;  /* 0x3780000000057811 */ /* 0x000fe200078eb8ff */
[----:B------:R-:W-:-:S05]  /*4180*/  IMAD.SHL.U32 R0, R3, 0x200000, RZ ;  /* 0x0020000003007824 */ /* 0x000fca00078e00ff */
[----:B------:R-:W-:-:S07]  /*4190*/  LOP3.LUT R0, R5, R0, R6, 0xfe, !PT ;  /* 0x0000000005007212 */ /* 0x000fce00078efe06 */
.L_x_5439:
[----:B------:R-:W-:Y:S05]  /*41a0*/  BSYNC B0 ;  /* 0x0000000000007941 */ /* 0x000fea0003800000 */
.L_x_5438:
[----:B------:R-:W-:-:S04]  /*41b0*/  F2FP.F16.F32.PACK_AB R0, RZ, R0 ;  /* 0x00000000ff00723e */ /* 0x000fc800000000ff */
[----:B------:R-:W-:Y:S01]  /*41c0*/  PRMT R25, R0, 0x7610, R25 ;  /* 0x0000761000197816 */ /* 0x000fe20000000019 */
[----:B------:R-:W-:Y:S06]  /*41d0*/  BRA `(.L_x_5414) ;  /* 0x0000000000b47947 */ /* 0x000fec0003800000 */
.L_x_5431:
        /* <DEDUP_REMOVED lines=14> */
.L_x_5445:
[----:B------:R-:W-:Y:S05]  /*42c0*/  BSYNC B0 ;  /* 0x0000000000007941 */ /* 0x000fea0003800000 */
.L_x_5444:
[----:B------:R-:W-:-:S04]  /*42d0*/  F2FP.F16.F32.PACK_AB R0, RZ, R0 ;  /* 0x00000000ff00723e */ /* 0x000fc800000000ff */
[----:B------:R-:W-:Y:S01]  /*42e0*/  PRMT R25, R0, 0x7610, R25 ;  /* 0x0000761000197816 */ /* 0x000fe20000000019 */
[----:B------:R-:W-:Y:S06]  /*42f0*/  BRA `(.L_x_5414) ;  /* 0x00000000006c7947 */ /* 0x000fec0003800000 */
.L_x_5419:
        /* <DEDUP_REMOVED lines=16> */
.L_x_5446:
[----:B------:R-:W-:Y:S01]  /*4400*/  PRMT R25, RZ, 0x7610, R25 ;  /* 0x00007610ff197816 */ /* 0x000fe20000000019 */
[----:B------:R-:W-:Y:S06]  /*4410*/  BRA `(.L_x_5414) ;  /* 0x0000000000247947 */ /* 0x000fec0003800000 */
.L_x_5443:
[----:B------:R-:W2:Y:S02]  /*4420*/  LDG.E.64 R4, desc[UR36][R4.64] ;  /* 0x0000002404047981 */ /* 0x000ea4000c1e1b00 */
[----:B--2---:R-:W0:Y:S02]  /*4430*/  I2F.U64 R0, R4 ;  /* 0x0000000400007312 */ /* 0x004e240000301000 */
[----:B0-----:R-:W-:-:S04]  /*4440*/  F2FP.F16.F32.PACK_AB R0, RZ, R0 ;  /* 0x00000000ff00723e */ /* 0x001fc800000000ff */
[----:B------:R-:W-:Y:S01]  /*4450*/  PRMT R25, R0, 0x7610, R25 ;  /* 0x0000761000197816 */ /* 0x000fe20000000019 */
[----:B------:R-:W-:Y:S06]  /*4460*/  BRA `(.L_x_5414) ;  /* 0x0000000000107947 */ /* 0x000fec0003800000 */
.L_x_5442:
[----:B------:R-:W2:Y:S02]  /*4470*/  LDG.E R4, desc[UR36][R4.64] ;  /* 0x0000002404047981 */ /* 0x000ea4000c1e1900 */
[----:B--2---:R-:W-:-:S04]  /*4480*/  I2FP.F32.U32 R0, R4 ;  /* 0x0000000400007245 */ /* 0x004fc80000201000 */
[----:B------:R-:W-:-:S04]  /*4490*/  F2FP.F16.F32.PACK_AB R0, RZ, R0 ;  /* 0x00000000ff00723e */ /* 0x000fc800000000ff */
[----:B------:R-:W-:-:S07]  /*44a0*/  PRMT R25, R0, 0x7610, R25 ;  /* 0x0000761000197816 */ /* 0x000fce0000000019 */
.L_x_5414:
[----:B------:R-:W-:Y:S05]  /*44b0*/  BSYNC B6 ;  /* 0x0000000000067941 */ /* 0x000fea0003800000 */
.L_x_5413:
[----:B0123--:R-:W0:Y:S01]  /*44c0*/  S2R R5, SR_TID.X ;  /* 0x0000000000057919 */ /* 0x00fe220000002100 */
[----:B-----5:R-:W-:Y:S01]  /*44d0*/  HADD2.F32 R0, -RZ, R25.H0_H0 ;  /* 0x20000019ff007230 */ /* 0x020fe20000004100 */
        /* <DEDUP_REMOVED lines=12> */
[----:B------:R-:W-:Y:S01]  /*45a0*/  @!P0 F2FP.F16.F32.PACK_AB R0, RZ, R0 ;  /* 0x00000000ff00823e */ /* 0x000fe200000000ff */
[----:B-1----:R-:W-:Y:S06]  /*45b0*/  @P2 BRA `(.L_x_5448) ;  /* 0x00000000001c2947 */ /* 0x002fec0003800000 */
[----:B------:R-:W-:Y:S01]  /*45c0*/  HADD2.F32 R22, -RZ, R22.H0_H0 ;  /* 0x20000016ff167230 */ /* 0x000fe20000004100 */
[----:B------:R-:W-:Y:S02]  /*45d0*/  ULDC.U16 UR4, c[0x0][0x216] ;  /* 0x0000858000047ab9 */ /* 0x000fe40000000400 */
[----:B------:R-:W-:Y:S02]  /*45e0*/  IMAD.U32 R3, RZ, RZ, UR4 ;  /* 0x00000004ff037e24 */ /* 0x000fe4000f8e00ff */
[----:B------:R-:W-:-:S13]  /*45f0*/  FSETP.NEU.FTZ.AND P3, PT, R22, RZ, PT ;  /* 0x000000ff1600720b */ /* 0x000fda0003f7d000 */
[----:B------:R-:W-:-:S04]  /*4600*/  @P3 FSET.BF.GT.FTZ.AND R22, R22, RZ, PT ;  /* 0x000000ff1616320a */ /* 0x000fc80003814000 */
[----:B------:R-:W-:-:S04]  /*4610*/  @P3 F2FP.F16.F32.PACK_AB R22, RZ, R22 ;  /* 0x00000016ff16323e */ /* 0x000fc800000000ff */
[----:B------:R-:W-:-:S07]  /*4620*/  @P3 PRMT R3, R22, 0x7610, R3 ;  /* 0x0000761016033816 */ /* 0x000fce0000000003 */
.L_x_5448:
[----:B------:R-:W-:Y:S05]  /*4630*/  BSYNC B0 ;  /* 0x0000000000007941 */ /* 0x000fea0003800000 */
.L_x_5447:
[----:B------:R-:W-:Y:S04]  /*4640*/  BSSY B0, `(.L_x_5449) ;  /* 0x0000009000007945 */ /* 0x000fe80003800000 */
[----:B------:R-:W-:Y:S05]  /*4650*/  @P4 BRA `(.L_x_5450) ;  /* 0x00000000001c4947 */ /* 0x000fea0003800000 */
[----:B------:R-:W-:Y:S01]  /*4660*/  HADD2.F32 R19, -RZ, R19.H0_H0 ;  /* 0x20000013ff137230 */ /* 0x000fe20000004100 */
[----:B------:R-:W-:Y:S02]  /*4670*/  ULDC.U16 UR4, c[0x0][0x216] ;  /* 0x0000858000047ab9 */ /* 0x000fe40000000400 */
[----:B------:R-:W-:Y:S02]  /*4680*/  IMAD.U32 R22, RZ, RZ, UR4 ;  /* 0x00000004ff167e24 */ /* 0x000fe4000f8e00ff */
[----:B------:R-:W-:-:S13]  /*4690*/  FSETP.NEU.FTZ.AND P3, PT, R19, RZ, PT ;  /* 0x000000ff1300720b */ /* 0x000fda0003f7d000 */
[----:B------:R-:W-:-:S04]  /*46a0*/  @P3 FSET.BF.GT.FTZ.AND R19, R19, RZ, PT ;  /* 0x000000ff1313320a */ /* 0x000fc80003814000 */
[----:B------:R-:W-:-:S04]  /*46b0*/  @P3 F2FP.F16.F32.PACK_AB R19, RZ, R19 ;  /* 0x00000013ff13323e */ /* 0x000fc800000000ff */
[----:B------:R-:W-:-:S07]  /*46c0*/  @P3 PRMT R22, R19, 0x7610, R22 ;  /* 0x0000761013163816 */ /* 0x000fce0000000016 */
.L_x_5450:
[----:B------:R-:W-:Y:S05]  /*46d0*/  BSYNC B0 ;  /* 0x0000000000007941 */ /* 0x000fea0003800000 */
.L_x_5449:
        /* <DEDUP_REMOVED lines=9> */
.L_x_5452:
[----:B------:R-:W-:Y:S05]  /*4770*/  BSYNC B0 ;  /* 0x0000000000007941 */ /* 0x000fea0003800000 */
.L_x_5451:
        /* <DEDUP_REMOVED lines=22> */
[----:B------:R-:W-:-:S04]  /*48e0*/  IMAD.MOV.U32 R25, RZ, RZ, R23 ;  /* 0x000000ffff197224 */ /* 0x000fc800078e0017 */
[----:B------:R-:W0:Y:S02]  /*48f0*/  F2I.FTZ.TRUNC.NTZ R3, R3 ;  /* 0x0000000300037305 */ /* 0x000e24000021f100 */
[----:B0-----:R0:W-:Y:S01]  /*4900*/  STG.E.U8 desc[UR36][R8.64], R3 ;  /* 0x0000000308007986 */ /* 0x0011e2000c101124 */
[----:B------:R-:W-:Y:S05]  /*4910*/  BRA `(.L_x_5454) ;  /* 0x0000000c00e87947 */ /* 0x000fea0003800000 */
.L_x_5458:
[----:B------:R-:W-:Y:S02]  /*4920*/  HADD2.F32 R5, -RZ, R3.H0_H0 ;  /* 0x20000003ff057230 */ /* 0x000fe40000004100 */
[----:B------:R-:W-:-:S04]  /*4930*/  IMAD.MOV.U32 R25, RZ, RZ, R23 ;  /* 0x000000ffff197224 */ /* 0x000fc800078e0017 */
[----:B------:R-:W0:Y:S02]  /*4940*/  F2I.S64.TRUNC R4, R5 ;  /* 0x0000000500047311 */ /* 0x000e24000020d900 */
[----:B0-----:R0:W-:Y:S01]  /*4950*/  STG.E.U8 desc[UR36][R8.64], R4 ;  /* 0x0000000408007986 */ /* 0x0011e2000c101124 */
[----:B------:R-:W-:Y:S05]  /*4960*/  BRA `(.L_x_5454) ;  /* 0x0000000c00d47947 */ /* 0x000fea0003800000 */
.L_x_5457:
        /* <DEDUP_REMOVED lines=11> */
.L_x_5461:
[----:B------:R-:W-:Y:S02]  /*4a20*/  HADD2.F32 R3, -RZ, R3.H0_H0 ;  /* 0x20000003ff037230 */ /* 0x000fe40000004100 */
[----:B------:R-:W-:-:S04]  /*4a30*/  IMAD.MOV.U32 R25, RZ, RZ, R23 ;  /* 0x000000ffff197224 */ /* 0x000fc800078e0017 */
[----:B------:R-:W0:Y:S02]  /*4a40*/  F2I.FTZ.TRUNC.NTZ R3, R3 ;  /* 0x0000000300037305 */ /* 0x000e24000021f100 */
[----:B0-----:R0:W-:Y:S01]  /*4a50*/  STG.E desc[UR36][R8.64], R3 ;  /* 0x0000000308007986 */ /* 0x0011e2000c101924 */
[----:B------:R-:W-:Y:S05]  /*4a60*/  BRA `(.L_x_5454) ;  /* 0x0000000c00947947 */ /* 0x000fea0003800000 */
.L_x_5460:
[----:B------:R-:W-:Y:S02]  /*4a70*/  HADD2.F32 R3, -RZ, R3.H0_H0 ;  /* 0x20000003ff037230 */ /* 0x000fe40000004100 */
[----:B------:R-:W-:-:S04]  /*4a80*/  IMAD.MOV.U32 R25, RZ, RZ, R23 ;  /* 0x000000ffff197224 */ /* 0x000fc800078e0017 */
[----:B------:R-:W0:Y:S02]  /*4a90*/  F2I.FTZ.TRUNC.NTZ R3, R3 ;  /* 0x0000000300037305 */ /* 0x000e24000021f100 */
[----:B0-----:R0:W-:Y:S01]  /*4aa0*/  STG.E.U16 desc[UR36][R8.64], R3 ;  /* 0x0000000308007986 */ /* 0x0011e2000c101524 */
[----:B------:R-:W-:Y:S05]  /*4ab0*/  BRA `(.L_x_5454) ;  /* 0x0000000c00807947 */ /* 0x000fea0003800000 */
.L_x_5456:
        /* <DEDUP_REMOVED lines=10> */
.L_x_5463:
[----:B------:R0:W-:Y:S01]  /*4b60*/  STG.E.U16 desc[UR36][R8.64], R3 ;  /* 0x0000000308007986 */ /* 0x0001e2000c101524 */
[----:B------:R-:W-:Y:S01]  /*4b70*/  IMAD.MOV.U32 R25, RZ, RZ, R23 ;  /* 0x000000ffff197224 */ /* 0x000fe200078e0017 */
[----:B------:R-:W-:Y:S06]  /*4b80*/  BRA `(.L_x_5454) ;  /* 0x0000000c004c7947 */ /* 0x000fec0003800000 */
.L_x_5462:
        /* <DEDUP_REMOVED lines=11> */
.L_x_5465:
[----:B------:R-:W-:Y:S02]  /*4c40*/  HADD2.F32 R0, -RZ, R3.H0_H0 ;  /* 0x20000003ff007230 */ /* 0x000fe40000004100 */
[----:B------:R-:W-:-:S03]  /*4c50*/  IMAD.MOV.U32 R25, RZ, RZ, R23 ;  /* 0x000000ffff197224 */ /* 0x000fc600078e0017 */
[----:B------:R-:W-:-:S04]  /*4c60*/  F2FP.F16.F32.PACK_AB R0, RZ, R0 ;  /* 0x00000000ff00723e */ /* 0x000fc800000000ff */
[----:B------:R-:W-:-:S05]  /*4c70*/  PRMT R0, R0, 0x5410, RZ ;  /* 0x0000541000007816 */ /* 0x000fca00000000ff */
[----:B------:R0:W-:Y:S01]  /*4c80*/  STG.E desc[UR36][R8.64], R0 ;  /* 0x0000000008007986 */ /* 0x0001e2000c101924 */
[----:B------:R-:W-:Y:S05]  /*4c90*/  BRA `(.L_x_5454) ;  /* 0x0000000c00087947 */ /* 0x000fea0003800000 */
.L_x_5464:
[----:B------:R-:W-:Y:S02]  /*4ca0*/  HADD2.F32 R4, -RZ, R3.H0_H0 ;  /* 0x20000003ff047230 */ /* 0x000fe40000004100 */
[----:B------:R-:W-:-:S03]  /*4cb0*/  IMAD.MOV.U32 R25, RZ, RZ, R23 ;  /* 0x000000ffff197224 */ /* 0x000fc600078e0017 */
[----:B------:R-:W-:-:S06]  /*4cc0*/  FMUL.FTZ R4, R4, 1 ;  /* 0x3f80000004047820 */ /* 0x000fcc0000410000 */
[----:B------:R-:W0:Y:S02]  /*4cd0*/  F2F.F64.F32 R4, R4 ;  /* 0x0000000400047310 */ /* 0x000e240000201800 */
[----:B0-----:R0:W-:Y:S01]  /*4ce0*/  STG.E.64 desc[UR36][R8.64], R4 ;  /* 0x0000000408007986 */ /* 0x0011e2000c101b24 */
[----:B------:R-:W-:Y:S05]  /*4cf0*/  BRA `(.L_x_5454) ;  /* 0x0000000800f07947 */ /* 0x000fea0003800000 */
.L_x_5455:
        /* <DEDUP_REMOVED lines=14> */
.L_x_5468:
[----:B------:R-:W-:Y:S01]  /*4de0*/  HADD2.F32 R3, -RZ, R3.H0_H0 ;  /* 0x20000003ff037230 */ /* 0x000fe20000004100 */
[----:B------:R-:W-:Y:S01]  /*4df0*/  CS2R R6, SRZ ;  /* 0x0000000000067805 */ /* 0x000fe2000001ff00 */
[----:B------:R-:W-:-:S03]  /*4e00*/  IMAD.MOV.U32 R25, RZ, RZ, R23 ;  /* 0x000000ffff197224 */ /* 0x000fc600078e0017 */
[----:B------:R-:W-:-:S04]  /*4e10*/  FMUL.FTZ R3, R3, 1 ;  /* 0x3f80000003037820 */ /* 0x000fc80000410000 */
[----:B------:R-:W0:Y:S02]  /*4e20*/  F2F.F64.F32 R4, R3 ;  /* 0x0000000300047310 */ /* 0x000e240000201800 */
[----:B0-----:R0:W-:Y:S01]  /*4e30*/  STG.E.128 desc[UR36][R8.64], R4 ;  /* 0x0000000408007986 */ /* 0x0011e2000c101d24 */
[----:B------:R-:W-:Y:S05]  /*4e40*/  BRA `(.L_x_5454) ;  /* 0x00000008009c7947 */ /* 0x000fea0003800000 */
.L_x_5467:
        /* <DEDUP_REMOVED lines=21> */
.L_x_5472:
[----:B------:R-:W-:Y:S05]  /*4fa0*/  BSYNC B0 ;  /* 0x0000000000007941 */ /* 0x000fea0003800000 */
.L_x_5471:
[----:B------:R-:W-:Y:S01]  /*4fb0*/  LOP3.LUT R5, R0, R5, RZ, 0xfc, !PT ;  /* 0x0000000500057212 */ /* 0x000fe200078efcff */
[----:B------:R-:W-:-:S04]  /*4fc0*/  IMAD.MOV.U32 R25, RZ, RZ, R23 ;  /* 0x000000ffff197224 */ /* 0x000fc800078e0017 */
[----:B------:R0:W-:Y:S01]  /*4fd0*/  STG.E.U8 desc[UR36][R8.64], R5 ;  /* 0x0000000508007986 */ /* 0x0001e2000c101124 */
[----:B------:R-:W-:Y:S05]  /*4fe0*/  BRA `(.L_x_5454) ;  /* 0x0000000800347947 */ /* 0x000fea0003800000 */
.L_x_5470:
        /* <DEDUP_REMOVED lines=13> */
.L_x_5474:
[----:B------:R-:W-:Y:S01]  /*50c0*/  IMAD.MOV.U32 R0, RZ, RZ, 0x7f ;  /* 0x0000007fff007424 */ /* 0x000fe200078e00ff */
[----:B------:R-:W-:-:S04]  /*50d0*/  ISETP.GT.U32.AND P0, PT, R3, 0x7f800000, PT ;  /* 0x7f8000000300780c */ /* 0x000fc80003f04070 */
[----:B------:R-:W-:-:S09]  /*50e0*/  SEL R0, R0, 0x7c, P0 ;  /* 0x0000007c00007807 */ /* 0x000fd20000000000 */
.L_x_5475:
[----:B------:R-:W-:Y:S05]  /*50f0*/  BSYNC B0 ;  /* 0x0000000000007941 */ /* 0x000fea0003800000 */
.L_x_5473:
[----:B------:R-:W-:Y:S01]  /*5100*/  LOP3.LUT R3, R5, 0x80000000, RZ, 0xc0, !PT ;  /* 0x8000000005037812 */ /* 0x000fe200078ec0ff */
[----:B------:R-:W-:-:S03]  /*5110*/  IMAD.MOV.U32 R25, RZ, RZ, R23 ;  /* 0x000000ffff197224 */ /* 0x000fc600078e0017 */
[----:B------:R-:W-:-:S04]  /*5120*/  SHF.R.U32.HI R3, RZ, 0x18, R3 ;  /* 0x00000018ff037819 */ /* 0x000fc80000011603 */
[----:B------:R-:W-:-:S05]  /*5130*/  LOP3.LUT R3, R0, R3, RZ, 0xfc, !PT ;  /* 0x0000000300037212 */ /* 0x000fca00078efcff */
[----:B------:R0:W-:Y:S01]  /*5140*/  STG.E.U8 desc[UR36][R8.64], R3 ;  /* 0x0000000308007986 */ /* 0x0001e2000c101124 */
[----:B------:R-:W-:Y:S05]  /*5150*/  BRA `(.L_x_5454) ;  /* 0x0000000400d87947 */ /* 0x000fea0003800000 */
.L_x_5469:
[----:B------:R-:W-:Y:S02]  /*5160*/  HADD2.F32 R0, -RZ, R3.H0_H0 ;  /* 0x20000003ff007230 */ /* 0x000fe40000004100 */
[----:B------:R-:W-:-:S03]  /*5170*/  IMAD.MOV.U32 R25, RZ, RZ, R23 ;  /* 0x000000ffff197224 */ /* 0x000fc600078e0017 */
[----:B------:R-:W-:-:S05]  /*5180*/  F2FP.BF16.F32.PACK_AB R0, RZ, R0 ;  /* 0x00000000ff00723e */ /* 0x000fca00000010ff */
[----:B------:R0:W-:Y:S01]  /*5190*/  STG.E.U16 desc[UR36][R8.64], R0 ;  /* 0x0000000008007986 */ /* 0x0001e2000c101524 */
[----:B------:R-:W-:Y:S05]  /*51a0*/  BRA `(.L_x_5454) ;  /* 0x0000000400c47947 */ /* 0x000fea0003800000 */
.L_x_5466:
        /* <DEDUP_REMOVED lines=13> */
.L_x_5478:
        /* <DEDUP_REMOVED lines=17> */
.L_x_5481:
[----:B------:R-:W-:-:S04]  /*5390*/  LOP3.LUT R3, R5, 0x80000000, RZ, 0xc0, !PT ;  /* 0x8000000005037812 */ /* 0x000fc800078ec0ff */
[----:B------:R-:W-:-:S04]  /*53a0*/  SHF.R.U32.HI R3, RZ, 0x18, R3 ;  /* 0x00000018ff037819 */ /* 0x000fc80000011603 */
[----:B------:R-:W-:-:S04]  /*53b0*/  LOP3.LUT R0, R0, R3, RZ, 0xfc, !PT ;  /* 0x0000000300007212 */ /* 0x000fc800078efcff */
[----:B------:R-:W-:-:S07]  /*53c0*/  PRMT R4, R0, 0x7610, R4 ;  /* 0x0000761000047816 */ /* 0x000fce0000000004 */
.L_x_5480:
[----:B------:R-:W-:Y:S05]  /*53d0*/  BSYNC B0 ;  /* 0x0000000000007941 */ /* 0x000fea0003800000 */
.L_x_5479:
[----:B------:R3:W-:Y:S01]  /*53e0*/  STG.E.U8 desc[UR36][R8.64], R4 ;  /* 0x0000000408007986 */ /* 0x0007e2000c101124 */
[----:B------:R-:W-:Y:S01]  /*53f0*/  IMAD.MOV.U32 R25, RZ, RZ, R23 ;  /* 0x000000ffff197224 */ /* 0x000fe200078e0017 */
[----:B------:R-:W-:Y:S06]  /*5400*/  BRA `(.L_x_5454) ;  /* 0x00000004002c7947 */ /* 0x000fec0003800000 */
.L_x_5477:
        /* <DEDUP_REMOVED lines=17> */
.L_x_5484:
[----:B------:R-:W-:-:S04]  /*5520*/  LOP3.LUT R3, R5, 0x80000000, RZ, 0xc0, !PT ;  /* 0x8000000005037812 */ /* 0x000fc800078ec0ff */
[----:B------:R-:W-:-:S04]  /*5530*/  SHF.R.U32.HI R3, RZ, 0x18, R3 ;  /* 0x00000018ff037819 */ /* 0x000fc80000011603 */
[----:B------:R-:W-:-:S04]  /*5540*/  LOP3.LUT R0, R0, R3, RZ, 0xfc, !PT ;  /* 0x0000000300007212 */ /* 0x000fc800078efcff */
[----:B------:R-:W-:-:S07]  /*5550*/  PRMT R4, R0, 0x7610, R4 ;  /* 0x0000761000047816 */ /* 0x000fce0000000004 */
.L_x_5483:
[----:B------:R-:W-:Y:S05]  /*5560*/  BSYNC B0 ;  /* 0x0000000000007941 */ /* 0x000fea0003800000 */
.L_x_5482:
[----:B------:R0:W-:Y:S01]  /*5570*/  STG.E.U8 desc[UR36][R8.64], R4 ;  /* 0x0000000408007986 */ /* 0x0001e2000c101124 */
[----:B------:R-:W-:Y:S01]  /*5580*/  IMAD.MOV.U32 R25, RZ, RZ, R23 ;  /* 0x000000ffff197224 */ /* 0x000fe200078e0017 */
[----:B------:R-:W-:Y:S06]  /*5590*/  BRA `(.L_x_5454) ;  /* 0x0000000000c87947 */ /* 0x000fec0003800000 */
.L_x_5476:
        /* <DEDUP_REMOVED lines=23> */
.L_x_5459:
        /* <DEDUP_REMOVED lines=16> */
.L_x_5487:
[----:B------:R-:W-:Y:S01]  /*5810*/  IMAD.MOV.U32 R25, RZ, RZ, R23 ;  /* 0x000000ffff197224 */ /* 0x000fe200078e0017 */
[----:B------:R-:W-:Y:S06]  /*5820*/  BRA `(.L_x_5454) ;  /* 0x0000000000247947 */ /* 0x000fec0003800000 */
.L_x_5486:
[----:B------:R-:W-:Y:S02]  /*5830*/  HADD2.F32 R4, -RZ, R3.H0_H0 ;  /* 0x20000003ff047230 */ /* 0x000fe40000004100 */
[----:B------:R-:W-:-:S04]  /*5840*/  IMAD.MOV.U32 R25, RZ, RZ, R23 ;  /* 0x000000ffff197224 */ /* 0x000fc800078e0017 */
[----:B------:R-:W0:Y:S02]  /*5850*/  F2I.U64.TRUNC R4, R4 ;  /* 0x0000000400047311 */ /* 0x000e24000020d800 */
[----:B0-----:R1:W-:Y:S01]  /*5860*/  STG.E.64 desc[UR36][R8.64], R4 ;  /* 0x0000000408007986 */ /* 0x0013e2000c101b24 */
[----:B------:R-:W-:Y:S05]  /*5870*/  BRA `(.L_x_5454) ;  /* 0x0000000000107947 */ /* 0x000fea0003800000 */
.L_x_5485:
[----:B------:R-:W-:Y:S02]  /*5880*/  HADD2.F32 R3, -RZ, R3.H0_H0 ;  /* 0x20000003ff037230 */ /* 0x000fe40000004100 */
[----:B------:R-:W-:-:S04]  /*5890*/  IMAD.MOV.U32 R25, RZ, RZ, R23 ;  /* 0x000000ffff197224 */ /* 0x000fc800078e0017 */
[----:B------:R-:W0:Y:S02]  /*58a0*/  F2I.FTZ.U32.TRUNC.NTZ R3, R3 ;  /* 0x0000000300037305 */ /* 0x000e24000021f000 */
[----:B0-----:R0:W-:Y:S02]  /*58b0*/  STG.E desc[UR36][R8.64], R3 ;  /* 0x0000000308007986 */ /* 0x0011e4000c101924 */
.L_x_5454:
[----:B------:R-:W-:Y:S05]  /*58c0*/  BSYNC B6 ;  /* 0x0000000000067941 */ /* 0x000fea0003800000 */
.L_x_5453:
        /* <DEDUP_REMOVED lines=25> */
.L_x_5493:
[----:B------:R-:W-:-:S06]  /*5a60*/  HADD2.F32 R5, -RZ, R22.H0_H0 ;  /* 0x20000016ff057230 */ /* 0x000fcc0000004100 */
[----:B------:R-:W0:Y:S02]  /*5a70*/  F2I.S64.TRUNC R4, R5 ;  /* 0x0000000500047311 */ /* 0x000e24000020d900 */
[----:B0-----:R0:W-:Y:S01]  /*5a80*/  STG.E.U8 desc[UR36][R8.64], R4 ;  /* 0x0000000408007986 */ /* 0x0011e2000c101124 */
[----:B------:R-:W-:Y:S05]  /*5a90*/  BRA `(.L_x_5495) ;  /* 0x0000000c00847947 */ /* 0x000fea0003800000 */
.L_x_5492:
        /* <DEDUP_REMOVED lines=10> */
.L_x_5497:
[----:B------:R-:W-:-:S04]  /*5b40*/  HADD2.F32 R22, -RZ, R22.H0_H0 ;  /* 0x20000016ff167230 */ /* 0x000fc80000004100 */
[----:B------:R-:W0:Y:S02]  /*5b50*/  F2I.FTZ.TRUNC.NTZ R3, R22 ;  /* 0x0000001600037305 */ /* 0x000e24000021f100 */
[----:B0-----:R0:W-:Y:S01]  /*5b60*/  STG.E desc[UR36][R8.64], R3 ;  /* 0x0000000308007986 */ /* 0x0011e2000c101924 */
[----:B------:R-:W-:Y:S05]  /*5b70*/  BRA `(.L_x_5495) ;  /* 0x0000000c004c7947 */ /* 0x000fea0003800000 */
.L_x_5496:
[----:B------:R-:W-:-:S04]  /*5b80*/  HADD2.F32 R22, -RZ, R22.H0_H0 ;  /* 0x20000016ff167230 */ /* 0x000fc80000004100 */
[----:B------:R-:W0:Y:S02]  /*5b90*/  F2I.FTZ.TRUNC.NTZ R3, R22 ;  /* 0x0000001600037305 */ /* 0x000e24000021f100 */
[----:B0-----:R0:W-:Y:S01]  /*5ba0*/  STG.E.U16 desc[UR36][R8.64], R3 ;  /* 0x0000000308007986 */ /* 0x0011e2000c101524 */
[----:B------:R-:W-:Y:S05]  /*5bb0*/  BRA `(.L_x_5495) ;  /* 0x0000000c003c7947 */ /* 0x000fea0003800000 */
.L_x_5491:
        /* <DEDUP_REMOVED lines=9> */
.L_x_5499:
[----:B------:R0:W-:Y:S01]  /*5c50*/  STG.E.U16 desc[UR36][R8.64], R22 ;  /* 0x0000001608007986 */ /* 0x0001e2000c101524 */
[----:B------:R-:W-:Y:S05]  /*5c60*/  BRA `(.L_x_5495) ;  /* 0x0000000c00107947 */ /* 0x000fea0003800000 */
.L_x_5498:
        /* <DEDUP_REMOVED lines=10> */
.L_x_5501:
[----:B------:R-:W-:-:S05]  /*5d10*/  HADD2.F32 R0, -RZ, R22.H0_H0 ;  /* 0x20000016ff007230 */ /* 0x000fca0000004100 */
[----:B------:R-:W-:-:S04]  /*5d20*/  F2FP.F16.F32.PACK_AB R0, RZ, R0 ;  /* 0x00000000ff00723e */ /* 0x000fc800000000ff */
[----:B------:R-:W-:-:S05]  /*5d30*/  PRMT R0, R0, 0x5410, RZ ;  /* 0x0000541000007816 */ /* 0x000fca00000000ff */
[----:B------:R0:W-:Y:S01]  /*5d40*/  STG.E desc[UR36][R8.64], R0 ;  /* 0x0000000008007986 */ /* 0x0001e2000c101924 */
[----:B------:R-:W-:Y:S05]  /*5d50*/  BRA `(.L_x_5495) ;  /* 0x0000000800d47947 */ /* 0x000fea0003800000 */
.L_x_5500:
[----:B------:R-:W-:-:S05]  /*5d60*/  HADD2.F32 R4, -RZ, R22.H0_H0 ;  /* 0x20000016ff047230 */ /* 0x000fca0000004100 */
[----:B------:R-:W-:-:S06]  /*5d70*/  FMUL.FTZ R4, R4, 1 ;  /* 0x3f80000004047820 */ /* 0x000fcc0000410000 */
[----:B------:R-:W0:Y:S02]  /*5d80*/  F2F.F64.F32 R4, R4 ;  /* 0x0000000400047310 */ /* 0x000e240000201800 */
[----:B0-----:R0:W-:Y:S01]  /*5d90*/  STG.E.64 desc[UR36][R8.64], R4 ;  /* 0x0000000408007986 */ /* 0x0011e2000c101b24 */
[----:B------:R-:W-:Y:S05]  /*5da0*/  BRA `(.L_x_5495) ;  /* 0x0000000800c07947 */ /* 0x000fea0003800000 */
.L_x_5490:
        /* <DEDUP_REMOVED lines=13> */
.L_x_5504:
[----:B------:R-:W-:Y:S01]  /*5e80*/  HADD2.F32 R22, -RZ, R22.H0_H0 ;  /* 0x20000016ff167230 */ /* 0x000fe20000004100 */
[----:B------:R-:W-:-:S04]  /*5e90*/  CS2R R6, SRZ ;  /* 0x0000000000067805 */ /* 0x000fc8000001ff00 */
[----:B------:R-:W-:-:S06]  /*5ea0*/  FMUL.FTZ R4, R22, 1 ;  /* 0x3f80000016047820 */ /* 0x000fcc0000410000 */
[----:B------:R-:W0:Y:S02]  /*5eb0*/  F2F.F64.F32 R4, R4 ;  /* 0x0000000400047310 */ /* 0x000e240000201800 */
[----:B0-----:R0:W-:Y:S01]  /*5ec0*/  STG.E.128 desc[UR36][R8.64], R4 ;  /* 0x0000000408007986 */ /* 0x0011e2000c101d24 */
[----:B------:R-:W-:Y:S05]  /*5ed0*/  BRA `(.L_x_5495) ;  /* 0x0000000800747947 */ /* 0x000fea0003800000 */
.L_x_5503:
        /* <DEDUP_REMOVED lines=21> */
.L_x_5508:
[----:B------:R-:W-:Y:S05]  /*6030*/  BSYNC B0 ;  /* 0x0000000000007941 */ /* 0x000fea0003800000 */
.L_x_5507:
[----:B------:R-:W-:-:S05]  /*6040*/  LOP3.LUT R5, R0, R5, RZ, 0xfc, !PT ;  /* 0x0000000500057212 */ /* 0x000fca00078efcff */
[----:B------:R0:W-:Y:S01]  /*6050*/  STG.E.U8 desc[UR36][R8.64], R5 ;  /* 0x0000000508007986 */ /* 0x0001e2000c101124 */
[----:B------:R-:W-:Y:S05]  /*6060*/  BRA `(.L_x_5495) ;  /* 0x0000000800107947 */ /* 0x000fea0003800000 */
.L_x_5506:
        /* <DEDUP_REMOVED lines=13> */
.L_x_5510:
[----:B------:R-:W-:Y:S01]  /*6140*/  IMAD.MOV.U32 R0, RZ, RZ, 0x7f ;  /* 0x0000007fff007424 */ /* 0x000fe200078e00ff */
[----:B------:R-:W-:-:S04]  /*6150*/  ISETP.GT.U32.AND P0, PT, R3, 0x7f800000, PT ;  /* 0x7f8000000300780c */ /* 0x000fc80003f04070 */
[----:B------:R-:W-:-:S09]  /*6160*/  SEL R0, R0, 0x7c, P0 ;  /* 0x0000007c00007807 */ /* 0x000fd20000000000 */
.L_x_5511:
[----:B------:R-:W-:Y:S05]  /*6170*/  BSYNC B0 ;  /* 0x0000000000007941 */ /* 0x000fea0003800000 */
.L_x_5509:
[----:B------:R-:W-:-:S04]  /*6180*/  LOP3.LUT R3, R5, 0x80000000, RZ, 0xc0, !PT ;  /* 0x8000000005037812 */ /* 0x000fc800078ec0ff */
[----:B------:R-:W-:-:S04]  /*6190*/  SHF.R.U32.HI R3, RZ, 0x18, R3 ;  /* 0x00000018ff037819 */ /* 0x000fc80000011603 */
[----:B------:R-:W-:-:S05]  /*61a0*/  LOP3.LUT R3, R0, R3, RZ, 0xfc, !PT ;  /* 0x0000000300037212 */ /* 0x000fca00078efcff */
[----:B------:R0:W-:Y:S01]  /*61b0*/  STG.E.U8 desc[UR36][R8.64], R3 ;  /* 0x0000000308007986 */ /* 0x0001e2000c101124 */
[----:B------:R-:W-:Y:S05]  /*61c0*/  BRA `(.L_x_5495) ;  /* 0x0000000400b87947 */ /* 0x000fea0003800000 */
.L_x_5505:
[----:B------:R-:W-:-:S05]  /*61d0*/  HADD2.F32 R0, -RZ, R22.H0_H0 ;  /* 0x20000016ff007230 */ /* 0x000fca0000004100 */
[----:B------:R-:W-:-:S05]  /*61e0*/  F2FP.BF16.F32.PACK_AB R0, RZ, R0 ;  /* 0x00000000ff00723e */ /* 0x000fca00000010ff */
[----:B------:R0:W-:Y:S01]  /*61f0*/  STG.E.U16 desc[UR36][R8.64], R0 ;  /* 0x0000000008007986 */ /* 0x0001e2000c101524 */
[----:B------:R-:W-:Y:S05]  /*6200*/  BRA `(.L_x_5495) ;  /* 0x0000000400a87947 */ /* 0x000fea0003800000 */
.L_x_5502:
        /* <DEDUP_REMOVED lines=12> */
.L_x_5514:
        /* <DEDUP_REMOVED lines=17> */
.L_x_5517:
[----:B------:R-:W-:-:S04]  /*63e0*/  LOP3.LUT R3, R5, 0x80000000, RZ, 0xc0, !PT ;  /* 0x8000000005037812 */ /* 0x000fc800078ec0ff */
[----:B------:R-:W-:-:S04]  /*63f0*/  SHF.R.U32.HI R3, RZ, 0x18, R3 ;  /* 0x00000018ff037819 */ /* 0x000fc80000011603 */
[----:B------:R-:W-:-:S04]  /*6400*/  LOP3.LUT R0, R0, R3, RZ, 0xfc, !PT ;  /* 0x0000000300007212 */ /* 0x000fc800078efcff */
[----:B------:R-:W-:-:S07]  /*6410*/  PRMT R4, R0, 0x7610, R4 ;  /* 0x0000761000047816 */ /* 0x000fce0000000004 */
.L_x_5516:
[----:B------:R-:W-:Y:S05]  /*6420*/  BSYNC B0 ;  /* 0x0000000000007941 */ /* 0x000fea0003800000 */
.L_x_5515:
[----:B------:R3:W-:Y:S01]  /*6430*/  STG.E.U8 desc[UR36][R8.64], R4 ;  /* 0x0000000408007986 */ /* 0x0007e2000c101124 */
[----:B------:R-:W-:Y:S05]  /*6440*/  BRA `(.L_x_5495) ;  /* 0x0000000400187947 */ /* 0x000fea0003800000 */
.L_x_5513:
        /* <DEDUP_REMOVED lines=17> */
.L_x_5520:
[----:B------:R-:W-:-:S04]  /*6560*/  LOP3.LUT R3, R5, 0x80000000, RZ, 0xc0, !PT ;  /* 0x8000000005037812 */ /* 0x000fc800078ec0ff */
[----:B------:R-:W-:-:S04]  /*6570*/  SHF.R.U32.HI R3, RZ, 0x18, R3 ;  /* 0x00000018ff037819 */ /* 0x000fc80000011603 */
[----:B------:R-:W-:-:S04]  /*6580*/  LOP3.LUT R0, R0, R3, RZ, 0xfc, !PT ;  /* 0x0000000300007212 */ /* 0x000fc800078efcff */
[----:B------:R-:W-:-:S07]  /*6590*/  PRMT R4, R0, 0x7610, R4 ;  /* 0x0000761000047816 */ /* 0x000fce0000000004 */
.L_x_5519:
[----:B------:R-:W-:Y:S05]  /*65a0*/  BSYNC B0 ;  /* 0x0000000000007941 */ /* 0x000fea0003800000 */
.L_x_5518:
[----:B------:R0:W-:Y:S01]  /*65b0*/  STG.E.U8 desc[UR36][R8.64], R4 ;  /* 0x0000000408007986 */ /* 0x0001e2000c101124 */
[----:B------:R-:W-:Y:S05]  /*65c0*/  BRA `(.L_x_5495) ;  /* 0x0000000000b87947 */ /* 0x000fea0003800000 */
.L_x_5512:
        /* <DEDUP_REMOVED lines=22> */
.L_x_5494:
        /* <DEDUP_REMOVED lines=16> */
.L_x_5523:
[----:B------:R-:W-:Y:S05]  /*6830*/  BRA `(.L_x_5495) ;  /* 0x00000000001c7947 */ /* 0x000fea0003800000 */
.L_x_5522:
[----:B------:R-:W-:-:S06]  /*6840*/  HADD2.F32 R4, -RZ, R22.H0_H0 ;  /* 0x20000016ff047230 */ /* 0x000fcc0000004100 */
[----:B------:R-:W0:Y:S02]  /*6850*/  F2I.U64.TRUNC R4, R4 ;  /* 0x0000000400047311 */ /* 0x000e24000020d800 */
[----:B0-----:R1:W-:Y:S01]  /*6860*/  STG.E.64 desc[UR36][R8.64], R4 ;  /* 0x0000000408007986 */ /* 0x0013e2000c101b24 */
[----:B------:R-:W-:Y:S05]  /*6870*/  BRA `(.L_x_5495) ;  /* 0x00000000000c7947 */ /* 0x000fea0003800000 */
.L_x_5521:
[----:B------:R-:W-:-:S04]  /*6880*/  HADD2.F32 R22, -RZ, R22.H0_H0 ;  /* 0x20000016ff167230 */ /* 0x000fc80000004100 */
[----:B------:R-:W0:Y:S02]  /*6890*/  F2I.FTZ.U32.TRUNC.NTZ R3, R22 ;  /* 0x0000001600037305 */ /* 0x000e24000021f000 */
[----:B0-----:R0:W-:Y:S02]  /*68a0*/  STG.E desc[UR36][R8.64], R3 ;  /* 0x0000000308007986 */ /* 0x0011e4000c101924 */
.L_x_5495:
        /* <DEDUP_REMOVED lines=25> */
.L_x_5527:
[----:B------:R-:W-:-:S06]  /*6a40*/  HADD2.F32 R5, -RZ, R19.H0_H0 ;  /* 0x20000013ff057230 */ /* 0x000fcc0000004100 */
[----:B------:R-:W0:Y:S02]  /*6a50*/  F2I.S64.TRUNC R4, R5 ;  /* 0x0000000500047311 */ /* 0x000e24000020d900 */
[----:B0-----:R0:W-:Y:S01]  /*6a60*/  STG.E.U8 desc[UR36][R8.64], R4 ;  /* 0x0000000408007986 */ /* 0x0011e2000c101124 */
[----:B------:R-:W-:Y:S05]  /*6a70*/  BRA `(.L_x_5529) ;  /* 0x0000000c00847947 */ /* 0x000fea0003800000 */
.L_x_5526:
        /* <DEDUP_REMOVED lines=10> */
.L_x_5531:
[----:B------:R-:W-:-:S06]  /*6b20*/  HADD2.F32 R19, -RZ, R19.H0_H0 ;  /* 0x20000013ff137230 */ /* 0x000fcc0000004100 */
[----:B------:R-:W0:Y:S02]  /*6b30*/  F2I.FTZ.TRUNC.NTZ R19, R19 ;  /* 0x0000001300137305 */ /* 0x000e24000021f100 */
[----:B0-----:R0:W-:Y:S01]  /*6b40*/  STG.E desc[UR36][R8.64], R19 ;  /* 0x0000001308007986 */ /* 0x0011e2000c101924 */
[----:B------:R-:W-:Y:S05]  /*6b50*/  BRA `(.L_x_5529) ;  /* 0x0000000c004c7947 */ /* 0x000fea0003800000 */
.L_x_5530:
[----:B------:R-:W-:-:S06]  /*6b60*/  HADD2.F32 R19, -RZ, R19.H0_H0 ;  /* 0x20000013ff137230 */ /* 0x000fcc0000004100 */
[----:B------:R-:W0:Y:S02]  /*6b70*/  F2I.FTZ.TRUNC.NTZ R19, R19 ;  /* 0x0000001300137305 */ /* 0x000e24000021f100 */
[----:B0-----:R0:W-:Y:S01]  /*6b80*/  STG.E.U16 desc[UR36][R8.64], R19 ;  /* 0x0000001308007986 */ /* 0x0011e2000c101524 */
[----:B------:R-:W-:Y:S05]  /*6b90*/  BRA `(.L_x_5529) ;  /* 0x0000000c003c7947 */ /* 0x000fea0003800000 */
.L_x_5525:
        /* <DEDUP_REMOVED lines=9> */
.L_x_5533:
[----:B------:R0:W-:Y:S01]  /*6c30*/  STG.E.U16 desc[UR36][R8.64], R19 ;  /* 0x0000001308007986 */ /* 0x0001e2000c101524 */
[----:B------:R-:W-:Y:S05]  /*6c40*/  BRA `(.L_x_5529) ;  /* 0x0000000c00107947 */ /* 0x000fea0003800000 */
.L_x_5532:
        /* <DEDUP_REMOVED lines=10> */
.L_x_5535:
[----:B------:R-:W-:-:S05]  /*6cf0*/  HADD2.F32 R0, -RZ, R19.H0_H0 ;  /* 0x20000013ff007230 */ /* 0x000fca0000004100 */
[----:B------:R-:W-:-:S04]  /*6d00*/  F2FP.F16.F32.PACK_AB R0, RZ, R0 ;  /* 0x00000000ff00723e */ /* 0x000fc800000000ff */
[----:B------:R-:W-:-:S05]  /*6d10*/  PRMT R0, R0, 0x5410, RZ ;  /* 0x0000541000007816 */ /* 0x000fca00000000ff */
[----:B------:R0:W-:Y:S01]  /*6d20*/  STG.E desc[UR36][R8.64], R0 ;  /* 0x0000000008007986 */ /* 0x0001e2000c101924 */
[----:B------:R-:W-:Y:S05]  /*6d30*/  BRA `(.L_x_5529) ;  /* 0x0000000800d47947 */ /* 0x000fea0003800000 */
.L_x_5534:
[----:B------:R-:W-:-:S05]  /*6d40*/  HADD2.F32 R4, -RZ, R19.H0_H0 ;  /* 0x20000013ff047230 */ /* 0x000fca0000004100 */
[----:B------:R-:W-:-:S06]  /*6d50*/  FMUL.FTZ R4, R4, 1 ;  /* 0x3f80000004047820 */ /* 0x000fcc0000410000 */
[----:B------:R-:W0:Y:S02]  /*6d60*/  F2F.F64.F32 R4, R4 ;  /* 0x0000000400047310 */ /* 0x000e240000201800 */
[----:B0-----:R0:W-:Y:S01]  /*6d70*/  STG.E.64 desc[UR36][R8.64], R4 ;  /* 0x0000000408007986 */ /* 0x0011e2000c101b24 */
[----:B------:R-:W-:Y:S05]  /*6d80*/  BRA `(.L_x_5529) ;  /* 0x0000000800c07947 */ /* 0x000fea0003800000 */
.L_x_5524:
        /* <DEDUP_REMOVED lines=13> */
.L_x_5538:
[----:B------:R-:W-:Y:S01]  /*6e60*/  HADD2.F32 R19, -RZ, R19.H0_H0 ;  /* 0x20000013ff137230 */ /* 0x000fe20000004100 */
[----:B------:R-:W-:-:S04]  /*6e70*/  CS2R R6, SRZ ;  /* 0x0000000000067805 */ /* 0x000fc8000001ff00 */
[----:B------:R-:W-:-:S06]  /*6e80*/  FMUL.FTZ R4, R19, 1 ;  /* 0x3f80000013047820 */ /* 0x000fcc0000410000 */
[----:B------:R-:W0:Y:S02]  /*6e90*/  F2F.F64.F32 R4, R4 ;  /* 0x0000000400047310 */ /* 0x000e240000201800 */
[----:B0-----:R0:W-:Y:S01]  /*6ea0*/  STG.E.128 desc[UR36][R8.64], R4 ;  /* 0x0000000408007986 */ /* 0x0011e2000c101d24 */
[----:B------:R-:W-:Y:S05]  /*6eb0*/  BRA `(.L_x_5529) ;  /* 0x0000000800747947 */ /* 0x000fea0003800000 */
.L_x_5537:
        /* <DEDUP_REMOVED lines=21> */
.L_x_5542:
[----:B------:R-:W-:Y:S05]  /*7010*/  BSYNC B0 ;  /* 0x0000000000007941 */ /* 0x000fea0003800000 */
.L_x_5541:
[----:B------:R-:W-:-:S05]  /*7020*/  LOP3.LUT R5, R0, R5, RZ, 0xfc, !PT ;  /* 0x0000000500057212 */ /* 0x000fca00078efcff */
[----:B------:R0:W-:Y:S01]  /*7030*/  STG.E.U8 desc[UR36][R8.64], R5 ;  /* 0x0000000508007986 */ /* 0x0001e2000c101124 */
[----:B------:R-:W-:Y:S05]  /*7040*/  BRA `(.L_x_5529) ;  /* 0x0000000800107947 */ /* 0x000fea0003800000 */
.L_x_5540:
        /* <DEDUP_REMOVED lines=13> */
.L_x_5544:
[----:B------:R-:W-:Y:S01]  /*7120*/  IMAD.MOV.U32 R0, RZ, RZ, 0x7f ;  /* 0x0000007fff007424 */ /* 0x000fe200078e00ff */
[----:B------:R-:W-:-:S04]  /*7130*/  ISETP.GT.U32.AND P0, PT, R3, 0x7f800000, PT ;  /* 0x7f8000000300780c */ /* 0x000fc80003f04070 */
[----:B------:R-:W-:-:S09]  /*7140*/  SEL R0, R0, 0x7c, P0 ;  /* 0x0000007c00007807 */ /* 0x000fd20000000000 */
.L_x_5545:
[----:B------:R-:W-:Y:S05]  /*7150*/  BSYNC B0 ;  /* 0x0000000000007941 */ /* 0x000fea0003800000 */
.L_x_5543:
[----:B------:R-:W-:-:S04]  /*7160*/  LOP3.LUT R3, R19, 0x80000000, RZ, 0xc0, !PT ;  /* 0x8000000013037812 */ /* 0x000fc800078ec0ff */
[----:B------:R-:W-:-:S04]  /*7170*/  SHF.R.U32.HI R3, RZ, 0x18, R3 ;  /* 0x00000018ff037819 */ /* 0x000fc80000011603 */
[----:B------:R-:W-:-:S05]  /*7180*/  LOP3.LUT R3, R0, R3, RZ, 0xfc, !PT ;  /* 0x0000000300037212 */ /* 0x000fca00078efcff */
[----:B------:R0:W-:Y:S01]  /*7190*/  STG.E.U8 desc[UR36][R8.64], R3 ;  /* 0x0000000308007986 */ /* 0x0001e2000c101124 */
[----:B------:R-:W-:Y:S05]  /*71a0*/  BRA `(.L_x_5529) ;  /* 0x0000000400b87947 */ /* 0x000fea0003800000 */
.L_x_5539:
[----:B------:R-:W-:-:S05]  /*71b0*/  HADD2.F32 R0, -RZ, R19.H0_H0 ;  /* 0x20000013ff007230 */ /* 0x000fca0000004100 */
[----:B------:R-:W-:-:S05]  /*71c0*/  F2FP.BF16.F32.PACK_AB R0, RZ, R0 ;  /* 0x00000000ff00723e */ /* 0x000fca00000010ff */
[----:B------:R0:W-:Y:S01]  /*71d0*/  STG.E.U16 desc[UR36][R8.64], R0 ;  /* 0x0000000008007986 */ /* 0x0001e2000c101524 */
[----:B------:R-:W-:Y:S05]  /*71e0*/  BRA `(.L_x_5529) ;  /* 0x0000000400a87947 */ /* 0x000fea0003800000 */
.L_x_5536:
        /* <DEDUP_REMOVED lines=12> */
.L_x_5548:
        /* <DEDUP_REMOVED lines=17> */
.L_x_5551:
[----:B------:R-:W-:-:S04]  /*73c0*/  LOP3.LUT R3, R19, 0x80000000, RZ, 0xc0, !PT ;  /* 0x8000000013037812 */ /* 0x000fc800078ec0ff */
[----:B------:R-:W-:-:S04]  /*73d0*/  SHF.R.U32.HI R3, RZ, 0x18, R3 ;  /* 0x00000018ff037819 */ /* 0x000fc80000011603 */
[----:B------:R-:W-:-:S04]  /*73e0*/  LOP3.LUT R0, R0, R3, RZ, 0xfc, !PT ;  /* 0x0000000300007212 */ /* 0x000fc800078efcff */
[----:B------:R-:W-:-:S07]  /*73f0*/  PRMT R4, R0, 0x7610, R4 ;  /* 0x0000761000047816 */ /* 0x000fce0000000004 */
.L_x_5550:
[----:B------:R-:W-:Y:S05]  /*7400*/  BSYNC B0 ;  /* 0x0000000000007941 */ /* 0x000fea0003800000 */
.L_x_5549:
[----:B------:R3:W-:Y:S01]  /*7410*/  STG.E.U8 desc[UR36][R8.64], R4 ;  /* 0x0000000408007986 */ /* 0x0007e2000c101124 */
[----:B------:R-:W-:Y:S05]  /*7420*/  BRA `(.L_x_5529) ;  /* 0x0000000400187947 */ /* 0x000fea0003800000 */
.L_x_5547:
        /* <DEDUP_REMOVED lines=17> */
.L_x_5554:
[----:B------:R-:W-:-:S04]  /*7540*/  LOP3.LUT R3, R19, 0x80000000, RZ, 0xc0, !PT ;  /* 0x8000000013037812 */ /* 0x000fc800078ec0ff */
[----:B------:R-:W-:-:S04]  /*7550*/  SHF.R.U32.HI R3, RZ, 0x18, R3 ;  /* 0x00000018ff037819 */ /* 0x000fc80000011603 */
[----:B------:R-:W-:-:S04]  /*7560*/  LOP3.LUT R0, R0, R3, RZ, 0xfc, !PT ;  /* 0x0000000300007212 */ /* 0x000fc800078efcff */
[----:B------:R-:W-:-:S07]  /*7570*/  PRMT R4, R0, 0x7610, R4 ;  /* 0x0000761000047816 */ /* 0x000fce0000000004 */
.L_x_5553:
[----:B------:R-:W-:Y:S05]  /*7580*/  BSYNC B0 ;  /* 0x0000000000007941 */ /* 0x000fea0003800000 */
.L_x_5552:
[----:B------:R0:W-:Y:S01]  /*7590*/  STG.E.U8 desc[UR36][R8.64], R4 ;  /* 0x0000000408007986 */ /* 0x0001e2000c101124 */
[----:B------:R-:W-:Y:S05]  /*75a0*/  BRA `(.L_x_5529) ;  /* 0x0000000000b87947 */ /* 0x000fea0003800000 */
.L_x_5546:
        /* <DEDUP_REMOVED lines=22> */
.L_x_5528:
        /* <DEDUP_REMOVED lines=16> */
.L_x_5557:
[----:B------:R-:W-:Y:S05]  /*7810*/  BRA `(.L_x_5529) ;  /* 0x00000000001c7947 */ /* 0x000fea0003800000 */
.L_x_5556:
[----:B------:R-:W-:-:S06]  /*7820*/  HADD2.F32 R4, -RZ, R19.H0_H0 ;  /* 0x20000013ff047230 */ /* 0x000fcc0000004100 */
[----:B------:R-:W0:Y:S02]  /*7830*/  F2I.U64.TRUNC R4, R4 ;  /* 0x0000000400047311 */ /* 0x000e24000020d800 */
[----:B0-----:R0:W-:Y:S01]  /*7840*/  STG.E.64 desc[UR36][R8.64], R4 ;  /* 0x0000000408007986 */ /* 0x0011e2000c101b24 */
[----:B------:R-:W-:Y:S05]  /*7850*/  BRA `(.L_x_5529) ;  /* 0x00000000000c7947 */ /* 0x000fea0003800000 */
.L_x_5555:
[----:B------:R-:W-:-:S06]  /*7860*/  HADD2.F32 R19, -RZ, R19.H0_H0 ;  /* 0x20000013ff137230 */ /* 0x000fcc0000004100 */
[----:B------:R-:W0:Y:S02]  /*7870*/  F2I.FTZ.U32.TRUNC.NTZ R19, R19 ;  /* 0x0000001300137305 */ /* 0x000e24000021f000 */
[----:B0-----:R2:W-:Y:S02]  /*7880*/  STG.E desc[UR36][R8.64], R19 ;  /* 0x0000001308007986 */ /* 0x0015e4000c101924 */
.L_x_5529:
[----:B------:R-:W-:-:S07]  /*7890*/  VIADD R25, R25, 0x80 ;  /* 0x0000008019197836 */ /* 0x000fce0000000000 */
.L_x_5489:
[----:B------:R-:W-:Y:S05]  /*78a0*/  BSYNC B6 ;  /* 0x0000000000067941 */ /* 0x000fea0003800000 */
.L_x_5488:
        /* <DEDUP_REMOVED lines=23> */
.L_x_5561:
[----:B------:R-:W-:-:S06]  /*7a20*/  HADD2.F32 R5, -RZ, R17.H0_H0 ;  /* 0x20000011ff057230 */ /* 0x000fcc0000004100 */
[----:B------:R-:W0:Y:S02]  /*7a30*/  F2I.S64.TRUNC R4, R5 ;  /* 0x0000000500047311 */ /* 0x000e24000020d900 */
[----:B0-----:R-:W-:Y:S01]  /*7a40*/  STG.E.U8 desc[UR36][R2.64], R4 ;  /* 0x0000000402007986 */ /* 0x001fe2000c101124 */
[----:B------:R-:W-:Y:S05]  /*7a50*/  EXIT ;  /* 0x000000000000794d */ /* 0x000fea0003800000 */
.L_x_5560:
        /* <DEDUP_REMOVED lines=10> */
.L_x_5564:
[----:B------:R-:W-:-:S06]  /*7b00*/  HADD2.F32 R17, -RZ, R17.H0_H0 ;  /* 0x20000011ff117230 */ /* 0x000fcc0000004100 */
[----:B------:R-:W0:Y:S02]  /*7b10*/  F2I.FTZ.TRUNC.NTZ R17, R17 ;  /* 0x0000001100117305 */ /* 0x000e24000021f100 */
[----:B0-----:R-:W-:Y:S01]  /*7b20*/  STG.E desc[UR36][R2.64], R17 ;  /* 0x0000001102007986 */ /* 0x001fe2000c101924 */
[----:B------:R-:W-:Y:S05]  /*7b30*/  EXIT ;  /* 0x000000000000794d */ /* 0x000fea0003800000 */
.L_x_5563:
[----:B------:R-:W-:-:S06]  /*7b40*/  HADD2.F32 R17, -RZ, R17.H0_H0 ;  /* 0x20000011ff117230 */ /* 0x000fcc0000004100 */
[----:B------:R-:W0:Y:S02]  /*7b50*/  F2I.FTZ.TRUNC.NTZ R17, R17 ;  /* 0x0000001100117305 */ /* 0x000e24000021f100 */
[----:B0-----:R-:W-:Y:S01]  /*7b60*/  STG.E.U16 desc[UR36][R2.64], R17 ;  /* 0x0000001102007986 */ /* 0x001fe2000c101524 */
[----:B------:R-:W-:Y:S05]  /*7b70*/  EXIT ;  /* 0x000000000000794d */ /* 0x000fea0003800000 */
.L_x_5559:
        /* <DEDUP_REMOVED lines=9> */
.L_x_5566:
[----:B------:R-:W-:Y:S01]  /*7c10*/  STG.E.U16 desc[UR36][R2.64], R17 ;  /* 0x0000001102007986 */ /* 0x000fe2000c101524 */
[----:B------:R-:W-:Y:S05]  /*7c20*/  EXIT ;  /* 0x000000000000794d */ /* 0x000fea0003800000 */
.L_x_5565:
        /* <DEDUP_REMOVED lines=10> */
.L_x_5568:
[----:B------:R-:W-:-:S05]  /*7cd0*/  HADD2.F32 R0, -RZ, R17.H0_H0 ;  /* 0x20000011ff007230 */ /* 0x000fca0000004100 */
[----:B------:R-:W-:-:S04]  /*7ce0*/  F2FP.F16.F32.PACK_AB R0, RZ, R0 ;  /* 0x00000000ff00723e */ /* 0x000fc800000000ff */
[----:B------:R-:W-:-:S05]  /*7cf0*/  PRMT R0, R0, 0x5410, RZ ;  /* 0x0000541000007816 */ /* 0x000fca00000000ff */
[----:B------:R-:W-:Y:S01]  /*7d00*/  STG.E desc[UR36][R2.64], R0 ;  /* 0x0000000002007986 */ /* 0x000fe2000c101924 */
[----:B------:R-:W-:Y:S05]  /*7d10*/  EXIT ;  /* 0x000000000000794d */ /* 0x000fea0003800000 */
.L_x_5567:
[----:B------:R-:W-:-:S05]  /*7d20*/  HADD2.F32 R4, -RZ, R17.H0_H0 ;  /* 0x20000011ff047230 */ /* 0x000fca0000004100 */
[----:B------:R-:W-:-:S06]  /*7d30*/  FMUL.FTZ R4, R4, 1 ;  /* 0x3f80000004047820 */ /* 0x000fcc0000410000 */
[----:B------:R-:W0:Y:S02]  /*7d40*/  F2F.F64.F32 R4, R4 ;  /* 0x0000000400047310 */ /* 0x000e240000201800 */
[----:B0-----:R-:W-:Y:S01]  /*7d50*/  STG.E.64 desc[UR36][R2.64], R4 ;  /* 0x0000000402007986 */ /* 0x001fe2000c101b24 */
[----:B------:R-:W-:Y:S05]  /*7d60*/  EXIT ;  /* 0x000000000000794d */ /* 0x000fea0003800000 */
.L_x_5558:
        /* <DEDUP_REMOVED lines=13> */
.L_x_5571:
[----:B------:R-:W-:Y:S01]  /*7e40*/  HADD2.F32 R17, -RZ, R17.H0_H0 ;  /* 0x20000011ff117230 */ /* 0x000fe20000004100 */
[----:B------:R-:W-:-:S04]  /*7e50*/  CS2R R6, SRZ ;  /* 0x0000000000067805 */ /* 0x000fc8000001ff00 */
[----:B------:R-:W-:-:S06]  /*7e60*/  FMUL.FTZ R4, R17, 1 ;  /* 0x3f80000011047820 */ /* 0x000fcc0000410000 */
[----:B------:R-:W0:Y:S02]  /*7e70*/  F2F.F64.F32 R4, R4 ;  /* 0x0000000400047310 */ /* 0x000e240000201800 */
[----:B0-----:R-:W-:Y:S01]  /*7e80*/  STG.E.128 desc[UR36][R2.64], R4 ;  /* 0x0000000402007986 */ /* 0x001fe2000c101d24 */
[----:B------:R-:W-:Y:S05]  /*7e90*/  EXIT ;  /* 0x000000000000794d */ /* 0x000fea0003800000 */
.L_x_5570:
        /* <DEDUP_REMOVED lines=21> */
.L_x_5575:
[----:B------:R-:W-:Y:S05]  /*7ff0*/  BSYNC B0 ;  /* 0x0000000000007941 */ /* 0x000fea0003800000 */
.L_x_5574:
[----:B------:R-:W-:-:S05]  /*8000*/  LOP3.LUT R5, R0, R5, RZ, 0xfc, !PT ;  /* 0x0000000500057212 */ /* 0x000fca00078efcff */
[----:B------:R-:W-:Y:S01]  /*8010*/  STG.E.U8 desc[UR36][R2.64], R5 ;  /* 0x0000000502007986 */ /* 0x000fe2000c101124 */
[----:B------:R-:W-:Y:S05]  /*8020*/  EXIT ;  /* 0x000000000000794d */ /* 0x000fea0003800000 */
.L_x_5573:
        /* <DEDUP_REMOVED lines=13> */
.L_x_5577:
[----:B------:R-:W-:Y:S01]  /*8100*/  IMAD.MOV.U32 R0, RZ, RZ, 0x7f ;  /* 0x0000007fff007424 */ /* 0x000fe200078e00ff */
[----:B------:R-:W-:-:S04]  /*8110*/  ISETP.GT.U32.AND P0, PT, R4, 0x7f800000, PT ;  /* 0x7f8000000400780c */ /* 0x000fc80003f04070 */
[----:B------:R-:W-:-:S09]  /*8120*/  SEL R0, R0, 0x7c, P0 ;  /* 0x0000007c00007807 */ /* 0x000fd20000000000 */
.L_x_5578:
[----:B------:R-:W-:Y:S05]  /*8130*/  BSYNC B0 ;  /* 0x0000000000007941 */ /* 0x000fea0003800000 */
.L_x_5576:
[----:B------:R-:W-:-:S04]  /*8140*/  LOP3.LUT R4, R17, 0x80000000, RZ, 0xc0, !PT ;  /* 0x8000000011047812 */ /* 0x000fc800078ec0ff */
[----:B------:R-:W-:-:S04]  /*8150*/  SHF.R.U32.HI R5, RZ, 0x18, R4 ;  /* 0x00000018ff057819 */ /* 0x000fc80000011604 */
[----:B------:R-:W-:-:S05]  /*8160*/  LOP3.LUT R5, R0, R5, RZ, 0xfc, !PT ;  /* 0x0000000500057212 */ /* 0x000fca00078efcff */
[----:B------:R-:W-:Y:S01]  /*8170*/  STG.E.U8 desc[UR36][R2.64], R5 ;  /* 0x0000000502007986 */ /* 0x000fe2000c101124 */
[----:B------:R-:W-:Y:S05]  /*8180*/  EXIT ;  /* 0x000000000000794d */ /* 0x000fea0003800000 */
.L_x_5572:
[----:B------:R-:W-:-:S05]  /*8190*/  HADD2.F32 R0, -RZ, R17.H0_H0 ;  /* 0x20000011ff007230 */ /* 0x000fca0000004100 */
[----:B------:R-:W-:-:S05]  /*81a0*/  F2FP.BF16.F32.PACK_AB R0, RZ, R0 ;  /* 0x00000000ff00723e */ /* 0x000fca00000010ff */
[----:B------:R-:W-:Y:S01]  /*81b0*/  STG.E.U16 desc[UR36][R2.64], R0 ;  /* 0x0000000002007986 */ /* 0x000fe2000c101524 */
[----:B------:R-:W-:Y:S05]  /*81c0*/  EXIT ;  /* 0x000000000000794d */ /* 0x000fea0003800000 */
.L_x_5569:
        /* <DEDUP_REMOVED lines=12> */
.L_x_5581:
        /* <DEDUP_REMOVED lines=17> */
.L_x_5584:
[----:B------:R-:W-:-:S04]  /*83a0*/  LOP3.LUT R0, R17, 0x80000000, RZ, 0xc0, !PT ;  /* 0x8000000011007812 */ /* 0x000fc800078ec0ff */
[----:B------:R-:W-:-:S04]  /*83b0*/  SHF.R.U32.HI R5, RZ, 0x18, R0 ;  /* 0x00000018ff057819 */ /* 0x000fc80000011600 */
[----:B------:R-:W-:-:S04]  /*83c0*/  LOP3.LUT R4, R4, R5, RZ, 0xfc, !PT ;  /* 0x0000000504047212 */ /* 0x000fc800078efcff */
[----:B------:R-:W-:-:S07]  /*83d0*/  PRMT R0, R4, 0x7610, R0 ;  /* 0x0000761004007816 */ /* 0x000fce0000000000 */
.L_x_5583:
[----:B------:R-:W-:Y:S05]  /*83e0*/  BSYNC B0 ;  /* 0x0000000000007941 */ /* 0x000fea0003800000 */
.L_x_5582:
[----:B------:R-:W-:Y:S01]  /*83f0*/  STG.E.U8 desc[UR36][R2.64], R0 ;  /* 0x0000000002007986 */ /* 0x000fe2000c101124 */
[----:B------:R-:W-:Y:S05]  /*8400*/  EXIT ;  /* 0x000000000000794d */ /* 0x000fea0003800000 */
.L_x_5580:
        /* <DEDUP_REMOVED lines=17> */
.L_x_5587:
[----:B------:R-:W-:-:S04]  /*8520*/  LOP3.LUT R0, R17, 0x80000000, RZ, 0xc0, !PT ;  /* 0x8000000011007812 */ /* 0x000fc800078ec0ff */
[----:B------:R-:W-:-:S04]  /*8530*/  SHF.R.U32.HI R5, RZ, 0x18, R0 ;  /* 0x00000018ff057819 */ /* 0x000fc80000011600 */
[----:B------:R-:W-:-:S04]  /*8540*/  LOP3.LUT R4, R4, R5, RZ, 0xfc, !PT ;  /* 0x0000000504047212 */ /* 0x000fc800078efcff */
[----:B------:R-:W-:-:S07]  /*8550*/  PRMT R0, R4, 0x7610, R0 ;  /* 0x0000761004007816 */ /* 0x000fce0000000000 */
.L_x_5586:
[----:B------:R-:W-:Y:S05]  /*8560*/  BSYNC B0 ;  /* 0x0000000000007941 */ /* 0x000fea0003800000 */
.L_x_5585:
[----:B------:R-:W-:Y:S01]  /*8570*/  STG.E.U8 desc[UR36][R2.64], R0 ;  /* 0x0000000002007986 */ /* 0x000fe2000c101124 */
[----:B------:R-:W-:Y:S05]  /*8580*/  EXIT ;  /* 0x000000000000794d */ /* 0x000fea0003800000 */
.L_x_5579:
        /* <DEDUP_REMOVED lines=22> */
.L_x_5562:
        /* <DEDUP_REMOVED lines=16> */
.L_x_5590:
[----:B------:R-:W-:Y:S05]  /*87f0*/  EXIT ;  /* 0x000000000000794d */ /* 0x000fea0003800000 */
.L_x_5589:
[----:B------:R-:W-:-:S06]  /*8800*/  HADD2.F32 R4, -RZ, R17.H0_H0 ;  /* 0x20000011ff047230 */ /* 0x000fcc0000004100 */
[----:B------:R-:W0:Y:S02]  /*8810*/  F2I.U64.TRUNC R4, R4 ;  /* 0x0000000400047311 */ /* 0x000e24000020d800 */
[----:B0-----:R-:W-:Y:S01]  /*8820*/  STG.E.64 desc[UR36][R2.64], R4 ;  /* 0x0000000402007986 */ /* 0x001fe2000c101b24 */
[----:B------:R-:W-:Y:S05]  /*8830*/  EXIT ;  /* 0x000000000000794d */ /* 0x000fea0003800000 */
.L_x_5588:
[----:B------:R-:W-:-:S06]  /*8840*/  HADD2.F32 R17, -RZ, R17.H0_H0 ;  /* 0x20000011ff117230 */ /* 0x000fcc0000004100 */
[----:B------:R-:W0:Y:S02]  /*8850*/  F2I.FTZ.U32.TRUNC.NTZ R17, R17 ;  /* 0x0000001100117305 */ /* 0x000e24000021f000 */
[----:B0-----:R-:W-:Y:S01]  /*8860*/  STG.E desc[UR36][R2.64], R17 ;  /* 0x0000001102007986 */ /* 0x001fe2000c101924 */
[----:B------:R-:W-:Y:S05]  /*8870*/  EXIT ;  /* 0x000000000000794d */ /* 0x000fea0003800000 */
.L_x_5591:
        /* <DEDUP_REMOVED lines=16> */
.L_x_32065:


//--------------------- .text._ZN2at6native18elementwise_kernelILi128ELi4EZNS0_22gpu_kernel_impl_nocastINS0_13BUnaryFunctorIN3c104HalfES5_S5_ZZZNS0_21heaviside_kernel_cudaERNS_18TensorIteratorBaseEENKUlvE_clEvENKUlvE6_clEvEUlS5_S5_E_EEEEvS7_RKT_EUliE_EEviT1_ --------------------------
	.section	.text._ZN2at6native18elementwise_kernelILi128ELi4EZNS0_22gpu_kernel_impl_nocastINS0_13BUnaryFunctorIN3c104HalfES5_S5_ZZZNS0_21heaviside_kernel_cudaERNS_18TensorIteratorBaseEENKUlvE_clEvENKUlvE6_clEvEUlS5_S5_E_EEEEvS7_RKT_EUliE_EEviT1_,"ax",@progbits
	.align	128
        .global         _ZN2at6native18elementwise_kernelILi128ELi4EZNS0_22gpu_kernel_impl_nocastINS0_13BUnaryFunctorIN3c104HalfES5_S5_ZZZNS0_21heaviside_kernel_cudaERNS_18TensorIteratorBaseEENKUlvE_clEvENKUlvE6_clEvEUlS5_S5_E_EEEEvS7_RKT_EUliE_EEviT1_
        .type           _ZN2at6native18elementwise_kernelILi128ELi4EZNS0_22gpu_kernel_impl_nocastINS0_13BUnaryFunctorIN3c104HalfES5_S5_ZZZNS0_21heaviside_kernel_cudaERNS_18TensorIteratorBaseEENKUlvE_clEvENKUlvE6_clEvEUlS5_S5_E_EEEEvS7_RKT_EUliE_EEviT1_,@function
        .size           _ZN2at6native18elementwise_kernelILi128ELi4EZNS0_22gpu_kernel_impl_nocastINS0_13BUnaryFunctorIN3c104HalfES5_S5_ZZZNS0_21heaviside_kernel_cudaERNS_18TensorIteratorBaseEENKUlvE_clEvENKUlvE6_clEvEUlS5_S5_E_EEEEvS7_RKT_EUliE_EEviT1_,(.L_x_32066 - _ZN2at6native18elementwise_kernelILi128ELi4EZNS0_22gpu_kernel_impl_nocastINS0_13BUnaryFunctorIN3c104HalfES5_S5_ZZZNS0_21heaviside_kernel_cudaERNS_18TensorIteratorBaseEENKUlvE_clEvENKUlvE6_clEvEUlS5_S5_E_EEEEvS7_RKT_EUliE_EEviT1_)
        .other          _ZN2at6native18elementwise_kernelILi128ELi4EZNS0_22gpu_kernel_impl_nocastINS0_13BUnaryFunctorIN3c104HalfES5_S5_ZZZNS0_21heaviside_kernel_cudaERNS_18TensorIteratorBaseEENKUlvE_clEvENKUlvE6_clEvEUlS5_S5_E_EEEEvS7_RKT_EUliE_EEviT1_,@"STO_CUDA_ENTRY STV_DEFAULT"
_ZN2at6native18elementwise_kernelILi128ELi4EZNS0_22gpu_kernel_impl_nocastINS0_13BUnaryFunctorIN3c104HalfES5_S5_ZZZNS0_21heaviside_kernel_cudaERNS_18TensorIteratorBaseEENKUlvE_clEvENKUlvE6_clEvEUlS5_S5_E_EEEEvS7_RKT_EUliE_EEviT1_:
.text._ZN2at6native18elementwise_kernelILi128ELi4EZNS0_22gpu_kernel_impl_nocastINS0_13BUnaryFunctorIN3c104HalfES5_S5_ZZZNS0_21heaviside_kernel_cudaERNS_18TensorIteratorBaseEENKUlvE_clEvENKUlvE6_clEvEUlS5_S5_E_EEEEvS7_RKT_EUliE_EEviT1_:
        /* <DEDUP_REMOVED lines=301> */
[----:B------:R-:W-:-:S03]  /*12d0*/  @P0 MOV R10, RZ ;  /* 0x000000ff000a0202 */ /* 0x000fc60000000f00 */
[----:B------:R-:W1:Y:S01]  /*12e0*/  @P0 LDC R15, c[0x0][0x33c] ;  /* 0x0000cf00ff0f0b82 */ /* 0x000e620000000800 */
[----:B------:R-:W-:-:S04]  /*12f0*/  IMAD.MOV R6, RZ, RZ, -R11 ;  /* 0x000000ffff067224 */ /* 0x000fc800078e0a0b */
[----:B------:R-:W-:-:S03]  /*1300*/  IMAD R6, R6, UR10, R7 ;  /* 0x0000000a06067c24 */ /* 0x000fc6000f8e0207 */
        /* <DEDUP_REMOVED lines=9> */
.L_x_5594:
        /* <DEDUP_REMOVED lines=8> */
[----:B------:R-:W-:Y:S01]  /*1420*/  IADD3.X R5, RZ, UR9, RZ, P1, !PT ;  /* 0x00000009ff057c10 */ /* 0x000fe20008ffe4ff */
[----:B--2---:R-:W-:-:S05]  /*1430*/  HADD2.F32 R2, -RZ, R2.H0_H0 ;  /* 0x20000002ff027230 */ /* 0x004fca0000004100 */
[----:B------:R-:W-:-:S13]  /*1440*/  FSETP.NEU.FTZ.AND P0, PT, R2, RZ, PT ;  /* 0x000000ff0200720b */ /* 0x000fda0003f1d000 */
[----:B------:R-:W-:-:S04]  /*1450*/  @P0 FSET.BF.GT.FTZ.AND R2, R2, RZ, PT ;  /* 0x000000ff0202020a */ /* 0x000fc80003814000 */
[----:B------:R-:W-:-:S04]  /*1460*/  @P0 F2FP.F16.F32.PACK_AB R2, RZ, R2 ;  /* 0x00000002ff02023e */ /* 0x000fc800000000ff */
[----:B------:R-:W-:-:S05]  /*1470*/  @P0 PRMT R9, R2, 0x7610, R9 ;  /* 0x0000761002090816 */ /* 0x000fca0000000009 */
[----:B------:R0:W-:Y:S02]  /*1480*/  STG.E.U16 desc[UR4][R4.64], R9 ;  /* 0x0000000904007986 */ /* 0x0001e4000c101504 */
.L_x_5593:
[----:B------:R-:W-:Y:S05]  /*1490*/  BSYNC B0 ;  /* 0x0000000000007941 */ /* 0x000fea0003800000 */
.L_x_5592:
        /* <DEDUP_REMOVED lines=305> */
.L_x_5597:
        /* <DEDUP_REMOVED lines=13> */
[----:B------:R-:W-:Y:S02]  /*2880*/  @P0 PRMT R9, R2, 0x7610, R9 ;  /* 0x0000761002090816 */ /* 0x000fe40000000009 */
[----:B------:R-:W-:-:S03]  /*2890*/  ISETP.GE.AND P0, PT, R3, UR6, PT ;  /* 0x0000000603007c0c */ /* 0x000fc6000bf06270 */
[----:B------:R1:W-:Y:S10]  /*28a0*/  STG.E.U16 desc[UR4][R4.64], R9 ;  /* 0x0000000904007986 */ /* 0x0003f4000c101504 */
[----:B------:R-:W-:Y:S05]  /*28b0*/  @P0 BRA `(.L_x_5596) ;  /* 0x0000001000f40947 */ /* 0x000fea0003800000 */
[----:B-1----:R-:W0:Y:S01]  /*28c0*/  LDC R4, c[0x0][0x218] ;  /* 0x00008600ff047b82 */ /* 0x002e220000000800 */
[----:B------:R-:W-:Y:S01]  /*28d0*/  MOV R2, RZ ;  /* 0x000000ff00027202 */ /* 0x000fe20000000f00 */
[----:B------:R-:W-:Y:S01]  /*28e0*/  IMAD.MOV.U32 R5, RZ, RZ, RZ ;  /* 0x000000ffff057224 */ /* 0x000fe200078e00ff */
        /* <DEDUP_REMOVED lines=299> */
.L_x_5598:
        /* <DEDUP_REMOVED lines=8> */
[----:B------:R-:W-:Y:S01]  /*3c20*/  IADD3.X R5, RZ, UR9, RZ, P1, !PT ;  /* 0x00000009ff057c10 */ /* 0x000fe20008ffe4ff */
[----:B--2---:R-:W-:-:S05]  /*3c30*/  HADD2.F32 R2, -RZ, R2.H0_H0 ;  /* 0x20000002ff027230 */ /* 0x004fca0000004100 */
[----:B------:R-:W-:-:S13]  /*3c40*/  FSETP.NEU.FTZ.AND P0, PT, R2, RZ, PT ;  /* 0x000000ff0200720b */ /* 0x000fda0003f1d000 */
[----:B------:R-:W-:-:S04]  /*3c50*/  @P0 FSET.BF.GT.FTZ.AND R2, R2, RZ, PT ;  /* 0x000000ff0202020a */ /* 0x000fc80003814000 */
[----:B------:R-:W-:-:S04]  /*3c60*/  @P0 F2FP.F16.F32.PACK_AB R2, RZ, R2 ;  /* 0x00000002ff02023e */ /* 0x000fc800000000ff */
[----:B------:R-:W-:-:S05]  /*3c70*/  @P0 PRMT R9, R2, 0x7610, R9 ;  /* 0x0000761002090816 */ /* 0x000fca0000000009 */
[----:B------:R2:W-:Y:S02]  /*3c80*/  STG.E.U16 desc[UR4][R4.64], R9 ;  /* 0x0000000904007986 */ /* 0x0005e4000c101504 */
.L_x_5596:
[----:B------:R-:W-:Y:S05]  /*3c90*/  BSYNC B0 ;  /* 0x0000000000007941 */ /* 0x000fea0003800000 */
.L_x_5595:
        /* <DEDUP_REMOVED lines=304> */
.L_x_5599:
[----:B------:R-:W-:Y:S02]  /*4fa0*/  ULDC.64 UR6, c[0x0][0x418] ;  /* 0x0001060000067ab9 */ /* 0x000fe40000000a00 */
[----:B------:R-:W-:-:S04]  /*4fb0*/  IADD3 R2, P0, R2, UR6, RZ ;  /* 0x0000000602027c10 */ /* 0x000fc8000ff1e0ff */
[----:B------:R-:W-:Y:S01]  /*4fc0*/  IADD3.X R3, RZ, UR7, RZ, P0, !PT ;  /* 0x00000007ff037c10 */ /* 0x000fe200087fe4ff */
[----:B------:R-:W-:-:S04]  /*4fd0*/  ULDC.64 UR6, c[0x0][0x410] ;  /* 0x0001040000067ab9 */ /* 0x000fc80000000a00 */
[----:B------:R-:W2:Y:S02]  /*4fe0*/  LDG.E.U16 R2, desc[UR4][R2.64] ;  /* 0x0000000402027981 */ /* 0x000ea4000c1e1500 */
[----:B--2---:R-:W-:-:S05]  /*4ff0*/  HADD2.F32 R4, -RZ, R2.H0_H0 ;  /* 0x20000002ff047230 */ /* 0x004fca0000004100 */
[----:B------:R-:W-:-:S13]  /*5000*/  FSETP.NEU.FTZ.AND P0, PT, R4, RZ, PT ;  /* 0x000000ff0400720b */ /* 0x000fda0003f1d000 */
[----:B------:R-:W-:Y:S02]  /*5010*/  @P0 FSET.BF.GT.FTZ.AND R6, R4, RZ, PT ;  /* 0x000000ff0406020a */ /* 0x000fe40003814000 */
[----:B------:R-:W-:Y:S02]  /*5020*/  IADD3 R4, P1, R5, UR6, RZ ;  /* 0x0000000605047c10 */ /* 0x000fe4000ff3e0ff */
[----:B------:R-:W-:Y:S02]  /*5030*/  @P0 F2FP.F16.F32.PACK_AB R6, RZ, R6 ;  /* 0x00000006ff06023e */ /* 0x000fe400000000ff */
[----:B------:R-:W-:Y:S02]  /*5040*/  IADD3.X R5, RZ, UR7, RZ, P1, !PT ;  /* 0x00000007ff057c10 */ /* 0x000fe40008ffe4ff */
[----:B------:R-:W-:-:S05]  /*5050*/  @P0 PRMT R0, R6, 0x7610, R0 ;  /* 0x0000761006000816 */ /* 0x000fca0000000000 */
[----:B------:R-:W-:Y:S01]  /*5060*/  STG.E.U16 desc[UR4][R4.64], R0 ;  /* 0x0000000004007986 */ /* 0x000fe2000c101504 */
[----:B------:R-:W-:Y:S05]  /*5070*/  EXIT ;  /* 0x000000000000794d */ /* 0x000fea0003800000 */
.L_x_5600:
        /* <DEDUP_REMOVED lines=16> */
.L_x_32066:


//--------------------- .text._ZN2at6native27unrolled_elementwise_kernelINS0_13BUnaryFunctorIN3c104HalfES4_S4_ZZZNS0_21heaviside_kernel_cudaERNS_18TensorIteratorBaseEENKUlvE_clEvENKUlvE6_clEvEUlS4_S4_E_EESt5arrayIPcLm2EELi4E23TrivialOffsetCalculatorILi1EjESF_NS0_6memory15LoadWithoutCastENSG_16StoreWithoutCastEEEviT_T0_T2_T3_T4_T5_ --------------------------
	.section	.text._ZN2at6native27unrolled_elementwise_kernelINS0_13BUnaryFunctorIN3c104HalfES4_S4_ZZZNS0_21heaviside_kernel_cudaERNS_18TensorIteratorBaseEENKUlvE_clEvENKUlvE6_clEvEUlS4_S4_E_EESt5arrayIPcLm2EELi4E23TrivialOffsetCalculatorILi1EjESF_NS0_6memory15LoadWithoutCastENSG_16StoreWithoutCastEEEviT_T0_T2_T3_T4_T5_,"ax",@progbits
	.align	128
        .global         _ZN2at6native27unrolled_elementwise_kernelINS0_13BUnaryFunctorIN3c104HalfES4_S4_ZZZNS0_21heaviside_kernel_cudaERNS_18TensorIteratorBaseEENKUlvE_clEvENKUlvE6_clEvEUlS4_S4_E_EESt5arrayIPcLm2EELi4E23TrivialOffsetCalculatorILi1EjESF_NS0_6memory15LoadWithoutCastENSG_16StoreWithoutCastEEEviT_T0_T2_T3_T4_T5_
        .type           _ZN2at6native27unrolled_elementwise_kernelINS0_13BUnaryFunctorIN3c104HalfES4_S4_ZZZNS0_21heaviside_kernel_cudaERNS_18TensorIteratorBaseEENKUlvE_clEvENKUlvE6_clEvEUlS4_S4_E_EESt5arrayIPcLm2EELi4E23TrivialOffsetCalculatorILi1EjESF_NS0_6memory15LoadWithoutCastENSG_16StoreWithoutCastEEEviT_T0_T2_T3_T4_T5_,@function
        .size           _ZN2at6native27unrolled_elementwise_kernelINS0_13BUnaryFunctorIN3c104HalfES4_S4_ZZZNS0_21heaviside_kernel_cudaERNS_18TensorIteratorBaseEENKUlvE_clEvENKUlvE6_clEvEUlS4_S4_E_EESt5arrayIPcLm2EELi4E23TrivialOffsetCalculatorILi1EjESF_NS0_6memory15LoadWithoutCastENSG_16StoreWithoutCastEEEviT_T0_T2_T3_T4_T5_,(.L_x_32067 - _ZN2at6native27unrolled_elementwise_kernelINS0_13BUnaryFunctorIN3c104HalfES4_S4_ZZZNS0_21heaviside_kernel_cudaERNS_18TensorIteratorBaseEENKUlvE_clEvENKUlvE6_clEvEUlS4_S4_E_EESt5arrayIPcLm2EELi4E23TrivialOffsetCalculatorILi1EjESF_NS0_6memory15LoadWithoutCastENSG_16StoreWithoutCastEEEviT_T0_T2_T3_T4_T5_)
        .other          _ZN2at6native27unrolled_elementwise_kernelINS0_13BUnaryFunctorIN3c104HalfES4_S4_ZZZNS0_21heaviside_kernel_cudaERNS_18TensorIteratorBaseEENKUlvE_clEvENKUlvE6_clEvEUlS4_S4_E_EESt5arrayIPcLm2EELi4E23TrivialOffsetCalculatorILi1EjESF_NS0_6memory15LoadWithoutCastENSG_16StoreWithoutCastEEEviT_T0_T2_T3_T4_T5_,@"STO_CUDA_ENTRY STV_DEFAULT"
_ZN2at6native27unrolled_elementwise_kernelINS0_13BUnaryFunctorIN3c104HalfES4_S4_ZZZNS0_21heaviside_kernel_cudaERNS_18TensorIteratorBaseEENKUlvE_clEvENKUlvE6_clEvEUlS4_S4_E_EESt5arrayIPcLm2EELi4E23TrivialOffsetCalculatorILi1EjESF_NS0_6memory15LoadWithoutCastENSG_16StoreWithoutCastEEEviT_T0_T2_T3_T4_T5_:
.text._ZN2at6native27unrolled_elementwise_kernelINS0_13BUnaryFunctorIN3c104HalfES4_S4_ZZZNS0_21heaviside_kernel_cudaERNS_18TensorIteratorBaseEENKUlvE_clEvENKUlvE6_clEvEUlS4_S4_E_EESt5arrayIPcLm2EELi4E23TrivialOffsetCalculatorILi1EjESF_NS0_6memory15LoadWithoutCastENSG_16StoreWithoutCastEEEviT_T0_T2_T3_T4_T5_:
        /* <DEDUP_REMOVED lines=19> */
[----:B------:R-:W-:Y:S01]  /*0130*/  @!P3 LEA R17, R0, R3, 0x9 ;  /* 0x000000030011b211 */ /* 0x000fe200078e48ff */
[----:B0-----:R-:W-:-:S04]  /*0140*/  @!P0 IMAD.WIDE.U32 R12, R19, 0x2, R12 ;  /* 0x00000002130c8825 */ /* 0x001fc800078e000c */
[----:B------:R-:W-:Y:S01]  /*0150*/  @!P3 VIADD R3, R3, 0x80 ;  /* 0x000000800303b836 */ /* 0x000fe20000000000 */
[----:B------:R-:W5:Y:S01]  /*0160*/  @!P0 LDG.E.U16 R18, desc[UR4][R12.64] ;  /* 0x000000040c128981 */ /* 0x000f62000c1e1500 */
[----:B-1----:R-:W-:Y:S01]  /*0170*/  @!P1 IMAD.WIDE.U32 R8, R9, 0x2, R6 ;  /* 0x0000000209089825 */ /* 0x002fe200078e0006 */
[----:B------:R-:W-:Y:S02]  /*0180*/  PRMT R6, RZ, 0x7610, R6 ;  /* 0x00007610ff067816 */ /* 0x000fe40000000006 */
[----:B------:R-:W-:Y:S01]  /*0190*/  ISETP.GE.AND P2, PT, R3, R2, PT ;  /* 0x000000020300720c */ /* 0x000fe20003f46270 */
[----:B--2---:R-:W-:-:S12]  /*01a0*/  @!P3 IMAD.WIDE.U32 R16, R17, 0x2, R10 ;  /* 0x000000021110b825 */ /* 0x004fd800078e000a */
[----:B------:R-:W0:Y:S01]  /*01b0*/  @!P2 LDC.64 R14, c[0x0][0x220] ;  /* 0x00008800ff0eab82 */ /* 0x000e220000000a00 */
[----:B------:R1:W5:Y:S01]  /*01c0*/  @!P1 LDG.E.U16 R6, desc[UR4][R8.64] ;  /* 0x0000000408069981 */ /* 0x000362000c1e1500 */
[----:B------:R-:W-:-:S03]  /*01d0*/  @!P2 IMAD R3, R0, 0x200, R3 ;  /* 0x000002000003a824 */ /* 0x000fc600078e0203 */
[----:B------:R2:W5:Y:S03]  /*01e0*/  @!P3 LDG.E.U16 R4, desc[UR4][R16.64] ;  /* 0x000000041004b981 */ /* 0x000566000c1e1500 */
[----:B------:R-:W3:Y:S01]  /*01f0*/  @!P0 LDC.64 R10, c[0x0][0x218] ;  /* 0x00008600ff0a8b82 */ /* 0x000ee20000000a00 */
[----:B------:R-:W-:Y:S01]  /*0200*/  IMAD.MOV.U32 R7, RZ, RZ, R5 ;  /* 0x000000ffff077224 */ /* 0x000fe200078e0005 */
[----:B------:R-:W-:-:S03]  /*0210*/  ULDC.U16 UR6, c[0x0][0x216] ;  /* 0x0000858000067ab9 */ /* 0x000fc60000000400 */
[C---:B------:R-:W-:Y:S01]  /*0220*/  VIADD R19, R7.reuse, 0x80 ;  /* 0x0000008007137836 */ /* 0x040fe20000000000 */
[C---:B------:R-:W-:Y:S01]  /*0230*/  IADD3 R21, R7.reuse, 0x100, RZ ;  /* 0x0000010007157810 */ /* 0x040fe20007ffe0ff */
[----:B-1----:R-:W-:Y:S02]  /*0240*/  VIADD R9, R7, 0x180 ;  /* 0x0000018007097836 */ /* 0x002fe40000000000 */
[----:B------:R-:W-:Y:S01]  /*0250*/  @!P0 VIADD R7, R5, 0x80 ;  /* 0x0000008005078836 */ /* 0x000fe20000000000 */
[----:B------:R-:W-:Y:S01]  /*0260*/  BSSY B0, `(.L_x_5601) ;  /* 0x000000f000007945 */ /* 0x000fe20003800000 */
[----:B0-----:R-:W-:Y:S01]  /*0270*/  @!P2 IMAD.WIDE.U32 R14, R3, 0x2, R14 ;  /* 0x00000002030ea825 */ /* 0x001fe200078e000e */
[----:B------:R-:W-:Y:S02]  /*0280*/  PRMT R3, RZ, 0x7610, R3 ;  /* 0x00007610ff037816 */ /* 0x000fe40000000003 */
[-C--:B------:R-:W-:Y:S01]  /*0290*/  ISETP.GE.AND P4, PT, R19, R2.reuse, PT ;  /* 0x000000021300720c */ /* 0x080fe20003f86270 */
[----:B------:R-:W-:Y:S01]  /*02a0*/  @!P0 IMAD R5, R0, 0x200, R5 ;  /* 0x0000020000058824 */ /* 0x000fe200078e0205 */
[----:B------:R-:W-:-:S02]  /*02b0*/  ISETP.GE.AND P1, PT, R21, R2, PT ;  /* 0x000000021500720c */ /* 0x000fc40003f26270 */
[----:B------:R2:W5:Y:S01]  /*02c0*/  @!P2 LDG.E.U16 R3, desc[UR4][R14.64] ;  /* 0x000000040e03a981 */ /* 0x000562000c1e1500 */
[----:B------:R-:W-:Y:S01]  /*02d0*/  ISETP.GE.AND P2, PT, R7, R2, PT ;  /* 0x000000020700720c */ /* 0x000fe20003f46270 */
[----:B---3--:R-:W-:-:S12]  /*02e0*/  @P0 BRA `(.L_x_5602) ;  /* 0x0000000000180947 */ /* 0x008fd80003800000 */
[----:B-----5:R-:W-:Y:S02]  /*02f0*/  HADD2.F32 R18, -RZ, R18.H0_H0 ;  /* 0x20000012ff127230 */ /* 0x020fe40000004100 */
[----:B------:R-:W-:-:S03]  /*0300*/  IMAD.U32 R13, RZ, RZ, UR6 ;  /* 0x00000006ff0d7e24 */ /* 0x000fc6000f8e00ff */
[----:B------:R-:W-:-:S13]  /*0310*/  FSETP.NEU.FTZ.AND P3, PT, R18, RZ, PT ;  /* 0x000000ff1200720b */ /* 0x000fda0003f7d000 */
[----:B------:R-:W-:-:S04]  /*0320*/  @P3 FSET.BF.GT.FTZ.AND R18, R18, RZ, PT ;  /* 0x000000ff1212320a */ /* 0x000fc80003814000 */
[----:B------:R-:W-:-:S04]  /*0330*/  @P3 F2FP.F16.F32.PACK_AB R18, RZ, R18 ;  /* 0x00000012ff12323e */ /* 0x000fc800000000ff */
[----:B------:R-:W-:-:S07]  /*0340*/  @P3 PRMT R13, R18, 0x7610, R13 ;  /* 0x00007610120d3816 */ /* 0x000fce000000000d */
.L_x_5602:
[----:B------:R-:W-:Y:S05]  /*0350*/  BSYNC B0 ;  /* 0x0000000000007941 */ /* 0x000fea0003800000 */
.L_x_5601:
[----:B------:R-:W-:Y:S01]  /*0360*/  BSSY B0, `(.L_x_5603) ;  /* 0x000000a000007945 */ /* 0x000fe20003800000 */
[----:B------:R-:W-:Y:S01]  /*0370*/  @!P0 IMAD.WIDE.U32 R10, R5, 0x2, R10 ;  /* 0x00000002050a8825 */ /* 0x000fe200078e000a */
[----:B------:R-:W-:Y:S02]  /*0380*/  MOV R5, UR6 ;  /* 0x0000000600057c02 */ /* 0x000fe40008000f00 */
[----:B------:R-:W-:Y:S05]  /*0390*/  @P4 BRA `(.L_x_5604) ;  /* 0x0000000000184947 */ /* 0x000fea0003800000 */
[----:B-----5:R-:W-:Y:S02]  /*03a0*/  HADD2.F32 R6, -RZ, R6.H0_H0 ;  /* 0x20000006ff067230 */ /* 0x020fe40000004100 */
[----:B--2---:R-:W-:-:S03]  /*03b0*/  IMAD.U32 R15, RZ, RZ, UR6 ;  /* 0x00000006ff0f7e24 */ /* 0x004fc6000f8e00ff */
[----:B------:R-:W-:-:S13]  /*03c0*/  FSETP.NEU.FTZ.AND P3, PT, R6, RZ, PT ;  /* 0x000000ff0600720b */ /* 0x000fda0003f7d000 */
[----:B------:R-:W-:-:S04]  /*03d0*/  @P3 FSET.BF.GT.FTZ.AND R6, R6, RZ, PT ;  /* 0x000000ff0606320a */ /* 0x000fc80003814000 */
[----:B------:R-:W-:-:S04]  /*03e0*/  @P3 F2FP.F16.F32.PACK_AB R6, RZ, R6 ;  /* 0x00000006ff06323e */ /* 0x000fc800000000ff */
[----:B------:R-:W-:-:S07]  /*03f0*/  @P3 PRMT R15, R6, 0x7610, R15 ;  /* 0x00007610060f3816 */ /* 0x000fce000000000f */
.L_x_5604:
[----:B------:R-:W-:Y:S05]  /*0400*/  BSYNC B0 ;  /* 0x0000000000007941 */ /* 0x000fea0003800000 */
.L_x_5603:
[----:B------:R-:W-:Y:S04]  /*0410*/  BSSY B0, `(.L_x_5605) ;  /* 0x0000008000007945 */ /* 0x000fe80003800000 */
[----:B------:R-:W-:Y:S05]  /*0420*/  @P1 BRA `(.L_x_5606) ;  /* 0x0000000000181947 */ /* 0x000fea0003800000 */
[----:B-----5:R-:W-:Y:S02]  /*0430*/  HADD2.F32 R4, -RZ, R4.H0_H0 ;  /* 0x20000004ff047230 */ /* 0x020fe40000004100 */
[----:B--2---:R-:W-:-:S03]  /*0440*/  IMAD.U32 R17, RZ, RZ, UR6 ;  /* 0x00000006ff117e24 */ /* 0x004fc6000f8e00ff */
[----:B------:R-:W-:-:S13]  /*0450*/  FSETP.NEU.FTZ.AND P1, PT, R4, RZ, PT ;  /* 0x000000ff0400720b */ /* 0x000fda0003f3d000 */
[----:B------:R-:W-:-:S04]  /*0460*/  @P1 FSET.BF.GT.FTZ.AND R4, R4, RZ, PT ;  /* 0x000000ff0404120a */ /* 0x000fc80003814000 */
[----:B------:R-:W-:-:S04]  /*0470*/  @P1 F2FP.F16.F32.PACK_AB R4, RZ, R4 ;  /* 0x00000004ff04123e */ /* 0x000fc800000000ff */
[----:B------:R-:W-:-:S07]  /*0480*/  @P1 PRMT R17, R4, 0x7610, R17 ;  /* 0x0000761004111816 */ /* 0x000fce0000000011 */
.L_x_5606:
[----:B------:R-:W-:Y:S05]  /*0490*/  BSYNC B0 ;  /* 0x0000000000007941 */ /* 0x000fea0003800000 */
.L_x_5605:
        /* <DEDUP_REMOVED lines=13> */
.L_x_5608:
[----:B------:R-:W-:Y:S05]  /*0570*/  BSYNC B0 ;  /* 0x0000000000007941 */ /* 0x000fea0003800000 */
.L_x_5607:
[----:B------:R-:W-:Y:S01]  /*0580*/  ISETP.GE.AND P1, PT, R7, R2, PT ;  /* 0x000000020700720c */ /* 0x000fe20003f26270 */
[----:B-----5:R-:W-:-:S05]  /*0590*/  HADD2.F32 R3, -RZ, R3.H0_H0 ;  /* 0x20000003ff037230 */ /* 0x020fca0000004100 */
[----:B------:R-:W-:-:S07]  /*05a0*/  FSETP.NEU.FTZ.AND P0, PT, R3, RZ, PT ;  /* 0x000000ff0300720b */ /* 0x000fce0003f1d000 */
[----:B------:R-:W-:Y:S06]  /*05b0*/  @P1 EXIT ;  /* 0x000000000000194d */ /* 0x000fec0003800000 */
[----:B01----:R-:W0:Y:S01]  /*05c0*/  LDC.64 R10, c[0x0][0x218] ;  /* 0x00008600ff0a7b82 */ /* 0x003e220000000a00 */
[----:B------:R-:W-:-:S13]  /*05d0*/  ISETP.GE.OR P0, PT, R9, R2, !P0 ;  /* 0x000000020900720c */ /* 0x000fda0004706670 */
[----:B------:R-:W-:-:S04]  /*05e0*/  @!P0 FSET.BF.GT.FTZ.AND R3, R3, RZ, PT ;  /* 0x000000ff0303820a */ /* 0x000fc80003814000 */
[----:B------:R-:W-:Y:S01]  /*05f0*/  @!P0 F2FP.F16.F32.PACK_AB R2, RZ, R3 ;  /* 0x00000003ff02823e */ /* 0x000fe200000000ff */
[----:B------:R-:W-:-:S03]  /*0600*/  IMAD R3, R0, 0x200, R7 ;  /* 0x0000020000037824 */ /* 0x000fc600078e0207 */
[----:B------:R-:W-:Y:S01]  /*0610*/  @!P0 PRMT R5, R2, 0x7610, R5 ;  /* 0x0000761002058816 */ /* 0x000fe20000000005 */
[----:B0-----:R-:W-:-:S05]  /*0620*/  IMAD.WIDE.U32 R2, R3, 0x2, R10 ;  /* 0x0000000203027825 */ /* 0x001fca00078e000a */
[----:B------:R-:W-:Y:S01]  /*0630*/  STG.E.U16 desc[UR4][R2.64], R5 ;  /* 0x0000000502007986 */ /* 0x000fe2000c101504 */
[----:B------:R-:W-:Y:S05]  /*0640*/  EXIT ;  /* 0x000000000000794d */ /* 0x000fea0003800000 */
.L_x_5609:
        /* <DEDUP_REMOVED lines=11> */
.L_x_32067:


//--------------------- .text._ZN2at6native29vectorized_elementwise_kernelILi2ENS0_13BUnaryFunctorIN3c104HalfES4_S4_ZZZNS0_21heaviside_kernel_cudaERNS_18TensorIteratorBaseEENKUlvE_clEvENKUlvE6_clEvEUlS4_S4_E_EESt5arrayIPcLm2EEEEviT0_T1_ --------------------------
	.section	.text._ZN2at6native29vectorized_elementwise_kernelILi2ENS0_13BUnaryFunctorIN3c104HalfES4_S4_ZZZNS0_21heaviside_kernel_cudaERNS_18TensorIteratorBaseEENKUlvE_clEvENKUlvE6_clEvEUlS4_S4_E_EESt5arrayIPcLm2EEEEviT0_T1_,"ax",@progbits
	.align	128
        .global         _ZN2at6native29vectorized_elementwise_kernelILi2ENS0_13BUnaryFunctorIN3c104HalfES4_S4_ZZZNS0_21heaviside_kernel_cudaERNS_18TensorIteratorBaseEENKUlvE_clEvENKUlvE6_clEvEUlS4_S4_E_EESt5arrayIPcLm2EEEEviT0_T1_
        .type           _ZN2at6native29vectorized_elementwise_kernelILi2ENS0_13BUnaryFunctorIN3c104HalfES4_S4_ZZZNS0_21heaviside_kernel_cudaERNS_18TensorIteratorBaseEENKUlvE_clEvENKUlvE6_clEvEUlS4_S4_E_EESt5arrayIPcLm2EEEEviT0_T1_,@function
        .size           _ZN2at6native29vectorized_elementwise_kernelILi2ENS0_13BUnaryFunctorIN3c104HalfES4_S4_ZZZNS0_21heaviside_kernel_cudaERNS_18TensorIteratorBaseEENKUlvE_clEvENKUlvE6_clEvEUlS4_S4_E_EESt5arrayIPcLm2EEEEviT0_T1_,(.L_x_32068 - _ZN2at6native29vectorized_elementwise_kernelILi2ENS0_13BUnaryFunctorIN3c104HalfES4_S4_ZZZNS0_21heaviside_kernel_cudaERNS_18TensorIteratorBaseEENKUlvE_clEvENKUlvE6_clEvEUlS4_S4_E_EESt5arrayIPcLm2EEEEviT0_T1_)
        .other          _ZN2at6native29vectorized_elementwise_kernelILi2ENS0_13BUnaryFunctorIN3c104HalfES4_S4_ZZZNS0_21heaviside_kernel_cudaERNS_18TensorIteratorBaseEENKUlvE_clEvENKUlvE6_clEvEUlS4_S4_E_EESt5arrayIPcLm2EEEEviT0_T1_,@"STO_CUDA_ENTRY STV_DEFAULT"
_ZN2at6native29vectorized_elementwise_kernelILi2ENS0_13BUnaryFunctorIN3c104HalfES4_S4_ZZZNS0_21heaviside_kernel_cudaERNS_18TensorIteratorBaseEENKUlvE_clEvENKUlvE6_clEvEUlS4_S4_E_EESt5arrayIPcLm2EEEEviT0_T1_:
.text._ZN2at6native29vectorized_elementwise_kernelILi2ENS0_13BUnaryFunctorIN3c104HalfES4_S4_ZZZNS0_21heaviside_kernel_cudaERNS_18TensorIteratorBaseEENKUlvE_clEvENKUlvE6_clEvEUlS4_S4_E_EESt5arrayIPcLm2EEEEviT0_T1_:
        /* <DEDUP_REMOVED lines=18> */
[----:B--2---:R-:W-:-:S02]  /*0120*/  HADD2.F32 R4, -RZ, R5.H0_H0 ;  /* 0x20000005ff047230 */ /* 0x004fc40000004100 */
[----:B------:R-:W-:Y:S02]  /*0130*/  HADD2.F32 R5, -RZ, R5.H1_H1 ;  /* 0x30000005ff057230 */ /* 0x000fe40000004100 */
[--C-:B---3--:R-:W-:Y:S01]  /*0140*/  HADD2.F32 R6, -RZ, R7.reuse.H0_H0 ;  /* 0x20000007ff067230 */ /* 0x108fe20000004100 */
[----:B------:R-:W-:Y:S01]  /*0150*/  FSETP.NEU.FTZ.AND P3, PT, R4, RZ, PT ;  /* 0x000000ff0400720b */ /* 0x000fe20003f7d000 */
[----:B------:R-:W-:Y:S01]  /*0160*/  HADD2.F32 R7, -RZ, R7.H1_H1 ;  /* 0x30000007ff077230 */ /* 0x000fe20000004100 */
[----:B------:R-:W-:Y:S01]  /*0170*/  FSETP.NEU.FTZ.AND P2, PT, R5, RZ, PT ;  /* 0x000000ff0500720b */ /* 0x000fe20003f5d000 */
[--C-:B----4-:R-:W-:Y:S01]  /*0180*/  HADD2.F32 R8, -RZ, R9.reuse.H0_H0 ;  /* 0x20000009ff087230 */ /* 0x110fe20000004100 */
[----:B------:R-:W-:Y:S01]  /*0190*/  FSETP.NEU.FTZ.AND P1, PT, R6, RZ, PT ;  /* 0x000000ff0600720b */ /* 0x000fe20003f3d000 */
[----:B------:R-:W-:Y:S01]  /*01a0*/  HADD2.F32 R9, -RZ, R9.H1_H1 ;  /* 0x30000009ff097230 */ /* 0x000fe20000004100 */
[----:B------:R-:W-:Y:S01]  /*01b0*/  FSETP.NEU.FTZ.AND P0, PT, R7, RZ, PT ;  /* 0x000000ff0700720b */ /* 0x000fe20003f1d000 */
[----:B-----5:R-:W-:-:S02]  /*01c0*/  HADD2.F32 R11, -RZ, R13.H0_H0 ;  /* 0x2000000dff0b7230 */ /* 0x020fc40000004100 */
[----:B------:R-:W-:Y:S01]  /*01d0*/  HADD2.F32 R13, -RZ, R13.H1_H1 ;  /* 0x3000000dff0d7230 */ /* 0x000fe20000004100 */
[----:B------:R-:W-:Y:S02]  /*01e0*/  FSETP.NEU.FTZ.AND P4, PT, R9, RZ, PT ;  /* 0x000000ff0900720b */ /* 0x000fe40003f9d000 */
[----:B------:R-:W-:Y:S02]  /*01f0*/  FSETP.NEU.FTZ.AND P5, PT, R11, RZ, PT ;  /* 0x000000ff0b00720b */ /* 0x000fe40003fbd000 */
[----:B------:R-:W-:Y:S02]  /*0200*/  @P3 FSET.BF.GT.FTZ.AND R4, R4, RZ, PT ;  /* 0x000000ff0404320a */ /* 0x000fe40003814000 */
[----:B------:R-:W-:Y:S02]  /*0210*/  FSETP.NEU.FTZ.AND P6, PT, R13, RZ, PT ;  /* 0x000000ff0d00720b */ /* 0x000fe40003fdd000 */
[----:B------:R-:W-:Y:S01]  /*0220*/  @P3 F2FP.F16.F32.PACK_AB R3, RZ, R4 ;  /* 0x00000004ff03323e */ /* 0x000fe200000000ff */
[----:B------:R-:W-:Y:S01]  /*0230*/  IMAD.U32 R4, RZ, RZ, UR6 ;  /* 0x00000006ff047e24 */ /* 0x000fe2000f8e00ff */
[----:B------:R-:W-:-:S02]  /*0240*/  @P1 FSET.BF.GT.FTZ.AND R6, R6, RZ, PT ;  /* 0x000000ff0606120a */ /* 0x000fc40003814000 */
[----:B------:R-:W-:Y:S02]  /*0250*/  @P0 FSET.BF.GT.FTZ.AND R7, R7, RZ, PT ;  /* 0x000000ff0707020a */ /* 0x000fe40003814000 */
[----:B------:R-:W-:Y:S02]  /*0260*/  @P3 PRMT R4, R3, 0x7610, R4 ;  /* 0x0000761003043816 */ /* 0x000fe40000000004 */
[----:B------:R-:W0:Y:S01]  /*0270*/  LDC.64 R2, c[0x0][0x218] ;  /* 0x00008600ff027b82 */ /* 0x000e220000000a00 */
[----:B------:R-:W-:Y:S02]  /*0280*/  FSETP.NEU.FTZ.AND P3, PT, R8, RZ, PT ;  /* 0x000000ff0800720b */ /* 0x000fe40003f7d000 */
[----:B------:R-:W-:Y:S02]  /*0290*/  @P2 FSET.BF.GT.FTZ.AND R5, R5, RZ, PT ;  /* 0x000000ff0505220a */ /* 0x000fe40003814000 */
[----:B------:R-:W-:Y:S01]  /*02a0*/  @P1 F2FP.F16.F32.PACK_AB R15, RZ, R6 ;  /* 0x00000006ff0f123e */ /* 0x000fe200000000ff */
[----:B------:R-:W-:Y:S01]  /*02b0*/  IMAD.U32 R6, RZ, RZ, UR6 ;  /* 0x00000006ff067e24 */ /* 0x000fe2000f8e00ff */
[----:B------:R-:W-:Y:S01]  /*02c0*/  @P0 F2FP.F16.F32.PACK_AB R16, RZ, R7 ;  /* 0x00000007ff10023e */ /* 0x000fe200000000ff */
[----:B------:R-:W-:Y:S01]  /*02d0*/  IMAD.U32 R7, RZ, RZ, UR6 ;  /* 0x00000006ff077e24 */ /* 0x000fe2000f8e00ff */
[----:B------:R-:W-:Y:S01]  /*02e0*/  @P2 F2FP.F16.F32.PACK_AB R14, RZ, R5 ;  /* 0x00000005ff0e223e */ /* 0x000fe200000000ff */
[----:B------:R-:W-:Y:S01]  /*02f0*/  IMAD.U32 R5, RZ, RZ, UR6 ;  /* 0x00000006ff057e24 */ /* 0x000fe2000f8e00ff */
[----:B------:R-:W-:-:S02]  /*0300*/  @P4 FSET.BF.GT.FTZ.AND R9, R9, RZ, PT ;  /* 0x000000ff0909420a */ /* 0x000fc40003814000 */
[----:B------:R-:W-:Y:S02]  /*0310*/  @P5 FSET.BF.GT.FTZ.AND R11, R11, RZ, PT ;  /* 0x000000ff0b0b520a */ /* 0x000fe40003814000 */
[----:B------:R-:W-:Y:S02]  /*0320*/  @P3 FSET.BF.GT.FTZ.AND R8, R8, RZ, PT ;  /* 0x000000ff0808320a */ /* 0x000fe40003814000 */
[----:B------:R-:W-:Y:S02]  /*0330*/  @P6 FSET.BF.GT.FTZ.AND R13, R13, RZ, PT ;  /* 0x000000ff0d0d620a */ /* 0x000fe40003814000 */
[----:B------:R-:W-:Y:S02]  /*0340*/  @P2 PRMT R7, R14, 0x7610, R7 ;  /* 0x000076100e072816 */ /* 0x000fe40000000007 */
[----:B------:R-:W-:Y:S02]  /*0350*/  @P1 PRMT R6, R15, 0x7610, R6 ;  /* 0x000076100f061816 */ /* 0x000fe40000000006 */
[----:B------:R-:W-:Y:S01]  /*0360*/  @P4 F2FP.F16.F32.PACK_AB R14, RZ, R9 ;  /* 0x00000009ff0e423e */ /* 0x000fe200000000ff */
[----:B0-----:R-:W-:Y:S01]  /*0370*/  IMAD.WIDE.U32 R2, R10, 0x2, R2 ;  /* 0x000000020a027825 */ /* 0x001fe200078e0002 */
[----:B------:R-:W-:-:S02]  /*0380*/  @P3 F2FP.F16.F32.PACK_AB R10, RZ, R8 ;  /* 0x00000008ff0a323e */ /* 0x000fc400000000ff */
[----:B------:R-:W-:Y:S01]  /*0390*/  @P5 F2FP.F16.F32.PACK_AB R15, RZ, R11 ;  /* 0x0000000bff0f523e */ /* 0x000fe200000000ff */
[----:B------:R-:W-:Y:S01]  /*03a0*/  IMAD.U32 R8, RZ, RZ, UR6 ;  /* 0x00000006ff087e24 */ /* 0x000fe2000f8e00ff */
[----:B------:R-:W-:Y:S01]  /*03b0*/  @P6 F2FP.F16.F32.PACK_AB R13, RZ, R13 ;  /* 0x0000000dff0d623e */ /* 0x000fe200000000ff */
[----:B------:R-:W-:Y:S01]  /*03c0*/  IMAD.U32 R9, RZ, RZ, UR6 ;  /* 0x00000006ff097e24 */ /* 0x000fe2000f8e00ff */
[----:B------:R-:W-:Y:S01]  /*03d0*/  @P0 PRMT R5, R16, 0x7610, R5 ;  /* 0x0000761010050816 */ /* 0x000fe20000000005 */
[----:B------:R-:W-:Y:S01]  /*03e0*/  IMAD.U32 R11, RZ, RZ, UR6 ;  /* 0x00000006ff0b7e24 */ /* 0x000fe2000f8e00ff */
[----:B------:R-:W-:Y:S01]  /*03f0*/  @P3 PRMT R8, R10, 0x7610, R8 ;  /* 0x000076100a083816 */ /* 0x000fe20000000008 */
[----:B------:R-:W-:Y:S01]  /*0400*/  IMAD.WIDE R2, R0, 0x4, R2 ;  /* 0x0000000400027825 */ /* 0x000fe200078e0202 */
[----:B------:R-:W-:Y:S02]  /*0410*/  @P4 PRMT R9, R14, 0x7610, R9 ;  /* 0x000076100e094816 */ /* 0x000fe40000000009 */
[----:B------:R-:W-:-:S02]  /*0420*/  @P5 PRMT R11, R15, 0x7610, R11 ;  /* 0x000076100f0b5816 */ /* 0x000fc4000000000b */
[----:B------:R-:W-:Y:S02]  /*0430*/  @P6 PRMT R12, R13, 0x7610, R12 ;  /* 0x000076100d0c6816 */ /* 0x000fe4000000000c */
[----:B------:R-:W-:Y:S02]  /*0440*/  PRMT R7, R4, 0x5410, R7 ;  /* 0x0000541004077816 */ /* 0x000fe40000000007 */
[----:B------:R-:W-:Y:S02]  /*0450*/  PRMT R5, R6, 0x5410, R5 ;  /* 0x0000541006057816 */ /* 0x000fe40000000005 */
[----:B------:R-:W-:Y:S01]  /*0460*/  PRMT R9, R8, 0x5410, R9 ;  /* 0x0000541008097816 */ /* 0x000fe20000000009 */
[----:B------:R-:W-:Y:S01]  /*0470*/  STG.E desc[UR4][R2.64], R7 ;  /* 0x0000000702007986 */ /* 0x000fe2000c101904 */
[----:B------:R-:W-:-:S03]  /*0480*/  PRMT R11, R11, 0x5410, R12 ;  /* 0x000054100b0b7816 */ /* 0x000fc6000000000c */
[----:B------:R-:W-:Y:S04]  /*0490*/  STG.E desc[UR4][R2.64+0x200], R5 ;  /* 0x0002000502007986 */ /* 0x000fe8000c101904 */
[----:B------:R-:W-:Y:S04]  /*04a0*/  STG.E desc[UR4][R2.64+0x400], R9 ;  /* 0x0004000902007986 */ /* 0x000fe8000c101904 */
[----:B------:R-:W-:Y:S01]  /*04b0*/  STG.E desc[UR4][R2.64+0x600], R11 ;  /* 0x0006000b02007986 */ /* 0x000fe2000c101904 */
[----:B------:R-:W-:Y:S05]  /*04c0*/  EXIT ;  /* 0x000000000000794d */ /* 0x000fea0003800000 */
.L_x_5610:
        /* <DEDUP_REMOVED lines=69> */
[----:B------:R-:W-:Y:S01]  /*0920*/  HADD2.F32 R22, -RZ, R22.H0_H0 ;  /* 0x20000016ff167230 */ /* 0x000fe20000004100 */
[----:B0-----:R-:W-:Y:S11]  /*0930*/  @P6 BRA `(.L_x_5612) ;  /* 0x0000000000186947 */ /* 0x001ff60003800000 */
[----:B-----5:R-:W-:Y:S02]  /*0940*/  HADD2.F32 R14, -RZ, R14.H0_H0 ;  /* 0x2000000eff0e7230 */ /* 0x020fe40000004100 */
[----:B------:R-:W-:-:S03]  /*0950*/  IMAD.U32 R17, RZ, RZ, UR6 ;  /* 0x00000006ff117e24 */ /* 0x000fc6000f8e00ff */
[----:B------:R-:W-:-:S13]  /*0960*/  FSETP.NEU.FTZ.AND P0, PT, R14, RZ, PT ;  /* 0x000000ff0e00720b */ /* 0x000fda0003f1d000 */
[----:B------:R-:W-:-:S04]  /*0970*/  @P0 FSET.BF.GT.FTZ.AND R14, R14, RZ, PT ;  /* 0x000000ff0e0e020a */ /* 0x000fc80003814000 */
[----:B------:R-:W-:-:S04]  /*0980*/  @P0 F2FP.F16.F32.PACK_AB R14, RZ, R14 ;  /* 0x0000000eff0e023e */ /* 0x000fc800000000ff */
[----:B------:R-:W-:-:S07]  /*0990*/  @P0 PRMT R17, R14, 0x7610, R17 ;  /* 0x000076100e110816 */ /* 0x000fce0000000011 */
.L_x_5612:
[----:B------:R-:W-:Y:S05]  /*09a0*/  BSYNC B0 ;  /* 0x0000000000007941 */ /* 0x000fea0003800000 */
.L_x_5611:
[----:B------:R-:W-:Y:S01]  /*09b0*/  BSSY B0, `(.L_x_5613) ;  /* 0x000000b000007945 */ /* 0x000fe20003800000 */
[----:B------:R-:W-:Y:S01]  /*09c0*/  FSETP.NEU.FTZ.AND P0, PT, R22, RZ, PT ;  /* 0x000000ff1600720b */ /* 0x000fe20003f1d000 */
[C---:B------:R-:W-:Y:S02]  /*09d0*/  VIADD R4, R13.reuse, 0x300 ;  /* 0x000003000d047836 */ /* 0x040fe40000000000 */
[----:B------:R-:W-:Y:S01]  /*09e0*/  VIADD R6, R13, 0x380 ;  /* 0x000003800d067836 */ /* 0x000fe20000000000 */
[----:B------:R-:W-:Y:S09]  /*09f0*/  @P1 BRA `(.L_x_5614) ;  /* 0x0000000000181947 */ /* 0x000ff20003800000 */
[----:B-----5:R-:W-:Y:S02]  /*0a00*/  HADD2.F32 R9, -RZ, R9.H0_H0 ;  /* 0x20000009ff097230 */ /* 0x020fe40000004100 */
[----:B------:R-:W-:-:S03]  /*0a10*/  IMAD.U32 R7, RZ, RZ, UR6 ;  /* 0x00000006ff077e24 */ /* 0x000fc6000f8e00ff */
[----:B------:R-:W-:-:S13]  /*0a20*/  FSETP.NEU.FTZ.AND P1, PT, R9, RZ, PT ;  /* 0x000000ff0900720b */ /* 0x000fda0003f3d000 */
[----:B------:R-:W-:-:S04]  /*0a30*/  @P1 FSET.BF.GT.FTZ.AND R9, R9, RZ, PT ;  /* 0x000000ff0909120a */ /* 0x000fc80003814000 */
[----:B------:R-:W-:-:S04]  /*0a40*/  @P1 F2FP.F16.F32.PACK_AB R9, RZ, R9 ;  /* 0x00000009ff09123e */ /* 0x000fc800000000ff */
[----:B------:R-:W-:-:S07]  /*0a50*/  @P1 PRMT R7, R9, 0x7610, R7 ;  /* 0x0000761009071816 */ /* 0x000fce0000000007 */
.L_x_5614:
[----:B------:R-:W-:Y:S05]  /*0a60*/  BSYNC B0 ;  /* 0x0000000000007941 */ /* 0x000fea0003800000 */
.L_x_5613:
[----:B------:R-:W-:Y:S01]  /*0a70*/  @!P6 IMAD.IADD R5, R10, 0x1, R13 ;  /* 0x000000010a05e824 */ /* 0x000fe200078e020d */
[----:B------:R-:W-:Y:S01]  /*0a80*/  BSSY B0, `(.L_x_5615) ;  /* 0x000000b000007945 */ /* 0x000fe20003800000 */
[-C--:B------:R-:W-:Y:S02]  /*0a90*/  ISETP.GE.AND P1, PT, R4, R11.reuse, PT ;  /* 0x0000000b0400720c */ /* 0x080fe40003f26270 */
[----:B------:R-:W-:Y:S01]  /*0aa0*/  ISETP.GE.OR P0, PT, R6, R11, !P0 ;  /* 0x0000000b0600720c */ /* 0x000fe20004706670 */
[----:B------:R-:W-:Y:S01]  /*0ab0*/  @!P6 IMAD.WIDE.U32 R2, R5, 0x2, R2 ;  /* 0x000000020502e825 */ /* 0x000fe200078e0002 */
[----:B------:R-:W-:Y:S11]  /*0ac0*/  @P5 BRA `(.L_x_5616) ;  /* 0x0000000000185947 */ /* 0x000ff60003800000 */
[----:B-----5:R-:W-:-:S05]  /*0ad0*/  HADD2.F32 R8, -RZ, R8.H0_H0 ;  /* 0x20000008ff087230 */ /* 0x020fca0000004100 */
[----:B------:R-:W-:-:S13]  /*0ae0*/  FSETP.NEU.FTZ.AND P5, PT, R8, RZ, PT ;  /* 0x000000ff0800720b */ /* 0x000fda0003fbd000 */
[----:B------:R-:W-:Y:S01]  /*0af0*/  @P5 FSET.BF.GT.FTZ.AND R4, R8, RZ, PT ;  /* 0x000000ff0804520a */ /* 0x000fe20003814000 */
[----:B------:R-:W-:-:S03]  /*0b00*/  IMAD.U32 R8, RZ, RZ, UR6 ;  /* 0x00000006ff087e24 */ /* 0x000fc6000f8e00ff */
[----:B------:R-:W-:-:S04]  /*0b10*/  @P5 F2FP.F16.F32.PACK_AB R4, RZ, R4 ;  /* 0x00000004ff04523e */ /* 0x000fc800000000ff */
[----:B------:R-:W-:-:S07]  /*0b20*/  @P5 PRMT R8, R4, 0x7610, R8 ;  /* 0x0000761004085816 */ /* 0x000fce0000000008 */
.L_x_5616:
[----:B------:R-:W-:Y:S05]  /*0b30*/  BSYNC B0 ;  /* 0x0000000000007941 */ /* 0x000fea0003800000 */
.L_x_5615:
[----:B------:R-:W-:Y:S04]  /*0b40*/  BSSY B0, `(.L_x_5617) ;  /* 0x0000008000007945 */ /* 0x000fe80003800000 */
[----:B------:R-:W-:Y:S05]  /*0b50*/  @P4 BRA `(.L_x_5618) ;  /* 0x0000000000184947 */ /* 0x000fea0003800000 */
[----:B-----5:R-:W-:-:S05]  /*0b60*/  HADD2.F32 R0, -RZ, R0.H0_H0 ;  /* 0x20000000ff007230 */ /* 0x020fca0000004100 */
[----:B------:R-:W-:-:S13]  /*0b70*/  FSETP.NEU.FTZ.AND P4, PT, R0, RZ, PT ;  /* 0x000000ff0000720b */ /* 0x000fda0003f9d000 */
[----:B------:R-:W-:Y:S01]  /*0b80*/  @P4 FSET.BF.GT.FTZ.AND R4, R0, RZ, PT ;  /* 0x000000ff0004420a */ /* 0x000fe20003814000 */
[----:B------:R-:W-:-:S03]  /*0b90*/  IMAD.U32 R0, RZ, RZ, UR6 ;  /* 0x00000006ff007e24 */ /* 0x000fc6000f8e00ff */
[----:B------:R-:W-:-:S04]  /*0ba0*/  @P4 F2FP.F16.F32.PACK_AB R4, RZ, R4 ;  /* 0x00000004ff04423e */ /* 0x000fc800000000ff */
[----:B------:R-:W-:-:S07]  /*0bb0*/  @P4 PRMT R0, R4, 0x7610, R0 ;  /* 0x0000761004004816 */ /* 0x000fce0000000000 */
.L_x_5618:
[----:B------:R-:W-:Y:S05]  /*0bc0*/  BSYNC B0 ;  /* 0x0000000000007941 */ /* 0x000fea0003800000 */
.L_x_5617:
[----:B------:R-:W-:Y:S04]  /*0bd0*/  BSSY B0, `(.L_x_5619) ;  /* 0x0000008000007945 */ /* 0x000fe80003800000 */
[----:B------:R-:W-:Y:S05]  /*0be0*/  @P3 BRA `(.L_x_5620) ;  /* 0x0000000000183947 */ /* 0x000fea0003800000 */
[----:B-----5:R-:W-:Y:S02]  /*0bf0*/  HADD2.F32 R20, -RZ, R20.H0_H0 ;  /* 0x20000014ff147230 */ /* 0x020fe40000004100 */
[----:B------:R-:W-:-:S03]  /*0c00*/  IMAD.U32 R5, RZ, RZ, UR6 ;  /* 0x00000006ff057e24 */ /* 0x000fc6000f8e00ff */
[----:B------:R-:W-:-:S13]  /*0c10*/  FSETP.NEU.FTZ.AND P3, PT, R20, RZ, PT ;  /* 0x000000ff1400720b */ /* 0x000fda0003f7d000 */
[----:B------:R-:W-:-:S04]  /*0c20*/  @P3 FSET.BF.GT.FTZ.AND R20, R20, RZ, PT ;  /* 0x000000ff1414320a */ /* 0x000fc80003814000 */
[----:B------:R-:W-:-:S04]  /*0c30*/  @P3 F2FP.F16.F32.PACK_AB R20, RZ, R20 ;  /* 0x00000014ff14323e */ /* 0x000fc800000000ff */
[----:B------:R-:W-:-:S07]  /*0c40*/  @P3 PRMT R5, R20, 0x7610, R5 ;  /* 0x0000761014053816 */ /* 0x000fce0000000005 */
.L_x_5620:
[----:B------:R-:W-:Y:S05]  /*0c50*/  BSYNC B0 ;  /* 0x0000000000007941 */ /* 0x000fea0003800000 */
.L_x_5619:
        /* <DEDUP_REMOVED lines=8> */
.L_x_5622:
[----:B------:R-:W-:Y:S05]  /*0ce0*/  BSYNC B0 ;  /* 0x0000000000007941 */ /* 0x000fea0003800000 */
.L_x_5621:
        /* <DEDUP_REMOVED lines=8> */
.L_x_5624:
[----:B------:R-:W-:Y:S05]  /*0d70*/  BSYNC B0 ;  /* 0x0000000000007941 */ /* 0x000fea0003800000 */
.L_x_5623:
[----:B------:R0:W-:Y:S01]  /*0d80*/  @!P6 STG.E.U16 desc[UR4][R2.64], R17 ;  /* 0x000000110200e986 */ /* 0x0001e2000c101504 */
[----:B------:R-:W-:Y:S01]  /*0d90*/  @!P6 VIADD R13, R13, 0x80 ;  /* 0x000000800d0de836 */ /* 0x000fe20000000000 */
[----:B------:R-:W-:Y:S01]  /*0da0*/  @!P0 FSET.BF.GT.FTZ.AND R22, R22, RZ, PT ;  /* 0x000000ff1616820a */ /* 0x000fe20003814000 */
[----:B------:R-:W-:Y:S04]  /*0db0*/  BSSY B0, `(.L_x_5625) ;  /* 0x000002f000007945 */ /* 0x000fe80003800000 */
[----:B------:R-:W-:Y:S01]  /*0dc0*/  BSSY B1, `(.L_x_5626) ;  /* 0x0000027000017945 */ /* 0x000fe20003800000 */
[----:B------:R-:W-:Y:S02]  /*0dd0*/  ISETP.GE.AND P1, PT, R13, R11, PT ;  /* 0x0000000b0d00720c */ /* 0x000fe40003f26270 */
[----:B------:R-:W-:-:S04]  /*0de0*/  @!P0 F2FP.F16.F32.PACK_AB R22, RZ, R22 ;  /* 0x00000016ff16823e */ /* 0x000fc800000000ff */
        /* <DEDUP_REMOVED lines=14> */
.L_x_5627:
[----:B------:R-:W-:-:S13]  /*0ed0*/  ISETP.GE.AND P0, PT, R13, R11, PT ;  /* 0x0000000b0d00720c */ /* 0x000fda0003f06270 */
[----:B------:R-:W-:Y:S05]  /*0ee0*/  @P0 BRA `(.L_x_5629) ;  /* 0x0000000000300947 */ /* 0x000fea0003800000 */
[----:B0-----:R-:W0:Y:S01]  /*0ef0*/  LDC.64 R2, c[0x0][0x218] ;  /* 0x00008600ff027b82 */ /* 0x001e220000000a00 */
[----:B------:R-:W-:Y:S02]  /*0f00*/  IMAD.IADD R7, R10, 0x1, R13 ;  /* 0x000000010a077824 */ /* 0x000fe400078e020d */
[----:B------:R-:W-:Y:S02]  /*0f10*/  VIADD R13, R13, 0x80 ;  /* 0x000000800d0d7836 */ /* 0x000fe40000000000 */
[----:B0-----:R-:W-:-:S05]  /*0f20*/  IMAD.WIDE.U32 R2, R7, 0x2, R2 ;  /* 0x0000000207027825 */ /* 0x001fca00078e0002 */
[----:B-----5:R1:W-:Y:S02]  /*0f30*/  STG.E.U16 desc[UR4][R2.64], R0 ;  /* 0x0000000002007986 */ /* 0x0203e4000c101504 */
.L_x_5628:
[----:B------:R-:W-:-:S13]  /*0f40*/  ISETP.GE.AND P0, PT, R13, R11, PT ;  /* 0x0000000b0d00720c */ /* 0x000fda0003f06270 */
[----:B------:R-:W-:Y:S05]  /*0f50*/  @P0 BRA `(.L_x_5630) ;  /* 0x0000000000340947 */ /* 0x000fea0003800000 */
[----:B01----:R-:W0:Y:S01]  /*0f60*/  LDC.64 R2, c[0x0][0x218] ;  /* 0x00008600ff027b82 */ /* 0x003e220000000a00 */
[----:B------:R-:W-:Y:S02]  /*0f70*/  IMAD.IADD R7, R10, 0x1, R13 ;  /* 0x000000010a077824 */ /* 0x000fe400078e020d */
[----:B------:R-:W-:Y:S02]  /*0f80*/  VIADD R13, R13, 0x80 ;  /* 0x000000800d0d7836 */ /* 0x000fe40000000000 */
[----:B0-----:R-:W-:-:S05]  /*0f90*/  IMAD.WIDE.U32 R2, R7, 0x2, R2 ;  /* 0x0000000207027825 */ /* 0x001fca00078e0002 */
[----:B------:R1:W-:Y:S02]  /*0fa0*/  STG.E.U16 desc[UR4][R2.64], R5 ;  /* 0x0000000502007986 */ /* 0x0003e4000c101504 */
.L_x_5629:
        /* <DEDUP_REMOVED lines=8> */
.L_x_5630:
[----:B------:R-:W-:Y:S05]  /*1030*/  BSYNC B1 ;  /* 0x0000000000017941 */ /* 0x000fea0003800000 */
.L_x_5626:
[----:B------:R-:W-:-:S13]  /*1040*/  ISETP.GE.AND P0, PT, R13, R11, PT ;  /* 0x0000000b0d00720c */ /* 0x000fda0003f06270 */
[----:B012---:R-:W0:Y:S01]  /*1050*/  @!P0 LDC.64 R2, c[0x0][0x218] ;  /* 0x00008600ff028b82 */ /* 0x007e220000000a00 */
[----:B------:R-:W-:Y:S02]  /*1060*/  @!P0 IMAD.IADD R5, R10, 0x1, R13 ;  /* 0x000000010a058824 */ /* 0x000fe400078e020d */
[----:B------:R-:W-:Y:S02]  /*1070*/  @!P0 VIADD R13, R13, 0x80 ;  /* 0x000000800d0d8836 */ /* 0x000fe40000000000 */
[----:B0-----:R-:W-:-:S05]  /*1080*/  @!P0 IMAD.WIDE.U32 R2, R5, 0x2, R2 ;  /* 0x0000000205028825 */ /* 0x001fca00078e0002 */
[----:B------:R2:W-:Y:S02]  /*1090*/  @!P0 STG.E.U16 desc[UR4][R2.64], R6 ;  /* 0x0000000602008986 */ /* 0x0005e4000c101504 */
.L_x_5631:
[----:B------:R-:W-:Y:S05]  /*10a0*/  BSYNC B0 ;  /* 0x0000000000007941 */ /* 0x000fea0003800000 */
.L_x_5625:
        /* <DEDUP_REMOVED lines=8> */
.L_x_5632:
        /* <DEDUP_REMOVED lines=13> */
.L_x_32068:


//--------------------- .text._ZN2at6native29vectorized_elementwise_kernelILi4ENS0_13BUnaryFunctorIN3c104HalfES4_S4_ZZZNS0_21heaviside_kernel_cudaERNS_18TensorIteratorBaseEENKUlvE_clEvENKUlvE6_clEvEUlS4_S4_E_EESt5arrayIPcLm2EEEEviT0_T1_ --------------------------
	.section	.text._ZN2at6native29vectorized_elementwise_kernelILi4ENS0_13BUnaryFunctorIN3c104HalfES4_S4_ZZZNS0_21heaviside_kernel_cudaERNS_18TensorIteratorBaseEENKUlvE_clEvENKUlvE6_clEvEUlS4_S4_E_EESt5arrayIPcLm2EEEEviT0_T1_,"ax",@progbits
	.align	128
        .global         _ZN2at6native29vectorized_elementwise_kernelILi4ENS0_13BUnaryFunctorIN3c104HalfES4_S4_ZZZNS0_21heaviside_kernel_cudaERNS_18TensorIteratorBaseEENKUlvE_clEvENKUlvE6_clEvEUlS4_S4_E_EESt5arrayIPcLm2EEEEviT0_T1_
        .type           _ZN2at6native29vectorized_elementwise_kernelILi4ENS0_13BUnaryFunctorIN3c104HalfES4_S4_ZZZNS0_21heaviside_kernel_cudaERNS_18TensorIteratorBaseEENKUlvE_clEvENKUlvE6_clEvEUlS4_S4_E_EESt5arrayIPcLm2EEEEviT0_T1_,@function
        .size           _ZN2at6native29vectorized_elementwise_kernelILi4ENS0_13BUnaryFunctorIN3c104HalfES4_S4_ZZZNS0_21heaviside_kernel_cudaERNS_18TensorIteratorBaseEENKUlvE_clEvENKUlvE6_clEvEUlS4_S4_E_EESt5arrayIPcLm2EEEEviT0_T1_,(.L_x_32069 - _ZN2at6native29vectorized_elementwise_kernelILi4ENS0_13BUnaryFunctorIN3c104HalfES4_S4_ZZZNS0_21heaviside_kernel_cudaERNS_18TensorIteratorBaseEENKUlvE_clEvENKUlvE6_clEvEUlS4_S4_E_EESt5arrayIPcLm2EEEEviT0_T1_)
        .other          _ZN2at6native29vectorized_elementwise_kernelILi4ENS0_13BUnaryFunctorIN3c104HalfES4_S4_ZZZNS0_21heaviside_kernel_cudaERNS_18TensorIteratorBaseEENKUlvE_clEvENKUlvE6_clEvEUlS4_S4_E_EESt5arrayIPcLm2EEEEviT0_T1_,@"STO_CUDA_ENTRY STV_DEFAULT"
_ZN2at6native29vectorized_elementwise_kernelILi4ENS0_13BUnaryFunctorIN3c104HalfES4_S4_ZZZNS0_21heaviside_kernel_cudaERNS_18TensorIteratorBaseEENKUlvE_clEvENKUlvE6_clEvEUlS4_S4_E_EESt5arrayIPcLm2EEEEviT0_T1_:
.text._ZN2at6native29vectorized_elementwise_kernelILi4ENS0_13BUnaryFunctorIN3c104HalfES4_S4_ZZZNS0_21heaviside_kernel_cudaERNS_18TensorIteratorBaseEENKUlvE_clEvENKUlvE6_clEvEUlS4_S4_E_EESt5arrayIPcLm2EEEEviT0_T1_:
        /* <DEDUP_REMOVED lines=16> */
[--C-:B--2---:R-:W-:Y:S02]  /*0100*/  HADD2.F32 R6, -RZ, R8.reuse.H0_H0 ;  /* 0x20000008ff067230 */ /* 0x104fe40000004100 */
[----:B------:R-:W-:Y:S02]  /*0110*/  HADD2.F32 R7, -RZ, R8.H1_H1 ;  /* 0x30000008ff077230 */ /* 0x000fe40000004100 */
[--C-:B------:R-:W-:Y:S01]  /*0120*/  HADD2.F32 R8, -RZ, R9.reuse.H0_H0 ;  /* 0x20000009ff087230 */ /* 0x100fe20000004100 */
[----:B------:R-:W-:Y:S01]  /*0130*/  FSETP.NEU.FTZ.AND P3, PT, R6, RZ, PT ;  /* 0x000000ff0600720b */ /* 0x000fe20003f7d000 */
[----:B------:R-:W-:Y:S01]  /*0140*/  HADD2.F32 R9, -RZ, R9.H1_H1 ;  /* 0x30000009ff097230 */ /* 0x000fe20000004100 */
[----:B------:R-:W-:Y:S01]  /*0150*/  FSETP.NEU.FTZ.AND P2, PT, R7, RZ, PT ;  /* 0x000000ff0700720b */ /* 0x000fe20003f5d000 */
[--C-:B---3--:R-:W-:Y:S01]  /*0160*/  HADD2.F32 R11, -RZ, R4.reuse.H0_H0 ;  /* 0x20000004ff0b7230 */ /* 0x108fe20000004100 */
[----:B------:R-:W-:Y:S01]  /*0170*/  FSETP.NEU.FTZ.AND P1, PT, R8, RZ, PT ;  /* 0x000000ff0800720b */ /* 0x000fe20003f3d000 */
[----:B------:R-:W-:Y:S01]  /*0180*/  HADD2.F32 R13, -RZ, R4.H1_H1 ;  /* 0x30000004ff0d7230 */ /* 0x000fe20000004100 */
[----:B------:R-:W-:Y:S01]  /*0190*/  FSETP.NEU.FTZ.AND P0, PT, R9, RZ, PT ;  /* 0x000000ff0900720b */ /* 0x000fe20003f1d000 */
[----:B------:R-:W-:-:S02]  /*01a0*/  HADD2.F32 R14, -RZ, R5.H0_H0 ;  /* 0x20000005ff0e7230 */ /* 0x000fc40000004100 */
[----:B------:R-:W-:Y:S01]  /*01b0*/  HADD2.F32 R15, -RZ, R5.H1_H1 ;  /* 0x30000005ff0f7230 */ /* 0x000fe20000004100 */
[----:B------:R-:W-:Y:S01]  /*01c0*/  FSETP.NEU.FTZ.AND P4, PT, R13, RZ, PT ;  /* 0x000000ff0d00720b */ /* 0x000fe20003f9d000 */
[----:B------:R-:W-:Y:S01]  /*01d0*/  IMAD.U32 R5, RZ, RZ, UR6 ;  /* 0x00000006ff057e24 */ /* 0x000fe2000f8e00ff */
[----:B------:R-:W-:Y:S01]  /*01e0*/  FSETP.NEU.FTZ.AND P5, PT, R14, RZ, PT ;  /* 0x000000ff0e00720b */ /* 0x000fe20003fbd000 */
[----:B------:R-:W-:Y:S01]  /*01f0*/  IMAD.U32 R4, RZ, RZ, UR6 ;  /* 0x00000006ff047e24 */ /* 0x000fe2000f8e00ff */
        /* <DEDUP_REMOVED lines=10> */
[----:B------:R-:W-:Y:S02]  /*02a0*/  @P1 F2FP.F16.F32.PACK_AB R8, RZ, R8 ;  /* 0x00000008ff08123e */ /* 0x000fe400000000ff */
[----:B------:R-:W-:-:S02]  /*02b0*/  @P0 F2FP.F16.F32.PACK_AB R9, RZ, R9 ;  /* 0x00000009ff09023e */ /* 0x000fc400000000ff */
[----:B------:R-:W-:Y:S02]  /*02c0*/  @P4 FSET.BF.GT.FTZ.AND R13, R13, RZ, PT ;  /* 0x000000ff0d0d420a */ /* 0x000fe40003814000 */
[----:B------:R-:W-:Y:S02]  /*02d0*/  @P5 FSET.BF.GT.FTZ.AND R14, R14, RZ, PT ;  /* 0x000000ff0e0e520a */ /* 0x000fe40003814000 */
[----:B------:R-:W-:Y:S02]  /*02e0*/  @P6 FSET.BF.GT.FTZ.AND R15, R15, RZ, PT ;  /* 0x000000ff0f0f620a */ /* 0x000fe40003814000 */
[----:B------:R-:W-:Y:S02]  /*02f0*/  @P3 FSET.BF.GT.FTZ.AND R11, R11, RZ, PT ;  /* 0x000000ff0b0b320a */ /* 0x000fe40003814000 */
[----:B------:R-:W-:Y:S01]  /*0300*/  @P2 F2FP.F16.F32.PACK_AB R16, RZ, R7 ;  /* 0x00000007ff10223e */ /* 0x000fe200000000ff */
[----:B------:R-:W-:Y:S01]  /*0310*/  IMAD.U32 R7, RZ, RZ, UR6 ;  /* 0x00000006ff077e24 */ /* 0x000fe2000f8e00ff */
[----:B------:R-:W-:Y:S01]  /*0320*/  @P1 PRMT R5, R8, 0x7610, R5 ;  /* 0x0000761008051816 */ /* 0x000fe20000000005 */
[----:B------:R-:W-:Y:S01]  /*0330*/  IMAD.U32 R8, RZ, RZ, UR6 ;  /* 0x00000006ff087e24 */ /* 0x000fe2000f8e00ff */
[----:B------:R-:W-:Y:S01]  /*0340*/  @P0 PRMT R4, R9, 0x7610, R4 ;  /* 0x0000761009040816 */ /* 0x000fe20000000004 */
[----:B------:R-:W-:Y:S01]  /*0350*/  IMAD.U32 R9, RZ, RZ, UR6 ;  /* 0x00000006ff097e24 */ /* 0x000fe2000f8e00ff */
[----:B------:R-:W-:Y:S01]  /*0360*/  @P4 F2FP.F16.F32.PACK_AB R13, RZ, R13 ;  /* 0x0000000dff0d423e */ /* 0x000fe200000000ff */
[----:B0-----:R-:W-:Y:S01]  /*0370*/  IMAD.WIDE.U32 R2, R10, 0x2, R2 ;  /* 0x000000020a027825 */ /* 0x001fe200078e0002 */
[----:B------:R-:W-:-:S02]  /*0380*/  @P3 F2FP.F16.F32.PACK_AB R10, RZ, R11 ;  /* 0x0000000bff0a323e */ /* 0x000fc400000000ff */
[----:B------:R-:W-:Y:S01]  /*0390*/  @P5 F2FP.F16.F32.PACK_AB R14, RZ, R14 ;  /* 0x0000000eff0e523e */ /* 0x000fe200000000ff */
[----:B------:R-:W-:Y:S01]  /*03a0*/  IMAD.U32 R11, RZ, RZ, UR6 ;  /* 0x00000006ff0b7e24 */ /* 0x000fe2000f8e00ff */
[----:B------:R-:W-:Y:S01]  /*03b0*/  @P6 F2FP.F16.F32.PACK_AB R15, RZ, R15 ;  /* 0x0000000fff0f623e */ /* 0x000fe200000000ff */
[----:B------:R-:W-:Y:S01]  /*03c0*/  IMAD.WIDE R2, R0, 0x8, R2 ;  /* 0x0000000800027825 */ /* 0x000fe200078e0202 */
[----:B------:R-:W-:Y:S02]  /*03d0*/  @P2 PRMT R7, R16, 0x7610, R7 ;  /* 0x0000761010072816 */ /* 0x000fe40000000007 */
[----:B------:R-:W-:Y:S02]  /*03e0*/  @P3 PRMT R8, R10, 0x7610, R8 ;  /* 0x000076100a083816 */ /* 0x000fe40000000008 */
[----:B------:R-:W-:Y:S02]  /*03f0*/  @P4 PRMT R9, R13, 0x7610, R9 ;  /* 0x000076100d094816 */ /* 0x000fe40000000009 */
[----:B------:R-:W-:-:S02]  /*0400*/  @P5 PRMT R11, R14, 0x7610, R11 ;  /* 0x000076100e0b5816 */ /* 0x000fc4000000000b */
        /* <DEDUP_REMOVED lines=8> */
.L_x_5633:
        /* <DEDUP_REMOVED lines=77> */
.L_x_5635:
[----:B------:R-:W-:Y:S05]  /*0960*/  BSYNC B0 ;  /* 0x0000000000007941 */ /* 0x000fea0003800000 */
.L_x_5634:
        /* <DEDUP_REMOVED lines=11> */
.L_x_5637:
[----:B------:R-:W-:Y:S05]  /*0a20*/  BSYNC B0 ;  /* 0x0000000000007941 */ /* 0x000fea0003800000 */
.L_x_5636:
        /* <DEDUP_REMOVED lines=12> */
.L_x_5639:
[----:B------:R-:W-:Y:S05]  /*0af0*/  BSYNC B0 ;  /* 0x0000000000007941 */ /* 0x000fea0003800000 */
.L_x_5638:
        /* <DEDUP_REMOVED lines=8> */
.L_x_5641:
[----:B------:R-:W-:Y:S05]  /*0b80*/  BSYNC B0 ;  /* 0x0000000000007941 */ /* 0x000fea0003800000 */
.L_x_5640:
        /* <DEDUP_REMOVED lines=8> */
.L_x_5643:
[----:B------:R-:W-:Y:S05]  /*0c10*/  BSYNC B0 ;  /* 0x0000000000007941 */ /* 0x000fea0003800000 */
.L_x_5642:
        /* <DEDUP_REMOVED lines=8> */
.L_x_5645:
[----:B------:R-:W-:Y:S05]  /*0ca0*/  BSYNC B0 ;  /* 0x0000000000007941 */ /* 0x000fea0003800000 */
.L_x_5644:
        /* <DEDUP_REMOVED lines=8> */
.L_x_5647:
[----:B------:R-:W-:Y:S05]  /*0d30*/  BSYNC B0 ;  /* 0x0000000000007941 */ /* 0x000fea0003800000 */
.L_x_5646:
        /* <DEDUP_REMOVED lines=21> */
.L_x_5650:
[----:B------:R-:W-:-:S13]  /*0e90*/  ISETP.GE.AND P0, PT, R13, R11, PT ;  /* 0x0000000b0d00720c */ /* 0x000fda0003f06270 */
[----:B------:R-:W-:Y:S05]  /*0ea0*/  @P0 BRA `(.L_x_5652) ;  /* 0x0000000000300947 */ /* 0x000fea0003800000 */
[----:B0-----:R-:W0:Y:S01]  /*0eb0*/  LDC.64 R2, c[0x0][0x218] ;  /* 0x00008600ff027b82 */ /* 0x001e220000000a00 */
[----:B------:R-:W-:Y:S02]  /*0ec0*/  IMAD.IADD R7, R10, 0x1, R13 ;  /* 0x000000010a077824 */ /* 0x000fe400078e020d */
[----:B------:R-:W-:Y:S02]  /*0ed0*/  VIADD R13, R13, 0x80 ;  /* 0x000000800d0d7836 */ /* 0x000fe40000000000 */
[----:B0-----:R-:W-:-:S05]  /*0ee0*/  IMAD.WIDE.U32 R2, R7, 0x2, R2 ;  /* 0x0000000207027825 */ /* 0x001fca00078e0002 */
[----:B-----5:R1:W-:Y:S02]  /*0ef0*/  STG.E.U16 desc[UR4][R2.64], R0 ;  /* 0x0000000002007986 */ /* 0x0203e4000c101504 */
.L_x_5651:
[----:B------:R-:W-:-:S13]  /*0f00*/  ISETP.GE.AND P0, PT, R13, R11, PT ;  /* 0x0000000b0d00720c */ /* 0x000fda0003f06270 */
[----:B------:R-:W-:Y:S05]  /*0f10*/  @P0 BRA `(.L_x_5653) ;  /* 0x0000000000340947 */ /* 0x000fea0003800000 */
[----:B01----:R-:W0:Y:S01]  /*0f20*/  LDC.64 R2, c[0x0][0x218] ;  /* 0x00008600ff027b82 */ /* 0x003e220000000a00 */
[----:B------:R-:W-:Y:S02]  /*0f30*/  IMAD.IADD R7, R10, 0x1, R13 ;  /* 0x000000010a077824 */ /* 0x000fe400078e020d */
[----:B------:R-:W-:Y:S02]  /*0f40*/  VIADD R13, R13, 0x80 ;  /* 0x000000800d0d7836 */ /* 0x000fe40000000000 */
[----:B0-----:R-:W-:-:S05]  /*0f50*/  IMAD.WIDE.U32 R2, R7, 0x2, R2 ;  /* 0x0000000207027825 */ /* 0x001fca00078e0002 */
[----:B------:R1:W-:Y:S02]  /*0f60*/  STG.E.U16 desc[UR4][R2.64], R5 ;  /* 0x0000000502007986 */ /* 0x0003e4000c101504 */
.L_x_5652:
        /* <DEDUP_REMOVED lines=8> */
.L_x_5653:
[----:B------:R-:W-:Y:S05]  /*0ff0*/  BSYNC B1 ;  /* 0x0000000000017941 */ /* 0x000fea0003800000 */
.L_x_5649:
[----:B------:R-:W-:-:S13]  /*1000*/  ISETP.GE.AND P0, PT, R13, R11, PT ;  /* 0x0000000b0d00720c */ /* 0x000fda0003f06270 */
[----:B012---:R-:W0:Y:S01]  /*1010*/  @!P0 LDC.64 R2, c[0x0][0x218] ;  /* 0x00008600ff028b82 */ /* 0x007e220000000a00 */
[----:B------:R-:W-:Y:S02]  /*1020*/  @!P0 IMAD.IADD R5, R10, 0x1, R13 ;  /* 0x000000010a058824 */ /* 0x000fe400078e020d */
[----:B------:R-:W-:Y:S02]  /*1030*/  @!P0 VIADD R13, R13, 0x80 ;  /* 0x000000800d0d8836 */ /* 0x000fe40000000000 */
[----:B0-----:R-:W-:-:S05]  /*1040*/  @!P0 IMAD.WIDE.U32 R2, R5, 0x2, R2 ;  /* 0x0000000205028825 */ /* 0x001fca00078e0002 */
[----:B------:R2:W-:Y:S02]  /*1050*/  @!P0 STG.E.U16 desc[UR4][R2.64], R6 ;  /* 0x0000000602008986 */ /* 0x0005e4000c101504 */
.L_x_5654:
[----:B------:R-:W-:Y:S05]  /*1060*/  BSYNC B0 ;  /* 0x0000000000007941 */ /* 0x000fea0003800000 */
.L_x_5648:
        /* <DEDUP_REMOVED lines=8> */
.L_x_5655:
        /* <DEDUP_REMOVED lines=9> */
.L_x_32069:


//--------------------- .text._ZN2at6native29vectorized_elementwise_kernelILi8ENS0_13BUnaryFunctorIN3c104HalfES4_S4_ZZZNS0_21heaviside_kernel_cudaERNS_18TensorIteratorBaseEENKUlvE_clEvENKUlvE6_clEvEUlS4_S4_E_EESt5arrayIPcLm2EEEEviT0_T1_ --------------------------
	.section	.text._ZN2at6native29vectorized_elementwise_kernelILi8ENS0_13BUnaryFunctorIN3c104HalfES4_S4_ZZZNS0_21heaviside_kernel_cudaERNS_18TensorIteratorBaseEENKUlvE_clEvENKUlvE6_clEvEUlS4_S4_E_EESt5arrayIPcLm2EEEEviT0_T1_,"ax",@progbits
	.align	128
        .global         _ZN2at6native29vectorized_elementwise_kernelILi8ENS0_13BUnaryFunctorIN3c104HalfES4_S4_ZZZNS0_21heaviside_kernel_cudaERNS_18TensorIteratorBaseEENKUlvE_clEvENKUlvE6_clEvEUlS4_S4_E_EESt5arrayIPcLm2EEEEviT0_T1_
        .type           _ZN2at6native29vectorized_elementwise_kernelILi8ENS0_13BUnaryFunctorIN3c104HalfES4_S4_ZZZNS0_21heaviside_kernel_cudaERNS_18TensorIteratorBaseEENKUlvE_clEvENKUlvE6_clEvEUlS4_S4_E_EESt5arrayIPcLm2EEEEviT0_T1_,@function
        .size           _ZN2at6native29vectorized_elementwise_kernelILi8ENS0_13BUnaryFunctorIN3c104HalfES4_S4_ZZZNS0_21heaviside_kernel_cudaERNS_18TensorIteratorBaseEENKUlvE_clEvENKUlvE6_clEvEUlS4_S4_E_EESt5arrayIPcLm2EEEEviT0_T1_,(.L_x_32070 - _ZN2at6native29vectorized_elementwise_kernelILi8ENS0_13BUnaryFunctorIN3c104HalfES4_S4_ZZZNS0_21heaviside_kernel_cudaERNS_18TensorIteratorBaseEENKUlvE_clEvENKUlvE6_clEvEUlS4_S4_E_EESt5arrayIPcLm2EEEEviT0_T1_)
        .other          _ZN2at6native29vectorized_elementwise_kernelILi8ENS0_13BUnaryFunctorIN3c104HalfES4_S4_ZZZNS0_21heaviside_kernel_cudaERNS_18TensorIteratorBaseEENKUlvE_clEvENKUlvE6_clEvEUlS4_S4_E_EESt5arrayIPcLm2EEEEviT0_T1_,@"STO_CUDA_ENTRY STV_DEFAULT"
_ZN2at6native29vectorized_elementwise_kernelILi8ENS0_13BUnaryFunctorIN3c104HalfES4_S4_ZZZNS0_21heaviside_kernel_cudaERNS_18TensorIteratorBaseEENKUlvE_clEvENKUlvE6_clEvEUlS4_S4_E_EESt5arrayIPcLm2EEEEviT0_T1_:
.text._ZN2at6native29vectorized_elementwise_kernelILi8ENS0_13BUnaryFunctorIN3c104HalfES4_S4_ZZZNS0_21heaviside_kernel_cudaERNS_18TensorIteratorBaseEENKUlvE_clEvENKUlvE6_clEvEUlS4_S4_E_EESt5arrayIPcLm2EEEEviT0_T1_:
        /* <DEDUP_REMOVED lines=18> */
[--C-:B--2---:R-:W-:Y:S02]  /*0120*/  HADD2.F32 R8, -RZ, R4.reuse.H0_H0 ;  /* 0x20000004ff087230 */ /* 0x104fe40000004100 */
[----:B------:R-:W-:Y:S02]  /*0130*/  HADD2.F32 R9, -RZ, R4.H1_H1 ;  /* 0x30000004ff097230 */ /* 0x000fe40000004100 */
[--C-:B------:R-:W-:Y:S01]  /*0140*/  HADD2.F32 R11, -RZ, R5.reuse.H0_H0 ;  /* 0x20000005ff0b7230 */ /* 0x100fe20000004100 */
[----:B------:R-:W-:Y:S01]  /*0150*/  FSETP.NEU.FTZ.AND P3, PT, R8, RZ, PT ;  /* 0x000000ff0800720b */ /* 0x000fe20003f7d000 */
[----:B------:R-:W-:Y:S01]  /*0160*/  HADD2.F32 R5, -RZ, R5.H1_H1 ;  /* 0x30000005ff057230 */ /* 0x000fe20000004100 */
[----:B------:R-:W-:Y:S01]  /*0170*/  FSETP.NEU.FTZ.AND P2, PT, R9, RZ, PT ;  /* 0x000000ff0900720b */ /* 0x000fe20003f5d000 */
[----:B------:R-:W-:Y:S01]  /*0180*/  IMAD.U32 R4, RZ, RZ, UR6 ;  /* 0x00000006ff047e24 */ /* 0x000fe2000f8e00ff */
[----:B------:R-:W-:Y:S01]  /*0190*/  FSETP.NEU.FTZ.AND P1, PT, R11, RZ, PT ;  /* 0x000000ff0b00720b */ /* 0x000fe20003f3d000 */
[--C-:B------:R-:W-:Y:S01]  /*01a0*/  HADD2.F32 R13, -RZ, R6.reuse.H0_H0 ;  /* 0x20000006ff0d7230 */ /* 0x100fe20000004100 */
[----:B------:R-:W-:Y:S01]  /*01b0*/  FSETP.NEU.FTZ.AND P0, PT, R5, RZ, PT ;  /* 0x000000ff0500720b */ /* 0x000fe20003f1d000 */
[----:B------:R-:W-:-:S02]  /*01c0*/  HADD2.F32 R14, -RZ, R6.H1_H1 ;  /* 0x30000006ff0e7230 */ /* 0x000fc40000004100 */
[--C-:B------:R-:W-:Y:S02]  /*01d0*/  HADD2.F32 R15, -RZ, R7.reuse.H0_H0 ;  /* 0x20000007ff0f7230 */ /* 0x100fe40000004100 */
[----:B------:R-:W-:Y:S01]  /*01e0*/  IMAD.U32 R6, RZ, RZ, UR6 ;  /* 0x00000006ff067e24 */ /* 0x000fe2000f8e00ff */
[----:B------:R-:W-:Y:S02]  /*01f0*/  FSETP.NEU.FTZ.AND P4, PT, R14, RZ, PT ;  /* 0x000000ff0e00720b */ /* 0x000fe40003f9d000 */
[----:B------:R-:W-:Y:S02]  /*0200*/  @P3 FSET.BF.GT.FTZ.AND R8, R8, RZ, PT ;  /* 0x000000ff0808320a */ /* 0x000fe40003814000 */
[----:B------:R-:W-:Y:S02]  /*0210*/  FSETP.NEU.FTZ.AND P5, PT, R15, RZ, PT ;  /* 0x000000ff0f00720b */ /* 0x000fe40003fbd000 */
[----:B------:R-:W-:Y:S01]  /*0220*/  @P3 F2FP.F16.F32.PACK_AB R16, RZ, R8 ;  /* 0x00000008ff10323e */ /* 0x000fe200000000ff */
[----:B------:R-:W-:Y:S01]  /*0230*/  HADD2.F32 R8, -RZ, R7.H1_H1 ;  /* 0x30000007ff087230 */ /* 0x000fe20000004100 */
[----:B------:R-:W-:Y:S01]  /*0240*/  @P2 FSET.BF.GT.FTZ.AND R9, R9, RZ, PT ;  /* 0x000000ff0909220a */ /* 0x000fe20003814000 */
[----:B------:R-:W-:Y:S01]  /*0250*/  IMAD.U32 R7, RZ, RZ, UR6 ;  /* 0x00000006ff077e24 */ /* 0x000fe2000f8e00ff */
[----:B------:R-:W-:-:S02]  /*0260*/  @P3 PRMT R4, R16, 0x7610, R4 ;  /* 0x0000761010043816 */ /* 0x000fc40000000004 */
[----:B------:R-:W-:Y:S02]  /*0270*/  FSETP.NEU.FTZ.AND P3, PT, R13, RZ, PT ;  /* 0x000000ff0d00720b */ /* 0x000fe40003f7d000 */
[----:B------:R-:W-:Y:S02]  /*0280*/  FSETP.NEU.FTZ.AND P6, PT, R8, RZ, PT ;  /* 0x000000ff0800720b */ /* 0x000fe40003fdd000 */
[----:B------:R-:W-:Y:S02]  /*0290*/  @P1 FSET.BF.GT.FTZ.AND R11, R11, RZ, PT ;  /* 0x000000ff0b0b120a */ /* 0x000fe40003814000 */
[----:B------:R-:W-:Y:S02]  /*02a0*/  @P0 FSET.BF.GT.FTZ.AND R5, R5, RZ, PT ;  /* 0x000000ff0505020a */ /* 0x000fe40003814000 */
[----:B------:R-:W-:Y:S02]  /*02b0*/  @P2 F2FP.F16.F32.PACK_AB R9, RZ, R9 ;  /* 0x00000009ff09223e */ /* 0x000fe400000000ff */
[----:B------:R-:W-:-:S02]  /*02c0*/  @P1 F2FP.F16.F32.PACK_AB R11, RZ, R11 ;  /* 0x0000000bff0b123e */ /* 0x000fc400000000ff */
[----:B------:R-:W-:Y:S02]  /*02d0*/  @P4 FSET.BF.GT.FTZ.AND R14, R14, RZ, PT ;  /* 0x000000ff0e0e420a */ /* 0x000fe40003814000 */
[----:B------:R-:W-:Y:S02]  /*02e0*/  @P3 FSET.BF.GT.FTZ.AND R13, R13, RZ, PT ;  /* 0x000000ff0d0d320a */ /* 0x000fe40003814000 */
[----:B------:R-:W-:Y:S02]  /*02f0*/  @P5 FSET.BF.GT.FTZ.AND R15, R15, RZ, PT ;  /* 0x000000ff0f0f520a */ /* 0x000fe40003814000 */
[----:B------:R-:W-:Y:S01]  /*0300*/  @P6 FSET.BF.GT.FTZ.AND R10, R8, RZ, PT ;  /* 0x000000ff080a620a */ /* 0x000fe20003814000 */
[----:B------:R-:W-:Y:S01]  /*0310*/  IMAD.U32 R8, RZ, RZ, UR6 ;  /* 0x00000006ff087e24 */ /* 0x000fe2000f8e00ff */
[----:B------:R-:W-:Y:S01]  /*0320*/  @P0 F2FP.F16.F32.PACK_AB R16, RZ, R5 ;  /* 0x00000005ff10023e */ /* 0x000fe200000000ff */
[----:B------:R-:W-:Y:S01]  /*0330*/  IMAD.U32 R5, RZ, RZ, UR6 ;  /* 0x00000006ff057e24 */ /* 0x000fe2000f8e00ff */
[----:B------:R-:W-:Y:S01]  /*0340*/  @P2 PRMT R7, R9, 0x7610, R7 ;  /* 0x0000761009072816 */ /* 0x000fe20000000007 */
[----:B------:R-:W-:Y:S01]  /*0350*/  IMAD.U32 R9, RZ, RZ, UR6 ;  /* 0x00000006ff097e24 */ /* 0x000fe2000f8e00ff */
[----:B------:R-:W-:Y:S01]  /*0360*/  @P1 PRMT R6, R11, 0x7610, R6 ;  /* 0x000076100b061816 */ /* 0x000fe20000000006 */
[----:B------:R-:W-:Y:S01]  /*0370*/  IMAD.U32 R11, RZ, RZ, UR6 ;  /* 0x00000006ff0b7e24 */ /* 0x000fe2000f8e00ff */
[----:B------:R-:W-:-:S02]  /*0380*/  @P3 F2FP.F16.F32.PACK_AB R13, RZ, R13 ;  /* 0x0000000dff0d323e */ /* 0x000fc400000000ff */
[----:B------:R-:W-:Y:S02]  /*0390*/  @P4 F2FP.F16.F32.PACK_AB R14, RZ, R14 ;  /* 0x0000000eff0e423e */ /* 0x000fe400000000ff */
[----:B------:R-:W-:Y:S02]  /*03a0*/  @P5 F2FP.F16.F32.PACK_AB R15, RZ, R15 ;  /* 0x0000000fff0f523e */ /* 0x000fe400000000ff */
[----:B------:R-:W-:Y:S02]  /*03b0*/  @P6 F2FP.F16.F32.PACK_AB R10, RZ, R10 ;  /* 0x0000000aff0a623e */ /* 0x000fe400000000ff */
[----:B------:R-:W-:Y:S02]  /*03c0*/  @P0 PRMT R5, R16, 0x7610, R5 ;  /* 0x0000761010050816 */ /* 0x000fe40000000005 */
[----:B------:R-:W-:Y:S02]  /*03d0*/  @P3 PRMT R8, R13, 0x7610, R8 ;  /* 0x000076100d083816 */ /* 0x000fe40000000008 */
[----:B------:R-:W-:-:S02]  /*03e0*/  @P4 PRMT R9, R14, 0x7610, R9 ;  /* 0x000076100e094816 */ /* 0x000fc40000000009 */
[----:B------:R-:W-:Y:S02]  /*03f0*/  @P5 PRMT R11, R15, 0x7610, R11 ;  /* 0x000076100f0b5816 */ /* 0x000fe4000000000b */
[----:B------:R-:W-:Y:S02]  /*0400*/  @P6 PRMT R12, R10, 0x7610, R12 ;  /* 0x000076100a0c6816 */ /* 0x000fe4000000000c */
[----:B------:R-:W-:Y:S02]  /*0410*/  PRMT R4, R4, 0x5410, R7 ;  /* 0x0000541004047816 */ /* 0x000fe40000000007 */
[----:B------:R-:W-:Y:S02]  /*0420*/  PRMT R5, R6, 0x5410, R5 ;  /* 0x0000541006057816 */ /* 0x000fe40000000005 */
[----:B------:R-:W-:Y:S02]  /*0430*/  PRMT R6, R8, 0x5410, R9 ;  /* 0x0000541008067816 */ /* 0x000fe40000000009 */
[----:B------:R-:W-:-:S05]  /*0440*/  PRMT R7, R11, 0x5410, R12 ;  /* 0x000054100b077816 */ /* 0x000fca000000000c */
[----:B------:R-:W-:Y:S01]  /*0450*/  STG.E.128 desc[UR4][R2.64], R4 ;  /* 0x0000000402007986 */ /* 0x000fe2000c101d04 */
[----:B------:R-:W-:Y:S05]  /*0460*/  EXIT ;  /* 0x000000000000794d */ /* 0x000fea0003800000 */
.L_x_5656:
        /* <DEDUP_REMOVED lines=77> */
.L_x_5658:
[----:B------:R-:W-:Y:S05]  /*0940*/  BSYNC B0 ;  /* 0x0000000000007941 */ /* 0x000fea0003800000 */
.L_x_5657:
        /* <DEDUP_REMOVED lines=11> */
.L_x_5660:
[----:B------:R-:W-:Y:S05]  /*0a00*/  BSYNC B0 ;  /* 0x0000000000007941 */ /* 0x000fea0003800000 */
.L_x_5659:
        /* <DEDUP_REMOVED lines=12> */
.L_x_5662:
[----:B------:R-:W-:Y:S05]  /*0ad0*/  BSYNC B0 ;  /* 0x0000000000007941 */ /* 0x000fea0003800000 */
.L_x_5661:
        /* <DEDUP_REMOVED lines=8> */
.L_x_5664:
[----:B------:R-:W-:Y:S05]  /*0b60*/  BSYNC B0 ;  /* 0x0000000000007941 */ /* 0x000fea0003800000 */
.L_x_5663:
        /* <DEDUP_REMOVED lines=8> */
.L_x_5666:
[----:B------:R-:W-:Y:S05]  /*0bf0*/  BSYNC B0 ;  /* 0x0000000000007941 */ /* 0x000fea0003800000 */
.L_x_5665:
        /* <DEDUP_REMOVED lines=8> */
.L_x_5668:
[----:B------:R-:W-:Y:S05]  /*0c80*/  BSYNC B0 ;  /* 0x0000000000007941 */ /* 0x000fea0003800000 */
.L_x_5667:
        /* <DEDUP_REMOVED lines=8> */
.L_x_5670:
[----:B------:R-:W-:Y:S05]  /*0d10*/  BSYNC B0 ;  /* 0x0000000000007941 */ /* 0x000fea0003800000 */
.L_x_5669:
        /* <DEDUP_REMOVED lines=21> */
.L_x_5673:
[----:B------:R-:W-:-:S13]  /*0e70*/  ISETP.GE.AND P0, PT, R13, R11, PT ;  /* 0x0000000b0d00720c */ /* 0x000fda0003f06270 */
[----:B------:R-:W-:Y:S05]  /*0e80*/  @P0 BRA `(.L_x_5675) ;  /* 0x0000000000300947 */ /* 0x000fea0003800000 */
[----:B0-----:R-:W0:Y:S01]  /*0e90*/  LDC.64 R2, c[0x0][0x218] ;  /* 0x00008600ff027b82 */ /* 0x001e220000000a00 */
[----:B------:R-:W-:Y:S02]  /*0ea0*/  IMAD.IADD R7, R10, 0x1, R13 ;  /* 0x000000010a077824 */ /* 0x000fe400078e020d */
[----:B------:R-:W-:Y:S02]  /*0eb0*/  VIADD R13, R13, 0x80 ;  /* 0x000000800d0d7836 */ /* 0x000fe40000000000 */
[----:B0-----:R-:W-:-:S05]  /*0ec0*/  IMAD.WIDE.U32 R2, R7, 0x2, R2 ;  /* 0x0000000207027825 */ /* 0x001fca00078e0002 */
[----:B-----5:R1:W-:Y:S02]  /*0ed0*/  STG.E.U16 desc[UR4][R2.64], R0 ;  /* 0x0000000002007986 */ /* 0x0203e4000c101504 */
.L_x_5674:
[----:B------:R-:W-:-:S13]  /*0ee0*/  ISETP.GE.AND P0, PT, R13, R11, PT ;  /* 0x0000000b0d00720c */ /* 0x000fda0003f06270 */
[----:B------:R-:W-:Y:S05]  /*0ef0*/  @P0 BRA `(.L_x_5676) ;  /* 0x0000000000340947 */ /* 0x000fea0003800000 */
[----:B01----:R-:W0:Y:S01]  /*0f00*/  LDC.64 R2, c[0x0][0x218] ;  /* 0x00008600ff027b82 */ /* 0x003e220000000a00 */
[----:B------:R-:W-:Y:S02]  /*0f10*/  IMAD.IADD R7, R10, 0x1, R13 ;  /* 0x000000010a077824 */ /* 0x000fe400078e020d */
[----:B------:R-:W-:Y:S02]  /*0f20*/  VIADD R13, R13, 0x80 ;  /* 0x000000800d0d7836 */ /* 0x000fe40000000000 */
[----:B0-----:R-:W-:-:S05]  /*0f30*/  IMAD.WIDE.U32 R2, R7, 0x2, R2 ;  /* 0x0000000207027825 */ /* 0x001fca00078e0002 */
[----:B------:R1:W-:Y:S02]  /*0f40*/  STG.E.U16 desc[UR4][R2.64], R5 ;  /* 0x0000000502007986 */ /* 0x0003e4000c101504 */
.L_x_5675:
        /* <DEDUP_REMOVED lines=8> */
.L_x_5676:
[----:B------:R-:W-:Y:S05]  /*0fd0*/  BSYNC B1 ;  /* 0x0000000000017941 */ /* 0x000fea0003800000 */
.L_x_5672:
[----:B------:R-:W-:-:S13]  /*0fe0*/  ISETP.GE.AND P0, PT, R13, R11, PT ;  /* 0x0000000b0d00720c */ /* 0x000fda0003f06270 */
[----:B012---:R-:W0:Y:S01]  /*0ff0*/  @!P0 LDC.64 R2, c[0x0][0x218] ;  /* 0x00008600ff028b82 */ /* 0x007e220000000a00 */
[----:B------:R-:W-:Y:S02]  /*1000*/  @!P0 IMAD.IADD R5, R10, 0x1, R13 ;  /* 0x000000010a058824 */ /* 0x000fe400078e020d */
[----:B------:R-:W-:Y:S02]  /*1010*/  @!P0 VIADD R13, R13, 0x80 ;  /* 0x000000800d0d8836 */ /* 0x000fe40000000000 */
[----:B0-----:R-:W-:-:S05]  /*1020*/  @!P0 IMAD.WIDE.U32 R2, R5, 0x2, R2 ;  /* 0x0000000205028825 */ /* 0x001fca00078e0002 */
[----:B------:R2:W-:Y:S02]  /*1030*/  @!P0 STG.E.U16 desc[UR4][R2.64], R6 ;  /* 0x0000000602008986 */ /* 0x0005e4000c101504 */
.L_x_5677:
[----:B------:R-:W-:Y:S05]  /*1040*/  BSYNC B0 ;  /* 0x0000000000007941 */ /* 0x000fea0003800000 */
.L_x_5671:
        /* <DEDUP_REMOVED lines=8> */
.L_x_5678:
        /* <DEDUP_REMOVED lines=11> */
.L_x_32070:


//--------------------- .text._ZN2at6native18elementwise_kernelILi128ELi4EZNS0_15gpu_kernel_implINS0_13AUnaryFunctorIN3c104HalfES5_S5_ZZZNS0_21heaviside_kernel_cudaERNS_18TensorIteratorBaseEENKUlvE_clEvENKUlvE6_clEvEUlS5_S5_E_EEEEvS7_RKT_EUliE_EEviT1_ --------------------------
	.section	.text._ZN2at6native18elementwise_kernelILi128ELi4EZNS0_15gpu_kernel_implINS0_13AUnaryFunctorIN3c104HalfES5_S5_ZZZNS0_21heaviside_kernel_cudaERNS_18TensorIteratorBaseEENKUlvE_clEvENKUlvE6_clEvEUlS5_S5_E_EEEEvS7_RKT_EUliE_EEviT1_,"ax",@progbits
	.align	128
        .global         _ZN2at6native18elementwise_kernelILi128ELi4EZNS0_15gpu_kernel_implINS0_13AUnaryFunctorIN3c104HalfES5_S5_ZZZNS0_21heaviside_kernel_cudaERNS_18TensorIteratorBaseEENKUlvE_clEvENKUlvE6_clEvEUlS5_S5_E_EEEEvS7_RKT_EUliE_EEviT1_
        .type           _ZN2at6native18elementwise_kernelILi128ELi4EZNS0_15gpu_kernel_implINS0_13AUnaryFunctorIN3c104HalfES5_S5_ZZZNS0_21heaviside_kernel_cudaERNS_18TensorIteratorBaseEENKUlvE_clEvENKUlvE6_clEvEUlS5_S5_E_EEEEvS7_RKT_EUliE_EEviT1_,@function
        .size           _ZN2at6native18elementwise_kernelILi128ELi4EZNS0_15gpu_kernel_implINS0_13AUnaryFunctorIN3c104HalfES5_S5_ZZZNS0_21heaviside_kernel_cudaERNS_18TensorIteratorBaseEENKUlvE_clEvENKUlvE6_clEvEUlS5_S5_E_EEEEvS7_RKT_EUliE_EEviT1_,(.L_x_32071 - _ZN2at6native18elementwise_kernelILi128ELi4EZNS0_15gpu_kernel_implINS0_13AUnaryFunctorIN3c104HalfES5_S5_ZZZNS0_21heaviside_kernel_cudaERNS_18TensorIteratorBaseEENKUlvE_clEvENKUlvE6_clEvEUlS5_S5_E_EEEEvS7_RKT_EUliE_EEviT1_)
        .other          _ZN2at6native18elementwise_kernelILi128ELi4EZNS0_15gpu_kernel_implINS0_13AUnaryFunctorIN3c104HalfES5_S5_ZZZNS0_21heaviside_kernel_cudaERNS_18TensorIteratorBaseEENKUlvE_clEvENKUlvE6_clEvEUlS5_S5_E_EEEEvS7_RKT_EUliE_EEviT1_,@"STO_CUDA_ENTRY STV_DEFAULT"
_ZN2at6native18elementwise_kernelILi128ELi4EZNS0_15gpu_kernel_implINS0_13AUnaryFunctorIN3c104HalfES5_S5_ZZZNS0_21heaviside_kernel_cudaERNS_18TensorIteratorBaseEENKUlvE_clEvENKUlvE6_clEvEUlS5_S5_E_EEEEvS7_RKT_EUliE_EEviT1_:
.text._ZN2at6native18elementwise_kernelILi128ELi4EZNS0_15gpu_kernel_implINS0_13AUnaryFunctorIN3c104HalfES5_S5_ZZZNS0_21heaviside_kernel_cudaERNS_18TensorIteratorBaseEENKUlvE_clEvENKUlvE6_clEvEUlS5_S5_E_EEEEvS7_RKT_EUliE_EEviT1_:
        /* <DEDUP_REMOVED lines=313> */
.L_x_5681:
        /* <DEDUP_REMOVED lines=23> */
.L_x_5685:
[----:B------:R-:W2:Y:S02]  /*1500*/  LDG.E.U8 R2, desc[UR36][R2.64] ;  /* 0x0000002402027981 */ /* 0x000ea4000c1e1100 */
[----:B--2---:R-:W-:-:S04]  /*1510*/  I2FP.F32.U32 R0, R2 ;  /* 0x0000000200007245 */ /* 0x004fc80000201000 */
[----:B------:R-:W-:-:S04]  /*1520*/  F2FP.F16.F32.PACK_AB R0, RZ, R0 ;  /* 0x00000000ff00723e */ /* 0x000fc800000000ff */
[----:B------:R-:W-:Y:S01]  /*1530*/  PRMT R5, R0, 0x7610, R5 ;  /* 0x0000761000057816 */ /* 0x000fe20000000005 */
[----:B------:R-:W-:Y:S06]  /*1540*/  BRA `(.L_x_5687) ;  /* 0x0000000c00b87947 */ /* 0x000fec0003800000 */
.L_x_5684:
        /* <DEDUP_REMOVED lines=11> */
.L_x_5689:
[----:B------:R-:W2:Y:S02]  /*1600*/  LDG.E R2, desc[UR36][R2.64] ;  /* 0x0000002402027981 */ /* 0x000ea4000c1e1900 */
[----:B--2---:R-:W-:-:S04]  /*1610*/  I2FP.F32.S32 R0, R2 ;  /* 0x0000000200007245 */ /* 0x004fc80000201400 */
[----:B------:R-:W-:-:S04]  /*1620*/  F2FP.F16.F32.PACK_AB R0, RZ, R0 ;  /* 0x00000000ff00723e */ /* 0x000fc800000000ff */
[----:B------:R-:W-:Y:S01]  /*1630*/  PRMT R5, R0, 0x7610, R5 ;  /* 0x0000761000057816 */ /* 0x000fe20000000005 */
[----:B------:R-:W-:Y:S06]  /*1640*/  BRA `(.L_x_5687) ;  /* 0x0000000c00787947 */ /* 0x000fec0003800000 */
.L_x_5688:
[----:B------:R-:W2:Y:S02]  /*1650*/  LDG.E.U16 R2, desc[UR36][R2.64] ;  /* 0x0000002402027981 */ /* 0x000ea4000c1e1500 */
[----:B--2---:R-:W0:Y:S02]  /*1660*/  I2F.S16 R0, R2 ;  /* 0x0000000200007306 */ /* 0x004e240000101400 */
[----:B0-----:R-:W-:-:S04]  /*1670*/  F2FP.F16.F32.PACK_AB R0, RZ, R0 ;  /* 0x00000000ff00723e */ /* 0x001fc800000000ff */
[----:B------:R-:W-:Y:S01]  /*1680*/  PRMT R5, R0, 0x7610, R5 ;  /* 0x0000761000057816 */ /* 0x000fe20000000005 */
[----:B------:R-:W-:Y:S06]  /*1690*/  BRA `(.L_x_5687) ;  /* 0x0000000c00647947 */ /* 0x000fec0003800000 */
.L_x_5683:
        /* <DEDUP_REMOVED lines=9> */
.L_x_5691:
[----:B------:R0:W5:Y:S01]  /*1730*/  LDG.E.U16 R5, desc[UR36][R2.64] ;  /* 0x0000002402057981 */ /* 0x000162000c1e1500 */
[----:B------:R-:W-:Y:S05]  /*1740*/  BRA `(.L_x_5687) ;  /* 0x0000000c00387947 */ /* 0x000fea0003800000 */
.L_x_5690:
        /* <DEDUP_REMOVED lines=9> */
.L_x_5693:
[----:B------:R1:W5:Y:S01]  /*17e0*/  LDG.E.U16 R5, desc[UR36][R2.64] ;  /* 0x0000002402057981 */ /* 0x000362000c1e1500 */
[----:B------:R-:W-:Y:S05]  /*17f0*/  BRA `(.L_x_5687) ;  /* 0x0000000c000c7947 */ /* 0x000fea0003800000 */
.L_x_5692:
        /* <DEDUP_REMOVED lines=9> */
.L_x_5682:
        /* <DEDUP_REMOVED lines=14> */
.L_x_5696:
        /* <DEDUP_REMOVED lines=9> */
.L_x_5695:
        /* <DEDUP_REMOVED lines=27> */
.L_x_5698:
        /* <DEDUP_REMOVED lines=15> */
.L_x_5697:
[----:B------:R-:W2:Y:S02]  /*1ca0*/  LDG.E.U16 R0, desc[UR36][R2.64] ;  /* 0x0000002402007981 */ /* 0x000ea4000c1e1500 */
[----:B--2---:R-:W-:-:S05]  /*1cb0*/  IMAD.U32 R0, R0, 0x10000, RZ ;  /* 0x0001000000007824 */ /* 0x004fca00078e00ff */
[----:B------:R-:W-:-:S04]  /*1cc0*/  F2FP.F16.F32.PACK_AB R0, RZ, R0 ;  /* 0x00000000ff00723e */ /* 0x000fc800000000ff */
[----:B------:R-:W-:Y:S01]  /*1cd0*/  PRMT R5, R0, 0x7610, R5 ;  /* 0x0000761000057816 */ /* 0x000fe20000000005 */
[----:B------:R-:W-:Y:S06]  /*1ce0*/  BRA `(.L_x_5687) ;  /* 0x0000000400d07947 */ /* 0x000fec0003800000 */
.L_x_5694:
        /* <DEDUP_REMOVED lines=13> */
.L_x_5701:
        /* <DEDUP_REMOVED lines=21> */
.L_x_5705:
[----:B------:R-:W-:Y:S05]  /*1f10*/  BSYNC B1 ;  /* 0x0000000000017941 */ /* 0x000fea0003800000 */
.L_x_5704:
[----:B------:R-:W-:Y:S01]  /*1f20*/  LEA R3, R0, 0x3b800000, 0x17 ;  /* 0x3b80000000037811 */ /* 0x000fe200078eb8ff */
[----:B------:R-:W-:-:S05]  /*1f30*/  IMAD.SHL.U32 R0, R2, 0x100000, RZ ;  /* 0x0010000002007824 */ /* 0x000fca00078e00ff */
[----:B------:R-:W-:-:S07]  /*1f40*/  LOP3.LUT R0, R3, R0, R4, 0xfe, !PT ;  /* 0x0000000003007212 */ /* 0x000fce00078efe04 */
.L_x_5703:
[----:B------:R-:W-:Y:S05]  /*1f50*/  BSYNC B0 ;  /* 0x0000000000007941 */ /* 0x000fea0003800000 */
.L_x_5702:
[----:B------:R-:W-:-:S04]  /*1f60*/  F2FP.F16.F32.PACK_AB R0, RZ, R0 ;  /* 0x00000000ff00723e */ /* 0x000fc800000000ff */
[----:B------:R-:W-:Y:S01]  /*1f70*/  PRMT R5, R0, 0x7610, R5 ;  /* 0x0000761000057816 */ /* 0x000fe20000000005 */
[----:B------:R-:W-:Y:S06]  /*1f80*/  BRA `(.L_x_5687) ;  /* 0x0000000400287947 */ /* 0x000fec0003800000 */
.L_x_5700:
        /* <DEDUP_REMOVED lines=21> */
.L_x_5709:
[----:B------:R-:W-:Y:S05]  /*20e0*/  BSYNC B1 ;  /* 0x0000000000017941 */ /* 0x000fea0003800000 */
.L_x_5708:
[----:B------:R-:W-:Y:S01]  /*20f0*/  LEA R3, R0, 0x37800000, 0x17 ;  /* 0x3780000000037811 */ /* 0x000fe200078eb8ff */
[----:B------:R-:W-:-:S05]  /*2100*/  IMAD.SHL.U32 R0, R2, 0x200000, RZ ;  /* 0x0020000002007824 */ /* 0x000fca00078e00ff */
[----:B------:R-:W-:-:S07]  /*2110*/  LOP3.LUT R0, R3, R0, R4, 0xfe, !PT ;  /* 0x0000000003007212 */ /* 0x000fce00078efe04 */
.L_x_5707:
[----:B------:R-:W-:Y:S05]  /*2120*/  BSYNC B0 ;  /* 0x0000000000007941 */ /* 0x000fea0003800000 */
.L_x_5706:
[----:B------:R-:W-:-:S04]  /*2130*/  F2FP.F16.F32.PACK_AB R0, RZ, R0 ;  /* 0x00000000ff00723e */ /* 0x000fc800000000ff */
[----:B------:R-:W-:Y:S01]  /*2140*/  PRMT R5, R0, 0x7610, R5 ;  /* 0x0000761000057816 */ /* 0x000fe20000000005 */
[----:B------:R-:W-:Y:S06]  /*2150*/  BRA `(.L_x_5687) ;  /* 0x0000000000b47947 */ /* 0x000fec0003800000 */
.L_x_5699:
        /* <DEDUP_REMOVED lines=14> */
.L_x_5713:
[----:B------:R-:W-:Y:S05]  /*2240*/  BSYNC B0 ;  /* 0x0000000000007941 */ /* 0x000fea0003800000 */
.L_x_5712:
[----:B------:R-:W-:-:S04]  /*2250*/  F2FP.F16.F32.PACK_AB R0, RZ, R0 ;  /* 0x00000000ff00723e */ /* 0x000fc800000000ff */
[----:B------:R-:W-:Y:S01]  /*2260*/  PRMT R5, R0, 0x7610, R5 ;  /* 0x0000761000057816 */ /* 0x000fe20000000005 */
[----:B------:R-:W-:Y:S06]  /*2270*/  BRA `(.L_x_5687) ;  /* 0x00000000006c7947 */ /* 0x000fec0003800000 */
.L_x_5686:
        /* <DEDUP_REMOVED lines=16> */
.L_x_5714:
[----:B------:R-:W-:Y:S01]  /*2380*/  PRMT R5, RZ, 0x7610, R5 ;  /* 0x00007610ff057816 */ /* 0x000fe20000000005 */
[----:B------:R-:W-:Y:S06]  /*2390*/  BRA `(.L_x_5687) ;  /* 0x0000000000247947 */ /* 0x000fec0003800000 */
.L_x_5711:
[----:B------:R-:W2:Y:S02]  /*23a0*/  LDG.E.64 R2, desc[UR36][R2.64] ;  /* 0x0000002402027981 */ /* 0x000ea4000c1e1b00 */
[----:B--2---:R-:W0:Y:S02]  /*23b0*/  I2F.U64 R0, R2 ;  /* 0x0000000200007312 */ /* 0x004e240000301000 */
[----:B0-----:R-:W-:-:S04]  /*23c0*/  F2FP.F16.F32.PACK_AB R0, RZ, R0 ;  /* 0x00000000ff00723e */ /* 0x001fc800000000ff */
[----:B------:R-:W-:Y:S01]  /*23d0*/  PRMT R5, R0, 0x7610, R5 ;  /* 0x0000761000057816 */ /* 0x000fe20000000005 */
[----:B------:R-:W-:Y:S06]  /*23e0*/  BRA `(.L_x_5687) ;  /* 0x0000000000107947 */ /* 0x000fec0003800000 */
.L_x_5710:
[----:B------:R-:W2:Y:S02]  /*23f0*/  LDG.E R2, desc[UR36][R2.64] ;  /* 0x0000002402027981 */ /* 0x000ea4000c1e1900 */
[----:B--2---:R-:W-:-:S04]  /*2400*/  I2FP.F32.U32 R0, R2 ;  /* 0x0000000200007245 */ /* 0x004fc80000201000 */
[----:B------:R-:W-:-:S04]  /*2410*/  F2FP.F16.F32.PACK_AB R0, RZ, R0 ;  /* 0x00000000ff00723e */ /* 0x000fc800000000ff */
[----:B------:R-:W-:-:S07]  /*2420*/  PRMT R5, R0, 0x7610, R5 ;  /* 0x0000761000057816 */ /* 0x000fce0000000005 */
.L_x_5687:
[----:B------:R-:W2:Y:S08]  /*2430*/  LDC.U16 R0, c[0x0][0x422] ;  /* 0x00010880ff007b82 */ /* 0x000eb00000000400 */
[----:B01----:R-:W0:Y:S01]  /*2440*/  LDC.U8 R3, c[0x0][0x424] ;  /* 0x00010900ff037b82 */ /* 0x003e220000000000 */
[----:B--2---:R-:W-:-:S05]  /*2450*/  HADD2.F32 R0, -RZ, R0.H0_H0 ;  /* 0x20000000ff007230 */ /* 0x004fca0000004100 */
[----:B------:R-:W-:Y:S02]  /*2460*/  FSETP.NEU.FTZ.AND P0, PT, R0, RZ, PT ;  /* 0x000000ff0000720b */ /* 0x000fe40003f1d000 */
[----:B0-----:R-:W-:-:S04]  /*2470*/  PRMT R2, R3, 0x9910, RZ ;  /* 0x0000991003027816 */ /* 0x001fc800000000ff */
[----:B------:R-:W-:-:S07]  /*2480*/  ISETP.GT.AND P1, PT, R2, 0x9, PT ;  /* 0x000000090200780c */ /* 0x000fce0003f24270 */
[----:B------:R-:W-:-:S04]  /*2490*/  @P0 FSET.BF.GT.FTZ.AND R0, R0, RZ, PT ;  /* 0x000000ff0000020a */ /* 0x000fc80003814000 */
[----:B------:R-:W-:-:S04]  /*24a0*/  @P0 F2FP.F16.F32.PACK_AB R0, RZ, R0 ;  /* 0x00000000ff00023e */ /* 0x000fc800000000ff */
[----:B-----5:R-:W-:Y:S01]  /*24b0*/  @P0 PRMT R5, R0, 0x7610, R5 ;  /* 0x0000761000050816 */ /* 0x020fe20000000005 */
        /* <DEDUP_REMOVED lines=13> */
.L_x_5718:
[----:B------:R-:W-:-:S06]  /*2590*/  HADD2.F32 R3, -RZ, R5.H0_H0 ;  /* 0x20000005ff037230 */ /* 0x000fcc0000004100 */
[----:B------:R-:W0:Y:S02]  /*25a0*/  F2I.S64.TRUNC R2, R3 ;  /* 0x0000000300027311 */ /* 0x000e24000020d900 */
[----:B0-----:R3:W-:Y:S01]  /*25b0*/  STG.E.U8 desc[UR36][R16.64], R2 ;  /* 0x0000000210007986 */ /* 0x0017e2000c101124 */
[----:B------:R-:W-:Y:S05]  /*25c0*/  BRA `(.L_x_5720) ;  /* 0x0000000c00847947 */ /* 0x000fea0003800000 */
.L_x_5717:
        /* <DEDUP_REMOVED lines=10> */
.L_x_5722:
[----:B------:R-:W-:-:S06]  /*2670*/  HADD2.F32 R5, -RZ, R5.H0_H0 ;  /* 0x20000005ff057230 */ /* 0x000fcc0000004100 */
[----:B------:R-:W0:Y:S02]  /*2680*/  F2I.FTZ.TRUNC.NTZ R5, R5 ;  /* 0x0000000500057305 */ /* 0x000e24000021f100 */
[----:B0-----:R1:W-:Y:S01]  /*2690*/  STG.E desc[UR36][R16.64], R5 ;  /* 0x0000000510007986 */ /* 0x0013e2000c101924 */
[----:B------:R-:W-:Y:S05]  /*26a0*/  BRA `(.L_x_5720) ;  /* 0x0000000c004c7947 */ /* 0x000fea0003800000 */
.L_x_5721:
[----:B------:R-:W-:-:S06]  /*26b0*/  HADD2.F32 R5, -RZ, R5.H0_H0 ;  /* 0x20000005ff057230 */ /* 0x000fcc0000004100 */
[----:B------:R-:W0:Y:S02]  /*26c0*/  F2I.FTZ.TRUNC.NTZ R5, R5 ;  /* 0x0000000500057305 */ /* 0x000e24000021f100 */
[----:B0-----:R2:W-:Y:S01]  /*26d0*/  STG.E.U16 desc[UR36][R16.64], R5 ;  /* 0x0000000510007986 */ /* 0x0015e2000c101524 */
[----:B------:R-:W-:Y:S05]  /*26e0*/  BRA `(.L_x_5720) ;  /* 0x0000000c003c7947 */ /* 0x000fea0003800000 */
.L_x_5716:
        /* <DEDUP_REMOVED lines=9> */
.L_x_5724:
[----:B------:R0:W-:Y:S01]  /*2780*/  STG.E.U16 desc[UR36][R16.64], R5 ;  /* 0x0000000510007986 */ /* 0x0001e2000c101524 */
[----:B------:R-:W-:Y:S05]  /*2790*/  BRA `(.L_x_5720) ;  /* 0x0000000c00107947 */ /* 0x000fea0003800000 */
.L_x_5723:
        /* <DEDUP_REMOVED lines=10> */
.L_x_5726:
[----:B------:R-:W-:-:S05]  /*2840*/  HADD2.F32 R0, -RZ, R5.H0_H0 ;  /* 0x20000005ff007230 */ /* 0x000fca0000004100 */
[----:B------:R-:W-:-:S04]  /*2850*/  F2FP.F16.F32.PACK_AB R0, RZ, R0 ;  /* 0x00000000ff00723e */ /* 0x000fc800000000ff */
[----:B------:R-:W-:-:S05]  /*2860*/  PRMT R0, R0, 0x5410, RZ ;  /* 0x0000541000007816 */ /* 0x000fca00000000ff */
[----:B------:R0:W-:Y:S01]  /*2870*/  STG.E desc[UR36][R16.64], R0 ;  /* 0x0000000010007986 */ /* 0x0001e2000c101924 */
[----:B------:R-:W-:Y:S05]  /*2880*/  BRA `(.L_x_5720) ;  /* 0x0000000800d47947 */ /* 0x000fea0003800000 */
.L_x_5725:
[----:B------:R-:W-:-:S05]  /*2890*/  HADD2.F32 R2, -RZ, R5.H0_H0 ;  /* 0x20000005ff027230 */ /* 0x000fca0000004100 */
[----:B------:R-:W-:-:S06]  /*28a0*/  FMUL.FTZ R2, R2, 1 ;  /* 0x3f80000002027820 */ /* 0x000fcc0000410000 */
[----:B------:R-:W0:Y:S02]  /*28b0*/  F2F.F64.F32 R2, R2 ;  /* 0x0000000200027310 */ /* 0x000e240000201800 */
[----:B0-----:R0:W-:Y:S01]  /*28c0*/  STG.E.64 desc[UR36][R16.64], R2 ;  /* 0x0000000210007986 */ /* 0x0011e2000c101b24 */
[----:B------:R-:W-:Y:S05]  /*28d0*/  BRA `(.L_x_5720) ;  /* 0x0000000800c07947 */ /* 0x000fea0003800000 */
.L_x_5715:
        /* <DEDUP_REMOVED lines=13> */
.L_x_5729:
[----:B------:R-:W-:Y:S01]  /*29b0*/  HADD2.F32 R5, -RZ, R5.H0_H0 ;  /* 0x20000005ff057230 */ /* 0x000fe20000004100 */
[----:B------:R-:W-:-:S04]  /*29c0*/  CS2R R6, SRZ ;  /* 0x0000000000067805 */ /* 0x000fc8000001ff00 */
[----:B------:R-:W-:-:S06]  /*29d0*/  FMUL.FTZ R5, R5, 1 ;  /* 0x3f80000005057820 */ /* 0x000fcc0000410000 */
[----:B------:R-:W0:Y:S02]  /*29e0*/  F2F.F64.F32 R4, R5 ;  /* 0x0000000500047310 */ /* 0x000e240000201800 */
[----:B0-----:R0:W-:Y:S01]  /*29f0*/  STG.E.128 desc[UR36][R16.64], R4 ;  /* 0x0000000410007986 */ /* 0x0011e2000c101d24 */
[----:B------:R-:W-:Y:S05]  /*2a00*/  BRA `(.L_x_5720) ;  /* 0x0000000800747947 */ /* 0x000fea0003800000 */
.L_x_5728:
        /* <DEDUP_REMOVED lines=21> */
.L_x_5733:
[----:B------:R-:W-:Y:S05]  /*2b60*/  BSYNC B0 ;  /* 0x0000000000007941 */ /* 0x000fea0003800000 */
.L_x_5732:
[----:B------:R-:W-:-:S05]  /*2b70*/  LOP3.LUT R3, R0, R3, RZ, 0xfc, !PT ;  /* 0x0000000300037212 */ /* 0x000fca00078efcff */
[----:B------:R0:W-:Y:S01]  /*2b80*/  STG.E.U8 desc[UR36][R16.64], R3 ;  /* 0x0000000310007986 */ /* 0x0001e2000c101124 */
[----:B------:R-:W-:Y:S05]  /*2b90*/  BRA `(.L_x_5720) ;  /* 0x0000000800107947 */ /* 0x000fea0003800000 */
.L_x_5731:
        /* <DEDUP_REMOVED lines=13> */
.L_x_5735:
[----:B------:R-:W-:Y:S01]  /*2c70*/  IMAD.MOV.U32 R0, RZ, RZ, 0x7f ;  /* 0x0000007fff007424 */ /* 0x000fe200078e00ff */
[----:B------:R-:W-:-:S04]  /*2c80*/  ISETP.GT.U32.AND P0, PT, R2, 0x7f800000, PT ;  /* 0x7f8000000200780c */ /* 0x000fc80003f04070 */
[----:B------:R-:W-:-:S09]  /*2c90*/  SEL R0, R0, 0x7c, P0 ;  /* 0x0000007c00007807 */ /* 0x000fd20000000000 */
.L_x_5736:
[----:B------:R-:W-:Y:S05]  /*2ca0*/  BSYNC B0 ;  /* 0x0000000000007941 */ /* 0x000fea0003800000 */
.L_x_5734:
[----:B------:R-:W-:-:S04]  /*2cb0*/  LOP3.LUT R2, R5, 0x80000000, RZ, 0xc0, !PT ;  /* 0x8000000005027812 */ /* 0x000fc800078ec0ff */
[----:B------:R-:W-:-:S04]  /*2cc0*/  SHF.R.U32.HI R3, RZ, 0x18, R2 ;  /* 0x00000018ff037819 */ /* 0x000fc80000011602 */
[----:B------:R-:W-:-:S05]  /*2cd0*/  LOP3.LUT R3, R0, R3, RZ, 0xfc, !PT ;  /* 0x0000000300037212 */ /* 0x000fca00078efcff */
[----:B------:R0:W-:Y:S01]  /*2ce0*/  STG.E.U8 desc[UR36][R16.64], R3 ;  /* 0x0000000310007986 */ /* 0x0001e2000c101124 */
[----:B------:R-:W-:Y:S05]  /*2cf0*/  BRA `(.L_x_5720) ;  /* 0x0000000400b87947 */ /* 0x000fea0003800000 */
.L_x_5730:
[----:B------:R-:W-:-:S05]  /*2d00*/  HADD2.F32 R0, -RZ, R5.H0_H0 ;  /* 0x20000005ff007230 */ /* 0x000fca0000004100 */
[----:B------:R-:W-:-:S05]  /*2d10*/  F2FP.BF16.F32.PACK_AB R0, RZ, R0 ;  /* 0x00000000ff00723e */ /* 0x000fca00000010ff */
[----:B------:R0:W-:Y:S01]  /*2d20*/  STG.E.U16 desc[UR36][R16.64], R0 ;  /* 0x0000000010007986 */ /* 0x0001e2000c101524 */
[----:B------:R-:W-:Y:S05]  /*2d30*/  BRA `(.L_x_5720) ;  /* 0x0000000400a87947 */ /* 0x000fea0003800000 */
.L_x_5727:
        /* <DEDUP_REMOVED lines=12> */
.L_x_5739:
        /* <DEDUP_REMOVED lines=17> */
.L_x_5742:
[----:B------:R-:W-:-:S04]  /*2f10*/  LOP3.LUT R2, R5, 0x80000000, RZ, 0xc0, !PT ;  /* 0x8000000005027812 */ /* 0x000fc800078ec0ff */
[----:B------:R-:W-:-:S04]  /*2f20*/  SHF.R.U32.HI R3, RZ, 0x18, R2 ;  /* 0x00000018ff037819 */ /* 0x000fc80000011602 */
[----:B------:R-:W-:-:S04]  /*2f30*/  LOP3.LUT R0, R0, R3, RZ, 0xfc, !PT ;  /* 0x0000000300007212 */ /* 0x000fc800078efcff */
[----:B------:R-:W-:-:S07]  /*2f40*/  PRMT R8, R0, 0x7610, R8 ;  /* 0x0000761000087816 */ /* 0x000fce0000000008 */
.L_x_5741:
[----:B------:R-:W-:Y:S05]  /*2f50*/  BSYNC B0 ;  /* 0x0000000000007941 */ /* 0x000fea0003800000 */
.L_x_5740:
[----:B------:R0:W-:Y:S01]  /*2f60*/  STG.E.U8 desc[UR36][R16.64], R8 ;  /* 0x0000000810007986 */ /* 0x0001e2000c101124 */
[----:B------:R-:W-:Y:S05]  /*2f70*/  BRA `(.L_x_5720) ;  /* 0x0000000400187947 */ /* 0x000fea0003800000 */
.L_x_5738:
        /* <DEDUP_REMOVED lines=17> */
.L_x_5745:
[----:B------:R-:W-:-:S04]  /*3090*/  LOP3.LUT R2, R5, 0x80000000, RZ, 0xc0, !PT ;  /* 0x8000000005027812 */ /* 0x000fc800078ec0ff */
[----:B------:R-:W-:-:S04]  /*30a0*/  SHF.R.U32.HI R3, RZ, 0x18, R2 ;  /* 0x00000018ff037819 */ /* 0x000fc80000011602 */
[----:B------:R-:W-:-:S04]  /*30b0*/  LOP3.LUT R0, R0, R3, RZ, 0xfc, !PT ;  /* 0x0000000300007212 */ /* 0x000fc800078efcff */
[----:B------:R-:W-:-:S07]  /*30c0*/  PRMT R8, R0, 0x7610, R8 ;  /* 0x0000761000087816 */ /* 0x000fce0000000008 */
.L_x_5744:
[----:B------:R-:W-:Y:S05]  /*30d0*/  BSYNC B0 ;  /* 0x0000000000007941 */ /* 0x000fea0003800000 */
.L_x_5743:
[----:B------:R0:W-:Y:S01]  /*30e0*/  STG.E.U8 desc[UR36][R16.64], R8 ;  /* 0x0000000810007986 */ /* 0x0001e2000c101124 */
[----:B------:R-:W-:Y:S05]  /*30f0*/  BRA `(.L_x_5720) ;  /* 0x0000000000b87947 */ /* 0x000fea0003800000 */
.L_x_5737:
        /* <DEDUP_REMOVED lines=22> */
.L_x_5719:
        /* <DEDUP_REMOVED lines=16> */
.L_x_5748:
[----:B------:R-:W-:Y:S05]  /*3360*/  BRA `(.L_x_5720) ;  /* 0x00000000001c7947 */ /* 0x000fea0003800000 */
.L_x_5747:
[----:B------:R-:W-:-:S06]  /*3370*/  HADD2.F32 R2, -RZ, R5.H0_H0 ;  /* 0x20000005ff027230 */ /* 0x000fcc0000004100 */
[----:B------:R-:W0:Y:S02]  /*3380*/  F2I.U64.TRUNC R2, R2 ;  /* 0x0000000200027311 */ /* 0x000e24000020d800 */
[----:B0-----:R0:W-:Y:S01]  /*3390*/  STG.E.64 desc[UR36][R16.64], R2 ;  /* 0x0000000210007986 */ /* 0x0011e2000c101b24 */
[----:B------:R-:W-:Y:S05]  /*33a0*/  BRA `(.L_x_5720) ;  /* 0x00000000000c7947 */ /* 0x000fea0003800000 */
.L_x_5746:
[----:B------:R-:W-:-:S06]  /*33b0*/  HADD2.F32 R5, -RZ, R5.H0_H0 ;  /* 0x20000005ff057230 */ /* 0x000fcc0000004100 */
[----:B------:R-:W0:Y:S02]  /*33c0*/  F2I.FTZ.U32.TRUNC.NTZ R5, R5 ;  /* 0x0000000500057305 */ /* 0x000e24000021f000 */
[----:B0-----:R0:W-:Y:S02]  /*33d0*/  STG.E desc[UR36][R16.64], R5 ;  /* 0x0000000510007986 */ /* 0x0011e4000c101924 */
.L_x_5720:
[----:B------:R-:W-:-:S04]  /*33e0*/  IMAD R18, R23, 0x200, R18 ;  /* 0x0000020017127824 */ /* 0x000fc800078e0212 */
[----:B------:R-:W-:-:S07]  /*33f0*/  VIADD R19, R18, 0x80 ;  /* 0x0000008012137836 */ /* 0x000fce0000000000 */
.L_x_5680:
[----:B------:R-:W-:Y:S05]  /*3400*/  BSYNC B6 ;  /* 0x0000000000067941 */ /* 0x000fea0003800000 */
.L_x_5679:
        /* <DEDUP_REMOVED lines=307> */
.L_x_5751:
        /* <DEDUP_REMOVED lines=23> */
.L_x_5755:
[----:B------:R-:W2:Y:S02]  /*48b0*/  LDG.E.U8 R2, desc[UR36][R2.64] ;  /* 0x0000002402027981 */ /* 0x000ea4000c1e1100 */
[----:B--2---:R-:W-:-:S04]  /*48c0*/  I2FP.F32.U32 R0, R2 ;  /* 0x0000000200007245 */ /* 0x004fc80000201000 */
[----:B------:R-:W-:-:S04]  /*48d0*/  F2FP.F16.F32.PACK_AB R0, RZ, R0 ;  /* 0x00000000ff00723e */ /* 0x000fc800000000ff */
[----:B------:R-:W-:Y:S01]  /*48e0*/  PRMT R5, R0, 0x7610, R5 ;  /* 0x0000761000057816 */ /* 0x000fe20000000005 */
[----:B------:R-:W-:Y:S06]  /*48f0*/  BRA `(.L_x_5757) ;  /* 0x0000000c00b87947 */ /* 0x000fec0003800000 */
.L_x_5754:
        /* <DEDUP_REMOVED lines=11> */
.L_x_5759:
[----:B------:R-:W2:Y:S02]  /*49b0*/  LDG.E R2, desc[UR36][R2.64] ;  /* 0x0000002402027981 */ /* 0x000ea4000c1e1900 */
[----:B--2---:R-:W-:-:S04]  /*49c0*/  I2FP.F32.S32 R0, R2 ;  /* 0x0000000200007245 */ /* 0x004fc80000201400 */
[----:B------:R-:W-:-:S04]  /*49d0*/  F2FP.F16.F32.PACK_AB R0, RZ, R0 ;  /* 0x00000000ff00723e */ /* 0x000fc800000000ff */
[----:B------:R-:W-:Y:S01]  /*49e0*/  PRMT R5, R0, 0x7610, R5 ;  /* 0x0000761000057816 */ /* 0x000fe20000000005 */
[----:B------:R-:W-:Y:S06]  /*49f0*/  BRA `(.L_x_5757) ;  /* 0x0000000c00787947 */ /* 0x000fec0003800000 */
.L_x_5758:
[----:B------:R-:W2:Y:S02]  /*4a00*/  LDG.E.U16 R2, desc[UR36][R2.64] ;  /* 0x0000002402027981 */ /* 0x000ea4000c1e1500 */
[----:B--2---:R-:W0:Y:S02]  /*4a10*/  I2F.S16 R0, R2 ;  /* 0x0000000200007306 */ /* 0x004e240000101400 */
[----:B0-----:R-:W-:-:S04]  /*4a20*/  F2FP.F16.F32.PACK_AB R0, RZ, R0 ;  /* 0x00000000ff00723e */ /* 0x001fc800000000ff */
[----:B------:R-:W-:Y:S01]  /*4a30*/  PRMT R5, R0, 0x7610, R5 ;  /* 0x0000761000057816 */ /* 0x000fe20000000005 */
[----:B------:R-:W-:Y:S06]  /*4a40*/  BRA `(.L_x_5757) ;  /* 0x0000000c00647947 */ /* 0x000fec0003800000 */
.L_x_5753:
        /* <DEDUP_REMOVED lines=9> */
.L_x_5761:
[----:B------:R0:W5:Y:S01]  /*4ae0*/  LDG.E.U16 R5, desc[UR36][R2.64] ;  /* 0x0000002402057981 */ /* 0x000162000c1e1500 */
[----:B------:R-:W-:Y:S05]  /*4af0*/  BRA `(.L_x_5757) ;  /* 0x0000000c00387947 */ /* 0x000fea0003800000 */
.L_x_5760:
        /* <DEDUP_REMOVED lines=9> */
.L_x_5763:
[----:B------:R1:W5:Y:S01]  /*4b90*/  LDG.E.U16 R5, desc[UR36][R2.64] ;  /* 0x0000002402057981 */ /* 0x000362000c1e1500 */
[----:B------:R-:W-:Y:S05]  /*4ba0*/  BRA `(.L_x_5757) ;  /* 0x0000000c000c7947 */ /* 0x000fea0003800000 */
.L_x_5762:
        /* <DEDUP_REMOVED lines=9> */
.L_x_5752:
        /* <DEDUP_REMOVED lines=14> */
.L_x_5766:
        /* <DEDUP_REMOVED lines=9> */
.L_x_5765:
        /* <DEDUP_REMOVED lines=27> */
.L_x_5768:
        /* <DEDUP_REMOVED lines=15> */
.L_x_5767:
[----:B------:R-:W2:Y:S02]  /*5050*/  LDG.E.U16 R0, desc[UR36][R2.64] ;  /* 0x0000002402007981 */ /* 0x000ea4000c1e1500 */
[----:B--2---:R-:W-:-:S05]  /*5060*/  IMAD.U32 R0, R0, 0x10000, RZ ;  /* 0x0001000000007824 */ /* 0x004fca00078e00ff */
[----:B------:R-:W-:-:S04]  /*5070*/  F2FP.F16.F32.PACK_AB R0, RZ, R0 ;  /* 0x00000000ff00723e */ /* 0x000fc800000000ff */
[----:B------:R-:W-:Y:S01]  /*5080*/  PRMT R5, R0, 0x7610, R5 ;  /* 0x0000761000057816 */ /* 0x000fe20000000005 */
[----:B------:R-:W-:Y:S06]  /*5090*/  BRA `(.L_x_5757) ;  /* 0x0000000400d07947 */ /* 0x000fec0003800000 */
.L_x_5764:
        /* <DEDUP_REMOVED lines=13> */
.L_x_5771:
        /* <DEDUP_REMOVED lines=21> */
.L_x_5775:
[----:B------:R-:W-:Y:S05]  /*52c0*/  BSYNC B1 ;  /* 0x0000000000017941 */ /* 0x000fea0003800000 */
.L_x_5774:
[----:B------:R-:W-:Y:S01]  /*52d0*/  LEA R3, R0, 0x3b800000, 0x17 ;  /* 0x3b80000000037811 */ /* 0x000fe200078eb8ff */
[----:B------:R-:W-:-:S05]  /*52e0*/  IMAD.SHL.U32 R0, R2, 0x100000, RZ ;  /* 0x0010000002007824 */ /* 0x000fca00078e00ff */
[----:B------:R-:W-:-:S07]  /*52f0*/  LOP3.LUT R0, R3, R0, R4, 0xfe, !PT ;  /* 0x0000000003007212 */ /* 0x000fce00078efe04 */
.L_x_5773:
[----:B------:R-:W-:Y:S05]  /*5300*/  BSYNC B0 ;  /* 0x0000000000007941 */ /* 0x000fea0003800000 */
.L_x_5772:
[----:B------:R-:W-:-:S04]  /*5310*/  F2FP.F16.F32.PACK_AB R0, RZ, R0 ;  /* 0x00000000ff00723e */ /* 0x000fc800000000ff */
[----:B------:R-:W-:Y:S01]  /*5320*/  PRMT R5, R0, 0x7610, R5 ;  /* 0x0000761000057816 */ /* 0x000fe20000000005 */
[----:B------:R-:W-:Y:S06]  /*5330*/  BRA `(.L_x_5757) ;  /* 0x0000000400287947 */ /* 0x000fec0003800000 */
.L_x_5770:
        /* <DEDUP_REMOVED lines=21> */
.L_x_5779:
[----:B------:R-:W-:Y:S05]  /*5490*/  BSYNC B1 ;  /* 0x0000000000017941 */ /* 0x000fea0003800000 */
.L_x_5778:
[----:B------:R-:W-:Y:S01]  /*54a0*/  LEA R3, R0, 0x37800000, 0x17 ;  /* 0x3780000000037811 */ /* 0x000fe200078eb8ff */
[----:B------:R-:W-:-:S05]  /*54b0*/  IMAD.SHL.U32 R0, R2, 0x200000, RZ ;  /* 0x0020000002007824 */ /* 0x000fca00078e00ff */
[----:B------:R-:W-:-:S07]  /*54c0*/  LOP3.LUT R0, R3, R0, R4, 0xfe, !PT ;  /* 0x0000000003007212 */ /* 0x000fce00078efe04 */
.L_x_5777:
[----:B------:R-:W-:Y:S05]  /*54d0*/  BSYNC B0 ;  /* 0x0000000000007941 */ /* 0x000fea0003800000 */
.L_x_5776:
[----:B------:R-:W-:-:S04]  /*54e0*/  F2FP.F16.F32.PACK_AB R0, RZ, R0 ;  /* 0x00000000ff00723e */ /* 0x000fc800000000ff */
[----:B------:R-:W-:Y:S01]  /*54f0*/  PRMT R5, R0, 0x7610, R5 ;  /* 0x0000761000057816 */ /* 0x000fe20000000005 */
[----:B------:R-:W-:Y:S06]  /*5500*/  BRA `(.L_x_5757) ;  /* 0x0000000000b47947 */ /* 0x000fec0003800000 */
.L_x_5769:
        /* <DEDUP_REMOVED lines=14> */
.L_x_5783:
[----:B------:R-:W-:Y:S05]  /*55f0*/  BSYNC B0 ;  /* 0x0000000000007941 */ /* 0x000fea0003800000 */
.L_x_5782:
[----:B------:R-:W-:-:S04]  /*5600*/  F2FP.F16.F32.PACK_AB R0, RZ, R0 ;  /* 0x00000000ff00723e */ /* 0x000fc800000000ff */
[----:B------:R-:W-:Y:S01]  /*5610*/  PRMT R5, R0, 0x7610, R5 ;  /* 0x0000761000057816 */ /* 0x000fe20000000005 */
[----:B------:R-:W-:Y:S06]  /*5620*/  BRA `(.L_x_5757) ;  /* 0x00000000006c7947 */ /* 0x000fec0003800000 */
.L_x_5756:
        /* <DEDUP_REMOVED lines=16> */
.L_x_5784:
[----:B------:R-:W-:Y:S01]  /*5730*/  PRMT R5, RZ, 0x7610, R5 ;  /* 0x00007610ff057816 */ /* 0x000fe20000000005 */
[----:B------:R-:W-:Y:S06]  /*5740*/  BRA `(.L_x_5757) ;  /* 0x0000000000247947 */ /* 0x000fec0003800000 */
.L_x_5781:
[----:B------:R-:W2:Y:S02]  /*5750*/  LDG.E.64 R2, desc[UR36][R2.64] ;  /* 0x0000002402027981 */ /* 0x000ea4000c1e1b00 */
[----:B--2---:R-:W0:Y:S02]  /*5760*/  I2F.U64 R0, R2 ;  /* 0x0000000200007312 */ /* 0x004e240000301000 */
[----:B0-----:R-:W-:-:S04]  /*5770*/  F2FP.F16.F32.PACK_AB R0, RZ, R0 ;  /* 0x00000000ff00723e */ /* 0x001fc800000000ff */
[----:B------:R-:W-:Y:S01]  /*5780*/  PRMT R5, R0, 0x7610, R5 ;  /* 0x0000761000057816 */ /* 0x000fe20000000005 */
[----:B------:R-:W-:Y:S06]  /*5790*/  BRA `(.L_x_5757) ;  /* 0x0000000000107947 */ /* 0x000fec0003800000 */
.L_x_5780:
[----:B------:R-:W2:Y:S02]  /*57a0*/  LDG.E R2, desc[UR36][R2.64] ;  /* 0x0000002402027981 */ /* 0x000ea4000c1e1900 */
[----:B--2---:R-:W-:-:S04]  /*57b0*/  I2FP.F32.U32 R0, R2 ;  /* 0x0000000200007245 */ /* 0x004fc80000201000 */
[----:B------:R-:W-:-:S04]  /*57c0*/  F2FP.F16.F32.PACK_AB R0, RZ, R0 ;  /* 0x00000000ff00723e */ /* 0x000fc800000000ff */
[----:B------:R-:W-:-:S07]  /*57d0*/  PRMT R5, R0, 0x7610, R5 ;  /* 0x0000761000057816 */ /* 0x000fce0000000005 */
.L_x_5757:
        /* <DEDUP_REMOVED lines=22> */
.L_x_5788:
[----:B------:R-:W-:-:S06]  /*5940*/  HADD2.F32 R3, -RZ, R5.H0_H0 ;  /* 0x20000005ff037230 */ /* 0x000fcc0000004100 */
[----:B------:R-:W0:Y:S02]  /*5950*/  F2I.S64.TRUNC R2, R3 ;  /* 0x0000000300027311 */ /* 0x000e24000020d900 */
[----:B0-----:R0:W-:Y:S01]  /*5960*/  STG.E.U8 desc[UR36][R16.64], R2 ;  /* 0x0000000210007986 */ /* 0x0011e2000c101124 */
[----:B------:R-:W-:Y:S05]  /*5970*/  BRA `(.L_x_5790) ;  /* 0x0000000c00847947 */ /* 0x000fea0003800000 */
.L_x_5787:
        /* <DEDUP_REMOVED lines=10> */
.L_x_5792:
[----:B------:R-:W-:-:S06]  /*5a20*/  HADD2.F32 R5, -RZ, R5.H0_H0 ;  /* 0x20000005ff057230 */ /* 0x000fcc0000004100 */
[----:B------:R-:W0:Y:S02]  /*5a30*/  F2I.FTZ.TRUNC.NTZ R5, R5 ;  /* 0x0000000500057305 */ /* 0x000e24000021f100 */
[----:B0-----:R0:W-:Y:S01]  /*5a40*/  STG.E desc[UR36][R16.64], R5 ;  /* 0x0000000510007986 */ /* 0x0011e2000c101924 */
[----:B------:R-:W-:Y:S05]  /*5a50*/  BRA `(.L_x_5790) ;  /* 0x0000000c004c7947 */ /* 0x000fea0003800000 */
.L_x_5791:
[----:B------:R-:W-:-:S06]  /*5a60*/  HADD2.F32 R5, -RZ, R5.H0_H0 ;  /* 0x20000005ff057230 */ /* 0x000fcc0000004100 */
[----:B------:R-:W0:Y:S02]  /*5a70*/  F2I.FTZ.TRUNC.NTZ R5, R5 ;  /* 0x0000000500057305 */ /* 0x000e24000021f100 */
[----:B0-----:R0:W-:Y:S01]  /*5a80*/  STG.E.U16 desc[UR36][R16.64], R5 ;  /* 0x0000000510007986 */ /* 0x0011e2000c101524 */
[----:B------:R-:W-:Y:S05]  /*5a90*/  BRA `(.L_x_5790) ;  /* 0x0000000c003c7947 */ /* 0x000fea0003800000 */
.L_x_5786:
        /* <DEDUP_REMOVED lines=9> */
.L_x_5794:
[----:B------:R0:W-:Y:S01]  /*5b30*/  STG.E.U16 desc[UR36][R16.64], R5 ;  /* 0x0000000510007986 */ /* 0x0001e2000c101524 */
[----:B------:R-:W-:Y:S05]  /*5b40*/  BRA `(.L_x_5790) ;  /* 0x0000000c00107947 */ /* 0x000fea0003800000 */
.L_x_5793:
        /* <DEDUP_REMOVED lines=10> */
.L_x_5796:
[----:B------:R-:W-:-:S05]  /*5bf0*/  HADD2.F32 R0, -RZ, R5.H0_H0 ;  /* 0x20000005ff007230 */ /* 0x000fca0000004100 */
[----:B------:R-:W-:-:S04]  /*5c00*/  F2FP.F16.F32.PACK_AB R0, RZ, R0 ;  /* 0x00000000ff00723e */ /* 0x000fc800000000ff */
[----:B------:R-:W-:-:S05]  /*5c10*/  PRMT R0, R0, 0x5410, RZ ;  /* 0x0000541000007816 */ /* 0x000fca00000000ff */
[----:B------:R0:W-:Y:S01]  /*5c20*/  STG.E desc[UR36][R16.64], R0 ;  /* 0x0000000010007986 */ /* 0x0001e2000c101924 */
[----:B------:R-:W-:Y:S05]  /*5c30*/  BRA `(.L_x_5790) ;  /* 0x0000000800d47947 */ /* 0x000fea0003800000 */
.L_x_5795:
[----:B------:R-:W-:-:S05]  /*5c40*/  HADD2.F32 R2, -RZ, R5.H0_H0 ;  /* 0x20000005ff027230 */ /* 0x000fca0000004100 */
[----:B------:R-:W-:-:S06]  /*5c50*/  FMUL.FTZ R2, R2, 1 ;  /* 0x3f80000002027820 */ /* 0x000fcc0000410000 */
[----:B------:R-:W0:Y:S02]  /*5c60*/  F2F.F64.F32 R2, R2 ;  /* 0x0000000200027310 */ /* 0x000e240000201800 */
[----:B0-----:R0:W-:Y:S01]  /*5c70*/  STG.E.64 desc[UR36][R16.64], R2 ;  /* 0x0000000210007986 */ /* 0x0011e2000c101b24 */
[----:B------:R-:W-:Y:S05]  /*5c80*/  BRA `(.L_x_5790) ;  /* 0x0000000800c07947 */ /* 0x000fea0003800000 */
.L_x_5785:
        /* <DEDUP_REMOVED lines=13> */
.L_x_5799:
[----:B------:R-:W-:Y:S01]  /*5d60*/  HADD2.F32 R5, -RZ, R5.H0_H0 ;  /* 0x20000005ff057230 */ /* 0x000fe20000004100 */
[----:B------:R-:W-:-:S04]  /*5d70*/  CS2R R6, SRZ ;  /* 0x0000000000067805 */ /* 0x000fc8000001ff00 */
[----:B------:R-:W-:-:S06]  /*5d80*/  FMUL.FTZ R5, R5, 1 ;  /* 0x3f80000005057820 */ /* 0x000fcc0000410000 */
[----:B------:R-:W0:Y:S02]  /*5d90*/  F2F.F64.F32 R4, R5 ;  /* 0x0000000500047310 */ /* 0x000e240000201800 */
[----:B0-----:R0:W-:Y:S01]  /*5da0*/  STG.E.128 desc[UR36][R16.64], R4 ;  /* 0x0000000410007986 */ /* 0x0011e2000c101d24 */
[----:B------:R-:W-:Y:S05]  /*5db0*/  BRA `(.L_x_5790) ;  /* 0x0000000800747947 */ /* 0x000fea0003800000 */
.L_x_5798:
        /* <DEDUP_REMOVED lines=21> */
.L_x_5803:
[----:B------:R-:W-:Y:S05]  /*5f10*/  BSYNC B0 ;  /* 0x0000000000007941 */ /* 0x000fea0003800000 */
.L_x_5802:
[----:B------:R-:W-:-:S05]  /*5f20*/  LOP3.LUT R3, R0, R3, RZ, 0xfc, !PT ;  /* 0x0000000300037212 */ /* 0x000fca00078efcff */
[----:B------:R0:W-:Y:S01]  /*5f30*/  STG.E.U8 desc[UR36][R16.64], R3 ;  /* 0x0000000310007986 */ /* 0x0001e2000c101124 */
[----:B------:R-:W-:Y:S05]  /*5f40*/  BRA `(.L_x_5790) ;  /* 0x0000000800107947 */ /* 0x000fea0003800000 */
.L_x_5801:
        /* <DEDUP_REMOVED lines=13> */
.L_x_5805:
[----:B------:R-:W-:Y:S01]  /*6020*/  IMAD.MOV.U32 R0, RZ, RZ, 0x7f ;  /* 0x0000007fff007424 */ /* 0x000fe200078e00ff */
[----:B------:R-:W-:-:S04]  /*6030*/  ISETP.GT.U32.AND P0, PT, R2, 0x7f800000, PT ;  /* 0x7f8000000200780c */ /* 0x000fc80003f04070 */
[----:B------:R-:W-:-:S09]  /*6040*/  SEL R0, R0, 0x7c, P0 ;  /* 0x0000007c00007807 */ /* 0x000fd20000000000 */
.L_x_5806:
[----:B------:R-:W-:Y:S05]  /*6050*/  BSYNC B0 ;  /* 0x0000000000007941 */ /* 0x000fea0003800000 */
.L_x_5804:
[----:B------:R-:W-:-:S04]  /*6060*/  LOP3.LUT R2, R5, 0x80000000, RZ, 0xc0, !PT ;  /* 0x8000000005027812 */ /* 0x000fc800078ec0ff */
[----:B------:R-:W-:-:S04]  /*6070*/  SHF.R.U32.HI R3, RZ, 0x18, R2 ;  /* 0x00000018ff037819 */ /* 0x000fc80000011602 */
[----:B------:R-:W-:-:S05]  /*6080*/  LOP3.LUT R3, R0, R3, RZ, 0xfc, !PT ;  /* 0x0000000300037212 */ /* 0x000fca00078efcff */
[----:B------:R0:W-:Y:S01]  /*6090*/  STG.E.U8 desc[UR36][R16.64], R3 ;  /* 0x0000000310007986 */ /* 0x0001e2000c101124 */
[----:B------:R-:W-:Y:S05]  /*60a0*/  BRA `(.L_x_5790) ;  /* 0x0000000400b87947 */ /* 0x000fea0003800000 */
.L_x_5800:
[----:B------:R-:W-:-:S05]  /*60b0*/  HADD2.F32 R0, -RZ, R5.H0_H0 ;  /* 0x20000005ff007230 */ /* 0x000fca0000004100 */
[----:B------:R-:W-:-:S05]  /*60c0*/  F2FP.BF16.F32.PACK_AB R0, RZ, R0 ;  /* 0x00000000ff00723e */ /* 0x000fca00000010ff */
[----:B------:R0:W-:Y:S01]  /*60d0*/  STG.E.U16 desc[UR36][R16.64], R0 ;  /* 0x0000000010007986 */ /* 0x0001e2000c101524 */
[----:B------:R-:W-:Y:S05]  /*60e0*/  BRA `(.L_x_5790) ;  /* 0x0000000400a87947 */ /* 0x000fea0003800000 */
.L_x_5797:
        /* <DEDUP_REMOVED lines=12> */
.L_x_5809:
        /* <DEDUP_REMOVED lines=17> */
.L_x_5812:
[----:B------:R-:W-:-:S04]  /*62c0*/  LOP3.LUT R2, R5, 0x80000000, RZ, 0xc0, !PT ;  /* 0x8000000005027812 */ /* 0x000fc800078ec0ff */
[----:B------:R-:W-:-:S04]  /*62d0*/  SHF.R.U32.HI R3, RZ, 0x18, R2 ;  /* 0x00000018ff037819 */ /* 0x000fc80000011602 */
[----:B------:R-:W-:-:S04]  /*62e0*/  LOP3.LUT R0, R0, R3, RZ, 0xfc, !PT ;  /* 0x0000000300007212 */ /* 0x000fc800078efcff */
[----:B------:R-:W-:-:S07]  /*62f0*/  PRMT R8, R0, 0x7610, R8 ;  /* 0x0000761000087816 */ /* 0x000fce0000000008 */
.L_x_5811:
[----:B------:R-:W-:Y:S05]  /*6300*/  BSYNC B0 ;  /* 0x0000000000007941 */ /* 0x000fea0003800000 */
.L_x_5810:
[----:B------:R3:W-:Y:S01]  /*6310*/  STG.E.U8 desc[UR36][R16.64], R8 ;  /* 0x0000000810007986 */ /* 0x0007e2000c101124 */
[----:B------:R-:W-:Y:S05]  /*6320*/  BRA `(.L_x_5790) ;  /* 0x0000000400187947 */ /* 0x000fea0003800000 */
.L_x_5808:
        /* <DEDUP_REMOVED lines=17> */
.L_x_5815:
[----:B------:R-:W-:-:S04]  /*6440*/  LOP3.LUT R2, R5, 0x80000000, RZ, 0xc0, !PT ;  /* 0x8000000005027812 */ /* 0x000fc800078ec0ff */
[----:B------:R-:W-:-:S04]  /*6450*/  SHF.R.U32.HI R3, RZ, 0x18, R2 ;  /* 0x00000018ff037819 */ /* 0x000fc80000011602 */
[----:B------:R-:W-:-:S04]  /*6460*/  LOP3.LUT R0, R0, R3, RZ, 0xfc, !PT ;  /* 0x0000000300007212 */ /* 0x000fc800078efcff */
[----:B------:R-:W-:-:S07]  /*6470*/  PRMT R8, R0, 0x7610, R8 ;  /* 0x0000761000087816 */ /* 0x000fce0000000008 */
.L_x_5814:
[----:B------:R-:W-:Y:S05]  /*6480*/  BSYNC B0 ;  /* 0x0000000000007941 */ /* 0x000fea0003800000 */
.L_x_5813:
[----:B------:R0:W-:Y:S01]  /*6490*/  STG.E.U8 desc[UR36][R16.64], R8 ;  /* 0x0000000810007986 */ /* 0x0001e2000c101124 */
[----:B------:R-:W-:Y:S05]  /*64a0*/  BRA `(.L_x_5790) ;  /* 0x0000000000b87947 */ /* 0x000fea0003800000 */
.L_x_5807:
        /* <DEDUP_REMOVED lines=22> */
.L_x_5789:
        /* <DEDUP_REMOVED lines=16> */
.L_x_5818:
[----:B------:R-:W-:Y:S05]  /*6710*/  BRA `(.L_x_5790) ;  /* 0x00000000001c7947 */ /* 0x000fea0003800000 */
.L_x_5817:
[----:B------:R-:W-:-:S06]  /*6720*/  HADD2.F32 R2, -RZ, R5.H0_H0 ;  /* 0x20000005ff027230 */ /* 0x000fcc0000004100 */
[----:B------:R-:W0:Y:S02]  /*6730*/  F2I.U64.TRUNC R2, R2 ;  /* 0x0000000200027311 */ /* 0x000e24000020d800 */
[----:B0-----:R2:W-:Y:S01]  /*6740*/  STG.E.64 desc[UR36][R16.64], R2 ;  /* 0x0000000210007986 */ /* 0x0015e2000c101b24 */
[----:B------:R-:W-:Y:S05]  /*6750*/  BRA `(.L_x_5790) ;  /* 0x00000000000c7947 */ /* 0x000fea0003800000 */
.L_x_5816:
[----:B------:R-:W-:-:S06]  /*6760*/  HADD2.F32 R5, -RZ, R5.H0_H0 ;  /* 0x20000005ff057230 */ /* 0x000fcc0000004100 */
[----:B------:R-:W0:Y:S02]  /*6770*/  F2I.FTZ.U32.TRUNC.NTZ R5, R5 ;  /* 0x0000000500057305 */ /* 0x000e24000021f000 */
[----:B0-----:R0:W-:Y:S02]  /*6780*/  STG.E desc[UR36][R16.64], R5 ;  /* 0x0000000510007986 */ /* 0x0011e4000c101924 */
.L_x_5790:
[----:B------:R-:W-:-:S07]  /*6790*/  VIADD R19, R19, 0x80 ;  /* 0x0000008013137836 */ /* 0x000fce0000000000 */
.L_x_5750:
[----:B------:R-:W-:Y:S05]  /*67a0*/  BSYNC B6 ;  /* 0x0000000000067941 */ /* 0x000fea0003800000 */
.L_x_5749:
        /* <DEDUP_REMOVED lines=307> */
.L_x_5821:
        /* <DEDUP_REMOVED lines=23> */
.L_x_5825:
[----:B------:R-:W2:Y:S02]  /*7c50*/  LDG.E.U8 R2, desc[UR36][R2.64] ;  /* 0x0000002402027981 */ /* 0x000ea4000c1e1100 */
[----:B--2---:R-:W-:-:S04]  /*7c60*/  I2FP.F32.U32 R0, R2 ;  /* 0x0000000200007245 */ /* 0x004fc80000201000 */
[----:B------:R-:W-:-:S04]  /*7c70*/  F2FP.F16.F32.PACK_AB R0, RZ, R0 ;  /* 0x00000000ff00723e */ /* 0x000fc800000000ff */
[----:B------:R-:W-:Y:S01]  /*7c80*/  PRMT R5, R0, 0x7610, R5 ;  /* 0x0000761000057816 */ /* 0x000fe20000000005 */
[----:B------:R-:W-:Y:S06]  /*7c90*/  BRA `(.L_x_5827) ;  /* 0x0000000c00b87947 */ /* 0x000fec0003800000 */
.L_x_5824:
        /* <DEDUP_REMOVED lines=11> */
.L_x_5829:
[----:B------:R-:W2:Y:S02]  /*7d50*/  LDG.E R2, desc[UR36][R2.64] ;  /* 0x0000002402027981 */ /* 0x000ea4000c1e1900 */
[----:B--2---:R-:W-:-:S04]  /*7d60*/  I2FP.F32.S32 R0, R2 ;  /* 0x0000000200007245 */ /* 0x004fc80000201400 */
[----:B------:R-:W-:-:S04]  /*7d70*/  F2FP.F16.F32.PACK_AB R0, RZ, R0 ;  /* 0x00000000ff00723e */ /* 0x000fc800000000ff */
[----:B------:R-:W-:Y:S01]  /*7d80*/  PRMT R5, R0, 0x7610, R5 ;  /* 0x0000761000057816 */ /* 0x000fe20000000005 */
[----:B------:R-:W-:Y:S06]  /*7d90*/  BRA `(.L_x_5827) ;  /* 0x0000000c00787947 */ /* 0x000fec0003800000 */
.L_x_5828:
[----:B------:R-:W2:Y:S02]  /*7da0*/  LDG.E.U16 R2, desc[UR36][R2.64] ;  /* 0x0000002402027981 */ /* 0x000ea4000c1e1500 */
[----:B--2---:R-:W0:Y:S02]  /*7db0*/  I2F.S16 R0, R2 ;  /* 0x0000000200007306 */ /* 0x004e240000101400 */
[----:B0-----:R-:W-:-:S04]  /*7dc0*/  F2FP.F16.F32.PACK_AB R0, RZ, R0 ;  /* 0x00000000ff00723e */ /* 0x001fc800000000ff */
[----:B------:R-:W-:Y:S01]  /*7dd0*/  PRMT R5, R0, 0x7610, R5 ;  /* 0x0000761000057816 */ /* 0x000fe20000000005 */
[----:B------:R-:W-:Y:S06]  /*7de0*/  BRA `(.L_x_5827) ;  /* 0x0000000c00647947 */ /* 0x000fec0003800000 */
.L_x_5823:
        /* <DEDUP_REMOVED lines=9> */
.L_x_5831:
[----:B------:R1:W5:Y:S01]  /*7e80*/  LDG.E.U16 R5, desc[UR36][R2.64] ;  /* 0x0000002402057981 */ /* 0x000362000c1e1500 */
[----:B------:R-:W-:Y:S05]  /*7e90*/  BRA `(.L_x_5827) ;  /* 0x0000000c00387947 */ /* 0x000fea0003800000 */
.L_x_5830:
        /* <DEDUP_REMOVED lines=9> */
.L_x_5833:
[----:B------:R0:W5:Y:S01]  /*7f30*/  LDG.E.U16 R5, desc[UR36][R2.64] ;  /* 0x0000002402057981 */ /* 0x000162000c1e1500 */
[----:B------:R-:W-:Y:S05]  /*7f40*/  BRA `(.L_x_5827) ;  /* 0x0000000c000c7947 */ /* 0x000fea0003800000 */
.L_x_5832:
        /* <DEDUP_REMOVED lines=9> */
.L_x_5822:
        /* <DEDUP_REMOVED lines=14> */
.L_x_5836:
        /* <DEDUP_REMOVED lines=9> */
.L_x_5835:
        /* <DEDUP_REMOVED lines=27> */
.L_x_5838:
        /* <DEDUP_REMOVED lines=15> */
.L_x_5837:
[----:B------:R-:W2:Y:S02]  /*83f0*/  LDG.E.U16 R0, desc[UR36][R2.64] ;  /* 0x0000002402007981 */ /* 0x000ea4000c1e1500 */
[----:B--2---:R-:W-:-:S05]  /*8400*/  IMAD.U32 R0, R0, 0x10000, RZ ;  /* 0x0001000000007824 */ /* 0x004fca00078e00ff */
[----:B------:R-:W-:-:S04]  /*8410*/  F2FP.F16.F32.PACK_AB R0, RZ, R0 ;  /* 0x00000000ff00723e */ /* 0x000fc800000000ff */
[----:B------:R-:W-:Y:S01]  /*8420*/  PRMT R5, R0, 0x7610, R5 ;  /* 0x0000761000057816 */ /* 0x000fe20000000005 */
[----:B------:R-:W-:Y:S06]  /*8430*/  BRA `(.L_x_5827) ;  /* 0x0000000400d07947 */ /* 0x000fec0003800000 */
.L_x_5834:
        /* <DEDUP_REMOVED lines=13> */
.L_x_5841:
        /* <DEDUP_REMOVED lines=21> */
.L_x_5845:
[----:B------:R-:W-:Y:S05]  /*8660*/  BSYNC B1 ;  /* 0x0000000000017941 */ /* 0x000fea0003800000 */
.L_x_5844:
[----:B------:R-:W-:Y:S01]  /*8670*/  LEA R3, R0, 0x3b800000, 0x17 ;  /* 0x3b80000000037811 */ /* 0x000fe200078eb8ff */
[----:B------:R-:W-:-:S05]  /*8680*/  IMAD.SHL.U32 R0, R2, 0x100000, RZ ;  /* 0x0010000002007824 */ /* 0x000fca00078e00ff */
[----:B------:R-:W-:-:S07]  /*8690*/  LOP3.LUT R0, R3, R0, R4, 0xfe, !PT ;  /* 0x0000000003007212 */ /* 0x000fce00078efe04 */
.L_x_5843:
[----:B------:R-:W-:Y:S05]  /*86a0*/  BSYNC B0 ;  /* 0x0000000000007941 */ /* 0x000fea0003800000 */
.L_x_5842:
[----:B------:R-:W-:-:S04]  /*86b0*/  F2FP.F16.F32.PACK_AB R0, RZ, R0 ;  /* 0x00000000ff00723e */ /* 0x000fc800000000ff */
[----:B------:R-:W-:Y:S01]  /*86c0*/  PRMT R5, R0, 0x7610, R5 ;  /* 0x0000761000057816 */ /* 0x000fe20000000005 */
[----:B------:R-:W-:Y:S06]  /*86d0*/  BRA `(.L_x_5827) ;  /* 0x0000000400287947 */ /* 0x000fec0003800000 */
.L_x_5840:
        /* <DEDUP_REMOVED lines=21> */
.L_x_5849:
[----:B------:R-:W-:Y:S05]  /*8830*/  BSYNC B1 ;  /* 0x0000000000017941 */ /* 0x000fea0003800000 */
.L_x_5848:
[----:B------:R-:W-:Y:S01]  /*8840*/  LEA R3, R0, 0x37800000, 0x17 ;  /* 0x3780000000037811 */ /* 0x000fe200078eb8ff */
[----:B------:R-:W-:-:S05]  /*8850*/  IMAD.SHL.U32 R0, R2, 0x200000, RZ ;  /* 0x0020000002007824 */ /* 0x000fca00078e00ff */
[----:B------:R-:W-:-:S07]  /*8860*/  LOP3.LUT R0, R3, R0, R4, 0xfe, !PT ;  /* 0x0000000003007212 */ /* 0x000fce00078efe04 */
.L_x_5847:
[----:B------:R-:W-:Y:S05]  /*8870*/  BSYNC B0 ;  /* 0x0000000000007941 */ /* 0x000fea0003800000 */
.L_x_5846:
[----:B------:R-:W-:-:S04]  /*8880*/  F2FP.F16.F32.PACK_AB R0, RZ, R0 ;  /* 0x00000000ff00723e */ /* 0x000fc800000000ff */
[----:B------:R-:W-:Y:S01]  /*8890*/  PRMT R5, R0, 0x7610, R5 ;  /* 0x0000761000057816 */ /* 0x000fe20000000005 */
[----:B------:R-:W-:Y:S06]  /*88a0*/  BRA `(.L_x_5827) ;  /* 0x0000000000b47947 */ /* 0x000fec0003800000 */
.L_x_5839:
        /* <DEDUP_REMOVED lines=14> */
.L_x_5853:
[----:B------:R-:W-:Y:S05]  /*8990*/  BSYNC B0 ;  /* 0x0000000000007941 */ /* 0x000fea0003800000 */
.L_x_5852:
[----:B------:R-:W-:-:S04]  /*89a0*/  F2FP.F16.F32.PACK_AB R0, RZ, R0 ;  /* 0x00000000ff00723e */ /* 0x000fc800000000ff */
[----:B------:R-:W-:Y:S01]  /*89b0*/  PRMT R5, R0, 0x7610, R5 ;  /* 0x0000761000057816 */ /* 0x000fe20000000005 */
[----:B------:R-:W-:Y:S06]  /*89c0*/  BRA `(.L_x_5827) ;  /* 0x00000000006c7947 */ /* 0x000fec0003800000 */
.L_x_5826:
        /* <DEDUP_REMOVED lines=16> */
.L_x_5854:
[----:B------:R-:W-:Y:S01]  /*8ad0*/  PRMT R5, RZ, 0x7610, R5 ;  /* 0x00007610ff057816 */ /* 0x000fe20000000005 */
[----:B------:R-:W-:Y:S06]  /*8ae0*/  BRA `(.L_x_5827) ;  /* 0x0000000000247947 */ /* 0x000fec0003800000 */
.L_x_5851:
[----:B------:R-:W2:Y:S02]  /*8af0*/  LDG.E.64 R2, desc[UR36][R2.64] ;  /* 0x0000002402027981 */ /* 0x000ea4000c1e1b00 */
[----:B--2---:R-:W0:Y:S02]  /*8b00*/  I2F.U64 R0, R2 ;  /* 0x0000000200007312 */ /* 0x004e240000301000 */
[----:B0-----:R-:W-:-:S04]  /*8b10*/  F2FP.F16.F32.PACK_AB R0, RZ, R0 ;  /* 0x00000000ff00723e */ /* 0x001fc800000000ff */
[----:B------:R-:W-:Y:S01]  /*8b20*/  PRMT R5, R0, 0x7610, R5 ;  /* 0x0000761000057816 */ /* 0x000fe20000000005 */
[----:B------:R-:W-:Y:S06]  /*8b30*/  BRA `(.L_x_5827) ;  /* 0x0000000000107947 */ /* 0x000fec0003800000 */
.L_x_5850:
[----:B------:R-:W2:Y:S02]  /*8b40*/  LDG.E R2, desc[UR36][R2.64] ;  /* 0x0000002402027981 */ /* 0x000ea4000c1e1900 */
[----:B--2---:R-:W-:-:S04]  /*8b50*/  I2FP.F32.U32 R0, R2 ;  /* 0x0000000200007245 */ /* 0x004fc80000201000 */
[----:B------:R-:W-:-:S04]  /*8b60*/  F2FP.F16.F32.PACK_AB R0, RZ, R0 ;  /* 0x00000000ff00723e */ /* 0x000fc800000000ff */
[----:B------:R-:W-:-:S07]  /*8b70*/  PRMT R5, R0, 0x7610, R5 ;  /* 0x0000761000057816 */ /* 0x000fce0000000005 */
.L_x_5827:
        /* <DEDUP_REMOVED lines=22> */
.L_x_5858:
[----:B------:R-:W-:-:S06]  /*8ce0*/  HADD2.F32 R3, -RZ, R5.H0_H0 ;  /* 0x20000005ff037230 */ /* 0x000fcc0000004100 */
[----:B------:R-:W0:Y:S02]  /*8cf0*/  F2I.S64.TRUNC R2, R3 ;  /* 0x0000000300027311 */ /* 0x000e24000020d900 */
[----:B0-----:R3:W-:Y:S01]  /*8d00*/  STG.E.U8 desc[UR36][R16.64], R2 ;  /* 0x0000000210007986 */ /* 0x0017e2000c101124 */
[----:B------:R-:W-:Y:S05]  /*8d10*/  BRA `(.L_x_5860) ;  /* 0x0000000c00847947 */ /* 0x000fea0003800000 */
.L_x_5857:
        /* <DEDUP_REMOVED lines=10> */
.L_x_5862:
[----:B------:R-:W-:-:S06]  /*8dc0*/  HADD2.F32 R5, -RZ, R5.H0_H0 ;  /* 0x20000005ff057230 */ /* 0x000fcc0000004100 */
[----:B------:R-:W0:Y:S02]  /*8dd0*/  F2I.FTZ.TRUNC.NTZ R5, R5 ;  /* 0x0000000500057305 */ /* 0x000e24000021f100 */
[----:B0-----:R2:W-:Y:S01]  /*8de0*/  STG.E desc[UR36][R16.64], R5 ;  /* 0x0000000510007986 */ /* 0x0015e2000c101924 */
[----:B------:R-:W-:Y:S05]  /*8df0*/  BRA `(.L_x_5860) ;  /* 0x0000000c004c7947 */ /* 0x000fea0003800000 */
.L_x_5861:
[----:B------:R-:W-:-:S06]  /*8e00*/  HADD2.F32 R5, -RZ, R5.H0_H0 ;  /* 0x20000005ff057230 */ /* 0x000fcc0000004100 */
[----:B------:R-:W0:Y:S02]  /*8e10*/  F2I.FTZ.TRUNC.NTZ R5, R5 ;  /* 0x0000000500057305 */ /* 0x000e24000021f100 */
[----:B0-----:R0:W-:Y:S01]  /*8e20*/  STG.E.U16 desc[UR36][R16.64], R5 ;  /* 0x0000000510007986 */ /* 0x0011e2000c101524 */
[----:B------:R-:W-:Y:S05]  /*8e30*/  BRA `(.L_x_5860) ;  /* 0x0000000c003c7947 */ /* 0x000fea0003800000 */
.L_x_5856:
        /* <DEDUP_REMOVED lines=9> */
.L_x_5864:
[----:B------:R0:W-:Y:S01]  /*8ed0*/  STG.E.U16 desc[UR36][R16.64], R5 ;  /* 0x0000000510007986 */ /* 0x0001e2000c101524 */
[----:B------:R-:W-:Y:S05]  /*8ee0*/  BRA `(.L_x_5860) ;  /* 0x0000000c00107947 */ /* 0x000fea0003800000 */
.L_x_5863:
        /* <DEDUP_REMOVED lines=10> */
.L_x_5866:
[----:B------:R-:W-:-:S05]  /*8f90*/  HADD2.F32 R0, -RZ, R5.H0_H0 ;  /* 0x20000005ff007230 */ /* 0x000fca0000004100 */
[----:B------:R-:W-:-:S04]  /*8fa0*/  F2FP.F16.F32.PACK_AB R0, RZ, R0 ;  /* 0x00000000ff00723e */ /* 0x000fc800000000ff */
[----:B------:R-:W-:-:S05]  /*8fb0*/  PRMT R0, R0, 0x5410, RZ ;  /* 0x0000541000007816 */ /* 0x000fca00000000ff */
[----:B------:R0:W-:Y:S01]  /*8fc0*/  STG.E desc[UR36][R16.64], R0 ;  /* 0x0000000010007986 */ /* 0x0001e2000c101924 */
[----:B------:R-:W-:Y:S05]  /*8fd0*/  BRA `(.L_x_5860) ;  /* 0x0000000800d47947 */ /* 0x000fea0003800000 */
.L_x_5865:
[----:B------:R-:W-:-:S05]  /*8fe0*/  HADD2.F32 R2, -RZ, R5.H0_H0 ;  /* 0x20000005ff027230 */ /* 0x000fca0000004100 */
[----:B------:R-:W-:-:S06]  /*8ff0*/  FMUL.FTZ R2, R2, 1 ;  /* 0x3f80000002027820 */ /* 0x000fcc0000410000 */
[----:B------:R-:W0:Y:S02]  /*9000*/  F2F.F64.F32 R2, R2 ;  /* 0x0000000200027310 */ /* 0x000e240000201800 */
[----:B0-----:R0:W-:Y:S01]  /*9010*/  STG.E.64 desc[UR36][R16.64], R2 ;  /* 0x0000000210007986 */ /* 0x0011e2000c101b24 */
[----:B------:R-:W-:Y:S05]  /*9020*/  BRA `(.L_x_5860) ;  /* 0x0000000800c07947 */ /* 0x000fea0003800000 */
.L_x_5855:
        /* <DEDUP_REMOVED lines=13> */
.L_x_5869:
[----:B------:R-:W-:Y:S01]  /*9100*/  HADD2.F32 R5, -RZ, R5.H0_H0 ;  /* 0x20000005ff057230 */ /* 0x000fe20000004100 */
[----:B------:R-:W-:-:S04]  /*9110*/  CS2R R6, SRZ ;  /* 0x0000000000067805 */ /* 0x000fc8000001ff00 */
[----:B------:R-:W-:-:S06]  /*9120*/  FMUL.FTZ R5, R5, 1 ;  /* 0x3f80000005057820 */ /* 0x000fcc0000410000 */
[----:B------:R-:W0:Y:S02]  /*9130*/  F2F.F64.F32 R4, R5 ;  /* 0x0000000500047310 */ /* 0x000e240000201800 */
[----:B0-----:R0:W-:Y:S01]  /*9140*/  STG.E.128 desc[UR36][R16.64], R4 ;  /* 0x0000000410007986 */ /* 0x0011e2000c101d24 */
[----:B------:R-:W-:Y:S05]  /*9150*/  BRA `(.L_x_5860) ;  /* 0x0000000800747947 */ /* 0x000fea0003800000 */
.L_x_5868:
        /* <DEDUP_REMOVED lines=21> */
.L_x_5873:
[----:B------:R-:W-:Y:S05]  /*92b0*/  BSYNC B0 ;  /* 0x0000000000007941 */ /* 0x000fea0003800000 */
.L_x_5872:
[----:B------:R-:W-:-:S05]  /*92c0*/  LOP3.LUT R3, R0, R3, RZ, 0xfc, !PT ;  /* 0x0000000300037212 */ /* 0x000fca00078efcff */
[----:B------:R0:W-:Y:S01]  /*92d0*/  STG.E.U8 desc[UR36][R16.64], R3 ;  /* 0x0000000310007986 */ /* 0x0001e2000c101124 */
[----:B------:R-:W-:Y:S05]  /*92e0*/  BRA `(.L_x_5860) ;  /* 0x0000000800107947 */ /* 0x000fea0003800000 */
.L_x_5871:
        /* <DEDUP_REMOVED lines=13> */
.L_x_5875:
[----:B------:R-:W-:Y:S01]  /*93c0*/  IMAD.MOV.U32 R0, RZ, RZ, 0x7f ;  /* 0x0000007fff007424 */ /* 0x000fe200078e00ff */
[----:B------:R-:W-:-:S04]  /*93d0*/  ISETP.GT.U32.AND P0, PT, R2, 0x7f800000, PT ;  /* 0x7f8000000200780c */ /* 0x000fc80003f04070 */
[----:B------:R-:W-:-:S09]  /*93e0*/  SEL R0, R0, 0x7c, P0 ;  /* 0x0000007c00007807 */ /* 0x000fd20000000000 */
.L_x_5876:
[----:B------:R-:W-:Y:S05]  /*93f0*/  BSYNC B0 ;  /* 0x0000000000007941 */ /* 0x000fea0003800000 */
.L_x_5874:
[----:B------:R-:W-:-:S04]  /*9400*/  LOP3.LUT R2, R5, 0x80000000, RZ, 0xc0, !PT ;  /* 0x8000000005027812 */ /* 0x000fc800078ec0ff */
[----:B------:R-:W-:-:S04]  /*9410*/  SHF.R.U32.HI R3, RZ, 0x18, R2 ;  /* 0x00000018ff037819 */ /* 0x000fc80000011602 */
[----:B------:R-:W-:-:S05]  /*9420*/  LOP3.LUT R3, R0, R3, RZ, 0xfc, !PT ;  /* 0x0000000300037212 */ /* 0x000fca00078efcff */
[----:B------:R0:W-:Y:S01]  /*9430*/  STG.E.U8 desc[UR36][R16.64], R3 ;  /* 0x0000000310007986 */ /* 0x0001e2000c101124 */
[----:B------:R-:W-:Y:S05]  /*9440*/  BRA `(.L_x_5860) ;  /* 0x0000000400b87947 */ /* 0x000fea0003800000 */
.L_x_5870:
[----:B------:R-:W-:-:S05]  /*9450*/  HADD2.F32 R0, -RZ, R5.H0_H0 ;  /* 0x20000005ff007230 */ /* 0x000fca0000004100 */
[----:B------:R-:W-:-:S05]  /*9460*/  F2FP.BF16.F32.PACK_AB R0, RZ, R0 ;  /* 0x00000000ff00723e */ /* 0x000fca00000010ff */
[----:B------:R0:W-:Y:S01]  /*9470*/  STG.E.U16 desc[UR36][R16.64], R0 ;  /* 0x0000000010007986 */ /* 0x0001e2000c101524 */
[----:B------:R-:W-:Y:S05]  /*9480*/  BRA `(.L_x_5860) ;  /* 0x0000000400a87947 */ /* 0x000fea0003800000 */
.L_x_5867:
        /* <DEDUP_REMOVED lines=12> */
.L_x_5879:
        /* <DEDUP_REMOVED lines=17> */
.L_x_5882:
[----:B------:R-:W-:-:S04]  /*9660*/  LOP3.LUT R2, R5, 0x80000000, RZ, 0xc0, !PT ;  /* 0x8000000005027812 */ /* 0x000fc800078ec0ff */
[----:B------:R-:W-:-:S04]  /*9670*/  SHF.R.U32.HI R3, RZ, 0x18, R2 ;  /* 0x00000018ff037819 */ /* 0x000fc80000011602 */
[----:B------:R-:W-:-:S04]  /*9680*/  LOP3.LUT R0, R0, R3, RZ, 0xfc, !PT ;  /* 0x0000000300007212 */ /* 0x000fc800078efcff */
[----:B------:R-:W-:-:S07]  /*9690*/  PRMT R8, R0, 0x7610, R8 ;  /* 0x0000761000087816 */ /* 0x000fce0000000008 */
.L_x_5881:
[----:B------:R-:W-:Y:S05]  /*96a0*/  BSYNC B0 ;  /* 0x0000000000007941 */ /* 0x000fea0003800000 */
.L_x_5880:
[----:B------:R0:W-:Y:S01]  /*96b0*/  STG.E.U8 desc[UR36][R16.64], R8 ;  /* 0x0000000810007986 */ /* 0x0001e2000c101124 */
[----:B------:R-:W-:Y:S05]  /*96c0*/  BRA `(.L_x_5860) ;  /* 0x0000000400187947 */ /* 0x000fea0003800000 */
.L_x_5878:
        /* <DEDUP_REMOVED lines=17> */
.L_x_5885:
[----:B------:R-:W-:-:S04]  /*97e0*/  LOP3.LUT R2, R5, 0x80000000, RZ, 0xc0, !PT ;  /* 0x8000000005027812 */ /* 0x000fc800078ec0ff */
[----:B------:R-:W-:-:S04]  /*97f0*/  SHF.R.U32.HI R3, RZ, 0x18, R2 ;  /* 0x00000018ff037819 */ /* 0x000fc80000011602 */
[----:B------:R-:W-:-:S04]  /*9800*/  LOP3.LUT R0, R0, R3, RZ, 0xfc, !PT ;  /* 0x0000000300007212 */ /* 0x000fc800078efcff */
[----:B------:R-:W-:-:S07]  /*9810*/  PRMT R8, R0, 0x7610, R8 ;  /* 0x0000761000087816 */ /* 0x000fce0000000008 */
.L_x_5884:
[----:B------:R-:W-:Y:S05]  /*9820*/  BSYNC B0 ;  /* 0x0000000000007941 */ /* 0x000fea0003800000 */
.L_x_5883:
[----:B------:R0:W-:Y:S01]  /*9830*/  STG.E.U8 desc[UR36][R16.64], R8 ;  /* 0x0000000810007986 */ /* 0x0001e2000c101124 */
[----:B------:R-:W-:Y:S05]  /*9840*/  BRA `(.L_x_5860) ;  /* 0x0000000000b87947 */ /* 0x000fea0003800000 */
.L_x_5877:
        /* <DEDUP_REMOVED lines=22> */
.L_x_5859:
        /* <DEDUP_REMOVED lines=16> */
.L_x_5888:
[----:B------:R-:W-:Y:S05]  /*9ab0*/  BRA `(.L_x_5860) ;  /* 0x00000000001c7947 */ /* 0x000fea0003800000 */
.L_x_5887:
[----:B------:R-:W-:-:S06]  /*9ac0*/  HADD2.F32 R2, -RZ, R5.H0_H0 ;  /* 0x20000005ff027230 */ /* 0x000fcc0000004100 */
[----:B------:R-:W0:Y:S02]  /*9ad0*/  F2I.U64.TRUNC R2, R2 ;  /* 0x0000000200027311 */ /* 0x000e24000020d800 */
[----:B0-----:R0:W-:Y:S01]  /*9ae0*/  STG.E.64 desc[UR36][R16.64], R2 ;  /* 0x0000000210007986 */ /* 0x0011e2000c101b24 */
[----:B------:R-:W-:Y:S05]  /*9af0*/  BRA `(.L_x_5860) ;  /* 0x00000000000c7947 */ /* 0x000fea0003800000 */
.L_x_5886:
[----:B------:R-:W-:-:S06]  /*9b00*/  HADD2.F32 R5, -RZ, R5.H0_H0 ;  /* 0x20000005ff057230 */ /* 0x000fcc0000004100 */
[----:B------:R-:W0:Y:S02]  /*9b10*/  F2I.FTZ.U32.TRUNC.NTZ R5, R5 ;  /* 0x0000000500057305 */ /* 0x000e24000021f000 */
[----:B0-----:R0:W-:Y:S02]  /*9b20*/  STG.E desc[UR36][R16.64], R5 ;  /* 0x0000000510007986 */ /* 0x0011e4000c101924 */
.L_x_5860:
[----:B------:R-:W-:-:S07]  /*9b30*/  VIADD R19, R19, 0x80 ;  /* 0x0000008013137836 */ /* 0x000fce0000000000 */
.L_x_5820:
[----:B------:R-:W-:Y:S05]  /*9b40*/  BSYNC B6 ;  /* 0x0000000000067941 */ /* 0x000fea0003800000 */
.L_x_5819:
        /* <DEDUP_REMOVED lines=306> */
.L_x_5889:
        /* <DEDUP_REMOVED lines=23> */
.L_x_5893:
[----:B------:R-:W2:Y:S02]  /*afe0*/  LDG.E.U8 R2, desc[UR36][R2.64] ;  /* 0x0000002402027981 */ /* 0x000ea4000c1e1100 */
[----:B--2---:R-:W-:-:S04]  /*aff0*/  I2FP.F32.U32 R0, R2 ;  /* 0x0000000200007245 */ /* 0x004fc80000201000 */
[----:B------:R-:W-:-:S04]  /*b000*/  F2FP.F16.F32.PACK_AB R0, RZ, R0 ;  /* 0x00000000ff00723e */ /* 0x000fc800000000ff */
[----:B------:R-:W-:Y:S01]  /*b010*/  PRMT R5, R0, 0x7610, R5 ;  /* 0x0000761000057816 */ /* 0x000fe20000000005 */
[----:B------:R-:W-:Y:S06]  /*b020*/  BRA `(.L_x_5895) ;  /* 0x0000000c00b87947 */ /* 0x000fec0003800000 */
.L_x_5892:
        /* <DEDUP_REMOVED lines=11> */
.L_x_5897:
[----:B------:R-:W2:Y:S02]  /*b0e0*/  LDG.E R2, desc[UR36][R2.64] ;  /* 0x0000002402027981 */ /* 0x000ea4000c1e1900 */
[----:B--2---:R-:W-:-:S04]  /*b0f0*/  I2FP.F32.S32 R0, R2 ;  /* 0x0000000200007245 */ /* 0x004fc80000201400 */
[----:B------:R-:W-:-:S04]  /*b100*/  F2FP.F16.F32.PACK_AB R0, RZ, R0 ;  /* 0x00000000ff00723e */ /* 0x000fc800000000ff */
[----:B------:R-:W-:Y:S01]  /*b110*/  PRMT R5, R0, 0x7610, R5 ;  /* 0x0000761000057816 */ /* 0x000fe20000000005 */
[----:B------:R-:W-:Y:S06]  /*b120*/  BRA `(.L_x_5895) ;  /* 0x0000000c00787947 */ /* 0x000fec0003800000 */
.L_x_5896:
[----:B------:R-:W2:Y:S02]  /*b130*/  LDG.E.U16 R2, desc[UR36][R2.64] ;  /* 0x0000002402027981 */ /* 0x000ea4000c1e1500 */
[----:B--2---:R-:W0:Y:S02]  /*b140*/  I2F.S16 R0, R2 ;  /* 0x0000000200007306 */ /* 0x004e240000101400 */
[----:B0-----:R-:W-:-:S04]  /*b150*/  F2FP.F16.F32.PACK_AB R0, RZ, R0 ;  /* 0x00000000ff00723e */ /* 0x001fc800000000ff */
[----:B------:R-:W-:Y:S01]  /*b160*/  PRMT R5, R0, 0x7610, R5 ;  /* 0x0000761000057816 */ /* 0x000fe20000000005 */
[----:B------:R-:W-:Y:S06]  /*b170*/  BRA `(.L_x_5895) ;  /* 0x0000000c00647947 */ /* 0x000fec0003800000 */
.L_x_5891:
        /* <DEDUP_REMOVED lines=9> */
.L_x_5899:
[----:B------:R1:W5:Y:S01]  /*b210*/  LDG.E.U16 R5, desc[UR36][R2.64] ;  /* 0x0000002402057981 */ /* 0x000362000c1e1500 */
[----:B------:R-:W-:Y:S05]  /*b220*/  BRA `(.L_x_5895) ;  /* 0x0000000c00387947 */ /* 0x000fea0003800000 */
.L_x_5898:
        /* <DEDUP_REMOVED lines=9> */
.L_x_5901:
[----:B------:R0:W5:Y:S01]  /*b2c0*/  LDG.E.U16 R5, desc[UR36][R2.64] ;  /* 0x0000002402057981 */ /* 0x000162000c1e1500 */
[----:B------:R-:W-:Y:S05]  /*b2d0*/  BRA `(.L_x_5895) ;  /* 0x0000000c000c7947 */ /* 0x000fea0003800000 */
.L_x_5900:
        /* <DEDUP_REMOVED lines=9> */
.L_x_5890:
        /* <DEDUP_REMOVED lines=14> */
.L_x_5904:
        /* <DEDUP_REMOVED lines=9> */
.L_x_5903:
        /* <DEDUP_REMOVED lines=27> */
.L_x_5906:
        /* <DEDUP_REMOVED lines=15> */
.L_x_5905:
[----:B------:R-:W2:Y:S02]  /*b780*/  LDG.E.U16 R0, desc[UR36][R2.64] ;  /* 0x0000002402007981 */ /* 0x000ea4000c1e1500 */
[----:B--2---:R-:W-:-:S05]  /*b790*/  IMAD.U32 R0, R0, 0x10000, RZ ;  /* 0x0001000000007824 */ /* 0x004fca00078e00ff */
[----:B------:R-:W-:-:S04]  /*b7a0*/  F2FP.F16.F32.PACK_AB R0, RZ, R0 ;  /* 0x00000000ff00723e */ /* 0x000fc800000000ff */
[----:B------:R-:W-:Y:S01]  /*b7b0*/  PRMT R5, R0, 0x7610, R5 ;  /* 0x0000761000057816 */ /* 0x000fe20000000005 */
[----:B------:R-:W-:Y:S06]  /*b7c0*/  BRA `(.L_x_5895) ;  /* 0x0000000400d07947 */ /* 0x000fec0003800000 */
.L_x_5902:
        /* <DEDUP_REMOVED lines=13> */
.L_x_5909:
        /* <DEDUP_REMOVED lines=21> */
.L_x_5913:
[----:B------:R-:W-:Y:S05]  /*b9f0*/  BSYNC B1 ;  /* 0x0000000000017941 */ /* 0x000fea0003800000 */
.L_x_5912:
[----:B------:R-:W-:Y:S01]  /*ba00*/  LEA R3, R0, 0x3b800000, 0x17 ;  /* 0x3b80000000037811 */ /* 0x000fe200078eb8ff */
[----:B------:R-:W-:-:S05]  /*ba10*/  IMAD.SHL.U32 R0, R2, 0x100000, RZ ;  /* 0x0010000002007824 */ /* 0x000fca00078e00ff */
[----:B------:R-:W-:-:S07]  /*ba20*/  LOP3.LUT R0, R3, R0, R4, 0xfe, !PT ;  /* 0x0000000003007212 */ /* 0x000fce00078efe04 */
.L_x_5911:
[----:B------:R-:W-:Y:S05]  /*ba30*/  BSYNC B0 ;  /* 0x0000000000007941 */ /* 0x000fea0003800000 */
.L_x_5910:
[----:B------:R-:W-:-:S04]  /*ba40*/  F2FP.F16.F32.PACK_AB R0, RZ, R0 ;  /* 0x00000000ff00723e */ /* 0x000fc800000000ff */
[----:B------:R-:W-:Y:S01]  /*ba50*/  PRMT R5, R0, 0x7610, R5 ;  /* 0x0000761000057816 */ /* 0x000fe20000000005 */
[----:B------:R-:W-:Y:S06]  /*ba60*/  BRA `(.L_x_5895) ;  /* 0x0000000400287947 */ /* 0x000fec0003800000 */
.L_x_5908:
        /* <DEDUP_REMOVED lines=21> */
.L_x_5917:
[----:B------:R-:W-:Y:S05]  /*bbc0*/  BSYNC B1 ;  /* 0x0000000000017941 */ /* 0x000fea0003800000 */
.L_x_5916:
[----:B------:R-:W-:Y:S01]  /*bbd0*/  LEA R3, R0, 0x37800000, 0x17 ;  /* 0x3780000000037811 */ /* 0x000fe200078eb8ff */
[----:B------:R-:W-:-:S05]  /*bbe0*/  IMAD.SHL.U32 R0, R2, 0x200000, RZ ;  /* 0x0020000002007824 */ /* 0x000fca00078e00ff */
[----:B------:R-:W-:-:S07]  /*bbf0*/  LOP3.LUT R0, R3, R0, R4, 0xfe, !PT ;  /* 0x0000000003007212 */ /* 0x000fce00078efe04 */
.L_x_5915:
[----:B------:R-:W-:Y:S05]  /*bc00*/  BSYNC B0 ;  /* 0x0000000000007941 */ /* 0x000fea0003800000 */
.L_x_5914:
[----:B------:R-:W-:-:S04]  /*bc10*/  F2FP.F16.F32.PACK_AB R0, RZ, R0 ;  /* 0x00000000ff00723e */ /* 0x000fc800000000ff */
[----:B------:R-:W-:Y:S01]  /*bc20*/  PRMT R5, R0, 0x7610, R5 ;  /* 0x0000761000057816 */ /* 0x000fe20000000005 */
[----:B------:R-:W-:Y:S06]  /*bc30*/  BRA `(.L_x_5895) ;  /* 0x0000000000b47947 */ /* 0x000fec0003800000 */
.L_x_5907:
        /* <DEDUP_REMOVED lines=14> */
.L_x_5921:
[----:B------:R-:W-:Y:S05]  /*bd20*/  BSYNC B0 ;  /* 0x0000000000007941 */ /* 0x000fea0003800000 */
.L_x_5920:
[----:B------:R-:W-:-:S04]  /*bd30*/  F2FP.F16.F32.PACK_AB R0, RZ, R0 ;  /* 0x00000000ff00723e */ /* 0x000fc800000000ff */
[----:B------:R-:W-:Y:S01]  /*bd40*/  PRMT R5, R0, 0x7610, R5 ;  /* 0x0000761000057816 */ /* 0x000fe20000000005 */
[----:B------:R-:W-:Y:S06]  /*bd50*/  BRA `(.L_x_5895) ;  /* 0x00000000006c7947 */ /* 0x000fec0003800000 */
.L_x_5894:
        /* <DEDUP_REMOVED lines=16> */
.L_x_5922:
[----:B------:R-:W-:Y:S01]  /*be60*/  PRMT R5, RZ, 0x7610, R5 ;  /* 0x00007610ff057816 */ /* 0x000fe20000000005 */
[----:B------:R-:W-:Y:S06]  /*be70*/  BRA `(.L_x_5895) ;  /* 0x0000000000247947 */ /* 0x000fec0003800000 */
.L_x_5919:
[----:B------:R-:W2:Y:S02]  /*be80*/  LDG.E.64 R2, desc[UR36][R2.64] ;  /* 0x0000002402027981 */ /* 0x000ea4000c1e1b00 */
[----:B--2---:R-:W0:Y:S02]  /*be90*/  I2F.U64 R0, R2 ;  /* 0x0000000200007312 */ /* 0x004e240000301000 */
[----:B0-----:R-:W-:-:S04]  /*bea0*/  F2FP.F16.F32.PACK_AB R0, RZ, R0 ;  /* 0x00000000ff00723e */ /* 0x001fc800000000ff */
[----:B------:R-:W-:Y:S01]  /*beb0*/  PRMT R5, R0, 0x7610, R5 ;  /* 0x0000761000057816 */ /* 0x000fe20000000005 */
[----:B------:R-:W-:Y:S06]  /*bec0*/  BRA `(.L_x_5895) ;  /* 0x0000000000107947 */ /* 0x000fec0003800000 */
.L_x_5918:
[----:B------:R-:W2:Y:S02]  /*bed0*/  LDG.E R2, desc[UR36][R2.64] ;  /* 0x0000002402027981 */ /* 0x000ea4000c1e1900 */
[----:B--2---:R-:W-:-:S04]  /*bee0*/  I2FP.F32.U32 R0, R2 ;  /* 0x0000000200007245 */ /* 0x004fc80000201000 */
[----:B------:R-:W-:-:S04]  /*bef0*/  F2FP.F16.F32.PACK_AB R0, RZ, R0 ;  /* 0x00000000ff00723e */ /* 0x000fc800000000ff */
[----:B------:R-:W-:-:S07]  /*bf00*/  PRMT R5, R0, 0x7610, R5 ;  /* 0x0000761000057816 */ /* 0x000fce0000000005 */
.L_x_5895:
        /* <DEDUP_REMOVED lines=22> */
.L_x_5926:
[----:B------:R-:W-:-:S06]  /*c070*/  HADD2.F32 R3, -RZ, R5.H0_H0 ;  /* 0x20000005ff037230 */ /* 0x000fcc0000004100 */
[----:B------:R-:W0:Y:S02]  /*c080*/  F2I.S64.TRUNC R2, R3 ;  /* 0x0000000300027311 */ /* 0x000e24000020d900 */
[----:B0-----:R-:W-:Y:S01]  /*c090*/  STG.E.U8 desc[UR36][R16.64], R2 ;  /* 0x0000000210007986 */ /* 0x001fe2000c101124 */
[----:B------:R-:W-:Y:S05]  /*c0a0*/  EXIT ;  /* 0x000000000000794d */ /* 0x000fea0003800000 */
.L_x_5925:
        /* <DEDUP_REMOVED lines=10> */
.L_x_5929:
[----:B------:R-:W-:-:S06]  /*c150*/  HADD2.F32 R5, -RZ, R5.H0_H0 ;  /* 0x20000005ff057230 */ /* 0x000fcc0000004100 */
[----:B------:R-:W0:Y:S02]  /*c160*/  F2I.FTZ.TRUNC.NTZ R5, R5 ;  /* 0x0000000500057305 */ /* 0x000e24000021f100 */
[----:B0-----:R-:W-:Y:S01]  /*c170*/  STG.E desc[UR36][R16.64], R5 ;  /* 0x0000000510007986 */ /* 0x001fe2000c101924 */
[----:B------:R-:W-:Y:S05]  /*c180*/  EXIT ;  /* 0x000000000000794d */ /* 0x000fea0003800000 */
.L_x_5928:
[----:B------:R-:W-:-:S06]  /*c190*/  HADD2.F32 R5, -RZ, R5.H0_H0 ;  /* 0x20000005ff057230 */ /* 0x000fcc0000004100 */
[----:B------:R-:W0:Y:S02]  /*c1a0*/  F2I.FTZ.TRUNC.NTZ R5, R5 ;  /* 0x0000000500057305 */ /* 0x000e24000021f100 */
[----:B0-----:R-:W-:Y:S01]  /*c1b0*/  STG.E.U16 desc[UR36][R16.64], R5 ;  /* 0x0000000510007986 */ /* 0x001fe2000c101524 */
[----:B------:R-:W-:Y:S05]  /*c1c0*/  EXIT ;  /* 0x000000000000794d */ /* 0x000fea0003800000 */
.L_x_5924:
        /* <DEDUP_REMOVED lines=9> */
.L_x_5931:
[----:B------:R-:W-:Y:S01]  /*c260*/  STG.E.U16 desc[UR36][R16.64], R5 ;  /* 0x0000000510007986 */ /* 0x000fe2000c101524 */
[----:B------:R-:W-:Y:S05]  /*c270*/  EXIT ;  /* 0x000000000000794d */ /* 0x000fea0003800000 */
.L_x_5930:
        /* <DEDUP_REMOVED lines=10> */
.L_x_5933:
[----:B------:R-:W-:-:S05]  /*c320*/  HADD2.F32 R0, -RZ, R5.H0_H0 ;  /* 0x20000005ff007230 */ /* 0x000fca0000004100 */
[----:B------:R-:W-:-:S04]  /*c330*/  F2FP.F16.F32.PACK_AB R0, RZ, R0 ;  /* 0x00000000ff00723e */ /* 0x000fc800000000ff */
[----:B------:R-:W-:-:S05]  /*c340*/  PRMT R0, R0, 0x5410, RZ ;  /* 0x0000541000007816 */ /* 0x000fca00000000ff */
[----:B------:R-:W-:Y:S01]  /*c350*/  STG.E desc[UR36][R16.64], R0 ;  /* 0x0000000010007986 */ /* 0x000fe2000c101924 */
[----:B------:R-:W-:Y:S05]  /*c360*/  EXIT ;  /* 0x000000000000794d */ /* 0x000fea0003800000 */
.L_x_5932:
[----:B------:R-:W-:-:S05]  /*c370*/  HADD2.F32 R2, -RZ, R5.H0_H0 ;  /* 0x20000005ff027230 */ /* 0x000fca0000004100 */
[----:B------:R-:W-:-:S06]  /*c380*/  FMUL.FTZ R2, R2, 1 ;  /* 0x3f80000002027820 */ /* 0x000fcc0000410000 */
[----:B------:R-:W0:Y:S02]  /*c390*/  F2F.F64.F32 R2, R2 ;  /* 0x0000000200027310 */ /* 0x000e240000201800 */
[----:B0-----:R-:W-:Y:S01]  /*c3a0*/  STG.E.64 desc[UR36][R16.64], R2 ;  /* 0x0000000210007986 */ /* 0x001fe2000c101b24 */
[----:B------:R-:W-:Y:S05]  /*c3b0*/  EXIT ;  /* 0x000000000000794d */ /* 0x000fea0003800000 */
.L_x_5923:
        /* <DEDUP_REMOVED lines=13> */
.L_x_5936:
[----:B------:R-:W-:Y:S01]  /*c490*/  HADD2.F32 R5, -RZ, R5.H0_H0 ;  /* 0x20000005ff057230 */ /* 0x000fe20000004100 */
[----:B------:R-:W-:-:S04]  /*c4a0*/  CS2R R6, SRZ ;  /* 0x0000000000067805 */ /* 0x000fc8000001ff00 */
[----:B------:R-:W-:-:S06]  /*c4b0*/  FMUL.FTZ R5, R5, 1 ;  /* 0x3f80000005057820 */ /* 0x000fcc0000410000 */
[----:B------:R-:W0:Y:S02]  /*c4c0*/  F2F.F64.F32 R4, R5 ;  /* 0x0000000500047310 */ /* 0x000e240000201800 */
[----:B0-----:R-:W-:Y:S01]  /*c4d0*/  STG.E.128 desc[UR36][R16.64], R4 ;  /* 0x0000000410007986 */ /* 0x001fe2000c101d24 */
[----:B------:R-:W-:Y:S05]  /*c4e0*/  EXIT ;  /* 0x000000000000794d */ /* 0x000fea0003800000 */
.L_x_5935:
        /* <DEDUP_REMOVED lines=21> */
.L_x_5940:
[----:B------:R-:W-:Y:S05]  /*c640*/  BSYNC B0 ;  /* 0x0000000000007941 */ /* 0x000fea0003800000 */
.L_x_5939:
[----:B------:R-:W-:-:S05]  /*c650*/  LOP3.LUT R3, R0, R3, RZ, 0xfc, !PT ;  /* 0x0000000300037212 */ /* 0x000fca00078efcff */
[----:B------:R-:W-:Y:S01]  /*c660*/  STG.E.U8 desc[UR36][R16.64], R3 ;  /* 0x0000000310007986 */ /* 0x000fe2000c101124 */
[----:B------:R-:W-:Y:S05]  /*c670*/  EXIT ;  /* 0x000000000000794d */ /* 0x000fea0003800000 */
.L_x_5938:
        /* <DEDUP_REMOVED lines=13> */
.L_x_5942:
[----:B------:R-:W-:Y:S01]  /*c750*/  IMAD.MOV.U32 R0, RZ, RZ, 0x7f ;  /* 0x0000007fff007424 */ /* 0x000fe200078e00ff */
[----:B------:R-:W-:-:S04]  /*c760*/  ISETP.GT.U32.AND P0, PT, R2, 0x7f800000, PT ;  /* 0x7f8000000200780c */ /* 0x000fc80003f04070 */
[----:B------:R-:W-:-:S09]  /*c770*/  SEL R0, R0, 0x7c, P0 ;  /* 0x0000007c00007807 */ /* 0x000fd20000000000 */
.L_x_5943:
[----:B------:R-:W-:Y:S05]  /*c780*/  BSYNC B0 ;  /* 0x0000000000007941 */ /* 0x000fea0003800000 */
.L_x_5941:
[----:B------:R-:W-:-:S04]  /*c790*/  LOP3.LUT R2, R5, 0x80000000, RZ, 0xc0, !PT ;  /* 0x8000000005027812 */ /* 0x000fc800078ec0ff */
[----:B------:R-:W-:-:S04]  /*c7a0*/  SHF.R.U32.HI R3, RZ, 0x18, R2 ;  /* 0x00000018ff037819 */ /* 0x000fc80000011602 */
[----:B------:R-:W-:-:S05]  /*c7b0*/  LOP3.LUT R3, R0, R3, RZ, 0xfc, !PT ;  /* 0x0000000300037212 */ /* 0x000fca00078efcff */
[----:B------:R-:W-:Y:S01]  /*c7c0*/  STG.E.U8 desc[UR36][R16.64], R3 ;  /* 0x0000000310007986 */ /* 0x000fe2000c101124 */
[----:B------:R-:W-:Y:S05]  /*c7d0*/  EXIT ;  /* 0x000000000000794d */ /* 0x000fea0003800000 */
.L_x_5937:
[----:B------:R-:W-:-:S05]  /*c7e0*/  HADD2.F32 R0, -RZ, R5.H0_H0 ;  /* 0x20000005ff007230 */ /* 0x000fca0000004100 */
[----:B------:R-:W-:-:S05]  /*c7f0*/  F2FP.BF16.F32.PACK_AB R0, RZ, R0 ;  /* 0x00000000ff00723e */ /* 0x000fca00000010ff */
[----:B------:R-:W-:Y:S01]  /*c800*/  STG.E.U16 desc[UR36][R16.64], R0 ;  /* 0x0000000010007986 */ /* 0x000fe2000c101524 */
[----:B------:R-:W-:Y:S05]  /*c810*/  EXIT ;  /* 0x000000000000794d */ /* 0x000fea0003800000 */
.L_x_5934:
        /* <DEDUP_REMOVED lines=12> */
.L_x_5946:
        /* <DEDUP_REMOVED lines=17> */
.L_x_5949:
[----:B------:R-:W-:-:S04]  /*c9f0*/  LOP3.LUT R2, R5, 0x80000000, RZ, 0xc0, !PT ;  /* 0x8000000005027812 */ /* 0x000fc800078ec0ff */
[----:B------:R-:W-:-:S04]  /*ca00*/  SHF.R.U32.HI R3, RZ, 0x18, R2 ;  /* 0x00000018ff037819 */ /* 0x000fc80000011602 */
[----:B------:R-:W-:-:S04]  /*ca10*/  LOP3.LUT R0, R0, R3, RZ, 0xfc, !PT ;  /* 0x0000000300007212 */ /* 0x000fc800078efcff */
[----:B------:R-:W-:-:S07]  /*ca20*/  PRMT R8, R0, 0x7610, R8 ;  /* 0x0000761000087816 */ /* 0x000fce0000000008 */
.L_x_5948:
[----:B------:R-:W-:Y:S05]  /*ca30*/  BSYNC B0 ;  /* 0x0000000000007941 */ /* 0x000fea0003800000 */
.L_x_5947:
[----:B------:R-:W-:Y:S01]  /*ca40*/  STG.E.U8 desc[UR36][R16.64], R8 ;  /* 0x0000000810007986 */ /* 0x000fe2000c101124 */
[----:B------:R-:W-:Y:S05]  /*ca50*/  EXIT ;  /* 0x000000000000794d */ /* 0x000fea0003800000 */
.L_x_5945:
        /* <DEDUP_REMOVED lines=17> */
.L_x_5952:
[----:B------:R-:W-:-:S04]  /*cb70*/  LOP3.LUT R2, R5, 0x80000000, RZ, 0xc0, !PT ;  /* 0x8000000005027812 */ /* 0x000fc800078ec0ff */
[----:B------:R-:W-:-:S04]  /*cb80*/  SHF.R.U32.HI R3, RZ, 0x18, R2 ;  /* 0x00000018ff037819 */ /* 0x000fc80000011602 */
[----:B------:R-:W-:-:S04]  /*cb90*/  LOP3.LUT R0, R0, R3, RZ, 0xfc, !PT ;  /* 0x0000000300007212 */ /* 0x000fc800078efcff */
[----:B------:R-:W-:-:S07]  /*cba0*/  PRMT R8, R0, 0x7610, R8 ;  /* 0x0000761000087816 */ /* 0x000fce0000000008 */
.L_x_5951:
[----:B------:R-:W-:Y:S05]  /*cbb0*/  BSYNC B0 ;  /* 0x0000000000007941 */ /* 0x000fea0003800000 */
.L_x_5950:
[----:B------:R-:W-:Y:S01]  /*cbc0*/  STG.E.U8 desc[UR36][R16.64], R8 ;  /* 0x0000000810007986 */ /* 0x000fe2000c101124 */
[----:B------:R-:W-:Y:S05]  /*cbd0*/  EXIT ;  /* 0x000000000000794d */ /* 0x000fea0003800000 */
.L_x_5944:
        /* <DEDUP_REMOVED lines=22> */
.L_x_5927:
        /* <DEDUP_REMOVED lines=16> */
.L_x_5955:
[----:B------:R-:W-:Y:S05]  /*ce40*/  EXIT ;  /* 0x000000000000794d */ /* 0x000fea0003800000 */
.L_x_5954:
[----:B------:R-:W-:-:S06]  /*ce50*/  HADD2.F32 R2, -RZ, R5.H0_H0 ;  /* 0x20000005ff027230 */ /* 0x000fcc0000004100 */
[----:B------:R-:W0:Y:S02]  /*ce60*/  F2I.U64.TRUNC R2, R2 ;  /* 0x0000000200027311 */ /* 0x000e24000020d800 */
[----:B0-----:R-:W-:Y:S01]  /*ce70*/  STG.E.64 desc[UR36][R16.64], R2 ;  /* 0x0000000210007986 */ /* 0x001fe2000c101b24 */
[----:B------:R-:W-:Y:S05]  /*ce80*/  EXIT ;  /* 0x000000000000794d */ /* 0x000fea0003800000 */
.L_x_5953:
[----:B------:R-:W-:-:S06]  /*ce90*/  HADD2.F32 R5, -RZ, R5.H0_H0 ;  /* 0x20000005ff057230 */ /* 0x000fcc0000004100 */
[----:B------:R-:W0:Y:S02]  /*cea0*/  F2I.FTZ.U32.TRUNC.NTZ R5, R5 ;  /* 0x0000000500057305 */ /* 0x000e24000021f000 */
[----:B0-----:R-:W-:Y:S01]  /*ceb0*/  STG.E desc[UR36][R16.64], R5 ;  /* 0x0000000510007986 */ /* 0x001fe2000c101924 */
[----:B------:R-:W-:Y:S05]  /*cec0*/  EXIT ;  /* 0x000000000000794d */ /* 0x000fea0003800000 */
.L_x_5956:
        /* <DEDUP_REMOVED lines=11> */
.L_x_32071:


//--------------------- .text._ZN2at6native27unrolled_elementwise_kernelINS0_13AUnaryFunctorIN3c104HalfES4_S4_ZZZNS0_21heaviside_kernel_cudaERNS_18TensorIteratorBaseEENKUlvE_clEvENKUlvE6_clEvEUlS4_S4_E_EESt5arrayIPcLm2EELi4E23TrivialOffsetCalculatorILi1EjESF_NS0_6memory12LoadWithCastILi1EEENSG_13StoreWithCastILi1EEEEEviT_T0_T2_T3_T4_T5_ --------------------------
	.section	.text._ZN2at6native27unrolled_elementwise_kernelINS0_13AUnaryFunctorIN3c104HalfES4_S4_ZZZNS0_21heaviside_kernel_cudaERNS_18TensorIteratorBaseEENKUlvE_clEvENKUlvE6_clEvEUlS4_S4_E_EESt5arrayIPcLm2EELi4E23TrivialOffsetCalculatorILi1EjESF_NS0_6memory12LoadWithCastILi1EEENSG_13StoreWithCastILi1EEEEEviT_T0_T2_T3_T4_T5_,"ax",@progbits
	.align	128
        .global         _ZN2at6native27unrolled_elementwise_kernelINS0_13AUnaryFunctorIN3c104HalfES4_S4_ZZZNS0_21heaviside_kernel_cudaERNS_18TensorIteratorBaseEENKUlvE_clEvENKUlvE6_clEvEUlS4_S4_E_EESt5arrayIPcLm2EELi4E23TrivialOffsetCalculatorILi1EjESF_NS0_6memory12LoadWithCastILi1EEENSG_13StoreWithCastILi1EEEEEviT_T0_T2_T3_T4_T5_
        .type           _ZN2at6native27unrolled_elementwise_kernelINS0_13AUnaryFunctorIN3c104HalfES4_S4_ZZZNS0_21heaviside_kernel_cudaERNS_18TensorIteratorBaseEENKUlvE_clEvENKUlvE6_clEvEUlS4_S4_E_EESt5arrayIPcLm2EELi4E23TrivialOffsetCalculatorILi1EjESF_NS0_6memory12LoadWithCastILi1EEENSG_13StoreWithCastILi1EEEEEviT_T0_T2_T3_T4_T5_,@function
        .size           _ZN2at6native27unrolled_elementwise_kernelINS0_13AUnaryFunctorIN3c104HalfES4_S4_ZZZNS0_21heaviside_kernel_cudaERNS_18TensorIteratorBaseEENKUlvE_clEvENKUlvE6_clEvEUlS4_S4_E_EESt5arrayIPcLm2EELi4E23TrivialOffsetCalculatorILi1EjESF_NS0_6memory12LoadWithCastILi1EEENSG_13StoreWithCastILi1EEEEEviT_T0_T2_T3_T4_T5_,(.L_x_32072 - _ZN2at6native27unrolled_elementwise_kernelINS0_13AUnaryFunctorIN3c104HalfES4_S4_ZZZNS0_21heaviside_kernel_cudaERNS_18TensorIteratorBaseEENKUlvE_clEvENKUlvE6_clEvEUlS4_S4_E_EESt5arrayIPcLm2EELi4E23TrivialOffsetCalculatorILi1EjESF_NS0_6memory12LoadWithCastILi1EEENSG_13StoreWithCastILi1EEEEEviT_T0_T2_T3_T4_T5_)
        .other          _ZN2at6native27unrolled_elementwise_kernelINS0_13AUnaryFunctorIN3c104HalfES4_S4_ZZZNS0_21heaviside_kernel_cudaERNS_18TensorIteratorBaseEENKUlvE_clEvENKUlvE6_clEvEUlS4_S4_E_EESt5arrayIPcLm2EELi4E23TrivialOffsetCalculatorILi1EjESF_NS0_6memory12LoadWithCastILi1EEENSG_13StoreWithCastILi1EEEEEviT_T0_T2_T3_T4_T5_,@"STO_CUDA_ENTRY STV_DEFAULT"
_ZN2at6native27unrolled_elementwise_kernelINS0_13AUnaryFunctorIN3c104HalfES4_S4_ZZZNS0_21heaviside_kernel_cudaERNS_18TensorIteratorBaseEENKUlvE_clEvENKUlvE6_clEvEUlS4_S4_E_EESt5arrayIPcLm2EELi4E23TrivialOffsetCalculatorILi1EjESF_NS0_6memory12LoadWithCastILi1EEENSG_13StoreWithCastILi1EEEEEviT_T0_T2_T3_T4_T5_:
.text._ZN2at6native27unrolled_elementwise_kernelINS0_13AUnaryFunctorIN3c104HalfES4_S4_ZZZNS0_21heaviside_kernel_cudaERNS_18TensorIteratorBaseEENKUlvE_clEvENKUlvE6_clEvEUlS4_S4_E_EESt5arrayIPcLm2EELi4E23TrivialOffsetCalculatorILi1EjESF_NS0_6memory12LoadWithCastILi1EEENSG_13StoreWithCastILi1EEEEEviT_T0_T2_T3_T4_T5_:
        /* <DEDUP_REMOVED lines=34> */
.L_x_5962:
[----:B------:R-:W2:Y:S02]  /*0220*/  LDG.E.U8 R4, desc[UR36][R4.64] ;  /* 0x0000002404047981 */ /* 0x000ea4000c1e1100 */
[----:B--2---:R-:W-:-:S04]  /*0230*/  I2FP.F32.U32 R0, R4 ;  /* 0x0000000400007245 */ /* 0x004fc80000201000 */
[----:B------:R-:W-:-:S04]  /*0240*/  F2FP.F16.F32.PACK_AB R0, RZ, R0 ;  /* 0x00000000ff00723e */ /* 0x000fc800000000ff */
[----:B------:R-:W-:Y:S01]  /*0250*/  PRMT R24, R0, 0x7610, R24 ;  /* 0x0000761000187816 */ /* 0x000fe20000000018 */
[----:B------:R-:W-:Y:S06]  /*0260*/  BRA `(.L_x_5964) ;  /* 0x0000000c00c07947 */ /* 0x000fec0003800000 */
.L_x_5961:
        /* <DEDUP_REMOVED lines=11> */
.L_x_5966:
[----:B------:R-:W2:Y:S02]  /*0320*/  LDG.E R4, desc[UR36][R4.64] ;  /* 0x0000002404047981 */ /* 0x000ea4000c1e1900 */
[----:B--2---:R-:W-:-:S04]  /*0330*/  I2FP.F32.S32 R0, R4 ;  /* 0x0000000400007245 */ /* 0x004fc80000201400 */
[----:B------:R-:W-:-:S04]  /*0340*/  F2FP.F16.F32.PACK_AB R0, RZ, R0 ;  /* 0x00000000ff00723e */ /* 0x000fc800000000ff */
[----:B------:R-:W-:Y:S01]  /*0350*/  PRMT R24, R0, 0x7610, R24 ;  /* 0x0000761000187816 */ /* 0x000fe20000000018 */
[----:B------:R-:W-:Y:S06]  /*0360*/  BRA `(.L_x_5964) ;  /* 0x0000000c00807947 */ /* 0x000fec0003800000 */
.L_x_5965:
[----:B------:R-:W2:Y:S02]  /*0370*/  LDG.E.U16 R4, desc[UR36][R4.64] ;  /* 0x0000002404047981 */ /* 0x000ea4000c1e1500 */
[----:B--2---:R-:W0:Y:S02]  /*0380*/  I2F.S16 R0, R4 ;  /* 0x0000000400007306 */ /* 0x004e240000101400 */
[----:B0-----:R-:W-:-:S04]  /*0390*/  F2FP.F16.F32.PACK_AB R0, RZ, R0 ;  /* 0x00000000ff00723e */ /* 0x001fc800000000ff */
[----:B------:R-:W-:Y:S01]  /*03a0*/  PRMT R24, R0, 0x7610, R24 ;  /* 0x0000761000187816 */ /* 0x000fe20000000018 */
[----:B------:R-:W-:Y:S06]  /*03b0*/  BRA `(.L_x_5964) ;  /* 0x0000000c006c7947 */ /* 0x000fec0003800000 */
.L_x_5960:
        /* <DEDUP_REMOVED lines=9> */
.L_x_5968:
[----:B------:R1:W5:Y:S01]  /*0450*/  LDG.E.U16 R24, desc[UR36][R4.64] ;  /* 0x0000002404187981 */ /* 0x000362000c1e1500 */
[----:B------:R-:W-:Y:S05]  /*0460*/  BRA `(.L_x_5964) ;  /* 0x0000000c00407947 */ /* 0x000fea0003800000 */
.L_x_5967:
        /* <DEDUP_REMOVED lines=9> */
.L_x_5970:
[----:B------:R0:W5:Y:S01]  /*0500*/  LDG.E.U16 R24, desc[UR36][R4.64] ;  /* 0x0000002404187981 */ /* 0x000162000c1e1500 */
[----:B------:R-:W-:Y:S05]  /*0510*/  BRA `(.L_x_5964) ;  /* 0x0000000c00147947 */ /* 0x000fea0003800000 */
.L_x_5969:
        /* <DEDUP_REMOVED lines=9> */
.L_x_5959:
        /* <DEDUP_REMOVED lines=14> */
.L_x_5973:
        /* <DEDUP_REMOVED lines=9> */
.L_x_5972:
        /* <DEDUP_REMOVED lines=28> */
.L_x_5975:
        /* <DEDUP_REMOVED lines=16> */
.L_x_5974:
[----:B------:R-:W2:Y:S02]  /*09e0*/  LDG.E.U16 R0, desc[UR36][R4.64] ;  /* 0x0000002404007981 */ /* 0x000ea4000c1e1500 */
[----:B--2---:R-:W-:-:S05]  /*09f0*/  IMAD.U32 R0, R0, 0x10000, RZ ;  /* 0x0001000000007824 */ /* 0x004fca00078e00ff */
[----:B------:R-:W-:-:S04]  /*0a00*/  F2FP.F16.F32.PACK_AB R0, RZ, R0 ;  /* 0x00000000ff00723e */ /* 0x000fc800000000ff */
[----:B------:R-:W-:Y:S01]  /*0a10*/  PRMT R24, R0, 0x7610, R24 ;  /* 0x0000761000187816 */ /* 0x000fe20000000018 */
[----:B------:R-:W-:Y:S06]  /*0a20*/  BRA `(.L_x_5964) ;  /* 0x0000000400d07947 */ /* 0x000fec0003800000 */
.L_x_5971:
        /* <DEDUP_REMOVED lines=13> */
.L_x_5978:
        /* <DEDUP_REMOVED lines=21> */
.L_x_5982:
[----:B------:R-:W-:Y:S05]  /*0c50*/  BSYNC B1 ;  /* 0x0000000000017941 */ /* 0x000fea0003800000 */
.L_x_5981:
[----:B------:R-:W-:Y:S01]  /*0c60*/  LEA R5, R0, 0x3b800000, 0x17 ;  /* 0x3b80000000057811 */ /* 0x000fe200078eb8ff */
[----:B------:R-:W-:-:S05]  /*0c70*/  IMAD.SHL.U32 R0, R3, 0x100000, RZ ;  /* 0x0010000003007824 */ /* 0x000fca00078e00ff */
[----:B------:R-:W-:-:S07]  /*0c80*/  LOP3.LUT R0, R5, R0, R6, 0xfe, !PT ;  /* 0x0000000005007212 */ /* 0x000fce00078efe06 */
.L_x_5980:
[----:B------:R-:W-:Y:S05]  /*0c90*/  BSYNC B0 ;  /* 0x0000000000007941 */ /* 0x000fea0003800000 */
.L_x_5979:
[----:B------:R-:W-:-:S04]  /*0ca0*/  F2FP.F16.F32.PACK_AB R0, RZ, R0 ;  /* 0x00000000ff00723e */ /* 0x000fc800000000ff */
[----:B------:R-:W-:Y:S01]  /*0cb0*/  PRMT R24, R0, 0x7610, R24 ;  /* 0x0000761000187816 */ /* 0x000fe20000000018 */
[----:B------:R-:W-:Y:S06]  /*0cc0*/  BRA `(.L_x_5964) ;  /* 0x0000000400287947 */ /* 0x000fec0003800000 */
.L_x_5977:
        /* <DEDUP_REMOVED lines=21> */
.L_x_5986:
[----:B------:R-:W-:Y:S05]  /*0e20*/  BSYNC B1 ;  /* 0x0000000000017941 */ /* 0x000fea0003800000 */
.L_x_5985:
[----:B------:R-:W-:Y:S01]  /*0e30*/  LEA R5, R0, 0x37800000, 0x17 ;  /* 0x3780000000057811 */ /* 0x000fe200078eb8ff */
[----:B------:R-:W-:-:S05]  /*0e40*/  IMAD.SHL.U32 R0, R3, 0x200000, RZ ;  /* 0x0020000003007824 */ /* 0x000fca00078e00ff */
[----:B------:R-:W-:-:S07]  /*0e50*/  LOP3.LUT R0, R5, R0, R6, 0xfe, !PT ;  /* 0x0000000005007212 */ /* 0x000fce00078efe06 */
.L_x_5984:
[----:B------:R-:W-:Y:S05]  /*0e60*/  BSYNC B0 ;  /* 0x0000000000007941 */ /* 0x000fea0003800000 */
.L_x_5983:
[----:B------:R-:W-:-:S04]  /*0e70*/  F2FP.F16.F32.PACK_AB R0, RZ, R0 ;  /* 0x00000000ff00723e */ /* 0x000fc800000000ff */
[----:B------:R-:W-:Y:S01]  /*0e80*/  PRMT R24, R0, 0x7610, R24 ;  /* 0x0000761000187816 */ /* 0x000fe20000000018 */
[----:B------:R-:W-:Y:S06]  /*0e90*/  BRA `(.L_x_5964) ;  /* 0x0000000000b47947 */ /* 0x000fec0003800000 */
.L_x_5976:
        /* <DEDUP_REMOVED lines=14> */
.L_x_5990:
[----:B------:R-:W-:Y:S05]  /*0f80*/  BSYNC B0 ;  /* 0x0000000000007941 */ /* 0x000fea0003800000 */
.L_x_5989:
[----:B------:R-:W-:-:S04]  /*0f90*/  F2FP.F16.F32.PACK_AB R0, RZ, R0 ;  /* 0x00000000ff00723e */ /* 0x000fc800000000ff */
[----:B------:R-:W-:Y:S01]  /*0fa0*/  PRMT R24, R0, 0x7610, R24 ;  /* 0x0000761000187816 */ /* 0x000fe20000000018 */
[----:B------:R-:W-:Y:S06]  /*0fb0*/  BRA `(.L_x_5964) ;  /* 0x00000000006c7947 */ /* 0x000fec0003800000 */
.L_x_5963:
        /* <DEDUP_REMOVED lines=16> */
.L_x_5991:
[----:B------:R-:W-:Y:S01]  /*10c0*/  PRMT R24, RZ, 0x7610, R24 ;  /* 0x00007610ff187816 */ /* 0x000fe20000000018 */
[----:B------:R-:W-:Y:S06]  /*10d0*/  BRA `(.L_x_5964) ;  /* 0x0000000000247947 */ /* 0x000fec0003800000 */
.L_x_5988:
[----:B------:R-:W2:Y:S02]  /*10e0*/  LDG.E.64 R4, desc[UR36][R4.64] ;  /* 0x0000002404047981 */ /* 0x000ea4000c1e1b00 */
[----:B--2---:R-:W0:Y:S02]  /*10f0*/  I2F.U64 R0, R4 ;  /* 0x0000000400007312 */ /* 0x004e240000301000 */
[----:B0-----:R-:W-:-:S04]  /*1100*/  F2FP.F16.F32.PACK_AB R0, RZ, R0 ;  /* 0x00000000ff00723e */ /* 0x001fc800000000ff */
[----:B------:R-:W-:Y:S01]  /*1110*/  PRMT R24, R0, 0x7610, R24 ;  /* 0x0000761000187816 */ /* 0x000fe20000000018 */
[----:B------:R-:W-:Y:S06]  /*1120*/  BRA `(.L_x_5964) ;  /* 0x0000000000107947 */ /* 0x000fec0003800000 */
.L_x_5987:
[----:B------:R-:W2:Y:S02]  /*1130*/  LDG.E R4, desc[UR36][R4.64] ;  /* 0x0000002404047981 */ /* 0x000ea4000c1e1900 */
[----:B--2---:R-:W-:-:S04]  /*1140*/  I2FP.F32.U32 R0, R4 ;  /* 0x0000000400007245 */ /* 0x004fc80000201000 */
[----:B------:R-:W-:-:S04]  /*1150*/  F2FP.F16.F32.PACK_AB R0, RZ, R0 ;  /* 0x00000000ff00723e */ /* 0x000fc800000000ff */
[----:B------:R-:W-:-:S07]  /*1160*/  PRMT R24, R0, 0x7610, R24 ;  /* 0x0000761000187816 */ /* 0x000fce0000000018 */
.L_x_5964:
[----:B------:R-:W2:Y:S02]  /*1170*/  S2R R19, SR_TID.X ;  /* 0x0000000000137919 */ /* 0x000ea40000002100 */
[----:B--2---:R-:W-:-:S07]  /*1180*/  VIADD R19, R19, 0x80 ;  /* 0x0000008013137836 */ /* 0x004fce0000000000 */
.L_x_5958:
[----:B------:R-:W-:Y:S05]  /*1190*/  BSYNC B6 ;  /* 0x0000000000067941 */ /* 0x000fea0003800000 */
.L_x_5957:
        /* <DEDUP_REMOVED lines=26> */
.L_x_5997:
[----:B------:R-:W2:Y:S02]  /*1340*/  LDG.E.U8 R4, desc[UR36][R4.64] ;  /* 0x0000002404047981 */ /* 0x000ea4000c1e1100 */
[----:B--2---:R-:W-:-:S04]  /*1350*/  I2FP.F32.U32 R0, R4 ;  /* 0x0000000400007245 */ /* 0x004fc80000201000 */
[----:B------:R-:W-:-:S04]  /*1360*/  F2FP.F16.F32.PACK_AB R0, RZ, R0 ;  /* 0x00000000ff00723e */ /* 0x000fc800000000ff */
[----:B------:R-:W-:Y:S01]  /*1370*/  PRMT R22, R0, 0x7610, R22 ;  /* 0x0000761000167816 */ /* 0x000fe20000000016 */
[----:B------:R-:W-:Y:S06]  /*1380*/  BRA `(.L_x_5999) ;  /* 0x0000000c00bc7947 */ /* 0x000fec0003800000 */
.L_x_5996:
        /* <DEDUP_REMOVED lines=11> */
.L_x_6001:
[----:B------:R-:W2:Y:S02]  /*1440*/  LDG.E R4, desc[UR36][R4.64] ;  /* 0x0000002404047981 */ /* 0x000ea4000c1e1900 */
[----:B--2---:R-:W-:-:S04]  /*1450*/  I2FP.F32.S32 R0, R4 ;  /* 0x0000000400007245 */ /* 0x004fc80000201400 */
[----:B------:R-:W-:-:S04]  /*1460*/  F2FP.F16.F32.PACK_AB R0, RZ, R0 ;  /* 0x00000000ff00723e */ /* 0x000fc800000000ff */
[----:B------:R-:W-:Y:S01]  /*1470*/  PRMT R22, R0, 0x7610, R22 ;  /* 0x0000761000167816 */ /* 0x000fe20000000016 */
[----:B------:R-:W-:Y:S06]  /*1480*/  BRA `(.L_x_5999) ;  /* 0x0000000c007c7947 */ /* 0x000fec0003800000 */
.L_x_6000:
[----:B------:R-:W2:Y:S02]  /*1490*/  LDG.E.U16 R4, desc[UR36][R4.64] ;  /* 0x0000002404047981 */ /* 0x000ea4000c1e1500 */
[----:B--2---:R-:W0:Y:S02]  /*14a0*/  I2F.S16 R0, R4 ;  /* 0x0000000400007306 */ /* 0x004e240000101400 */
[----:B0-----:R-:W-:-:S04]  /*14b0*/  F2FP.F16.F32.PACK_AB R0, RZ, R0 ;  /* 0x00000000ff00723e */ /* 0x001fc800000000ff */
[----:B------:R-:W-:Y:S01]  /*14c0*/  PRMT R22, R0, 0x7610, R22 ;  /* 0x0000761000167816 */ /* 0x000fe20000000016 */
[----:B------:R-:W-:Y:S06]  /*14d0*/  BRA `(.L_x_5999) ;  /* 0x0000000c00687947 */ /* 0x000fec0003800000 */
.L_x_5995:
        /* <DEDUP_REMOVED lines=9> */
.L_x_6003:
[----:B------:R0:W5:Y:S01]  /*1570*/  LDG.E.U16 R22, desc[UR36][R4.64] ;  /* 0x0000002404167981 */ /* 0x000162000c1e1500 */
[----:B------:R-:W-:Y:S05]  /*1580*/  BRA `(.L_x_5999) ;  /* 0x0000000c003c7947 */ /* 0x000fea0003800000 */
.L_x_6002:
        /* <DEDUP_REMOVED lines=9> */
.L_x_6005:
[----:B------:R1:W5:Y:S01]  /*1620*/  LDG.E.U16 R22, desc[UR36][R4.64] ;  /* 0x0000002404167981 */ /* 0x000362000c1e1500 */
[----:B------:R-:W-:Y:S05]  /*1630*/  BRA `(.L_x_5999) ;  /* 0x0000000c00107947 */ /* 0x000fea0003800000 */
.L_x_6004:
        /* <DEDUP_REMOVED lines=9> */
.L_x_5994:
        /* <DEDUP_REMOVED lines=14> */
.L_x_6008:
        /* <DEDUP_REMOVED lines=9> */
.L_x_6007:
        /* <DEDUP_REMOVED lines=28> */
.L_x_6010:
        /* <DEDUP_REMOVED lines=15> */
.L_x_6009:
[----:B------:R-:W2:Y:S02]  /*1af0*/  LDG.E.U16 R0, desc[UR36][R4.64] ;  /* 0x0000002404007981 */ /* 0x000ea4000c1e1500 */
[----:B--2---:R-:W-:-:S05]  /*1b00*/  IMAD.U32 R0, R0, 0x10000, RZ ;  /* 0x0001000000007824 */ /* 0x004fca00078e00ff */
[----:B------:R-:W-:-:S04]  /*1b10*/  F2FP.F16.F32.PACK_AB R0, RZ, R0 ;  /* 0x00000000ff00723e */ /* 0x000fc800000000ff */
[----:B------:R-:W-:Y:S01]  /*1b20*/  PRMT R22, R0, 0x7610, R22 ;  /* 0x0000761000167816 */ /* 0x000fe20000000016 */
[----:B------:R-:W-:Y:S06]  /*1b30*/  BRA `(.L_x_5999) ;  /* 0x0000000400d07947 */ /* 0x000fec0003800000 */
.L_x_6006:
        /* <DEDUP_REMOVED lines=13> */
.L_x_6013:
        /* <DEDUP_REMOVED lines=21> */
.L_x_6017:
[----:B------:R-:W-:Y:S05]  /*1d60*/  BSYNC B1 ;  /* 0x0000000000017941 */ /* 0x000fea0003800000 */
.L_x_6016:
[----:B------:R-:W-:Y:S01]  /*1d70*/  LEA R5, R0, 0x3b800000, 0x17 ;  /* 0x3b80000000057811 */ /* 0x000fe200078eb8ff */
[----:B------:R-:W-:-:S05]  /*1d80*/  IMAD.SHL.U32 R0, R3, 0x100000, RZ ;  /* 0x0010000003007824 */ /* 0x000fca00078e00ff */
[----:B------:R-:W-:-:S07]  /*1d90*/  LOP3.LUT R0, R5, R0, R6, 0xfe, !PT ;  /* 0x0000000005007212 */ /* 0x000fce00078efe06 */
.L_x_6015:
[----:B------:R-:W-:Y:S05]  /*1da0*/  BSYNC B0 ;  /* 0x0000000000007941 */ /* 0x000fea0003800000 */
.L_x_6014:
[----:B------:R-:W-:-:S04]  /*1db0*/  F2FP.F16.F32.PACK_AB R0, RZ, R0 ;  /* 0x00000000ff00723e */ /* 0x000fc800000000ff */
[----:B------:R-:W-:Y:S01]  /*1dc0*/  PRMT R22, R0, 0x7610, R22 ;  /* 0x0000761000167816 */ /* 0x000fe20000000016 */
[----:B------:R-:W-:Y:S06]  /*1dd0*/  BRA `(.L_x_5999) ;  /* 0x0000000400287947 */ /* 0x000fec0003800000 */
.L_x_6012:
        /* <DEDUP_REMOVED lines=21> */
.L_x_6021:
[----:B------:R-:W-:Y:S05]  /*1f30*/  BSYNC B1 ;  /* 0x0000000000017941 */ /* 0x000fea0003800000 */
.L_x_6020:
[----:B------:R-:W-:Y:S01]  /*1f40*/  LEA R5, R0, 0x37800000, 0x17 ;  /* 0x3780000000057811 */ /* 0x000fe200078eb8ff */
[----:B------:R-:W-:-:S05]  /*1f50*/  IMAD.SHL.U32 R0, R3, 0x200000, RZ ;  /* 0x0020000003007824 */ /* 0x000fca00078e00ff */
[----:B------:R-:W-:-:S07]  /*1f60*/  LOP3.LUT R0, R5, R0, R6, 0xfe, !PT ;  /* 0x0000000005007212 */ /* 0x000fce00078efe06 */
.L_x_6019:
[----:B------:R-:W-:Y:S05]  /*1f70*/  BSYNC B0 ;  /* 0x0000000000007941 */ /* 0x000fea0003800000 */
.L_x_6018:
[----:B------:R-:W-:-:S04]  /*1f80*/  F2FP.F16.F32.PACK_AB R0, RZ, R0 ;  /* 0x00000000ff00723e */ /* 0x000fc800000000ff */
[----:B------:R-:W-:Y:S01]  /*1f90*/  PRMT R22, R0, 0x7610, R22 ;  /* 0x0000761000167816 */ /* 0x000fe20000000016 */
[----:B------:R-:W-:Y:S06]  /*1fa0*/  BRA `(.L_x_5999) ;  /* 0x0000000000b47947 */ /* 0x000fec0003800000 */
.L_x_6011:
        /* <DEDUP_REMOVED lines=14> */
.L_x_6025:
[----:B------:R-:W-:Y:S05]  /*2090*/  BSYNC B0 ;  /* 0x0000000000007941 */ /* 0x000fea0003800000 */
.L_x_6024:
[----:B------:R-:W-:-:S04]  /*20a0*/  F2FP.F16.F32.PACK_AB R0, RZ, R0 ;  /* 0x00000000ff00723e */ /* 0x000fc800000000ff */
[----:B------:R-:W-:Y:S01]  /*20b0*/  PRMT R22, R0, 0x7610, R22 ;  /* 0x0000761000167816 */ /* 0x000fe20000000016 */
[----:B------:R-:W-:Y:S06]  /*20c0*/  BRA `(.L_x_5999) ;  /* 0x00000000006c7947 */ /* 0x000fec0003800000 */
.L_x_5998:
        /* <DEDUP_REMOVED lines=16> */
.L_x_6026:
[----:B------:R-:W-:Y:S01]  /*21d0*/  PRMT R22, RZ, 0x7610, R22 ;  /* 0x00007610ff167816 */ /* 0x000fe20000000016 */
[----:B------:R-:W-:Y:S06]  /*21e0*/  BRA `(.L_x_5999) ;  /* 0x0000000000247947 */ /* 0x000fec0003800000 */
.L_x_6023:
[----:B------:R-:W2:Y:S02]  /*21f0*/  LDG.E.64 R4, desc[UR36][R4.64] ;  /* 0x0000002404047981 */ /* 0x000ea4000c1e1b00 */
[----:B--2---:R-:W0:Y:S02]  /*2200*/  I2F.U64 R0, R4 ;  /* 0x0000000400007312 */ /* 0x004e240000301000 */
[----:B0-----:R-:W-:-:S04]  /*2210*/  F2FP.F16.F32.PACK_AB R0, RZ, R0 ;  /* 0x00000000ff00723e */ /* 0x001fc800000000ff */
[----:B------:R-:W-:Y:S01]  /*2220*/  PRMT R22, R0, 0x7610, R22 ;  /* 0x0000761000167816 */ /* 0x000fe20000000016 */
[----:B------:R-:W-:Y:S06]  /*2230*/  BRA `(.L_x_5999) ;  /* 0x0000000000107947 */ /* 0x000fec0003800000 */
.L_x_6022:
[----:B------:R-:W2:Y:S02]  /*2240*/  LDG.E R4, desc[UR36][R4.64] ;  /* 0x0000002404047981 */ /* 0x000ea4000c1e1900 */
[----:B--2---:R-:W-:-:S04]  /*2250*/  I2FP.F32.U32 R0, R4 ;  /* 0x0000000400007245 */ /* 0x004fc80000201000 */
[----:B------:R-:W-:-:S04]  /*2260*/  F2FP.F16.F32.PACK_AB R0, RZ, R0 ;  /* 0x00000000ff00723e */ /* 0x000fc800000000ff */
[----:B------:R-:W-:-:S07]  /*2270*/  PRMT R22, R0, 0x7610, R22 ;  /* 0x0000761000167816 */ /* 0x000fce0000000016 */
.L_x_5999:
[----:B------:R-:W-:-:S07]  /*2280*/  VIADD R19, R19, 0x80 ;  /* 0x0000008013137836 */ /* 0x000fce0000000000 */
.L_x_5993:
[----:B------:R-:W-:Y:S05]  /*2290*/  BSYNC B6 ;  /* 0x0000000000067941 */ /* 0x000fea0003800000 */
.L_x_5992:
        /* <DEDUP_REMOVED lines=28> */
.L_x_6032:
[----:B------:R-:W2:Y:S02]  /*2460*/  LDG.E.U8 R4, desc[UR36][R4.64] ;  /* 0x0000002404047981 */ /* 0x000ea4000c1e1100 */
[----:B--2---:R-:W-:-:S04]  /*2470*/  I2FP.F32.U32 R0, R4 ;  /* 0x0000000400007245 */ /* 0x004fc80000201000 */
[----:B------:R-:W-:-:S04]  /*2480*/  F2FP.F16.F32.PACK_AB R0, RZ, R0 ;  /* 0x00000000ff00723e */ /* 0x000fc800000000ff */
[----:B------:R-:W-:Y:S01]  /*2490*/  PRMT R18, R0, 0x7610, R18 ;  /* 0x0000761000127816 */ /* 0x000fe20000000012 */
[----:B------:R-:W-:Y:S06]  /*24a0*/  BRA `(.L_x_6034) ;  /* 0x0000000c00bc7947 */ /* 0x000fec0003800000 */
.L_x_6031:
        /* <DEDUP_REMOVED lines=11> */
.L_x_6036:
[----:B------:R-:W2:Y:S02]  /*2560*/  LDG.E R4, desc[UR36][R4.64] ;  /* 0x0000002404047981 */ /* 0x000ea4000c1e1900 */
[----:B--2---:R-:W-:-:S04]  /*2570*/  I2FP.F32.S32 R0, R4 ;  /* 0x0000000400007245 */ /* 0x004fc80000201400 */
[----:B------:R-:W-:-:S04]  /*2580*/  F2FP.F16.F32.PACK_AB R0, RZ, R0 ;  /* 0x00000000ff00723e */ /* 0x000fc800000000ff */
[----:B------:R-:W-:Y:S01]  /*2590*/  PRMT R18, R0, 0x7610, R18 ;  /* 0x0000761000127816 */ /* 0x000fe20000000012 */
[----:B------:R-:W-:Y:S06]  /*25a0*/  BRA `(.L_x_6034) ;  /* 0x0000000c007c7947 */ /* 0x000fec0003800000 */
.L_x_6035:
[----:B------:R-:W2:Y:S02]  /*25b0*/  LDG.E.U16 R4, desc[UR36][R4.64] ;  /* 0x0000002404047981 */ /* 0x000ea4000c1e1500 */
[----:B--2---:R-:W0:Y:S02]  /*25c0*/  I2F.S16 R0, R4 ;  /* 0x0000000400007306 */ /* 0x004e240000101400 */
[----:B0-----:R-:W-:-:S04]  /*25d0*/  F2FP.F16.F32.PACK_AB R0, RZ, R0 ;  /* 0x00000000ff00723e */ /* 0x001fc800000000ff */
[----:B------:R-:W-:Y:S01]  /*25e0*/  PRMT R18, R0, 0x7610, R18 ;  /* 0x0000761000127816 */ /* 0x000fe20000000012 */
[----:B------:R-:W-:Y:S06]  /*25f0*/  BRA `(.L_x_6034) ;  /* 0x0000000c00687947 */ /* 0x000fec0003800000 */
.L_x_6030:
        /* <DEDUP_REMOVED lines=9> */
.L_x_6038:
[----:B------:R0:W5:Y:S01]  /*2690*/  LDG.E.U16 R18, desc[UR36][R4.64] ;  /* 0x0000002404127981 */ /* 0x000162000c1e1500 */
[----:B------:R-:W-:Y:S05]  /*26a0*/  BRA `(.L_x_6034) ;  /* 0x0000000c003c7947 */ /* 0x000fea0003800000 */
.L_x_6037:
        /* <DEDUP_REMOVED lines=9> */
.L_x_6040:
[----:B------:R1:W5:Y:S01]  /*2740*/  LDG.E.U16 R18, desc[UR36][R4.64] ;  /* 0x0000002404127981 */ /* 0x000362000c1e1500 */
[----:B------:R-:W-:Y:S05]  /*2750*/  BRA `(.L_x_6034) ;  /* 0x0000000c00107947 */ /* 0x000fea0003800000 */
.L_x_6039:
        /* <DEDUP_REMOVED lines=9> */
.L_x_6029:
        /* <DEDUP_REMOVED lines=14> */
.L_x_6043:
        /* <DEDUP_REMOVED lines=9> */
.L_x_6042:
        /* <DEDUP_REMOVED lines=28> */
.L_x_6045:
        /* <DEDUP_REMOVED lines=15> */
.L_x_6044:
[----:B------:R-:W2:Y:S02]  /*2c10*/  LDG.E.U16 R0, desc[UR36][R4.64] ;  /* 0x0000002404007981 */ /* 0x000ea4000c1e1500 */
[----:B--2---:R-:W-:-:S05]  /*2c20*/  IMAD.U32 R0, R0, 0x10000, RZ ;  /* 0x0001000000007824 */ /* 0x004fca00078e00ff */
[----:B------:R-:W-:-:S04]  /*2c30*/  F2FP.F16.F32.PACK_AB R0, RZ, R0 ;  /* 0x00000000ff00723e */ /* 0x000fc800000000ff */
[----:B------:R-:W-:Y:S01]  /*2c40*/  PRMT R18, R0, 0x7610, R18 ;  /* 0x0000761000127816 */ /* 0x000fe20000000012 */
[----:B------:R-:W-:Y:S06]  /*2c50*/  BRA `(.L_x_6034) ;  /* 0x0000000400d07947 */ /* 0x000fec0003800000 */
.L_x_6041:
        /* <DEDUP_REMOVED lines=13> */
.L_x_6048:
        /* <DEDUP_REMOVED lines=21> */
.L_x_6052:
[----:B------:R-:W-:Y:S05]  /*2e80*/  BSYNC B1 ;  /* 0x0000000000017941 */ /* 0x000fea0003800000 */
.L_x_6051:
[----:B------:R-:W-:Y:S01]  /*2e90*/  LEA R5, R0, 0x3b800000, 0x17 ;  /* 0x3b80000000057811 */ /* 0x000fe200078eb8ff */
[----:B------:R-:W-:-:S05]  /*2ea0*/  IMAD.SHL.U32 R0, R3, 0x100000, RZ ;  /* 0x0010000003007824 */ /* 0x000fca00078e00ff */
[----:B------:R-:W-:-:S07]  /*2eb0*/  LOP3.LUT R0, R5, R0, R6, 0xfe, !PT ;  /* 0x0000000005007212 */ /* 0x000fce00078efe06 */
.L_x_6050:
[----:B------:R-:W-:Y:S05]  /*2ec0*/  BSYNC B0 ;  /* 0x0000000000007941 */ /* 0x000fea0003800000 */
.L_x_6049:
[----:B------:R-:W-:-:S04]  /*2ed0*/  F2FP.F16.F32.PACK_AB R0, RZ, R0 ;  /* 0x00000000ff00723e */ /* 0x000fc800000000ff */
[----:B------:R-:W-:Y:S01]  /*2ee0*/  PRMT R18, R0, 0x7610, R18 ;  /* 0x0000761000127816 */ /* 0x000fe20000000012 */
[----:B------:R-:W-:Y:S06]  /*2ef0*/  BRA `(.L_x_6034) ;  /* 0x0000000400287947 */ /* 0x000fec0003800000 */
.L_x_6047:
        /* <DEDUP_REMOVED lines=21> */
.L_x_6056:
[----:B------:R-:W-:Y:S05]  /*3050*/  BSYNC B1 ;  /* 0x0000000000017941 */ /* 0x000fea0003800000 */
.L_x_6055:
[----:B------:R-:W-:Y:S01]  /*3060*/  LEA R5, R0, 0x37800000, 0x17 ;  /* 0x3780000000057811 */ /* 0x000fe200078eb8ff */
[----:B------:R-:W-:-:S05]  /*3070*/  IMAD.SHL.U32 R0, R3, 0x200000, RZ ;  /* 0x0020000003007824 */ /* 0x000fca00078e00ff */
[----:B------:R-:W-:-:S07]  /*3080*/  LOP3.LUT R0, R5, R0, R6, 0xfe, !PT ;  /* 0x0000000005007212 */ /* 0x000fce00078efe06 */
.L_x_6054:
[----:B------:R-:W-:Y:S05]  /*3090*/  BSYNC B0 ;  /* 0x0000000000007941 */ /* 0x000fea0003800000 */
.L_x_6053:
[----:B------:R-:W-:-:S04]  /*30a0*/  F2FP.F16.F32.PACK_AB R0, RZ, R0 ;  /* 0x00000000ff00723e */ /* 0x000fc800000000ff */
[----:B------:R-:W-:Y:S01]  /*30b0*/  PRMT R18, R0, 0x7610, R18 ;  /* 0x0000761000127816 */ /* 0x000fe20000000012 */
[----:B------:R-:W-:Y:S06]  /*30c0*/  BRA `(.L_x_6034) ;  /* 0x0000000000b47947 */ /* 0x000fec0003800000 */
.L_x_6046:
        /* <DEDUP_REMOVED lines=14> */
.L_x_6060:
[----:B------:R-:W-:Y:S05]  /*31b0*/  BSYNC B0 ;  /* 0x0000000000007941 */ /* 0x000fea0003800000 */
.L_x_6059:
[----:B------:R-:W-:-:S04]  /*31c0*/  F2FP.F16.F32.PACK_AB R0, RZ, R0 ;  /* 0x00000000ff00723e */ /* 0x000fc800000000ff */
[----:B------:R-:W-:Y:S01]  /*31d0*/  PRMT R18, R0, 0x7610, R18 ;  /* 0x0000761000127816 */ /* 0x000fe20000000012 */
[----:B------:R-:W-:Y:S06]  /*31e0*/  BRA `(.L_x_6034) ;  /* 0x00000000006c7947 */ /* 0x000fec0003800000 */
.L_x_6033:
        /* <DEDUP_REMOVED lines=16> */
.L_x_6061:
[----:B------:R-:W-:Y:S01]  /*32f0*/  PRMT R18, RZ, 0x7610, R18 ;  /* 0x00007610ff127816 */ /* 0x000fe20000000012 */
[----:B------:R-:W-:Y:S06]  /*3300*/  BRA `(.L_x_6034) ;  /* 0x0000000000247947 */ /* 0x000fec0003800000 */
.L_x_6058:
[----:B------:R-:W2:Y:S02]  /*3310*/  LDG.E.64 R4, desc[UR36][R4.64] ;  /* 0x0000002404047981 */ /* 0x000ea4000c1e1b00 */
[----:B--2---:R-:W0:Y:S02]  /*3320*/  I2F.U64 R0, R4 ;  /* 0x0000000400007312 */ /* 0x004e240000301000 */
[----:B0-----:R-:W-:-:S04]  /*3330*/  F2FP.F16.F32.PACK_AB R0, RZ, R0 ;  /* 0x00000000ff00723e */ /* 0x001fc800000000ff */
[----:B------:R-:W-:Y:S01]  /*3340*/  PRMT R18, R0, 0x7610, R18 ;  /* 0x0000761000127816 */ /* 0x000fe20000000012 */
[----:B------:R-:W-:Y:S06]  /*3350*/  BRA `(.L_x_6034) ;  /* 0x0000000000107947 */ /* 0x000fec0003800000 */
.L_x_6057:
[----:B------:R-:W2:Y:S02]  /*3360*/  LDG.E R4, desc[UR36][R4.64] ;  /* 0x0000002404047981 */ /* 0x000ea4000c1e1900 */
[----:B--2---:R-:W-:-:S04]  /*3370*/  I2FP.F32.U32 R0, R4 ;  /* 0x0000000400007245 */ /* 0x004fc80000201000 */
[----:B------:R-:W-:-:S04]  /*3380*/  F2FP.F16.F32.PACK_AB R0, RZ, R0 ;  /* 0x00000000ff00723e */ /* 0x000fc800000000ff */
[----:B------:R-:W-:-:S07]  /*3390*/  PRMT R18, R0, 0x7610, R18 ;  /* 0x0000761000127816 */ /* 0x000fce0000000012 */
.L_x_6034:
[----:B------:R-:W-:-:S07]  /*33a0*/  VIADD R19, R19, 0x80 ;  /* 0x0000008013137836 */ /* 0x000fce0000000000 */
.L_x_6028:
[----:B------:R-:W-:Y:S05]  /*33b0*/  BSYNC B6 ;  /* 0x0000000000067941 */ /* 0x000fea0003800000 */
.L_x_6027:
        /* <DEDUP_REMOVED lines=25> */
.L_x_6067:
[----:B------:R-:W2:Y:S02]  /*3550*/  LDG.E.U8 R4, desc[UR36][R4.64] ;  /* 0x0000002404047981 */ /* 0x000ea4000c1e1100 */
[----:B--2---:R-:W-:-:S04]  /*3560*/  I2FP.F32.U32 R0, R4 ;  /* 0x0000000400007245 */ /* 0x004fc80000201000 */
[----:B------:R-:W-:-:S04]  /*3570*/  F2FP.F16.F32.PACK_AB R0, RZ, R0 ;  /* 0x00000000ff00723e */ /* 0x000fc800000000ff */
[----:B------:R-:W-:Y:S01]  /*3580*/  PRMT R17, R0, 0x7610, R17 ;  /* 0x0000761000117816 */ /* 0x000fe20000000011 */
[----:B------:R-:W-:Y:S06]  /*3590*/  BRA `(.L_x_6063) ;  /* 0x0000000c00bc7947 */ /* 0x000fec0003800000 */
.L_x_6066:
        /* <DEDUP_REMOVED lines=11> */
.L_x_6070:
[----:B------:R-:W2:Y:S02]  /*3650*/  LDG.E R4, desc[UR36][R4.64] ;  /* 0x0000002404047981 */ /* 0x000ea4000c1e1900 */
[----:B--2---:R-:W-:-:S04]  /*3660*/  I2FP.F32.S32 R0, R4 ;  /* 0x0000000400007245 */ /* 0x004fc80000201400 */
[----:B------:R-:W-:-:S04]  /*3670*/  F2FP.F16.F32.PACK_AB R0, RZ, R0 ;  /* 0x00000000ff00723e */ /* 0x000fc800000000ff */
[----:B------:R-:W-:Y:S01]  /*3680*/  PRMT R17, R0, 0x7610, R17 ;  /* 0x0000761000117816 */ /* 0x000fe20000000011 */
[----:B------:R-:W-:Y:S06]  /*3690*/  BRA `(.L_x_6063) ;  /* 0x0000000c007c7947 */ /* 0x000fec0003800000 */
.L_x_6069:
[----:B------:R-:W2:Y:S02]  /*36a0*/  LDG.E.U16 R4, desc[UR36][R4.64] ;  /* 0x0000002404047981 */ /* 0x000ea4000c1e1500 */
[----:B--2---:R-:W0:Y:S02]  /*36b0*/  I2F.S16 R0, R4 ;  /* 0x0000000400007306 */ /* 0x004e240000101400 */
[----:B0-----:R-:W-:-:S04]  /*36c0*/  F2FP.F16.F32.PACK_AB R0, RZ, R0 ;  /* 0x00000000ff00723e */ /* 0x001fc800000000ff */
[----:B------:R-:W-:Y:S01]  /*36d0*/  PRMT R17, R0, 0x7610, R17 ;  /* 0x0000761000117816 */ /* 0x000fe20000000011 */
[----:B------:R-:W-:Y:S06]  /*36e0*/  BRA `(.L_x_6063) ;  /* 0x0000000c00687947 */ /* 0x000fec0003800000 */
.L_x_6065:
        /* <DEDUP_REMOVED lines=9> */
.L_x_6072:
[----:B------:R2:W5:Y:S01]  /*3780*/  LDG.E.U16 R17, desc[UR36][R4.64] ;  /* 0x0000002404117981 */ /* 0x000562000c1e1500 */
[----:B------:R-:W-:Y:S05]  /*3790*/  BRA `(.L_x_6063) ;  /* 0x0000000c003c7947 */ /* 0x000fea0003800000 */
.L_x_6071:
        /* <DEDUP_REMOVED lines=9> */
.L_x_6074:
[----:B------:R3:W5:Y:S01]  /*3830*/  LDG.E.U16 R17, desc[UR36][R4.64] ;  /* 0x0000002404117981 */ /* 0x000762000c1e1500 */
[----:B------:R-:W-:Y:S05]  /*3840*/  BRA `(.L_x_6063) ;  /* 0x0000000c00107947 */ /* 0x000fea0003800000 */
.L_x_6073:
        /* <DEDUP_REMOVED lines=9> */
.L_x_6064:
        /* <DEDUP_REMOVED lines=14> */
.L_x_6077:
        /* <DEDUP_REMOVED lines=9> */
.L_x_6076:
        /* <DEDUP_REMOVED lines=28> */
.L_x_6079:
        /* <DEDUP_REMOVED lines=15> */
.L_x_6078:
[----:B------:R-:W2:Y:S02]  /*3d00*/  LDG.E.U16 R0, desc[UR36][R4.64] ;  /* 0x0000002404007981 */ /* 0x000ea4000c1e1500 */
[----:B--2---:R-:W-:-:S05]  /*3d10*/  IMAD.U32 R0, R0, 0x10000, RZ ;  /* 0x0001000000007824 */ /* 0x004fca00078e00ff */
[----:B------:R-:W-:-:S04]  /*3d20*/  F2FP.F16.F32.PACK_AB R0, RZ, R0 ;  /* 0x00000000ff00723e */ /* 0x000fc800000000ff */
[----:B------:R-:W-:Y:S01]  /*3d30*/  PRMT R17, R0, 0x7610, R17 ;  /* 0x0000761000117816 */ /* 0x000fe20000000011 */
[----:B------:R-:W-:Y:S06]  /*3d40*/  BRA `(.L_x_6063) ;  /* 0x0000000400d07947 */ /* 0x000fec0003800000 */
.L_x_6075:
        /* <DEDUP_REMOVED lines=13> */
.L_x_6082:
        /* <DEDUP_REMOVED lines=21> */
.L_x_6086:
[----:B------:R-:W-:Y:S05]  /*3f70*/  BSYNC B1 ;  /* 0x0000000000017941 */ /* 0x000fea0003800000 */
.L_x_6085:
[----:B------:R-:W-:Y:S01]  /*3f80*/  LEA R5, R0, 0x3b800000, 0x17 ;  /* 0x3b80000000057811 */ /* 0x000fe200078eb8ff */
[----:B------:R-:W-:-:S05]  /*3f90*/  IMAD.SHL.U32 R0, R3, 0x100000, RZ ;  /* 0x0010000003007824 */ /* 0x000fca00078e00ff */
[----:B------:R-:W-:-:S07]  /*3fa0*/  LOP3.LUT R0, R5, R0, R6, 0xfe, !PT ;  /* 0x0000000005007212 */ /* 0x000fce00078efe06 */
.L_x_6084:
[----:B------:R-:W-:Y:S05]  /*3fb0*/  BSYNC B0 ;  /* 0x0000000000007941 */ /* 0x000fea0003800000 */
.L_x_6083:
[----:B------:R-:W-:-:S04]  /*3fc0*/  F2FP.F16.F32.PACK_AB R0, RZ, R0 ;  /* 0x00000000ff00723e */ /* 0x000fc800000000ff */
[----:B------:R-:W-:Y:S01]  /*3fd0*/  PRMT R17, R0, 0x7610, R17 ;  /* 0x0000761000117816 */ /* 0x000fe20000000011 */
[----:B------:R-:W-:Y:S06]  /*3fe0*/  BRA `(.L_x_6063) ;  /* 0x0000000400287947 */ /* 0x000fec0003800000 */
.L_x_6081:
        /* <DEDUP_REMOVED lines=21> */
.L_x_6090:
[----:B------:R-:W-:Y:S05]  /*4140*/  BSYNC B1 ;  /* 0x0000000000017941 */ /* 0x000fea0003800000 */
.L_x_6089:
[----:B------:R-:W-:Y:S01]  /*4150*/  LEA R5, R0, 0x37800000, 0x17 ;  /* 0x3780000000057811 */ /* 0x000fe200078eb8ff */
[----:B------:R-:W-:-:S05]  /*4160*/  IMAD.SHL.U32 R0, R3, 0x200000, RZ ;  /* 0x0020000003007824 */ /* 0x000fca00078e00ff */
[----:B------:R-:W-:-:S07]  /*4170*/  LOP3.LUT R0, R5, R0, R6, 0xfe, !PT ;  /* 0x0000000005007212 */ /* 0x000fce00078efe06 */
.L_x_6088:
[----:B------:R-:W-:Y:S05]  /*4180*/  BSYNC B0 ;  /* 0x0000000000007941 */ /* 0x000fea0003800000 */
.L_x_6087:
[----:B------:R-:W-:-:S04]  /*4190*/  F2FP.F16.F32.PACK_AB R0, RZ, R0 ;  /* 0x00000000ff00723e */ /* 0x000fc800000000ff */
[----:B------:R-:W-:Y:S01]  /*41a0*/  PRMT R17, R0, 0x7610, R17 ;  /* 0x0000761000117816 */ /* 0x000fe20000000011 */
[----:B------:R-:W-:Y:S06]  /*41b0*/  BRA `(.L_x_6063) ;  /* 0x0000000000b47947 */ /* 0x000fec0003800000 */
.L_x_6080:
        /* <DEDUP_REMOVED lines=14> */
.L_x_6094:
[----:B------:R-:W-:Y:S05]  /*42a0*/  BSYNC B0 ;  /* 0x0000000000007941 */ /* 0x000fea0003800000 */
.L_x_6093:
[----:B------:R-:W-:-:S04]  /*42b0*/  F2FP.F16.F32.PACK_AB R0, RZ, R0 ;  /* 0x00000000ff00723e */ /* 0x000fc800000000ff */
[----:B------:R-:W-:Y:S01]  /*42c0*/  PRMT R17, R0, 0x7610, R17 ;  /* 0x0000761000117816 */ /* 0x000fe20000000011 */
[----:B------:R-:W-:Y:S06]  /*42d0*/  BRA `(.L_x_6063) ;  /* 0x00000000006c7947 */ /* 0x000fec0003800000 */
.L_x_6068:
        /* <DEDUP_REMOVED lines=16> */
.L_x_6095:
[----:B------:R-:W-:Y:S01]  /*43e0*/  PRMT R17, RZ, 0x7610, R17 ;  /* 0x00007610ff117816 */ /* 0x000fe20000000011 */
[----:B------:R-:W-:Y:S06]  /*43f0*/  BRA `(.L_x_6063) ;  /* 0x0000000000247947 */ /* 0x000fec0003800000 */
.L_x_6092:
[----:B------:R-:W2:Y:S02]  /*4400*/  LDG.E.64 R4, desc[UR36][R4.64] ;  /* 0x0000002404047981 */ /* 0x000ea4000c1e1b00 */
[----:B--2---:R-:W0:Y:S02]  /*4410*/  I2F.U64 R0, R4 ;  /* 0x0000000400007312 */ /* 0x004e240000301000 */
[----:B0-----:R-:W-:-:S04]  /*4420*/  F2FP.F16.F32.PACK_AB R0, RZ, R0 ;  /* 0x00000000ff00723e */ /* 0x001fc800000000ff */
[----:B------:R-:W-:Y:S01]  /*4430*/  PRMT R17, R0, 0x7610, R17 ;  /* 0x0000761000117816 */ /* 0x000fe20000000011 */
[----:B------:R-:W-:Y:S06]  /*4440*/  BRA `(.L_x_6063) ;  /* 0x0000000000107947 */ /* 0x000fec0003800000 */
.L_x_6091:
[----:B------:R-:W2:Y:S02]  /*4450*/  LDG.E R4, desc[UR36][R4.64] ;  /* 0x0000002404047981 */ /* 0x000ea4000c1e1900 */
[----:B--2---:R-:W-:-:S04]  /*4460*/  I2FP.F32.U32 R0, R4 ;  /* 0x0000000400007245 */ /* 0x004fc80000201000 */
[----:B------:R-:W-:-:S04]  /*4470*/  F2FP.F16.F32.PACK_AB R0, RZ, R0 ;  /* 0x00000000ff00723e */ /* 0x000fc800000000ff */
[----:B------:R-:W-:-:S07]  /*4480*/  PRMT R17, R0, 0x7610, R17 ;  /* 0x0000761000117816 */ /* 0x000fce0000000011 */
.L_x_6063:
[----:B------:R-:W-:Y:S05]  /*4490*/  BSYNC B6 ;  /* 0x0000000000067941 */ /* 0x000fea0003800000 */
.L_x_6062:
[----:B------:R-:W4:Y:S01]  /*44a0*/  LDC.U16 R0, c[0x0][0x216] ;  /* 0x00008580ff007b82 */ /* 0x000f220000000400 */
[----:B------:R-:W0:Y:S01]  /*44b0*/  S2R R23, SR_TID.X ;  /* 0x0000000000177919 */ /* 0x000e220000002100 */
[----:B------:R-:W-:Y:S06]  /*44c0*/  BSSY B6, `(.L_x_6096) ;  /* 0x000012a000067945 */ /* 0x000fec0003800000 */
[----:B------:R-:W1:Y:S01]  /*44d0*/  LDC.U8 R19, c[0x0][0x234] ;  /* 0x00008d00ff137b82 */ /* 0x000e620000000000 */
[----:B----4-:R-:W-:-:S05]  /*44e0*/  HADD2.F32 R0, -RZ, R0.H0_H0 ;  /* 0x20000000ff007230 */ /* 0x010fca0000004100 */
[----:B------:R-:W-:Y:S01]  /*44f0*/  FSETP.NEU.FTZ.AND P0, PT, R0, RZ, PT ;  /* 0x000000ff0000720b */ /* 0x000fe20003f1d000 */
[----:B0-----:R-:W-:-:S03]  /*4500*/  VIADD R25, R23, 0x80 ;  /* 0x0000008017197836 */ /* 0x001fc60000000000 */
[CC--:B------:R-:W-:Y:S01]  /*4510*/  ISETP.GE.OR P3, PT, R23.reuse, R16.reuse, !P0 ;  /* 0x000000101700720c */ /* 0x0c0fe20004766670 */
[C---:B------:R-:W-:Y:S01]  /*4520*/  VIADD R3, R23.reuse, 0x100 ;  /* 0x0000010017037836 */ /* 0x040fe20000000000 */
[CC--:B------:R-:W-:Y:S01]  /*4530*/  ISETP.GE.AND P4, PT, R23.reuse, R16.reuse, PT ;  /* 0x000000101700720c */ /* 0x0c0fe20003f86270 */
[----:B-123--:R-:W-:Y:S01]  /*4540*/  VIADD R5, R23, 0x180 ;  /* 0x0000018017057836 */ /* 0x00efe20000000000 */
[-C--:B------:R-:W-:Y:S02]  /*4550*/  ISETP.GE.OR P2, PT, R25, R16.reuse, !P0 ;  /* 0x000000101900720c */ /* 0x080fe40004746670 */
[-C--:B------:R-:W-:Y:S02]  /*4560*/  ISETP.GE.OR P1, PT, R3, R16.reuse, !P0 ;  /* 0x000000100300720c */ /* 0x080fe40004726670 */
[----:B------:R-:W-:-:S05]  /*4570*/  ISETP.GE.OR P0, PT, R5, R16, !P0 ;  /* 0x000000100500720c */ /* 0x000fca0004706670 */
[----:B------:R-:W-:-:S04]  /*4580*/  @!P3 FSET.BF.GT.FTZ.AND R3, R0, RZ, PT ;  /* 0x000000ff0003b20a */ /* 0x000fc80003814000 */
[----:B------:R-:W-:Y:S02]  /*4590*/  @!P3 F2FP.F16.F32.PACK_AB R5, RZ, R3 ;  /* 0x00000003ff05b23e */ /* 0x000fe400000000ff */
[C---:B------:R-:W-:Y:S02]  /*45a0*/  @!P2 FSET.BF.GT.FTZ.AND R4, R0.reuse, RZ, PT ;  /* 0x000000ff0004a20a */ /* 0x040fe40003814000 */
[C---:B------:R-:W-:Y:S02]  /*45b0*/  @!P1 FSET.BF.GT.FTZ.AND R3, R0.reuse, RZ, PT ;  /* 0x000000ff0003920a */ /* 0x040fe40003814000 */
[----:B------:R-:W-:Y:S02]  /*45c0*/  @!P0 FSET.BF.GT.FTZ.AND R0, R0, RZ, PT ;  /* 0x000000ff0000820a */ /* 0x000fe40003814000 */
[----:B------:R-:W-:Y:S02]  /*45d0*/  @!P2 F2FP.F16.F32.PACK_AB R4, RZ, R4 ;  /* 0x00000004ff04a23e */ /* 0x000fe400000000ff */
[----:B------:R-:W-:-:S02]  /*45e0*/  @!P1 F2FP.F16.F32.PACK_AB R3, RZ, R3 ;  /* 0x00000003ff03923e */ /* 0x000fc400000000ff */
[----:B------:R-:W-:Y:S02]  /*45f0*/  @!P0 F2FP.F16.F32.PACK_AB R0, RZ, R0 ;  /* 0x00000000ff00823e */ /* 0x000fe400000000ff */
[----:B-----5:R-:W-:Y:S02]  /*4600*/  @!P3 PRMT R24, R5, 0x7610, R24 ;  /* 0x000076100518b816 */ /* 0x020fe40000000018 */
        /* <DEDUP_REMOVED lines=27> */
.L_x_6101:
[----:B------:R-:W-:Y:S02]  /*47c0*/  HADD2.F32 R5, -RZ, R24.H0_H0 ;  /* 0x20000018ff057230 */ /* 0x000fe40000004100 */
[----:B------:R-:W-:-:S04]  /*47d0*/  IMAD.MOV.U32 R23, RZ, RZ, R25 ;  /* 0x000000ffff177224 */ /* 0x000fc800078e0019 */
[----:B------:R-:W0:Y:S02]  /*47e0*/  F2I.S64.TRUNC R4, R5 ;  /* 0x0000000500047311 */ /* 0x000e24000020d900 */
[----:B0-----:R0:W-:Y:S01]  /*47f0*/  STG.E.U8 desc[UR36][R8.64], R4 ;  /* 0x0000000408007986 */ /* 0x0011e2000c101124 */
[----:B------:R-:W-:Y:S05]  /*4800*/  BRA `(.L_x_6097) ;  /* 0x0000000c00d47947 */ /* 0x000fea0003800000 */
.L_x_6100:
        /* <DEDUP_REMOVED lines=11> */
.L_x_6104:
[----:B------:R-:W-:Y:S02]  /*48c0*/  HADD2.F32 R24, -RZ, R24.H0_H0 ;  /* 0x20000018ff187230 */ /* 0x000fe40000004100 */
[----:B------:R-:W-:Y:S02]  /*48d0*/  IMAD.MOV.U32 R23, RZ, RZ, R25 ;  /* 0x000000ffff177224 */ /* 0x000fe400078e0019 */
[----:B------:R-:W0:Y:S02]  /*48e0*/  F2I.FTZ.TRUNC.NTZ R3, R24 ;  /* 0x0000001800037305 */ /* 0x000e24000021f100 */
[----:B0-----:R0:W-:Y:S01]  /*48f0*/  STG.E desc[UR36][R8.64], R3 ;  /* 0x0000000308007986 */ /* 0x0011e2000c101924 */
[----:B------:R-:W-:Y:S05]  /*4900*/  BRA `(.L_x_6097) ;  /* 0x0000000c00947947 */ /* 0x000fea0003800000 */
.L_x_6103:
[----:B------:R-:W-:Y:S02]  /*4910*/  HADD2.F32 R24, -RZ, R24.H0_H0 ;  /* 0x20000018ff187230 */ /* 0x000fe40000004100 */
[----:B------:R-:W-:Y:S02]  /*4920*/  IMAD.MOV.U32 R23, RZ, RZ, R25 ;  /* 0x000000ffff177224 */ /* 0x000fe400078e0019 */
[----:B------:R-:W0:Y:S02]  /*4930*/  F2I.FTZ.TRUNC.NTZ R3, R24 ;  /* 0x0000001800037305 */ /* 0x000e24000021f100 */
[----:B0-----:R0:W-:Y:S01]  /*4940*/  STG.E.U16 desc[UR36][R8.64], R3 ;  /* 0x0000000308007986 */ /* 0x0011e2000c101524 */
[----:B------:R-:W-:Y:S05]  /*4950*/  BRA `(.L_x_6097) ;  /* 0x0000000c00807947 */ /* 0x000fea0003800000 */
.L_x_6099:
        /* <DEDUP_REMOVED lines=10> */
.L_x_6106:
[----:B------:R0:W-:Y:S01]  /*4a00*/  STG.E.U16 desc[UR36][R8.64], R24 ;  /* 0x0000001808007986 */ /* 0x0001e2000c101524 */
[----:B------:R-:W-:Y:S01]  /*4a10*/  IMAD.MOV.U32 R23, RZ, RZ, R25 ;  /* 0x000000ffff177224 */ /* 0x000fe200078e0019 */
[----:B------:R-:W-:Y:S06]  /*4a20*/  BRA `(.L_x_6097) ;  /* 0x0000000c004c7947 */ /* 0x000fec0003800000 */
.L_x_6105:
        /* <DEDUP_REMOVED lines=11> */
.L_x_6108:
[----:B------:R-:W-:Y:S02]  /*4ae0*/  HADD2.F32 R0, -RZ, R24.H0_H0 ;  /* 0x20000018ff007230 */ /* 0x000fe40000004100 */
[----:B------:R-:W-:-:S03]  /*4af0*/  IMAD.MOV.U32 R23, RZ, RZ, R25 ;  /* 0x000000ffff177224 */ /* 0x000fc600078e0019 */
[----:B------:R-:W-:-:S04]  /*4b00*/  F2FP.F16.F32.PACK_AB R0, RZ, R0 ;  /* 0x00000000ff00723e */ /* 0x000fc800000000ff */
[----:B------:R-:W-:-:S05]  /*4b10*/  PRMT R0, R0, 0x5410, RZ ;  /* 0x0000541000007816 */ /* 0x000fca00000000ff */
[----:B------:R0:W-:Y:S01]  /*4b20*/  STG.E desc[UR36][R8.64], R0 ;  /* 0x0000000008007986 */ /* 0x0001e2000c101924 */
[----:B------:R-:W-:Y:S05]  /*4b30*/  BRA `(.L_x_6097) ;  /* 0x0000000c00087947 */ /* 0x000fea0003800000 */
.L_x_6107:
[----:B------:R-:W-:Y:S02]  /*4b40*/  HADD2.F32 R4, -RZ, R24.H0_H0 ;  /* 0x20000018ff047230 */ /* 0x000fe40000004100 */
[----:B------:R-:W-:-:S03]  /*4b50*/  IMAD.MOV.U32 R23, RZ, RZ, R25 ;  /* 0x000000ffff177224 */ /* 0x000fc600078e0019 */
[----:B------:R-:W-:-:S06]  /*4b60*/  FMUL.FTZ R4, R4, 1 ;  /* 0x3f80000004047820 */ /* 0x000fcc0000410000 */
[----:B------:R-:W0:Y:S02]  /*4b70*/  F2F.F64.F32 R4, R4 ;  /* 0x0000000400047310 */ /* 0x000e240000201800 */
[----:B0-----:R0:W-:Y:S01]  /*4b80*/  STG.E.64 desc[UR36][R8.64], R4 ;  /* 0x0000000408007986 */ /* 0x0011e2000c101b24 */
[----:B------:R-:W-:Y:S05]  /*4b90*/  BRA `(.L_x_6097) ;  /* 0x0000000800f07947 */ /* 0x000fea0003800000 */
.L_x_6098:
        /* <DEDUP_REMOVED lines=14> */
.L_x_6111:
[----:B------:R-:W-:Y:S01]  /*4c80*/  HADD2.F32 R24, -RZ, R24.H0_H0 ;  /* 0x20000018ff187230 */ /* 0x000fe20000004100 */
[----:B------:R-:W-:Y:S01]  /*4c90*/  CS2R R6, SRZ ;  /* 0x0000000000067805 */ /* 0x000fe2000001ff00 */
[----:B------:R-:W-:-:S03]  /*4ca0*/  IMAD.MOV.U32 R23, RZ, RZ, R25 ;  /* 0x000000ffff177224 */ /* 0x000fc600078e0019 */
[----:B------:R-:W-:-:S06]  /*4cb0*/  FMUL.FTZ R4, R24, 1 ;  /* 0x3f80000018047820 */ /* 0x000fcc0000410000 */
[----:B------:R-:W0:Y:S02]  /*4cc0*/  F2F.F64.F32 R4, R4 ;  /* 0x0000000400047310 */ /* 0x000e240000201800 */
[----:B0-----:R0:W-:Y:S01]  /*4cd0*/  STG.E.128 desc[UR36][R8.64], R4 ;  /* 0x0000000408007986 */ /* 0x0011e2000c101d24 */
[----:B------:R-:W-:Y:S05]  /*4ce0*/  BRA `(.L_x_6097) ;  /* 0x00000008009c7947 */ /* 0x000fea0003800000 */
.L_x_6110:
        /* <DEDUP_REMOVED lines=21> */
.L_x_6115:
[----:B------:R-:W-:Y:S05]  /*4e40*/  BSYNC B0 ;  /* 0x0000000000007941 */ /* 0x000fea0003800000 */
.L_x_6114:
[----:B------:R-:W-:Y:S01]  /*4e50*/  LOP3.LUT R5, R0, R5, RZ, 0xfc, !PT ;  /* 0x0000000500057212 */ /* 0x000fe200078efcff */
[----:B------:R-:W-:-:S04]  /*4e60*/  IMAD.MOV.U32 R23, RZ, RZ, R25 ;  /* 0x000000ffff177224 */ /* 0x000fc800078e0019 */
[----:B------:R0:W-:Y:S01]  /*4e70*/  STG.E.U8 desc[UR36][R8.64], R5 ;  /* 0x0000000508007986 */ /* 0x0001e2000c101124 */
[----:B------:R-:W-:Y:S05]  /*4e80*/  BRA `(.L_x_6097) ;  /* 0x0000000800347947 */ /* 0x000fea0003800000 */
.L_x_6113:
        /* <DEDUP_REMOVED lines=13> */
.L_x_6117:
[----:B------:R-:W-:Y:S01]  /*4f60*/  IMAD.MOV.U32 R0, RZ, RZ, 0x7f ;  /* 0x0000007fff007424 */ /* 0x000fe200078e00ff */
[----:B------:R-:W-:-:S04]  /*4f70*/  ISETP.GT.U32.AND P0, PT, R3, 0x7f800000, PT ;  /* 0x7f8000000300780c */ /* 0x000fc80003f04070 */
[----:B------:R-:W-:-:S09]  /*4f80*/  SEL R0, R0, 0x7c, P0 ;  /* 0x0000007c00007807 */ /* 0x000fd20000000000 */
.L_x_6118:
[----:B------:R-:W-:Y:S05]  /*4f90*/  BSYNC B0 ;  /* 0x0000000000007941 */ /* 0x000fea0003800000 */
.L_x_6116:
[----:B------:R-:W-:Y:S01]  /*4fa0*/  LOP3.LUT R3, R5, 0x80000000, RZ, 0xc0, !PT ;  /* 0x8000000005037812 */ /* 0x000fe200078ec0ff */
[----:B------:R-:W-:-:S03]  /*4fb0*/  IMAD.MOV.U32 R23, RZ, RZ, R25 ;  /* 0x000000ffff177224 */ /* 0x000fc600078e0019 */
[----:B------:R-:W-:-:S04]  /*4fc0*/  SHF.R.U32.HI R3, RZ, 0x18, R3 ;  /* 0x00000018ff037819 */ /* 0x000fc80000011603 */
[----:B------:R-:W-:-:S05]  /*4fd0*/  LOP3.LUT R3, R0, R3, RZ, 0xfc, !PT ;  /* 0x0000000300037212 */ /* 0x000fca00078efcff */
[----:B------:R0:W-:Y:S01]  /*4fe0*/  STG.E.U8 desc[UR36][R8.64], R3 ;  /* 0x0000000308007986 */ /* 0x0001e2000c101124 */
[----:B------:R-:W-:Y:S05]  /*4ff0*/  BRA `(.L_x_6097) ;  /* 0x0000000400d87947 */ /* 0x000fea0003800000 */
.L_x_6112:
[----:B------:R-:W-:Y:S02]  /*5000*/  HADD2.F32 R0, -RZ, R24.H0_H0 ;  /* 0x20000018ff007230 */ /* 0x000fe40000004100 */
[----:B------:R-:W-:-:S03]  /*5010*/  IMAD.MOV.U32 R23, RZ, RZ, R25 ;  /* 0x000000ffff177224 */ /* 0x000fc600078e0019 */
[----:B------:R-:W-:-:S05]  /*5020*/  F2FP.BF16.F32.PACK_AB R0, RZ, R0 ;  /* 0x00000000ff00723e */ /* 0x000fca00000010ff */
[----:B------:R0:W-:Y:S01]  /*5030*/  STG.E.U16 desc[UR36][R8.64], R0 ;  /* 0x0000000008007986 */ /* 0x0001e2000c101524 */
[----:B------:R-:W-:Y:S05]  /*5040*/  BRA `(.L_x_6097) ;  /* 0x0000000400c47947 */ /* 0x000fea0003800000 */
.L_x_6109:
        /* <DEDUP_REMOVED lines=13> */
.L_x_6121:
        /* <DEDUP_REMOVED lines=17> */
.L_x_6124:
[----:B------:R-:W-:-:S04]  /*5230*/  LOP3.LUT R3, R5, 0x80000000, RZ, 0xc0, !PT ;  /* 0x8000000005037812 */ /* 0x000fc800078ec0ff */
[----:B------:R-:W-:-:S04]  /*5240*/  SHF.R.U32.HI R3, RZ, 0x18, R3 ;  /* 0x00000018ff037819 */ /* 0x000fc80000011603 */
[----:B------:R-:W-:-:S04]  /*5250*/  LOP3.LUT R0, R0, R3, RZ, 0xfc, !PT ;  /* 0x0000000300007212 */ /* 0x000fc800078efcff */
[----:B------:R-:W-:-:S07]  /*5260*/  PRMT R4, R0, 0x7610, R4 ;  /* 0x0000761000047816 */ /* 0x000fce0000000004 */
.L_x_6123:
[----:B------:R-:W-:Y:S05]  /*5270*/  BSYNC B0 ;  /* 0x0000000000007941 */ /* 0x000fea0003800000 */
.L_x_6122:
[----:B------:R3:W-:Y:S01]  /*5280*/  STG.E.U8 desc[UR36][R8.64], R4 ;  /* 0x0000000408007986 */ /* 0x0007e2000c101124 */
[----:B------:R-:W-:Y:S01]  /*5290*/  IMAD.MOV.U32 R23, RZ, RZ, R25 ;  /* 0x000000ffff177224 */ /* 0x000fe200078e0019 */
[----:B------:R-:W-:Y:S06]  /*52a0*/  BRA `(.L_x_6097) ;  /* 0x00000004002c7947 */ /* 0x000fec0003800000 */
.L_x_6120:
        /* <DEDUP_REMOVED lines=17> */
.L_x_6127:
[----:B------:R-:W-:-:S04]  /*53c0*/  LOP3.LUT R3, R5, 0x80000000, RZ, 0xc0, !PT ;  /* 0x8000000005037812 */ /* 0x000fc800078ec0ff */
[----:B------:R-:W-:-:S04]  /*53d0*/  SHF.R.U32.HI R3, RZ, 0x18, R3 ;  /* 0x00000018ff037819 */ /* 0x000fc80000011603 */
[----:B------:R-:W-:-:S04]  /*53e0*/  LOP3.LUT R0, R0, R3, RZ, 0xfc, !PT ;  /* 0x0000000300007212 */ /* 0x000fc800078efcff */
[----:B------:R-:W-:-:S07]  /*53f0*/  PRMT R4, R0, 0x7610, R4 ;  /* 0x0000761000047816 */ /* 0x000fce0000000004 */
.L_x_6126:
[----:B------:R-:W-:Y:S05]  /*5400*/  BSYNC B0 ;  /* 0x0000000000007941 */ /* 0x000fea0003800000 */
.L_x_6125:
[----:B------:R0:W-:Y:S01]  /*5410*/  STG.E.U8 desc[UR36][R8.64], R4 ;  /* 0x0000000408007986 */ /* 0x0001e2000c101124 */
[----:B------:R-:W-:Y:S01]  /*5420*/  IMAD.MOV.U32 R23, RZ, RZ, R25 ;  /* 0x000000ffff177224 */ /* 0x000fe200078e0019 */
[----:B------:R-:W-:Y:S06]  /*5430*/  BRA `(.L_x_6097) ;  /* 0x0000000000c87947 */ /* 0x000fec0003800000 */
.L_x_6119:
        /* <DEDUP_REMOVED lines=23> */
.L_x_6102:
        /* <DEDUP_REMOVED lines=16> */
.L_x_6130:
[----:B------:R-:W-:Y:S01]  /*56b0*/  IMAD.MOV.U32 R23, RZ, RZ, R25 ;  /* 0x000000ffff177224 */ /* 0x000fe200078e0019 */
[----:B------:R-:W-:Y:S06]  /*56c0*/  BRA `(.L_x_6097) ;  /* 0x0000000000247947 */ /* 0x000fec0003800000 */
.L_x_6129:
[----:B------:R-:W-:Y:S02]  /*56d0*/  HADD2.F32 R4, -RZ, R24.H0_H0 ;  /* 0x20000018ff047230 */ /* 0x000fe40000004100 */
[----:B------:R-:W-:-:S04]  /*56e0*/  IMAD.MOV.U32 R23, RZ, RZ, R25 ;  /* 0x000000ffff177224 */ /* 0x000fc800078e0019 */
[----:B------:R-:W0:Y:S02]  /*56f0*/  F2I.U64.TRUNC R4, R4 ;  /* 0x0000000400047311 */ /* 0x000e24000020d800 */
[----:B0-----:R2:W-:Y:S01]  /*5700*/  STG.E.64 desc[UR36][R8.64], R4 ;  /* 0x0000000408007986 */ /* 0x0015e2000c101b24 */
[----:B------:R-:W-:Y:S05]  /*5710*/  BRA `(.L_x_6097) ;  /* 0x0000000000107947 */ /* 0x000fea0003800000 */
.L_x_6128:
[----:B------:R-:W-:Y:S02]  /*5720*/  HADD2.F32 R24, -RZ, R24.H0_H0 ;  /* 0x20000018ff187230 */ /* 0x000fe40000004100 */
[----:B------:R-:W-:Y:S02]  /*5730*/  IMAD.MOV.U32 R23, RZ, RZ, R25 ;  /* 0x000000ffff177224 */ /* 0x000fe400078e0019 */
[----:B------:R-:W0:Y:S02]  /*5740*/  F2I.FTZ.U32.TRUNC.NTZ R3, R24 ;  /* 0x0000001800037305 */ /* 0x000e24000021f000 */
[----:B0-----:R0:W-:Y:S03]  /*5750*/  STG.E desc[UR36][R8.64], R3 ;  /* 0x0000000308007986 */ /* 0x0011e6000c101924 */
.L_x_6097:
[----:B------:R-:W-:Y:S05]  /*5760*/  BSYNC B6 ;  /* 0x0000000000067941 */ /* 0x000fea0003800000 */
.L_x_6096:
        /* <DEDUP_REMOVED lines=25> */
.L_x_6136:
[----:B------:R-:W-:-:S06]  /*5900*/  HADD2.F32 R5, -RZ, R22.H0_H0 ;  /* 0x20000016ff057230 */ /* 0x000fcc0000004100 */
[----:B------:R-:W0:Y:S02]  /*5910*/  F2I.S64.TRUNC R4, R5 ;  /* 0x0000000500047311 */ /* 0x000e24000020d900 */
[----:B0-----:R0:W-:Y:S01]  /*5920*/  STG.E.U8 desc[UR36][R8.64], R4 ;  /* 0x0000000408007986 */ /* 0x0011e2000c101124 */
[----:B------:R-:W-:Y:S05]  /*5930*/  BRA `(.L_x_6138) ;  /* 0x0000000c00847947 */ /* 0x000fea0003800000 */
.L_x_6135:
        /* <DEDUP_REMOVED lines=10> */
.L_x_6140:
[----:B------:R-:W-:-:S04]  /*59e0*/  HADD2.F32 R22, -RZ, R22.H0_H0 ;  /* 0x20000016ff167230 */ /* 0x000fc80000004100 */
[----:B------:R-:W0:Y:S02]  /*59f0*/  F2I.FTZ.TRUNC.NTZ R3, R22 ;  /* 0x0000001600037305 */ /* 0x000e24000021f100 */
[----:B0-----:R0:W-:Y:S01]  /*5a00*/  STG.E desc[UR36][R8.64], R3 ;  /* 0x0000000308007986 */ /* 0x0011e2000c101924 */
[----:B------:R-:W-:Y:S05]  /*5a10*/  BRA `(.L_x_6138) ;  /* 0x0000000c004c7947 */ /* 0x000fea0003800000 */
.L_x_6139:
[----:B------:R-:W-:-:S04]  /*5a20*/  HADD2.F32 R22, -RZ, R22.H0_H0 ;  /* 0x20000016ff167230 */ /* 0x000fc80000004100 */
[----:B------:R-:W0:Y:S02]  /*5a30*/  F2I.FTZ.TRUNC.NTZ R3, R22 ;  /* 0x0000001600037305 */ /* 0x000e24000021f100 */
[----:B0-----:R0:W-:Y:S01]  /*5a40*/  STG.E.U16 desc[UR36][R8.64], R3 ;  /* 0x0000000308007986 */ /* 0x0011e2000c101524 */
[----:B------:R-:W-:Y:S05]  /*5a50*/  BRA `(.L_x_6138) ;  /* 0x0000000c003c7947 */ /* 0x000fea0003800000 */
.L_x_6134:
        /* <DEDUP_REMOVED lines=9> */
.L_x_6142:
[----:B------:R0:W-:Y:S01]  /*5af0*/  STG.E.U16 desc[UR36][R8.64], R22 ;  /* 0x0000001608007986 */ /* 0x0001e2000c101524 */
[----:B------:R-:W-:Y:S05]  /*5b00*/  BRA `(.L_x_6138) ;  /* 0x0000000c00107947 */ /* 0x000fea0003800000 */
.L_x_6141:
        /* <DEDUP_REMOVED lines=10> */
.L_x_6144:
[----:B------:R-:W-:-:S05]  /*5bb0*/  HADD2.F32 R0, -RZ, R22.H0_H0 ;  /* 0x20000016ff007230 */ /* 0x000fca0000004100 */
[----:B------:R-:W-:-:S04]  /*5bc0*/  F2FP.F16.F32.PACK_AB R0, RZ, R0 ;  /* 0x00000000ff00723e */ /* 0x000fc800000000ff */
[----:B------:R-:W-:-:S05]  /*5bd0*/  PRMT R0, R0, 0x5410, RZ ;  /* 0x0000541000007816 */ /* 0x000fca00000000ff */
[----:B------:R0:W-:Y:S01]  /*5be0*/  STG.E desc[UR36][R8.64], R0 ;  /* 0x0000000008007986 */ /* 0x0001e2000c101924 */
[----:B------:R-:W-:Y:S05]  /*5bf0*/  BRA `(.L_x_6138) ;  /* 0x0000000800d47947 */ /* 0x000fea0003800000 */
.L_x_6143:
[----:B------:R-:W-:-:S05]  /*5c00*/  HADD2.F32 R4, -RZ, R22.H0_H0 ;  /* 0x20000016ff047230 */ /* 0x000fca0000004100 */
[----:B------:R-:W-:-:S06]  /*5c10*/  FMUL.FTZ R4, R4, 1 ;  /* 0x3f80000004047820 */ /* 0x000fcc0000410000 */
[----:B------:R-:W0:Y:S02]  /*5c20*/  F2F.F64.F32 R4, R4 ;  /* 0x0000000400047310 */ /* 0x000e240000201800 */
[----:B0-----:R0:W-:Y:S01]  /*5c30*/  STG.E.64 desc[UR36][R8.64], R4 ;  /* 0x0000000408007986 */ /* 0x0011e2000c101b24 */
[----:B------:R-:W-:Y:S05]  /*5c40*/  BRA `(.L_x_6138) ;  /* 0x0000000800c07947 */ /* 0x000fea0003800000 */
.L_x_6133:
        /* <DEDUP_REMOVED lines=13> */
.L_x_6147:
[----:B------:R-:W-:Y:S01]  /*5d20*/  HADD2.F32 R22, -RZ, R22.H0_H0 ;  /* 0x20000016ff167230 */ /* 0x000fe20000004100 */
[----:B------:R-:W-:-:S04]  /*5d30*/  CS2R R6, SRZ ;  /* 0x0000000000067805 */ /* 0x000fc8000001ff00 */
[----:B------:R-:W-:-:S06]  /*5d40*/  FMUL.FTZ R4, R22, 1 ;  /* 0x3f80000016047820 */ /* 0x000fcc0000410000 */
[----:B------:R-:W0:Y:S02]  /*5d50*/  F2F.F64.F32 R4, R4 ;  /* 0x0000000400047310 */ /* 0x000e240000201800 */
[----:B0-----:R0:W-:Y:S01]  /*5d60*/  STG.E.128 desc[UR36][R8.64], R4 ;  /* 0x0000000408007986 */ /* 0x0011e2000c101d24 */
[----:B------:R-:W-:Y:S05]  /*5d70*/  BRA `(.L_x_6138) ;  /* 0x0000000800747947 */ /* 0x000fea0003800000 */
.L_x_6146:
        /* <DEDUP_REMOVED lines=21> */
.L_x_6151:
[----:B------:R-:W-:Y:S05]  /*5ed0*/  BSYNC B0 ;  /* 0x0000000000007941 */ /* 0x000fea0003800000 */
.L_x_6150:
[----:B------:R-:W-:-:S05]  /*5ee0*/  LOP3.LUT R5, R0, R5, RZ, 0xfc, !PT ;  /* 0x0000000500057212 */ /* 0x000fca00078efcff */
[----:B------:R0:W-:Y:S01]  /*5ef0*/  STG.E.U8 desc[UR36][R8.64], R5 ;  /* 0x0000000508007986 */ /* 0x0001e2000c101124 */
[----:B------:R-:W-:Y:S05]  /*5f00*/  BRA `(.L_x_6138) ;  /* 0x0000000800107947 */ /* 0x000fea0003800000 */
.L_x_6149:
        /* <DEDUP_REMOVED lines=13> */
.L_x_6153:
[----:B------:R-:W-:Y:S01]  /*5fe0*/  IMAD.MOV.U32 R0, RZ, RZ, 0x7f ;  /* 0x0000007fff007424 */ /* 0x000fe200078e00ff */
[----:B------:R-:W-:-:S04]  /*5ff0*/  ISETP.GT.U32.AND P0, PT, R3, 0x7f800000, PT ;  /* 0x7f8000000300780c */ /* 0x000fc80003f04070 */
[----:B------:R-:W-:-:S09]  /*6000*/  SEL R0, R0, 0x7c, P0 ;  /* 0x0000007c00007807 */ /* 0x000fd20000000000 */
.L_x_6154:
[----:B------:R-:W-:Y:S05]  /*6010*/  BSYNC B0 ;  /* 0x0000000000007941 */ /* 0x000fea0003800000 */
.L_x_6152:
[----:B------:R-:W-:-:S04]  /*6020*/  LOP3.LUT R3, R5, 0x80000000, RZ, 0xc0, !PT ;  /* 0x8000000005037812 */ /* 0x000fc800078ec0ff */
[----:B------:R-:W-:-:S04]  /*6030*/  SHF.R.U32.HI R3, RZ, 0x18, R3 ;  /* 0x00000018ff037819 */ /* 0x000fc80000011603 */
[----:B------:R-:W-:-:S05]  /*6040*/  LOP3.LUT R3, R0, R3, RZ, 0xfc, !PT ;  /* 0x0000000300037212 */ /* 0x000fca00078efcff */
[----:B------:R0:W-:Y:S01]  /*6050*/  STG.E.U8 desc[UR36][R8.64], R3 ;  /* 0x0000000308007986 */ /* 0x0001e2000c101124 */
[----:B------:R-:W-:Y:S05]  /*6060*/  BRA `(.L_x_6138) ;  /* 0x0000000400b87947 */ /* 0x000fea0003800000 */
.L_x_6148:
[----:B------:R-:W-:-:S05]  /*6070*/  HADD2.F32 R0, -RZ, R22.H0_H0 ;  /* 0x20000016ff007230 */ /* 0x000fca0000004100 */
[----:B------:R-:W-:-:S05]  /*6080*/  F2FP.BF16.F32.PACK_AB R0, RZ, R0 ;  /* 0x00000000ff00723e */ /* 0x000fca00000010ff */
[----:B------:R0:W-:Y:S01]  /*6090*/  STG.E.U16 desc[UR36][R8.64], R0 ;  /* 0x0000000008007986 */ /* 0x0001e2000c101524 */
[----:B------:R-:W-:Y:S05]  /*60a0*/  BRA `(.L_x_6138) ;  /* 0x0000000400a87947 */ /* 0x000fea0003800000 */
.L_x_6145:
        /* <DEDUP_REMOVED lines=12> */
.L_x_6157:
        /* <DEDUP_REMOVED lines=17> */
.L_x_6160:
[----:B------:R-:W-:-:S04]  /*6280*/  LOP3.LUT R3, R5, 0x80000000, RZ, 0xc0, !PT ;  /* 0x8000000005037812 */ /* 0x000fc800078ec0ff */
[----:B------:R-:W-:-:S04]  /*6290*/  SHF.R.U32.HI R3, RZ, 0x18, R3 ;  /* 0x00000018ff037819 */ /* 0x000fc80000011603 */
[----:B------:R-:W-:-:S04]  /*62a0*/  LOP3.LUT R0, R0, R3, RZ, 0xfc, !PT ;  /* 0x0000000300007212 */ /* 0x000fc800078efcff */
[----:B------:R-:W-:-:S07]  /*62b0*/  PRMT R4, R0, 0x7610, R4 ;  /* 0x0000761000047816 */ /* 0x000fce0000000004 */
.L_x_6159:
[----:B------:R-:W-:Y:S05]  /*62c0*/  BSYNC B0 ;  /* 0x0000000000007941 */ /* 0x000fea0003800000 */
.L_x_6158:
[----:B------:R3:W-:Y:S01]  /*62d0*/  STG.E.U8 desc[UR36][R8.64], R4 ;  /* 0x0000000408007986 */ /* 0x0007e2000c101124 */
[----:B------:R-:W-:Y:S05]  /*62e0*/  BRA `(.L_x_6138) ;  /* 0x0000000400187947 */ /* 0x000fea0003800000 */
.L_x_6156:
        /* <DEDUP_REMOVED lines=17> */
.L_x_6163:
[----:B------:R-:W-:-:S04]  /*6400*/  LOP3.LUT R3, R5, 0x80000000, RZ, 0xc0, !PT ;  /* 0x8000000005037812 */ /* 0x000fc800078ec0ff */
[----:B------:R-:W-:-:S04]  /*6410*/  SHF.R.U32.HI R3, RZ, 0x18, R3 ;  /* 0x00000018ff037819 */ /* 0x000fc80000011603 */
[----:B------:R-:W-:-:S04]  /*6420*/  LOP3.LUT R0, R0, R3, RZ, 0xfc, !PT ;  /* 0x0000000300007212 */ /* 0x000fc800078efcff */
[----:B------:R-:W-:-:S07]  /*6430*/  PRMT R4, R0, 0x7610, R4 ;  /* 0x0000761000047816 */ /* 0x000fce0000000004 */
.L_x_6162:
[----:B------:R-:W-:Y:S05]  /*6440*/  BSYNC B0 ;  /* 0x0000000000007941 */ /* 0x000fea0003800000 */
.L_x_6161:
[----:B------:R0:W-:Y:S01]  /*6450*/  STG.E.U8 desc[UR36][R8.64], R4 ;  /* 0x0000000408007986 */ /* 0x0001e2000c101124 */
[----:B------:R-:W-:Y:S05]  /*6460*/  BRA `(.L_x_6138) ;  /* 0x0000000000b87947 */ /* 0x000fea0003800000 */
.L_x_6155:
        /* <DEDUP_REMOVED lines=22> */
.L_x_6137:
        /* <DEDUP_REMOVED lines=16> */
.L_x_6166:
[----:B------:R-:W-:Y:S05]  /*66d0*/  BRA `(.L_x_6138) ;  /* 0x00000000001c7947 */ /* 0x000fea0003800000 */
.L_x_6165:
[----:B------:R-:W-:-:S06]  /*66e0*/  HADD2.F32 R4, -RZ, R22.H0_H0 ;  /* 0x20000016ff047230 */ /* 0x000fcc0000004100 */
[----:B------:R-:W0:Y:S02]  /*66f0*/  F2I.U64.TRUNC R4, R4 ;  /* 0x0000000400047311 */ /* 0x000e24000020d800 */
[----:B0-----:R2:W-:Y:S01]  /*6700*/  STG.E.64 desc[UR36][R8.64], R4 ;  /* 0x0000000408007986 */ /* 0x0015e2000c101b24 */
[----:B------:R-:W-:Y:S05]  /*6710*/  BRA `(.L_x_6138) ;  /* 0x00000000000c7947 */ /* 0x000fea0003800000 */
.L_x_6164:
[----:B------:R-:W-:-:S04]  /*6720*/  HADD2.F32 R22, -RZ, R22.H0_H0 ;  /* 0x20000016ff167230 */ /* 0x000fc80000004100 */
[----:B------:R-:W0:Y:S02]  /*6730*/  F2I.FTZ.U32.TRUNC.NTZ R3, R22 ;  /* 0x0000001600037305 */ /* 0x000e24000021f000 */
[----:B0-----:R0:W-:Y:S02]  /*6740*/  STG.E desc[UR36][R8.64], R3 ;  /* 0x0000000308007986 */ /* 0x0011e4000c101924 */
.L_x_6138:
        /* <DEDUP_REMOVED lines=25> */
.L_x_6170:
[----:B------:R-:W-:-:S06]  /*68e0*/  HADD2.F32 R5, -RZ, R18.H0_H0 ;  /* 0x20000012ff057230 */ /* 0x000fcc0000004100 */
[----:B------:R-:W0:Y:S02]  /*68f0*/  F2I.S64.TRUNC R4, R5 ;  /* 0x0000000500047311 */ /* 0x000e24000020d900 */
[----:B0-----:R3:W-:Y:S01]  /*6900*/  STG.E.U8 desc[UR36][R8.64], R4 ;  /* 0x0000000408007986 */ /* 0x0017e2000c101124 */
[----:B------:R-:W-:Y:S05]  /*6910*/  BRA `(.L_x_6172) ;  /* 0x0000000c00847947 */ /* 0x000fea0003800000 */
.L_x_6169:
        /* <DEDUP_REMOVED lines=10> */
.L_x_6174:
[----:B------:R-:W-:-:S04]  /*69c0*/  HADD2.F32 R18, -RZ, R18.H0_H0 ;  /* 0x20000012ff127230 */ /* 0x000fc80000004100 */
[----:B------:R-:W0:Y:S02]  /*69d0*/  F2I.FTZ.TRUNC.NTZ R3, R18 ;  /* 0x0000001200037305 */ /* 0x000e24000021f100 */
[----:B0-----:R2:W-:Y:S01]  /*69e0*/  STG.E desc[UR36][R8.64], R3 ;  /* 0x0000000308007986 */ /* 0x0015e2000c101924 */
[----:B------:R-:W-:Y:S05]  /*69f0*/  BRA `(.L_x_6172) ;  /* 0x0000000c004c7947 */ /* 0x000fea0003800000 */
.L_x_6173:
[----:B------:R-:W-:-:S04]  /*6a00*/  HADD2.F32 R18, -RZ, R18.H0_H0 ;  /* 0x20000012ff127230 */ /* 0x000fc80000004100 */
[----:B------:R-:W0:Y:S02]  /*6a10*/  F2I.FTZ.TRUNC.NTZ R3, R18 ;  /* 0x0000001200037305 */ /* 0x000e24000021f100 */
[----:B0-----:R0:W-:Y:S01]  /*6a20*/  STG.E.U16 desc[UR36][R8.64], R3 ;  /* 0x0000000308007986 */ /* 0x0011e2000c101524 */
[----:B------:R-:W-:Y:S05]  /*6a30*/  BRA `(.L_x_6172) ;  /* 0x0000000c003c7947 */ /* 0x000fea0003800000 */
.L_x_6168:
        /* <DEDUP_REMOVED lines=9> */
.L_x_6176:
[----:B------:R0:W-:Y:S01]  /*6ad0*/  STG.E.U16 desc[UR36][R8.64], R18 ;  /* 0x0000001208007986 */ /* 0x0001e2000c101524 */
[----:B------:R-:W-:Y:S05]  /*6ae0*/  BRA `(.L_x_6172) ;  /* 0x0000000c00107947 */ /* 0x000fea0003800000 */
.L_x_6175:
        /* <DEDUP_REMOVED lines=10> */
.L_x_6178:
[----:B------:R-:W-:-:S05]  /*6b90*/  HADD2.F32 R0, -RZ, R18.H0_H0 ;  /* 0x20000012ff007230 */ /* 0x000fca0000004100 */
[----:B------:R-:W-:-:S04]  /*6ba0*/  F2FP.F16.F32.PACK_AB R0, RZ, R0 ;  /* 0x00000000ff00723e */ /* 0x000fc800000000ff */
[----:B------:R-:W-:-:S05]  /*6bb0*/  PRMT R0, R0, 0x5410, RZ ;  /* 0x0000541000007816 */ /* 0x000fca00000000ff */
[----:B------:R0:W-:Y:S01]  /*6bc0*/  STG.E desc[UR36][R8.64], R0 ;  /* 0x0000000008007986 */ /* 0x0001e2000c101924 */
[----:B------:R-:W-:Y:S05]  /*6bd0*/  BRA `(.L_x_6172) ;  /* 0x0000000800d47947 */ /* 0x000fea0003800000 */
.L_x_6177:
[----:B------:R-:W-:-:S05]  /*6be0*/  HADD2.F32 R4, -RZ, R18.H0_H0 ;  /* 0x20000012ff047230 */ /* 0x000fca0000004100 */
[----:B------:R-:W-:-:S06]  /*6bf0*/  FMUL.FTZ R4, R4, 1 ;  /* 0x3f80000004047820 */ /* 0x000fcc0000410000 */
[----:B------:R-:W0:Y:S02]  /*6c00*/  F2F.F64.F32 R4, R4 ;  /* 0x0000000400047310 */ /* 0x000e240000201800 */
[----:B0-----:R0:W-:Y:S01]  /*6c10*/  STG.E.64 desc[UR36][R8.64], R4 ;  /* 0x0000000408007986 */ /* 0x0011e2000c101b24 */
[----:B------:R-:W-:Y:S05]  /*6c20*/  BRA `(.L_x_6172) ;  /* 0x0000000800c07947 */ /* 0x000fea0003800000 */
.L_x_6167:
        /* <DEDUP_REMOVED lines=13> */
.L_x_6181:
[----:B------:R-:W-:Y:S01]  /*6d00*/  HADD2.F32 R18, -RZ, R18.H0_H0 ;  /* 0x20000012ff127230 */ /* 0x000fe20000004100 */
[----:B------:R-:W-:-:S04]  /*6d10*/  CS2R R6, SRZ ;  /* 0x0000000000067805 */ /* 0x000fc8000001ff00 */
[----:B------:R-:W-:-:S06]  /*6d20*/  FMUL.FTZ R4, R18, 1 ;  /* 0x3f80000012047820 */ /* 0x000fcc0000410000 */
[----:B------:R-:W0:Y:S02]  /*6d30*/  F2F.F64.F32 R4, R4 ;  /* 0x0000000400047310 */ /* 0x000e240000201800 */
[----:B0-----:R0:W-:Y:S01]  /*6d40*/  STG.E.128 desc[UR36][R8.64], R4 ;  /* 0x0000000408007986 */ /* 0x0011e2000c101d24 */
[----:B------:R-:W-:Y:S05]  /*6d50*/  BRA `(.L_x_6172) ;  /* 0x0000000800747947 */ /* 0x000fea0003800000 */
.L_x_6180:
        /* <DEDUP_REMOVED lines=21> */
.L_x_6185:
[----:B------:R-:W-:Y:S05]  /*6eb0*/  BSYNC B0 ;  /* 0x0000000000007941 */ /* 0x000fea0003800000 */
.L_x_6184:
[----:B------:R-:W-:-:S05]  /*6ec0*/  LOP3.LUT R5, R0, R5, RZ, 0xfc, !PT ;  /* 0x0000000500057212 */ /* 0x000fca00078efcff */
[----:B------:R0:W-:Y:S01]  /*6ed0*/  STG.E.U8 desc[UR36][R8.64], R5 ;  /* 0x0000000508007986 */ /* 0x0001e2000c101124 */
[----:B------:R-:W-:Y:S05]  /*6ee0*/  BRA `(.L_x_6172) ;  /* 0x0000000800107947 */ /* 0x000fea0003800000 */
.L_x_6183:
        /* <DEDUP_REMOVED lines=13> */
.L_x_6187:
[----:B------:R-:W-:Y:S01]  /*6fc0*/  IMAD.MOV.U32 R0, RZ, RZ, 0x7f ;  /* 0x0000007fff007424 */ /* 0x000fe200078e00ff */
[----:B------:R-:W-:-:S04]  /*6fd0*/  ISETP.GT.U32.AND P0, PT, R3, 0x7f800000, PT ;  /* 0x7f8000000300780c */ /* 0x000fc80003f04070 */
[----:B------:R-:W-:-:S09]  /*6fe0*/  SEL R0, R0, 0x7c, P0 ;  /* 0x0000007c00007807 */ /* 0x000fd20000000000 */
.L_x_6188:
[----:B------:R-:W-:Y:S05]  /*6ff0*/  BSYNC B0 ;  /* 0x0000000000007941 */ /* 0x000fea0003800000 */
.L_x_6186:
[----:B------:R-:W-:-:S04]  /*7000*/  LOP3.LUT R3, R5, 0x80000000, RZ, 0xc0, !PT ;  /* 0x8000000005037812 */ /* 0x000fc800078ec0ff */
[----:B------:R-:W-:-:S04]  /*7010*/  SHF.R.U32.HI R3, RZ, 0x18, R3 ;  /* 0x00000018ff037819 */ /* 0x000fc80000011603 */
[----:B------:R-:W-:-:S05]  /*7020*/  LOP3.LUT R3, R0, R3, RZ, 0xfc, !PT ;  /* 0x0000000300037212 */ /* 0x000fca00078efcff */
[----:B------:R0:W-:Y:S01]  /*7030*/  STG.E.U8 desc[UR36][R8.64], R3 ;  /* 0x0000000308007986 */ /* 0x0001e2000c101124 */
[----:B------:R-:W-:Y:S05]  /*7040*/  BRA `(.L_x_6172) ;  /* 0x0000000400b87947 */ /* 0x000fea0003800000 */
.L_x_6182:
[----:B------:R-:W-:-:S05]  /*7050*/  HADD2.F32 R0, -RZ, R18.H0_H0 ;  /* 0x20000012ff007230 */ /* 0x000fca0000004100 */
[----:B------:R-:W-:-:S05]  /*7060*/  F2FP.BF16.F32.PACK_AB R0, RZ, R0 ;  /* 0x00000000ff00723e */ /* 0x000fca00000010ff */
[----:B------:R0:W-:Y:S01]  /*7070*/  STG.E.U16 desc[UR36][R8.64], R0 ;  /* 0x0000000008007986 */ /* 0x0001e2000c101524 */
[----:B------:R-:W-:Y:S05]  /*7080*/  BRA `(.L_x_6172) ;  /* 0x0000000400a87947 */ /* 0x000fea0003800000 */
.L_x_6179:
        /* <DEDUP_REMOVED lines=12> */
.L_x_6191:
        /* <DEDUP_REMOVED lines=17> */
.L_x_6194:
[----:B------:R-:W-:-:S04]  /*7260*/  LOP3.LUT R3, R5, 0x80000000, RZ, 0xc0, !PT ;  /* 0x8000000005037812 */ /* 0x000fc800078ec0ff */
[----:B------:R-:W-:-:S04]  /*7270*/  SHF.R.U32.HI R3, RZ, 0x18, R3 ;  /* 0x00000018ff037819 */ /* 0x000fc80000011603 */
[----:B------:R-:W-:-:S04]  /*7280*/  LOP3.LUT R0, R0, R3, RZ, 0xfc, !PT ;  /* 0x0000000300007212 */ /* 0x000fc800078efcff */
[----:B------:R-:W-:-:S07]  /*7290*/  PRMT R4, R0, 0x7610, R4 ;  /* 0x0000761000047816 */ /* 0x000fce0000000004 */
.L_x_6193:
[----:B------:R-:W-:Y:S05]  /*72a0*/  BSYNC B0 ;  /* 0x0000000000007941 */ /* 0x000fea0003800000 */
.L_x_6192:
[----:B------:R0:W-:Y:S01]  /*72b0*/  STG.E.U8 desc[UR36][R8.64], R4 ;  /* 0x0000000408007986 */ /* 0x0001e2000c101124 */
[----:B------:R-:W-:Y:S05]  /*72c0*/  BRA `(.L_x_6172) ;  /* 0x0000000400187947 */ /* 0x000fea0003800000 */
.L_x_6190:
        /* <DEDUP_REMOVED lines=17> */
.L_x_6197:
[----:B------:R-:W-:-:S04]  /*73e0*/  LOP3.LUT R3, R5, 0x80000000, RZ, 0xc0, !PT ;  /* 0x8000000005037812 */ /* 0x000fc800078ec0ff */
[----:B------:R-:W-:-:S04]  /*73f0*/  SHF.R.U32.HI R3, RZ, 0x18, R3 ;  /* 0x00000018ff037819 */ /* 0x000fc80000011603 */
[----:B------:R-:W-:-:S04]  /*7400*/  LOP3.LUT R0, R0, R3, RZ, 0xfc, !PT ;  /* 0x0000000300007212 */ /* 0x000fc800078efcff */
[----:B------:R-:W-:-:S07]  /*7410*/  PRMT R4, R0, 0x7610, R4 ;  /* 0x0000761000047816 */ /* 0x000fce0000000004 */
.L_x_6196:
[----:B------:R-:W-:Y:S05]  /*7420*/  BSYNC B0 ;  /* 0x0000000000007941 */ /* 0x000fea0003800000 */
.L_x_6195:
[----:B------:R0:W-:Y:S01]  /*7430*/  STG.E.U8 desc[UR36][R8.64], R4 ;  /* 0x0000000408007986 */ /* 0x0001e2000c101124 */
[----:B------:R-:W-:Y:S05]  /*7440*/  BRA `(.L_x_6172) ;  /* 0x0000000000b87947 */ /* 0x000fea0003800000 */
.L_x_6189:
        /* <DEDUP_REMOVED lines=22> */
.L_x_6171:
        /* <DEDUP_REMOVED lines=16> */
.L_x_6200:
[----:B------:R-:W-:Y:S05]  /*76b0*/  BRA `(.L_x_6172) ;  /* 0x00000000001c7947 */ /* 0x000fea0003800000 */
.L_x_6199:
[----:B------:R-:W-:-:S06]  /*76c0*/  HADD2.F32 R4, -RZ, R18.H0_H0 ;  /* 0x20000012ff047230 */ /* 0x000fcc0000004100 */
[----:B------:R-:W0:Y:S02]  /*76d0*/  F2I.U64.TRUNC R4, R4 ;  /* 0x0000000400047311 */ /* 0x000e24000020d800 */
[----:B0-----:R0:W-:Y:S01]  /*76e0*/  STG.E.64 desc[UR36][R8.64], R4 ;  /* 0x0000000408007986 */ /* 0x0011e2000c101b24 */
[----:B------:R-:W-:Y:S05]  /*76f0*/  BRA `(.L_x_6172) ;  /* 0x00000000000c7947 */ /* 0x000fea0003800000 */
.L_x_6198:
[----:B------:R-:W-:-:S04]  /*7700*/  HADD2.F32 R18, -RZ, R18.H0_H0 ;  /* 0x20000012ff127230 */ /* 0x000fc80000004100 */
[----:B------:R-:W0:Y:S02]  /*7710*/  F2I.FTZ.U32.TRUNC.NTZ R3, R18 ;  /* 0x0000001200037305 */ /* 0x000e24000021f000 */
[----:B0-----:R0:W-:Y:S02]  /*7720*/  STG.E desc[UR36][R8.64], R3 ;  /* 0x0000000308007986 */ /* 0x0011e4000c101924 */
.L_x_6172:
[----:B------:R-:W-:-:S07]  /*7730*/  VIADD R23, R23, 0x80 ;  /* 0x0000008017177836 */ /* 0x000fce0000000000 */
.L_x_6132:
[----:B------:R-:W-:Y:S05]  /*7740*/  BSYNC B6 ;  /* 0x0000000000067941 */ /* 0x000fea0003800000 */
.L_x_6131:
        /* <DEDUP_REMOVED lines=23> */
.L_x_6204:
[----:B------:R-:W-:-:S06]  /*78c0*/  HADD2.F32 R5, -RZ, R17.H0_H0 ;  /* 0x20000011ff057230 */ /* 0x000fcc0000004100 */
[----:B------:R-:W0:Y:S02]  /*78d0*/  F2I.S64.TRUNC R4, R5 ;  /* 0x0000000500047311 */ /* 0x000e24000020d900 */
[----:B0-----:R-:W-:Y:S01]  /*78e0*/  STG.E.U8 desc[UR36][R2.64], R4 ;  /* 0x0000000402007986 */ /* 0x001fe2000c101124 */
[----:B------:R-:W-:Y:S05]  /*78f0*/  EXIT ;  /* 0x000000000000794d */ /* 0x000fea0003800000 */
.L_x_6203:
        /* <DEDUP_REMOVED lines=10> */
.L_x_6207:
[----:B------:R-:W-:-:S06]  /*79a0*/  HADD2.F32 R17, -RZ, R17.H0_H0 ;  /* 0x20000011ff117230 */ /* 0x000fcc0000004100 */
[----:B------:R-:W0:Y:S02]  /*79b0*/  F2I.FTZ.TRUNC.NTZ R17, R17 ;  /* 0x0000001100117305 */ /* 0x000e24000021f100 */
[----:B0-----:R-:W-:Y:S01]  /*79c0*/  STG.E desc[UR36][R2.64], R17 ;  /* 0x0000001102007986 */ /* 0x001fe2000c101924 */
[----:B------:R-:W-:Y:S05]  /*79d0*/  EXIT ;  /* 0x000000000000794d */ /* 0x000fea0003800000 */
.L_x_6206:
[----:B------:R-:W-:-:S06]  /*79e0*/  HADD2.F32 R17, -RZ, R17.H0_H0 ;  /* 0x20000011ff117230 */ /* 0x000fcc0000004100 */
[----:B------:R-:W0:Y:S02]  /*79f0*/  F2I.FTZ.TRUNC.NTZ R17, R17 ;  /* 0x0000001100117305 */ /* 0x000e24000021f100 */
[----:B0-----:R-:W-:Y:S01]  /*7a00*/  STG.E.U16 desc[UR36][R2.64], R17 ;  /* 0x0000001102007986 */ /* 0x001fe2000c101524 */
[----:B------:R-:W-:Y:S05]  /*7a10*/  EXIT ;  /* 0x000000000000794d */ /* 0x000fea0003800000 */
.L_x_6202:
        /* <DEDUP_REMOVED lines=9> */
.L_x_6209:
[----:B------:R-:W-:Y:S01]  /*7ab0*/  STG.E.U16 desc[UR36][R2.64], R17 ;  /* 0x0000001102007986 */ /* 0x000fe2000c101524 */
[----:B------:R-:W-:Y:S05]  /*7ac0*/  EXIT ;  /* 0x000000000000794d */ /* 0x000fea0003800000 */
.L_x_6208:
        /* <DEDUP_REMOVED lines=10> */
.L_x_6211:
[----:B------:R-:W-:-:S05]  /*7b70*/  HADD2.F32 R0, -RZ, R17.H0_H0 ;  /* 0x20000011ff007230 */ /* 0x000fca0000004100 */
[----:B------:R-:W-:-:S04]  /*7b80*/  F2FP.F16.F32.PACK_AB R0, RZ, R0 ;  /* 0x00000000ff00723e */ /* 0x000fc800000000ff */
[----:B------:R-:W-:-:S05]  /*7b90*/  PRMT R0, R0, 0x5410, RZ ;  /* 0x0000541000007816 */ /* 0x000fca00000000ff */
[----:B------:R-:W-:Y:S01]  /*7ba0*/  STG.E desc[UR36][R2.64], R0 ;  /* 0x0000000002007986 */ /* 0x000fe2000c101924 */
[----:B------:R-:W-:Y:S05]  /*7bb0*/  EXIT ;  /* 0x000000000000794d */ /* 0x000fea0003800000 */
.L_x_6210:
[----:B------:R-:W-:-:S05]  /*7bc0*/  HADD2.F32 R4, -RZ, R17.H0_H0 ;  /* 0x20000011ff047230 */ /* 0x000fca0000004100 */
[----:B------:R-:W-:-:S06]  /*7bd0*/  FMUL.FTZ R4, R4, 1 ;  /* 0x3f80000004047820 */ /* 0x000fcc0000410000 */
[----:B------:R-:W0:Y:S02]  /*7be0*/  F2F.F64.F32 R4, R4 ;  /* 0x0000000400047310 */ /* 0x000e240000201800 */
[----:B0-----:R-:W-:Y:S01]  /*7bf0*/  STG.E.64 desc[UR36][R2.64], R4 ;  /* 0x0000000402007986 */ /* 0x001fe2000c101b24 */
[----:B------:R-:W-:Y:S05]  /*7c00*/  EXIT ;  /* 0x000000000000794d */ /* 0x000fea0003800000 */
.L_x_6201:
        /* <DEDUP_REMOVED lines=13> */
.L_x_6214:
[----:B------:R-:W-:Y:S01]  /*7ce0*/  HADD2.F32 R17, -RZ, R17.H0_H0 ;  /* 0x20000011ff117230 */ /* 0x000fe20000004100 */
[----:B------:R-:W-:-:S04]  /*7cf0*/  CS2R R6, SRZ ;  /* 0x0000000000067805 */ /* 0x000fc8000001ff00 */
[----:B------:R-:W-:-:S06]  /*7d00*/  FMUL.FTZ R4, R17, 1 ;  /* 0x3f80000011047820 */ /* 0x000fcc0000410000 */
[----:B------:R-:W0:Y:S02]  /*7d10*/  F2F.F64.F32 R4, R4 ;  /* 0x0000000400047310 */ /* 0x000e240000201800 */
[----:B0-----:R-:W-:Y:S01]  /*7d20*/  STG.E.128 desc[UR36][R2.64], R4 ;  /* 0x0000000402007986 */ /* 0x001fe2000c101d24 */
[----:B------:R-:W-:Y:S05]  /*7d30*/  EXIT ;  /* 0x000000000000794d */ /* 0x000fea0003800000 */
.L_x_6213:
        /* <DEDUP_REMOVED lines=21> */
.L_x_6218:
[----:B------:R-:W-:Y:S05]  /*7e90*/  BSYNC B0 ;  /* 0x0000000000007941 */ /* 0x000fea0003800000 */
.L_x_6217:
[----:B------:R-:W-:-:S05]  /*7ea0*/  LOP3.LUT R5, R0, R5, RZ, 0xfc, !PT ;  /* 0x0000000500057212 */ /* 0x000fca00078efcff */
[----:B------:R-:W-:Y:S01]  /*7eb0*/  STG.E.U8 desc[UR36][R2.64], R5 ;  /* 0x0000000502007986 */ /* 0x000fe2000c101124 */
[----:B------:R-:W-:Y:S05]  /*7ec0*/  EXIT ;  /* 0x000000000000794d */ /* 0x000fea0003800000 */
.L_x_6216:
        /* <DEDUP_REMOVED lines=13> */
.L_x_6220:
[----:B------:R-:W-:Y:S01]  /*7fa0*/  IMAD.MOV.U32 R0, RZ, RZ, 0x7f ;  /* 0x0000007fff007424 */ /* 0x000fe200078e00ff */
[----:B------:R-:W-:-:S04]  /*7fb0*/  ISETP.GT.U32.AND P0, PT, R4, 0x7f800000, PT ;  /* 0x7f8000000400780c */ /* 0x000fc80003f04070 */
[----:B------:R-:W-:-:S09]  /*7fc0*/  SEL R0, R0, 0x7c, P0 ;  /* 0x0000007c00007807 */ /* 0x000fd20000000000 */
.L_x_6221:
[----:B------:R-:W-:Y:S05]  /*7fd0*/  BSYNC B0 ;  /* 0x0000000000007941 */ /* 0x000fea0003800000 */
.L_x_6219:
[----:B------:R-:W-:-:S04]  /*7fe0*/  LOP3.LUT R4, R17, 0x80000000, RZ, 0xc0, !PT ;  /* 0x8000000011047812 */ /* 0x000fc800078ec0ff */
[----:B------:R-:W-:-:S04]  /*7ff0*/  SHF.R.U32.HI R5, RZ, 0x18, R4 ;  /* 0x00000018ff057819 */ /* 0x000fc80000011604 */
[----:B------:R-:W-:-:S05]  /*8000*/  LOP3.LUT R5, R0, R5, RZ, 0xfc, !PT ;  /* 0x0000000500057212 */ /* 0x000fca00078efcff */
[----:B------:R-:W-:Y:S01]  /*8010*/  STG.E.U8 desc[UR36][R2.64], R5 ;  /* 0x0000000502007986 */ /* 0x000fe2000c101124 */
[----:B------:R-:W-:Y:S05]  /*8020*/  EXIT ;  /* 0x000000000000794d */ /* 0x000fea0003800000 */
.L_x_6215:
[----:B------:R-:W-:-:S05]  /*8030*/  HADD2.F32 R0, -RZ, R17.H0_H0 ;  /* 0x20000011ff007230 */ /* 0x000fca0000004100 */
[----:B------:R-:W-:-:S05]  /*8040*/  F2FP.BF16.F32.PACK_AB R0, RZ, R0 ;  /* 0x00000000ff00723e */ /* 0x000fca00000010ff */
[----:B------:R-:W-:Y:S01]  /*8050*/  STG.E.U16 desc[UR36][R2.64], R0 ;  /* 0x0000000002007986 */ /* 0x000fe2000c101524 */
[----:B------:R-:W-:Y:S05]  /*8060*/  EXIT ;  /* 0x000000000000794d */ /* 0x000fea0003800000 */
.L_x_6212:
        /* <DEDUP_REMOVED lines=12> */
.L_x_6224:
        /* <DEDUP_REMOVED lines=17> */
.L_x_6227:
[----:B------:R-:W-:-:S04]  /*8240*/  LOP3.LUT R0, R17, 0x80000000, RZ, 0xc0, !PT ;  /* 0x8000000011007812 */ /* 0x000fc800078ec0ff */
[----:B------:R-:W-:-:S04]  /*8250*/  SHF.R.U32.HI R5, RZ, 0x18, R0 ;  /* 0x00000018ff057819 */ /* 0x000fc80000011600 */
[----:B------:R-:W-:-:S04]  /*8260*/  LOP3.LUT R4, R4, R5, RZ, 0xfc, !PT ;  /* 0x0000000504047212 */ /* 0x000fc800078efcff */
[----:B------:R-:W-:-:S07]  /*8270*/  PRMT R0, R4, 0x7610, R0 ;  /* 0x0000761004007816 */ /* 0x000fce0000000000 */
.L_x_6226:
[----:B------:R-:W-:Y:S05]  /*8280*/  BSYNC B0 ;  /* 0x0000000000007941 */ /* 0x000fea0003800000 */
.L_x_6225:
[----:B------:R-:W-:Y:S01]  /*8290*/  STG.E.U8 desc[UR36][R2.64], R0 ;  /* 0x0000000002007986 */ /* 0x000fe2000c101124 */
[----:B------:R-:W-:Y:S05]  /*82a0*/  EXIT ;  /* 0x000000000000794d */ /* 0x000fea0003800000 */
.L_x_6223:
        /* <DEDUP_REMOVED lines=17> */
.L_x_6230:
[----:B------:R-:W-:-:S04]  /*83c0*/  LOP3.LUT R0, R17, 0x80000000, RZ, 0xc0, !PT ;  /* 0x8000000011007812 */ /* 0x000fc800078ec0ff */
[----:B------:R-:W-:-:S04]  /*83d0*/  SHF.R.U32.HI R5, RZ, 0x18, R0 ;  /* 0x00000018ff057819 */ /* 0x000fc80000011600 */
[----:B------:R-:W-:-:S04]  /*83e0*/  LOP3.LUT R4, R4, R5, RZ, 0xfc, !PT ;  /* 0x0000000504047212 */ /* 0x000fc800078efcff */
[----:B------:R-:W-:-:S07]  /*83f0*/  PRMT R0, R4, 0x7610, R0 ;  /* 0x0000761004007816 */ /* 0x000fce0000000000 */
.L_x_6229:
[----:B------:R-:W-:Y:S05]  /*8400*/  BSYNC B0 ;  /* 0x0000000000007941 */ /* 0x000fea0003800000 */
.L_x_6228:
[----:B------:R-:W-:Y:S01]  /*8410*/  STG.E.U8 desc[UR36][R2.64], R0 ;  /* 0x0000000002007986 */ /* 0x000fe2000c101124 */
[----:B------:R-:W-:Y:S05]  /*8420*/  EXIT ;  /* 0x000000000000794d */ /* 0x000fea0003800000 */
.L_x_6222:
        /* <DEDUP_REMOVED lines=22> */
.L_x_6205:
        /* <DEDUP_REMOVED lines=16> */
.L_x_6233:
[----:B------:R-:W-:Y:S05]  /*8690*/  EXIT ;  /* 0x000000000000794d */ /* 0x000fea0003800000 */
.L_x_6232:
[----:B------:R-:W-:-:S06]  /*86a0*/  HADD2.F32 R4, -RZ, R17.H0_H0 ;  /* 0x20000011ff047230 */ /* 0x000fcc0000004100 */
[----:B------:R-:W0:Y:S02]  /*86b0*/  F2I.U64.TRUNC R4, R4 ;  /* 0x0000000400047311 */ /* 0x000e24000020d800 */
[----:B0-----:R-:W-:Y:S01]  /*86c0*/  STG.E.64 desc[UR36][R2.64], R4 ;  /* 0x0000000402007986 */ /* 0x001fe2000c101b24 */
[----:B------:R-:W-:Y:S05]  /*86d0*/  EXIT ;  /* 0x000000000000794d */ /* 0x000fea0003800000 */
.L_x_6231:
[----:B------:R-:W-:-:S06]  /*86e0*/  HADD2.F32 R17, -RZ, R17.H0_H0 ;  /* 0x20000011ff117230 */ /* 0x000fcc0000004100 */
[----:B------:R-:W0:Y:S02]  /*86f0*/  F2I.FTZ.U32.TRUNC.NTZ R17, R17 ;  /* 0x0000001100117305 */ /* 0x000e24000021f000 */
[----:B0-----:R-:W-:Y:S01]  /*8700*/  STG.E desc[UR36][R2.64], R17 ;  /* 0x0000001102007986 */ /* 0x001fe2000c101924 */
[----:B------:R-:W-:Y:S05]  /*8710*/  EXIT ;  /* 0x000000000000794d */ /* 0x000fea0003800000 */
.L_x_6234:
        /* <DEDUP_REMOVED lines=14> */
.L_x_32072:


//--------------------- .text._ZN2at6native18elementwise_kernelILi128ELi4EZNS0_22gpu_kernel_impl_nocastINS0_13AUnaryFunctorIN3c104HalfES5_S5_ZZZNS0_21heaviside_kernel_cudaERNS_18TensorIteratorBaseEENKUlvE_clEvENKUlvE6_clEvEUlS5_S5_E_EEEEvS7_RKT_EUliE_EEviT1_ --------------------------
	.section	.text._ZN2at6native18elementwise_kernelILi128ELi4EZNS0_22gpu_kernel_impl_nocastINS0_13AUnaryFunctorIN3c104HalfES5_S5_ZZZNS0_21heaviside_kernel_cudaERNS_18TensorIteratorBaseEENKUlvE_clEvENKUlvE6_clEvEUlS5_S5_E_EEEEvS7_RKT_EUliE_EEviT1_,"ax",@progbits
	.align	128
        .global         _ZN2at6native18elementwise_kernelILi128ELi4EZNS0_22gpu_kernel_impl_nocastINS0_13AUnaryFunctorIN3c104HalfES5_S5_ZZZNS0_21heaviside_kernel_cudaERNS_18TensorIteratorBaseEENKUlvE_clEvENKUlvE6_clEvEUlS5_S5_E_EEEEvS7_RKT_EUliE_EEviT1_
        .type           _ZN2at6native18elementwise_kernelILi128ELi4EZNS0_22gpu_kernel_impl_nocastINS0_13AUnaryFunctorIN3c104HalfES5_S5_ZZZNS0_21heaviside_kernel_cudaERNS_18TensorIteratorBaseEENKUlvE_clEvENKUlvE6_clEvEUlS5_S5_E_EEEEvS7_RKT_EUliE_EEviT1_,@function
        .size           _ZN2at6native18elementwise_kernelILi128ELi4EZNS0_22gpu_kernel_impl_nocastINS0_13AUnaryFunctorIN3c104HalfES5_S5_ZZZNS0_21heaviside_kernel_cudaERNS_18TensorIteratorBaseEENKUlvE_clEvENKUlvE6_clEvEUlS5_S5_E_EEEEvS7_RKT_EUliE_EEviT1_,(.L_x_32073 - _ZN2at6native18elementwise_kernelILi128ELi4EZNS0_22gpu_kernel_impl_nocastINS0_13AUnaryFunctorIN3c104HalfES5_S5_ZZZNS0_21heaviside_kernel_cudaERNS_18TensorIteratorBaseEENKUlvE_clEvENKUlvE6_clEvEUlS5_S5_E_EEEEvS7_RKT_EUliE_EEviT1_)
        .other          _ZN2at6native18elementwise_kernelILi128ELi4EZNS0_22gpu_kernel_impl_nocastINS0_13AUnaryFunctorIN3c104HalfES5_S5_ZZZNS0_21heaviside_kernel_cudaERNS_18TensorIteratorBaseEENKUlvE_clEvENKUlvE6_clEvEUlS5_S5_E_EEEEvS7_RKT_EUliE_EEviT1_,@"STO_CUDA_ENTRY STV_DEFAULT"
_ZN2at6native18elementwise_kernelILi128ELi4EZNS0_22gpu_kernel_impl_nocastINS0_13AUnaryFunctorIN3c104HalfES5_S5_ZZZNS0_21heaviside_kernel_cudaERNS_18TensorIteratorBaseEENKUlvE_clEvENKUlvE6_clEvEUlS5_S5_E_EEEEvS7_RKT_EUliE_EEviT1_:
.text._ZN2at6native18elementwise_kernelILi128ELi4EZNS0_22gpu_kernel_impl_nocastINS0_13AUnaryFunctorIN3c104HalfES5_S5_ZZZNS0_21heaviside_kernel_cudaERNS_18TensorIteratorBaseEENKUlvE_clEvENKUlvE6_clEvEUlS5_S5_E_EEEEvS7_RKT_EUliE_EEviT1_:
        /* <DEDUP_REMOVED lines=296> */
[----:B------:R-:W-:Y:S02]  /*1280*/  SHF.R.U32.HI R9, RZ, UR7, R8 ;  /* 0x00000007ff097c19 */ /* 0x000fe40008011608 */
[----:B------:R-:W-:Y:S02]  /*1290*/  @P0 MOV R8, RZ ;  /* 0x000000ff00080202 */ /* 0x000fe40000000f00 */
[C---:B------:R-:W-:Y:S01]  /*12a0*/  IADD3 R11, -R9.reuse, RZ, RZ ;  /* 0x000000ff090b7210 */ /* 0x040fe20007ffe1ff */
        /* <DEDUP_REMOVED lines=12> */
.L_x_6237:
[----:B------:R-:W-:Y:S02]  /*1370*/  ULDC.64 UR8, c[0x0][0x418] ;  /* 0x0001060000087ab9 */ /* 0x000fe40000000a00 */
[----:B------:R-:W-:-:S04]  /*1380*/  IADD3 R4, P0, R2, UR8, RZ ;  /* 0x0000000802047c10 */ /* 0x000fc8000ff1e0ff */
[----:B------:R-:W-:Y:S01]  /*1390*/  IADD3.X R5, RZ, UR9, RZ, P0, !PT ;  /* 0x00000009ff057c10 */ /* 0x000fe200087fe4ff */
[----:B------:R-:W0:Y:S01]  /*13a0*/  LDC.U16 R2, c[0x0][0x422] ;  /* 0x00010880ff027b82 */ /* 0x000e220000000400 */
[----:B------:R-:W-:-:S03]  /*13b0*/  ULDC.64 UR8, c[0x0][0x410] ;  /* 0x0001040000087ab9 */ /* 0x000fc60000000a00 */
[----:B------:R-:W2:Y:S01]  /*13c0*/  LDG.E.U16 R7, desc[UR4][R4.64] ;  /* 0x0000000404077981 */ /* 0x000ea2000c1e1500 */
[----:B------:R-:W-:Y:S01]  /*13d0*/  IADD3 R0, R0, 0x80, RZ ;  /* 0x0000008000007810 */ /* 0x000fe20007ffe0ff */
[----:B0-----:R-:W-:-:S05]  /*13e0*/  HADD2.F32 R2, -RZ, R2.H0_H0 ;  /* 0x20000002ff027230 */ /* 0x001fca0000004100 */
[----:B------:R-:W-:-:S13]  /*13f0*/  FSETP.NEU.FTZ.AND P0, PT, R2, RZ, PT ;  /* 0x000000ff0200720b */ /* 0x000fda0003f1d000 */
[----:B------:R-:W-:Y:S02]  /*1400*/  @P0 FSET.BF.GT.FTZ.AND R6, R2, RZ, PT ;  /* 0x000000ff0206020a */ /* 0x000fe40003814000 */
[----:B------:R-:W-:Y:S02]  /*1410*/  IADD3 R2, P1, R3, UR8, RZ ;  /* 0x0000000803027c10 */ /* 0x000fe4000ff3e0ff */
[----:B------:R-:W-:-:S03]  /*1420*/  @P0 F2FP.F16.F32.PACK_AB R6, RZ, R6 ;  /* 0x00000006ff06023e */ /* 0x000fc600000000ff */
[----:B------:R-:W-:Y:S01]  /*1430*/  IMAD.X R3, RZ, RZ, UR9, P1 ;  /* 0x00000009ff037e24 */ /* 0x000fe200088e06ff */
[----:B--2---:R-:W-:-:S05]  /*1440*/  @P0 PRMT R7, R6, 0x7610, R7 ;  /* 0x0000761006070816 */ /* 0x004fca0000000007 */
[----:B------:R0:W-:Y:S02]  /*1450*/  STG.E.U16 desc[UR4][R2.64], R7 ;  /* 0x0000000702007986 */ /* 0x0001e4000c101504 */
.L_x_6236:
[----:B------:R-:W-:Y:S05]  /*1460*/  BSYNC B0 ;  /* 0x0000000000007941 */ /* 0x000fea0003800000 */
.L_x_6235:
        /* <DEDUP_REMOVED lines=305> */
.L_x_6240:
        /* <DEDUP_REMOVED lines=319> */
.L_x_6241:
        /* <DEDUP_REMOVED lines=11> */
[----:B------:R-:W-:Y:S02]  /*3c20*/  @P1 F2FP.F16.F32.PACK_AB R6, RZ, R6 ;  /* 0x00000006ff06123e */ /* 0x000fe400000000ff */
[----:B------:R-:W-:Y:S02]  /*3c30*/  IADD3.X R3, RZ, UR9, RZ, P0, !PT ;  /* 0x00000009ff037c10 */ /* 0x000fe400087fe4ff */
[----:B--2---:R-:W-:-:S05]  /*3c40*/  @P1 PRMT R7, R6, 0x7610, R7 ;  /* 0x0000761006071816 */ /* 0x004fca0000000007 */
[----:B------:R2:W-:Y:S02]  /*3c50*/  STG.E.U16 desc[UR4][R2.64], R7 ;  /* 0x0000000702007986 */ /* 0x0005e4000c101504 */
.L_x_6239:
[----:B------:R-:W-:Y:S05]  /*3c60*/  BSYNC B0 ;  /* 0x0000000000007941 */ /* 0x000fea0003800000 */
.L_x_6238:
        /* <DEDUP_REMOVED lines=304> */
.L_x_6242:
[----:B------:R-:W-:Y:S02]  /*4f70*/  ULDC.64 UR6, c[0x0][0x418] ;  /* 0x0001060000067ab9 */ /* 0x000fe40000000a00 */
[----:B------:R-:W-:-:S04]  /*4f80*/  IADD3 R4, P0, R2, UR6, RZ ;  /* 0x0000000602047c10 */ /* 0x000fc8000ff1e0ff */
[----:B------:R-:W-:Y:S01]  /*4f90*/  IADD3.X R5, RZ, UR7, RZ, P0, !PT ;  /* 0x00000007ff057c10 */ /* 0x000fe200087fe4ff */
[----:B------:R-:W0:Y:S01]  /*4fa0*/  LDC.U16 R0, c[0x0][0x422] ;  /* 0x00010880ff007b82 */ /* 0x000e220000000400 */
[----:B------:R-:W-:-:S03]  /*4fb0*/  ULDC.64 UR6, c[0x0][0x410] ;  /* 0x0001040000067ab9 */ /* 0x000fc60000000a00 */
[----:B------:R-:W2:Y:S01]  /*4fc0*/  LDG.E.U16 R7, desc[UR4][R4.64] ;  /* 0x0000000404077981 */ /* 0x000ea2000c1e1500 */
[----:B------:R-:W-:-:S04]  /*4fd0*/  IADD3 R2, P0, R3, UR6, RZ ;  /* 0x0000000603027c10 */ /* 0x000fc8000ff1e0ff */
[----:B------:R-:W-:Y:S01]  /*4fe0*/  IADD3.X R3, RZ, UR7, RZ, P0, !PT ;  /* 0x00000007ff037c10 */ /* 0x000fe200087fe4ff */
[----:B0-----:R-:W-:-:S05]  /*4ff0*/  HADD2.F32 R0, -RZ, R0.H0_H0 ;  /* 0x20000000ff007230 */ /* 0x001fca0000004100 */
[----:B------:R-:W-:-:S13]  /*5000*/  FSETP.NEU.FTZ.AND P1, PT, R0, RZ, PT ;  /* 0x000000ff0000720b */ /* 0x000fda0003f3d000 */
[----:B------:R-:W-:-:S04]  /*5010*/  @P1 FSET.BF.GT.FTZ.AND R0, R0, RZ, PT ;  /* 0x000000ff0000120a */ /* 0x000fc80003814000 */
[----:B------:R-:W-:-:S04]  /*5020*/  @P1 F2FP.F16.F32.PACK_AB R0, RZ, R0 ;  /* 0x00000000ff00123e */ /* 0x000fc800000000ff */
[----:B--2---:R-:W-:-:S05]  /*5030*/  @P1 PRMT R7, R0, 0x7610, R7 ;  /* 0x0000761000071816 */ /* 0x004fca0000000007 */
[----:B------:R-:W-:Y:S01]  /*5040*/  STG.E.U16 desc[UR4][R2.64], R7 ;  /* 0x0000000702007986 */ /* 0x000fe2000c101504 */
[----:B------:R-:W-:Y:S05]  /*5050*/  EXIT ;  /* 0x000000000000794d */ /* 0x000fea0003800000 */
.L_x_6243:
        /* <DEDUP_REMOVED lines=10> */
.L_x_32073:


//--------------------- .text._ZN2at6native27unrolled_elementwise_kernelINS0_13AUnaryFunctorIN3c104HalfES4_S4_ZZZNS0_21heaviside_kernel_cudaERNS_18TensorIteratorBaseEENKUlvE_clEvENKUlvE6_clEvEUlS4_S4_E_EESt5arrayIPcLm2EELi4E23TrivialOffsetCalculatorILi1EjESF_NS0_6memory15LoadWithoutCastENSG_16StoreWithoutCastEEEviT_T0_T2_T3_T4_T5_ --------------------------
	.section	.text._ZN2at6native27unrolled_elementwise_kernelINS0_13AUnaryFunctorIN3c104HalfES4_S4_ZZZNS0_21heaviside_kernel_cudaERNS_18TensorIteratorBaseEENKUlvE_clEvENKUlvE6_clEvEUlS4_S4_E_EESt5arrayIPcLm2EELi4E23TrivialOffsetCalculatorILi1EjESF_NS0_6memory15LoadWithoutCastENSG_16StoreWithoutCastEEEviT_T0_T2_T3_T4_T5_,"ax",@progbits
	.align	128
        .global         _ZN2at6native27unrolled_elementwise_kernelINS0_13AUnaryFunctorIN3c104HalfES4_S4_ZZZNS0_21heaviside_kernel_cudaERNS_18TensorIteratorBaseEENKUlvE_clEvENKUlvE6_clEvEUlS4_S4_E_EESt5arrayIPcLm2EELi4E23TrivialOffsetCalculatorILi1EjESF_NS0_6memory15LoadWithoutCastENSG_16StoreWithoutCastEEEviT_T0_T2_T3_T4_T5_
        .type           _ZN2at6native27unrolled_elementwise_kernelINS0_13AUnaryFunctorIN3c104HalfES4_S4_ZZZNS0_21heaviside_kernel_cudaERNS_18TensorIteratorBaseEENKUlvE_clEvENKUlvE6_clEvEUlS4_S4_E_EESt5arrayIPcLm2EELi4E23TrivialOffsetCalculatorILi1EjESF_NS0_6memory15LoadWithoutCastENSG_16StoreWithoutCastEEEviT_T0_T2_T3_T4_T5_,@function
        .size           _ZN2at6native27unrolled_elementwise_kernelINS0_13AUnaryFunctorIN3c104HalfES4_S4_ZZZNS0_21heaviside_kernel_cudaERNS_18TensorIteratorBaseEENKUlvE_clEvENKUlvE6_clEvEUlS4_S4_E_EESt5arrayIPcLm2EELi4E23TrivialOffsetCalculatorILi1EjESF_NS0_6memory15LoadWithoutCastENSG_16StoreWithoutCastEEEviT_T0_T2_T3_T4_T5_,(.L_x_32074 - _ZN2at6native27unrolled_elementwise_kernelINS0_13AUnaryFunctorIN3c104HalfES4_S4_ZZZNS0_21heaviside_kernel_cudaERNS_18TensorIteratorBaseEENKUlvE_clEvENKUlvE6_clEvEUlS4_S4_E_EESt5arrayIPcLm2EELi4E23TrivialOffsetCalculatorILi1EjESF_NS0_6memory15LoadWithoutCastENSG_16StoreWithoutCastEEEviT_T0_T2_T3_T4_T5_)
        .other          _ZN2at6native27unrolled_elementwise_kernelINS0_13AUnaryFunctorIN3c104HalfES4_S4_ZZZNS0_21heaviside_kernel_cudaERNS_18TensorIteratorBaseEENKUlvE_clEvENKUlvE6_clEvEUlS4_S4_E_EESt5arrayIPcLm2EELi4E23TrivialOffsetCalculatorILi1EjESF_NS0_6memory15LoadWithoutCastENSG_16StoreWithoutCastEEEviT_T0_T2_T3_T4_T5_,@"STO_CUDA_ENTRY STV_DEFAULT"
_ZN2at6native27unrolled_elementwise_kernelINS0_13AUnaryFunctorIN3c104HalfES4_S4_ZZZNS0_21heaviside_kernel_cudaERNS_18TensorIteratorBaseEENKUlvE_clEvENKUlvE6_clEvEUlS4_S4_E_EESt5arrayIPcLm2EELi4E23TrivialOffsetCalculatorILi1EjESF_NS0_6memory15LoadWithoutCastENSG_16StoreWithoutCastEEEviT_T0_T2_T3_T4_T5_:
.text._ZN2at6native27unrolled_elementwise_kernelINS0_13AUnaryFunctorIN3c104HalfES4_S4_ZZZNS0_21heaviside_kernel_cudaERNS_18TensorIteratorBaseEENKUlvE_clEvENKUlvE6_clEvEUlS4_S4_E_EESt5arrayIPcLm2EELi4E23TrivialOffsetCalculatorILi1EjESF_NS0_6memory15LoadWithoutCastENSG_16StoreWithoutCastEEEviT_T0_T2_T3_T4_T5_:
        /* <DEDUP_REMOVED lines=21> */
[----:B------:R-:W-:-:S02]  /*0150*/  PRMT R3, RZ, 0x7610, R3 ;  /* 0x00007610ff037816 */ /* 0x000fc40000000003 */
[----:B------:R-:W-:Y:S01]  /*0160*/  PRMT R4, RZ, 0x7610, R4 ;  /* 0x00007610ff047816 */ /* 0x000fe20000000004 */
[----:B-1----:R-:W-:-:S03]  /*0170*/  @!P0 IMAD.WIDE.U32 R14, R15, 0x2, R10 ;  /* 0x000000020f0e8825 */ /* 0x002fc600078e000a */
[----:B0-----:R-:W0:Y:S02]  /*0180*/  @!P1 LDC.64 R8, c[0x0][0x218] ;  /* 0x00008600ff089b82 */ /* 0x001e240000000a00 */
[----:B------:R-:W4:Y:S01]  /*0190*/  @!P0 LDG.E.U16 R3, desc[UR4][R14.64] ;  /* 0x000000040e038981 */ /* 0x000f22000c1e1500 */
[----:B---3--:R-:W-:-:S05]  /*01a0*/  @!P2 IMAD.WIDE.U32 R16, R17, 0x2, R12 ;  /* 0x000000021110a825 */ /* 0x008fca00078e000c */
[----:B------:R1:W3:Y:S01]  /*01b0*/  @!P2 LDG.E.U16 R4, desc[UR4][R16.64] ;  /* 0x000000041004a981 */ /* 0x0002e2000c1e1500 */
[----:B------:R-:W-:-:S05]  /*01c0*/  @!P2 VIADD R7, R7, 0x80 ;  /* 0x000000800707a836 */ /* 0x000fca0000000000 */
[----:B------:R-:W-:Y:S01]  /*01d0*/  ISETP.GE.AND P0, PT, R7, R2, PT ;  /* 0x000000020700720c */ /* 0x000fe20003f06270 */
[----:B------:R-:W0:-:S12]  /*01e0*/  LDC.U16 R10, c[0x0][0x216] ;  /* 0x00008580ff0a7b82 */ /* 0x000e180000000400 */
[----:B------:R-:W1:Y:S01]  /*01f0*/  @!P0 LDC.64 R12, c[0x0][0x220] ;  /* 0x00008800ff0c8b82 */ /* 0x000e620000000a00 */
[----:B------:R-:W-:Y:S02]  /*0200*/  @!P0 IMAD R7, R0, 0x200, R7 ;  /* 0x0000020000078824 */ /* 0x000fe400078e0207 */
[----:B0-----:R-:W-:Y:S02]  /*0210*/  HADD2.F32 R10, -RZ, R10.H0_H0 ;  /* 0x2000000aff0a7230 */ /* 0x001fe40000004100 */
[----:B-1----:R-:W-:Y:S01]  /*0220*/  @!P0 IMAD.WIDE.U32 R12, R7, 0x2, R12 ;  /* 0x00000002070c8825 */ /* 0x002fe200078e000c */
[----:B------:R-:W-:-:S06]  /*0230*/  PRMT R7, RZ, 0x7610, R7 ;  /* 0x00007610ff077816 */ /* 0x000fcc0000000007 */
[----:B------:R0:W5:Y:S01]  /*0240*/  @!P0 LDG.E.U16 R7, desc[UR4][R12.64] ;  /* 0x000000040c078981 */ /* 0x000162000c1e1500 */
[----:B------:R-:W-:-:S04]  /*0250*/  FSETP.NEU.FTZ.AND P0, PT, R10, RZ, PT ;  /* 0x000000ff0a00720b */ /* 0x000fc80003f1d000 */
[----:B------:R-:W-:Y:S01]  /*0260*/  ISETP.GE.OR P4, PT, R5, R2, !P0 ;  /* 0x000000020500720c */ /* 0x000fe20004786670 */
[----:B------:R-:W-:-:S04]  /*0270*/  IMAD.MOV.U32 R11, RZ, RZ, R5 ;  /* 0x000000ffff0b7224 */ /* 0x000fc800078e0005 */
[C---:B------:R-:W-:Y:S01]  /*0280*/  VIADD R17, R11.reuse, 0x100 ;  /* 0x000001000b117836 */ /* 0x040fe20000000000 */
[C---:B------:R-:W-:Y:S01]  /*0290*/  IADD3 R15, R11.reuse, 0x80, RZ ;  /* 0x000000800b0f7810 */ /* 0x040fe20007ffe0ff */
[----:B0-----:R-:W-:Y:S02]  /*02a0*/  VIADD R13, R11, 0x180 ;  /* 0x000001800b0d7836 */ /* 0x001fe40000000000 */
[----:B------:R-:W-:-:S04]  /*02b0*/  @!P1 VIADD R11, R5, 0x80 ;  /* 0x00000080050b9836 */ /* 0x000fc80000000000 */
[----:B------:R-:W-:Y:S01]  /*02c0*/  @!P4 FSET.BF.GT.FTZ.AND R12, R10, RZ, PT ;  /* 0x000000ff0a0cc20a */ /* 0x000fe20003814000 */
[----:B------:R-:W-:-:S03]  /*02d0*/  @!P1 IMAD R5, R0, 0x200, R5 ;  /* 0x0000020000059824 */ /* 0x000fc600078e0205 */
[----:B------:R-:W-:Y:S01]  /*02e0*/  @!P4 F2FP.F16.F32.PACK_AB R12, RZ, R12 ;  /* 0x0000000cff0cc23e */ /* 0x000fe200000000ff */
[----:B------:R-:W-:Y:S01]  /*02f0*/  @!P1 IMAD.WIDE.U32 R8, R5, 0x2, R8 ;  /* 0x0000000205089825 */ /* 0x000fe200078e0008 */
[-C--:B------:R-:W-:Y:S02]  /*0300*/  ISETP.GE.OR P2, PT, R15, R2.reuse, !P0 ;  /* 0x000000020f00720c */ /* 0x080fe40004746670 */
[----:B------:R-:W-:Y:S01]  /*0310*/  ISETP.GE.OR P3, PT, R17, R2, !P0 ;  /* 0x000000021100720c */ /* 0x000fe20004766670 */
[----:B------:R-:W-:-:S12]  /*0320*/  BSSY B0, `(.L_x_6244) ;  /* 0x0000015000007945 */ /* 0x000fd80003800000 */
[----:B------:R-:W-:-:S04]  /*0330*/  @!P3 FSET.BF.GT.FTZ.AND R14, R10, RZ, PT ;  /* 0x000000ff0a0eb20a */ /* 0x000fc80003814000 */
[----:B------:R-:W-:Y:S02]  /*0340*/  @!P3 F2FP.F16.F32.PACK_AB R14, RZ, R14 ;  /* 0x0000000eff0eb23e */ /* 0x000fe400000000ff */
[----:B--2---:R-:W-:-:S05]  /*0350*/  @!P4 PRMT R6, R12, 0x7610, R6 ;  /* 0x000076100c06c816 */ /* 0x004fca0000000006 */
[----:B------:R0:W-:Y:S01]  /*0360*/  @!P1 STG.E.U16 desc[UR4][R8.64], R6 ;  /* 0x0000000608009986 */ /* 0x0001e2000c101504 */
[----:B------:R-:W-:Y:S02]  /*0370*/  ISETP.GE.AND P4, PT, R11, R2, PT ;  /* 0x000000020b00720c */ /* 0x000fe40003f86270 */
[----:B------:R-:W-:-:S04]  /*0380*/  @!P2 FSET.BF.GT.FTZ.AND R12, R10, RZ, PT ;  /* 0x000000ff0a0ca20a */ /* 0x000fc80003814000 */
[----:B------:R-:W-:-:S04]  /*0390*/  @!P2 F2FP.F16.F32.PACK_AB R12, RZ, R12 ;  /* 0x0000000cff0ca23e */ /* 0x000fc800000000ff */
[----:B----4-:R-:W-:Y:S02]  /*03a0*/  @!P2 PRMT R3, R12, 0x7610, R3 ;  /* 0x000076100c03a816 */ /* 0x010fe40000000003 */
[----:B---3--:R-:W-:Y:S01]  /*03b0*/  @!P3 PRMT R4, R14, 0x7610, R4 ;  /* 0x000076100e04b816 */ /* 0x008fe20000000004 */
        /* <DEDUP_REMOVED lines=11> */
.L_x_6245:
[----:B------:R-:W-:Y:S05]  /*0470*/  BSYNC B0 ;  /* 0x0000000000007941 */ /* 0x000fea0003800000 */
.L_x_6244:
[----:B------:R-:W-:-:S13]  /*0480*/  ISETP.GE.AND P1, PT, R11, R2, PT ;  /* 0x000000020b00720c */ /* 0x000fda0003f26270 */
[----:B------:R-:W-:Y:S05]  /*0490*/  @P1 EXIT ;  /* 0x000000000000194d */ /* 0x000fea0003800000 */
[----:B0-----:R-:W0:Y:S01]  /*04a0*/  LDC.64 R4, c[0x0][0x218] ;  /* 0x00008600ff047b82 */ /* 0x001e220000000a00 */
[----:B------:R-:W-:Y:S01]  /*04b0*/  ISETP.GE.OR P0, PT, R13, R2, !P0 ;  /* 0x000000020d00720c */ /* 0x000fe20004706670 */
[----:B------:R-:W-:-:S12]  /*04c0*/  IMAD R3, R0, 0x200, R11 ;  /* 0x0000020000037824 */ /* 0x000fd800078e020b */
[----:B------:R-:W-:-:S04]  /*04d0*/  @!P0 FSET.BF.GT.FTZ.AND R10, R10, RZ, PT ;  /* 0x000000ff0a0a820a */ /* 0x000fc80003814000 */
[----:B------:R-:W-:-:S04]  /*04e0*/  @!P0 F2FP.F16.F32.PACK_AB R10, RZ, R10 ;  /* 0x0000000aff0a823e */ /* 0x000fc800000000ff */
[----:B-----5:R-:W-:Y:S01]  /*04f0*/  @!P0 PRMT R7, R10, 0x7610, R7 ;  /* 0x000076100a078816 */ /* 0x020fe20000000007 */
[----:B0-----:R-:W-:-:S05]  /*0500*/  IMAD.WIDE.U32 R2, R3, 0x2, R4 ;  /* 0x0000000203027825 */ /* 0x001fca00078e0004 */
[----:B------:R-:W-:Y:S01]  /*0510*/  STG.E.U16 desc[UR4][R2.64], R7 ;  /* 0x0000000702007986 */ /* 0x000fe2000c101504 */
[----:B------:R-:W-:Y:S05]  /*0520*/  EXIT ;  /* 0x000000000000794d */ /* 0x000fea0003800000 */
.L_x_6246:
        /* <DEDUP_REMOVED lines=13> */
.L_x_32074:


//--------------------- .text._ZN2at6native29vectorized_elementwise_kernelILi2ENS0_13AUnaryFunctorIN3c104HalfES4_S4_ZZZNS0_21heaviside_kernel_cudaERNS_18TensorIteratorBaseEENKUlvE_clEvENKUlvE6_clEvEUlS4_S4_E_EESt5arrayIPcLm2EEEEviT0_T1_ --------------------------
	.section	.text._ZN2at6native29vectorized_elementwise_kernelILi2ENS0_13AUnaryFunctorIN3c104HalfES4_S4_ZZZNS0_21heaviside_kernel_cudaERNS_18TensorIteratorBaseEENKUlvE_clEvENKUlvE6_clEvEUlS4_S4_E_EESt5arrayIPcLm2EEEEviT0_T1_,"ax",@progbits
	.align	128
        .global         _ZN2at6native29vectorized_elementwise_kernelILi2ENS0_13AUnaryFunctorIN3c104HalfES4_S4_ZZZNS0_21heaviside_kernel_cudaERNS_18TensorIteratorBaseEENKUlvE_clEvENKUlvE6_clEvEUlS4_S4_E_EESt5arrayIPcLm2EEEEviT0_T1_
        .type           _ZN2at6native29vectorized_elementwise_kernelILi2ENS0_13AUnaryFunctorIN3c104HalfES4_S4_ZZZNS0_21heaviside_kernel_cudaERNS_18TensorIteratorBaseEENKUlvE_clEvENKUlvE6_clEvEUlS4_S4_E_EESt5arrayIPcLm2EEEEviT0_T1_,@function
        .size           _ZN2at6native29vectorized_elementwise_kernelILi2ENS0_13AUnaryFunctorIN3c104HalfES4_S4_ZZZNS0_21heaviside_kernel_cudaERNS_18TensorIteratorBaseEENKUlvE_clEvENKUlvE6_clEvEUlS4_S4_E_EESt5arrayIPcLm2EEEEviT0_T1_,(.L_x_32075 - _ZN2at6native29vectorized_elementwise_kernelILi2ENS0_13AUnaryFunctorIN3c104HalfES4_S4_ZZZNS0_21heaviside_kernel_cudaERNS_18TensorIteratorBaseEENKUlvE_clEvENKUlvE6_clEvEUlS4_S4_E_EESt5arrayIPcLm2EEEEviT0_T1_)
        .other          _ZN2at6native29vectorized_elementwise_kernelILi2ENS0_13AUnaryFunctorIN3c104HalfES4_S4_ZZZNS0_21heaviside_kernel_cudaERNS_18TensorIteratorBaseEENKUlvE_clEvENKUlvE6_clEvEUlS4_S4_E_EESt5arrayIPcLm2EEEEviT0_T1_,@"STO_CUDA_ENTRY STV_DEFAULT"
_ZN2at6native29vectorized_elementwise_kernelILi2ENS0_13AUnaryFunctorIN3c104HalfES4_S4_ZZZNS0_21heaviside_kernel_cudaERNS_18TensorIteratorBaseEENKUlvE_clEvENKUlvE6_clEvEUlS4_S4_E_EESt5arrayIPcLm2EEEEviT0_T1_:
.text._ZN2at6native29vectorized_elementwise_kernelILi2ENS0_13AUnaryFunctorIN3c104HalfES4_S4_ZZZNS0_21heaviside_kernel_cudaERNS_18TensorIteratorBaseEENKUlvE_clEvENKUlvE6_clEvEUlS4_S4_E_EESt5arrayIPcLm2EEEEviT0_T1_:
        /* <DEDUP_REMOVED lines=10> */
[----:B------:R-:W2:Y:S08]  /*00a0*/  LDC.U16 R0, c[0x0][0x216] ;  /* 0x00008580ff007b82 */ /* 0x000eb00000000400 */
[----:B------:R-:W3:Y:S01]  /*00b0*/  LDC.64 R6, c[0x0][0x218] ;  /* 0x00008600ff067b82 */ /* 0x000ee20000000a00 */
[----:B-1----:R-:W-:-:S04]  /*00c0*/  IMAD.WIDE R4, R3, 0x2, R4 ;  /* 0x0000000203047825 */ /* 0x002fc800078e0204 */
[----:B0-----:R-:W-:-:S05]  /*00d0*/  IMAD.WIDE.U32 R4, R13, 0x4, R4 ;  /* 0x000000040d047825 */ /* 0x001fca00078e0004 */
[----:B------:R-:W4:Y:S04]  /*00e0*/  LDG.E R8, desc[UR4][R4.64+0x200] ;  /* 0x0002000404087981 */ /* 0x000f28000c1e1900 */
[----:B------:R-:W5:Y:S04]  /*00f0*/  LDG.E R9, desc[UR4][R4.64] ;  /* 0x0000000404097981 */ /* 0x000f68000c1e1900 */
[----:B------:R-:W5:Y:S04]  /*0100*/  LDG.E R10, desc[UR4][R4.64+0x400] ;  /* 0x00040004040a7981 */ /* 0x000f68000c1e1900 */
[----:B------:R4:W5:Y:S01]  /*0110*/  LDG.E R11, desc[UR4][R4.64+0x600] ;  /* 0x00060004040b7981 */ /* 0x000962000c1e1900 */
[----:B--2---:R-:W-:-:S02]  /*0120*/  HADD2.F32 R0, -RZ, R0.H0_H0 ;  /* 0x20000000ff007230 */ /* 0x004fc40000004100 */
[----:B---3--:R-:W-:-:S03]  /*0130*/  IMAD.WIDE.U32 R2, R3, 0x2, R6 ;  /* 0x0000000203027825 */ /* 0x008fc600078e0006 */
[----:B------:R-:W-:Y:S01]  /*0140*/  FSETP.NEU.FTZ.AND P0, PT, R0, RZ, PT ;  /* 0x000000ff0000720b */ /* 0x000fe20003f1d000 */
[----:B------:R-:W-:-:S12]  /*0150*/  IMAD.WIDE R2, R13, 0x4, R2 ;  /* 0x000000040d027825 */ /* 0x000fd800078e0202 */
[C---:B------:R-:W-:Y:S02]  /*0160*/  @P0 FSET.BF.GT.FTZ.AND R12, R0.reuse, RZ, PT ;  /* 0x000000ff000c020a */ /* 0x040fe40003814000 */
[----:B------:R-:W-:Y:S02]  /*0170*/  @P0 FSET.BF.GT.FTZ.AND R14, R0, RZ, PT ;  /* 0x000000ff000e020a */ /* 0x000fe40003814000 */
[C---:B----4-:R-:W-:Y:S02]  /*0180*/  PRMT R5, R8.reuse, 0x7610, R5 ;  /* 0x0000761008057816 */ /* 0x050fe40000000005 */
[----:B------:R-:W-:Y:S02]  /*0190*/  PRMT R8, R8, 0x7632, R8 ;  /* 0x0000763208087816 */ /* 0x000fe40000000008 */
[----:B------:R-:W-:Y:S02]  /*01a0*/  @P0 F2FP.F16.F32.PACK_AB R5, RZ, R12 ;  /* 0x0000000cff05023e */ /* 0x000fe400000000ff */
[----:B------:R-:W-:-:S02]  /*01b0*/  @P0 F2FP.F16.F32.PACK_AB R8, RZ, R14 ;  /* 0x0000000eff08023e */ /* 0x000fc400000000ff */
[----:B-----5:R-:W-:Y:S02]  /*01c0*/  PRMT R4, R9, 0x7610, R4 ;  /* 0x0000761009047816 */ /* 0x020fe40000000004 */
[----:B------:R-:W-:Y:S02]  /*01d0*/  PRMT R13, R5, 0x5410, R8 ;  /* 0x00005410050d7816 */ /* 0x000fe40000000008 */
[----:B------:R-:W-:Y:S02]  /*01e0*/  PRMT R5, R9, 0x7632, R5 ;  /* 0x0000763209057816 */ /* 0x000fe40000000005 */
[C---:B------:R-:W-:Y:S01]  /*01f0*/  PRMT R6, R10.reuse, 0x7610, R6 ;  /* 0x000076100a067816 */ /* 0x040fe20000000006 */
[----:B------:R-:W-:Y:S01]  /*0200*/  STG.E desc[UR4][R2.64+0x200], R13 ;  /* 0x0002000d02007986 */ /* 0x000fe2000c101904 */
[----:B------:R-:W-:Y:S02]  /*0210*/  PRMT R7, R10, 0x7632, R7 ;  /* 0x000076320a077816 */ /* 0x000fe40000000007 */
[----:B------:R-:W-:-:S02]  /*0220*/  PRMT R8, R11, 0x7610, R8 ;  /* 0x000076100b087816 */ /* 0x000fc40000000008 */
[----:B------:R-:W-:Y:S02]  /*0230*/  PRMT R9, R11, 0x7632, R9 ;  /* 0x000076320b097816 */ /* 0x000fe40000000009 */
[C---:B------:R-:W-:Y:S02]  /*0240*/  @P0 FSET.BF.GT.FTZ.AND R10, R0.reuse, RZ, PT ;  /* 0x000000ff000a020a */ /* 0x040fe40003814000 */
[C---:B------:R-:W-:Y:S02]  /*0250*/  @P0 FSET.BF.GT.FTZ.AND R11, R0.reuse, RZ, PT ;  /* 0x000000ff000b020a */ /* 0x040fe40003814000 */
[----:B------:R-:W-:Y:S02]  /*0260*/  @P0 FSET.BF.GT.FTZ.AND R0, R0, RZ, PT ;  /* 0x000000ff0000020a */ /* 0x000fe40003814000 */
        /* <DEDUP_REMOVED lines=11> */
[----:B------:R-:W-:Y:S01]  /*0320*/  STG.E desc[UR4][R2.64+0x600], R8 ;  /* 0x0006000802007986 */ /* 0x000fe2000c101904 */
[----:B------:R-:W-:Y:S05]  /*0330*/  EXIT ;  /* 0x000000000000794d */ /* 0x000fea0003800000 */
.L_x_6247:
        /* <DEDUP_REMOVED lines=24> */
.L_x_6249:
[----:B------:R-:W-:Y:S05]  /*04c0*/  BSYNC B0 ;  /* 0x0000000000007941 */ /* 0x000fea0003800000 */
.L_x_6248:
        /* <DEDUP_REMOVED lines=15> */
.L_x_6251:
[----:B------:R-:W-:Y:S05]  /*05c0*/  BSYNC B0 ;  /* 0x0000000000007941 */ /* 0x000fea0003800000 */
.L_x_6250:
[----:B------:R-:W-:Y:S01]  /*05d0*/  ISETP.GE.AND P2, PT, R10, R4, PT ;  /* 0x000000040a00720c */ /* 0x000fe20003f46270 */
[----:B-12---:R-:W1:Y:S01]  /*05e0*/  @!P0 LDC.64 R14, c[0x0][0x220] ;  /* 0x00008800ff0e8b82 */ /* 0x006e620000000a00 */
[----:B0-----:R-:W-:Y:S01]  /*05f0*/  @!P6 IMAD.WIDE.U32 R16, R13, 0x2, R8 ;  /* 0x000000020d10e825 */ /* 0x001fe200078e0008 */
[----:B------:R-:W-:-:S10]  /*0600*/  PRMT R8, RZ, 0x7610, R8 ;  /* 0x00007610ff087816 */ /* 0x000fd40000000008 */
[----:B------:R-:W-:Y:S01]  /*0610*/  @!P2 IMAD.IADD R23, R3, 0x1, R10 ;  /* 0x000000010317a824 */ /* 0x000fe200078e020a */
[----:B------:R-:W-:Y:S01]  /*0620*/  PRMT R9, RZ, 0x7610, R9 ;  /* 0x00007610ff097816 */ /* 0x000fe20000000009 */
[----:B------:R-:W-:Y:S01]  /*0630*/  @!P2 VIADD R10, R10, 0x80 ;  /* 0x000000800a0aa836 */ /* 0x000fe20000000000 */
[----:B------:R0:W2:Y:S04]  /*0640*/  @!P6 LDG.E.U16 R8, desc[UR4][R16.64] ;  /* 0x000000041008e981 */ /* 0x0000a8000c1e1500 */
[----:B------:R-:W-:Y:S01]  /*0650*/  ISETP.GE.AND P1, PT, R10, R4, PT ;  /* 0x000000040a00720c */ /* 0x000fe20003f26270 */
[----:B-1----:R-:W-:Y:S02]  /*0660*/  @!P0 IMAD.WIDE.U32 R20, R11, 0x2, R14 ;  /* 0x000000020b148825 */ /* 0x002fe400078e000e */
[----:B------:R-:W1:Y:S03]  /*0670*/  @!P2 LDC.64 R14, c[0x0][0x220] ;  /* 0x00008800ff0eab82 */ /* 0x000e660000000a00 */
[----:B------:R-:W3:Y:S07]  /*0680*/  @!P0 LDG.E.U16 R9, desc[UR4][R20.64] ;  /* 0x0000000414098981 */ /* 0x000eee000c1e1500 */
[----:B------:R-:W4:Y:S01]  /*0690*/  @!P1 LDC.64 R12, c[0x0][0x220] ;  /* 0x00008800ff0c9b82 */ /* 0x000f220000000a00 */
[----:B------:R-:W-:Y:S01]  /*06a0*/  @!P1 IMAD.IADD R19, R3, 0x1, R10 ;  /* 0x0000000103139824 */ /* 0x000fe200078e020a */
[----:B------:R-:W-:-:S02]  /*06b0*/  PRMT R11, RZ, 0x7610, R11 ;  /* 0x00007610ff0b7816 */ /* 0x000fc4000000000b */
[----:B------:R-:W-:Y:S01]  /*06c0*/  PRMT R10, RZ, 0x7610, R10 ;  /* 0x00007610ff0a7816 */ /* 0x000fe2000000000a */
[----:B-1----:R-:W-:-:S05]  /*06d0*/  @!P2 IMAD.WIDE.U32 R14, R23, 0x2, R14 ;  /* 0x00000002170ea825 */ /* 0x002fca00078e000e */
[----:B------:R1:W3:Y:S01]  /*06e0*/  @!P2 LDG.E.U16 R11, desc[UR4][R14.64] ;  /* 0x000000040e0ba981 */ /* 0x0002e2000c1e1500 */
[----:B----4-:R-:W-:-:S05]  /*06f0*/  @!P1 IMAD.WIDE.U32 R18, R19, 0x2, R12 ;  /* 0x0000000213129825 */ /* 0x010fca00078e000c */
[----:B------:R4:W3:Y:S01]  /*0700*/  @!P1 LDG.E.U16 R10, desc[UR4][R18.64] ;  /* 0x00000004120a9981 */ /* 0x0008e2000c1e1500 */
[----:B0-----:R-:W0:Y:S01]  /*0710*/  LDC.U16 R16, c[0x0][0x216] ;  /* 0x00008580ff107b82 */ /* 0x001e220000000400 */
[C---:B------:R-:W-:Y:S02]  /*0720*/  VIADD R13, R7.reuse, 0x80 ;  /* 0x00000080070d7836 */ /* 0x040fe40000000000 */
[----:B------:R-:W-:Y:S02]  /*0730*/  VIADD R17, R7, 0x100 ;  /* 0x0000010007117836 */ /* 0x000fe40000000000 */
[----:B0-----:R-:W-:-:S05]  /*0740*/  HADD2.F32 R16, -RZ, R16.H0_H0 ;  /* 0x20000010ff107230 */ /* 0x001fca0000004100 */
[----:B------:R-:W-:-:S04]  /*0750*/  FSETP.NEU.FTZ.AND P0, PT, R16, RZ, PT ;  /* 0x000000ff1000720b */ /* 0x000fc80003f1d000 */
[-C--:B------:R-:W-:Y:S02]  /*0760*/  ISETP.GE.OR P3, PT, R7, R4.reuse, !P0 ;  /* 0x000000040700720c */ /* 0x080fe40004766670 */
[-C--:B------:R-:W-:Y:S02]  /*0770*/  ISETP.GE.OR P2, PT, R13, R4.reuse, !P0 ;  /* 0x000000040d00720c */ /* 0x080fe40004746670 */
[----:B------:R-:W0:Y:S01]  /*0780*/  @!P6 LDC.64 R12, c[0x0][0x218] ;  /* 0x00008600ff0ceb82 */ /* 0x000e220000000a00 */
[----:B-1----:R-:W-:Y:S01]  /*0790*/  VIADD R15, R7, 0x180 ;  /* 0x00000180070f7836 */ /* 0x002fe20000000000 */
[----:B------:R-:W-:Y:S01]  /*07a0*/  ISETP.GE.OR P5, PT, R17, R4, !P0 ;  /* 0x000000041100720c */ /* 0x000fe200047a6670 */
[----:B------:R-:W-:-:S03]  /*07b0*/  VIADD R17, R7, 0x200 ;  /* 0x0000020007117836 */ /* 0x000fc60000000000 */
[----:B------:R-:W-:-:S03]  /*07c0*/  ISETP.GE.OR P4, PT, R15, R4, !P0 ;  /* 0x000000040f00720c */ /* 0x000fc60004786670 */
[----:B------:R-:W-:Y:S01]  /*07d0*/  @!P3 FSET.BF.GT.FTZ.AND R14, R16, RZ, PT ;  /* 0x000000ff100eb20a */ /* 0x000fe20003814000 */
[----:B------:R-:W-:-:S03]  /*07e0*/  VIADD R15, R7, 0x280 ;  /* 0x00000280070f7836 */ /* 0x000fc60000000000 */
[----:B----4-:R-:W-:Y:S02]  /*07f0*/  @!P3 F2FP.F16.F32.PACK_AB R18, RZ, R14 ;  /* 0x0000000eff12b23e */ /* 0x010fe400000000ff */
[----:B------:R-:W-:Y:S02]  /*0800*/  @!P2 FSET.BF.GT.FTZ.AND R14, R16, RZ, PT ;  /* 0x000000ff100ea20a */ /* 0x000fe40003814000 */
[----:B------:R-:W-:Y:S01]  /*0810*/  ISETP.GE.OR P1, PT, R17, R4, !P0 ;  /* 0x000000041100720c */ /* 0x000fe20004726670 */
[----:B------:R-:W-:Y:S01]  /*0820*/  VIADD R17, R7, 0x300 ;  /* 0x0000030007117836 */ /* 0x000fe20000000000 */
[----:B------:R-:W-:Y:S01]  /*0830*/  @!P2 F2FP.F16.F32.PACK_AB R14, RZ, R14 ;  /* 0x0000000eff0ea23e */ /* 0x000fe200000000ff */
[----:B------:R-:W-:-:S04]  /*0840*/  @!P6 IMAD.IADD R19, R3, 0x1, R7 ;  /* 0x000000010313e824 */ /* 0x000fc800078e0207 */
[----:B0-----:R-:W-:Y:S01]  /*0850*/  @!P6 IMAD.WIDE.U32 R12, R19, 0x2, R12 ;  /* 0x00000002130ce825 */ /* 0x001fe200078e000c */
[----:B------:R-:W-:Y:S04]  /*0860*/  BSSY B0, `(.L_x_6252) ;  /* 0x0000047000007945 */ /* 0x000fe80003800000 */
[----:B------:R-:W-:Y:S01]  /*0870*/  BSSY B1, `(.L_x_6253) ;  /* 0x000003f000017945 */ /* 0x000fe20003800000 */
[----:B--2---:R-:W-:Y:S02]  /*0880*/  @!P3 PRMT R8, R18, 0x7610, R8 ;  /* 0x000076101208b816 */ /* 0x004fe40000000008 */
[----:B------:R-:W-:Y:S01]  /*0890*/  ISETP.GE.OR P3, PT, R15, R4, !P0 ;  /* 0x000000040f00720c */ /* 0x000fe20004766670 */
[C---:B------:R-:W-:Y:S02]  /*08a0*/  VIADD R15, R7.reuse, 0x380 ;  /* 0x00000380070f7836 */ /* 0x040fe40000000000 */
[----:B------:R-:W-:Y:S01]  /*08b0*/  @!P6 VIADD R7, R7, 0x80 ;  /* 0x000000800707e836 */ /* 0x000fe20000000000 */
[----:B---3--:R-:W-:-:S02]  /*08c0*/  @!P2 PRMT R9, R14, 0x7610, R9 ;  /* 0x000076100e09a816 */ /* 0x008fc40000000009 */
[-C--:B------:R-:W-:Y:S02]  /*08d0*/  ISETP.GE.OR P2, PT, R17, R4.reuse, !P0 ;  /* 0x000000041100720c */ /* 0x080fe40004746670 */
[----:B------:R-:W-:Y:S02]  /*08e0*/  ISETP.GE.OR P0, PT, R15, R4, !P0 ;  /* 0x000000040f00720c */ /* 0x000fe40004706670 */
[C---:B------:R-:W-:Y:S02]  /*08f0*/  @!P4 FSET.BF.GT.FTZ.AND R15, R16.reuse, RZ, PT ;  /* 0x000000ff100fc20a */ /* 0x040fe40003814000 */
[----:B------:R-:W-:Y:S02]  /*0900*/  @!P5 FSET.BF.GT.FTZ.AND R14, R16, RZ, PT ;  /* 0x000000ff100ed20a */ /* 0x000fe40003814000 */
[----:B------:R-:W-:Y:S01]  /*0910*/  @!P4 F2FP.F16.F32.PACK_AB R15, RZ, R15 ;  /* 0x0000000fff0fc23e */ /* 0x000fe200000000ff */
[----:B------:R0:W-:Y:S03]  /*0920*/  @!P6 STG.E.U16 desc[UR4][R12.64], R8 ;  /* 0x000000080c00e986 */ /* 0x0001e6000c101504 */
[----:B-----5:R-:W-:-:S02]  /*0930*/  @!P4 PRMT R0, R15, 0x7610, R0 ;  /* 0x000076100f00c816 */ /* 0x020fc40000000000 */
[----:B------:R-:W-:Y:S02]  /*0940*/  ISETP.GE.AND P4, PT, R7, R4, PT ;  /* 0x000000040700720c */ /* 0x000fe40003f86270 */
[----:B0-----:R-:W-:Y:S02]  /*0950*/  @!P5 F2FP.F16.F32.PACK_AB R13, RZ, R14 ;  /* 0x0000000eff0dd23e */ /* 0x001fe400000000ff */
[C---:B------:R-:W-:Y:S02]  /*0960*/  @!P1 FSET.BF.GT.FTZ.AND R14, R16.reuse, RZ, PT ;  /* 0x000000ff100e920a */ /* 0x040fe40003814000 */
[----:B------:R-:W-:Y:S02]  /*0970*/  @!P5 PRMT R2, R13, 0x7610, R2 ;  /* 0x000076100d02d816 */ /* 0x000fe40000000002 */
[----:B------:R-:W-:Y:S02]  /*0980*/  @!P1 F2FP.F16.F32.PACK_AB R13, RZ, R14 ;  /* 0x0000000eff0d923e */ /* 0x000fe400000000ff */
[----:B------:R-:W-:-:S02]  /*0990*/  @!P3 FSET.BF.GT.FTZ.AND R15, R16, RZ, PT ;  /* 0x000000ff100fb20a */ /* 0x000fc40003814000 */
[C---:B------:R-:W-:Y:S02]  /*09a0*/  @!P2 FSET.BF.GT.FTZ.AND R14, R16.reuse, RZ, PT ;  /* 0x000000ff100ea20a */ /* 0x040fe40003814000 */
[----:B------:R-:W-:Y:S02]  /*09b0*/  @!P0 FSET.BF.GT.FTZ.AND R16, R16, RZ, PT ;  /* 0x000000ff1010820a */ /* 0x000fe40003814000 */
[----:B------:R-:W-:Y:S02]  /*09c0*/  @!P3 F2FP.F16.F32.PACK_AB R15, RZ, R15 ;  /* 0x0000000fff0fb23e */ /* 0x000fe400000000ff */
[----:B------:R-:W-:Y:S02]  /*09d0*/  @!P2 F2FP.F16.F32.PACK_AB R14, RZ, R14 ;  /* 0x0000000eff0ea23e */ /* 0x000fe400000000ff */
[----:B------:R-:W-:Y:S02]  /*09e0*/  @!P0 F2FP.F16.F32.PACK_AB R16, RZ, R16 ;  /* 0x00000010ff10823e */ /* 0x000fe400000000ff */
[----:B------:R-:W-:-:S02]  /*09f0*/  @!P1 PRMT R6, R13, 0x7610, R6 ;  /* 0x000076100d069816 */ /* 0x000fc40000000006 */
[----:B------:R-:W-:Y:S02]  /*0a00*/  @!P3 PRMT R5, R15, 0x7610, R5 ;  /* 0x000076100f05b816 */ /* 0x000fe40000000005 */
[----:B------:R-:W-:Y:S02]  /*0a10*/  @!P2 PRMT R11, R14, 0x7610, R11 ;  /* 0x000076100e0ba816 */ /* 0x000fe4000000000b */
[----:B------:R-:W-:Y:S01]  /*0a20*/  @!P0 PRMT R10, R16, 0x7610, R10 ;  /* 0x00007610100a8816 */ /* 0x000fe2000000000a */
[----:B------:R-:W-:Y:S06]  /*0a30*/  @P4 BRA `(.L_x_6254) ;  /* 0x0000000000304947 */ /* 0x000fec0003800000 */
        /* <DEDUP_REMOVED lines=12> */
.L_x_6254:
[----:B------:R-:W-:-:S13]  /*0b00*/  ISETP.GE.AND P0, PT, R7, R4, PT ;  /* 0x000000040700720c */ /* 0x000fda0003f06270 */
[----:B------:R-:W-:Y:S05]  /*0b10*/  @P0 BRA `(.L_x_6256) ;  /* 0x0000000000300947 */ /* 0x000fea0003800000 */
[----:B0-----:R-:W0:Y:S01]  /*0b20*/  LDC.64 R8, c[0x0][0x218] ;  /* 0x00008600ff087b82 */ /* 0x001e220000000a00 */
[----:B------:R-:W-:Y:S02]  /*0b30*/  IMAD.IADD R13, R3, 0x1, R7 ;  /* 0x00000001030d7824 */ /* 0x000fe400078e0207 */
[----:B------:R-:W-:Y:S02]  /*0b40*/  VIADD R7, R7, 0x80 ;  /* 0x0000008007077836 */ /* 0x000fe40000000000 */
[----:B0-----:R-:W-:-:S05]  /*0b50*/  IMAD.WIDE.U32 R8, R13, 0x2, R8 ;  /* 0x000000020d087825 */ /* 0x001fca00078e0008 */
[----:B------:R1:W-:Y:S02]  /*0b60*/  STG.E.U16 desc[UR4][R8.64], R0 ;  /* 0x0000000008007986 */ /* 0x0003e4000c101504 */
.L_x_6255:
[----:B------:R-:W-:-:S13]  /*0b70*/  ISETP.GE.AND P0, PT, R7, R4, PT ;  /* 0x000000040700720c */ /* 0x000fda0003f06270 */
[----:B------:R-:W-:Y:S05]  /*0b80*/  @P0 BRA `(.L_x_6257) ;  /* 0x0000000000340947 */ /* 0x000fea0003800000 */
[----:B01----:R-:W0:Y:S01]  /*0b90*/  LDC.64 R8, c[0x0][0x218] ;  /* 0x00008600ff087b82 */ /* 0x003e220000000a00 */
[----:B------:R-:W-:Y:S02]  /*0ba0*/  IMAD.IADD R13, R3, 0x1, R7 ;  /* 0x00000001030d7824 */ /* 0x000fe400078e0207 */
[----:B------:R-:W-:Y:S02]  /*0bb0*/  VIADD R7, R7, 0x80 ;  /* 0x0000008007077836 */ /* 0x000fe40000000000 */
[----:B0-----:R-:W-:-:S05]  /*0bc0*/  IMAD.WIDE.U32 R8, R13, 0x2, R8 ;  /* 0x000000020d087825 */ /* 0x001fca00078e0008 */
[----:B------:R1:W-:Y:S02]  /*0bd0*/  STG.E.U16 desc[UR4][R8.64], R6 ;  /* 0x0000000608007986 */ /* 0x0003e4000c101504 */
.L_x_6256:
        /* <DEDUP_REMOVED lines=8> */
.L_x_6257:
[----:B------:R-:W-:Y:S05]  /*0c60*/  BSYNC B1 ;  /* 0x0000000000017941 */ /* 0x000fea0003800000 */
.L_x_6253:
[----:B------:R-:W-:-:S13]  /*0c70*/  ISETP.GE.AND P0, PT, R7, R4, PT ;  /* 0x000000040700720c */ /* 0x000fda0003f06270 */
[----:B012---:R-:W0:Y:S01]  /*0c80*/  @!P0 LDC.64 R8, c[0x0][0x218] ;  /* 0x00008600ff088b82 */ /* 0x007e220000000a00 */
[----:B------:R-:W-:Y:S02]  /*0c90*/  @!P0 IMAD.IADD R5, R3, 0x1, R7 ;  /* 0x0000000103058824 */ /* 0x000fe400078e0207 */
[----:B------:R-:W-:Y:S02]  /*0ca0*/  @!P0 VIADD R7, R7, 0x80 ;  /* 0x0000008007078836 */ /* 0x000fe40000000000 */
[----:B0-----:R-:W-:-:S05]  /*0cb0*/  @!P0 IMAD.WIDE.U32 R8, R5, 0x2, R8 ;  /* 0x0000000205088825 */ /* 0x001fca00078e0008 */
[----:B------:R2:W-:Y:S02]  /*0cc0*/  @!P0 STG.E.U16 desc[UR4][R8.64], R11 ;  /* 0x0000000b08008986 */ /* 0x0005e4000c101504 */
.L_x_6258:
[----:B------:R-:W-:Y:S05]  /*0cd0*/  BSYNC B0 ;  /* 0x0000000000007941 */ /* 0x000fea0003800000 */
.L_x_6252:
[----:B------:R-:W-:Y:S05]  /*0ce0*/  WARPSYNC.ALL ;  /* 0x0000000000007948 */ /* 0x000fea0003800000 */
[----:B------:R-:W-:-:S13]  /*0cf0*/  ISETP.GE.AND P0, PT, R7, R4, PT ;  /* 0x000000040700720c */ /* 0x000fda0003f06270 */
[----:B------:R-:W-:Y:S05]  /*0d00*/  @P0 EXIT ;  /* 0x000000000000094d */ /* 0x000fea0003800000 */
[----:B------:R-:W0:Y:S01]  /*0d10*/  LDC.64 R4, c[0x0][0x218] ;  /* 0x00008600ff047b82 */ /* 0x000e220000000a00 */
[----:B------:R-:W-:-:S04]  /*0d20*/  IMAD.IADD R3, R3, 0x1, R7 ;  /* 0x0000000103037824 */ /* 0x000fc800078e0207 */
[----:B0-----:R-:W-:-:S05]  /*0d30*/  IMAD.WIDE.U32 R2, R3, 0x2, R4 ;  /* 0x0000000203027825 */ /* 0x001fca00078e0004 */
[----:B------:R-:W-:Y:S01]  /*0d40*/  STG.E.U16 desc[UR4][R2.64], R10 ;  /* 0x0000000a02007986 */ /* 0x000fe2000c101504 */
[----:B------:R-:W-:Y:S05]  /*0d50*/  EXIT ;  /* 0x000000000000794d */ /* 0x000fea0003800000 */
.L_x_6259:
        /* <DEDUP_REMOVED lines=10> */
.L_x_32075:


//--------------------- .text._ZN2at6native29vectorized_elementwise_kernelILi4ENS0_13AUnaryFunctorIN3c104HalfES4_S4_ZZZNS0_21heaviside_kernel_cudaERNS_18TensorIteratorBaseEENKUlvE_clEvENKUlvE6_clEvEUlS4_S4_E_EESt5arrayIPcLm2EEEEviT0_T1_ --------------------------
	.section	.text._ZN2at6native29vectorized_elementwise_kernelILi4ENS0_13AUnaryFunctorIN3c104HalfES4_S4_ZZZNS0_21heaviside_kernel_cudaERNS_18TensorIteratorBaseEENKUlvE_clEvENKUlvE6_clEvEUlS4_S4_E_EESt5arrayIPcLm2EEEEviT0_T1_,"ax",@progbits
	.align	128
        .global         _ZN2at6native29vectorized_elementwise_kernelILi4ENS0_13AUnaryFunctorIN3c104HalfES4_S4_ZZZNS0_21heaviside_kernel_cudaERNS_18TensorIteratorBaseEENKUlvE_clEvENKUlvE6_clEvEUlS4_S4_E_EESt5arrayIPcLm2EEEEviT0_T1_
        .type           _ZN2at6native29vectorized_elementwise_kernelILi4ENS0_13AUnaryFunctorIN3c104HalfES4_S4_ZZZNS0_21heaviside_kernel_cudaERNS_18TensorIteratorBaseEENKUlvE_clEvENKUlvE6_clEvEUlS4_S4_E_EESt5arrayIPcLm2EEEEviT0_T1_,@function
        .size           _ZN2at6native29vectorized_elementwise_kernelILi4ENS0_13AUnaryFunctorIN3c104HalfES4_S4_ZZZNS0_21heaviside_kernel_cudaERNS_18TensorIteratorBaseEENKUlvE_clEvENKUlvE6_clEvEUlS4_S4_E_EESt5arrayIPcLm2EEEEviT0_T1_,(.L_x_32076 - _ZN2at6native29vectorized_elementwise_kernelILi4ENS0_13AUnaryFunctorIN3c104HalfES4_S4_ZZZNS0_21heaviside_kernel_cudaERNS_18TensorIteratorBaseEENKUlvE_clEvENKUlvE6_clEvEUlS4_S4_E_EESt5arrayIPcLm2EEEEviT0_T1_)
        .other          _ZN2at6native29vectorized_elementwise_kernelILi4ENS0_13AUnaryFunctorIN3c104HalfES4_S4_ZZZNS0_21heaviside_kernel_cudaERNS_18TensorIteratorBaseEENKUlvE_clEvENKUlvE6_clEvEUlS4_S4_E_EESt5arrayIPcLm2EEEEviT0_T1_,@"STO_CUDA_ENTRY STV_DEFAULT"
_ZN2at6native29vectorized_elementwise_kernelILi4ENS0_13AUnaryFunctorIN3c104HalfES4_S4_ZZZNS0_21heaviside_kernel_cudaERNS_18TensorIteratorBaseEENKUlvE_clEvENKUlvE6_clEvEUlS4_S4_E_EESt5arrayIPcLm2EEEEviT0_T1_:
.text._ZN2at6native29vectorized_elementwise_kernelILi4ENS0_13AUnaryFunctorIN3c104HalfES4_S4_ZZZNS0_21heaviside_kernel_cudaERNS_18TensorIteratorBaseEENKUlvE_clEvENKUlvE6_clEvEUlS4_S4_E_EESt5arrayIPcLm2EEEEviT0_T1_:
        /* <DEDUP_REMOVED lines=11> */
[----:B0-----:R-:W-:Y:S02]  /*00b0*/  IMAD.WIDE.U32 R6, R5, 0x8, R2 ;  /* 0x0000000805067825 */ /* 0x001fe400078e0002 */
[----:B------:R-:W0:Y:S03]  /*00c0*/  LDC.U16 R4, c[0x0][0x216] ;  /* 0x00008580ff047b82 */ /* 0x000e260000000400 */
[----:B------:R-:W2:Y:S04]  /*00d0*/  LDG.E.64 R8, desc[UR4][R6.64] ;  /* 0x0000000406087981 */ /* 0x000ea8000c1e1b00 */
[----:B------:R1:W3:Y:S01]  /*00e0*/  LDG.E.64 R10, desc[UR4][R6.64+0x400] ;  /* 0x00040004060a7981 */ /* 0x0002e2000c1e1b00 */
[----:B------:R-:W4:Y:S01]  /*00f0*/  LDC.64 R2, c[0x0][0x218] ;  /* 0x00008600ff027b82 */ /* 0x000f220000000a00 */
[----:B0-----:R-:W-:-:S05]  /*0100*/  HADD2.F32 R4, -RZ, R4.H0_H0 ;  /* 0x20000004ff047230 */ /* 0x001fca0000004100 */
[----:B------:R-:W-:Y:S01]  /*0110*/  FSETP.NEU.FTZ.AND P0, PT, R4, RZ, PT ;  /* 0x000000ff0400720b */ /* 0x000fe20003f1d000 */
[----:B----4-:R-:W-:-:S04]  /*0120*/  IMAD.WIDE.U32 R2, R0, 0x2, R2 ;  /* 0x0000000200027825 */ /* 0x010fc800078e0002 */
[----:B------:R-:W-:-:S08]  /*0130*/  IMAD.WIDE R2, R5, 0x8, R2 ;  /* 0x0000000805027825 */ /* 0x000fd000078e0202 */
[C---:B------:R-:W-:Y:S02]  /*0140*/  @P0 FSET.BF.GT.FTZ.AND R13, R4.reuse, RZ, PT ;  /* 0x000000ff040d020a */ /* 0x040fe40003814000 */
[C---:B------:R-:W-:Y:S02]  /*0150*/  @P0 FSET.BF.GT.FTZ.AND R14, R4.reuse, RZ, PT ;  /* 0x000000ff040e020a */ /* 0x040fe40003814000 */
[C---:B------:R-:W-:Y:S02]  /*0160*/  @P0 FSET.BF.GT.FTZ.AND R15, R4.reuse, RZ, PT ;  /* 0x000000ff040f020a */ /* 0x040fe40003814000 */
[C---:B------:R-:W-:Y:S02]  /*0170*/  @P0 FSET.BF.GT.FTZ.AND R16, R4.reuse, RZ, PT ;  /* 0x000000ff0410020a */ /* 0x040fe40003814000 */
[----:B------:R-:W-:Y:S02]  /*0180*/  @P0 FSET.BF.GT.FTZ.AND R4, R4, RZ, PT ;  /* 0x000000ff0404020a */ /* 0x000fe40003814000 */
[----:B--2---:R-:W-:-:S02]  /*0190*/  PRMT R0, R8, 0x7610, R0 ;  /* 0x0000761008007816 */ /* 0x004fc40000000000 */
[----:B-1----:R-:W-:Y:S02]  /*01a0*/  PRMT R7, R8, 0x7632, R7 ;  /* 0x0000763208077816 */ /* 0x002fe40000000007 */
[C---:B------:R-:W-:Y:S02]  /*01b0*/  PRMT R8, R9.reuse, 0x7610, R8 ;  /* 0x0000761009087816 */ /* 0x040fe40000000008 */
[----:B------:R-:W-:Y:S02]  /*01c0*/  PRMT R9, R9, 0x7632, R9 ;  /* 0x0000763209097816 */ /* 0x000fe40000000009 */
[----:B---3--:R-:W-:Y:S02]  /*01d0*/  PRMT R6, R10, 0x7632, R6 ;  /* 0x000076320a067816 */ /* 0x008fe40000000006 */
        /* <DEDUP_REMOVED lines=8> */
[----:B------:R-:W-:Y:S02]  /*0260*/  @P0 F2FP.F16.F32.PACK_AB R12, RZ, R4 ;  /* 0x00000004ff0c023e */ /* 0x000fe400000000ff */
[----:B------:R-:W-:Y:S02]  /*0270*/  PRMT R9, R8, 0x5410, R9 ;  /* 0x0000541008097816 */ /* 0x000fe40000000009 */
[----:B------:R-:W-:Y:S02]  /*0280*/  PRMT R10, R10, 0x5410, R6 ;  /* 0x000054100a0a7816 */ /* 0x000fe40000000006 */
[----:B------:R-:W-:Y:S02]  /*0290*/  PRMT R8, R0, 0x5410, R7 ;  /* 0x0000541000087816 */ /* 0x000fe40000000007 */
[----:B------:R-:W-:-:S03]  /*02a0*/  PRMT R11, R11, 0x5410, R12 ;  /* 0x000054100b0b7816 */ /* 0x000fc6000000000c */
[----:B------:R-:W-:Y:S04]  /*02b0*/  STG.E.64 desc[UR4][R2.64], R8 ;  /* 0x0000000802007986 */ /* 0x000fe8000c101b04 */
[----:B------:R-:W-:Y:S01]  /*02c0*/  STG.E.64 desc[UR4][R2.64+0x400], R10 ;  /* 0x0004000a02007986 */ /* 0x000fe2000c101b04 */
[----:B------:R-:W-:Y:S05]  /*02d0*/  EXIT ;  /* 0x000000000000794d */ /* 0x000fea0003800000 */
.L_x_6260:
        /* <DEDUP_REMOVED lines=24> */
.L_x_6262:
[----:B------:R-:W-:Y:S05]  /*0460*/  BSYNC B0 ;  /* 0x0000000000007941 */ /* 0x000fea0003800000 */
.L_x_6261:
        /* <DEDUP_REMOVED lines=15> */
.L_x_6264:
[----:B------:R-:W-:Y:S05]  /*0560*/  BSYNC B0 ;  /* 0x0000000000007941 */ /* 0x000fea0003800000 */
.L_x_6263:
        /* <DEDUP_REMOVED lines=13> */
[--C-:B------:R-:W-:Y:S01]  /*0640*/  @!P1 IMAD.IADD R19, R0, 0x1, R11.reuse ;  /* 0x0000000100139824 */ /* 0x100fe200078e020b */
        /* <DEDUP_REMOVED lines=69> */
.L_x_6267:
[----:B------:R-:W-:-:S13]  /*0aa0*/  ISETP.GE.AND P0, PT, R7, R4, PT ;  /* 0x000000040700720c */ /* 0x000fda0003f06270 */
[----:B------:R-:W-:Y:S05]  /*0ab0*/  @P0 BRA `(.L_x_6269) ;  /* 0x0000000000300947 */ /* 0x000fea0003800000 */
[----:B0-----:R-:W0:Y:S01]  /*0ac0*/  LDC.64 R8, c[0x0][0x218] ;  /* 0x00008600ff087b82 */ /* 0x001e220000000a00 */
[----:B------:R-:W-:Y:S02]  /*0ad0*/  IMAD.IADD R3, R0, 0x1, R7 ;  /* 0x0000000100037824 */ /* 0x000fe400078e0207 */
[----:B------:R-:W-:Y:S02]  /*0ae0*/  VIADD R7, R7, 0x80 ;  /* 0x0000008007077836 */ /* 0x000fe40000000000 */
[----:B0-----:R-:W-:-:S05]  /*0af0*/  IMAD.WIDE.U32 R8, R3, 0x2, R8 ;  /* 0x0000000203087825 */ /* 0x001fca00078e0008 */
[----:B------:R1:W-:Y:S02]  /*0b00*/  STG.E.U16 desc[UR4][R8.64], R2 ;  /* 0x0000000208007986 */ /* 0x0003e4000c101504 */
.L_x_6268:
[----:B------:R-:W-:-:S13]  /*0b10*/  ISETP.GE.AND P0, PT, R7, R4, PT ;  /* 0x000000040700720c */ /* 0x000fda0003f06270 */
[----:B------:R-:W-:Y:S05]  /*0b20*/  @P0 BRA `(.L_x_6270) ;  /* 0x0000000000340947 */ /* 0x000fea0003800000 */
[----:B-1----:R-:W1:Y:S01]  /*0b30*/  LDC.64 R2, c[0x0][0x218] ;  /* 0x00008600ff027b82 */ /* 0x002e620000000a00 */
[----:B0-----:R-:W-:Y:S02]  /*0b40*/  IMAD.IADD R9, R0, 0x1, R7 ;  /* 0x0000000100097824 */ /* 0x001fe400078e0207 */
[----:B------:R-:W-:Y:S02]  /*0b50*/  VIADD R7, R7, 0x80 ;  /* 0x0000008007077836 */ /* 0x000fe40000000000 */
[----:B-1----:R-:W-:-:S05]  /*0b60*/  IMAD.WIDE.U32 R2, R9, 0x2, R2 ;  /* 0x0000000209027825 */ /* 0x002fca00078e0002 */
[----:B------:R1:W-:Y:S02]  /*0b70*/  STG.E.U16 desc[UR4][R2.64], R6 ;  /* 0x0000000602007986 */ /* 0x0003e4000c101504 */
.L_x_6269:
        /* <DEDUP_REMOVED lines=8> */
.L_x_6270:
[----:B------:R-:W-:Y:S05]  /*0c00*/  BSYNC B1 ;  /* 0x0000000000017941 */ /* 0x000fea0003800000 */
.L_x_6266:
[----:B------:R-:W-:-:S13]  /*0c10*/  ISETP.GE.AND P0, PT, R7, R4, PT ;  /* 0x000000040700720c */ /* 0x000fda0003f06270 */
[----:B-12---:R-:W1:Y:S01]  /*0c20*/  @!P0 LDC.64 R2, c[0x0][0x218] ;  /* 0x00008600ff028b82 */ /* 0x006e620000000a00 */
[----:B------:R-:W-:Y:S02]  /*0c30*/  @!P0 IMAD.IADD R5, R0, 0x1, R7 ;  /* 0x0000000100058824 */ /* 0x000fe400078e0207 */
[----:B------:R-:W-:Y:S02]  /*0c40*/  @!P0 VIADD R7, R7, 0x80 ;  /* 0x0000008007078836 */ /* 0x000fe40000000000 */
[----:B-1----:R-:W-:-:S05]  /*0c50*/  @!P0 IMAD.WIDE.U32 R2, R5, 0x2, R2 ;  /* 0x0000000205028825 */ /* 0x002fca00078e0002 */
[----:B------:R2:W-:Y:S02]  /*0c60*/  @!P0 STG.E.U16 desc[UR4][R2.64], R11 ;  /* 0x0000000b02008986 */ /* 0x0005e4000c101504 */
.L_x_6271:
[----:B------:R-:W-:Y:S05]  /*0c70*/  BSYNC B0 ;  /* 0x0000000000007941 */ /* 0x000fea0003800000 */
.L_x_6265:
        /* <DEDUP_REMOVED lines=8> */
.L_x_6272:
        /* <DEDUP_REMOVED lines=16> */
.L_x_32076:


//--------------------- .text._ZN2at6native29vectorized_elementwise_kernelILi8ENS0_13AUnaryFunctorIN3c104HalfES4_S4_ZZZNS0_21heaviside_kernel_cudaERNS_18TensorIteratorBaseEENKUlvE_clEvENKUlvE6_clEvEUlS4_S4_E_EESt5arrayIPcLm2EEEEviT0_T1_ --------------------------
	.section	.text._ZN2at6native29vectorized_elementwise_kernelILi8ENS0_13AUnaryFunctorIN3c104HalfES4_S4_ZZZNS0_21heaviside_kernel_cudaERNS_18TensorIteratorBaseEENKUlvE_clEvENKUlvE6_clEvEUlS4_S4_E_EESt5arrayIPcLm2EEEEviT0_T1_,"ax",@progbits
	.align	128
        .global         _ZN2at6native29vectorized_elementwise_kernelILi8ENS0_13AUnaryFunctorIN3c104HalfES4_S4_ZZZNS0_21heaviside_kernel_cudaERNS_18TensorIteratorBaseEENKUlvE_clEvENKUlvE6_clEvEUlS4_S4_E_EESt5arrayIPcLm2EEEEviT0_T1_
        .type           _ZN2at6native29vectorized_elementwise_kernelILi8ENS0_13AUnaryFunctorIN3c104HalfES4_S4_ZZZNS0_21heaviside_kernel_cudaERNS_18TensorIteratorBaseEENKUlvE_clEvENKUlvE6_clEvEUlS4_S4_E_EESt5arrayIPcLm2EEEEviT0_T1_,@function
        .size           _ZN2at6native29vectorized_elementwise_kernelILi8ENS0_13AUnaryFunctorIN3c104HalfES4_S4_ZZZNS0_21heaviside_kernel_cudaERNS_18TensorIteratorBaseEENKUlvE_clEvENKUlvE6_clEvEUlS4_S4_E_EESt5arrayIPcLm2EEEEviT0_T1_,(.L_x_32077 - _ZN2at6native29vectorized_elementwise_kernelILi8ENS0_13AUnaryFunctorIN3c104HalfES4_S4_ZZZNS0_21heaviside_kernel_cudaERNS_18TensorIteratorBaseEENKUlvE_clEvENKUlvE6_clEvEUlS4_S4_E_EESt5arrayIPcLm2EEEEviT0_T1_)
        .other          _ZN2at6native29vectorized_elementwise_kernelILi8ENS0_13AUnaryFunctorIN3c104HalfES4_S4_ZZZNS0_21heaviside_kernel_cudaERNS_18TensorIteratorBaseEENKUlvE_clEvENKUlvE6_clEvEUlS4_S4_E_EESt5arrayIPcLm2EEEEviT0_T1_,@"STO_CUDA_ENTRY STV_DEFAULT"
_ZN2at6native29vectorized_elementwise_kernelILi8ENS0_13AUnaryFunctorIN3c104HalfES4_S4_ZZZNS0_21heaviside_kernel_cudaERNS_18TensorIteratorBaseEENKUlvE_clEvENKUlvE6_clEvEUlS4_S4_E_EESt5arrayIPcLm2EEEEviT0_T1_:
.text._ZN2at6native29vectorized_elementwise_kernelILi8ENS0_13AUnaryFunctorIN3c104HalfES4_S4_ZZZNS0_21heaviside_kernel_cudaERNS_18TensorIteratorBaseEENKUlvE_clEvENKUlvE6_clEvEUlS4_S4_E_EESt5arrayIPcLm2EEEEviT0_T1_:
        /* <DEDUP_REMOVED lines=12> */
[----:B------:R-:W0:Y:S04]  /*00c0*/  LDC.U16 R8, c[0x0][0x216] ;  /* 0x00008580ff087b82 */ /* 0x000e280000000400 */
[----:B------:R-:W2:Y:S04]  /*00d0*/  LDG.E.128 R4, desc[UR4][R4.64] ;  /* 0x0000000404047981 */ /* 0x000ea8000c1e1d00 */
[----:B------:R-:W1:Y:S01]  /*00e0*/  LDC.64 R2, c[0x0][0x218] ;  /* 0x00008600ff027b82 */ /* 0x000e620000000a00 */
[----:B0-----:R-:W-:-:S05]  /*00f0*/  HADD2.F32 R8, -RZ, R8.H0_H0 ;  /* 0x20000008ff087230 */ /* 0x001fca0000004100 */
[----:B------:R-:W-:Y:S01]  /*0100*/  FSETP.NEU.FTZ.AND P0, PT, R8, RZ, PT ;  /* 0x000000ff0800720b */ /* 0x000fe20003f1d000 */
[----:B-1----:R-:W-:-:S04]  /*0110*/  IMAD.WIDE.U32 R2, R0, 0x2, R2 ;  /* 0x0000000200027825 */ /* 0x002fc800078e0002 */
[----:B------:R-:W-:-:S08]  /*0120*/  IMAD.WIDE R2, R9, 0x10, R2 ;  /* 0x0000001009027825 */ /* 0x000fd000078e0202 */
[C---:B------:R-:W-:Y:S02]  /*0130*/  @P0 FSET.BF.GT.FTZ.AND R13, R8.reuse, RZ, PT ;  /* 0x000000ff080d020a */ /* 0x040fe40003814000 */
[C---:B------:R-:W-:Y:S02]  /*0140*/  @P0 FSET.BF.GT.FTZ.AND R14, R8.reuse, RZ, PT ;  /* 0x000000ff080e020a */ /* 0x040fe40003814000 */
[C---:B------:R-:W-:Y:S02]  /*0150*/  @P0 FSET.BF.GT.FTZ.AND R15, R8.reuse, RZ, PT ;  /* 0x000000ff080f020a */ /* 0x040fe40003814000 */
[C---:B------:R-:W-:Y:S02]  /*0160*/  @P0 FSET.BF.GT.FTZ.AND R16, R8.reuse, RZ, PT ;  /* 0x000000ff0810020a */ /* 0x040fe40003814000 */
[----:B------:R-:W-:Y:S02]  /*0170*/  @P0 FSET.BF.GT.FTZ.AND R8, R8, RZ, PT ;  /* 0x000000ff0808020a */ /* 0x000fe40003814000 */
[----:B--2---:R-:W-:-:S02]  /*0180*/  PRMT R10, R5, 0x7632, R10 ;  /* 0x00007632050a7816 */ /* 0x004fc4000000000a */
        /* <DEDUP_REMOVED lines=10> */
[----:B------:R-:W-:Y:S02]  /*0230*/  @P0 F2FP.F16.F32.PACK_AB R4, RZ, R8 ;  /* 0x00000008ff04023e */ /* 0x000fe400000000ff */
[----:B------:R-:W-:-:S02]  /*0240*/  PRMT R5, R5, 0x5410, R10 ;  /* 0x0000541005057816 */ /* 0x000fc4000000000a */
[----:B------:R-:W-:Y:S02]  /*0250*/  PRMT R6, R6, 0x5410, R11 ;  /* 0x0000541006067816 */ /* 0x000fe4000000000b */
[----:B------:R-:W-:Y:S02]  /*0260*/  PRMT R7, R7, 0x5410, R12 ;  /* 0x0000541007077816 */ /* 0x000fe4000000000c */
[----:B------:R-:W-:-:S05]  /*0270*/  PRMT R4, R4, 0x5410, R0 ;  /* 0x0000541004047816 */ /* 0x000fca0000000000 */
[----:B------:R-:W-:Y:S01]  /*0280*/  STG.E.128 desc[UR4][R2.64], R4 ;  /* 0x0000000402007986 */ /* 0x000fe2000c101d04 */
[----:B------:R-:W-:Y:S05]  /*0290*/  EXIT ;  /* 0x000000000000794d */ /* 0x000fea0003800000 */
.L_x_6273:
        /* <DEDUP_REMOVED lines=24> */
.L_x_6275:
[----:B------:R-:W-:Y:S05]  /*0420*/  BSYNC B0 ;  /* 0x0000000000007941 */ /* 0x000fea0003800000 */
.L_x_6274:
        /* <DEDUP_REMOVED lines=15> */
.L_x_6277:
[----:B------:R-:W-:Y:S05]  /*0520*/  BSYNC B0 ;  /* 0x0000000000007941 */ /* 0x000fea0003800000 */
.L_x_6276:
        /* <DEDUP_REMOVED lines=83> */
.L_x_6280:
[----:B------:R-:W-:-:S13]  /*0a60*/  ISETP.GE.AND P0, PT, R7, R4, PT ;  /* 0x000000040700720c */ /* 0x000fda0003f06270 */
[----:B------:R-:W-:Y:S05]  /*0a70*/  @P0 BRA `(.L_x_6282) ;  /* 0x0000000000300947 */ /* 0x000fea0003800000 */
[----:B0-----:R-:W0:Y:S01]  /*0a80*/  LDC.64 R8, c[0x0][0x218] ;  /* 0x00008600ff087b82 */ /* 0x001e220000000a00 */
[----:B------:R-:W-:Y:S02]  /*0a90*/  IMAD.IADD R3, R0, 0x1, R7 ;  /* 0x0000000100037824 */ /* 0x000fe400078e0207 */
[----:B------:R-:W-:Y:S02]  /*0aa0*/  VIADD R7, R7, 0x80 ;  /* 0x0000008007077836 */ /* 0x000fe40000000000 */
[----:B0-----:R-:W-:-:S05]  /*0ab0*/  IMAD.WIDE.U32 R8, R3, 0x2, R8 ;  /* 0x0000000203087825 */ /* 0x001fca00078e0008 */
[----:B------:R1:W-:Y:S02]  /*0ac0*/  STG.E.U16 desc[UR4][R8.64], R2 ;  /* 0x0000000208007986 */ /* 0x0003e4000c101504 */
.L_x_6281:
[----:B------:R-:W-:-:S13]  /*0ad0*/  ISETP.GE.AND P0, PT, R7, R4, PT ;  /* 0x000000040700720c */ /* 0x000fda0003f06270 */
[----:B------:R-:W-:Y:S05]  /*0ae0*/  @P0 BRA `(.L_x_6283) ;  /* 0x0000000000340947 */ /* 0x000fea0003800000 */
[----:B-1----:R-:W1:Y:S01]  /*0af0*/  LDC.64 R2, c[0x0][0x218] ;  /* 0x00008600ff027b82 */ /* 0x002e620000000a00 */
[----:B0-----:R-:W-:Y:S02]  /*0b00*/  IMAD.IADD R9, R0, 0x1, R7 ;  /* 0x0000000100097824 */ /* 0x001fe400078e0207 */
[----:B------:R-:W-:Y:S02]  /*0b10*/  VIADD R7, R7, 0x80 ;  /* 0x0000008007077836 */ /* 0x000fe40000000000 */
[----:B-1----:R-:W-:-:S05]  /*0b20*/  IMAD.WIDE.U32 R2, R9, 0x2, R2 ;  /* 0x0000000209027825 */ /* 0x002fca00078e0002 */
[----:B------:R1:W-:Y:S02]  /*0b30*/  STG.E.U16 desc[UR4][R2.64], R6 ;  /* 0x0000000602007986 */ /* 0x0003e4000c101504 */
.L_x_6282:
        /* <DEDUP_REMOVED lines=8> */
.L_x_6283:
[----:B------:R-:W-:Y:S05]  /*0bc0*/  BSYNC B1 ;  /* 0x0000000000017941 */ /* 0x000fea0003800000 */
.L_x_6279:
[----:B------:R-:W-:-:S13]  /*0bd0*/  ISETP.GE.AND P0, PT, R7, R4, PT ;  /* 0x000000040700720c */ /* 0x000fda0003f06270 */
[----:B-12---:R-:W1:Y:S01]  /*0be0*/  @!P0 LDC.64 R2, c[0x0][0x218] ;  /* 0x00008600ff028b82 */ /* 0x006e620000000a00 */
[----:B------:R-:W-:Y:S02]  /*0bf0*/  @!P0 IMAD.IADD R5, R0, 0x1, R7 ;  /* 0x0000000100058824 */ /* 0x000fe400078e0207 */
[----:B------:R-:W-:Y:S02]  /*0c00*/  @!P0 VIADD R7, R7, 0x80 ;  /* 0x0000008007078836 */ /* 0x000fe40000000000 */
[----:B-1----:R-:W-:-:S05]  /*0c10*/  @!P0 IMAD.WIDE.U32 R2, R5, 0x2, R2 ;  /* 0x0000000205028825 */ /* 0x002fca00078e0002 */
[----:B------:R2:W-:Y:S02]  /*0c20*/  @!P0 STG.E.U16 desc[UR4][R2.64], R11 ;  /* 0x0000000b02008986 */ /* 0x0005e4000c101504 */
.L_x_6284:
[----:B------:R-:W-:Y:S05]  /*0c30*/  BSYNC B0 ;  /* 0x0000000000007941 */ /* 0x000fea0003800000 */
.L_x_6278:
        /* <DEDUP_REMOVED lines=8> */
.L_x_6285:
        /* <DEDUP_REMOVED lines=12> */
.L_x_32077:


//--------------------- .text._ZN2at6native18elementwise_kernelILi128ELi4EZNS0_15gpu_kernel_implINS0_13BinaryFunctorIfffZZZNS0_21heaviside_kernel_cudaERNS_18TensorIteratorBaseEENKUlvE_clEvENKUlvE5_clEvEUlffE_EEEEvS5_RKT_EUliE_EEviT1_ --------------------------
	.section	.text._ZN2at6native18elementwise_kernelILi128ELi4EZNS0_15gpu_kernel_implINS0_13BinaryFunctorIfffZZZNS0_21heaviside_kernel_cudaERNS_18TensorIteratorBaseEENKUlvE_clEvENKUlvE5_clEvEUlffE_EEEEvS5_RKT_EUliE_EEviT1_,"ax",@progbits
	.align	128
        .global         _ZN2at6native18elementwise_kernelILi128ELi4EZNS0_15gpu_kernel_implINS0_13BinaryFunctorIfffZZZNS0_21heaviside_kernel_cudaERNS_18TensorIteratorBaseEENKUlvE_clEvENKUlvE5_clEvEUlffE_EEEEvS5_RKT_EUliE_EEviT1_
        .type           _ZN2at6native18elementwise_kernelILi128ELi4EZNS0_15gpu_kernel_implINS0_13BinaryFunctorIfffZZZNS0_21heaviside_kernel_cudaERNS_18TensorIteratorBaseEENKUlvE_clEvENKUlvE5_clEvEUlffE_EEEEvS5_RKT_EUliE_EEviT1_,@function
        .size           _ZN2at6native18elementwise_kernelILi128ELi4EZNS0_15gpu_kernel_implINS0_13BinaryFunctorIfffZZZNS0_21heaviside_kernel_cudaERNS_18TensorIteratorBaseEENKUlvE_clEvENKUlvE5_clEvEUlffE_EEEEvS5_RKT_EUliE_EEviT1_,(.L_x_32078 - _ZN2at6native18elementwise_kernelILi128ELi4EZNS0_15gpu_kernel_implINS0_13BinaryFunctorIfffZZZNS0_21heaviside_kernel_cudaERNS_18TensorIteratorBaseEENKUlvE_clEvENKUlvE5_clEvEUlffE_EEEEvS5_RKT_EUliE_EEviT1_)
        .other          _ZN2at6native18elementwise_kernelILi128ELi4EZNS0_15gpu_kernel_implINS0_13BinaryFunctorIfffZZZNS0_21heaviside_kernel_cudaERNS_18TensorIteratorBaseEENKUlvE_clEvENKUlvE5_clEvEUlffE_EEEEvS5_RKT_EUliE_EEviT1_,@"STO_CUDA_ENTRY STV_DEFAULT"
_ZN2at6native18elementwise_kernelILi128ELi4EZNS0_15gpu_kernel_implINS0_13BinaryFunctorIfffZZZNS0_21heaviside_kernel_cudaERNS_18TensorIteratorBaseEENKUlvE_clEvENKUlvE5_clEvEUlffE_EEEEvS5_RKT_EUliE_EEviT1_:
.text._ZN2at6native18elementwise_kernelILi128ELi4EZNS0_15gpu_kernel_implINS0_13BinaryFunctorIfffZZZNS0_21heaviside_kernel_cudaERNS_18TensorIteratorBaseEENKUlvE_clEvENKUlvE5_clEvEUlffE_EEEEvS5_RKT_EUliE_EEviT1_:
        /* <DEDUP_REMOVED lines=365> */
.L_x_6288:
[----:B------:R-:W0:Y:S01]  /*16d0*/  LDC.U8 R5, c[0x0][0x492] ;  /* 0x00012480ff057b82 */ /* 0x000e220000000000 */
[----:B------:R-:W-:Y:S01]  /*16e0*/  ULDC.64 UR4, c[0x0][0x478] ;  /* 0x00011e0000047ab9 */ /* 0x000fe20000000a00 */
[----:B------:R-:W-:Y:S01]  /*16f0*/  ULDC.64 UR6, c[0x0][0x480] ;  /* 0x0001200000067ab9 */ /* 0x000fe20000000a00 */
[----:B------:R-:W-:Y:S01]  /*1700*/  IADD3 R16, P1, R16, UR4, RZ ;  /* 0x0000000410107c10 */ /* 0x000fe2000ff3e0ff */
[----:B------:R-:W-:Y:S01]  /*1710*/  BSSY B6, `(.L_x_6289) ;  /* 0x00000e0000067945 */ /* 0x000fe20003800000 */
        /* <DEDUP_REMOVED lines=15> */
[----:B--2---:R0:W1:Y:S01]  /*1810*/  I2F.S16 R19, R2 ;  /* 0x0000000200137306 */ /* 0x0040620000101400 */
[----:B------:R-:W-:Y:S05]  /*1820*/  BRA `(.L_x_6295) ;  /* 0x0000000c00387947 */ /* 0x000fea0003800000 */
.L_x_6293:
[----:B------:R-:W2:Y:S02]  /*1830*/  LDG.E.U8 R2, desc[UR36][R2.64] ;  /* 0x0000002402027981 */ /* 0x000ea4000c1e1100 */
[----:B--2---:R-:W-:Y:S01]  /*1840*/  I2FP.F32.U32 R19, R2 ;  /* 0x0000000200137245 */ /* 0x004fe20000201000 */
[----:B------:R-:W-:Y:S06]  /*1850*/  BRA `(.L_x_6295) ;  /* 0x0000000c002c7947 */ /* 0x000fec0003800000 */
.L_x_6292:
[----:B------:R-:W-:-:S13]  /*1860*/  ISETP.NE.AND P0, PT, R4, 0x2, PT ;  /* 0x000000020400780c */ /* 0x000fda0003f05270 */
[----:B------:R-:W-:Y:S05]  /*1870*/  @!P0 BRA `(.L_x_6296) ;  /* 0x0000000000288947 */ /* 0x000fea0003800000 */
[----:B------:R-:W-:-:S13]  /*1880*/  ISETP.NE.AND P0, PT, R4, 0x3, PT ;  /* 0x000000030400780c */ /* 0x000fda0003f05270 */
[----:B------:R-:W-:Y:S05]  /*1890*/  @!P0 BRA `(.L_x_6297) ;  /* 0x0000000000148947 */ /* 0x000fea0003800000 */
[----:B------:R-:W-:-:S13]  /*18a0*/  ISETP.NE.AND P0, PT, R4, 0x4, PT ;  /* 0x000000040400780c */ /* 0x000fda0003f05270 */
[----:B------:R-:W-:Y:S05]  /*18b0*/  @P0 BRA `(.L_x_6294) ;  /* 0x0000000800b80947 */ /* 0x000fea0003800000 */
[----:B------:R-:W2:Y:S02]  /*18c0*/  LDG.E.64 R2, desc[UR36][R2.64] ;  /* 0x0000002402027981 */ /* 0x000ea4000c1e1b00 */
[----:B--2---:R4:W0:Y:S01]  /*18d0*/  I2F.S64 R19, R2 ;  /* 0x0000000200137312 */ /* 0x0048220000301400 */
[----:B------:R-:W-:Y:S05]  /*18e0*/  BRA `(.L_x_6295) ;  /* 0x0000000c00087947 */ /* 0x000fea0003800000 */
.L_x_6297:
[----:B------:R-:W2:Y:S02]  /*18f0*/  LDG.E R2, desc[UR36][R2.64] ;  /* 0x0000002402027981 */ /* 0x000ea4000c1e1900 */
[----:B--2---:R-:W-:Y:S01]  /*1900*/  I2FP.F32.S32 R19, R2 ;  /* 0x0000000200137245 */ /* 0x004fe20000201400 */
[----:B------:R-:W-:Y:S06]  /*1910*/  BRA `(.L_x_6295) ;  /* 0x0000000800fc7947 */ /* 0x000fec0003800000 */
.L_x_6296:
[----:B------:R-:W2:Y:S02]  /*1920*/  LDG.E.U16 R2, desc[UR36][R2.64] ;  /* 0x0000002402027981 */ /* 0x000ea4000c1e1500 */
[----:B--2---:R0:W1:Y:S01]  /*1930*/  I2F.S16 R19, R2 ;  /* 0x0000000200137306 */ /* 0x0040620000101400 */
[----:B------:R-:W-:Y:S05]  /*1940*/  BRA `(.L_x_6295) ;  /* 0x0000000800f07947 */ /* 0x000fea0003800000 */
.L_x_6291:
[----:B------:R-:W-:-:S13]  /*1950*/  ISETP.GT.AND P0, PT, R4, 0x6, PT ;  /* 0x000000060400780c */ /* 0x000fda0003f04270 */
[----:B------:R-:W-:Y:S05]  /*1960*/  @P0 BRA `(.L_x_6298) ;  /* 0x0000000000240947 */ /* 0x000fea0003800000 */
[----:B------:R-:W-:-:S13]  /*1970*/  ISETP.NE.AND P0, PT, R4, 0x5, PT ;  /* 0x000000050400780c */ /* 0x000fda0003f05270 */
[----:B------:R-:W-:Y:S05]  /*1980*/  @!P0 BRA `(.L_x_6299) ;  /* 0x0000000000108947 */ /* 0x000fea0003800000 */
[----:B------:R-:W-:-:S13]  /*1990*/  ISETP.NE.AND P0, PT, R4, 0x6, PT ;  /* 0x000000060400780c */ /* 0x000fda0003f05270 */
[----:B------:R-:W-:Y:S05]  /*19a0*/  @P0 BRA `(.L_x_6294) ;  /* 0x00000008007c0947 */ /* 0x000fea0003800000 */
[----:B------:R2:W5:Y:S01]  /*19b0*/  LDG.E R19, desc[UR36][R2.64] ;  /* 0x0000002402137981 */ /* 0x000562000c1e1900 */
[----:B------:R-:W-:Y:S05]  /*19c0*/  BRA `(.L_x_6295) ;  /* 0x0000000800d07947 */ /* 0x000fea0003800000 */
.L_x_6299:
[----:B------:R-:W2:Y:S02]  /*19d0*/  LDG.E.U16 R2, desc[UR36][R2.64] ;  /* 0x0000002402027981 */ /* 0x000ea4000c1e1500 */
[----:B--2---:R-:W-:Y:S01]  /*19e0*/  HADD2.F32 R19, -RZ, R2.H0_H0 ;  /* 0x20000002ff137230 */ /* 0x004fe20000004100 */
[----:B------:R-:W-:Y:S06]  /*19f0*/  BRA `(.L_x_6295) ;  /* 0x0000000800c47947 */ /* 0x000fec0003800000 */
.L_x_6298:
[----:B------:R-:W-:-:S13]  /*1a00*/  ISETP.NE.AND P0, PT, R4, 0x7, PT ;  /* 0x000000070400780c */ /* 0x000fda0003f05270 */
[----:B------:R-:W-:Y:S05]  /*1a10*/  @!P0 BRA `(.L_x_6300) ;  /* 0x0000000000248947 */ /* 0x000fea0003800000 */
[----:B------:R-:W-:-:S13]  /*1a20*/  ISETP.NE.AND P0, PT, R4, 0x8, PT ;  /* 0x000000080400780c */ /* 0x000fda0003f05270 */
[----:B------:R-:W-:Y:S05]  /*1a30*/  @!P0 BRA `(.L_x_6301) ;  /* 0x0000000000108947 */ /* 0x000fea0003800000 */
[----:B------:R-:W-:-:S13]  /*1a40*/  ISETP.NE.AND P0, PT, R4, 0x9, PT ;  /* 0x000000090400780c */ /* 0x000fda0003f05270 */
[----:B------:R-:W-:Y:S05]  /*1a50*/  @P0 BRA `(.L_x_6294) ;  /* 0x0000000800500947 */ /* 0x000fea0003800000 */
[----:B------:R3:W5:Y:S01]  /*1a60*/  LDG.E R19, desc[UR36][R2.64] ;  /* 0x0000002402137981 */ /* 0x000762000c1e1900 */
[----:B------:R-:W-:Y:S05]  /*1a70*/  BRA `(.L_x_6295) ;  /* 0x0000000800a47947 */ /* 0x000fea0003800000 */
.L_x_6301:
[----:B------:R-:W2:Y:S02]  /*1a80*/  LDG.E.U16 R2, desc[UR36][R2.64] ;  /* 0x0000002402027981 */ /* 0x000ea4000c1e1500 */
[----:B--2---:R-:W-:Y:S01]  /*1a90*/  HADD2.F32 R19, -RZ, R2.H0_H0 ;  /* 0x20000002ff137230 */ /* 0x004fe20000004100 */
[----:B------:R-:W-:Y:S06]  /*1aa0*/  BRA `(.L_x_6295) ;  /* 0x0000000800987947 */ /* 0x000fec0003800000 */
.L_x_6300:
[----:B------:R-:W2:Y:S01]  /*1ab0*/  LDG.E.64 R2, desc[UR36][R2.64] ;  /* 0x0000002402027981 */ /* 0x000ea2000c1e1b00 */
[----:B------:R-:W-:Y:S01]  /*1ac0*/  UMOV UR4, 0xf0000000 ;  /* 0xf000000000047882 */ /* 0x000fe20000000000 */
[----:B------:R-:W-:Y:S01]  /*1ad0*/  UMOV UR5, 0x380fffff ;  /* 0x380fffff00057882 */ /* 0x000fe20000000000 */
[----:B--2---:R-:W0:Y:S01]  /*1ae0*/  F2F.F32.F64 R19, R2 ;  /* 0x0000000200137310 */ /* 0x004e220000301000 */
[----:B------:R-:W-:-:S14]  /*1af0*/  DSETP.GEU.AND P0, PT, |R2|, UR4, PT ;  /* 0x0000000402007e2a */ /* 0x000fdc000bf0e200 */
[----:B0-----:R-:W-:Y:S01]  /*1b00*/  @!P0 FMUL R19, R19, 1.175494350822287508e-38 ;  /* 0x0080000013138820 */ /* 0x001fe20000400000 */
[----:B------:R-:W-:Y:S06]  /*1b10*/  BRA `(.L_x_6295) ;  /* 0x00000008007c7947 */ /* 0x000fec0003800000 */
.L_x_6290:
        /* <DEDUP_REMOVED lines=10> */
[----:B------:R-:W-:Y:S01]  /*1bc0*/  FSEL R19, RZ, 1, !P0 ;  /* 0x3f800000ff137808 */ /* 0x000fe20004000000 */
[----:B------:R-:W-:Y:S08]  /*1bd0*/  BRA `(.L_x_6295) ;  /* 0x00000008004c7947 */ /* 0x000ff00003800000 */
.L_x_6304:
[----:B------:R-:W2:Y:S01]  /*1be0*/  LDG.E.64 R2, desc[UR36][R2.64] ;  /* 0x0000002402027981 */ /* 0x000ea2000c1e1b00 */
[----:B------:R-:W-:Y:S01]  /*1bf0*/  UMOV UR4, 0xf0000000 ;  /* 0xf000000000047882 */ /* 0x000fe20000000000 */
[----:B------:R-:W-:Y:S01]  /*1c00*/  UMOV UR5, 0x380fffff ;  /* 0x380fffff00057882 */ /* 0x000fe20000000000 */
[----:B--2---:R-:W0:Y:S01]  /*1c10*/  F2F.F32.F64 R19, R2 ;  /* 0x0000000200137310 */ /* 0x004e220000301000 */
[----:B------:R-:W-:-:S14]  /*1c20*/  DSETP.GEU.AND P0, PT, |R2|, UR4, PT ;  /* 0x0000000402007e2a */ /* 0x000fdc000bf0e200 */
[----:B0-----:R-:W-:Y:S01]  /*1c30*/  @!P0 FMUL R19, R19, 1.175494350822287508e-38 ;  /* 0x0080000013138820 */ /* 0x001fe20000400000 */
[----:B------:R-:W-:Y:S06]  /*1c40*/  BRA `(.L_x_6295) ;  /* 0x0000000800307947 */ /* 0x000fec0003800000 */
.L_x_6303:
        /* <DEDUP_REMOVED lines=11> */
[----:B------:R-:W-:-:S05]  /*1d00*/  VIADD R2, R0, 0xffffffff ;  /* 0xffffffff00027836 */ /* 0x000fca0000000000 */
[----:B------:R-:W-:Y:S02]  /*1d10*/  SHF.R.S32.HI R2, RZ, 0x1f, R2 ;  /* 0x0000001fff027819 */ /* 0x000fe40000011402 */
[----:B0-----:R-:W-:-:S04]  /*1d20*/  IADD3 R4, -R4, 0x1f, RZ ;  /* 0x0000001f04047810 */ /* 0x001fc80007ffe1ff */
[C---:B------:R-:W-:Y:S01]  /*1d30*/  ISETP.GT.U32.AND P0, PT, R4.reuse, 0x4, PT ;  /* 0x000000040400780c */ /* 0x040fe20003f04070 */
[----:B------:R-:W-:-:S05]  /*1d40*/  VIADD R4, R4, 0xfffffffc ;  /* 0xfffffffc04047836 */ /* 0x000fca0000000000 */
[----:B------:R-:W-:Y:S01]  /*1d50*/  SEL R5, R4, RZ, P0 ;  /* 0x000000ff04057207 */ /* 0x000fe20000000000 */
[----:B------:R-:W-:-:S04]  /*1d60*/  VIADD R4, R0, 0x1000000 ;  /* 0x0100000000047836 */ /* 0x000fc80000000000 */
[----:B------:R-:W-:Y:S01]  /*1d70*/  IMAD R6, R5, R6, 0x3c000000 ;  /* 0x3c00000005067424 */ /* 0x000fe200078e0206 */
[----:B------:R-:W-:Y:S02]  /*1d80*/  SHF.L.U32 R5, R0, R5, RZ ;  /* 0x0000000500057219 */ /* 0x000fe400000006ff */
[----:B------:R-:W-:Y:S02]  /*1d90*/  SHF.R.S32.HI R4, RZ, 0x8, R4 ;  /* 0x00000008ff047819 */ /* 0x000fe40000011404 */
[----:B------:R-:W-:-:S04]  /*1da0*/  LEA.HI R5, R5, R6, RZ, 0x1c ;  /* 0x0000000605057211 */ /* 0x000fc800078fe0ff */
[----:B------:R-:W-:-:S04]  /*1db0*/  LOP3.LUT R5, R5, 0x7f800000, R4, 0xf8, !PT ;  /* 0x7f80000005057812 */ /* 0x000fc800078ef804 */
[----:B------:R-:W-:-:S04]  /*1dc0*/  LOP3.LUT R2, R5, R2, RZ, 0x30, !PT ;  /* 0x0000000205027212 */ /* 0x000fc800078e30ff */
[----:B------:R-:W-:Y:S01]  /*1dd0*/  LOP3.LUT R19, R2, 0x80000000, R19, 0xf8, !PT ;  /* 0x8000000002137812 */ /* 0x000fe200078ef813 */
[----:B------:R-:W-:Y:S06]  /*1de0*/  BRA `(.L_x_6295) ;  /* 0x0000000400c87947 */ /* 0x000fec0003800000 */
.L_x_6306:
        /* <DEDUP_REMOVED lines=11> */
[----:B------:R-:W-:Y:S01]  /*1ea0*/  LOP3.LUT R19, R19, 0x80000000, R0, 0xf8, !PT ;  /* 0x8000000013137812 */ /* 0x000fe200078ef800 */
[----:B------:R-:W-:Y:S06]  /*1eb0*/  BRA `(.L_x_6295) ;  /* 0x0000000400947947 */ /* 0x000fec0003800000 */
.L_x_6305:
[----:B------:R-:W2:Y:S02]  /*1ec0*/  LDG.E.U16 R2, desc[UR36][R2.64] ;  /* 0x0000002402027981 */ /* 0x000ea4000c1e1500 */
[----:B--2---:R-:W-:Y:S01]  /*1ed0*/  IMAD.U32 R19, R2, 0x10000, RZ ;  /* 0x0001000002137824 */ /* 0x004fe200078e00ff */
[----:B------:R-:W-:Y:S06]  /*1ee0*/  BRA `(.L_x_6295) ;  /* 0x0000000400887947 */ /* 0x000fec0003800000 */
.L_x_6302:
        /* <DEDUP_REMOVED lines=9> */
[----:B--2---:R-:W-:Y:S01]  /*1f80*/  I2FP.F32.U32 R19, R2 ;  /* 0x0000000200137245 */ /* 0x004fe20000201000 */
[----:B------:R-:W-:Y:S06]  /*1f90*/  BRA `(.L_x_6295) ;  /* 0x00000004005c7947 */ /* 0x000fec0003800000 */
.L_x_6309:
[----:B------:R-:W2:Y:S01]  /*1fa0*/  LDG.E.U8 R2, desc[UR36][R2.64] ;  /* 0x0000002402027981 */ /* 0x000ea2000c1e1100 */
        /* <DEDUP_REMOVED lines=19> */
.L_x_6311:
[----:B------:R-:W-:Y:S05]  /*20e0*/  BSYNC B0 ;  /* 0x0000000000007941 */ /* 0x000fea0003800000 */
.L_x_6310:
[----:B------:R-:W-:Y:S01]  /*20f0*/  IMAD.SHL.U32 R2, R2, 0x100000, RZ ;  /* 0x0010000002027824 */ /* 0x000fe200078e00ff */
[----:B------:R-:W-:-:S04]  /*2100*/  LEA R0, R0, 0x3b800000, 0x17 ;  /* 0x3b80000000007811 */ /* 0x000fc800078eb8ff */
[----:B------:R-:W-:Y:S01]  /*2110*/  LOP3.LUT R19, R0, R2, R19, 0xfe, !PT ;  /* 0x0000000200137212 */ /* 0x000fe200078efe13 */
[----:B------:R-:W-:Y:S06]  /*2120*/  BRA `(.L_x_6295) ;  /* 0x0000000000f87947 */ /* 0x000fec0003800000 */
.L_x_6308:
        /* <DEDUP_REMOVED lines=20> */
.L_x_6313:
[----:B------:R-:W-:Y:S05]  /*2270*/  BSYNC B0 ;  /* 0x0000000000007941 */ /* 0x000fea0003800000 */
.L_x_6312:
[----:B------:R-:W-:Y:S01]  /*2280*/  IMAD.SHL.U32 R2, R2, 0x200000, RZ ;  /* 0x0020000002027824 */ /* 0x000fe200078e00ff */
[----:B------:R-:W-:-:S04]  /*2290*/  LEA R0, R0, 0x37800000, 0x17 ;  /* 0x3780000000007811 */ /* 0x000fc800078eb8ff */
[----:B------:R-:W-:Y:S01]  /*22a0*/  LOP3.LUT R19, R0, R2, R19, 0xfe, !PT ;  /* 0x0000000200137212 */ /* 0x000fe200078efe13 */
[----:B------:R-:W-:Y:S06]  /*22b0*/  BRA `(.L_x_6295) ;  /* 0x0000000000947947 */ /* 0x000fec0003800000 */
.L_x_6307:
[----:B------:R-:W-:-:S13]  /*22c0*/  ISETP.NE.AND P0, PT, R4, 0x1c, PT ;  /* 0x0000001c0400780c */ /* 0x000fda0003f05270 */
[----:B------:R-:W-:Y:S05]  /*22d0*/  @!P0 BRA `(.L_x_6314) ;  /* 0x0000000000848947 */ /* 0x000fea0003800000 */
[----:B------:R-:W-:-:S13]  /*22e0*/  ISETP.NE.AND P0, PT, R4, 0x1d, PT ;  /* 0x0000001d0400780c */ /* 0x000fda0003f05270 */
[----:B------:R-:W-:Y:S05]  /*22f0*/  @!P0 BRA `(.L_x_6315) ;  /* 0x0000000000708947 */ /* 0x000fea0003800000 */
[----:B------:R-:W-:-:S13]  /*2300*/  ISETP.NE.AND P0, PT, R4, 0x2c, PT ;  /* 0x0000002c0400780c */ /* 0x000fda0003f05270 */
[----:B------:R-:W-:Y:S05]  /*2310*/  @P0 BRA `(.L_x_6294) ;  /* 0x0000000000200947 */ /* 0x000fea0003800000 */
[----:B------:R-:W2:Y:S01]  /*2320*/  LDG.E.U8 R2, desc[UR36][R2.64] ;  /* 0x0000002402027981 */ /* 0x000ea2000c1e1100 */
[----:B------:R-:W-:Y:S01]  /*2330*/  IMAD.MOV.U32 R19, RZ, RZ, 0x400000 ;  /* 0x00400000ff137424 */ /* 0x000fe200078e00ff */
[----:B--2---:R-:W-:-:S13]  /*2340*/  ISETP.NE.AND P0, PT, R2, RZ, PT ;  /* 0x000000ff0200720c */ /* 0x004fda0003f05270 */
[----:B------:R-:W-:Y:S05]  /*2350*/  @!P0 BRA `(.L_x_6295) ;  /* 0x00000000006c8947 */ /* 0x000fea0003800000 */
[----:B------:R-:W-:-:S13]  /*2360*/  ISETP.NE.AND P0, PT, R2, 0xff, PT ;  /* 0x000000ff0200780c */ /* 0x000fda0003f05270 */
[----:B------:R-:W-:Y:S02]  /*2370*/  @!P0 IMAD.MOV.U32 R19, RZ, RZ, 0x7f800001 ;  /* 0x7f800001ff138424 */ /* 0x000fe400078e00ff */
[----:B------:R-:W-:Y:S01]  /*2380*/  @P0 IMAD.SHL.U32 R19, R2, 0x800000, RZ ;  /* 0x0080000002130824 */ /* 0x000fe200078e00ff */
[----:B------:R-:W-:Y:S06]  /*2390*/  BRA `(.L_x_6295) ;  /* 0x00000000005c7947 */ /* 0x000fec0003800000 */
.L_x_6294:
        /* <DEDUP_REMOVED lines=16> */
.L_x_6316:
[----:B------:R-:W-:Y:S01]  /*24a0*/  IMAD.MOV.U32 R19, RZ, RZ, RZ ;  /* 0x000000ffff137224 */ /* 0x000fe200078e00ff */
[----:B------:R-:W-:Y:S06]  /*24b0*/  BRA `(.L_x_6295) ;  /* 0x0000000000147947 */ /* 0x000fec0003800000 */
.L_x_6315:
[----:B------:R-:W2:Y:S02]  /*24c0*/  LDG.E.64 R2, desc[UR36][R2.64] ;  /* 0x0000002402027981 */ /* 0x000ea4000c1e1b00 */
[----:B--2---:R0:W1:Y:S01]  /*24d0*/  I2F.U64 R19, R2 ;  /* 0x0000000200137312 */ /* 0x0040620000301000 */
[----:B------:R-:W-:Y:S05]  /*24e0*/  BRA `(.L_x_6295) ;  /* 0x0000000000087947 */ /* 0x000fea0003800000 */
.L_x_6314:
[----:B------:R-:W2:Y:S02]  /*24f0*/  LDG.E R2, desc[UR36][R2.64] ;  /* 0x0000002402027981 */ /* 0x000ea4000c1e1900 */
[----:B--2---:R-:W-:-:S07]  /*2500*/  I2FP.F32.U32 R19, R2 ;  /* 0x0000000200137245 */ /* 0x004fce0000201000 */
.L_x_6295:
[----:B------:R-:W-:Y:S05]  /*2510*/  BSYNC B6 ;  /* 0x0000000000067941 */ /* 0x000fea0003800000 */
.L_x_6289:
[----:B------:R-:W1:Y:S01]  /*2520*/  LDC.U8 R4, c[0x0][0x493] ;  /* 0x000124c0ff047b82 */ /* 0x000e620000000000 */
[----:B------:R-:W-:Y:S01]  /*2530*/  ULDC.64 UR4, c[0x0][0x488] ;  /* 0x0001220000047ab9 */ /* 0x000fe20000000a00 */
[----:B------:R-:W-:Y:S01]  /*2540*/  BSSY B6, `(.L_x_6317) ;  /* 0x00000df000067945 */ /* 0x000fe20003800000 */
[----:B0-234-:R-:W-:-:S05]  /*2550*/  IADD3 R2, P1, R22, UR4, RZ ;  /* 0x0000000416027c10 */ /* 0x01dfca000ff3e0ff */
        /* <DEDUP_REMOVED lines=13> */
[----:B--2---:R-:W0:Y:S01]  /*2630*/  I2F.S16 R0, R0 ;  /* 0x0000000000007306 */ /* 0x004e220000101400 */
[----:B------:R-:W-:Y:S05]  /*2640*/  BRA `(.L_x_6323) ;  /* 0x0000000c00387947 */ /* 0x000fea0003800000 */
.L_x_6321:
[----:B------:R-:W2:Y:S02]  /*2650*/  LDG.E.U8 R0, desc[UR36][R2.64] ;  /* 0x0000002402007981 */ /* 0x000ea4000c1e1100 */
[----:B--2---:R-:W-:Y:S01]  /*2660*/  I2FP.F32.U32 R0, R0 ;  /* 0x0000000000007245 */ /* 0x004fe20000201000 */
[----:B------:R-:W-:Y:S06]  /*2670*/  BRA `(.L_x_6323) ;  /* 0x0000000c002c7947 */ /* 0x000fec0003800000 */
.L_x_6320:
[----:B------:R-:W-:-:S13]  /*2680*/  ISETP.NE.AND P0, PT, R0, 0x2, PT ;  /* 0x000000020000780c */ /* 0x000fda0003f05270 */
[----:B------:R-:W-:Y:S05]  /*2690*/  @!P0 BRA `(.L_x_6324) ;  /* 0x0000000000288947 */ /* 0x000fea0003800000 */
[----:B------:R-:W-:-:S13]  /*26a0*/  ISETP.NE.AND P0, PT, R0, 0x3, PT ;  /* 0x000000030000780c */ /* 0x000fda0003f05270 */
[----:B------:R-:W-:Y:S05]  /*26b0*/  @!P0 BRA `(.L_x_6325) ;  /* 0x0000000000148947 */ /* 0x000fea0003800000 */
[----:B------:R-:W-:-:S13]  /*26c0*/  ISETP.NE.AND P0, PT, R0, 0x4, PT ;  /* 0x000000040000780c */ /* 0x000fda0003f05270 */
[----:B------:R-:W-:Y:S05]  /*26d0*/  @P0 BRA `(.L_x_6322) ;  /* 0x0000000800b80947 */ /* 0x000fea0003800000 */
[----:B------:R-:W2:Y:S02]  /*26e0*/  LDG.E.64 R2, desc[UR36][R2.64] ;  /* 0x0000002402027981 */ /* 0x000ea4000c1e1b00 */
[----:B--2---:R0:W1:Y:S01]  /*26f0*/  I2F.S64 R0, R2 ;  /* 0x0000000200007312 */ /* 0x0040620000301400 */
[----:B------:R-:W-:Y:S05]  /*2700*/  BRA `(.L_x_6323) ;  /* 0x0000000c00087947 */ /* 0x000fea0003800000 */
.L_x_6325:
[----:B------:R-:W2:Y:S02]  /*2710*/  LDG.E R0, desc[UR36][R2.64] ;  /* 0x0000002402007981 */ /* 0x000ea4000c1e1900 */
[----:B--2---:R-:W-:Y:S01]  /*2720*/  I2FP.F32.S32 R0, R0 ;  /* 0x0000000000007245 */ /* 0x004fe20000201400 */
[----:B------:R-:W-:Y:S06]  /*2730*/  BRA `(.L_x_6323) ;  /* 0x0000000800fc7947 */ /* 0x000fec0003800000 */
.L_x_6324:
[----:B------:R-:W2:Y:S02]  /*2740*/  LDG.E.U16 R0, desc[UR36][R2.64] ;  /* 0x0000002402007981 */ /* 0x000ea4000c1e1500 */
[----:B--2---:R-:W4:Y:S01]  /*2750*/  I2F.S16 R0, R0 ;  /* 0x0000000000007306 */ /* 0x004f220000101400 */
[----:B------:R-:W-:Y:S05]  /*2760*/  BRA `(.L_x_6323) ;  /* 0x0000000800f07947 */ /* 0x000fea0003800000 */
.L_x_6319:
        /* <DEDUP_REMOVED lines=8> */
.L_x_6327:
[----:B------:R-:W2:Y:S02]  /*27f0*/  LDG.E.U16 R0, desc[UR36][R2.64] ;  /* 0x0000002402007981 */ /* 0x000ea4000c1e1500 */
[----:B--2---:R-:W-:Y:S01]  /*2800*/  HADD2.F32 R0, -RZ, R0.H0_H0 ;  /* 0x20000000ff007230 */ /* 0x004fe20000004100 */
[----:B------:R-:W-:Y:S06]  /*2810*/  BRA `(.L_x_6323) ;  /* 0x0000000800c47947 */ /* 0x000fec0003800000 */
.L_x_6326:
        /* <DEDUP_REMOVED lines=8> */
.L_x_6329:
[----:B------:R-:W2:Y:S02]  /*28a0*/  LDG.E.U16 R0, desc[UR36][R2.64] ;  /* 0x0000002402007981 */ /* 0x000ea4000c1e1500 */
[----:B--2---:R-:W-:Y:S01]  /*28b0*/  HADD2.F32 R0, -RZ, R0.H0_H0 ;  /* 0x20000000ff007230 */ /* 0x004fe20000004100 */
[----:B------:R-:W-:Y:S06]  /*28c0*/  BRA `(.L_x_6323) ;  /* 0x0000000800987947 */ /* 0x000fec0003800000 */
.L_x_6328:
[----:B------:R-:W2:Y:S01]  /*28d0*/  LDG.E.64 R2, desc[UR36][R2.64] ;  /* 0x0000002402027981 */ /* 0x000ea2000c1e1b00 */
[----:B------:R-:W-:Y:S01]  /*28e0*/  UMOV UR4, 0xf0000000 ;  /* 0xf000000000047882 */ /* 0x000fe20000000000 */
[----:B------:R-:W-:Y:S01]  /*28f0*/  UMOV UR5, 0x380fffff ;  /* 0x380fffff00057882 */ /* 0x000fe20000000000 */
[----:B--2---:R-:W0:Y:S01]  /*2900*/  F2F.F32.F64 R0, R2 ;  /* 0x0000000200007310 */ /* 0x004e220000301000 */
[----:B------:R-:W-:-:S14]  /*2910*/  DSETP.GEU.AND P0, PT, |R2|, UR4, PT ;  /* 0x0000000402007e2a */ /* 0x000fdc000bf0e200 */
[----:B0-----:R-:W-:Y:S01]  /*2920*/  @!P0 FMUL R0, R0, 1.175494350822287508e-38 ;  /* 0x0080000000008820 */ /* 0x001fe20000400000 */
[----:B------:R-:W-:Y:S06]  /*2930*/  BRA `(.L_x_6323) ;  /* 0x00000008007c7947 */ /* 0x000fec0003800000 */
.L_x_6318:
        /* <DEDUP_REMOVED lines=12> */
.L_x_6332:
[----:B------:R-:W2:Y:S01]  /*2a00*/  LDG.E.64 R2, desc[UR36][R2.64] ;  /* 0x0000002402027981 */ /* 0x000ea2000c1e1b00 */
[----:B------:R-:W-:Y:S01]  /*2a10*/  UMOV UR4, 0xf0000000 ;  /* 0xf000000000047882 */ /* 0x000fe20000000000 */
[----:B------:R-:W-:Y:S01]  /*2a20*/  UMOV UR5, 0x380fffff ;  /* 0x380fffff00057882 */ /* 0x000fe20000000000 */
[----:B--2---:R-:W0:Y:S01]  /*2a30*/  F2F.F32.F64 R0, R2 ;  /* 0x0000000200007310 */ /* 0x004e220000301000 */
[----:B------:R-:W-:-:S14]  /*2a40*/  DSETP.GEU.AND P0, PT, |R2|, UR4, PT ;  /* 0x0000000402007e2a */ /* 0x000fdc000bf0e200 */
[----:B0-----:R-:W-:Y:S01]  /*2a50*/  @!P0 FMUL R0, R0, 1.175494350822287508e-38 ;  /* 0x0080000000008820 */ /* 0x001fe20000400000 */
[----:B------:R-:W-:Y:S06]  /*2a60*/  BRA `(.L_x_6323) ;  /* 0x0000000800307947 */ /* 0x000fec0003800000 */
.L_x_6331:
        /* <DEDUP_REMOVED lines=24> */
[----:B------:R-:W-:Y:S01]  /*2bf0*/  LOP3.LUT R0, R5, 0x80000000, R0, 0xf8, !PT ;  /* 0x8000000005007812 */ /* 0x000fe200078ef800 */
[----:B------:R-:W-:Y:S06]  /*2c00*/  BRA `(.L_x_6323) ;  /* 0x0000000400c87947 */ /* 0x000fec0003800000 */
.L_x_6334:
        /* <DEDUP_REMOVED lines=11> */
[----:B------:R-:W-:Y:S01]  /*2cc0*/  LOP3.LUT R0, R4, 0x80000000, R5, 0xf8, !PT ;  /* 0x8000000004007812 */ /* 0x000fe200078ef805 */
[----:B------:R-:W-:Y:S06]  /*2cd0*/  BRA `(.L_x_6323) ;  /* 0x0000000400947947 */ /* 0x000fec0003800000 */
.L_x_6333:
[----:B------:R-:W2:Y:S02]  /*2ce0*/  LDG.E.U16 R0, desc[UR36][R2.64] ;  /* 0x0000002402007981 */ /* 0x000ea4000c1e1500 */
[----:B--2---:R-:W-:Y:S01]  /*2cf0*/  IMAD.U32 R0, R0, 0x10000, RZ ;  /* 0x0001000000007824 */ /* 0x004fe200078e00ff */
[----:B------:R-:W-:Y:S06]  /*2d00*/  BRA `(.L_x_6323) ;  /* 0x0000000400887947 */ /* 0x000fec0003800000 */
.L_x_6330:
        /* <DEDUP_REMOVED lines=11> */
.L_x_6337:
        /* <DEDUP_REMOVED lines=20> */
.L_x_6339:
[----:B------:R-:W-:Y:S05]  /*2f00*/  BSYNC B0 ;  /* 0x0000000000007941 */ /* 0x000fea0003800000 */
.L_x_6338:
[----:B------:R-:W-:Y:S01]  /*2f10*/  LEA R3, R0, 0x3b800000, 0x17 ;  /* 0x3b80000000037811 */ /* 0x000fe200078eb8ff */
[----:B------:R-:W-:-:S05]  /*2f20*/  IMAD.SHL.U32 R0, R2, 0x100000, RZ ;  /* 0x0010000002007824 */ /* 0x000fca00078e00ff */
[----:B------:R-:W-:Y:S01]  /*2f30*/  LOP3.LUT R0, R3, R0, R4, 0xfe, !PT ;  /* 0x0000000003007212 */ /* 0x000fe200078efe04 */
[----:B------:R-:W-:Y:S06]  /*2f40*/  BRA `(.L_x_6323) ;  /* 0x0000000000f87947 */ /* 0x000fec0003800000 */
.L_x_6336:
        /* <DEDUP_REMOVED lines=20> */
.L_x_6341:
[----:B------:R-:W-:Y:S05]  /*3090*/  BSYNC B0 ;  /* 0x0000000000007941 */ /* 0x000fea0003800000 */
.L_x_6340:
[----:B------:R-:W-:Y:S01]  /*30a0*/  LEA R3, R0, 0x37800000, 0x17 ;  /* 0x3780000000037811 */ /* 0x000fe200078eb8ff */
[----:B------:R-:W-:-:S05]  /*30b0*/  IMAD.SHL.U32 R0, R2, 0x200000, RZ ;  /* 0x0020000002007824 */ /* 0x000fca00078e00ff */
[----:B------:R-:W-:Y:S01]  /*30c0*/  LOP3.LUT R0, R3, R0, R4, 0xfe, !PT ;  /* 0x0000000003007212 */ /* 0x000fe200078efe04 */
[----:B------:R-:W-:Y:S06]  /*30d0*/  BRA `(.L_x_6323) ;  /* 0x0000000000947947 */ /* 0x000fec0003800000 */
.L_x_6335:
        /* <DEDUP_REMOVED lines=14> */
.L_x_6322:
        /* <DEDUP_REMOVED lines=16> */
.L_x_6344:
[----:B------:R-:W-:Y:S01]  /*32c0*/  IMAD.MOV.U32 R0, RZ, RZ, RZ ;  /* 0x000000ffff007224 */ /* 0x000fe200078e00ff */
[----:B------:R-:W-:Y:S06]  /*32d0*/  BRA `(.L_x_6323) ;  /* 0x0000000000147947 */ /* 0x000fec0003800000 */
.L_x_6343:
[----:B------:R-:W2:Y:S02]  /*32e0*/  LDG.E.64 R2, desc[UR36][R2.64] ;  /* 0x0000002402027981 */ /* 0x000ea4000c1e1b00 */
[----:B--2---:R0:W1:Y:S01]  /*32f0*/  I2F.U64 R0, R2 ;  /* 0x0000000200007312 */ /* 0x0040620000301000 */
[----:B------:R-:W-:Y:S05]  /*3300*/  BRA `(.L_x_6323) ;  /* 0x0000000000087947 */ /* 0x000fea0003800000 */
.L_x_6342:
[----:B------:R-:W2:Y:S02]  /*3310*/  LDG.E R0, desc[UR36][R2.64] ;  /* 0x0000002402007981 */ /* 0x000ea4000c1e1900 */
[----:B--2---:R-:W-:-:S07]  /*3320*/  I2FP.F32.U32 R0, R0 ;  /* 0x0000000000007245 */ /* 0x004fce0000201000 */
.L_x_6323:
[----:B------:R-:W-:Y:S05]  /*3330*/  BSYNC B6 ;  /* 0x0000000000067941 */ /* 0x000fea0003800000 */
.L_x_6317:
[----:B------:R-:W0:Y:S01]  /*3340*/  LDC.U8 R4, c[0x0][0x491] ;  /* 0x00012440ff047b82 */ /* 0x000e220000000000 */
[----:B-----5:R-:W-:Y:S01]  /*3350*/  FSETP.NEU.FTZ.AND P0, PT, R19, RZ, PT ;  /* 0x000000ff1300720b */ /* 0x020fe20003f1d000 */
[----:B01234-:R-:W-:-:S12]  /*3360*/  IMAD.MOV.U32 R2, RZ, RZ, R0 ;  /* 0x000000ffff027224 */ /* 0x01ffd800078e0000 */
[----:B------:R-:W-:Y:S02]  /*3370*/  @P0 FSET.BF.GT.FTZ.AND R2, R19, RZ, PT ;  /* 0x000000ff1302020a */ /* 0x000fe40003814000 */
[----:B------:R-:W-:-:S04]  /*3380*/  PRMT R3, R4, 0x9910, RZ ;  /* 0x0000991004037816 */ /* 0x000fc800000000ff */
        /* <DEDUP_REMOVED lines=10> */
[----:B------:R-:W0:Y:S02]  /*3430*/  F2I.FTZ.TRUNC.NTZ R3, R2 ;  /* 0x0000000200037305 */ /* 0x000e24000021f100 */
[----:B0-----:R0:W-:Y:S01]  /*3440*/  STG.E.U8 desc[UR36][R16.64], R3 ;  /* 0x0000000310007986 */ /* 0x0011e2000c101124 */
[----:B------:R-:W-:Y:S05]  /*3450*/  BRA `(.L_x_6350) ;  /* 0x0000000c00507947 */ /* 0x000fea0003800000 */
.L_x_6348:
[----:B------:R-:W0:Y:S02]  /*3460*/  F2I.S64.TRUNC R2, R2 ;  /* 0x0000000200027311 */ /* 0x000e24000020d900 */
[----:B0-----:R-:W-:-:S05]  /*3470*/  IMAD.MOV.U32 R5, RZ, RZ, R2 ;  /* 0x000000ffff057224 */ /* 0x001fca00078e0002 */
[----:B------:R0:W-:Y:S01]  /*3480*/  STG.E.U8 desc[UR36][R16.64], R5 ;  /* 0x0000000510007986 */ /* 0x0001e2000c101124 */
[----:B------:R-:W-:Y:S05]  /*3490*/  BRA `(.L_x_6350) ;  /* 0x0000000c00407947 */ /* 0x000fea0003800000 */
.L_x_6347:
[----:B------:R-:W-:-:S13]  /*34a0*/  ISETP.NE.AND P0, PT, R3, 0x2, PT ;  /* 0x000000020300780c */ /* 0x000fda0003f05270 */
[----:B------:R-:W-:Y:S05]  /*34b0*/  @!P0 BRA `(.L_x_6351) ;  /* 0x0000000000288947 */ /* 0x000fea0003800000 */
[----:B------:R-:W-:-:S13]  /*34c0*/  ISETP.NE.AND P0, PT, R3, 0x3, PT ;  /* 0x000000030300780c */ /* 0x000fda0003f05270 */
[----:B------:R-:W-:Y:S05]  /*34d0*/  @!P0 BRA `(.L_x_6352) ;  /* 0x0000000000148947 */ /* 0x000fea0003800000 */
[----:B------:R-:W-:-:S13]  /*34e0*/  ISETP.NE.AND P0, PT, R3, 0x4, PT ;  /* 0x000000040300780c */ /* 0x000fda0003f05270 */
[----:B------:R-:W-:Y:S05]  /*34f0*/  @P0 BRA `(.L_x_6349) ;  /* 0x0000000800d00947 */ /* 0x000fea0003800000 */
[----:B------:R-:W0:Y:S02]  /*3500*/  F2I.S64.TRUNC R2, R2 ;  /* 0x0000000200027311 */ /* 0x000e24000020d900 */
[----:B0-----:R0:W-:Y:S01]  /*3510*/  STG.E.64 desc[UR36][R16.64], R2 ;  /* 0x0000000210007986 */ /* 0x0011e2000c101b24 */
[----:B------:R-:W-:Y:S05]  /*3520*/  BRA `(.L_x_6350) ;  /* 0x0000000c001c7947 */ /* 0x000fea0003800000 */
.L_x_6352:
[----:B------:R-:W0:Y:S02]  /*3530*/  F2I.FTZ.TRUNC.NTZ R3, R2 ;  /* 0x0000000200037305 */ /* 0x000e24000021f100 */
[----:B0-----:R0:W-:Y:S01]  /*3540*/  STG.E desc[UR36][R16.64], R3 ;  /* 0x0000000310007986 */ /* 0x0011e2000c101924 */
[----:B------:R-:W-:Y:S05]  /*3550*/  BRA `(.L_x_6350) ;  /* 0x0000000c00107947 */ /* 0x000fea0003800000 */
.L_x_6351:
[----:B------:R-:W0:Y:S02]  /*3560*/  F2I.FTZ.TRUNC.NTZ R3, R2 ;  /* 0x0000000200037305 */ /* 0x000e24000021f100 */
[----:B0-----:R0:W-:Y:S01]  /*3570*/  STG.E.U16 desc[UR36][R16.64], R3 ;  /* 0x0000000310007986 */ /* 0x0011e2000c101524 */
[----:B------:R-:W-:Y:S05]  /*3580*/  BRA `(.L_x_6350) ;  /* 0x0000000c00047947 */ /* 0x000fea0003800000 */
.L_x_6346:
[----:B------:R-:W-:-:S13]  /*3590*/  ISETP.GT.AND P0, PT, R3, 0x6, PT ;  /* 0x000000060300780c */ /* 0x000fda0003f04270 */
[----:B------:R-:W-:Y:S05]  /*35a0*/  @P0 BRA `(.L_x_6353) ;  /* 0x0000000000240947 */ /* 0x000fea0003800000 */
[----:B------:R-:W-:-:S13]  /*35b0*/  ISETP.NE.AND P0, PT, R3, 0x5, PT ;  /* 0x000000050300780c */ /* 0x000fda0003f05270 */
[----:B------:R-:W-:Y:S05]  /*35c0*/  @!P0 BRA `(.L_x_6354) ;  /* 0x0000000000108947 */ /* 0x000fea0003800000 */
[----:B------:R-:W-:-:S13]  /*35d0*/  ISETP.NE.AND P0, PT, R3, 0x6, PT ;  /* 0x000000060300780c */ /* 0x000fda0003f05270 */
[----:B------:R-:W-:Y:S05]  /*35e0*/  @P0 BRA `(.L_x_6349) ;  /* 0x0000000800940947 */ /* 0x000fea0003800000 */
[----:B------:R1:W-:Y:S01]  /*35f0*/  STG.E desc[UR36][R16.64], R2 ;  /* 0x0000000210007986 */ /* 0x0003e2000c101924 */
[----:B------:R-:W-:Y:S05]  /*3600*/  BRA `(.L_x_6350) ;  /* 0x0000000800e47947 */ /* 0x000fea0003800000 */
.L_x_6354:
[----:B------:R-:W-:-:S05]  /*3610*/  F2FP.F16.F32.PACK_AB R2, RZ, R2 ;  /* 0x00000002ff02723e */ /* 0x000fca00000000ff */
[----:B------:R0:W-:Y:S01]  /*3620*/  STG.E.U16 desc[UR36][R16.64], R2 ;  /* 0x0000000210007986 */ /* 0x0001e2000c101524 */
[----:B------:R-:W-:Y:S05]  /*3630*/  BRA `(.L_x_6350) ;  /* 0x0000000800d87947 */ /* 0x000fea0003800000 */
.L_x_6353:
        /* <DEDUP_REMOVED lines=9> */
.L_x_6356:
[----:B------:R-:W-:-:S04]  /*36d0*/  F2FP.F16.F32.PACK_AB R3, RZ, R2 ;  /* 0x00000002ff03723e */ /* 0x000fc800000000ff */
[----:B------:R-:W-:-:S05]  /*36e0*/  PRMT R3, R3, 0x5410, RZ ;  /* 0x0000541003037816 */ /* 0x000fca00000000ff */
[----:B------:R2:W-:Y:S01]  /*36f0*/  STG.E desc[UR36][R16.64], R3 ;  /* 0x0000000310007986 */ /* 0x0005e2000c101924 */
[----:B------:R-:W-:Y:S05]  /*3700*/  BRA `(.L_x_6350) ;  /* 0x0000000800a47947 */ /* 0x000fea0003800000 */
.L_x_6355:
[----:B------:R-:W-:-:S06]  /*3710*/  FMUL.FTZ R2, R2, 1 ;  /* 0x3f80000002027820 */ /* 0x000fcc0000410000 */
[----:B------:R-:W0:Y:S02]  /*3720*/  F2F.F64.F32 R2, R2 ;  /* 0x0000000200027310 */ /* 0x000e240000201800 */
[----:B0-----:R4:W-:Y:S01]  /*3730*/  STG.E.64 desc[UR36][R16.64], R2 ;  /* 0x0000000210007986 */ /* 0x0019e2000c101b24 */
[----:B------:R-:W-:Y:S05]  /*3740*/  BRA `(.L_x_6350) ;  /* 0x0000000800947947 */ /* 0x000fea0003800000 */
.L_x_6345:
        /* <DEDUP_REMOVED lines=8> */
[----:B------:R-:W-:-:S04]  /*37d0*/  FSETP.NEU.FTZ.AND P0, PT, R2, RZ, PT ;  /* 0x000000ff0200720b */ /* 0x000fc80003f1d000 */
[----:B------:R-:W-:-:S05]  /*37e0*/  SEL R3, RZ, 0x1, !P0 ;  /* 0x00000001ff037807 */ /* 0x000fca0004000000 */
[----:B------:R0:W-:Y:S01]  /*37f0*/  STG.E.U8 desc[UR36][R16.64], R3 ;  /* 0x0000000310007986 */ /* 0x0001e2000c101124 */
[----:B------:R-:W-:Y:S05]  /*3800*/  BRA `(.L_x_6350) ;  /* 0x0000000800647947 */ /* 0x000fea0003800000 */
.L_x_6359:
[----:B------:R-:W-:Y:S01]  /*3810*/  FMUL.FTZ R4, R2, 1 ;  /* 0x3f80000002047820 */ /* 0x000fe20000410000 */
[----:B------:R-:W-:-:S05]  /*3820*/  CS2R R6, SRZ ;  /* 0x0000000000067805 */ /* 0x000fca000001ff00 */
[----:B------:R-:W0:Y:S02]  /*3830*/  F2F.F64.F32 R4, R4 ;  /* 0x0000000400047310 */ /* 0x000e240000201800 */
[----:B0-----:R0:W-:Y:S01]  /*3840*/  STG.E.128 desc[UR36][R16.64], R4 ;  /* 0x0000000410007986 */ /* 0x0011e2000c101d24 */
[----:B------:R-:W-:Y:S05]  /*3850*/  BRA `(.L_x_6350) ;  /* 0x0000000800507947 */ /* 0x000fea0003800000 */
.L_x_6358:
[----:B------:R-:W-:-:S13]  /*3860*/  ISETP.NE.AND P0, PT, R3, 0xf, PT ;  /* 0x0000000f0300780c */ /* 0x000fda0003f05270 */
[----:B------:R-:W-:Y:S05]  /*3870*/  @!P0 BRA `(.L_x_6360) ;  /* 0x0000000000ac8947 */ /* 0x000fea0003800000 */
[----:B------:R-:W-:-:S13]  /*3880*/  ISETP.NE.AND P0, PT, R3, 0x17, PT ;  /* 0x000000170300780c */ /* 0x000fda0003f05270 */
[----:B------:R-:W-:Y:S05]  /*3890*/  @!P0 BRA `(.L_x_6361) ;  /* 0x0000000000508947 */ /* 0x000fea0003800000 */
[----:B------:R-:W-:-:S13]  /*38a0*/  ISETP.NE.AND P0, PT, R3, 0x18, PT ;  /* 0x000000180300780c */ /* 0x000fda0003f05270 */
[----:B------:R-:W-:Y:S05]  /*38b0*/  @P0 BRA `(.L_x_6349) ;  /* 0x0000000400e00947 */ /* 0x000fea0003800000 */
[C---:B------:R-:W-:Y:S01]  /*38c0*/  LOP3.LUT R4, R2.reuse, 0x7fffffff, RZ, 0xc0, !PT ;  /* 0x7fffffff02047812 */ /* 0x040fe200078ec0ff */
[----:B------:R-:W-:Y:S01]  /*38d0*/  BSSY B0, `(.L_x_6362) ;  /* 0x000000d000007945 */ /* 0x000fe20003800000 */
        /* <DEDUP_REMOVED lines=12> */
.L_x_6363:
[----:B------:R-:W-:Y:S05]  /*39a0*/  BSYNC B0 ;  /* 0x0000000000007941 */ /* 0x000fea0003800000 */
.L_x_6362:
[----:B------:R-:W-:-:S05]  /*39b0*/  LOP3.LUT R5, R0, R5, RZ, 0xfc, !PT ;  /* 0x0000000500057212 */ /* 0x000fca00078efcff */
[----:B------:R0:W-:Y:S01]  /*39c0*/  STG.E.U8 desc[UR36][R16.64], R5 ;  /* 0x0000000510007986 */ /* 0x0001e2000c101124 */
[----:B------:R-:W-:Y:S05]  /*39d0*/  BRA `(.L_x_6350) ;  /* 0x0000000400f07947 */ /* 0x000fea0003800000 */
.L_x_6361:
[----:B------:R-:W-:Y:S01]  /*39e0*/  LOP3.LUT R4, R2, 0x7fffffff, RZ, 0xc0, !PT ;  /* 0x7fffffff02047812 */ /* 0x000fe200078ec0ff */
[----:B------:R-:W-:Y:S03]  /*39f0*/  BSSY B0, `(.L_x_6364) ;  /* 0x000000e000007945 */ /* 0x000fe60003800000 */
[----:B------:R-:W-:-:S13]  /*3a00*/  ISETP.GT.U32.AND P0, PT, R4, 0x477fffff, PT ;  /* 0x477fffff0400780c */ /* 0x000fda0003f04070 */
[----:B------:R-:W-:Y:S05]  /*3a10*/  @P0 BRA `(.L_x_6365) ;  /* 0x0000000000200947 */ /* 0x000fea0003800000 */
[----:B------:R-:W-:-:S13]  /*3a20*/  ISETP.GE.U32.AND P0, PT, R4, 0x38800000, PT ;  /* 0x388000000400780c */ /* 0x000fda0003f06070 */
[----:B------:R-:W-:-:S04]  /*3a30*/  @P0 SHF.R.U32.HI R0, RZ, 0x15, R2 ;  /* 0x00000015ff000819 */ /* 0x000fc80000011602 */
[----:B------:R-:W-:-:S04]  /*3a40*/  @P0 LOP3.LUT R3, R0, 0x1, RZ, 0xc0, !PT ;  /* 0x0000000100030812 */ /* 0x000fc800078ec0ff */
[----:B------:R-:W-:Y:S01]  /*3a50*/  @P0 IADD3 R0, R2, 0x80fffff, R3 ;  /* 0x080fffff02000810 */ /* 0x000fe20007ffe003 */
[----:B------:R-:W-:-:S03]  /*3a60*/  @!P0 FADD.FTZ R3, R4, 128 ;  /* 0x4300000004038421 */ /* 0x000fc60000010000 */
[----:B------:R-:W-:Y:S01]  /*3a70*/  @P0 SHF.R.U32.HI R0, RZ, 0x15, R0 ;  /* 0x00000015ff000819 */ /* 0x000fe20000011600 */
[----:B------:R-:W-:Y:S01]  /*3a80*/  @!P0 VIADD R0, R3, 0xbd000000 ;  /* 0xbd00000003008836 */ /* 0x000fe20000000000 */
[----:B------:R-:W-:Y:S06]  /*3a90*/  BRA `(.L_x_6366) ;  /* 0x00000000000c7947 */ /* 0x000fec0003800000 */
.L_x_6365:
[----:B------:R-:W-:Y:S01]  /*3aa0*/  IMAD.MOV.U32 R0, RZ, RZ, 0x7f ;  /* 0x0000007fff007424 */ /* 0x000fe200078e00ff */
[----:B------:R-:W-:-:S04]  /*3ab0*/  ISETP.GT.U32.AND P0, PT, R4, 0x7f800000, PT ;  /* 0x7f8000000400780c */ /* 0x000fc80003f04070 */
[----:B------:R-:W-:-:S09]  /*3ac0*/  SEL R0, R0, 0x7c, P0 ;  /* 0x0000007c00007807 */ /* 0x000fd20000000000 */
.L_x_6366:
[----:B------:R-:W-:Y:S05]  /*3ad0*/  BSYNC B0 ;  /* 0x0000000000007941 */ /* 0x000fea0003800000 */
.L_x_6364:
[----:B------:R-:W-:-:S04]  /*3ae0*/  LOP3.LUT R2, R2, 0x80000000, RZ, 0xc0, !PT ;  /* 0x8000000002027812 */ /* 0x000fc800078ec0ff */
[----:B------:R-:W-:-:S04]  /*3af0*/  SHF.R.U32.HI R3, RZ, 0x18, R2 ;  /* 0x00000018ff037819 */ /* 0x000fc80000011602 */
[----:B------:R-:W-:-:S05]  /*3b00*/  LOP3.LUT R3, R0, R3, RZ, 0xfc, !PT ;  /* 0x0000000300037212 */ /* 0x000fca00078efcff */
[----:B------:R0:W-:Y:S01]  /*3b10*/  STG.E.U8 desc[UR36][R16.64], R3 ;  /* 0x0000000310007986 */ /* 0x0001e2000c101124 */
[----:B------:R-:W-:Y:S05]  /*3b20*/  BRA `(.L_x_6350) ;  /* 0x00000004009c7947 */ /* 0x000fea0003800000 */
.L_x_6360:
[----:B------:R-:W-:-:S05]  /*3b30*/  F2FP.BF16.F32.PACK_AB R2, RZ, R2 ;  /* 0x00000002ff02723e */ /* 0x000fca00000010ff */
[----:B------:R0:W-:Y:S01]  /*3b40*/  STG.E.U16 desc[UR36][R16.64], R2 ;  /* 0x0000000210007986 */ /* 0x0001e2000c101524 */
[----:B------:R-:W-:Y:S05]  /*3b50*/  BRA `(.L_x_6350) ;  /* 0x0000000400907947 */ /* 0x000fea0003800000 */
.L_x_6357:
        /* <DEDUP_REMOVED lines=8> */
[----:B------:R-:W0:Y:S02]  /*3be0*/  F2I.FTZ.U32.TRUNC.NTZ R3, R2 ;  /* 0x0000000200037305 */ /* 0x000e24000021f000 */
[----:B0-----:R0:W-:Y:S01]  /*3bf0*/  STG.E.U16 desc[UR36][R16.64], R3 ;  /* 0x0000000310007986 */ /* 0x0011e2000c101524 */
[----:B------:R-:W-:Y:S05]  /*3c00*/  BRA `(.L_x_6350) ;  /* 0x0000000400647947 */ /* 0x000fea0003800000 */
.L_x_6369:
[----:B------:R-:W-:Y:S01]  /*3c10*/  LOP3.LUT R3, R2, 0x7fffffff, RZ, 0xc0, !PT ;  /* 0x7fffffff02037812 */ /* 0x000fe200078ec0ff */
[----:B------:R-:W-:Y:S01]  /*3c20*/  BSSY B0, `(.L_x_6370) ;  /* 0x0000013000007945 */ /* 0x000fe20003800000 */
[----:B------:R-:W-:Y:S02]  /*3c30*/  IMAD.MOV.U32 R8, RZ, RZ, 0x80 ;  /* 0x00000080ff087424 */ /* 0x000fe400078e00ff */
        /* <DEDUP_REMOVED lines=13> */
.L_x_6372:
[----:B------:R-:W-:-:S04]  /*3d10*/  LOP3.LUT R2, R2, 0x80000000, RZ, 0xc0, !PT ;  /* 0x8000000002027812 */ /* 0x000fc800078ec0ff */
[----:B------:R-:W-:-:S04]  /*3d20*/  SHF.R.U32.HI R3, RZ, 0x18, R2 ;  /* 0x00000018ff037819 */ /* 0x000fc80000011602 */
[----:B------:R-:W-:-:S04]  /*3d30*/  LOP3.LUT R0, R0, R3, RZ, 0xfc, !PT ;  /* 0x0000000300007212 */ /* 0x000fc800078efcff */
[----:B------:R-:W-:-:S07]  /*3d40*/  PRMT R8, R0, 0x7610, R8 ;  /* 0x0000761000087816 */ /* 0x000fce0000000008 */
.L_x_6371:
[----:B------:R-:W-:Y:S05]  /*3d50*/  BSYNC B0 ;  /* 0x0000000000007941 */ /* 0x000fea0003800000 */
.L_x_6370:
[----:B------:R0:W-:Y:S01]  /*3d60*/  STG.E.U8 desc[UR36][R16.64], R8 ;  /* 0x0000000810007986 */ /* 0x0001e2000c101124 */
[----:B------:R-:W-:Y:S05]  /*3d70*/  BRA `(.L_x_6350) ;  /* 0x0000000400087947 */ /* 0x000fea0003800000 */
.L_x_6368:
        /* <DEDUP_REMOVED lines=16> */
.L_x_6375:
[----:B------:R-:W-:-:S04]  /*3e80*/  LOP3.LUT R2, R2, 0x80000000, RZ, 0xc0, !PT ;  /* 0x8000000002027812 */ /* 0x000fc800078ec0ff */
[----:B------:R-:W-:-:S04]  /*3e90*/  SHF.R.U32.HI R3, RZ, 0x18, R2 ;  /* 0x00000018ff037819 */ /* 0x000fc80000011602 */
[----:B------:R-:W-:-:S04]  /*3ea0*/  LOP3.LUT R0, R0, R3, RZ, 0xfc, !PT ;  /* 0x0000000300007212 */ /* 0x000fc800078efcff */
[----:B------:R-:W-:-:S07]  /*3eb0*/  PRMT R8, R0, 0x7610, R8 ;  /* 0x0000761000087816 */ /* 0x000fce0000000008 */
.L_x_6374:
[----:B------:R-:W-:Y:S05]  /*3ec0*/  BSYNC B0 ;  /* 0x0000000000007941 */ /* 0x000fea0003800000 */
.L_x_6373:
[----:B------:R0:W-:Y:S01]  /*3ed0*/  STG.E.U8 desc[UR36][R16.64], R8 ;  /* 0x0000000810007986 */ /* 0x0001e2000c101124 */
[----:B------:R-:W-:Y:S05]  /*3ee0*/  BRA `(.L_x_6350) ;  /* 0x0000000000ac7947 */ /* 0x000fea0003800000 */
.L_x_6367:
[----:B------:R-:W-:-:S13]  /*3ef0*/  ISETP.NE.AND P0, PT, R3, 0x1c, PT ;  /* 0x0000001c0300780c */ /* 0x000fda0003f05270 */
[----:B------:R-:W-:Y:S05]  /*3f00*/  @!P0 BRA `(.L_x_6376) ;  /* 0x00000000009c8947 */ /* 0x000fea0003800000 */
[----:B------:R-:W-:-:S13]  /*3f10*/  ISETP.NE.AND P0, PT, R3, 0x1d, PT ;  /* 0x0000001d0300780c */ /* 0x000fda0003f05270 */
[----:B------:R-:W-:Y:S05]  /*3f20*/  @!P0 BRA `(.L_x_6377) ;  /* 0x0000000000888947 */ /* 0x000fea0003800000 */
[----:B------:R-:W-:-:S13]  /*3f30*/  ISETP.NE.AND P0, PT, R3, 0x2c, PT ;  /* 0x0000002c0300780c */ /* 0x000fda0003f05270 */
[----:B------:R-:W-:Y:S05]  /*3f40*/  @P0 BRA `(.L_x_6349) ;  /* 0x00000000003c0947 */ /* 0x000fea0003800000 */
        /* <DEDUP_REMOVED lines=15> */
.L_x_6349:
        /* <DEDUP_REMOVED lines=16> */
.L_x_6378:
[----:B------:R-:W-:Y:S05]  /*4140*/  BRA `(.L_x_6350) ;  /* 0x0000000000147947 */ /* 0x000fea0003800000 */
.L_x_6377:
[----:B------:R-:W0:Y:S02]  /*4150*/  F2I.U64.TRUNC R2, R2 ;  /* 0x0000000200027311 */ /* 0x000e24000020d800 */
[----:B0-----:R0:W-:Y:S01]  /*4160*/  STG.E.64 desc[UR36][R16.64], R2 ;  /* 0x0000000210007986 */ /* 0x0011e2000c101b24 */
[----:B------:R-:W-:Y:S05]  /*4170*/  BRA `(.L_x_6350) ;  /* 0x0000000000087947 */ /* 0x000fea0003800000 */
.L_x_6376:
[----:B------:R-:W0:Y:S02]  /*4180*/  F2I.FTZ.U32.TRUNC.NTZ R3, R2 ;  /* 0x0000000200037305 */ /* 0x000e24000021f000 */
[----:B0-----:R0:W-:Y:S02]  /*4190*/  STG.E desc[UR36][R16.64], R3 ;  /* 0x0000000310007986 */ /* 0x0011e4000c101924 */
.L_x_6350:
[----:B------:R-:W-:-:S04]  /*41a0*/  IMAD R18, R18, 0x200, R23 ;  /* 0x0000020012127824 */ /* 0x000fc800078e0217 */
[----:B------:R-:W-:-:S07]  /*41b0*/  VIADD R19, R18, 0x80 ;  /* 0x0000008012137836 */ /* 0x000fce0000000000 */
.L_x_6287:
[----:B------:R-:W-:Y:S05]  /*41c0*/  BSYNC B7 ;  /* 0x0000000000077941 */ /* 0x000fea0003800000 */
.L_x_6286:
        /* <DEDUP_REMOVED lines=358> */
.L_x_6381:
        /* <DEDUP_REMOVED lines=20> */
[----:B--2---:R4:W0:Y:S01]  /*5970*/  I2F.S16 R22, R2 ;  /* 0x0000000200167306 */ /* 0x0048220000101400 */
[----:B------:R-:W-:Y:S05]  /*5980*/  BRA `(.L_x_6388) ;  /* 0x0000000c00387947 */ /* 0x000fea0003800000 */
.L_x_6386:
[----:B------:R-:W2:Y:S02]  /*5990*/  LDG.E.U8 R2, desc[UR36][R2.64] ;  /* 0x0000002402027981 */ /* 0x000ea4000c1e1100 */
[----:B--2---:R-:W-:Y:S01]  /*59a0*/  I2FP.F32.U32 R22, R2 ;  /* 0x0000000200167245 */ /* 0x004fe20000201000 */
[----:B------:R-:W-:Y:S06]  /*59b0*/  BRA `(.L_x_6388) ;  /* 0x0000000c002c7947 */ /* 0x000fec0003800000 */
.L_x_6385:
[----:B------:R-:W-:-:S13]  /*59c0*/  ISETP.NE.AND P0, PT, R4, 0x2, PT ;  /* 0x000000020400780c */ /* 0x000fda0003f05270 */
[----:B------:R-:W-:Y:S05]  /*59d0*/  @!P0 BRA `(.L_x_6389) ;  /* 0x0000000000288947 */ /* 0x000fea0003800000 */
[----:B------:R-:W-:-:S13]  /*59e0*/  ISETP.NE.AND P0, PT, R4, 0x3, PT ;  /* 0x000000030400780c */ /* 0x000fda0003f05270 */
[----:B------:R-:W-:Y:S05]  /*59f0*/  @!P0 BRA `(.L_x_6390) ;  /* 0x0000000000148947 */ /* 0x000fea0003800000 */
[----:B------:R-:W-:-:S13]  /*5a00*/  ISETP.NE.AND P0, PT, R4, 0x4, PT ;  /* 0x000000040400780c */ /* 0x000fda0003f05270 */
[----:B------:R-:W-:Y:S05]  /*5a10*/  @P0 BRA `(.L_x_6387) ;  /* 0x0000000800b80947 */ /* 0x000fea0003800000 */
[----:B------:R-:W2:Y:S02]  /*5a20*/  LDG.E.64 R22, desc[UR36][R2.64] ;  /* 0x0000002402167981 */ /* 0x000ea4000c1e1b00 */
[----:B--2---:R2:W3:Y:S01]  /*5a30*/  I2F.S64 R22, R22 ;  /* 0x0000001600167312 */ /* 0x0044e20000301400 */
[----:B------:R-:W-:Y:S05]  /*5a40*/  BRA `(.L_x_6388) ;  /* 0x0000000c00087947 */ /* 0x000fea0003800000 */
.L_x_6390:
[----:B------:R-:W2:Y:S02]  /*5a50*/  LDG.E R2, desc[UR36][R2.64] ;  /* 0x0000002402027981 */ /* 0x000ea4000c1e1900 */
[----:B--2---:R-:W-:Y:S01]  /*5a60*/  I2FP.F32.S32 R22, R2 ;  /* 0x0000000200167245 */ /* 0x004fe20000201400 */
[----:B------:R-:W-:Y:S06]  /*5a70*/  BRA `(.L_x_6388) ;  /* 0x0000000800fc7947 */ /* 0x000fec0003800000 */
.L_x_6389:
[----:B------:R-:W2:Y:S02]  /*5a80*/  LDG.E.U16 R2, desc[UR36][R2.64] ;  /* 0x0000002402027981 */ /* 0x000ea4000c1e1500 */
[----:B--2---:R0:W1:Y:S01]  /*5a90*/  I2F.S16 R22, R2 ;  /* 0x0000000200167306 */ /* 0x0040620000101400 */
[----:B------:R-:W-:Y:S05]  /*5aa0*/  BRA `(.L_x_6388) ;  /* 0x0000000800f07947 */ /* 0x000fea0003800000 */
.L_x_6384:
        /* <DEDUP_REMOVED lines=8> */
.L_x_6392:
[----:B------:R-:W2:Y:S02]  /*5b30*/  LDG.E.U16 R2, desc[UR36][R2.64] ;  /* 0x0000002402027981 */ /* 0x000ea4000c1e1500 */
[----:B--2---:R-:W-:Y:S01]  /*5b40*/  HADD2.F32 R22, -RZ, R2.H0_H0 ;  /* 0x20000002ff167230 */ /* 0x004fe20000004100 */
[----:B------:R-:W-:Y:S06]  /*5b50*/  BRA `(.L_x_6388) ;  /* 0x0000000800c47947 */ /* 0x000fec0003800000 */
.L_x_6391:
        /* <DEDUP_REMOVED lines=8> */
.L_x_6394:
[----:B------:R-:W2:Y:S02]  /*5be0*/  LDG.E.U16 R2, desc[UR36][R2.64] ;  /* 0x0000002402027981 */ /* 0x000ea4000c1e1500 */
[----:B--2---:R-:W-:Y:S01]  /*5bf0*/  HADD2.F32 R22, -RZ, R2.H0_H0 ;  /* 0x20000002ff167230 */ /* 0x004fe20000004100 */
[----:B------:R-:W-:Y:S06]  /*5c00*/  BRA `(.L_x_6388) ;  /* 0x0000000800987947 */ /* 0x000fec0003800000 */
.L_x_6393:
[----:B------:R-:W2:Y:S01]  /*5c10*/  LDG.E.64 R2, desc[UR36][R2.64] ;  /* 0x0000002402027981 */ /* 0x000ea2000c1e1b00 */
[----:B------:R-:W-:Y:S01]  /*5c20*/  UMOV UR4, 0xf0000000 ;  /* 0xf000000000047882 */ /* 0x000fe20000000000 */
[----:B------:R-:W-:Y:S01]  /*5c30*/  UMOV UR5, 0x380fffff ;  /* 0x380fffff00057882 */ /* 0x000fe20000000000 */
[----:B--2---:R-:W0:Y:S01]  /*5c40*/  F2F.F32.F64 R22, R2 ;  /* 0x0000000200167310 */ /* 0x004e220000301000 */
[----:B------:R-:W-:-:S14]  /*5c50*/  DSETP.GEU.AND P0, PT, |R2|, UR4, PT ;  /* 0x0000000402007e2a */ /* 0x000fdc000bf0e200 */
[----:B0-----:R-:W-:Y:S01]  /*5c60*/  @!P0 FMUL R22, R22, 1.175494350822287508e-38 ;  /* 0x0080000016168820 */ /* 0x001fe20000400000 */
[----:B------:R-:W-:Y:S06]  /*5c70*/  BRA `(.L_x_6388) ;  /* 0x00000008007c7947 */ /* 0x000fec0003800000 */
.L_x_6383:
        /* <DEDUP_REMOVED lines=12> */
.L_x_6397:
[----:B------:R-:W2:Y:S01]  /*5d40*/  LDG.E.64 R2, desc[UR36][R2.64] ;  /* 0x0000002402027981 */ /* 0x000ea2000c1e1b00 */
[----:B------:R-:W-:Y:S01]  /*5d50*/  UMOV UR4, 0xf0000000 ;  /* 0xf000000000047882 */ /* 0x000fe20000000000 */
[----:B------:R-:W-:Y:S01]  /*5d60*/  UMOV UR5, 0x380fffff ;  /* 0x380fffff00057882 */ /* 0x000fe20000000000 */
[----:B--2---:R-:W0:Y:S01]  /*5d70*/  F2F.F32.F64 R22, R2 ;  /* 0x0000000200167310 */ /* 0x004e220000301000 */
[----:B------:R-:W-:-:S14]  /*5d80*/  DSETP.GEU.AND P0, PT, |R2|, UR4, PT ;  /* 0x0000000402007e2a */ /* 0x000fdc000bf0e200 */
[----:B0-----:R-:W-:Y:S01]  /*5d90*/  @!P0 FMUL R22, R22, 1.175494350822287508e-38 ;  /* 0x0080000016168820 */ /* 0x001fe20000400000 */
[----:B------:R-:W-:Y:S06]  /*5da0*/  BRA `(.L_x_6388) ;  /* 0x0000000800307947 */ /* 0x000fec0003800000 */
.L_x_6396:
        /* <DEDUP_REMOVED lines=26> */
.L_x_6399:
        /* <DEDUP_REMOVED lines=13> */
.L_x_6398:
[----:B------:R-:W2:Y:S02]  /*6020*/  LDG.E.U16 R2, desc[UR36][R2.64] ;  /* 0x0000002402027981 */ /* 0x000ea4000c1e1500 */
[----:B--2---:R-:W-:Y:S01]  /*6030*/  IMAD.U32 R22, R2, 0x10000, RZ ;  /* 0x0001000002167824 */ /* 0x004fe200078e00ff */
[----:B------:R-:W-:Y:S06]  /*6040*/  BRA `(.L_x_6388) ;  /* 0x0000000400887947 */ /* 0x000fec0003800000 */
.L_x_6395:
        /* <DEDUP_REMOVED lines=11> */
.L_x_6402:
        /* <DEDUP_REMOVED lines=20> */
.L_x_6404:
[----:B------:R-:W-:Y:S05]  /*6240*/  BSYNC B0 ;  /* 0x0000000000007941 */ /* 0x000fea0003800000 */
.L_x_6403:
[----:B------:R-:W-:Y:S01]  /*6250*/  IMAD.SHL.U32 R2, R2, 0x100000, RZ ;  /* 0x0010000002027824 */ /* 0x000fe200078e00ff */
[----:B------:R-:W-:-:S04]  /*6260*/  LEA R3, R0, 0x3b800000, 0x17 ;  /* 0x3b80000000037811 */ /* 0x000fc800078eb8ff */
[----:B------:R-:W-:Y:S01]  /*6270*/  LOP3.LUT R22, R3, R2, R22, 0xfe, !PT ;  /* 0x0000000203167212 */ /* 0x000fe200078efe16 */
[----:B------:R-:W-:Y:S06]  /*6280*/  BRA `(.L_x_6388) ;  /* 0x0000000000f87947 */ /* 0x000fec0003800000 */
.L_x_6401:
        /* <DEDUP_REMOVED lines=20> */
.L_x_6406:
[----:B------:R-:W-:Y:S05]  /*63d0*/  BSYNC B0 ;  /* 0x0000000000007941 */ /* 0x000fea0003800000 */
.L_x_6405:
[----:B------:R-:W-:Y:S01]  /*63e0*/  IMAD.SHL.U32 R2, R2, 0x200000, RZ ;  /* 0x0020000002027824 */ /* 0x000fe200078e00ff */
[----:B------:R-:W-:-:S04]  /*63f0*/  LEA R3, R0, 0x37800000, 0x17 ;  /* 0x3780000000037811 */ /* 0x000fc800078eb8ff */
[----:B------:R-:W-:Y:S01]  /*6400*/  LOP3.LUT R22, R3, R2, R22, 0xfe, !PT ;  /* 0x0000000203167212 */ /* 0x000fe200078efe16 */
[----:B------:R-:W-:Y:S06]  /*6410*/  BRA `(.L_x_6388) ;  /* 0x0000000000947947 */ /* 0x000fec0003800000 */
.L_x_6400:
        /* <DEDUP_REMOVED lines=14> */
.L_x_6387:
        /* <DEDUP_REMOVED lines=16> */
.L_x_6409:
[----:B------:R-:W-:Y:S01]  /*6600*/  IMAD.MOV.U32 R22, RZ, RZ, RZ ;  /* 0x000000ffff167224 */ /* 0x000fe200078e00ff */
[----:B------:R-:W-:Y:S06]  /*6610*/  BRA `(.L_x_6388) ;  /* 0x0000000000147947 */ /* 0x000fec0003800000 */
.L_x_6408:
[----:B------:R-:W2:Y:S02]  /*6620*/  LDG.E.64 R22, desc[UR36][R2.64] ;  /* 0x0000002402167981 */ /* 0x000ea4000c1e1b00 */
[----:B--2---:R0:W1:Y:S01]  /*6630*/  I2F.U64 R22, R22 ;  /* 0x0000001600167312 */ /* 0x0040620000301000 */
[----:B------:R-:W-:Y:S05]  /*6640*/  BRA `(.L_x_6388) ;  /* 0x0000000000087947 */ /* 0x000fea0003800000 */
.L_x_6407:
[----:B------:R-:W2:Y:S02]  /*6650*/  LDG.E R2, desc[UR36][R2.64] ;  /* 0x0000002402027981 */ /* 0x000ea4000c1e1900 */
[----:B--2---:R-:W-:-:S07]  /*6660*/  I2FP.F32.U32 R22, R2 ;  /* 0x0000000200167245 */ /* 0x004fce0000201000 */
.L_x_6388:
[----:B------:R-:W-:Y:S05]  /*6670*/  BSYNC B6 ;  /* 0x0000000000067941 */ /* 0x000fea0003800000 */
.L_x_6382:
[----:B------:R-:W2:Y:S01]  /*6680*/  LDC.U8 R4, c[0x0][0x493] ;  /* 0x000124c0ff047b82 */ /* 0x000ea20000000000 */
[----:B------:R-:W-:Y:S01]  /*6690*/  ULDC.64 UR4, c[0x0][0x488] ;  /* 0x0001220000047ab9 */ /* 0x000fe20000000a00 */
[----:B------:R-:W-:Y:S01]  /*66a0*/  BSSY B6, `(.L_x_6410) ;  /* 0x00000df000067945 */ /* 0x000fe20003800000 */
[----:B0---4-:R-:W-:-:S05]  /*66b0*/  IADD3 R2, P0, R18, UR4, RZ ;  /* 0x0000000412027c10 */ /* 0x011fca000ff1e0ff */
        /* <DEDUP_REMOVED lines=13> */
[----:B--2---:R-:W4:Y:S01]  /*6790*/  I2F.S16 R0, R0 ;  /* 0x0000000000007306 */ /* 0x004f220000101400 */
[----:B------:R-:W-:Y:S05]  /*67a0*/  BRA `(.L_x_6416) ;  /* 0x0000000c00387947 */ /* 0x000fea0003800000 */
.L_x_6414:
[----:B------:R-:W2:Y:S02]  /*67b0*/  LDG.E.U8 R0, desc[UR36][R2.64] ;  /* 0x0000002402007981 */ /* 0x000ea4000c1e1100 */
[----:B--2---:R-:W-:Y:S01]  /*67c0*/  I2FP.F32.U32 R0, R0 ;  /* 0x0000000000007245 */ /* 0x004fe20000201000 */
[----:B------:R-:W-:Y:S06]  /*67d0*/  BRA `(.L_x_6416) ;  /* 0x0000000c002c7947 */ /* 0x000fec0003800000 */
.L_x_6413:
[----:B------:R-:W-:-:S13]  /*67e0*/  ISETP.NE.AND P0, PT, R0, 0x2, PT ;  /* 0x000000020000780c */ /* 0x000fda0003f05270 */
[----:B------:R-:W-:Y:S05]  /*67f0*/  @!P0 BRA `(.L_x_6417) ;  /* 0x0000000000288947 */ /* 0x000fea0003800000 */
[----:B------:R-:W-:-:S13]  /*6800*/  ISETP.NE.AND P0, PT, R0, 0x3, PT ;  /* 0x000000030000780c */ /* 0x000fda0003f05270 */
[----:B------:R-:W-:Y:S05]  /*6810*/  @!P0 BRA `(.L_x_6418) ;  /* 0x0000000000148947 */ /* 0x000fea0003800000 */
[----:B------:R-:W-:-:S13]  /*6820*/  ISETP.NE.AND P0, PT, R0, 0x4, PT ;  /* 0x000000040000780c */ /* 0x000fda0003f05270 */
[----:B------:R-:W-:Y:S05]  /*6830*/  @P0 BRA `(.L_x_6415) ;  /* 0x0000000800b80947 */ /* 0x000fea0003800000 */
[----:B------:R-:W2:Y:S02]  /*6840*/  LDG.E.64 R2, desc[UR36][R2.64] ;  /* 0x0000002402027981 */ /* 0x000ea4000c1e1b00 */
[----:B--2---:R0:W2:Y:S01]  /*6850*/  I2F.S64 R0, R2 ;  /* 0x0000000200007312 */ /* 0x0040a20000301400 */
[----:B------:R-:W-:Y:S05]  /*6860*/  BRA `(.L_x_6416) ;  /* 0x0000000c00087947 */ /* 0x000fea0003800000 */
.L_x_6418:
[----:B------:R-:W2:Y:S02]  /*6870*/  LDG.E R0, desc[UR36][R2.64] ;  /* 0x0000002402007981 */ /* 0x000ea4000c1e1900 */
[----:B--2---:R-:W-:Y:S01]  /*6880*/  I2FP.F32.S32 R0, R0 ;  /* 0x0000000000007245 */ /* 0x004fe20000201400 */
[----:B------:R-:W-:Y:S06]  /*6890*/  BRA `(.L_x_6416) ;  /* 0x0000000800fc7947 */ /* 0x000fec0003800000 */
.L_x_6417:
[----:B------:R-:W2:Y:S02]  /*68a0*/  LDG.E.U16 R0, desc[UR36][R2.64] ;  /* 0x0000002402007981 */ /* 0x000ea4000c1e1500 */
[----:B--2---:R-:W0:Y:S01]  /*68b0*/  I2F.S16 R0, R0 ;  /* 0x0000000000007306 */ /* 0x004e220000101400 */
[----:B------:R-:W-:Y:S05]  /*68c0*/  BRA `(.L_x_6416) ;  /* 0x0000000800f07947 */ /* 0x000fea0003800000 */
.L_x_6412:
        /* <DEDUP_REMOVED lines=8> */
.L_x_6420:
[----:B------:R-:W2:Y:S02]  /*6950*/  LDG.E.U16 R0, desc[UR36][R2.64] ;  /* 0x0000002402007981 */ /* 0x000ea4000c1e1500 */
[----:B--2---:R-:W-:Y:S01]  /*6960*/  HADD2.F32 R0, -RZ, R0.H0_H0 ;  /* 0x20000000ff007230 */ /* 0x004fe20000004100 */
[----:B------:R-:W-:Y:S06]  /*6970*/  BRA `(.L_x_6416) ;  /* 0x0000000800c47947 */ /* 0x000fec0003800000 */
.L_x_6419:
        /* <DEDUP_REMOVED lines=8> */
.L_x_6422:
[----:B------:R-:W2:Y:S02]  /*6a00*/  LDG.E.U16 R0, desc[UR36][R2.64] ;  /* 0x0000002402007981 */ /* 0x000ea4000c1e1500 */
[----:B--2---:R-:W-:Y:S01]  /*6a10*/  HADD2.F32 R0, -RZ, R0.H0_H0 ;  /* 0x20000000ff007230 */ /* 0x004fe20000004100 */
[----:B------:R-:W-:Y:S06]  /*6a20*/  BRA `(.L_x_6416) ;  /* 0x0000000800987947 */ /* 0x000fec0003800000 */
.L_x_6421:
[----:B------:R-:W2:Y:S01]  /*6a30*/  LDG.E.64 R2, desc[UR36][R2.64] ;  /* 0x0000002402027981 */ /* 0x000ea2000c1e1b00 */
[----:B------:R-:W-:Y:S01]  /*6a40*/  UMOV UR4, 0xf0000000 ;  /* 0xf000000000047882 */ /* 0x000fe20000000000 */
[----:B------:R-:W-:Y:S01]  /*6a50*/  UMOV UR5, 0x380fffff ;  /* 0x380fffff00057882 */ /* 0x000fe20000000000 */
[----:B--2---:R-:W0:Y:S01]  /*6a60*/  F2F.F32.F64 R0, R2 ;  /* 0x0000000200007310 */ /* 0x004e220000301000 */
[----:B------:R-:W-:-:S14]  /*6a70*/  DSETP.GEU.AND P0, PT, |R2|, UR4, PT ;  /* 0x0000000402007e2a */ /* 0x000fdc000bf0e200 */
[----:B0-----:R-:W-:Y:S01]  /*6a80*/  @!P0 FMUL R0, R0, 1.175494350822287508e-38 ;  /* 0x0080000000008820 */ /* 0x001fe20000400000 */
[----:B------:R-:W-:Y:S06]  /*6a90*/  BRA `(.L_x_6416) ;  /* 0x00000008007c7947 */ /* 0x000fec0003800000 */
.L_x_6411:
        /* <DEDUP_REMOVED lines=12> */
.L_x_6425:
[----:B------:R-:W2:Y:S01]  /*6b60*/  LDG.E.64 R2, desc[UR36][R2.64] ;  /* 0x0000002402027981 */ /* 0x000ea2000c1e1b00 */
[----:B------:R-:W-:Y:S01]  /*6b70*/  UMOV UR4, 0xf0000000 ;  /* 0xf000000000047882 */ /* 0x000fe20000000000 */
[----:B------:R-:W-:Y:S01]  /*6b80*/  UMOV UR5, 0x380fffff ;  /* 0x380fffff00057882 */ /* 0x000fe20000000000 */
[----:B--2---:R-:W0:Y:S01]  /*6b90*/  F2F.F32.F64 R0, R2 ;  /* 0x0000000200007310 */ /* 0x004e220000301000 */
[----:B------:R-:W-:-:S14]  /*6ba0*/  DSETP.GEU.AND P0, PT, |R2|, UR4, PT ;  /* 0x0000000402007e2a */ /* 0x000fdc000bf0e200 */
[----:B0-----:R-:W-:Y:S01]  /*6bb0*/  @!P0 FMUL R0, R0, 1.175494350822287508e-38 ;  /* 0x0080000000008820 */ /* 0x001fe20000400000 */
[----:B------:R-:W-:Y:S06]  /*6bc0*/  BRA `(.L_x_6416) ;  /* 0x0000000800307947 */ /* 0x000fec0003800000 */
.L_x_6424:
        /* <DEDUP_REMOVED lines=26> */
.L_x_6427:
        /* <DEDUP_REMOVED lines=13> */
.L_x_6426:
[----:B------:R-:W2:Y:S02]  /*6e40*/  LDG.E.U16 R0, desc[UR36][R2.64] ;  /* 0x0000002402007981 */ /* 0x000ea4000c1e1500 */
[----:B--2---:R-:W-:Y:S01]  /*6e50*/  IMAD.U32 R0, R0, 0x10000, RZ ;  /* 0x0001000000007824 */ /* 0x004fe200078e00ff */
[----:B------:R-:W-:Y:S06]  /*6e60*/  BRA `(.L_x_6416) ;  /* 0x0000000400887947 */ /* 0x000fec0003800000 */
.L_x_6423:
        /* <DEDUP_REMOVED lines=11> */
.L_x_6430:
        /* <DEDUP_REMOVED lines=20> */
.L_x_6432:
[----:B------:R-:W-:Y:S05]  /*7060*/  BSYNC B0 ;  /* 0x0000000000007941 */ /* 0x000fea0003800000 */
.L_x_6431:
[----:B------:R-:W-:Y:S01]  /*7070*/  LEA R3, R0, 0x3b800000, 0x17 ;  /* 0x3b80000000037811 */ /* 0x000fe200078eb8ff */
[----:B------:R-:W-:-:S05]  /*7080*/  IMAD.SHL.U32 R0, R2, 0x100000, RZ ;  /* 0x0010000002007824 */ /* 0x000fca00078e00ff */
[----:B------:R-:W-:Y:S01]  /*7090*/  LOP3.LUT R0, R3, R0, R4, 0xfe, !PT ;  /* 0x0000000003007212 */ /* 0x000fe200078efe04 */
[----:B------:R-:W-:Y:S06]  /*70a0*/  BRA `(.L_x_6416) ;  /* 0x0000000000f87947 */ /* 0x000fec0003800000 */
.L_x_6429:
        /* <DEDUP_REMOVED lines=20> */
.L_x_6434:
[----:B------:R-:W-:Y:S05]  /*71f0*/  BSYNC B0 ;  /* 0x0000000000007941 */ /* 0x000fea0003800000 */
.L_x_6433:
[----:B------:R-:W-:Y:S01]  /*7200*/  LEA R3, R0, 0x37800000, 0x17 ;  /* 0x3780000000037811 */ /* 0x000fe200078eb8ff */
[----:B------:R-:W-:-:S05]  /*7210*/  IMAD.SHL.U32 R0, R2, 0x200000, RZ ;  /* 0x0020000002007824 */ /* 0x000fca00078e00ff */
[----:B------:R-:W-:Y:S01]  /*7220*/  LOP3.LUT R0, R3, R0, R4, 0xfe, !PT ;  /* 0x0000000003007212 */ /* 0x000fe200078efe04 */
[----:B------:R-:W-:Y:S06]  /*7230*/  BRA `(.L_x_6416) ;  /* 0x0000000000947947 */ /* 0x000fec0003800000 */
.L_x_6428:
        /* <DEDUP_REMOVED lines=14> */
.L_x_6415:
        /* <DEDUP_REMOVED lines=15> */
[----:B01-3-5:R-:W-:Y:S05]  /*7410*/  CALL.ABS.NOINC R2 ;  /* 0x0000000002007343 */ /* 0x02bfea0003c00000 */
.L_x_6437:
[----:B------:R-:W-:Y:S01]  /*7420*/  IMAD.MOV.U32 R0, RZ, RZ, RZ ;  /* 0x000000ffff007224 */ /* 0x000fe200078e00ff */
[----:B------:R-:W-:Y:S06]  /*7430*/  BRA `(.L_x_6416) ;  /* 0x0000000000147947 */ /* 0x000fec0003800000 */
.L_x_6436:
[----:B------:R-:W2:Y:S02]  /*7440*/  LDG.E.64 R2, desc[UR36][R2.64] ;  /* 0x0000002402027981 */ /* 0x000ea4000c1e1b00 */
[----:B--2---:R0:W2:Y:S01]  /*7450*/  I2F.U64 R0, R2 ;  /* 0x0000000200007312 */ /* 0x0040a20000301000 */
[----:B------:R-:W-:Y:S05]  /*7460*/  BRA `(.L_x_6416) ;  /* 0x0000000000087947 */ /* 0x000fea0003800000 */
.L_x_6435:
[----:B------:R-:W2:Y:S02]  /*7470*/  LDG.E R0, desc[UR36][R2.64] ;  /* 0x0000002402007981 */ /* 0x000ea4000c1e1900 */
[----:B--2---:R-:W-:-:S07]  /*7480*/  I2FP.F32.U32 R0, R0 ;  /* 0x0000000000007245 */ /* 0x004fce0000201000 */
.L_x_6416:
[----:B------:R-:W-:Y:S05]  /*7490*/  BSYNC B6 ;  /* 0x0000000000067941 */ /* 0x000fea0003800000 */
.L_x_6410:
[----:B------:R-:W0:Y:S01]  /*74a0*/  LDC.U8 R4, c[0x0][0x491] ;  /* 0x00012440ff047b82 */ /* 0x000e220000000000 */
[----:B-1-3-5:R-:W-:Y:S01]  /*74b0*/  FSETP.NEU.FTZ.AND P0, PT, R22, RZ, PT ;  /* 0x000000ff1600720b */ /* 0x02afe20003f1d000 */
[----:B0-2-4-:R-:W-:-:S12]  /*74c0*/  IMAD.MOV.U32 R2, RZ, RZ, R0 ;  /* 0x000000ffff027224 */ /* 0x015fd800078e0000 */
        /* <DEDUP_REMOVED lines=15> */
.L_x_6441:
[----:B------:R-:W0:Y:S02]  /*75c0*/  F2I.S64.TRUNC R2, R2 ;  /* 0x0000000200027311 */ /* 0x000e24000020d900 */
[----:B0-----:R-:W-:-:S05]  /*75d0*/  IMAD.MOV.U32 R5, RZ, RZ, R2 ;  /* 0x000000ffff057224 */ /* 0x001fca00078e0002 */
[----:B------:R0:W-:Y:S01]  /*75e0*/  STG.E.U8 desc[UR36][R16.64], R5 ;  /* 0x0000000510007986 */ /* 0x0001e2000c101124 */
[----:B------:R-:W-:Y:S05]  /*75f0*/  BRA `(.L_x_6443) ;  /* 0x0000000c00407947 */ /* 0x000fea0003800000 */
.L_x_6440:
        /* <DEDUP_REMOVED lines=9> */
.L_x_6445:
[----:B------:R-:W0:Y:S02]  /*7690*/  F2I.FTZ.TRUNC.NTZ R3, R2 ;  /* 0x0000000200037305 */ /* 0x000e24000021f100 */
[----:B0-----:R0:W-:Y:S01]  /*76a0*/  STG.E desc[UR36][R16.64], R3 ;  /* 0x0000000310007986 */ /* 0x0011e2000c101924 */
[----:B------:R-:W-:Y:S05]  /*76b0*/  BRA `(.L_x_6443) ;  /* 0x0000000c00107947 */ /* 0x000fea0003800000 */
.L_x_6444:
[----:B------:R-:W0:Y:S02]  /*76c0*/  F2I.FTZ.TRUNC.NTZ R3, R2 ;  /* 0x0000000200037305 */ /* 0x000e24000021f100 */
[----:B0-----:R0:W-:Y:S01]  /*76d0*/  STG.E.U16 desc[UR36][R16.64], R3 ;  /* 0x0000000310007986 */ /* 0x0011e2000c101524 */
[----:B------:R-:W-:Y:S05]  /*76e0*/  BRA `(.L_x_6443) ;  /* 0x0000000c00047947 */ /* 0x000fea0003800000 */
.L_x_6439:
        /* <DEDUP_REMOVED lines=8> */
.L_x_6447:
[----:B------:R-:W-:-:S05]  /*7770*/  F2FP.F16.F32.PACK_AB R2, RZ, R2 ;  /* 0x00000002ff02723e */ /* 0x000fca00000000ff */
[----:B------:R0:W-:Y:S01]  /*7780*/  STG.E.U16 desc[UR36][R16.64], R2 ;  /* 0x0000000210007986 */ /* 0x0001e2000c101524 */
[----:B------:R-:W-:Y:S05]  /*7790*/  BRA `(.L_x_6443) ;  /* 0x0000000800d87947 */ /* 0x000fea0003800000 */
.L_x_6446:
        /* <DEDUP_REMOVED lines=9> */
.L_x_6449:
[----:B------:R-:W-:-:S04]  /*7830*/  F2FP.F16.F32.PACK_AB R3, RZ, R2 ;  /* 0x00000002ff03723e */ /* 0x000fc800000000ff */
[----:B------:R-:W-:-:S05]  /*7840*/  PRMT R3, R3, 0x5410, RZ ;  /* 0x0000541003037816 */ /* 0x000fca00000000ff */
[----:B------:R0:W-:Y:S01]  /*7850*/  STG.E desc[UR36][R16.64], R3 ;  /* 0x0000000310007986 */ /* 0x0001e2000c101924 */
[----:B------:R-:W-:Y:S05]  /*7860*/  BRA `(.L_x_6443) ;  /* 0x0000000800a47947 */ /* 0x000fea0003800000 */
.L_x_6448:
[----:B------:R-:W-:-:S06]  /*7870*/  FMUL.FTZ R2, R2, 1 ;  /* 0x3f80000002027820 */ /* 0x000fcc0000410000 */
[----:B------:R-:W0:Y:S02]  /*7880*/  F2F.F64.F32 R2, R2 ;  /* 0x0000000200027310 */ /* 0x000e240000201800 */
[----:B0-----:R0:W-:Y:S01]  /*7890*/  STG.E.64 desc[UR36][R16.64], R2 ;  /* 0x0000000210007986 */ /* 0x0011e2000c101b24 */
[----:B------:R-:W-:Y:S05]  /*78a0*/  BRA `(.L_x_6443) ;  /* 0x0000000800947947 */ /* 0x000fea0003800000 */
.L_x_6438:
        /* <DEDUP_REMOVED lines=12> */
.L_x_6452:
[----:B------:R-:W-:Y:S01]  /*7970*/  FMUL.FTZ R4, R2, 1 ;  /* 0x3f80000002047820 */ /* 0x000fe20000410000 */
[----:B------:R-:W-:-:S05]  /*7980*/  CS2R R6, SRZ ;  /* 0x0000000000067805 */ /* 0x000fca000001ff00 */
[----:B------:R-:W0:Y:S02]  /*7990*/  F2F.F64.F32 R4, R4 ;  /* 0x0000000400047310 */ /* 0x000e240000201800 */
[----:B0-----:R0:W-:Y:S01]  /*79a0*/  STG.E.128 desc[UR36][R16.64], R4 ;  /* 0x0000000410007986 */ /* 0x0011e2000c101d24 */
[----:B------:R-:W-:Y:S05]  /*79b0*/  BRA `(.L_x_6443) ;  /* 0x0000000800507947 */ /* 0x000fea0003800000 */
.L_x_6451:
        /* <DEDUP_REMOVED lines=20> */
.L_x_6456:
[----:B------:R-:W-:Y:S05]  /*7b00*/  BSYNC B0 ;  /* 0x0000000000007941 */ /* 0x000fea0003800000 */
.L_x_6455:
[----:B------:R-:W-:-:S05]  /*7b10*/  LOP3.LUT R5, R0, R5, RZ, 0xfc, !PT ;  /* 0x0000000500057212 */ /* 0x000fca00078efcff */
[----:B------:R0:W-:Y:S01]  /*7b20*/  STG.E.U8 desc[UR36][R16.64], R5 ;  /* 0x0000000510007986 */ /* 0x0001e2000c101124 */
[----:B------:R-:W-:Y:S05]  /*7b30*/  BRA `(.L_x_6443) ;  /* 0x0000000400f07947 */ /* 0x000fea0003800000 */
.L_x_6454:
        /* <DEDUP_REMOVED lines=12> */
.L_x_6458:
[----:B------:R-:W-:Y:S01]  /*7c00*/  IMAD.MOV.U32 R0, RZ, RZ, 0x7f ;  /* 0x0000007fff007424 */ /* 0x000fe200078e00ff */
[----:B------:R-:W-:-:S04]  /*7c10*/  ISETP.GT.U32.AND P0, PT, R4, 0x7f800000, PT ;  /* 0x7f8000000400780c */ /* 0x000fc80003f04070 */
[----:B------:R-:W-:-:S09]  /*7c20*/  SEL R0, R0, 0x7c, P0 ;  /* 0x0000007c00007807 */ /* 0x000fd20000000000 */
.L_x_6459:
[----:B------:R-:W-:Y:S05]  /*7c30*/  BSYNC B0 ;  /* 0x0000000000007941 */ /* 0x000fea0003800000 */
.L_x_6457:
[----:B------:R-:W-:-:S04]  /*7c40*/  LOP3.LUT R2, R2, 0x80000000, RZ, 0xc0, !PT ;  /* 0x8000000002027812 */ /* 0x000fc800078ec0ff */
[----:B------:R-:W-:-:S04]  /*7c50*/  SHF.R.U32.HI R3, RZ, 0x18, R2 ;  /* 0x00000018ff037819 */ /* 0x000fc80000011602 */
[----:B------:R-:W-:-:S05]  /*7c60*/  LOP3.LUT R3, R0, R3, RZ, 0xfc, !PT ;  /* 0x0000000300037212 */ /* 0x000fca00078efcff */
[----:B------:R0:W-:Y:S01]  /*7c70*/  STG.E.U8 desc[UR36][R16.64], R3 ;  /* 0x0000000310007986 */ /* 0x0001e2000c101124 */
[----:B------:R-:W-:Y:S05]  /*7c80*/  BRA `(.L_x_6443) ;  /* 0x00000004009c7947 */ /* 0x000fea0003800000 */
.L_x_6453:
[----:B------:R-:W-:-:S05]  /*7c90*/  F2FP.BF16.F32.PACK_AB R2, RZ, R2 ;  /* 0x00000002ff02723e */ /* 0x000fca00000010ff */
[----:B------:R0:W-:Y:S01]  /*7ca0*/  STG.E.U16 desc[UR36][R16.64], R2 ;  /* 0x0000000210007986 */ /* 0x0001e2000c101524 */
[----:B------:R-:W-:Y:S05]  /*7cb0*/  BRA `(.L_x_6443) ;  /* 0x0000000400907947 */ /* 0x000fea0003800000 */
.L_x_6450:
        /* <DEDUP_REMOVED lines=11> */
.L_x_6462:
        /* <DEDUP_REMOVED lines=16> */
.L_x_6465:
[----:B------:R-:W-:-:S04]  /*7e70*/  LOP3.LUT R2, R2, 0x80000000, RZ, 0xc0, !PT ;  /* 0x8000000002027812 */ /* 0x000fc800078ec0ff */
[----:B------:R-:W-:-:S04]  /*7e80*/  SHF.R.U32.HI R3, RZ, 0x18, R2 ;  /* 0x00000018ff037819 */ /* 0x000fc80000011602 */
[----:B------:R-:W-:-:S04]  /*7e90*/  LOP3.LUT R0, R0, R3, RZ, 0xfc, !PT ;  /* 0x0000000300007212 */ /* 0x000fc800078efcff */
[----:B------:R-:W-:-:S07]  /*7ea0*/  PRMT R8, R0, 0x7610, R8 ;  /* 0x0000761000087816 */ /* 0x000fce0000000008 */
.L_x_6464:
[----:B------:R-:W-:Y:S05]  /*7eb0*/  BSYNC B0 ;  /* 0x0000000000007941 */ /* 0x000fea0003800000 */
.L_x_6463:
[----:B------:R3:W-:Y:S01]  /*7ec0*/  STG.E.U8 desc[UR36][R16.64], R8 ;  /* 0x0000000810007986 */ /* 0x0007e2000c101124 */
[----:B------:R-:W-:Y:S05]  /*7ed0*/  BRA `(.L_x_6443) ;  /* 0x0000000400087947 */ /* 0x000fea0003800000 */
.L_x_6461:
        /* <DEDUP_REMOVED lines=16> */
.L_x_6468:
[----:B------:R-:W-:-:S04]  /*7fe0*/  LOP3.LUT R2, R2, 0x80000000, RZ, 0xc0, !PT ;  /* 0x8000000002027812 */ /* 0x000fc800078ec0ff */
[----:B------:R-:W-:-:S04]  /*7ff0*/  SHF.R.U32.HI R3, RZ, 0x18, R2 ;  /* 0x00000018ff037819 */ /* 0x000fc80000011602 */
[----:B------:R-:W-:-:S04]  /*8000*/  LOP3.LUT R0, R0, R3, RZ, 0xfc, !PT ;  /* 0x0000000300007212 */ /* 0x000fc800078efcff */
[----:B------:R-:W-:-:S07]  /*8010*/  PRMT R8, R0, 0x7610, R8 ;  /* 0x0000761000087816 */ /* 0x000fce0000000008 */
.L_x_6467:
[----:B------:R-:W-:Y:S05]  /*8020*/  BSYNC B0 ;  /* 0x0000000000007941 */ /* 0x000fea0003800000 */
.L_x_6466:
[----:B------:R0:W-:Y:S01]  /*8030*/  STG.E.U8 desc[UR36][R16.64], R8 ;  /* 0x0000000810007986 */ /* 0x0001e2000c101124 */
[----:B------:R-:W-:Y:S05]  /*8040*/  BRA `(.L_x_6443) ;  /* 0x0000000000ac7947 */ /* 0x000fea0003800000 */
.L_x_6460:
        /* <DEDUP_REMOVED lines=21> */
.L_x_6442:
        /* <DEDUP_REMOVED lines=16> */
.L_x_6471:
[----:B------:R-:W-:Y:S05]  /*82a0*/  BRA `(.L_x_6443) ;  /* 0x0000000000147947 */ /* 0x000fea0003800000 */
.L_x_6470:
[----:B------:R-:W0:Y:S02]  /*82b0*/  F2I.U64.TRUNC R2, R2 ;  /* 0x0000000200027311 */ /* 0x000e24000020d800 */
[----:B0-----:R2:W-:Y:S01]  /*82c0*/  STG.E.64 desc[UR36][R16.64], R2 ;  /* 0x0000000210007986 */ /* 0x0015e2000c101b24 */
[----:B------:R-:W-:Y:S05]  /*82d0*/  BRA `(.L_x_6443) ;  /* 0x0000000000087947 */ /* 0x000fea0003800000 */
.L_x_6469:
[----:B------:R-:W0:Y:S02]  /*82e0*/  F2I.FTZ.U32.TRUNC.NTZ R3, R2 ;  /* 0x0000000200037305 */ /* 0x000e24000021f000 */
[----:B0-----:R0:W-:Y:S02]  /*82f0*/  STG.E desc[UR36][R16.64], R3 ;  /* 0x0000000310007986 */ /* 0x0011e4000c101924 */
.L_x_6443:
[----:B------:R-:W-:-:S07]  /*8300*/  VIADD R19, R19, 0x80 ;  /* 0x0000008013137836 */ /* 0x000fce0000000000 */
.L_x_6380:
[----:B------:R-:W-:Y:S05]  /*8310*/  BSYNC B7 ;  /* 0x0000000000077941 */ /* 0x000fea0003800000 */
.L_x_6379:
        /* <DEDUP_REMOVED lines=358> */
.L_x_6474:
        /* <DEDUP_REMOVED lines=22> */
.L_x_6479:
[----:B------:R-:W2:Y:S02]  /*9ae0*/  LDG.E.U8 R2, desc[UR36][R2.64] ;  /* 0x0000002402027981 */ /* 0x000ea4000c1e1100 */
[----:B--2---:R-:W-:Y:S01]  /*9af0*/  I2FP.F32.U32 R22, R2 ;  /* 0x0000000200167245 */ /* 0x004fe20000201000 */
[----:B------:R-:W-:Y:S06]  /*9b00*/  BRA `(.L_x_6481) ;  /* 0x0000000c002c7947 */ /* 0x000fec0003800000 */
.L_x_6478:
        /* <DEDUP_REMOVED lines=9> */
.L_x_6483:
[----:B------:R-:W2:Y:S02]  /*9ba0*/  LDG.E R2, desc[UR36][R2.64] ;  /* 0x0000002402027981 */ /* 0x000ea4000c1e1900 */
[----:B--2---:R-:W-:Y:S01]  /*9bb0*/  I2FP.F32.S32 R22, R2 ;  /* 0x0000000200167245 */ /* 0x004fe20000201400 */
[----:B------:R-:W-:Y:S06]  /*9bc0*/  BRA `(.L_x_6481) ;  /* 0x0000000800fc7947 */ /* 0x000fec0003800000 */
.L_x_6482:
[----:B------:R-:W2:Y:S02]  /*9bd0*/  LDG.E.U16 R2, desc[UR36][R2.64] ;  /* 0x0000002402027981 */ /* 0x000ea4000c1e1500 */
[----:B--2---:R2:W3:Y:S01]  /*9be0*/  I2F.S16 R22, R2 ;  /* 0x0000000200167306 */ /* 0x0044e20000101400 */
[----:B------:R-:W-:Y:S05]  /*9bf0*/  BRA `(.L_x_6481) ;  /* 0x0000000800f07947 */ /* 0x000fea0003800000 */
.L_x_6477:
        /* <DEDUP_REMOVED lines=8> */
.L_x_6485:
[----:B------:R-:W2:Y:S02]  /*9c80*/  LDG.E.U16 R2, desc[UR36][R2.64] ;  /* 0x0000002402027981 */ /* 0x000ea4000c1e1500 */
[----:B--2---:R-:W-:Y:S01]  /*9c90*/  HADD2.F32 R22, -RZ, R2.H0_H0 ;  /* 0x20000002ff167230 */ /* 0x004fe20000004100 */
[----:B------:R-:W-:Y:S06]  /*9ca0*/  BRA `(.L_x_6481) ;  /* 0x0000000800c47947 */ /* 0x000fec0003800000 */
.L_x_6484:
        /* <DEDUP_REMOVED lines=8> */
.L_x_6487:
[----:B------:R-:W2:Y:S02]  /*9d30*/  LDG.E.U16 R2, desc[UR36][R2.64] ;  /* 0x0000002402027981 */ /* 0x000ea4000c1e1500 */
[----:B--2---:R-:W-:Y:S01]  /*9d40*/  HADD2.F32 R22, -RZ, R2.H0_H0 ;  /* 0x20000002ff167230 */ /* 0x004fe20000004100 */
[----:B------:R-:W-:Y:S06]  /*9d50*/  BRA `(.L_x_6481) ;  /* 0x0000000800987947 */ /* 0x000fec0003800000 */
.L_x_6486:
[----:B------:R-:W2:Y:S01]  /*9d60*/  LDG.E.64 R2, desc[UR36][R2.64] ;  /* 0x0000002402027981 */ /* 0x000ea2000c1e1b00 */
[----:B------:R-:W-:Y:S01]  /*9d70*/  UMOV UR4, 0xf0000000 ;  /* 0xf000000000047882 */ /* 0x000fe20000000000 */
[----:B------:R-:W-:Y:S01]  /*9d80*/  UMOV UR5, 0x380fffff ;  /* 0x380fffff00057882 */ /* 0x000fe20000000000 */
[----:B--2---:R-:W0:Y:S01]  /*9d90*/  F2F.F32.F64 R22, R2 ;  /* 0x0000000200167310 */ /* 0x004e220000301000 */
[----:B------:R-:W-:-:S14]  /*9da0*/  DSETP.GEU.AND P0, PT, |R2|, UR4, PT ;  /* 0x0000000402007e2a */ /* 0x000fdc000bf0e200 */
[----:B0-----:R-:W-:Y:S01]  /*9db0*/  @!P0 FMUL R22, R22, 1.175494350822287508e-38 ;  /* 0x0080000016168820 */ /* 0x001fe20000400000 */
[----:B------:R-:W-:Y:S06]  /*9dc0*/  BRA `(.L_x_6481) ;  /* 0x00000008007c7947 */ /* 0x000fec0003800000 */
.L_x_6476:
        /* <DEDUP_REMOVED lines=12> */
.L_x_6490:
[----:B------:R-:W2:Y:S01]  /*9e90*/  LDG.E.64 R2, desc[UR36][R2.64] ;  /* 0x0000002402027981 */ /* 0x000ea2000c1e1b00 */
[----:B------:R-:W-:Y:S01]  /*9ea0*/  UMOV UR4, 0xf0000000 ;  /* 0xf000000000047882 */ /* 0x000fe20000000000 */
[----:B------:R-:W-:Y:S01]  /*9eb0*/  UMOV UR5, 0x380fffff ;  /* 0x380fffff00057882 */ /* 0x000fe20000000000 */
[----:B--2---:R-:W0:Y:S01]  /*9ec0*/  F2F.F32.F64 R22, R2 ;  /* 0x0000000200167310 */ /* 0x004e220000301000 */
[----:B------:R-:W-:-:S14]  /*9ed0*/  DSETP.GEU.AND P0, PT, |R2|, UR4, PT ;  /* 0x0000000402007e2a */ /* 0x000fdc000bf0e200 */
[----:B0-----:R-:W-:Y:S01]  /*9ee0*/  @!P0 FMUL R22, R22, 1.175494350822287508e-38 ;  /* 0x0080000016168820 */ /* 0x001fe20000400000 */
[----:B------:R-:W-:Y:S06]  /*9ef0*/  BRA `(.L_x_6481) ;  /* 0x0000000800307947 */ /* 0x000fec0003800000 */
.L_x_6489:
        /* <DEDUP_REMOVED lines=26> */
.L_x_6492:
        /* <DEDUP_REMOVED lines=13> */
.L_x_6491:
[----:B------:R-:W2:Y:S02]  /*a170*/  LDG.E.U16 R2, desc[UR36][R2.64] ;  /* 0x0000002402027981 */ /* 0x000ea4000c1e1500 */
[----:B--2---:R-:W-:Y:S01]  /*a180*/  IMAD.U32 R22, R2, 0x10000, RZ ;  /* 0x0001000002167824 */ /* 0x004fe200078e00ff */
[----:B------:R-:W-:Y:S06]  /*a190*/  BRA `(.L_x_6481) ;  /* 0x0000000400887947 */ /* 0x000fec0003800000 */
.L_x_6488:
        /* <DEDUP_REMOVED lines=11> */
.L_x_6495:
        /* <DEDUP_REMOVED lines=20> */
.L_x_6497:
[----:B------:R-:W-:Y:S05]  /*a390*/  BSYNC B0 ;  /* 0x0000000000007941 */ /* 0x000fea0003800000 */
.L_x_6496:
[----:B------:R-:W-:Y:S01]  /*a3a0*/  IMAD.SHL.U32 R2, R2, 0x100000, RZ ;  /* 0x0010000002027824 */ /* 0x000fe200078e00ff */
[----:B------:R-:W-:-:S04]  /*a3b0*/  LEA R3, R0, 0x3b800000, 0x17 ;  /* 0x3b80000000037811 */ /* 0x000fc800078eb8ff */
[----:B------:R-:W-:Y:S01]  /*a3c0*/  LOP3.LUT R22, R3, R2, R22, 0xfe, !PT ;  /* 0x0000000203167212 */ /* 0x000fe200078efe16 */
[----:B------:R-:W-:Y:S06]  /*a3d0*/  BRA `(.L_x_6481) ;  /* 0x0000000000f87947 */ /* 0x000fec0003800000 */
.L_x_6494:
        /* <DEDUP_REMOVED lines=20> */
.L_x_6499:
[----:B------:R-:W-:Y:S05]  /*a520*/  BSYNC B0 ;  /* 0x0000000000007941 */ /* 0x000fea0003800000 */
.L_x_6498:
[----:B------:R-:W-:Y:S01]  /*a530*/  IMAD.SHL.U32 R2, R2, 0x200000, RZ ;  /* 0x0020000002027824 */ /* 0x000fe200078e00ff */
[----:B------:R-:W-:-:S04]  /*a540*/  LEA R3, R0, 0x37800000, 0x17 ;  /* 0x3780000000037811 */ /* 0x000fc800078eb8ff */
[----:B------:R-:W-:Y:S01]  /*a550*/  LOP3.LUT R22, R3, R2, R22, 0xfe, !PT ;  /* 0x0000000203167212 */ /* 0x000fe200078efe16 */
[----:B------:R-:W-:Y:S06]  /*a560*/  BRA `(.L_x_6481) ;  /* 0x0000000000947947 */ /* 0x000fec0003800000 */
.L_x_6493:
        /* <DEDUP_REMOVED lines=14> */
.L_x_6480:
        /* <DEDUP_REMOVED lines=16> */
.L_x_6502:
[----:B------:R-:W-:Y:S01]  /*a750*/  IMAD.MOV.U32 R22, RZ, RZ, RZ ;  /* 0x000000ffff167224 */ /* 0x000fe200078e00ff */
[----:B------:R-:W-:Y:S06]  /*a760*/  BRA `(.L_x_6481) ;  /* 0x0000000000147947 */ /* 0x000fec0003800000 */
.L_x_6501:
[----:B------:R-:W2:Y:S02]  /*a770*/  LDG.E.64 R22, desc[UR36][R2.64] ;  /* 0x0000002402167981 */ /* 0x000ea4000c1e1b00 */
[----:B--2---:R0:W1:Y:S01]  /*a780*/  I2F.U64 R22, R22 ;  /* 0x0000001600167312 */ /* 0x0040620000301000 */
[----:B------:R-:W-:Y:S05]  /*a790*/  BRA `(.L_x_6481) ;  /* 0x0000000000087947 */ /* 0x000fea0003800000 */
.L_x_6500:
[----:B------:R-:W2:Y:S02]  /*a7a0*/  LDG.E R2, desc[UR36][R2.64] ;  /* 0x0000002402027981 */ /* 0x000ea4000c1e1900 */
[----:B--2---:R-:W-:-:S07]  /*a7b0*/  I2FP.F32.U32 R22, R2 ;  /* 0x0000000200167245 */ /* 0x004fce0000201000 */
.L_x_6481:
[----:B------:R-:W-:Y:S05]  /*a7c0*/  BSYNC B6 ;  /* 0x0000000000067941 */ /* 0x000fea0003800000 */
.L_x_6475:
[----:B------:R-:W4:Y:S01]  /*a7d0*/  LDC.U8 R4, c[0x0][0x493] ;  /* 0x000124c0ff047b82 */ /* 0x000f220000000000 */
[----:B------:R-:W-:Y:S01]  /*a7e0*/  ULDC.64 UR4, c[0x0][0x488] ;  /* 0x0001220000047ab9 */ /* 0x000fe20000000a00 */
[----:B------:R-:W-:Y:S01]  /*a7f0*/  BSSY B6, `(.L_x_6503) ;  /* 0x00000df000067945 */ /* 0x000fe20003800000 */
[----:B0-2---:R-:W-:-:S05]  /*a800*/  IADD3 R2, P0, R18, UR4, RZ ;  /* 0x0000000412027c10 */ /* 0x005fca000ff1e0ff */
[----:B------:R-:W-:Y:S01]  /*a810*/  IMAD.X R3, RZ, RZ, UR5, P0 ;  /* 0x00000005ff037e24 */ /* 0x000fe200080e06ff */
[----:B----4-:R-:W-:-:S04]  /*a820*/  PRMT R0, R4, 0x9910, RZ ;  /* 0x0000991004007816 */ /* 0x010fc800000000ff */
        /* <DEDUP_REMOVED lines=13> */
.L_x_6507:
[----:B------:R-:W2:Y:S02]  /*a900*/  LDG.E.U8 R0, desc[UR36][R2.64] ;  /* 0x0000002402007981 */ /* 0x000ea4000c1e1100 */
[----:B--2---:R-:W-:Y:S01]  /*a910*/  I2FP.F32.U32 R0, R0 ;  /* 0x0000000000007245 */ /* 0x004fe20000201000 */
[----:B------:R-:W-:Y:S06]  /*a920*/  BRA `(.L_x_6509) ;  /* 0x0000000c002c7947 */ /* 0x000fec0003800000 */
.L_x_6506:
[----:B------:R-:W-:-:S13]  /*a930*/  ISETP.NE.AND P0, PT, R0, 0x2, PT ;  /* 0x000000020000780c */ /* 0x000fda0003f05270 */
[----:B------:R-:W-:Y:S05]  /*a940*/  @!P0 BRA `(.L_x_6510) ;  /* 0x0000000000288947 */ /* 0x000fea0003800000 */
[----:B------:R-:W-:-:S13]  /*a950*/  ISETP.NE.AND P0, PT, R0, 0x3, PT ;  /* 0x000000030000780c */ /* 0x000fda0003f05270 */
[----:B------:R-:W-:Y:S05]  /*a960*/  @!P0 BRA `(.L_x_6511) ;  /* 0x0000000000148947 */ /* 0x000fea0003800000 */
[----:B------:R-:W-:-:S13]  /*a970*/  ISETP.NE.AND P0, PT, R0, 0x4, PT ;  /* 0x000000040000780c */ /* 0x000fda0003f05270 */
[----:B------:R-:W-:Y:S05]  /*a980*/  @P0 BRA `(.L_x_6508) ;  /* 0x0000000800b80947 */ /* 0x000fea0003800000 */
[----:B------:R-:W2:Y:S02]  /*a990*/  LDG.E.64 R2, desc[UR36][R2.64] ;  /* 0x0000002402027981 */ /* 0x000ea4000c1e1b00 */
[----:B--2---:R2:W4:Y:S01]  /*a9a0*/  I2F.S64 R0, R2 ;  /* 0x0000000200007312 */ /* 0x0045220000301400 */
[----:B------:R-:W-:Y:S05]  /*a9b0*/  BRA `(.L_x_6509) ;  /* 0x0000000c00087947 */ /* 0x000fea0003800000 */
.L_x_6511:
[----:B------:R-:W2:Y:S02]  /*a9c0*/  LDG.E R0, desc[UR36][R2.64] ;  /* 0x0000002402007981 */ /* 0x000ea4000c1e1900 */
[----:B--2---:R-:W-:Y:S01]  /*a9d0*/  I2FP.F32.S32 R0, R0 ;  /* 0x0000000000007245 */ /* 0x004fe20000201400 */
[----:B------:R-:W-:Y:S06]  /*a9e0*/  BRA `(.L_x_6509) ;  /* 0x0000000800fc7947 */ /* 0x000fec0003800000 */
.L_x_6510:
[----:B------:R-:W2:Y:S02]  /*a9f0*/  LDG.E.U16 R0, desc[UR36][R2.64] ;  /* 0x0000002402007981 */ /* 0x000ea4000c1e1500 */
[----:B--2---:R-:W0:Y:S01]  /*aa00*/  I2F.S16 R0, R0 ;  /* 0x0000000000007306 */ /* 0x004e220000101400 */
[----:B------:R-:W-:Y:S05]  /*aa10*/  BRA `(.L_x_6509) ;  /* 0x0000000800f07947 */ /* 0x000fea0003800000 */
.L_x_6505:
        /* <DEDUP_REMOVED lines=8> */
.L_x_6513:
[----:B------:R-:W2:Y:S02]  /*aaa0*/  LDG.E.U16 R0, desc[UR36][R2.64] ;  /* 0x0000002402007981 */ /* 0x000ea4000c1e1500 */
[----:B--2---:R-:W-:Y:S01]  /*aab0*/  HADD2.F32 R0, -RZ, R0.H0_H0 ;  /* 0x20000000ff007230 */ /* 0x004fe20000004100 */
[----:B------:R-:W-:Y:S06]  /*aac0*/  BRA `(.L_x_6509) ;  /* 0x0000000800c47947 */ /* 0x000fec0003800000 */
.L_x_6512:
        /* <DEDUP_REMOVED lines=8> */
.L_x_6515:
[----:B------:R-:W2:Y:S02]  /*ab50*/  LDG.E.U16 R0, desc[UR36][R2.64] ;  /* 0x0000002402007981 */ /* 0x000ea4000c1e1500 */
[----:B--2---:R-:W-:Y:S01]  /*ab60*/  HADD2.F32 R0, -RZ, R0.H0_H0 ;  /* 0x20000000ff007230 */ /* 0x004fe20000004100 */
[----:B------:R-:W-:Y:S06]  /*ab70*/  BRA `(.L_x_6509) ;  /* 0x0000000800987947 */ /* 0x000fec0003800000 */
.L_x_6514:
[----:B------:R-:W2:Y:S01]  /*ab80*/  LDG.E.64 R2, desc[UR36][R2.64] ;  /* 0x0000002402027981 */ /* 0x000ea2000c1e1b00 */
[----:B------:R-:W-:Y:S01]  /*ab90*/  UMOV UR4, 0xf0000000 ;  /* 0xf000000000047882 */ /* 0x000fe20000000000 */
[----:B------:R-:W-:Y:S01]  /*aba0*/  UMOV UR5, 0x380fffff ;  /* 0x380fffff00057882 */ /* 0x000fe20000000000 */
[----:B--2---:R-:W0:Y:S01]  /*abb0*/  F2F.F32.F64 R0, R2 ;  /* 0x0000000200007310 */ /* 0x004e220000301000 */
[----:B------:R-:W-:-:S14]  /*abc0*/  DSETP.GEU.AND P0, PT, |R2|, UR4, PT ;  /* 0x0000000402007e2a */ /* 0x000fdc000bf0e200 */
[----:B0-----:R-:W-:Y:S01]  /*abd0*/  @!P0 FMUL R0, R0, 1.175494350822287508e-38 ;  /* 0x0080000000008820 */ /* 0x001fe20000400000 */
[----:B------:R-:W-:Y:S06]  /*abe0*/  BRA `(.L_x_6509) ;  /* 0x00000008007c7947 */ /* 0x000fec0003800000 */
.L_x_6504:
        /* <DEDUP_REMOVED lines=12> */
.L_x_6518:
[----:B------:R-:W2:Y:S01]  /*acb0*/  LDG.E.64 R2, desc[UR36][R2.64] ;  /* 0x0000002402027981 */ /* 0x000ea2000c1e1b00 */
[----:B------:R-:W-:Y:S01]  /*acc0*/  UMOV UR4, 0xf0000000 ;  /* 0xf000000000047882 */ /* 0x000fe20000000000 */
[----:B------:R-:W-:Y:S01]  /*acd0*/  UMOV UR5, 0x380fffff ;  /* 0x380fffff00057882 */ /* 0x000fe20000000000 */
[----:B--2---:R-:W0:Y:S01]  /*ace0*/  F2F.F32.F64 R0, R2 ;  /* 0x0000000200007310 */ /* 0x004e220000301000 */
[----:B------:R-:W-:-:S14]  /*acf0*/  DSETP.GEU.AND P0, PT, |R2|, UR4, PT ;  /* 0x0000000402007e2a */ /* 0x000fdc000bf0e200 */
[----:B0-----:R-:W-:Y:S01]  /*ad00*/  @!P0 FMUL R0, R0, 1.175494350822287508e-38 ;  /* 0x0080000000008820 */ /* 0x001fe20000400000 */
[----:B------:R-:W-:Y:S06]  /*ad10*/  BRA `(.L_x_6509) ;  /* 0x0000000800307947 */ /* 0x000fec0003800000 */
.L_x_6517:
        /* <DEDUP_REMOVED lines=26> */
.L_x_6520:
        /* <DEDUP_REMOVED lines=13> */
.L_x_6519:
[----:B------:R-:W2:Y:S02]  /*af90*/  LDG.E.U16 R0, desc[UR36][R2.64] ;  /* 0x0000002402007981 */ /* 0x000ea4000c1e1500 */
[----:B--2---:R-:W-:Y:S01]  /*afa0*/  IMAD.U32 R0, R0, 0x10000, RZ ;  /* 0x0001000000007824 */ /* 0x004fe200078e00ff */
[----:B------:R-:W-:Y:S06]  /*afb0*/  BRA `(.L_x_6509) ;  /* 0x0000000400887947 */ /* 0x000fec0003800000 */
.L_x_6516:
        /* <DEDUP_REMOVED lines=11> */
.L_x_6523:
        /* <DEDUP_REMOVED lines=20> */
.L_x_6525:
[----:B------:R-:W-:Y:S05]  /*b1b0*/  BSYNC B0 ;  /* 0x0000000000007941 */ /* 0x000fea0003800000 */
.L_x_6524:
[----:B------:R-:W-:Y:S01]  /*b1c0*/  LEA R3, R0, 0x3b800000, 0x17 ;  /* 0x3b80000000037811 */ /* 0x000fe200078eb8ff */
[----:B------:R-:W-:-:S05]  /*b1d0*/  IMAD.SHL.U32 R0, R2, 0x100000, RZ ;  /* 0x0010000002007824 */ /* 0x000fca00078e00ff */
[----:B------:R-:W-:Y:S01]  /*b1e0*/  LOP3.LUT R0, R3, R0, R4, 0xfe, !PT ;  /* 0x0000000003007212 */ /* 0x000fe200078efe04 */
[----:B------:R-:W-:Y:S06]  /*b1f0*/  BRA `(.L_x_6509) ;  /* 0x0000000000f87947 */ /* 0x000fec0003800000 */
.L_x_6522:
        /* <DEDUP_REMOVED lines=20> */
.L_x_6527:
[----:B------:R-:W-:Y:S05]  /*b340*/  BSYNC B0 ;  /* 0x0000000000007941 */ /* 0x000fea0003800000 */
.L_x_6526:
[----:B------:R-:W-:Y:S01]  /*b350*/  LEA R3, R0, 0x37800000, 0x17 ;  /* 0x3780000000037811 */ /* 0x000fe200078eb8ff */
[----:B------:R-:W-:-:S05]  /*b360*/  IMAD.SHL.U32 R0, R2, 0x200000, RZ ;  /* 0x0020000002007824 */ /* 0x000fca00078e00ff */
[----:B------:R-:W-:Y:S01]  /*b370*/  LOP3.LUT R0, R3, R0, R4, 0xfe, !PT ;  /* 0x0000000003007212 */ /* 0x000fe200078efe04 */
[----:B------:R-:W-:Y:S06]  /*b380*/  BRA `(.L_x_6509) ;  /* 0x0000000000947947 */ /* 0x000fec0003800000 */
.L_x_6521:
        /* <DEDUP_REMOVED lines=14> */
.L_x_6508:
        /* <DEDUP_REMOVED lines=16> */
.L_x_6530:
[----:B------:R-:W-:Y:S01]  /*b570*/  IMAD.MOV.U32 R0, RZ, RZ, RZ ;  /* 0x000000ffff007224 */ /* 0x000fe200078e00ff */
[----:B------:R-:W-:Y:S06]  /*b580*/  BRA `(.L_x_6509) ;  /* 0x0000000000147947 */ /* 0x000fec0003800000 */
.L_x_6529:
[----:B------:R-:W2:Y:S02]  /*b590*/  LDG.E.64 R2, desc[UR36][R2.64] ;  /* 0x0000002402027981 */ /* 0x000ea4000c1e1b00 */
[----:B--2---:R0:W2:Y:S01]  /*b5a0*/  I2F.U64 R0, R2 ;  /* 0x0000000200007312 */ /* 0x0040a20000301000 */
[----:B------:R-:W-:Y:S05]  /*b5b0*/  BRA `(.L_x_6509) ;  /* 0x0000000000087947 */ /* 0x000fea0003800000 */
.L_x_6528:
[----:B------:R-:W2:Y:S02]  /*b5c0*/  LDG.E R0, desc[UR36][R2.64] ;  /* 0x0000002402007981 */ /* 0x000ea4000c1e1900 */
[----:B--2---:R-:W-:-:S07]  /*b5d0*/  I2FP.F32.U32 R0, R0 ;  /* 0x0000000000007245 */ /* 0x004fce0000201000 */
.L_x_6509:
[----:B------:R-:W-:Y:S05]  /*b5e0*/  BSYNC B6 ;  /* 0x0000000000067941 */ /* 0x000fea0003800000 */
.L_x_6503:
        /* <DEDUP_REMOVED lines=18> */
.L_x_6534:
[----:B------:R-:W0:Y:S02]  /*b710*/  F2I.S64.TRUNC R2, R2 ;  /* 0x0000000200027311 */ /* 0x000e24000020d900 */
[----:B0-----:R-:W-:-:S05]  /*b720*/  IMAD.MOV.U32 R5, RZ, RZ, R2 ;  /* 0x000000ffff057224 */ /* 0x001fca00078e0002 */
[----:B------:R0:W-:Y:S01]  /*b730*/  STG.E.U8 desc[UR36][R16.64], R5 ;  /* 0x0000000510007986 */ /* 0x0001e2000c101124 */
[----:B------:R-:W-:Y:S05]  /*b740*/  BRA `(.L_x_6536) ;  /* 0x0000000c00407947 */ /* 0x000fea0003800000 */
.L_x_6533:
        /* <DEDUP_REMOVED lines=9> */
.L_x_6538:
[----:B------:R-:W0:Y:S02]  /*b7e0*/  F2I.FTZ.TRUNC.NTZ R3, R2 ;  /* 0x0000000200037305 */ /* 0x000e24000021f100 */
[----:B0-----:R0:W-:Y:S01]  /*b7f0*/  STG.E desc[UR36][R16.64], R3 ;  /* 0x0000000310007986 */ /* 0x0011e2000c101924 */
[----:B------:R-:W-:Y:S05]  /*b800*/  BRA `(.L_x_6536) ;  /* 0x0000000c00107947 */ /* 0x000fea0003800000 */
.L_x_6537:
[----:B------:R-:W0:Y:S02]  /*b810*/  F2I.FTZ.TRUNC.NTZ R3, R2 ;  /* 0x0000000200037305 */ /* 0x000e24000021f100 */
[----:B0-----:R0:W-:Y:S01]  /*b820*/  STG.E.U16 desc[UR36][R16.64], R3 ;  /* 0x0000000310007986 */ /* 0x0011e2000c101524 */
[----:B------:R-:W-:Y:S05]  /*b830*/  BRA `(.L_x_6536) ;  /* 0x0000000c00047947 */ /* 0x000fea0003800000 */
.L_x_6532:
        /* <DEDUP_REMOVED lines=8> */
.L_x_6540:
[----:B------:R-:W-:-:S05]  /*b8c0*/  F2FP.F16.F32.PACK_AB R2, RZ, R2 ;  /* 0x00000002ff02723e */ /* 0x000fca00000000ff */
[----:B------:R0:W-:Y:S01]  /*b8d0*/  STG.E.U16 desc[UR36][R16.64], R2 ;  /* 0x0000000210007986 */ /* 0x0001e2000c101524 */
[----:B------:R-:W-:Y:S05]  /*b8e0*/  BRA `(.L_x_6536) ;  /* 0x0000000800d87947 */ /* 0x000fea0003800000 */
.L_x_6539:
        /* <DEDUP_REMOVED lines=9> */
.L_x_6542:
[----:B------:R-:W-:-:S04]  /*b980*/  F2FP.F16.F32.PACK_AB R3, RZ, R2 ;  /* 0x00000002ff03723e */ /* 0x000fc800000000ff */
[----:B------:R-:W-:-:S05]  /*b990*/  PRMT R3, R3, 0x5410, RZ ;  /* 0x0000541003037816 */ /* 0x000fca00000000ff */
[----:B------:R2:W-:Y:S01]  /*b9a0*/  STG.E desc[UR36][R16.64], R3 ;  /* 0x0000000310007986 */ /* 0x0005e2000c101924 */
[----:B------:R-:W-:Y:S05]  /*b9b0*/  BRA `(.L_x_6536) ;  /* 0x0000000800a47947 */ /* 0x000fea0003800000 */
.L_x_6541:
[----:B------:R-:W-:-:S06]  /*b9c0*/  FMUL.FTZ R2, R2, 1 ;  /* 0x3f80000002027820 */ /* 0x000fcc0000410000 */
[----:B------:R-:W0:Y:S02]  /*b9d0*/  F2F.F64.F32 R2, R2 ;  /* 0x0000000200027310 */ /* 0x000e240000201800 */
[----:B0-----:R4:W-:Y:S01]  /*b9e0*/  STG.E.64 desc[UR36][R16.64], R2 ;  /* 0x0000000210007986 */ /* 0x0019e2000c101b24 */
[----:B------:R-:W-:Y:S05]  /*b9f0*/  BRA `(.L_x_6536) ;  /* 0x0000000800947947 */ /* 0x000fea0003800000 */
.L_x_6531:
        /* <DEDUP_REMOVED lines=12> */
.L_x_6545:
[----:B------:R-:W-:Y:S01]  /*bac0*/  FMUL.FTZ R4, R2, 1 ;  /* 0x3f80000002047820 */ /* 0x000fe20000410000 */
[----:B------:R-:W-:-:S05]  /*bad0*/  CS2R R6, SRZ ;  /* 0x0000000000067805 */ /* 0x000fca000001ff00 */
[----:B------:R-:W0:Y:S02]  /*bae0*/  F2F.F64.F32 R4, R4 ;  /* 0x0000000400047310 */ /* 0x000e240000201800 */
[----:B0-----:R0:W-:Y:S01]  /*baf0*/  STG.E.128 desc[UR36][R16.64], R4 ;  /* 0x0000000410007986 */ /* 0x0011e2000c101d24 */
[----:B------:R-:W-:Y:S05]  /*bb00*/  BRA `(.L_x_6536) ;  /* 0x0000000800507947 */ /* 0x000fea0003800000 */
.L_x_6544:
        /* <DEDUP_REMOVED lines=20> */
.L_x_6549:
[----:B------:R-:W-:Y:S05]  /*bc50*/  BSYNC B0 ;  /* 0x0000000000007941 */ /* 0x000fea0003800000 */
.L_x_6548:
[----:B------:R-:W-:-:S05]  /*bc60*/  LOP3.LUT R5, R0, R5, RZ, 0xfc, !PT ;  /* 0x0000000500057212 */ /* 0x000fca00078efcff */
[----:B------:R0:W-:Y:S01]  /*bc70*/  STG.E.U8 desc[UR36][R16.64], R5 ;  /* 0x0000000510007986 */ /* 0x0001e2000c101124 */
[----:B------:R-:W-:Y:S05]  /*bc80*/  BRA `(.L_x_6536) ;  /* 0x0000000400f07947 */ /* 0x000fea0003800000 */
.L_x_6547:
        /* <DEDUP_REMOVED lines=12> */
.L_x_6551:
[----:B------:R-:W-:Y:S01]  /*bd50*/  IMAD.MOV.U32 R0, RZ, RZ, 0x7f ;  /* 0x0000007fff007424 */ /* 0x000fe200078e00ff */
[----:B------:R-:W-:-:S04]  /*bd60*/  ISETP.GT.U32.AND P0, PT, R4, 0x7f800000, PT ;  /* 0x7f8000000400780c */ /* 0x000fc80003f04070 */
[----:B------:R-:W-:-:S09]  /*bd70*/  SEL R0, R0, 0x7c, P0 ;  /* 0x0000007c00007807 */ /* 0x000fd20000000000 */
.L_x_6552:
[----:B------:R-:W-:Y:S05]  /*bd80*/  BSYNC B0 ;  /* 0x0000000000007941 */ /* 0x000fea0003800000 */
.L_x_6550:
[----:B------:R-:W-:-:S04]  /*bd90*/  LOP3.LUT R2, R2, 0x80000000, RZ, 0xc0, !PT ;  /* 0x8000000002027812 */ /* 0x000fc800078ec0ff */
[----:B------:R-:W-:-:S04]  /*bda0*/  SHF.R.U32.HI R3, RZ, 0x18, R2 ;  /* 0x00000018ff037819 */ /* 0x000fc80000011602 */
[----:B------:R-:W-:-:S05]  /*bdb0*/  LOP3.LUT R3, R0, R3, RZ, 0xfc, !PT ;  /* 0x0000000300037212 */ /* 0x000fca00078efcff */
[----:B------:R0:W-:Y:S01]  /*bdc0*/  STG.E.U8 desc[UR36][R16.64], R3 ;  /* 0x0000000310007986 */ /* 0x0001e2000c101124 */
[----:B------:R-:W-:Y:S05]  /*bdd0*/  BRA `(.L_x_6536) ;  /* 0x00000004009c7947 */ /* 0x000fea0003800000 */
.L_x_6546:
[----:B------:R-:W-:-:S05]  /*bde0*/  F2FP.BF16.F32.PACK_AB R2, RZ, R2 ;  /* 0x00000002ff02723e */ /* 0x000fca00000010ff */
[----:B------:R0:W-:Y:S01]  /*bdf0*/  STG.E.U16 desc[UR36][R16.64], R2 ;  /* 0x0000000210007986 */ /* 0x0001e2000c101524 */
[----:B------:R-:W-:Y:S05]  /*be00*/  BRA `(.L_x_6536) ;  /* 0x0000000400907947 */ /* 0x000fea0003800000 */
.L_x_6543:
        /* <DEDUP_REMOVED lines=11> */
.L_x_6555:
        /* <DEDUP_REMOVED lines=16> */
.L_x_6558:
[----:B------:R-:W-:-:S04]  /*bfc0*/  LOP3.LUT R2, R2, 0x80000000, RZ, 0xc0, !PT ;  /* 0x8000000002027812 */ /* 0x000fc800078ec0ff */
[----:B------:R-:W-:-:S04]  /*bfd0*/  SHF.R.U32.HI R3, RZ, 0x18, R2 ;  /* 0x00000018ff037819 */ /* 0x000fc80000011602 */
[----:B------:R-:W-:-:S04]  /*bfe0*/  LOP3.LUT R0, R0, R3, RZ, 0xfc, !PT ;  /* 0x0000000300007212 */ /* 0x000fc800078efcff */
[----:B------:R-:W-:-:S07]  /*bff0*/  PRMT R8, R0, 0x7610, R8 ;  /* 0x0000761000087816 */ /* 0x000fce0000000008 */
.L_x_6557:
[----:B------:R-:W-:Y:S05]  /*c000*/  BSYNC B0 ;  /* 0x0000000000007941 */ /* 0x000fea0003800000 */
.L_x_6556:
[----:B------:R0:W-:Y:S01]  /*c010*/  STG.E.U8 desc[UR36][R16.64], R8 ;  /* 0x0000000810007986 */ /* 0x0001e2000c101124 */
[----:B------:R-:W-:Y:S05]  /*c020*/  BRA `(.L_x_6536) ;  /* 0x0000000400087947 */ /* 0x000fea0003800000 */
.L_x_6554:
        /* <DEDUP_REMOVED lines=16> */
.L_x_6561:
[----:B------:R-:W-:-:S04]  /*c130*/  LOP3.LUT R2, R2, 0x80000000, RZ, 0xc0, !PT ;  /* 0x8000000002027812 */ /* 0x000fc800078ec0ff */
[----:B------:R-:W-:-:S04]  /*c140*/  SHF.R.U32.HI R3, RZ, 0x18, R2 ;  /* 0x00000018ff037819 */ /* 0x000fc80000011602 */
[----:B------:R-:W-:-:S04]  /*c150*/  LOP3.LUT R0, R0, R3, RZ, 0xfc, !PT ;  /* 0x0000000300007212 */ /* 0x000fc800078efcff */
[----:B------:R-:W-:-:S07]  /*c160*/  PRMT R8, R0, 0x7610, R8 ;  /* 0x0000761000087816 */ /* 0x000fce0000000008 */
.L_x_6560:
[----:B------:R-:W-:Y:S05]  /*c170*/  BSYNC B0 ;  /* 0x0000000000007941 */ /* 0x000fea0003800000 */
.L_x_6559:
[----:B------:R0:W-:Y:S01]  /*c180*/  STG.E.U8 desc[UR36][R16.64], R8 ;  /* 0x0000000810007986 */ /* 0x0001e2000c101124 */
[----:B------:R-:W-:Y:S05]  /*c190*/  BRA `(.L_x_6536) ;  /* 0x0000000000ac7947 */ /* 0x000fea0003800000 */
.L_x_6553:
        /* <DEDUP_REMOVED lines=21> */
.L_x_6535:
        /* <DEDUP_REMOVED lines=16> */
.L_x_6564:
[----:B------:R-:W-:Y:S05]  /*c3f0*/  BRA `(.L_x_6536) ;  /* 0x0000000000147947 */ /* 0x000fea0003800000 */
.L_x_6563:
[----:B------:R-:W0:Y:S02]  /*c400*/  F2I.U64.TRUNC R2, R2 ;  /* 0x0000000200027311 */ /* 0x000e24000020d800 */
[----:B0-----:R0:W-:Y:S01]  /*c410*/  STG.E.64 desc[UR36][R16.64], R2 ;  /* 0x0000000210007986 */ /* 0x0011e2000c101b24 */
[----:B------:R-:W-:Y:S05]  /*c420*/  BRA `(.L_x_6536) ;  /* 0x0000000000087947 */ /* 0x000fea0003800000 */
.L_x_6562:
[----:B------:R-:W0:Y:S02]  /*c430*/  F2I.FTZ.U32.TRUNC.NTZ R3, R2 ;  /* 0x0000000200037305 */ /* 0x000e24000021f000 */
[----:B0-----:R0:W-:Y:S02]  /*c440*/  STG.E desc[UR36][R16.64], R3 ;  /* 0x0000000310007986 */ /* 0x0011e4000c101924 */
.L_x_6536:
[----:B------:R-:W-:-:S07]  /*c450*/  VIADD R19, R19, 0x80 ;  /* 0x0000008013137836 */ /* 0x000fce0000000000 */
.L_x_6473:
[----:B------:R-:W-:Y:S05]  /*c460*/  BSYNC B7 ;  /* 0x0000000000077941 */ /* 0x000fea0003800000 */
.L_x_6472:
        /* <DEDUP_REMOVED lines=357> */
.L_x_6565:
        /* <DEDUP_REMOVED lines=22> */
.L_x_6570:
[----:B------:R-:W2:Y:S02]  /*dc20*/  LDG.E.U8 R2, desc[UR36][R2.64] ;  /* 0x0000002402027981 */ /* 0x000ea4000c1e1100 */
[----:B--2---:R-:W-:Y:S01]  /*dc30*/  I2FP.F32.U32 R19, R2 ;  /* 0x0000000200137245 */ /* 0x004fe20000201000 */
[----:B------:R-:W-:Y:S06]  /*dc40*/  BRA `(.L_x_6572) ;  /* 0x0000000c002c7947 */ /* 0x000fec0003800000 */
.L_x_6569:
        /* <DEDUP_REMOVED lines=9> */
.L_x_6574:
[----:B------:R-:W2:Y:S02]  /*dce0*/  LDG.E R2, desc[UR36][R2.64] ;  /* 0x0000002402027981 */ /* 0x000ea4000c1e1900 */
[----:B--2---:R-:W-:Y:S01]  /*dcf0*/  I2FP.F32.S32 R19, R2 ;  /* 0x0000000200137245 */ /* 0x004fe20000201400 */
[----:B------:R-:W-:Y:S06]  /*dd00*/  BRA `(.L_x_6572) ;  /* 0x0000000800fc7947 */ /* 0x000fec0003800000 */
.L_x_6573:
[----:B------:R-:W2:Y:S02]  /*dd10*/  LDG.E.U16 R2, desc[UR36][R2.64] ;  /* 0x0000002402027981 */ /* 0x000ea4000c1e1500 */
[----:B--2---:R0:W1:Y:S01]  /*dd20*/  I2F.S16 R19, R2 ;  /* 0x0000000200137306 */ /* 0x0040620000101400 */
[----:B------:R-:W-:Y:S05]  /*dd30*/  BRA `(.L_x_6572) ;  /* 0x0000000800f07947 */ /* 0x000fea0003800000 */
.L_x_6568:
        /* <DEDUP_REMOVED lines=8> */
.L_x_6576:
[----:B------:R-:W2:Y:S02]  /*ddc0*/  LDG.E.U16 R2, desc[UR36][R2.64] ;  /* 0x0000002402027981 */ /* 0x000ea4000c1e1500 */
[----:B--2---:R-:W-:Y:S01]  /*ddd0*/  HADD2.F32 R19, -RZ, R2.H0_H0 ;  /* 0x20000002ff137230 */ /* 0x004fe20000004100 */
[----:B------:R-:W-:Y:S06]  /*dde0*/  BRA `(.L_x_6572) ;  /* 0x0000000800c47947 */ /* 0x000fec0003800000 */
.L_x_6575:
        /* <DEDUP_REMOVED lines=8> */
.L_x_6578:
[----:B------:R-:W2:Y:S02]  /*de70*/  LDG.E.U16 R2, desc[UR36][R2.64] ;  /* 0x0000002402027981 */ /* 0x000ea4000c1e1500 */
[----:B--2---:R-:W-:Y:S01]  /*de80*/  HADD2.F32 R19, -RZ, R2.H0_H0 ;  /* 0x20000002ff137230 */ /* 0x004fe20000004100 */
[----:B------:R-:W-:Y:S06]  /*de90*/  BRA `(.L_x_6572) ;  /* 0x0000000800987947 */ /* 0x000fec0003800000 */
.L_x_6577:
[----:B------:R-:W2:Y:S01]  /*dea0*/  LDG.E.64 R2, desc[UR36][R2.64] ;  /* 0x0000002402027981 */ /* 0x000ea2000c1e1b00 */
[----:B------:R-:W-:Y:S01]  /*deb0*/  UMOV UR4, 0xf0000000 ;  /* 0xf000000000047882 */ /* 0x000fe20000000000 */
[----:B------:R-:W-:Y:S01]  /*dec0*/  UMOV UR5, 0x380fffff ;  /* 0x380fffff00057882 */ /* 0x000fe20000000000 */
[----:B--2---:R-:W0:Y:S01]  /*ded0*/  F2F.F32.F64 R19, R2 ;  /* 0x0000000200137310 */ /* 0x004e220000301000 */
[----:B------:R-:W-:-:S14]  /*dee0*/  DSETP.GEU.AND P0, PT, |R2|, UR4, PT ;  /* 0x0000000402007e2a */ /* 0x000fdc000bf0e200 */
[----:B0-----:R-:W-:Y:S01]  /*def0*/  @!P0 FMUL R19, R19, 1.175494350822287508e-38 ;  /* 0x0080000013138820 */ /* 0x001fe20000400000 */
[----:B------:R-:W-:Y:S06]  /*df00*/  BRA `(.L_x_6572) ;  /* 0x00000008007c7947 */ /* 0x000fec0003800000 */
.L_x_6567:
        /* <DEDUP_REMOVED lines=12> */
.L_x_6581:
[----:B------:R-:W2:Y:S01]  /*dfd0*/  LDG.E.64 R2, desc[UR36][R2.64] ;  /* 0x0000002402027981 */ /* 0x000ea2000c1e1b00 */
[----:B------:R-:W-:Y:S01]  /*dfe0*/  UMOV UR4, 0xf0000000 ;  /* 0xf000000000047882 */ /* 0x000fe20000000000 */
[----:B------:R-:W-:Y:S01]  /*dff0*/  UMOV UR5, 0x380fffff ;  /* 0x380fffff00057882 */ /* 0x000fe20000000000 */
[----:B--2---:R-:W0:Y:S01]  /*e000*/  F2F.F32.F64 R19, R2 ;  /* 0x0000000200137310 */ /* 0x004e220000301000 */
[----:B------:R-:W-:-:S14]  /*e010*/  DSETP.GEU.AND P0, PT, |R2|, UR4, PT ;  /* 0x0000000402007e2a */ /* 0x000fdc000bf0e200 */
[----:B0-----:R-:W-:Y:S01]  /*e020*/  @!P0 FMUL R19, R19, 1.175494350822287508e-38 ;  /* 0x0080000013138820 */ /* 0x001fe20000400000 */
[----:B------:R-:W-:Y:S06]  /*e030*/  BRA `(.L_x_6572) ;  /* 0x0000000800307947 */ /* 0x000fec0003800000 */
.L_x_6580:
        /* <DEDUP_REMOVED lines=26> */
.L_x_6583:
        /* <DEDUP_REMOVED lines=13> */
.L_x_6582:
[----:B------:R-:W2:Y:S02]  /*e2b0*/  LDG.E.U16 R2, desc[UR36][R2.64] ;  /* 0x0000002402027981 */ /* 0x000ea4000c1e1500 */
[----:B--2---:R-:W-:Y:S01]  /*e2c0*/  IMAD.U32 R19, R2, 0x10000, RZ ;  /* 0x0001000002137824 */ /* 0x004fe200078e00ff */
[----:B------:R-:W-:Y:S06]  /*e2d0*/  BRA `(.L_x_6572) ;  /* 0x0000000400887947 */ /* 0x000fec0003800000 */
.L_x_6579:
        /* <DEDUP_REMOVED lines=11> */
.L_x_6586:
        /* <DEDUP_REMOVED lines=20> */
.L_x_6588:
[----:B------:R-:W-:Y:S05]  /*e4d0*/  BSYNC B0 ;  /* 0x0000000000007941 */ /* 0x000fea0003800000 */
.L_x_6587:
[----:B------:R-:W-:Y:S01]  /*e4e0*/  IMAD.SHL.U32 R2, R2, 0x100000, RZ ;  /* 0x0010000002027824 */ /* 0x000fe200078e00ff */
[----:B------:R-:W-:-:S04]  /*e4f0*/  LEA R0, R0, 0x3b800000, 0x17 ;  /* 0x3b80000000007811 */ /* 0x000fc800078eb8ff */
[----:B------:R-:W-:Y:S01]  /*e500*/  LOP3.LUT R19, R0, R2, R19, 0xfe, !PT ;  /* 0x0000000200137212 */ /* 0x000fe200078efe13 */
[----:B------:R-:W-:Y:S06]  /*e510*/  BRA `(.L_x_6572) ;  /* 0x0000000000f87947 */ /* 0x000fec0003800000 */
.L_x_6585:
        /* <DEDUP_REMOVED lines=20> */
.L_x_6590:
[----:B------:R-:W-:Y:S05]  /*e660*/  BSYNC B0 ;  /* 0x0000000000007941 */ /* 0x000fea0003800000 */
.L_x_6589:
[----:B------:R-:W-:Y:S01]  /*e670*/  IMAD.SHL.U32 R2, R2, 0x200000, RZ ;  /* 0x0020000002027824 */ /* 0x000fe200078e00ff */
[----:B------:R-:W-:-:S04]  /*e680*/  LEA R0, R0, 0x37800000, 0x17 ;  /* 0x3780000000007811 */ /* 0x000fc800078eb8ff */
[----:B------:R-:W-:Y:S01]  /*e690*/  LOP3.LUT R19, R0, R2, R19, 0xfe, !PT ;  /* 0x0000000200137212 */ /* 0x000fe200078efe13 */
[----:B------:R-:W-:Y:S06]  /*e6a0*/  BRA `(.L_x_6572) ;  /* 0x0000000000947947 */ /* 0x000fec0003800000 */
.L_x_6584:
        /* <DEDUP_REMOVED lines=14> */
.L_x_6571:
        /* <DEDUP_REMOVED lines=16> */
.L_x_6593:
[----:B------:R-:W-:Y:S01]  /*e890*/  IMAD.MOV.U32 R19, RZ, RZ, RZ ;  /* 0x000000ffff137224 */ /* 0x000fe200078e00ff */
[----:B------:R-:W-:Y:S06]  /*e8a0*/  BRA `(.L_x_6572) ;  /* 0x0000000000147947 */ /* 0x000fec0003800000 */
.L_x_6592:
[----:B------:R-:W2:Y:S02]  /*e8b0*/  LDG.E.64 R2, desc[UR36][R2.64] ;  /* 0x0000002402027981 */ /* 0x000ea4000c1e1b00 */
[----:B--2---:R0:W1:Y:S01]  /*e8c0*/  I2F.U64 R19, R2 ;  /* 0x0000000200137312 */ /* 0x0040620000301000 */
[----:B------:R-:W-:Y:S05]  /*e8d0*/  BRA `(.L_x_6572) ;  /* 0x0000000000087947 */ /* 0x000fea0003800000 */
.L_x_6591:
[----:B------:R-:W2:Y:S02]  /*e8e0*/  LDG.E R2, desc[UR36][R2.64] ;  /* 0x0000002402027981 */ /* 0x000ea4000c1e1900 */
[----:B--2---:R-:W-:-:S07]  /*e8f0*/  I2FP.F32.U32 R19, R2 ;  /* 0x0000000200137245 */ /* 0x004fce0000201000 */
.L_x_6572:
[----:B------:R-:W-:Y:S05]  /*e900*/  BSYNC B6 ;  /* 0x0000000000067941 */ /* 0x000fea0003800000 */
.L_x_6566:
        /* <DEDUP_REMOVED lines=19> */
.L_x_6598:
[----:B------:R-:W2:Y:S02]  /*ea40*/  LDG.E.U8 R0, desc[UR36][R2.64] ;  /* 0x0000002402007981 */ /* 0x000ea4000c1e1100 */
[----:B--2---:R-:W-:Y:S01]  /*ea50*/  I2FP.F32.U32 R0, R0 ;  /* 0x0000000000007245 */ /* 0x004fe20000201000 */
[----:B------:R-:W-:Y:S06]  /*ea60*/  BRA `(.L_x_6600) ;  /* 0x0000000c002c7947 */ /* 0x000fec0003800000 */
.L_x_6597:
        /* <DEDUP_REMOVED lines=9> */
.L_x_6602:
[----:B------:R-:W2:Y:S02]  /*eb00*/  LDG.E R0, desc[UR36][R2.64] ;  /* 0x0000002402007981 */ /* 0x000ea4000c1e1900 */
[----:B--2---:R-:W-:Y:S01]  /*eb10*/  I2FP.F32.S32 R0, R0 ;  /* 0x0000000000007245 */ /* 0x004fe20000201400 */
[----:B------:R-:W-:Y:S06]  /*eb20*/  BRA `(.L_x_6600) ;  /* 0x0000000800fc7947 */ /* 0x000fec0003800000 */
.L_x_6601:
[----:B------:R-:W2:Y:S02]  /*eb30*/  LDG.E.U16 R0, desc[UR36][R2.64] ;  /* 0x0000002402007981 */ /* 0x000ea4000c1e1500 */
[----:B--2---:R-:W0:Y:S01]  /*eb40*/  I2F.S16 R0, R0 ;  /* 0x0000000000007306 */ /* 0x004e220000101400 */
[----:B------:R-:W-:Y:S05]  /*eb50*/  BRA `(.L_x_6600) ;  /* 0x0000000800f07947 */ /* 0x000fea0003800000 */
.L_x_6596:
        /* <DEDUP_REMOVED lines=8> */
.L_x_6604:
[----:B------:R-:W2:Y:S02]  /*ebe0*/  LDG.E.U16 R0, desc[UR36][R2.64] ;  /* 0x0000002402007981 */ /* 0x000ea4000c1e1500 */
[----:B--2---:R-:W-:Y:S01]  /*ebf0*/  HADD2.F32 R0, -RZ, R0.H0_H0 ;  /* 0x20000000ff007230 */ /* 0x004fe20000004100 */
[----:B------:R-:W-:Y:S06]  /*ec00*/  BRA `(.L_x_6600) ;  /* 0x0000000800c47947 */ /* 0x000fec0003800000 */
.L_x_6603:
        /* <DEDUP_REMOVED lines=8> */
.L_x_6606:
[----:B------:R-:W2:Y:S02]  /*ec90*/  LDG.E.U16 R0, desc[UR36][R2.64] ;  /* 0x0000002402007981 */ /* 0x000ea4000c1e1500 */
[----:B--2---:R-:W-:Y:S01]  /*eca0*/  HADD2.F32 R0, -RZ, R0.H0_H0 ;  /* 0x20000000ff007230 */ /* 0x004fe20000004100 */
[----:B------:R-:W-:Y:S06]  /*ecb0*/  BRA `(.L_x_6600) ;  /* 0x0000000800987947 */ /* 0x000fec0003800000 */
.L_x_6605:
[----:B------:R-:W2:Y:S01]  /*ecc0*/  LDG.E.64 R2, desc[UR36][R2.64] ;  /* 0x0000002402027981 */ /* 0x000ea2000c1e1b00 */
[----:B------:R-:W-:Y:S01]  /*ecd0*/  UMOV UR4, 0xf0000000 ;  /* 0xf000000000047882 */ /* 0x000fe20000000000 */
[----:B------:R-:W-:Y:S01]  /*ece0*/  UMOV UR5, 0x380fffff ;  /* 0x380fffff00057882 */ /* 0x000fe20000000000 */
[----:B--2---:R-:W0:Y:S01]  /*ecf0*/  F2F.F32.F64 R0, R2 ;  /* 0x0000000200007310 */ /* 0x004e220000301000 */
[----:B------:R-:W-:-:S14]  /*ed00*/  DSETP.GEU.AND P0, PT, |R2|, UR4, PT ;  /* 0x0000000402007e2a */ /* 0x000fdc000bf0e200 */
[----:B0-----:R-:W-:Y:S01]  /*ed10*/  @!P0 FMUL R0, R0, 1.175494350822287508e-38 ;  /* 0x0080000000008820 */ /* 0x001fe20000400000 */
[----:B------:R-:W-:Y:S06]  /*ed20*/  BRA `(.L_x_6600) ;  /* 0x00000008007c7947 */ /* 0x000fec0003800000 */
.L_x_6595:
        /* <DEDUP_REMOVED lines=12> */
.L_x_6609:
[----:B------:R-:W2:Y:S01]  /*edf0*/  LDG.E.64 R2, desc[UR36][R2.64] ;  /* 0x0000002402027981 */ /* 0x000ea2000c1e1b00 */
[----:B------:R-:W-:Y:S01]  /*ee00*/  UMOV UR4, 0xf0000000 ;  /* 0xf000000000047882 */ /* 0x000fe20000000000 */
[----:B------:R-:W-:Y:S01]  /*ee10*/  UMOV UR5, 0x380fffff ;  /* 0x380fffff00057882 */ /* 0x000fe20000000000 */
[----:B--2---:R-:W0:Y:S01]  /*ee20*/  F2F.F32.F64 R0, R2 ;  /* 0x0000000200007310 */ /* 0x004e220000301000 */
[----:B------:R-:W-:-:S14]  /*ee30*/  DSETP.GEU.AND P0, PT, |R2|, UR4, PT ;  /* 0x0000000402007e2a */ /* 0x000fdc000bf0e200 */
[----:B0-----:R-:W-:Y:S01]  /*ee40*/  @!P0 FMUL R0, R0, 1.175494350822287508e-38 ;  /* 0x0080000000008820 */ /* 0x001fe20000400000 */
[----:B------:R-:W-:Y:S06]  /*ee50*/  BRA `(.L_x_6600) ;  /* 0x0000000800307947 */ /* 0x000fec0003800000 */
.L_x_6608:
        /* <DEDUP_REMOVED lines=26> */
.L_x_6611:
        /* <DEDUP_REMOVED lines=13> */
.L_x_6610:
[----:B------:R-:W2:Y:S02]  /*f0d0*/  LDG.E.U16 R0, desc[UR36][R2.64] ;  /* 0x0000002402007981 */ /* 0x000ea4000c1e1500 */
[----:B--2---:R-:W-:Y:S01]  /*f0e0*/  IMAD.U32 R0, R0, 0x10000, RZ ;  /* 0x0001000000007824 */ /* 0x004fe200078e00ff */
[----:B------:R-:W-:Y:S06]  /*f0f0*/  BRA `(.L_x_6600) ;  /* 0x0000000400887947 */ /* 0x000fec0003800000 */
.L_x_6607:
        /* <DEDUP_REMOVED lines=11> */
.L_x_6614:
        /* <DEDUP_REMOVED lines=20> */
.L_x_6616:
[----:B------:R-:W-:Y:S05]  /*f2f0*/  BSYNC B0 ;  /* 0x0000000000007941 */ /* 0x000fea0003800000 */
.L_x_6615:
[----:B------:R-:W-:Y:S01]  /*f300*/  LEA R3, R0, 0x3b800000, 0x17 ;  /* 0x3b80000000037811 */ /* 0x000fe200078eb8ff */
[----:B------:R-:W-:-:S05]  /*f310*/  IMAD.SHL.U32 R0, R2, 0x100000, RZ ;  /* 0x0010000002007824 */ /* 0x000fca00078e00ff */
[----:B------:R-:W-:Y:S01]  /*f320*/  LOP3.LUT R0, R3, R0, R4, 0xfe, !PT ;  /* 0x0000000003007212 */ /* 0x000fe200078efe04 */
[----:B------:R-:W-:Y:S06]  /*f330*/  BRA `(.L_x_6600) ;  /* 0x0000000000f87947 */ /* 0x000fec0003800000 */
.L_x_6613:
        /* <DEDUP_REMOVED lines=20> */
.L_x_6618:
[----:B------:R-:W-:Y:S05]  /*f480*/  BSYNC B0 ;  /* 0x0000000000007941 */ /* 0x000fea0003800000 */
.L_x_6617:
[----:B------:R-:W-:Y:S01]  /*f490*/  LEA R3, R0, 0x37800000, 0x17 ;  /* 0x3780000000037811 */ /* 0x000fe200078eb8ff */
[----:B------:R-:W-:-:S05]  /*f4a0*/  IMAD.SHL.U32 R0, R2, 0x200000, RZ ;  /* 0x0020000002007824 */ /* 0x000fca00078e00ff */
[----:B------:R-:W-:Y:S01]  /*f4b0*/  LOP3.LUT R0, R3, R0, R4, 0xfe, !PT ;  /* 0x0000000003007212 */ /* 0x000fe200078efe04 */
[----:B------:R-:W-:Y:S06]  /*f4c0*/  BRA `(.L_x_6600) ;  /* 0x0000000000947947 */ /* 0x000fec0003800000 */
.L_x_6612:
        /* <DEDUP_REMOVED lines=14> */
.L_x_6599:
        /* <DEDUP_REMOVED lines=16> */
.L_x_6621:
[----:B------:R-:W-:Y:S01]  /*f6b0*/  IMAD.MOV.U32 R0, RZ, RZ, RZ ;  /* 0x000000ffff007224 */ /* 0x000fe200078e00ff */
[----:B------:R-:W-:Y:S06]  /*f6c0*/  BRA `(.L_x_6600) ;  /* 0x0000000000147947 */ /* 0x000fec0003800000 */
.L_x_6620:
[----:B------:R-:W2:Y:S02]  /*f6d0*/  LDG.E.64 R2, desc[UR36][R2.64] ;  /* 0x0000002402027981 */ /* 0x000ea4000c1e1b00 */
[----:B--2---:R0:W1:Y:S01]  /*f6e0*/  I2F.U64 R0, R2 ;  /* 0x0000000200007312 */ /* 0x0040620000301000 */
[----:B------:R-:W-:Y:S05]  /*f6f0*/  BRA `(.L_x_6600) ;  /* 0x0000000000087947 */ /* 0x000fea0003800000 */
.L_x_6619:
[----:B------:R-:W2:Y:S02]  /*f700*/  LDG.E R0, desc[UR36][R2.64] ;  /* 0x0000002402007981 */ /* 0x000ea4000c1e1900 */
[----:B--2---:R-:W-:-:S07]  /*f710*/  I2FP.F32.U32 R0, R0 ;  /* 0x0000000000007245 */ /* 0x004fce0000201000 */
.L_x_6600:
[----:B------:R-:W-:Y:S05]  /*f720*/  BSYNC B6 ;  /* 0x0000000000067941 */ /* 0x000fea0003800000 */
.L_x_6594:
        /* <DEDUP_REMOVED lines=16> */
[----:B0-----:R-:W-:Y:S01]  /*f830*/  STG.E.U8 desc[UR36][R16.64], R3 ;  /* 0x0000000310007986 */ /* 0x001fe2000c101124 */
[----:B------:R-:W-:Y:S05]  /*f840*/  EXIT ;  /* 0x000000000000794d */ /* 0x000fea0003800000 */
.L_x_6625:
[----:B------:R-:W0:Y:S02]  /*f850*/  F2I.S64.TRUNC R2, R2 ;  /* 0x0000000200027311 */ /* 0x000e24000020d900 */
[----:B0-----:R-:W-:-:S05]  /*f860*/  IMAD.MOV.U32 R5, RZ, RZ, R2 ;  /* 0x000000ffff057224 */ /* 0x001fca00078e0002 */
[----:B------:R-:W-:Y:S01]  /*f870*/  STG.E.U8 desc[UR36][R16.64], R5 ;  /* 0x0000000510007986 */ /* 0x000fe2000c101124 */
[----:B------:R-:W-:Y:S05]  /*f880*/  EXIT ;  /* 0x000000000000794d */ /* 0x000fea0003800000 */
.L_x_6624:
[----:B------:R-:W-:-:S13]  /*f890*/  ISETP.NE.AND P0, PT, R3, 0x2, PT ;  /* 0x000000020300780c */ /* 0x000fda0003f05270 */
[----:B------:R-:W-:Y:S05]  /*f8a0*/  @!P0 BRA `(.L_x_6627) ;  /* 0x0000000000288947 */ /* 0x000fea0003800000 */
[----:B------:R-:W-:-:S13]  /*f8b0*/  ISETP.NE.AND P0, PT, R3, 0x3, PT ;  /* 0x000000030300780c */ /* 0x000fda0003f05270 */
[----:B------:R-:W-:Y:S05]  /*f8c0*/  @!P0 BRA `(.L_x_6628) ;  /* 0x0000000000148947 */ /* 0x000fea0003800000 */
[----:B------:R-:W-:-:S13]  /*f8d0*/  ISETP.NE.AND P0, PT, R3, 0x4, PT ;  /* 0x000000040300780c */ /* 0x000fda0003f05270 */
[----:B------:R-:W-:Y:S05]  /*f8e0*/  @P0 BRA `(.L_x_6626) ;  /* 0x0000000800d00947 */ /* 0x000fea0003800000 */
[----:B------:R-:W0:Y:S02]  /*f8f0*/  F2I.S64.TRUNC R2, R2 ;  /* 0x0000000200027311 */ /* 0x000e24000020d900 */
[----:B0-----:R-:W-:Y:S01]  /*f900*/  STG.E.64 desc[UR36][R16.64], R2 ;  /* 0x0000000210007986 */ /* 0x001fe2000c101b24 */
[----:B------:R-:W-:Y:S05]  /*f910*/  EXIT ;  /* 0x000000000000794d */ /* 0x000fea0003800000 */
.L_x_6628:
[----:B------:R-:W0:Y:S02]  /*f920*/  F2I.FTZ.TRUNC.NTZ R3, R2 ;  /* 0x0000000200037305 */ /* 0x000e24000021f100 */
[----:B0-----:R-:W-:Y:S01]  /*f930*/  STG.E desc[UR36][R16.64], R3 ;  /* 0x0000000310007986 */ /* 0x001fe2000c101924 */
[----:B------:R-:W-:Y:S05]  /*f940*/  EXIT ;  /* 0x000000000000794d */ /* 0x000fea0003800000 */
.L_x_6627:
[----:B------:R-:W0:Y:S02]  /*f950*/  F2I.FTZ.TRUNC.NTZ R3, R2 ;  /* 0x0000000200037305 */ /* 0x000e24000021f100 */
[----:B0-----:R-:W-:Y:S01]  /*f960*/  STG.E.U16 desc[UR36][R16.64], R3 ;  /* 0x0000000310007986 */ /* 0x001fe2000c101524 */
[----:B------:R-:W-:Y:S05]  /*f970*/  EXIT ;  /* 0x000000000000794d */ /* 0x000fea0003800000 */
.L_x_6623:
[----:B------:R-:W-:-:S13]  /*f980*/  ISETP.GT.AND P0, PT, R3, 0x6, PT ;  /* 0x000000060300780c */ /* 0x000fda0003f04270 */
[----:B------:R-:W-:Y:S05]  /*f990*/  @P0 BRA `(.L_x_6629) ;  /* 0x0000000000240947 */ /* 0x000fea0003800000 */
[----:B------:R-:W-:-:S13]  /*f9a0*/  ISETP.NE.AND P0, PT, R3, 0x5, PT ;  /* 0x000000050300780c */ /* 0x000fda0003f05270 */
[----:B------:R-:W-:Y:S05]  /*f9b0*/  @!P0 BRA `(.L_x_6630) ;  /* 0x0000000000108947 */ /* 0x000fea0003800000 */
[----:B------:R-:W-:-:S13]  /*f9c0*/  ISETP.NE.AND P0, PT, R3, 0x6, PT ;  /* 0x000000060300780c */ /* 0x000fda0003f05270 */
[----:B------:R-:W-:Y:S05]  /*f9d0*/  @P0 BRA `(.L_x_6626) ;  /* 0x0000000800940947 */ /* 0x000fea0003800000 */
[----:B------:R-:W-:Y:S01]  /*f9e0*/  STG.E desc[UR36][R16.64], R2 ;  /* 0x0000000210007986 */ /* 0x000fe2000c101924 */
[----:B------:R-:W-:Y:S05]  /*f9f0*/  EXIT ;  /* 0x000000000000794d */ /* 0x000fea0003800000 */
.L_x_6630:
[----:B------:R-:W-:-:S05]  /*fa00*/  F2FP.F16.F32.PACK_AB R2, RZ, R2 ;  /* 0x00000002ff02723e */ /* 0x000fca00000000ff */
[----:B------:R-:W-:Y:S01]  /*fa10*/  STG.E.U16 desc[UR36][R16.64], R2 ;  /* 0x0000000210007986 */ /* 0x000fe2000c101524 */
[----:B------:R-:W-:Y:S05]  /*fa20*/  EXIT ;  /* 0x000000000000794d */ /* 0x000fea0003800000 */
.L_x_6629:
        /* <DEDUP_REMOVED lines=9> */
.L_x_6632:
[----:B------:R-:W-:-:S04]  /*fac0*/  F2FP.F16.F32.PACK_AB R3, RZ, R2 ;  /* 0x00000002ff03723e */ /* 0x000fc800000000ff */
[----:B------:R-:W-:-:S05]  /*fad0*/  PRMT R3, R3, 0x5410, RZ ;  /* 0x0000541003037816 */ /* 0x000fca00000000ff */
[----:B------:R-:W-:Y:S01]  /*fae0*/  STG.E desc[UR36][R16.64], R3 ;  /* 0x0000000310007986 */ /* 0x000fe2000c101924 */
[----:B------:R-:W-:Y:S05]  /*faf0*/  EXIT ;  /* 0x000000000000794d */ /* 0x000fea0003800000 */
.L_x_6631:
[----:B------:R-:W-:-:S06]  /*fb00*/  FMUL.FTZ R2, R2, 1 ;  /* 0x3f80000002027820 */ /* 0x000fcc0000410000 */
[----:B------:R-:W0:Y:S02]  /*fb10*/  F2F.F64.F32 R2, R2 ;  /* 0x0000000200027310 */ /* 0x000e240000201800 */
[----:B0-----:R-:W-:Y:S01]  /*fb20*/  STG.E.64 desc[UR36][R16.64], R2 ;  /* 0x0000000210007986 */ /* 0x001fe2000c101b24 */
[----:B------:R-:W-:Y:S05]  /*fb30*/  EXIT ;  /* 0x000000000000794d */ /* 0x000fea0003800000 */
.L_x_6622:
        /* <DEDUP_REMOVED lines=10> */
[----:B------:R-:W-:Y:S01]  /*fbe0*/  STG.E.U8 desc[UR36][R16.64], R3 ;  /* 0x0000000310007986 */ /* 0x000fe2000c101124 */
[----:B------:R-:W-:Y:S05]  /*fbf0*/  EXIT ;  /* 0x000000000000794d */ /* 0x000fea0003800000 */
.L_x_6635:
[----:B------:R-:W-:Y:S01]  /*fc00*/  FMUL.FTZ R4, R2, 1 ;  /* 0x3f80000002047820 */ /* 0x000fe20000410000 */
[----:B------:R-:W-:-:S05]  /*fc10*/  CS2R R6, SRZ ;  /* 0x0000000000067805 */ /* 0x000fca000001ff00 */
[----:B------:R-:W0:Y:S02]  /*fc20*/  F2F.F64.F32 R4, R4 ;  /* 0x0000000400047310 */ /* 0x000e240000201800 */
[----:B0-----:R-:W-:Y:S01]  /*fc30*/  STG.E.128 desc[UR36][R16.64], R4 ;  /* 0x0000000410007986 */ /* 0x001fe2000c101d24 */
[----:B------:R-:W-:Y:S05]  /*fc40*/  EXIT ;  /* 0x000000000000794d */ /* 0x000fea0003800000 */
.L_x_6634:
        /* <DEDUP_REMOVED lines=20> */
.L_x_6639:
[----:B------:R-:W-:Y:S05]  /*fd90*/  BSYNC B0 ;  /* 0x0000000000007941 */ /* 0x000fea0003800000 */
.L_x_6638:
[----:B------:R-:W-:-:S05]  /*fda0*/  LOP3.LUT R5, R0, R5, RZ, 0xfc, !PT ;  /* 0x0000000500057212 */ /* 0x000fca00078efcff */
[----:B------:R-:W-:Y:S01]  /*fdb0*/  STG.E.U8 desc[UR36][R16.64], R5 ;  /* 0x0000000510007986 */ /* 0x000fe2000c101124 */
[----:B------:R-:W-:Y:S05]  /*fdc0*/  EXIT ;  /* 0x000000000000794d */ /* 0x000fea0003800000 */
.L_x_6637:
        /* <DEDUP_REMOVED lines=12> */
.L_x_6641:
[----:B------:R-:W-:Y:S01]  /*fe90*/  IMAD.MOV.U32 R0, RZ, RZ, 0x7f ;  /* 0x0000007fff007424 */ /* 0x000fe200078e00ff */
[----:B------:R-:W-:-:S04]  /*fea0*/  ISETP.GT.U32.AND P0, PT, R4, 0x7f800000, PT ;  /* 0x7f8000000400780c */ /* 0x000fc80003f04070 */
[----:B------:R-:W-:-:S09]  /*feb0*/  SEL R0, R0, 0x7c, P0 ;  /* 0x0000007c00007807 */ /* 0x000fd20000000000 */
.L_x_6642:
[----:B------:R-:W-:Y:S05]  /*fec0*/  BSYNC B0 ;  /* 0x0000000000007941 */ /* 0x000fea0003800000 */
.L_x_6640:
[----:B------:R-:W-:-:S04]  /*fed0*/  LOP3.LUT R2, R2, 0x80000000, RZ, 0xc0, !PT ;  /* 0x8000000002027812 */ /* 0x000fc800078ec0ff */
[----:B------:R-:W-:-:S04]  /*fee0*/  SHF.R.U32.HI R3, RZ, 0x18, R2 ;  /* 0x00000018ff037819 */ /* 0x000fc80000011602 */
[----:B------:R-:W-:-:S05]  /*fef0*/  LOP3.LUT R3, R0, R3, RZ, 0xfc, !PT ;  /* 0x0000000300037212 */ /* 0x000fca00078efcff */
[----:B------:R-:W-:Y:S01]  /*ff00*/  STG.E.U8 desc[UR36][R16.64], R3 ;  /* 0x0000000310007986 */ /* 0x000fe2000c101124 */
[----:B------:R-:W-:Y:S05]  /*ff10*/  EXIT ;  /* 0x000000000000794d */ /* 0x000fea0003800000 */
.L_x_6636:
[----:B------:R-:W-:-:S05]  /*ff20*/  F2FP.BF16.F32.PACK_AB R2, RZ, R2 ;  /* 0x00000002ff02723e */ /* 0x000fca00000010ff */
[----:B------:R-:W-:Y:S01]  /*ff30*/  STG.E.U16 desc[UR36][R16.64], R2 ;  /* 0x0000000210007986 */ /* 0x000fe2000c101524 */
[----:B------:R-:W-:Y:S05]  /*ff40*/  EXIT ;  /* 0x000000000000794d */ /* 0x000fea0003800000 */
.L_x_6633:
        /* <DEDUP_REMOVED lines=9> */
[----:B0-----:R-:W-:Y:S01]  /*ffe0*/  STG.E.U16 desc[UR36][R16.64], R3 ;  /* 0x0000000310007986 */ /* 0x001fe2000c101524 */
[----:B------:R-:W-:Y:S05]  /*fff0*/  EXIT ;  /* 0x000000000000794d */ /* 0x000fea0003800000 */
.L_x_6645:
        /* <DEDUP_REMOVED lines=16> */
.L_x_6648:
[----:B------:R-:W-:-:S04]  /*10100*/  LOP3.LUT R2, R2, 0x80000000, RZ, 0xc0, !PT ;  /* 0x8000000002027812 */ /* 0x000fc800078ec0ff */
[----:B------:R-:W-:-:S04]  /*10110*/  SHF.R.U32.HI R3, RZ, 0x18, R2 ;  /* 0x00000018ff037819 */ /* 0x000fc80000011602 */
[----:B------:R-:W-:-:S04]  /*10120*/  LOP3.LUT R0, R0, R3, RZ, 0xfc, !PT ;  /* 0x0000000300007212 */ /* 0x000fc800078efcff */
[----:B------:R-:W-:-:S07]  /*10130*/  PRMT R8, R0, 0x7610, R8 ;  /* 0x0000761000087816 */ /* 0x000fce0000000008 */
.L_x_6647:
[----:B------:R-:W-:Y:S05]  /*10140*/  BSYNC B0 ;  /* 0x0000000000007941 */ /* 0x000fea0003800000 */
.L_x_6646:
[----:B------:R-:W-:Y:S01]  /*10150*/  STG.E.U8 desc[UR36][R16.64], R8 ;  /* 0x0000000810007986 */ /* 0x000fe2000c101124 */
[----:B------:R-:W-:Y:S05]  /*10160*/  EXIT ;  /* 0x000000000000794d */ /* 0x000fea0003800000 */
.L_x_6644:
        /* <DEDUP_REMOVED lines=16> */
.L_x_6651:
[----:B------:R-:W-:-:S04]  /*10270*/  LOP3.LUT R2, R2, 0x80000000, RZ, 0xc0, !PT ;  /* 0x8000000002027812 */ /* 0x000fc800078ec0ff */
[----:B------:R-:W-:-:S04]  /*10280*/  SHF.R.U32.HI R3, RZ, 0x18, R2 ;  /* 0x00000018ff037819 */ /* 0x000fc80000011602 */
[----:B------:R-:W-:-:S04]  /*10290*/  LOP3.LUT R0, R0, R3, RZ, 0xfc, !PT ;  /* 0x0000000300007212 */ /* 0x000fc800078efcff */
[----:B------:R-:W-:-:S07]  /*102a0*/  PRMT R8, R0, 0x7610, R8 ;  /* 0x0000761000087816 */ /* 0x000fce0000000008 */
.L_x_6650:
[----:B------:R-:W-:Y:S05]  /*102b0*/  BSYNC B0 ;  /* 0x0000000000007941 */ /* 0x000fea0003800000 */
.L_x_6649:
[----:B------:R-:W-:Y:S01]  /*102c0*/  STG.E.U8 desc[UR36][R16.64], R8 ;  /* 0x0000000810007986 */ /* 0x000fe2000c101124 */
[----:B------:R-:W-:Y:S05]  /*102d0*/  EXIT ;  /* 0x000000000000794d */ /* 0x000fea0003800000 */
.L_x_6643:
        /* <DEDUP_REMOVED lines=21> */
.L_x_6626:
        /* <DEDUP_REMOVED lines=16> */
.L_x_6654:
[----:B------:R-:W-:Y:S05]  /*10530*/  EXIT ;  /* 0x000000000000794d */ /* 0x000fea0003800000 */
.L_x_6653:
[----:B------:R-:W0:Y:S02]  /*10540*/  F2I.U64.TRUNC R2, R2 ;  /* 0x0000000200027311 */ /* 0x000e24000020d800 */
[----:B0-----:R-:W-:Y:S01]  /*10550*/  STG.E.64 desc[UR36][R16.64], R2 ;  /* 0x0000000210007986 */ /* 0x001fe2000c101b24 */
[----:B------:R-:W-:Y:S05]  /*10560*/  EXIT ;  /* 0x000000000000794d */ /* 0x000fea0003800000 */
.L_x_6652:
[----:B------:R-:W0:Y:S02]  /*10570*/  F2I.FTZ.U32.TRUNC.NTZ R3, R2 ;  /* 0x0000000200037305 */ /* 0x000e24000021f000 */
[----:B0-----:R-:W-:Y:S01]  /*10580*/  STG.E desc[UR36][R16.64], R3 ;  /* 0x0000000310007986 */ /* 0x001fe2000c101924 */
[----:B------:R-:W-:Y:S05]  /*10590*/  EXIT ;  /* 0x000000000000794d */ /* 0x000fea0003800000 */
.L_x_6655:
        /* <DEDUP_REMOVED lines=14> */
.L_x_32078:


//--------------------- .text._ZN2at6native27unrolled_elementwise_kernelINS0_13BinaryFunctorIfffZZZNS0_21heaviside_kernel_cudaERNS_18TensorIteratorBaseEENKUlvE_clEvENKUlvE5_clEvEUlffE_EESt5arrayIPcLm3EELi4E23TrivialOffsetCalculatorILi2EjESC_ILi1EjENS0_6memory12LoadWithCastILi2EEENSF_13StoreWithCastILi1EEEEEviT_T0_T2_T3_T4_T5_ --------------------------
	.section	.text._ZN2at6native27unrolled_elementwise_kernelINS0_13BinaryFunctorIfffZZZNS0_21heaviside_kernel_cudaERNS_18TensorIteratorBaseEENKUlvE_clEvENKUlvE5_clEvEUlffE_EESt5arrayIPcLm3EELi4E23TrivialOffsetCalculatorILi2EjESC_ILi1EjENS0_6memory12LoadWithCastILi2EEENSF_13StoreWithCastILi1EEEEEviT_T0_T2_T3_T4_T5_,"ax",@progbits
	.align	128
        .global         _ZN2at6native27unrolled_elementwise_kernelINS0_13BinaryFunctorIfffZZZNS0_21heaviside_kernel_cudaERNS_18TensorIteratorBaseEENKUlvE_clEvENKUlvE5_clEvEUlffE_EESt5arrayIPcLm3EELi4E23TrivialOffsetCalculatorILi2EjESC_ILi1EjENS0_6memory12LoadWithCastILi2EEENSF_13StoreWithCastILi1EEEEEviT_T0_T2_T3_T4_T5_
        .type           _ZN2at6native27unrolled_elementwise_kernelINS0_13BinaryFunctorIfffZZZNS0_21heaviside_kernel_cudaERNS_18TensorIteratorBaseEENKUlvE_clEvENKUlvE5_clEvEUlffE_EESt5arrayIPcLm3EELi4E23TrivialOffsetCalculatorILi2EjESC_ILi1EjENS0_6memory12LoadWithCastILi2EEENSF_13StoreWithCastILi1EEEEEviT_T0_T2_T3_T4_T5_,@function
        .size           _ZN2at6native27unrolled_elementwise_kernelINS0_13BinaryFunctorIfffZZZNS0_21heaviside_kernel_cudaERNS_18TensorIteratorBaseEENKUlvE_clEvENKUlvE5_clEvEUlffE_EESt5arrayIPcLm3EELi4E23TrivialOffsetCalculatorILi2EjESC_ILi1EjENS0_6memory12LoadWithCastILi2EEENSF_13StoreWithCastILi1EEEEEviT_T0_T2_T3_T4_T5_,(.L_x_32079 - _ZN2at6native27unrolled_elementwise_kernelINS0_13BinaryFunctorIfffZZZNS0_21heaviside_kernel_cudaERNS_18TensorIteratorBaseEENKUlvE_clEvENKUlvE5_clEvEUlffE_EESt5arrayIPcLm3EELi4E23TrivialOffsetCalculatorILi2EjESC_ILi1EjENS0_6memory12LoadWithCastILi2EEENSF_13StoreWithCastILi1EEEEEviT_T0_T2_T3_T4_T5_)
        .other          _ZN2at6native27unrolled_elementwise_kernelINS0_13BinaryFunctorIfffZZZNS0_21heaviside_kernel_cudaERNS_18TensorIteratorBaseEENKUlvE_clEvENKUlvE5_clEvEUlffE_EESt5arrayIPcLm3EELi4E23TrivialOffsetCalculatorILi2EjESC_ILi1EjENS0_6memory12LoadWithCastILi2EEENSF_13StoreWithCastILi1EEEEEviT_T0_T2_T3_T4_T5_,@"STO_CUDA_ENTRY STV_DEFAULT"
_ZN2at6native27unrolled_elementwise_kernelINS0_13BinaryFunctorIfffZZZNS0_21heaviside_kernel_cudaERNS_18TensorIteratorBaseEENKUlvE_clEvENKUlvE5_clEvEUlffE_EESt5arrayIPcLm3EELi4E23TrivialOffsetCalculatorILi2EjESC_ILi1EjENS0_6memory12LoadWithCastILi2EEENSF_13StoreWithCastILi1EEEEEviT_T0_T2_T3_T4_T5_:
.text._ZN2at6native27unrolled_elementwise_kernelINS0_13BinaryFunctorIfffZZZNS0_21heaviside_kernel_cudaERNS_18TensorIteratorBaseEENKUlvE_clEvENKUlvE5_clEvEUlffE_EESt5arrayIPcLm3EELi4E23TrivialOffsetCalculatorILi2EjESC_ILi1EjENS0_6memory12LoadWithCastILi2EEENSF_13StoreWithCastILi1EEEEEviT_T0_T2_T3_T4_T5_:
[----:B------:R-:W0:Y:S01]  /*0000*/  LDC R1, c[0x0][0x28] ;  /* 0x00000a00ff017b82 */ /* 0x000e220000000800 */
[----:B------:R-:W1:Y:S07]  /*0010*/  S2R R2, SR_CTAID.X ;  /* 0x0000000000027919 */ /* 0x000e6e0000002500 */
[----:B------:R-:W1:Y:S01]  /*0020*/  LDC R3, c[0x0][0x210] ;  /* 0x00008400ff037b82 */ /* 0x000e620000000800 */
[----:B------:R-:W-:Y:S01]  /*0030*/  ULDC.64 UR36, c[0x0][0x208] ;  /* 0x0000820000247ab9 */ /* 0x000fe20000000a00 */
[----:B------:R-:W-:Y:S01]  /*0040*/  BSSY B7, `(.L_x_6656) ;  /* 0x00001d3000077945 */ /* 0x000fe20003800000 */
[----:B------:R-:W2:Y:S01]  /*0050*/  S2R R17, SR_TID.X ;  /* 0x0000000000117919 */ /* 0x000ea20000002100 */
[----:B------:R-:W-:Y:S01]  /*0060*/  IMAD.MOV.U32 R28, RZ, RZ, RZ ;  /* 0x000000ffff1c7224 */ /* 0x000fe200078e00ff */
[----:B------:R-:W-:-:S03]  /*0070*/  CS2R R18, SRZ ;  /* 0x0000000000127805 */ /* 0x000fc6000001ff00 */
[----:B------:R-:W3:Y:S08]  /*0080*/  LDC.U8 R27, c[0x0][0x234] ;  /* 0x00008d00ff1b7b82 */ /* 0x000ef00000000000 */
[----:B------:R-:W4:Y:S01]  /*0090*/  LDC.U8 R16, c[0x0][0x235] ;  /* 0x00008d40ff107b82 */ /* 0x000f220000000000 */
[----:B-1----:R-:W-:-:S05]  /*00a0*/  IMAD R26, R2, -0x200, R3 ;  /* 0xfffffe00021a7824 */ /* 0x002fca00078e0203 */
[----:B--2---:R-:W-:-:S13]  /*00b0*/  ISETP.GE.AND P0, PT, R17, R26, PT ;  /* 0x0000001a1100720c */ /* 0x004fda0003f06270 */
[----:B0--34-:R-:W-:Y:S05]  /*00c0*/  @P0 BRA `(.L_x_6657) ;  /* 0x0000001c00280947 */ /* 0x019fea0003800000 */
[----:B------:R-:W0:Y:S01]  /*00d0*/  LDC.64 R4, c[0x0][0x220] ;  /* 0x00008800ff047b82 */ /* 0x000e220000000a00 */
[----:B------:R-:W-:Y:S01]  /*00e0*/  PRMT R0, R27, 0x9910, RZ ;  /* 0x000099101b007816 */ /* 0x000fe200000000ff */
[----:B------:R-:W-:Y:S01]  /*00f0*/  IMAD R17, R2, 0x200, R17 ;  /* 0x0000020002117824 */ /* 0x000fe200078e0211 */
[----:B------:R-:W-:Y:S01]  /*0100*/  ULDC UR4, c[0x0][0x238] ;  /* 0x00008e0000047ab9 */ /* 0x000fe20000000800 */
[----:B------:R-:W-:Y:S01]  /*0110*/  BSSY B6, `(.L_x_6658) ;  /* 0x00000e0000067945 */ /* 0x000fe20003800000 */
        /* <DEDUP_REMOVED lines=16> */
.L_x_6662:
[----:B------:R-:W2:Y:S02]  /*0220*/  LDG.E.U8 R4, desc[UR36][R4.64] ;  /* 0x0000002404047981 */ /* 0x000ea4000c1e1100 */
[----:B--2---:R-:W-:Y:S01]  /*0230*/  I2FP.F32.U32 R19, R4 ;  /* 0x0000000400137245 */ /* 0x004fe20000201000 */
[----:B------:R-:W-:Y:S06]  /*0240*/  BRA `(.L_x_6664) ;  /* 0x0000000c00307947 */ /* 0x000fec0003800000 */
.L_x_6661:
        /* <DEDUP_REMOVED lines=9> */
.L_x_6666:
[----:B------:R-:W2:Y:S02]  /*02e0*/  LDG.E R4, desc[UR36][R4.64] ;  /* 0x0000002404047981 */ /* 0x000ea4000c1e1900 */
[----:B--2---:R-:W-:Y:S01]  /*02f0*/  I2FP.F32.S32 R19, R4 ;  /* 0x0000000400137245 */ /* 0x004fe20000201400 */
[----:B------:R-:W-:Y:S06]  /*0300*/  BRA `(.L_x_6664) ;  /* 0x0000000c00007947 */ /* 0x000fec0003800000 */
.L_x_6665:
[----:B------:R-:W2:Y:S02]  /*0310*/  LDG.E.U16 R4, desc[UR36][R4.64] ;  /* 0x0000002404047981 */ /* 0x000ea4000c1e1500 */
[----:B--2---:R2:W3:Y:S01]  /*0320*/  I2F.S16 R19, R4 ;  /* 0x0000000400137306 */ /* 0x0044e20000101400 */
[----:B------:R-:W-:Y:S05]  /*0330*/  BRA `(.L_x_6664) ;  /* 0x0000000800f47947 */ /* 0x000fea0003800000 */
.L_x_6660:
        /* <DEDUP_REMOVED lines=8> */
.L_x_6668:
[----:B------:R-:W2:Y:S02]  /*03c0*/  LDG.E.U16 R4, desc[UR36][R4.64] ;  /* 0x0000002404047981 */ /* 0x000ea4000c1e1500 */
[----:B--2---:R-:W-:Y:S01]  /*03d0*/  HADD2.F32 R19, -RZ, R4.H0_H0 ;  /* 0x20000004ff137230 */ /* 0x004fe20000004100 */
[----:B------:R-:W-:Y:S06]  /*03e0*/  BRA `(.L_x_6664) ;  /* 0x0000000800c87947 */ /* 0x000fec0003800000 */
.L_x_6667:
        /* <DEDUP_REMOVED lines=8> */
.L_x_6670:
[----:B------:R-:W2:Y:S02]  /*0470*/  LDG.E.U16 R4, desc[UR36][R4.64] ;  /* 0x0000002404047981 */ /* 0x000ea4000c1e1500 */
[----:B--2---:R-:W-:Y:S01]  /*0480*/  HADD2.F32 R19, -RZ, R4.H0_H0 ;  /* 0x20000004ff137230 */ /* 0x004fe20000004100 */
[----:B------:R-:W-:Y:S06]  /*0490*/  BRA `(.L_x_6664) ;  /* 0x00000008009c7947 */ /* 0x000fec0003800000 */
.L_x_6669:
[----:B------:R-:W2:Y:S01]  /*04a0*/  LDG.E.64 R4, desc[UR36][R4.64] ;  /* 0x0000002404047981 */ /* 0x000ea2000c1e1b00 */
[----:B------:R-:W-:Y:S01]  /*04b0*/  UMOV UR4, 0xf0000000 ;  /* 0xf000000000047882 */ /* 0x000fe20000000000 */
[----:B------:R-:W-:Y:S01]  /*04c0*/  UMOV UR5, 0x380fffff ;  /* 0x380fffff00057882 */ /* 0x000fe20000000000 */
[----:B--2---:R-:W0:Y:S01]  /*04d0*/  F2F.F32.F64 R19, R4 ;  /* 0x0000000400137310 */ /* 0x004e220000301000 */
[----:B------:R-:W-:-:S14]  /*04e0*/  DSETP.GEU.AND P0, PT, |R4|, UR4, PT ;  /* 0x0000000404007e2a */ /* 0x000fdc000bf0e200 */
[----:B0-----:R-:W-:Y:S01]  /*04f0*/  @!P0 FMUL R19, R19, 1.175494350822287508e-38 ;  /* 0x0080000013138820 */ /* 0x001fe20000400000 */
[----:B------:R-:W-:Y:S06]  /*0500*/  BRA `(.L_x_6664) ;  /* 0x0000000800807947 */ /* 0x000fec0003800000 */
.L_x_6659:
        /* <DEDUP_REMOVED lines=12> */
.L_x_6673:
[----:B------:R-:W2:Y:S01]  /*05d0*/  LDG.E.64 R4, desc[UR36][R4.64] ;  /* 0x0000002404047981 */ /* 0x000ea2000c1e1b00 */
[----:B------:R-:W-:Y:S01]  /*05e0*/  UMOV UR4, 0xf0000000 ;  /* 0xf000000000047882 */ /* 0x000fe20000000000 */
[----:B------:R-:W-:Y:S01]  /*05f0*/  UMOV UR5, 0x380fffff ;  /* 0x380fffff00057882 */ /* 0x000fe20000000000 */
[----:B--2---:R-:W0:Y:S01]  /*0600*/  F2F.F32.F64 R19, R4 ;  /* 0x0000000400137310 */ /* 0x004e220000301000 */
[----:B------:R-:W-:-:S14]  /*0610*/  DSETP.GEU.AND P0, PT, |R4|, UR4, PT ;  /* 0x0000000404007e2a */ /* 0x000fdc000bf0e200 */
[----:B0-----:R-:W-:Y:S01]  /*0620*/  @!P0 FMUL R19, R19, 1.175494350822287508e-38 ;  /* 0x0080000013138820 */ /* 0x001fe20000400000 */
[----:B------:R-:W-:Y:S06]  /*0630*/  BRA `(.L_x_6664) ;  /* 0x0000000800347947 */ /* 0x000fec0003800000 */
.L_x_6672:
        /* <DEDUP_REMOVED lines=16> */
[----:B------:R-:W-:-:S04]  /*0740*/  SEL R3, R3, RZ, P0 ;  /* 0x000000ff03037207 */ /* 0x000fc80000000000 */
[C---:B------:R-:W-:Y:S01]  /*0750*/  SHF.L.U32 R4, R0.reuse, R3, RZ ;  /* 0x0000000300047219 */ /* 0x040fe200000006ff */
[----:B------:R-:W-:Y:S02]  /*0760*/  IMAD R7, R3, R8, 0x3c000000 ;  /* 0x3c00000003077424 */ /* 0x000fe400078e0208 */
[----:B------:R-:W-:-:S03]  /*0770*/  VIADD R3, R0, 0xffffffff ;  /* 0xffffffff00037836 */ /* 0x000fc60000000000 */
[----:B------:R-:W-:Y:S02]  /*0780*/  LEA.HI R7, R4, R7, RZ, 0x1c ;  /* 0x0000000704077211 */ /* 0x000fe400078fe0ff */
[----:B------:R-:W-:Y:S02]  /*0790*/  SHF.R.S32.HI R3, RZ, 0x1f, R3 ;  /* 0x0000001fff037819 */ /* 0x000fe40000011403 */
[----:B------:R-:W-:-:S04]  /*07a0*/  LOP3.LUT R6, R7, 0x7f800000, R6, 0xf8, !PT ;  /* 0x7f80000007067812 */ /* 0x000fc800078ef806 */
[----:B------:R-:W-:-:S04]  /*07b0*/  LOP3.LUT R6, R6, R3, RZ, 0x30, !PT ;  /* 0x0000000306067212 */ /* 0x000fc800078e30ff */
[----:B------:R-:W-:Y:S01]  /*07c0*/  LOP3.LUT R19, R6, 0x80000000, R19, 0xf8, !PT ;  /* 0x8000000006137812 */ /* 0x000fe200078ef813 */
[----:B------:R-:W-:Y:S06]  /*07d0*/  BRA `(.L_x_6664) ;  /* 0x0000000400cc7947 */ /* 0x000fec0003800000 */
.L_x_6675:
        /* <DEDUP_REMOVED lines=14> */
.L_x_6674:
[----:B------:R-:W2:Y:S02]  /*08c0*/  LDG.E.U16 R4, desc[UR36][R4.64] ;  /* 0x0000002404047981 */ /* 0x000ea4000c1e1500 */
[----:B--2---:R-:W-:Y:S01]  /*08d0*/  IMAD.U32 R19, R4, 0x10000, RZ ;  /* 0x0001000004137824 */ /* 0x004fe200078e00ff */
[----:B------:R-:W-:Y:S06]  /*08e0*/  BRA `(.L_x_6664) ;  /* 0x0000000400887947 */ /* 0x000fec0003800000 */
.L_x_6671:
        /* <DEDUP_REMOVED lines=11> */
.L_x_6678:
        /* <DEDUP_REMOVED lines=20> */
.L_x_6680:
[----:B------:R-:W-:Y:S05]  /*0ae0*/  BSYNC B0 ;  /* 0x0000000000007941 */ /* 0x000fea0003800000 */
.L_x_6679:
[----:B------:R-:W-:Y:S01]  /*0af0*/  IMAD.SHL.U32 R3, R3, 0x100000, RZ ;  /* 0x0010000003037824 */ /* 0x000fe200078e00ff */
[----:B------:R-:W-:-:S04]  /*0b00*/  LEA R0, R0, 0x3b800000, 0x17 ;  /* 0x3b80000000007811 */ /* 0x000fc800078eb8ff */
[----:B------:R-:W-:Y:S01]  /*0b10*/  LOP3.LUT R19, R0, R3, R19, 0xfe, !PT ;  /* 0x0000000300137212 */ /* 0x000fe200078efe13 */
[----:B------:R-:W-:Y:S06]  /*0b20*/  BRA `(.L_x_6664) ;  /* 0x0000000000f87947 */ /* 0x000fec0003800000 */
.L_x_6677:
        /* <DEDUP_REMOVED lines=20> */
.L_x_6682:
[----:B------:R-:W-:Y:S05]  /*0c70*/  BSYNC B0 ;  /* 0x0000000000007941 */ /* 0x000fea0003800000 */
.L_x_6681:
[----:B------:R-:W-:Y:S01]  /*0c80*/  IMAD.SHL.U32 R3, R3, 0x200000, RZ ;  /* 0x0020000003037824 */ /* 0x000fe200078e00ff */
[----:B------:R-:W-:-:S04]  /*0c90*/  LEA R0, R0, 0x37800000, 0x17 ;  /* 0x3780000000007811 */ /* 0x000fc800078eb8ff */
[----:B------:R-:W-:Y:S01]  /*0ca0*/  LOP3.LUT R19, R0, R3, R19, 0xfe, !PT ;  /* 0x0000000300137212 */ /* 0x000fe200078efe13 */
[----:B------:R-:W-:Y:S06]  /*0cb0*/  BRA `(.L_x_6664) ;  /* 0x0000000000947947 */ /* 0x000fec0003800000 */
.L_x_6676:
        /* <DEDUP_REMOVED lines=14> */
.L_x_6663:
        /* <DEDUP_REMOVED lines=16> */
.L_x_6685:
[----:B------:R-:W-:Y:S01]  /*0ea0*/  IMAD.MOV.U32 R19, RZ, RZ, RZ ;  /* 0x000000ffff137224 */ /* 0x000fe200078e00ff */
[----:B------:R-:W-:Y:S06]  /*0eb0*/  BRA `(.L_x_6664) ;  /* 0x0000000000147947 */ /* 0x000fec0003800000 */
.L_x_6684:
[----:B------:R-:W2:Y:S02]  /*0ec0*/  LDG.E.64 R4, desc[UR36][R4.64] ;  /* 0x0000002404047981 */ /* 0x000ea4000c1e1b00 */
[----:B--2---:R0:W1:Y:S01]  /*0ed0*/  I2F.U64 R19, R4 ;  /* 0x0000000400137312 */ /* 0x0040620000301000 */
[----:B------:R-:W-:Y:S05]  /*0ee0*/  BRA `(.L_x_6664) ;  /* 0x0000000000087947 */ /* 0x000fea0003800000 */
.L_x_6683:
[----:B------:R-:W2:Y:S02]  /*0ef0*/  LDG.E R4, desc[UR36][R4.64] ;  /* 0x0000002404047981 */ /* 0x000ea4000c1e1900 */
[----:B--2---:R-:W-:-:S07]  /*0f00*/  I2FP.F32.U32 R19, R4 ;  /* 0x0000000400137245 */ /* 0x004fce0000201000 */
.L_x_6664:
[----:B------:R-:W-:Y:S05]  /*0f10*/  BSYNC B6 ;  /* 0x0000000000067941 */ /* 0x000fea0003800000 */
.L_x_6658:
[----:B0-2-4-:R-:W0:Y:S01]  /*0f20*/  LDC.64 R4, c[0x0][0x228] ;  /* 0x00008a00ff047b82 */ /* 0x015e220000000a00 */
[----:B------:R-:W-:Y:S01]  /*0f30*/  PRMT R0, R16, 0x9910, RZ ;  /* 0x0000991010007816 */ /* 0x000fe200000000ff */
[----:B------:R-:W-:Y:S01]  /*0f40*/  ULDC UR4, c[0x0][0x23c] ;  /* 0x00008f0000047ab9 */ /* 0x000fe20000000800 */
[----:B------:R-:W-:Y:S01]  /*0f50*/  BSSY B6, `(.L_x_6686) ;  /* 0x00000df000067945 */ /* 0x000fe20003800000 */
        /* <DEDUP_REMOVED lines=14> */
[----:B--2---:R0:W2:Y:S01]  /*1040*/  I2F.S16 R18, R4 ;  /* 0x0000000400127306 */ /* 0x0040a20000101400 */
[----:B------:R-:W-:Y:S05]  /*1050*/  BRA `(.L_x_6692) ;  /* 0x0000000c00387947 */ /* 0x000fea0003800000 */
.L_x_6690:
[----:B------:R-:W2:Y:S02]  /*1060*/  LDG.E.U8 R4, desc[UR36][R4.64] ;  /* 0x0000002404047981 */ /* 0x000ea4000c1e1100 */
[----:B--2---:R-:W-:Y:S01]  /*1070*/  I2FP.F32.U32 R18, R4 ;  /* 0x0000000400127245 */ /* 0x004fe20000201000 */
[----:B------:R-:W-:Y:S06]  /*1080*/  BRA `(.L_x_6692) ;  /* 0x0000000c002c7947 */ /* 0x000fec0003800000 */
.L_x_6689:
        /* <DEDUP_REMOVED lines=9> */
.L_x_6694:
[----:B------:R-:W2:Y:S02]  /*1120*/  LDG.E R4, desc[UR36][R4.64] ;  /* 0x0000002404047981 */ /* 0x000ea4000c1e1900 */
[----:B--2---:R-:W-:Y:S01]  /*1130*/  I2FP.F32.S32 R18, R4 ;  /* 0x0000000400127245 */ /* 0x004fe20000201400 */
[----:B------:R-:W-:Y:S06]  /*1140*/  BRA `(.L_x_6692) ;  /* 0x0000000800fc7947 */ /* 0x000fec0003800000 */
.L_x_6693:
[----:B------:R-:W2:Y:S02]  /*1150*/  LDG.E.U16 R4, desc[UR36][R4.64] ;  /* 0x0000002404047981 */ /* 0x000ea4000c1e1500 */
[----:B--2---:R0:W2:Y:S01]  /*1160*/  I2F.S16 R18, R4 ;  /* 0x0000000400127306 */ /* 0x0040a20000101400 */
[----:B------:R-:W-:Y:S05]  /*1170*/  BRA `(.L_x_6692) ;  /* 0x0000000800f07947 */ /* 0x000fea0003800000 */
.L_x_6688:
        /* <DEDUP_REMOVED lines=8> */
.L_x_6696:
[----:B------:R-:W2:Y:S02]  /*1200*/  LDG.E.U16 R4, desc[UR36][R4.64] ;  /* 0x0000002404047981 */ /* 0x000ea4000c1e1500 */
[----:B--2---:R-:W-:Y:S01]  /*1210*/  HADD2.F32 R18, -RZ, R4.H0_H0 ;  /* 0x20000004ff127230 */ /* 0x004fe20000004100 */
[----:B------:R-:W-:Y:S06]  /*1220*/  BRA `(.L_x_6692) ;  /* 0x0000000800c47947 */ /* 0x000fec0003800000 */
.L_x_6695:
        /* <DEDUP_REMOVED lines=8> */
.L_x_6698:
[----:B------:R-:W2:Y:S02]  /*12b0*/  LDG.E.U16 R4, desc[UR36][R4.64] ;  /* 0x0000002404047981 */ /* 0x000ea4000c1e1500 */
[----:B--2---:R-:W-:Y:S01]  /*12c0*/  HADD2.F32 R18, -RZ, R4.H0_H0 ;  /* 0x20000004ff127230 */ /* 0x004fe20000004100 */
[----:B------:R-:W-:Y:S06]  /*12d0*/  BRA `(.L_x_6692) ;  /* 0x0000000800987947 */ /* 0x000fec0003800000 */
.L_x_6697:
[----:B------:R-:W2:Y:S01]  /*12e0*/  LDG.E.64 R4, desc[UR36][R4.64] ;  /* 0x0000002404047981 */ /* 0x000ea2000c1e1b00 */
[----:B------:R-:W-:Y:S01]  /*12f0*/  UMOV UR4, 0xf0000000 ;  /* 0xf000000000047882 */ /* 0x000fe20000000000 */
[----:B------:R-:W-:Y:S01]  /*1300*/  UMOV UR5, 0x380fffff ;  /* 0x380fffff00057882 */ /* 0x000fe20000000000 */
[----:B--2---:R-:W0:Y:S01]  /*1310*/  F2F.F32.F64 R18, R4 ;  /* 0x0000000400127310 */ /* 0x004e220000301000 */
[----:B------:R-:W-:-:S14]  /*1320*/  DSETP.GEU.AND P0, PT, |R4|, UR4, PT ;  /* 0x0000000404007e2a */ /* 0x000fdc000bf0e200 */
[----:B0-----:R-:W-:Y:S01]  /*1330*/  @!P0 FMUL R18, R18, 1.175494350822287508e-38 ;  /* 0x0080000012128820 */ /* 0x001fe20000400000 */
[----:B------:R-:W-:Y:S06]  /*1340*/  BRA `(.L_x_6692) ;  /* 0x00000008007c7947 */ /* 0x000fec0003800000 */
.L_x_6687:
        /* <DEDUP_REMOVED lines=12> */
.L_x_6701:
[----:B------:R-:W2:Y:S01]  /*1410*/  LDG.E.64 R4, desc[UR36][R4.64] ;  /* 0x0000002404047981 */ /* 0x000ea2000c1e1b00 */
[----:B------:R-:W-:Y:S01]  /*1420*/  UMOV UR4, 0xf0000000 ;  /* 0xf000000000047882 */ /* 0x000fe20000000000 */
[----:B------:R-:W-:Y:S01]  /*1430*/  UMOV UR5, 0x380fffff ;  /* 0x380fffff00057882 */ /* 0x000fe20000000000 */
[----:B--2---:R-:W0:Y:S01]  /*1440*/  F2F.F32.F64 R18, R4 ;  /* 0x0000000400127310 */ /* 0x004e220000301000 */
[----:B------:R-:W-:-:S14]  /*1450*/  DSETP.GEU.AND P0, PT, |R4|, UR4, PT ;  /* 0x0000000404007e2a */ /* 0x000fdc000bf0e200 */
[----:B0-----:R-:W-:Y:S01]  /*1460*/  @!P0 FMUL R18, R18, 1.175494350822287508e-38 ;  /* 0x0080000012128820 */ /* 0x001fe20000400000 */
[----:B------:R-:W-:Y:S06]  /*1470*/  BRA `(.L_x_6692) ;  /* 0x0000000800307947 */ /* 0x000fec0003800000 */
.L_x_6700:
        /* <DEDUP_REMOVED lines=26> */
.L_x_6703:
        /* <DEDUP_REMOVED lines=8> */
[----:B------:R-:W-:Y:S01]  /*16a0*/  @P0 FMUL.FTZ R18, R3, 1.9259299443872358531e-34 ;  /* 0x0780000003120820 */ /* 0x000fe20000410000 */
[----:B------:R-:W-:Y:S02]  /*16b0*/  IMAD.SHL.U32 R3, R4, 0x1000000, RZ ;  /* 0x0100000004037824 */ /* 0x000fe400078e00ff */
[----:B------:R-:W-:-:S05]  /*16c0*/  @!P0 FADD.FTZ R18, R0, -0.5 ;  /* 0xbf00000000128421 */ /* 0x000fca0000010000 */
[----:B------:R-:W-:Y:S01]  /*16d0*/  LOP3.LUT R18, R18, 0x80000000, R3, 0xf8, !PT ;  /* 0x8000000012127812 */ /* 0x000fe200078ef803 */
[----:B------:R-:W-:Y:S06]  /*16e0*/  BRA `(.L_x_6692) ;  /* 0x0000000400947947 */ /* 0x000fec0003800000 */
.L_x_6702:
[----:B------:R-:W2:Y:S02]  /*16f0*/  LDG.E.U16 R4, desc[UR36][R4.64] ;  /* 0x0000002404047981 */ /* 0x000ea4000c1e1500 */
[----:B--2---:R-:W-:Y:S01]  /*1700*/  IMAD.U32 R18, R4, 0x10000, RZ ;  /* 0x0001000004127824 */ /* 0x004fe200078e00ff */
[----:B------:R-:W-:Y:S06]  /*1710*/  BRA `(.L_x_6692) ;  /* 0x0000000400887947 */ /* 0x000fec0003800000 */
.L_x_6699:
        /* <DEDUP_REMOVED lines=11> */
.L_x_6706:
        /* <DEDUP_REMOVED lines=20> */
.L_x_6708:
[----:B------:R-:W-:Y:S05]  /*1910*/  BSYNC B0 ;  /* 0x0000000000007941 */ /* 0x000fea0003800000 */
.L_x_6707:
[----:B------:R-:W-:Y:S01]  /*1920*/  IMAD.SHL.U32 R3, R3, 0x100000, RZ ;  /* 0x0010000003037824 */ /* 0x000fe200078e00ff */
[----:B------:R-:W-:-:S04]  /*1930*/  LEA R5, R0, 0x3b800000, 0x17 ;  /* 0x3b80000000057811 */ /* 0x000fc800078eb8ff */
[----:B------:R-:W-:Y:S01]  /*1940*/  LOP3.LUT R18, R5, R3, R18, 0xfe, !PT ;  /* 0x0000000305127212 */ /* 0x000fe200078efe12 */
[----:B------:R-:W-:Y:S06]  /*1950*/  BRA `(.L_x_6692) ;  /* 0x0000000000f87947 */ /* 0x000fec0003800000 */
.L_x_6705:
        /* <DEDUP_REMOVED lines=20> */
.L_x_6710:
[----:B------:R-:W-:Y:S05]  /*1aa0*/  BSYNC B0 ;  /* 0x0000000000007941 */ /* 0x000fea0003800000 */
.L_x_6709:
[----:B------:R-:W-:Y:S01]  /*1ab0*/  IMAD.SHL.U32 R3, R3, 0x200000, RZ ;  /* 0x0020000003037824 */ /* 0x000fe200078e00ff */
[----:B------:R-:W-:-:S04]  /*1ac0*/  LEA R5, R0, 0x37800000, 0x17 ;  /* 0x3780000000057811 */ /* 0x000fc800078eb8ff */
[----:B------:R-:W-:Y:S01]  /*1ad0*/  LOP3.LUT R18, R5, R3, R18, 0xfe, !PT ;  /* 0x0000000305127212 */ /* 0x000fe200078efe12 */
[----:B------:R-:W-:Y:S06]  /*1ae0*/  BRA `(.L_x_6692) ;  /* 0x0000000000947947 */ /* 0x000fec0003800000 */
.L_x_6704:
        /* <DEDUP_REMOVED lines=14> */
.L_x_6691:
        /* <DEDUP_REMOVED lines=16> */
.L_x_6713:
[----:B------:R-:W-:Y:S01]  /*1cd0*/  IMAD.MOV.U32 R18, RZ, RZ, RZ ;  /* 0x000000ffff127224 */ /* 0x000fe200078e00ff */
[----:B------:R-:W-:Y:S06]  /*1ce0*/  BRA `(.L_x_6692) ;  /* 0x0000000000147947 */ /* 0x000fec0003800000 */
.L_x_6712:
[----:B------:R-:W2:Y:S02]  /*1cf0*/  LDG.E.64 R4, desc[UR36][R4.64] ;  /* 0x0000002404047981 */ /* 0x000ea4000c1e1b00 */
[----:B--2---:R0:W2:Y:S01]  /*1d00*/  I2F.U64 R18, R4 ;  /* 0x0000000400127312 */ /* 0x0040a20000301000 */
[----:B------:R-:W-:Y:S05]  /*1d10*/  BRA `(.L_x_6692) ;  /* 0x0000000000087947 */ /* 0x000fea0003800000 */
.L_x_6711:
[----:B------:R-:W2:Y:S02]  /*1d20*/  LDG.E R4, desc[UR36][R4.64] ;  /* 0x0000002404047981 */ /* 0x000ea4000c1e1900 */
[----:B--2---:R-:W-:-:S07]  /*1d30*/  I2FP.F32.U32 R18, R4 ;  /* 0x0000000400127245 */ /* 0x004fce0000201000 */
.L_x_6692:
[----:B------:R-:W-:Y:S05]  /*1d40*/  BSYNC B6 ;  /* 0x0000000000067941 */ /* 0x000fea0003800000 */
.L_x_6686:
[----:B------:R-:W0:Y:S02]  /*1d50*/  S2R R17, SR_TID.X ;  /* 0x0000000000117919 */ /* 0x000e240000002100 */
[----:B0-----:R-:W-:-:S07]  /*1d60*/  VIADD R17, R17, 0x80 ;  /* 0x0000008011117836 */ /* 0x001fce0000000000 */
.L_x_6657:
[----:B------:R-:W-:Y:S05]  /*1d70*/  BSYNC B7 ;  /* 0x0000000000077941 */ /* 0x000fea0003800000 */
.L_x_6656:
[----:B------:R-:W-:Y:S01]  /*1d80*/  ISETP.GE.AND P0, PT, R17, R26, PT ;  /* 0x0000001a1100720c */ /* 0x000fe20003f06270 */
[----:B------:R-:W-:Y:S01]  /*1d90*/  BSSY B7, `(.L_x_6714) ;  /* 0x00001cb000077945 */ /* 0x000fe20003800000 */
[----:B------:R-:W-:-:S11]  /*1da0*/  IMAD.MOV.U32 R22, RZ, RZ, RZ ;  /* 0x000000ffff167224 */ /* 0x000fd600078e00ff */
[----:B------:R-:W-:Y:S05]  /*1db0*/  @P0 BRA `(.L_x_6715) ;  /* 0x0000001c00200947 */ /* 0x000fea0003800000 */
[----:B----4-:R-:W0:Y:S01]  /*1dc0*/  LDC.64 R4, c[0x0][0x220] ;  /* 0x00008800ff047b82 */ /* 0x010e220000000a00 */
        /* <DEDUP_REMOVED lines=17> */
[----:B------:R-:W4:Y:S02]  /*1ee0*/  LDG.E.S8 R4, desc[UR36][R4.64] ;  /* 0x0000002404047981 */ /* 0x000f24000c1e1300 */
[----:B----4-:R0:W4:Y:S01]  /*1ef0*/  I2F.S16 R28, R4 ;  /* 0x00000004001c7306 */ /* 0x0101220000101400 */
[----:B------:R-:W-:Y:S05]  /*1f00*/  BRA `(.L_x_6722) ;  /* 0x0000000c00387947 */ /* 0x000fea0003800000 */
.L_x_6720:
[----:B------:R-:W4:Y:S02]  /*1f10*/  LDG.E.U8 R4, desc[UR36][R4.64] ;  /* 0x0000002404047981 */ /* 0x000f24000c1e1100 */
[----:B----4-:R-:W-:Y:S01]  /*1f20*/  I2FP.F32.U32 R28, R4 ;  /* 0x00000004001c7245 */ /* 0x010fe20000201000 */
[----:B------:R-:W-:Y:S06]  /*1f30*/  BRA `(.L_x_6722) ;  /* 0x0000000c002c7947 */ /* 0x000fec0003800000 */
.L_x_6719:
[----:B------:R-:W-:-:S13]  /*1f40*/  ISETP.NE.AND P0, PT, R0, 0x2, PT ;  /* 0x000000020000780c */ /* 0x000fda0003f05270 */
[----:B------:R-:W-:Y:S05]  /*1f50*/  @!P0 BRA `(.L_x_6723) ;  /* 0x0000000000288947 */ /* 0x000fea0003800000 */
[----:B------:R-:W-:-:S13]  /*1f60*/  ISETP.NE.AND P0, PT, R0, 0x3, PT ;  /* 0x000000030000780c */ /* 0x000fda0003f05270 */
[----:B------:R-:W-:Y:S05]  /*1f70*/  @!P0 BRA `(.L_x_6724) ;  /* 0x0000000000148947 */ /* 0x000fea0003800000 */
[----:B------:R-:W-:-:S13]  /*1f80*/  ISETP.NE.AND P0, PT, R0, 0x4, PT ;  /* 0x000000040000780c */ /* 0x000fda0003f05270 */
[----:B------:R-:W-:Y:S05]  /*1f90*/  @P0 BRA `(.L_x_6721) ;  /* 0x0000000800b80947 */ /* 0x000fea0003800000 */
[----:B------:R-:W4:Y:S02]  /*1fa0*/  LDG.E.64 R28, desc[UR36][R4.64] ;  /* 0x00000024041c7981 */ /* 0x000f24000c1e1b00 */
[----:B----4-:R0:W4:Y:S01]  /*1fb0*/  I2F.S64 R28, R28 ;  /* 0x0000001c001c7312 */ /* 0x0101220000301400 */
[----:B------:R-:W-:Y:S05]  /*1fc0*/  BRA `(.L_x_6722) ;  /* 0x0000000c00087947 */ /* 0x000fea0003800000 */
.L_x_6724:
[----:B------:R-:W4:Y:S02]  /*1fd0*/  LDG.E R4, desc[UR36][R4.64] ;  /* 0x0000002404047981 */ /* 0x000f24000c1e1900 */
[----:B----4-:R-:W-:Y:S01]  /*1fe0*/  I2FP.F32.S32 R28, R4 ;  /* 0x00000004001c7245 */ /* 0x010fe20000201400 */
[----:B------:R-:W-:Y:S06]  /*1ff0*/  BRA `(.L_x_6722) ;  /* 0x0000000800fc7947 */ /* 0x000fec0003800000 */
.L_x_6723:
[----:B------:R-:W4:Y:S02]  /*2000*/  LDG.E.U16 R4, desc[UR36][R4.64] ;  /* 0x0000002404047981 */ /* 0x000f24000c1e1500 */
[----:B----4-:R0:W4:Y:S01]  /*2010*/  I2F.S16 R28, R4 ;  /* 0x00000004001c7306 */ /* 0x0101220000101400 */
[----:B------:R-:W-:Y:S05]  /*2020*/  BRA `(.L_x_6722) ;  /* 0x0000000800f07947 */ /* 0x000fea0003800000 */
.L_x_6718:
        /* <DEDUP_REMOVED lines=8> */
.L_x_6726:
[----:B------:R-:W4:Y:S02]  /*20b0*/  LDG.E.U16 R4, desc[UR36][R4.64] ;  /* 0x0000002404047981 */ /* 0x000f24000c1e1500 */
[----:B----4-:R-:W-:Y:S01]  /*20c0*/  HADD2.F32 R28, -RZ, R4.H0_H0 ;  /* 0x20000004ff1c7230 */ /* 0x010fe20000004100 */
[----:B------:R-:W-:Y:S06]  /*20d0*/  BRA `(.L_x_6722) ;  /* 0x0000000800c47947 */ /* 0x000fec0003800000 */
.L_x_6725:
        /* <DEDUP_REMOVED lines=8> */
.L_x_6728:
[----:B------:R-:W4:Y:S02]  /*2160*/  LDG.E.U16 R4, desc[UR36][R4.64] ;  /* 0x0000002404047981 */ /* 0x000f24000c1e1500 */
[----:B----4-:R-:W-:Y:S01]  /*2170*/  HADD2.F32 R28, -RZ, R4.H0_H0 ;  /* 0x20000004ff1c7230 */ /* 0x010fe20000004100 */
[----:B------:R-:W-:Y:S06]  /*2180*/  BRA `(.L_x_6722) ;  /* 0x0000000800987947 */ /* 0x000fec0003800000 */
.L_x_6727:
[----:B------:R-:W4:Y:S01]  /*2190*/  LDG.E.64 R4, desc[UR36][R4.64] ;  /* 0x0000002404047981 */ /* 0x000f22000c1e1b00 */
[----:B------:R-:W-:Y:S01]  /*21a0*/  UMOV UR4, 0xf0000000 ;  /* 0xf000000000047882 */ /* 0x000fe20000000000 */
[----:B------:R-:W-:Y:S01]  /*21b0*/  UMOV UR5, 0x380fffff ;  /* 0x380fffff00057882 */ /* 0x000fe20000000000 */
[----:B----4-:R-:W0:Y:S01]  /*21c0*/  F2F.F32.F64 R28, R4 ;  /* 0x00000004001c7310 */ /* 0x010e220000301000 */
[----:B------:R-:W-:-:S14]  /*21d0*/  DSETP.GEU.AND P0, PT, |R4|, UR4, PT ;  /* 0x0000000404007e2a */ /* 0x000fdc000bf0e200 */
[----:B0-----:R-:W-:Y:S01]  /*21e0*/  @!P0 FMUL R28, R28, 1.175494350822287508e-38 ;  /* 0x008000001c1c8820 */ /* 0x001fe20000400000 */
[----:B------:R-:W-:Y:S06]  /*21f0*/  BRA `(.L_x_6722) ;  /* 0x00000008007c7947 */ /* 0x000fec0003800000 */
.L_x_6717:
        /* <DEDUP_REMOVED lines=8> */
[----:B------:R-:W4:Y:S02]  /*2280*/  LDG.E.U8 R4, desc[UR36][R4.64] ;  /* 0x0000002404047981 */ /* 0x000f24000c1e1100 */
[----:B----4-:R-:W-:-:S04]  /*2290*/  ISETP.NE.AND P0, PT, R4, RZ, PT ;  /* 0x000000ff0400720c */ /* 0x010fc80003f05270 */
[----:B------:R-:W-:Y:S01]  /*22a0*/  FSEL R28, RZ, 1, !P0 ;  /* 0x3f800000ff1c7808 */ /* 0x000fe20004000000 */
[----:B------:R-:W-:Y:S08]  /*22b0*/  BRA `(.L_x_6722) ;  /* 0x00000008004c7947 */ /* 0x000ff00003800000 */
.L_x_6731:
[----:B------:R-:W4:Y:S01]  /*22c0*/  LDG.E.64 R4, desc[UR36][R4.64] ;  /* 0x0000002404047981 */ /* 0x000f22000c1e1b00 */
[----:B------:R-:W-:Y:S01]  /*22d0*/  UMOV UR4, 0xf0000000 ;  /* 0xf000000000047882 */ /* 0x000fe20000000000 */
[----:B------:R-:W-:Y:S01]  /*22e0*/  UMOV UR5, 0x380fffff ;  /* 0x380fffff00057882 */ /* 0x000fe20000000000 */
[----:B----4-:R-:W0:Y:S01]  /*22f0*/  F2F.F32.F64 R28, R4 ;  /* 0x00000004001c7310 */ /* 0x010e220000301000 */
[----:B------:R-:W-:-:S14]  /*2300*/  DSETP.GEU.AND P0, PT, |R4|, UR4, PT ;  /* 0x0000000404007e2a */ /* 0x000fdc000bf0e200 */
[----:B0-----:R-:W-:Y:S01]  /*2310*/  @!P0 FMUL R28, R28, 1.175494350822287508e-38 ;  /* 0x008000001c1c8820 */ /* 0x001fe20000400000 */
[----:B------:R-:W-:Y:S06]  /*2320*/  BRA `(.L_x_6722) ;  /* 0x0000000800307947 */ /* 0x000fec0003800000 */
.L_x_6730:
[----:B------:R-:W-:-:S13]  /*2330*/  ISETP.NE.AND P0, PT, R0, 0xf, PT ;  /* 0x0000000f0000780c */ /* 0x000fda0003f05270 */
[----:B------:R-:W-:Y:S05]  /*2340*/  @!P0 BRA `(.L_x_6732) ;  /* 0x0000000000948947 */ /* 0x000fea0003800000 */
[----:B------:R-:W-:-:S13]  /*2350*/  ISETP.NE.AND P0, PT, R0, 0x17, PT ;  /* 0x000000170000780c */ /* 0x000fda0003f05270 */
[----:B------:R-:W-:Y:S05]  /*2360*/  @!P0 BRA `(.L_x_6733) ;  /* 0x0000000000588947 */ /* 0x000fea0003800000 */
[----:B------:R-:W-:-:S13]  /*2370*/  ISETP.NE.AND P0, PT, R0, 0x18, PT ;  /* 0x000000180000780c */ /* 0x000fda0003f05270 */
[----:B------:R-:W-:Y:S05]  /*2380*/  @P0 BRA `(.L_x_6721) ;  /* 0x0000000400bc0947 */ /* 0x000fea0003800000 */
[----:B------:R-:W4:Y:S01]  /*2390*/  LDG.E.U8 R28, desc[UR36][R4.64] ;  /* 0x00000024041c7981 */ /* 0x000f22000c1e1100 */
[----:B------:R-:W-:Y:S02]  /*23a0*/  IMAD.MOV.U32 R8, RZ, RZ, -0x800000 ;  /* 0xff800000ff087424 */ /* 0x000fe400078e00ff */
[----:B----4-:R-:W-:-:S05]  /*23b0*/  IMAD.SHL.U32 R28, R28, 0x1000000, RZ ;  /* 0x010000001c1c7824 */ /* 0x010fca00078e00ff */
        /* <DEDUP_REMOVED lines=17> */
.L_x_6733:
[----:B------:R-:W4:Y:S02]  /*24d0*/  LDG.E.U8 R4, desc[UR36][R4.64] ;  /* 0x0000002404047981 */ /* 0x000f24000c1e1100 */
[----:B----4-:R-:W-:-:S05]  /*24e0*/  IMAD.SHL.U32 R0, R4, 0x2000000, RZ ;  /* 0x0200000004007824 */ /* 0x010fca00078e00ff */
        /* <DEDUP_REMOVED lines=11> */
.L_x_6732:
[----:B------:R-:W4:Y:S02]  /*25a0*/  LDG.E.U16 R4, desc[UR36][R4.64] ;  /* 0x0000002404047981 */ /* 0x000f24000c1e1500 */
[----:B----4-:R-:W-:Y:S01]  /*25b0*/  IMAD.U32 R28, R4, 0x10000, RZ ;  /* 0x00010000041c7824 */ /* 0x010fe200078e00ff */
[----:B------:R-:W-:Y:S06]  /*25c0*/  BRA `(.L_x_6722) ;  /* 0x0000000400887947 */ /* 0x000fec0003800000 */
.L_x_6729:
        /* <DEDUP_REMOVED lines=8> */
[----:B------:R-:W4:Y:S02]  /*2650*/  LDG.E.U16 R4, desc[UR36][R4.64] ;  /* 0x0000002404047981 */ /* 0x000f24000c1e1500 */
[----:B----4-:R-:W-:Y:S01]  /*2660*/  I2FP.F32.U32 R28, R4 ;  /* 0x00000004001c7245 */ /* 0x010fe20000201000 */
[----:B------:R-:W-:Y:S06]  /*2670*/  BRA `(.L_x_6722) ;  /* 0x00000004005c7947 */ /* 0x000fec0003800000 */
.L_x_6736:
[----:B------:R-:W4:Y:S01]  /*2680*/  LDG.E.U8 R3, desc[UR36][R4.64] ;  /* 0x0000002404037981 */ /* 0x000f22000c1e1100 */
[----:B------:R-:W-:Y:S01]  /*2690*/  IMAD.MOV.U32 R28, RZ, RZ, RZ ;  /* 0x000000ffff1c7224 */ /* 0x000fe200078e00ff */
[----:B----4-:R-:W-:-:S13]  /*26a0*/  ISETP.NE.AND P0, PT, R3, RZ, PT ;  /* 0x000000ff0300720c */ /* 0x010fda0003f05270 */
        /* <DEDUP_REMOVED lines=17> */
.L_x_6738:
[----:B------:R-:W-:Y:S05]  /*27c0*/  BSYNC B0 ;  /* 0x0000000000007941 */ /* 0x000fea0003800000 */
.L_x_6737:
[----:B------:R-:W-:Y:S01]  /*27d0*/  IMAD.SHL.U32 R3, R3, 0x100000, RZ ;  /* 0x0010000003037824 */ /* 0x000fe200078e00ff */
[----:B------:R-:W-:-:S04]  /*27e0*/  LEA R5, R0, 0x3b800000, 0x17 ;  /* 0x3b80000000057811 */ /* 0x000fc800078eb8ff */
[----:B------:R-:W-:Y:S01]  /*27f0*/  LOP3.LUT R28, R5, R3, R28, 0xfe, !PT ;  /* 0x00000003051c7212 */ /* 0x000fe200078efe1c */
[----:B------:R-:W-:Y:S06]  /*2800*/  BRA `(.L_x_6722) ;  /* 0x0000000000f87947 */ /* 0x000fec0003800000 */
.L_x_6735:
        /* <DEDUP_REMOVED lines=20> */
.L_x_6740:
[----:B------:R-:W-:Y:S05]  /*2950*/  BSYNC B0 ;  /* 0x0000000000007941 */ /* 0x000fea0003800000 */
.L_x_6739:
[----:B------:R-:W-:Y:S01]  /*2960*/  IMAD.SHL.U32 R3, R3, 0x200000, RZ ;  /* 0x0020000003037824 */ /* 0x000fe200078e00ff */
[----:B------:R-:W-:-:S04]  /*2970*/  LEA R5, R0, 0x37800000, 0x17 ;  /* 0x3780000000057811 */ /* 0x000fc800078eb8ff */
[----:B------:R-:W-:Y:S01]  /*2980*/  LOP3.LUT R28, R5, R3, R28, 0xfe, !PT ;  /* 0x00000003051c7212 */ /* 0x000fe200078efe1c */
[----:B------:R-:W-:Y:S06]  /*2990*/  BRA `(.L_x_6722) ;  /* 0x0000000000947947 */ /* 0x000fec0003800000 */
.L_x_6734:
[----:B------:R-:W-:-:S13]  /*29a0*/  ISETP.NE.AND P0, PT, R0, 0x1c, PT ;  /* 0x0000001c0000780c */ /* 0x000fda0003f05270 */
[----:B------:R-:W-:Y:S05]  /*29b0*/  @!P0 BRA `(.L_x_6741) ;  /* 0x0000000000848947 */ /* 0x000fea0003800000 */
[----:B------:R-:W-:-:S13]  /*29c0*/  ISETP.NE.AND P0, PT, R0, 0x1d, PT ;  /* 0x0000001d0000780c */ /* 0x000fda0003f05270 */
[----:B------:R-:W-:Y:S05]  /*29d0*/  @!P0 BRA `(.L_x_6742) ;  /* 0x0000000000708947 */ /* 0x000fea0003800000 */
[----:B------:R-:W-:-:S13]  /*29e0*/  ISETP.NE.AND P0, PT, R0, 0x2c, PT ;  /* 0x0000002c0000780c */ /* 0x000fda0003f05270 */
[----:B------:R-:W-:Y:S05]  /*29f0*/  @P0 BRA `(.L_x_6721) ;  /* 0x0000000000200947 */ /* 0x000fea0003800000 */
[----:B------:R-:W4:Y:S01]  /*2a00*/  LDG.E.U8 R4, desc[UR36][R4.64] ;  /* 0x0000002404047981 */ /* 0x000f22000c1e1100 */
[----:B------:R-:W-:Y:S01]  /*2a10*/  IMAD.MOV.U32 R28, RZ, RZ, 0x400000 ;  /* 0x00400000ff1c7424 */ /* 0x000fe200078e00ff */
[----:B----4-:R-:W-:-:S13]  /*2a20*/  ISETP.NE.AND P0, PT, R4, RZ, PT ;  /* 0x000000ff0400720c */ /* 0x010fda0003f05270 */
[----:B------:R-:W-:Y:S05]  /*2a30*/  @!P0 BRA `(.L_x_6722) ;  /* 0x00000000006c8947 */ /* 0x000fea0003800000 */
[----:B------:R-:W-:-:S13]  /*2a40*/  ISETP.NE.AND P0, PT, R4, 0xff, PT ;  /* 0x000000ff0400780c */ /* 0x000fda0003f05270 */
[----:B------:R-:W-:Y:S02]  /*2a50*/  @!P0 IMAD.MOV.U32 R28, RZ, RZ, 0x7f800001 ;  /* 0x7f800001ff1c8424 */ /* 0x000fe400078e00ff */
[----:B------:R-:W-:Y:S01]  /*2a60*/  @P0 IMAD.SHL.U32 R28, R4, 0x800000, RZ ;  /* 0x00800000041c0824 */ /* 0x000fe200078e00ff */
[----:B------:R-:W-:Y:S06]  /*2a70*/  BRA `(.L_x_6722) ;  /* 0x00000000005c7947 */ /* 0x000fec0003800000 */
.L_x_6721:
        /* <DEDUP_REMOVED lines=15> */
[----:B0123-5:R-:W-:Y:S05]  /*2b70*/  CALL.ABS.NOINC R14 ;  /* 0x000000000e007343 */ /* 0x02ffea0003c00000 */
.L_x_6743:
[----:B------:R-:W-:Y:S01]  /*2b80*/  IMAD.MOV.U32 R28, RZ, RZ, RZ ;  /* 0x000000ffff1c7224 */ /* 0x000fe200078e00ff */
[----:B------:R-:W-:Y:S06]  /*2b90*/  BRA `(.L_x_6722) ;  /* 0x0000000000147947 */ /* 0x000fec0003800000 */
.L_x_6742:
[----:B------:R-:W4:Y:S02]  /*2ba0*/  LDG.E.64 R28, desc[UR36][R4.64] ;  /* 0x00000024041c7981 */ /* 0x000f24000c1e1b00 */
[----:B----4-:R0:W4:Y:S01]  /*2bb0*/  I2F.U64 R28, R28 ;  /* 0x0000001c001c7312 */ /* 0x0101220000301000 */
[----:B------:R-:W-:Y:S05]  /*2bc0*/  BRA `(.L_x_6722) ;  /* 0x0000000000087947 */ /* 0x000fea0003800000 */
.L_x_6741:
[----:B------:R-:W4:Y:S02]  /*2bd0*/  LDG.E R4, desc[UR36][R4.64] ;  /* 0x0000002404047981 */ /* 0x000f24000c1e1900 */
[----:B----4-:R-:W-:-:S07]  /*2be0*/  I2FP.F32.U32 R28, R4 ;  /* 0x00000004001c7245 */ /* 0x010fce0000201000 */
.L_x_6722:
[----:B------:R-:W-:Y:S05]  /*2bf0*/  BSYNC B6 ;  /* 0x0000000000067941 */ /* 0x000fea0003800000 */
.L_x_6716:
[----:B0-----:R-:W0:Y:S01]  /*2c00*/  LDC.64 R4, c[0x0][0x228] ;  /* 0x00008a00ff047b82 */ /* 0x001e220000000a00 */
        /* <DEDUP_REMOVED lines=19> */
.L_x_6748:
[----:B------:R-:W2:Y:S02]  /*2d40*/  LDG.E.U8 R4, desc[UR36][R4.64] ;  /* 0x0000002404047981 */ /* 0x000ea4000c1e1100 */
[----:B--2---:R-:W-:Y:S01]  /*2d50*/  I2FP.F32.U32 R22, R4 ;  /* 0x0000000400167245 */ /* 0x004fe20000201000 */
[----:B------:R-:W-:Y:S06]  /*2d60*/  BRA `(.L_x_6750) ;  /* 0x0000000c002c7947 */ /* 0x000fec0003800000 */
.L_x_6747:
        /* <DEDUP_REMOVED lines=9> */
.L_x_6752:
[----:B------:R-:W2:Y:S02]  /*2e00*/  LDG.E R4, desc[UR36][R4.64] ;  /* 0x0000002404047981 */ /* 0x000ea4000c1e1900 */
[----:B--2---:R-:W-:Y:S01]  /*2e10*/  I2FP.F32.S32 R22, R4 ;  /* 0x0000000400167245 */ /* 0x004fe20000201400 */
[----:B------:R-:W-:Y:S06]  /*2e20*/  BRA `(.L_x_6750) ;  /* 0x0000000800fc7947 */ /* 0x000fec0003800000 */
.L_x_6751:
[----:B------:R-:W2:Y:S02]  /*2e30*/  LDG.E.U16 R4, desc[UR36][R4.64] ;  /* 0x0000002404047981 */ /* 0x000ea4000c1e1500 */
[----:B--2---:R0:W2:Y:S01]  /*2e40*/  I2F.S16 R22, R4 ;  /* 0x0000000400167306 */ /* 0x0040a20000101400 */
[----:B------:R-:W-:Y:S05]  /*2e50*/  BRA `(.L_x_6750) ;  /* 0x0000000800f07947 */ /* 0x000fea0003800000 */
.L_x_6746:
        /* <DEDUP_REMOVED lines=8> */
.L_x_6754:
[----:B------:R-:W2:Y:S02]  /*2ee0*/  LDG.E.U16 R4, desc[UR36][R4.64] ;  /* 0x0000002404047981 */ /* 0x000ea4000c1e1500 */
[----:B--2---:R-:W-:Y:S01]  /*2ef0*/  HADD2.F32 R22, -RZ, R4.H0_H0 ;  /* 0x20000004ff167230 */ /* 0x004fe20000004100 */
[----:B------:R-:W-:Y:S06]  /*2f00*/  BRA `(.L_x_6750) ;  /* 0x0000000800c47947 */ /* 0x000fec0003800000 */
.L_x_6753:
        /* <DEDUP_REMOVED lines=8> */
.L_x_6756:
[----:B------:R-:W2:Y:S02]  /*2f90*/  LDG.E.U16 R4, desc[UR36][R4.64] ;  /* 0x0000002404047981 */ /* 0x000ea4000c1e1500 */
[----:B--2---:R-:W-:Y:S01]  /*2fa0*/  HADD2.F32 R22, -RZ, R4.H0_H0 ;  /* 0x20000004ff167230 */ /* 0x004fe20000004100 */
[----:B------:R-:W-:Y:S06]  /*2fb0*/  BRA `(.L_x_6750) ;  /* 0x0000000800987947 */ /* 0x000fec0003800000 */
.L_x_6755:
[----:B------:R-:W2:Y:S01]  /*2fc0*/  LDG.E.64 R4, desc[UR36][R4.64] ;  /* 0x0000002404047981 */ /* 0x000ea2000c1e1b00 */
[----:B------:R-:W-:Y:S01]  /*2fd0*/  UMOV UR4, 0xf0000000 ;  /* 0xf000000000047882 */ /* 0x000fe20000000000 */
[----:B------:R-:W-:Y:S01]  /*2fe0*/  UMOV UR5, 0x380fffff ;  /* 0x380fffff00057882 */ /* 0x000fe20000000000 */
[----:B--2---:R-:W0:Y:S01]  /*2ff0*/  F2F.F32.F64 R22, R4 ;  /* 0x0000000400167310 */ /* 0x004e220000301000 */
[----:B------:R-:W-:-:S14]  /*3000*/  DSETP.GEU.AND P0, PT, |R4|, UR4, PT ;  /* 0x0000000404007e2a */ /* 0x000fdc000bf0e200 */
[----:B0-----:R-:W-:Y:S01]  /*3010*/  @!P0 FMUL R22, R22, 1.175494350822287508e-38 ;  /* 0x0080000016168820 */ /* 0x001fe20000400000 */
[----:B------:R-:W-:Y:S06]  /*3020*/  BRA `(.L_x_6750) ;  /* 0x00000008007c7947 */ /* 0x000fec0003800000 */
.L_x_6745:
        /* <DEDUP_REMOVED lines=12> */
.L_x_6759:
[----:B------:R-:W2:Y:S01]  /*30f0*/  LDG.E.64 R4, desc[UR36][R4.64] ;  /* 0x0000002404047981 */ /* 0x000ea2000c1e1b00 */
[----:B------:R-:W-:Y:S01]  /*3100*/  UMOV UR4, 0xf0000000 ;  /* 0xf000000000047882 */ /* 0x000fe20000000000 */
[----:B------:R-:W-:Y:S01]  /*3110*/  UMOV UR5, 0x380fffff ;  /* 0x380fffff00057882 */ /* 0x000fe20000000000 */
[----:B--2---:R-:W0:Y:S01]  /*3120*/  F2F.F32.F64 R22, R4 ;  /* 0x0000000400167310 */ /* 0x004e220000301000 */
[----:B------:R-:W-:-:S14]  /*3130*/  DSETP.GEU.AND P0, PT, |R4|, UR4, PT ;  /* 0x0000000404007e2a */ /* 0x000fdc000bf0e200 */
[----:B0-----:R-:W-:Y:S01]  /*3140*/  @!P0 FMUL R22, R22, 1.175494350822287508e-38 ;  /* 0x0080000016168820 */ /* 0x001fe20000400000 */
[----:B------:R-:W-:Y:S06]  /*3150*/  BRA `(.L_x_6750) ;  /* 0x0000000800307947 */ /* 0x000fec0003800000 */
.L_x_6758:
        /* <DEDUP_REMOVED lines=26> */
.L_x_6761:
        /* <DEDUP_REMOVED lines=13> */
.L_x_6760:
[----:B------:R-:W2:Y:S02]  /*33d0*/  LDG.E.U16 R4, desc[UR36][R4.64] ;  /* 0x0000002404047981 */ /* 0x000ea4000c1e1500 */
[----:B--2---:R-:W-:Y:S01]  /*33e0*/  IMAD.U32 R22, R4, 0x10000, RZ ;  /* 0x0001000004167824 */ /* 0x004fe200078e00ff */
[----:B------:R-:W-:Y:S06]  /*33f0*/  BRA `(.L_x_6750) ;  /* 0x0000000400887947 */ /* 0x000fec0003800000 */
.L_x_6757:
        /* <DEDUP_REMOVED lines=11> */
.L_x_6764:
        /* <DEDUP_REMOVED lines=20> */
.L_x_6766:
[----:B------:R-:W-:Y:S05]  /*35f0*/  BSYNC B0 ;  /* 0x0000000000007941 */ /* 0x000fea0003800000 */
.L_x_6765:
[----:B------:R-:W-:Y:S01]  /*3600*/  IMAD.SHL.U32 R3, R3, 0x100000, RZ ;  /* 0x0010000003037824 */ /* 0x000fe200078e00ff */
[----:B------:R-:W-:-:S04]  /*3610*/  LEA R5, R0, 0x3b800000, 0x17 ;  /* 0x3b80000000057811 */ /* 0x000fc800078eb8ff */
[----:B------:R-:W-:Y:S01]  /*3620*/  LOP3.LUT R22, R5, R3, R22, 0xfe, !PT ;  /* 0x0000000305167212 */ /* 0x000fe200078efe16 */
[----:B------:R-:W-:Y:S06]  /*3630*/  BRA `(.L_x_6750) ;  /* 0x0000000000f87947 */ /* 0x000fec0003800000 */
.L_x_6763:
        /* <DEDUP_REMOVED lines=20> */
.L_x_6768:
[----:B------:R-:W-:Y:S05]  /*3780*/  BSYNC B0 ;  /* 0x0000000000007941 */ /* 0x000fea0003800000 */
.L_x_6767:
[----:B------:R-:W-:Y:S01]  /*3790*/  IMAD.SHL.U32 R3, R3, 0x200000, RZ ;  /* 0x0020000003037824 */ /* 0x000fe200078e00ff */
[----:B------:R-:W-:-:S04]  /*37a0*/  LEA R5, R0, 0x37800000, 0x17 ;  /* 0x3780000000057811 */ /* 0x000fc800078eb8ff */
[----:B------:R-:W-:Y:S01]  /*37b0*/  LOP3.LUT R22, R5, R3, R22, 0xfe, !PT ;  /* 0x0000000305167212 */ /* 0x000fe200078efe16 */
[----:B------:R-:W-:Y:S06]  /*37c0*/  BRA `(.L_x_6750) ;  /* 0x0000000000947947 */ /* 0x000fec0003800000 */
.L_x_6762:
        /* <DEDUP_REMOVED lines=14> */
.L_x_6749:
        /* <DEDUP_REMOVED lines=15> */
[----:B012345:R-:W-:Y:S05]  /*39a0*/  CALL.ABS.NOINC R14 ;  /* 0x000000000e007343 */ /* 0x03ffea0003c00000 */
.L_x_6771:
[----:B------:R-:W-:Y:S01]  /*39b0*/  IMAD.MOV.U32 R22, RZ, RZ, RZ ;  /* 0x000000ffff167224 */ /* 0x000fe200078e00ff */
[----:B------:R-:W-:Y:S06]  /*39c0*/  BRA `(.L_x_6750) ;  /* 0x0000000000147947 */ /* 0x000fec0003800000 */
.L_x_6770:
[----:B------:R-:W2:Y:S02]  /*39d0*/  LDG.E.64 R4, desc[UR36][R4.64] ;  /* 0x0000002404047981 */ /* 0x000ea4000c1e1b00 */
[----:B--2---:R0:W2:Y:S01]  /*39e0*/  I2F.U64 R22, R4 ;  /* 0x0000000400167312 */ /* 0x0040a20000301000 */
[----:B------:R-:W-:Y:S05]  /*39f0*/  BRA `(.L_x_6750) ;  /* 0x0000000000087947 */ /* 0x000fea0003800000 */
.L_x_6769:
[----:B------:R-:W2:Y:S02]  /*3a00*/  LDG.E R4, desc[UR36][R4.64] ;  /* 0x0000002404047981 */ /* 0x000ea4000c1e1900 */
[----:B--2---:R-:W-:-:S07]  /*3a10*/  I2FP.F32.U32 R22, R4 ;  /* 0x0000000400167245 */ /* 0x004fce0000201000 */
.L_x_6750:
[----:B------:R-:W-:Y:S05]  /*3a20*/  BSYNC B6 ;  /* 0x0000000000067941 */ /* 0x000fea0003800000 */
.L_x_6744:
[----:B------:R-:W-:-:S07]  /*3a30*/  VIADD R17, R17, 0x80 ;  /* 0x0000008011117836 */ /* 0x000fce0000000000 */
.L_x_6715:
[----:B------:R-:W-:Y:S05]  /*3a40*/  BSYNC B7 ;  /* 0x0000000000077941 */ /* 0x000fea0003800000 */
.L_x_6714:
[----:B------:R-:W-:Y:S01]  /*3a50*/  ISETP.GE.AND P0, PT, R17, R26, PT ;  /* 0x0000001a1100720c */ /* 0x000fe20003f06270 */
[----:B------:R-:W-:Y:S01]  /*3a60*/  BSSY B7, `(.L_x_6772) ;  /* 0x00001ce000077945 */ /* 0x000fe20003800000 */
[----:B------:R-:W-:Y:S02]  /*3a70*/  IMAD.MOV.U32 R16, RZ, RZ, RZ ;  /* 0x000000ffff107224 */ /* 0x000fe400078e00ff */
[----:B------:R-:W-:Y:S02]  /*3a80*/  IMAD.MOV.U32 R23, RZ, RZ, RZ ;  /* 0x000000ffff177224 */ /* 0x000fe400078e00ff */
[----:B------:R-:W-:-:S07]  /*3a90*/  IMAD.MOV.U32 R24, RZ, RZ, RZ ;  /* 0x000000ffff187224 */ /* 0x000fce00078e00ff */
[----:B------:R-:W-:Y:S05]  /*3aa0*/  @P0 BRA `(.L_x_6773) ;  /* 0x0000001c00240947 */ /* 0x000fea0003800000 */
[----:B0---4-:R-:W0:Y:S01]  /*3ab0*/  LDC.64 R4, c[0x0][0x220] ;  /* 0x00008800ff047b82 */ /* 0x011e220000000a00 */
        /* <DEDUP_REMOVED lines=20> */
.L_x_6778:
[----:B------:R-:W4:Y:S02]  /*3c00*/  LDG.E.U8 R4, desc[UR36][R4.64] ;  /* 0x0000002404047981 */ /* 0x000f24000c1e1100 */
[----:B----4-:R-:W-:Y:S01]  /*3c10*/  I2FP.F32.U32 R23, R4 ;  /* 0x0000000400177245 */ /* 0x010fe20000201000 */
[----:B------:R-:W-:Y:S06]  /*3c20*/  BRA `(.L_x_6780) ;  /* 0x0000000c002c7947 */ /* 0x000fec0003800000 */
.L_x_6777:
        /* <DEDUP_REMOVED lines=9> */
.L_x_6782:
[----:B------:R-:W4:Y:S02]  /*3cc0*/  LDG.E R4, desc[UR36][R4.64] ;  /* 0x0000002404047981 */ /* 0x000f24000c1e1900 */
[----:B----4-:R-:W-:Y:S01]  /*3cd0*/  I2FP.F32.S32 R23, R4 ;  /* 0x0000000400177245 */ /* 0x010fe20000201400 */
[----:B------:R-:W-:Y:S06]  /*3ce0*/  BRA `(.L_x_6780) ;  /* 0x0000000800fc7947 */ /* 0x000fec0003800000 */
.L_x_6781:
[----:B------:R-:W4:Y:S02]  /*3cf0*/  LDG.E.U16 R4, desc[UR36][R4.64] ;  /* 0x0000002404047981 */ /* 0x000f24000c1e1500 */
[----:B----4-:R0:W4:Y:S01]  /*3d00*/  I2F.S16 R23, R4 ;  /* 0x0000000400177306 */ /* 0x0101220000101400 */
[----:B------:R-:W-:Y:S05]  /*3d10*/  BRA `(.L_x_6780) ;  /* 0x0000000800f07947 */ /* 0x000fea0003800000 */
.L_x_6776:
        /* <DEDUP_REMOVED lines=8> */
.L_x_6784:
[----:B------:R-:W4:Y:S02]  /*3da0*/  LDG.E.U16 R4, desc[UR36][R4.64] ;  /* 0x0000002404047981 */ /* 0x000f24000c1e1500 */
[----:B----4-:R-:W-:Y:S01]  /*3db0*/  HADD2.F32 R23, -RZ, R4.H0_H0 ;  /* 0x20000004ff177230 */ /* 0x010fe20000004100 */
[----:B------:R-:W-:Y:S06]  /*3dc0*/  BRA `(.L_x_6780) ;  /* 0x0000000800c47947 */ /* 0x000fec0003800000 */
.L_x_6783:
        /* <DEDUP_REMOVED lines=8> */
.L_x_6786:
[----:B------:R-:W4:Y:S02]  /*3e50*/  LDG.E.U16 R4, desc[UR36][R4.64] ;  /* 0x0000002404047981 */ /* 0x000f24000c1e1500 */
[----:B----4-:R-:W-:Y:S01]  /*3e60*/  HADD2.F32 R23, -RZ, R4.H0_H0 ;  /* 0x20000004ff177230 */ /* 0x010fe20000004100 */
[----:B------:R-:W-:Y:S06]  /*3e70*/  BRA `(.L_x_6780) ;  /* 0x0000000800987947 */ /* 0x000fec0003800000 */
.L_x_6785:
[----:B------:R-:W4:Y:S01]  /*3e80*/  LDG.E.64 R4, desc[UR36][R4.64] ;  /* 0x0000002404047981 */ /* 0x000f22000c1e1b00 */
[----:B------:R-:W-:Y:S01]  /*3e90*/  UMOV UR4, 0xf0000000 ;  /* 0xf000000000047882 */ /* 0x000fe20000000000 */
[----:B------:R-:W-:Y:S01]  /*3ea0*/  UMOV UR5, 0x380fffff ;  /* 0x380fffff00057882 */ /* 0x000fe20000000000 */
[----:B----4-:R-:W0:Y:S01]  /*3eb0*/  F2F.F32.F64 R23, R4 ;  /* 0x0000000400177310 */ /* 0x010e220000301000 */
[----:B------:R-:W-:-:S14]  /*3ec0*/  DSETP.GEU.AND P0, PT, |R4|, UR4, PT ;  /* 0x0000000404007e2a */ /* 0x000fdc000bf0e200 */
[----:B0-----:R-:W-:Y:S01]  /*3ed0*/  @!P0 FMUL R23, R23, 1.175494350822287508e-38 ;  /* 0x0080000017178820 */ /* 0x001fe20000400000 */
[----:B------:R-:W-:Y:S06]  /*3ee0*/  BRA `(.L_x_6780) ;  /* 0x00000008007c7947 */ /* 0x000fec0003800000 */
.L_x_6775:
        /* <DEDUP_REMOVED lines=12> */
.L_x_6789:
[----:B------:R-:W4:Y:S01]  /*3fb0*/  LDG.E.64 R4, desc[UR36][R4.64] ;  /* 0x0000002404047981 */ /* 0x000f22000c1e1b00 */
[----:B------:R-:W-:Y:S01]  /*3fc0*/  UMOV UR4, 0xf0000000 ;  /* 0xf000000000047882 */ /* 0x000fe20000000000 */
[----:B------:R-:W-:Y:S01]  /*3fd0*/  UMOV UR5, 0x380fffff ;  /* 0x380fffff00057882 */ /* 0x000fe20000000000 */
[----:B----4-:R-:W0:Y:S01]  /*3fe0*/  F2F.F32.F64 R23, R4 ;  /* 0x0000000400177310 */ /* 0x010e220000301000 */
[----:B------:R-:W-:-:S14]  /*3ff0*/  DSETP.GEU.AND P0, PT, |R4|, UR4, PT ;  /* 0x0000000404007e2a */ /* 0x000fdc000bf0e200 */
[----:B0-----:R-:W-:Y:S01]  /*4000*/  @!P0 FMUL R23, R23, 1.175494350822287508e-38 ;  /* 0x0080000017178820 */ /* 0x001fe20000400000 */
[----:B------:R-:W-:Y:S06]  /*4010*/  BRA `(.L_x_6780) ;  /* 0x0000000800307947 */ /* 0x000fec0003800000 */
.L_x_6788:
        /* <DEDUP_REMOVED lines=26> */
.L_x_6791:
        /* <DEDUP_REMOVED lines=13> */
.L_x_6790:
[----:B------:R-:W4:Y:S02]  /*4290*/  LDG.E.U16 R4, desc[UR36][R4.64] ;  /* 0x0000002404047981 */ /* 0x000f24000c1e1500 */
[----:B----4-:R-:W-:Y:S01]  /*42a0*/  IMAD.U32 R23, R4, 0x10000, RZ ;  /* 0x0001000004177824 */ /* 0x010fe200078e00ff */
[----:B------:R-:W-:Y:S06]  /*42b0*/  BRA `(.L_x_6780) ;  /* 0x0000000400887947 */ /* 0x000fec0003800000 */
.L_x_6787:
        /* <DEDUP_REMOVED lines=11> */
.L_x_6794:
        /* <DEDUP_REMOVED lines=20> */
.L_x_6796:
[----:B------:R-:W-:Y:S05]  /*44b0*/  BSYNC B0 ;  /* 0x0000000000007941 */ /* 0x000fea0003800000 */
.L_x_6795:
[----:B------:R-:W-:Y:S01]  /*44c0*/  IMAD.SHL.U32 R3, R3, 0x100000, RZ ;  /* 0x0010000003037824 */ /* 0x000fe200078e00ff */
[----:B------:R-:W-:-:S04]  /*44d0*/  LEA R0, R0, 0x3b800000, 0x17 ;  /* 0x3b80000000007811 */ /* 0x000fc800078eb8ff */
[----:B------:R-:W-:Y:S01]  /*44e0*/  LOP3.LUT R23, R0, R3, R23, 0xfe, !PT ;  /* 0x0000000300177212 */ /* 0x000fe200078efe17 */
[----:B------:R-:W-:Y:S06]  /*44f0*/  BRA `(.L_x_6780) ;  /* 0x0000000000f87947 */ /* 0x000fec0003800000 */
.L_x_6793:
        /* <DEDUP_REMOVED lines=20> */
.L_x_6798:
[----:B------:R-:W-:Y:S05]  /*4640*/  BSYNC B0 ;  /* 0x0000000000007941 */ /* 0x000fea0003800000 */
.L_x_6797:
[----:B------:R-:W-:Y:S01]  /*4650*/  IMAD.SHL.U32 R3, R3, 0x200000, RZ ;  /* 0x0020000003037824 */ /* 0x000fe200078e00ff */
[----:B------:R-:W-:-:S04]  /*4660*/  LEA R0, R0, 0x37800000, 0x17 ;  /* 0x3780000000007811 */ /* 0x000fc800078eb8ff */
[----:B------:R-:W-:Y:S01]  /*4670*/  LOP3.LUT R23, R0, R3, R23, 0xfe, !PT ;  /* 0x0000000300177212 */ /* 0x000fe200078efe17 */
[----:B------:R-:W-:Y:S06]  /*4680*/  BRA `(.L_x_6780) ;  /* 0x0000000000947947 */ /* 0x000fec0003800000 */
.L_x_6792:
        /* <DEDUP_REMOVED lines=14> */
.L_x_6779:
        /* <DEDUP_REMOVED lines=16> */
.L_x_6801:
[----:B------:R-:W-:Y:S01]  /*4870*/  IMAD.MOV.U32 R23, RZ, RZ, RZ ;  /* 0x000000ffff177224 */ /* 0x000fe200078e00ff */
[----:B------:R-:W-:Y:S06]  /*4880*/  BRA `(.L_x_6780) ;  /* 0x0000000000147947 */ /* 0x000fec0003800000 */
.L_x_6800:
[----:B------:R-:W4:Y:S02]  /*4890*/  LDG.E.64 R4, desc[UR36][R4.64] ;  /* 0x0000002404047981 */ /* 0x000f24000c1e1b00 */
[----:B----4-:R0:W4:Y:S01]  /*48a0*/  I2F.U64 R23, R4 ;  /* 0x0000000400177312 */ /* 0x0101220000301000 */
[----:B------:R-:W-:Y:S05]  /*48b0*/  BRA `(.L_x_6780) ;  /* 0x0000000000087947 */ /* 0x000fea0003800000 */
.L_x_6799:
[----:B------:R-:W4:Y:S02]  /*48c0*/  LDG.E R4, desc[UR36][R4.64] ;  /* 0x0000002404047981 */ /* 0x000f24000c1e1900 */
[----:B----4-:R-:W-:-:S07]  /*48d0*/  I2FP.F32.U32 R23, R4 ;  /* 0x0000000400177245 */ /* 0x010fce0000201000 */
.L_x_6780:
[----:B------:R-:W-:Y:S05]  /*48e0*/  BSYNC B6 ;  /* 0x0000000000067941 */ /* 0x000fea0003800000 */
.L_x_6774:
[----:B------:R-:W1:Y:S01]  /*48f0*/  LDC.U8 R6, c[0x0][0x235] ;  /* 0x00008d40ff067b82 */ /* 0x000e620000000000 */
[----:B------:R-:W-:Y:S01]  /*4900*/  ULDC UR4, c[0x0][0x23c] ;  /* 0x00008f0000047ab9 */ /* 0x000fe20000000800 */
[----:B------:R-:W-:Y:S01]  /*4910*/  BSSY B6, `(.L_x_6802) ;  /* 0x00000e1000067945 */ /* 0x000fe20003800000 */
        /* <DEDUP_REMOVED lines=18> */
.L_x_6806:
[----:B------:R-:W2:Y:S02]  /*4a40*/  LDG.E.U8 R4, desc[UR36][R4.64] ;  /* 0x0000002404047981 */ /* 0x000ea4000c1e1100 */
[----:B--2---:R-:W-:Y:S01]  /*4a50*/  I2FP.F32.U32 R24, R4 ;  /* 0x0000000400187245 */ /* 0x004fe20000201000 */
[----:B------:R-:W-:Y:S06]  /*4a60*/  BRA `(.L_x_6808) ;  /* 0x0000000c002c7947 */ /* 0x000fec0003800000 */
.L_x_6805:
        /* <DEDUP_REMOVED lines=9> */
.L_x_6810:
[----:B------:R-:W2:Y:S02]  /*4b00*/  LDG.E R4, desc[UR36][R4.64] ;  /* 0x0000002404047981 */ /* 0x000ea4000c1e1900 */
[----:B--2---:R-:W-:Y:S01]  /*4b10*/  I2FP.F32.S32 R24, R4 ;  /* 0x0000000400187245 */ /* 0x004fe20000201400 */
[----:B------:R-:W-:Y:S06]  /*4b20*/  BRA `(.L_x_6808) ;  /* 0x0000000800fc7947 */ /* 0x000fec0003800000 */
.L_x_6809:
[----:B------:R-:W2:Y:S02]  /*4b30*/  LDG.E.U16 R4, desc[UR36][R4.64] ;  /* 0x0000002404047981 */ /* 0x000ea4000c1e1500 */
[----:B--2---:R0:W1:Y:S01]  /*4b40*/  I2F.S16 R24, R4 ;  /* 0x0000000400187306 */ /* 0x0040620000101400 */
[----:B------:R-:W-:Y:S05]  /*4b50*/  BRA `(.L_x_6808) ;  /* 0x0000000800f07947 */ /* 0x000fea0003800000 */
.L_x_6804:
        /* <DEDUP_REMOVED lines=8> */
.L_x_6812:
[----:B------:R-:W2:Y:S02]  /*4be0*/  LDG.E.U16 R4, desc[UR36][R4.64] ;  /* 0x0000002404047981 */ /* 0x000ea4000c1e1500 */
[----:B--2---:R-:W-:Y:S01]  /*4bf0*/  HADD2.F32 R24, -RZ, R4.H0_H0 ;  /* 0x20000004ff187230 */ /* 0x004fe20000004100 */
[----:B------:R-:W-:Y:S06]  /*4c00*/  BRA `(.L_x_6808) ;  /* 0x0000000800c47947 */ /* 0x000fec0003800000 */
.L_x_6811:
        /* <DEDUP_REMOVED lines=8> */
.L_x_6814:
[----:B------:R-:W2:Y:S02]  /*4c90*/  LDG.E.U16 R4, desc[UR36][R4.64] ;  /* 0x0000002404047981 */ /* 0x000ea4000c1e1500 */
[----:B--2---:R-:W-:Y:S01]  /*4ca0*/  HADD2.F32 R24, -RZ, R4.H0_H0 ;  /* 0x20000004ff187230 */ /* 0x004fe20000004100 */
[----:B------:R-:W-:Y:S06]  /*4cb0*/  BRA `(.L_x_6808) ;  /* 0x0000000800987947 */ /* 0x000fec0003800000 */
.L_x_6813:
[----:B------:R-:W2:Y:S01]  /*4cc0*/  LDG.E.64 R4, desc[UR36][R4.64] ;  /* 0x0000002404047981 */ /* 0x000ea2000c1e1b00 */
[----:B------:R-:W-:Y:S01]  /*4cd0*/  UMOV UR4, 0xf0000000 ;  /* 0xf000000000047882 */ /* 0x000fe20000000000 */
[----:B------:R-:W-:Y:S01]  /*4ce0*/  UMOV UR5, 0x380fffff ;  /* 0x380fffff00057882 */ /* 0x000fe20000000000 */
[----:B--2---:R-:W0:Y:S01]  /*4cf0*/  F2F.F32.F64 R24, R4 ;  /* 0x0000000400187310 */ /* 0x004e220000301000 */
[----:B------:R-:W-:-:S14]  /*4d00*/  DSETP.GEU.AND P0, PT, |R4|, UR4, PT ;  /* 0x0000000404007e2a */ /* 0x000fdc000bf0e200 */
[----:B0-----:R-:W-:Y:S01]  /*4d10*/  @!P0 FMUL R24, R24, 1.175494350822287508e-38 ;  /* 0x0080000018188820 */ /* 0x001fe20000400000 */
[----:B------:R-:W-:Y:S06]  /*4d20*/  BRA `(.L_x_6808) ;  /* 0x00000008007c7947 */ /* 0x000fec0003800000 */
.L_x_6803:
        /* <DEDUP_REMOVED lines=12> */
.L_x_6817:
[----:B------:R-:W2:Y:S01]  /*4df0*/  LDG.E.64 R4, desc[UR36][R4.64] ;  /* 0x0000002404047981 */ /* 0x000ea2000c1e1b00 */
[----:B------:R-:W-:Y:S01]  /*4e00*/  UMOV UR4, 0xf0000000 ;  /* 0xf000000000047882 */ /* 0x000fe20000000000 */
[----:B------:R-:W-:Y:S01]  /*4e10*/  UMOV UR5, 0x380fffff ;  /* 0x380fffff00057882 */ /* 0x000fe20000000000 */
[----:B--2---:R-:W0:Y:S01]  /*4e20*/  F2F.F32.F64 R24, R4 ;  /* 0x0000000400187310 */ /* 0x004e220000301000 */
[----:B------:R-:W-:-:S14]  /*4e30*/  DSETP.GEU.AND P0, PT, |R4|, UR4, PT ;  /* 0x0000000404007e2a */ /* 0x000fdc000bf0e200 */
[----:B0-----:R-:W-:Y:S01]  /*4e40*/  @!P0 FMUL R24, R24, 1.175494350822287508e-38 ;  /* 0x0080000018188820 */ /* 0x001fe20000400000 */
[----:B------:R-:W-:Y:S06]  /*4e50*/  BRA `(.L_x_6808) ;  /* 0x0000000800307947 */ /* 0x000fec0003800000 */
.L_x_6816:
        /* <DEDUP_REMOVED lines=26> */
.L_x_6819:
        /* <DEDUP_REMOVED lines=13> */
.L_x_6818:
[----:B------:R-:W2:Y:S02]  /*50d0*/  LDG.E.U16 R4, desc[UR36][R4.64] ;  /* 0x0000002404047981 */ /* 0x000ea4000c1e1500 */
[----:B--2---:R-:W-:Y:S01]  /*50e0*/  IMAD.U32 R24, R4, 0x10000, RZ ;  /* 0x0001000004187824 */ /* 0x004fe200078e00ff */
[----:B------:R-:W-:Y:S06]  /*50f0*/  BRA `(.L_x_6808) ;  /* 0x0000000400887947 */ /* 0x000fec0003800000 */
.L_x_6815:
        /* <DEDUP_REMOVED lines=11> */
.L_x_6822:
        /* <DEDUP_REMOVED lines=20> */
.L_x_6824:
[----:B------:R-:W-:Y:S05]  /*52f0*/  BSYNC B0 ;  /* 0x0000000000007941 */ /* 0x000fea0003800000 */
.L_x_6823:
[----:B------:R-:W-:Y:S01]  /*5300*/  IMAD.SHL.U32 R3, R3, 0x100000, RZ ;  /* 0x0010000003037824 */ /* 0x000fe200078e00ff */
[----:B------:R-:W-:-:S04]  /*5310*/  LEA R5, R0, 0x3b800000, 0x17 ;  /* 0x3b80000000057811 */ /* 0x000fc800078eb8ff */
[----:B------:R-:W-:Y:S01]  /*5320*/  LOP3.LUT R24, R5, R3, R24, 0xfe, !PT ;  /* 0x0000000305187212 */ /* 0x000fe200078efe18 */
[----:B------:R-:W-:Y:S06]  /*5330*/  BRA `(.L_x_6808) ;  /* 0x0000000000f87947 */ /* 0x000fec0003800000 */
.L_x_6821:
        /* <DEDUP_REMOVED lines=20> */
.L_x_6826:
[----:B------:R-:W-:Y:S05]  /*5480*/  BSYNC B0 ;  /* 0x0000000000007941 */ /* 0x000fea0003800000 */
.L_x_6825:
[----:B------:R-:W-:Y:S01]  /*5490*/  IMAD.SHL.U32 R3, R3, 0x200000, RZ ;  /* 0x0020000003037824 */ /* 0x000fe200078e00ff */
[----:B------:R-:W-:-:S04]  /*54a0*/  LEA R5, R0, 0x37800000, 0x17 ;  /* 0x3780000000057811 */ /* 0x000fc800078eb8ff */
[----:B------:R-:W-:Y:S01]  /*54b0*/  LOP3.LUT R24, R5, R3, R24, 0xfe, !PT ;  /* 0x0000000305187212 */ /* 0x000fe200078efe18 */
[----:B------:R-:W-:Y:S06]  /*54c0*/  BRA `(.L_x_6808) ;  /* 0x0000000000947947 */ /* 0x000fec0003800000 */
.L_x_6820:
        /* <DEDUP_REMOVED lines=14> */
.L_x_6807:
        /* <DEDUP_REMOVED lines=16> */
.L_x_6829:
[----:B------:R-:W-:Y:S01]  /*56b0*/  IMAD.MOV.U32 R24, RZ, RZ, RZ ;  /* 0x000000ffff187224 */ /* 0x000fe200078e00ff */
[----:B------:R-:W-:Y:S06]  /*56c0*/  BRA `(.L_x_6808) ;  /* 0x0000000000147947 */ /* 0x000fec0003800000 */
.L_x_6828:
[----:B------:R-:W2:Y:S02]  /*56d0*/  LDG.E.64 R4, desc[UR36][R4.64] ;  /* 0x0000002404047981 */ /* 0x000ea4000c1e1b00 */
[----:B--2---:R0:W1:Y:S01]  /*56e0*/  I2F.U64 R24, R4 ;  /* 0x0000000400187312 */ /* 0x0040620000301000 */
[----:B------:R-:W-:Y:S05]  /*56f0*/  BRA `(.L_x_6808) ;  /* 0x0000000000087947 */ /* 0x000fea0003800000 */
.L_x_6827:
[----:B------:R-:W2:Y:S02]  /*5700*/  LDG.E R4, desc[UR36][R4.64] ;  /* 0x0000002404047981 */ /* 0x000ea4000c1e1900 */
[----:B--2---:R-:W-:-:S07]  /*5710*/  I2FP.F32.U32 R24, R4 ;  /* 0x0000000400187245 */ /* 0x004fce0000201000 */
.L_x_6808:
[----:B------:R-:W-:Y:S05]  /*5720*/  BSYNC B6 ;  /* 0x0000000000067941 */ /* 0x000fea0003800000 */
.L_x_6802:
[----:B------:R-:W-:-:S07]  /*5730*/  VIADD R17, R17, 0x80 ;  /* 0x0000008011117836 */ /* 0x000fce0000000000 */
.L_x_6773:
[----:B------:R-:W-:Y:S05]  /*5740*/  BSYNC B7 ;  /* 0x0000000000077941 */ /* 0x000fea0003800000 */
.L_x_6772:
[----:B------:R-:W-:Y:S01]  /*5750*/  ISETP.GE.AND P0, PT, R17, R26, PT ;  /* 0x0000001a1100720c */ /* 0x000fe20003f06270 */
[----:B------:R-:W-:Y:S01]  /*5760*/  BSSY B7, `(.L_x_6830) ;  /* 0x00001c6000077945 */ /* 0x000fe20003800000 */
[----:B------:R-:W-:-:S11]  /*5770*/  IMAD.MOV.U32 R25, RZ, RZ, RZ ;  /* 0x000000ffff197224 */ /* 0x000fd600078e00ff */
        /* <DEDUP_REMOVED lines=22> */
.L_x_6836:
[----:B------:R-:W4:Y:S02]  /*58e0*/  LDG.E.U8 R4, desc[UR36][R4.64] ;  /* 0x0000002404047981 */ /* 0x000f24000c1e1100 */
[----:B----4-:R-:W-:Y:S01]  /*58f0*/  I2FP.F32.U32 R25, R4 ;  /* 0x0000000400197245 */ /* 0x010fe20000201000 */
[----:B------:R-:W-:Y:S06]  /*5900*/  BRA `(.L_x_6838) ;  /* 0x0000000c002c7947 */ /* 0x000fec0003800000 */
.L_x_6835:
        /* <DEDUP_REMOVED lines=9> */
.L_x_6840:
[----:B------:R-:W4:Y:S02]  /*59a0*/  LDG.E R4, desc[UR36][R4.64] ;  /* 0x0000002404047981 */ /* 0x000f24000c1e1900 */
[----:B----4-:R-:W-:Y:S01]  /*59b0*/  I2FP.F32.S32 R25, R4 ;  /* 0x0000000400197245 */ /* 0x010fe20000201400 */
[----:B------:R-:W-:Y:S06]  /*59c0*/  BRA `(.L_x_6838) ;  /* 0x0000000800fc7947 */ /* 0x000fec0003800000 */
.L_x_6839:
[----:B------:R-:W4:Y:S02]  /*59d0*/  LDG.E.U16 R4, desc[UR36][R4.64] ;  /* 0x0000002404047981 */ /* 0x000f24000c1e1500 */
[----:B----4-:R0:W4:Y:S01]  /*59e0*/  I2F.S16 R25, R4 ;  /* 0x0000000400197306 */ /* 0x0101220000101400 */
[----:B------:R-:W-:Y:S05]  /*59f0*/  BRA `(.L_x_6838) ;  /* 0x0000000800f07947 */ /* 0x000fea0003800000 */
.L_x_6834:
        /* <DEDUP_REMOVED lines=8> */
.L_x_6842:
[----:B------:R-:W4:Y:S02]  /*5a80*/  LDG.E.U16 R4, desc[UR36][R4.64] ;  /* 0x0000002404047981 */ /* 0x000f24000c1e1500 */
[----:B----4-:R-:W-:Y:S01]  /*5a90*/  HADD2.F32 R25, -RZ, R4.H0_H0 ;  /* 0x20000004ff197230 */ /* 0x010fe20000004100 */
[----:B------:R-:W-:Y:S06]  /*5aa0*/  BRA `(.L_x_6838) ;  /* 0x0000000800c47947 */ /* 0x000fec0003800000 */
.L_x_6841:
        /* <DEDUP_REMOVED lines=8> */
.L_x_6844:
[----:B------:R-:W4:Y:S02]  /*5b30*/  LDG.E.U16 R4, desc[UR36][R4.64] ;  /* 0x0000002404047981 */ /* 0x000f24000c1e1500 */
[----:B----4-:R-:W-:Y:S01]  /*5b40*/  HADD2.F32 R25, -RZ, R4.H0_H0 ;  /* 0x20000004ff197230 */ /* 0x010fe20000004100 */
[----:B------:R-:W-:Y:S06]  /*5b50*/  BRA `(.L_x_6838) ;  /* 0x0000000800987947 */ /* 0x000fec0003800000 */
.L_x_6843:
[----:B------:R-:W4:Y:S01]  /*5b60*/  LDG.E.64 R4, desc[UR36][R4.64] ;  /* 0x0000002404047981 */ /* 0x000f22000c1e1b00 */
[----:B------:R-:W-:Y:S01]  /*5b70*/  UMOV UR4, 0xf0000000 ;  /* 0xf000000000047882 */ /* 0x000fe20000000000 */
[----:B------:R-:W-:Y:S01]  /*5b80*/  UMOV UR5, 0x380fffff ;  /* 0x380fffff00057882 */ /* 0x000fe20000000000 */
[----:B----4-:R-:W0:Y:S01]  /*5b90*/  F2F.F32.F64 R25, R4 ;  /* 0x0000000400197310 */ /* 0x010e220000301000 */
[----:B------:R-:W-:-:S14]  /*5ba0*/  DSETP.GEU.AND P0, PT, |R4|, UR4, PT ;  /* 0x0000000404007e2a */ /* 0x000fdc000bf0e200 */
[----:B0-----:R-:W-:Y:S01]  /*5bb0*/  @!P0 FMUL R25, R25, 1.175494350822287508e-38 ;  /* 0x0080000019198820 */ /* 0x001fe20000400000 */
[----:B------:R-:W-:Y:S06]  /*5bc0*/  BRA `(.L_x_6838) ;  /* 0x00000008007c7947 */ /* 0x000fec0003800000 */
.L_x_6833:
        /* <DEDUP_REMOVED lines=12> */
.L_x_6847:
[----:B------:R-:W4:Y:S01]  /*5c90*/  LDG.E.64 R4, desc[UR36][R4.64] ;  /* 0x0000002404047981 */ /* 0x000f22000c1e1b00 */
[----:B------:R-:W-:Y:S01]  /*5ca0*/  UMOV UR4, 0xf0000000 ;  /* 0xf000000000047882 */ /* 0x000fe20000000000 */
[----:B------:R-:W-:Y:S01]  /*5cb0*/  UMOV UR5, 0x380fffff ;  /* 0x380fffff00057882 */ /* 0x000fe20000000000 */
[----:B----4-:R-:W0:Y:S01]  /*5cc0*/  F2F.F32.F64 R25, R4 ;  /* 0x0000000400197310 */ /* 0x010e220000301000 */
[----:B------:R-:W-:-:S14]  /*5cd0*/  DSETP.GEU.AND P0, PT, |R4|, UR4, PT ;  /* 0x0000000404007e2a */ /* 0x000fdc000bf0e200 */
[----:B0-----:R-:W-:Y:S01]  /*5ce0*/  @!P0 FMUL R25, R25, 1.175494350822287508e-38 ;  /* 0x0080000019198820 */ /* 0x001fe20000400000 */
[----:B------:R-:W-:Y:S06]  /*5cf0*/  BRA `(.L_x_6838) ;  /* 0x0000000800307947 */ /* 0x000fec0003800000 */
.L_x_6846:
        /* <DEDUP_REMOVED lines=26> */
.L_x_6849:
        /* <DEDUP_REMOVED lines=13> */
.L_x_6848:
[----:B------:R-:W4:Y:S02]  /*5f70*/  LDG.E.U16 R4, desc[UR36][R4.64] ;  /* 0x0000002404047981 */ /* 0x000f24000c1e1500 */
[----:B----4-:R-:W-:Y:S01]  /*5f80*/  IMAD.U32 R25, R4, 0x10000, RZ ;  /* 0x0001000004197824 */ /* 0x010fe200078e00ff */
[----:B------:R-:W-:Y:S06]  /*5f90*/  BRA `(.L_x_6838) ;  /* 0x0000000400887947 */ /* 0x000fec0003800000 */
.L_x_6845:
        /* <DEDUP_REMOVED lines=11> */
.L_x_6852:
        /* <DEDUP_REMOVED lines=20> */
.L_x_6854:
[----:B------:R-:W-:Y:S05]  /*6190*/  BSYNC B0 ;  /* 0x0000000000007941 */ /* 0x000fea0003800000 */
.L_x_6853:
[----:B------:R-:W-:Y:S01]  /*61a0*/  IMAD.SHL.U32 R3, R3, 0x100000, RZ ;  /* 0x0010000003037824 */ /* 0x000fe200078e00ff */
[----:B------:R-:W-:-:S04]  /*61b0*/  LEA R0, R0, 0x3b800000, 0x17 ;  /* 0x3b80000000007811 */ /* 0x000fc800078eb8ff */
[----:B------:R-:W-:Y:S01]  /*61c0*/  LOP3.LUT R25, R0, R3, R25, 0xfe, !PT ;  /* 0x0000000300197212 */ /* 0x000fe200078efe19 */
[----:B------:R-:W-:Y:S06]  /*61d0*/  BRA `(.L_x_6838) ;  /* 0x0000000000f87947 */ /* 0x000fec0003800000 */
.L_x_6851:
        /* <DEDUP_REMOVED lines=20> */
.L_x_6856:
[----:B------:R-:W-:Y:S05]  /*6320*/  BSYNC B0 ;  /* 0x0000000000007941 */ /* 0x000fea0003800000 */
.L_x_6855:
[----:B------:R-:W-:Y:S01]  /*6330*/  IMAD.SHL.U32 R3, R3, 0x200000, RZ ;  /* 0x0020000003037824 */ /* 0x000fe200078e00ff */
[----:B------:R-:W-:-:S04]  /*6340*/  LEA R0, R0, 0x37800000, 0x17 ;  /* 0x3780000000007811 */ /* 0x000fc800078eb8ff */
[----:B------:R-:W-:Y:S01]  /*6350*/  LOP3.LUT R25, R0, R3, R25, 0xfe, !PT ;  /* 0x0000000300197212 */ /* 0x000fe200078efe19 */
[----:B------:R-:W-:Y:S06]  /*6360*/  BRA `(.L_x_6838) ;  /* 0x0000000000947947 */ /* 0x000fec0003800000 */
.L_x_6850:
        /* <DEDUP_REMOVED lines=14> */
.L_x_6837:
        /* <DEDUP_REMOVED lines=16> */
.L_x_6859:
[----:B------:R-:W-:Y:S01]  /*6550*/  IMAD.MOV.U32 R25, RZ, RZ, RZ ;  /* 0x000000ffff197224 */ /* 0x000fe200078e00ff */
[----:B------:R-:W-:Y:S06]  /*6560*/  BRA `(.L_x_6838) ;  /* 0x0000000000147947 */ /* 0x000fec0003800000 */
.L_x_6858:
[----:B------:R-:W4:Y:S02]  /*6570*/  LDG.E.64 R4, desc[UR36][R4.64] ;  /* 0x0000002404047981 */ /* 0x000f24000c1e1b00 */
[----:B----4-:R0:W4:Y:S01]  /*6580*/  I2F.U64 R25, R4 ;  /* 0x0000000400197312 */ /* 0x0101220000301000 */
[----:B------:R-:W-:Y:S05]  /*6590*/  BRA `(.L_x_6838) ;  /* 0x0000000000087947 */ /* 0x000fea0003800000 */
.L_x_6857:
[----:B------:R-:W4:Y:S02]  /*65a0*/  LDG.E R4, desc[UR36][R4.64] ;  /* 0x0000002404047981 */ /* 0x000f24000c1e1900 */
[----:B----4-:R-:W-:-:S07]  /*65b0*/  I2FP.F32.U32 R25, R4 ;  /* 0x0000000400197245 */ /* 0x010fce0000201000 */
.L_x_6838:
[----:B------:R-:W-:Y:S05]  /*65c0*/  BSYNC B6 ;  /* 0x0000000000067941 */ /* 0x000fea0003800000 */
.L_x_6832:
        /* <DEDUP_REMOVED lines=20> */
.L_x_6863:
[----:B------:R-:W2:Y:S02]  /*6710*/  LDG.E.U8 R4, desc[UR36][R4.64] ;  /* 0x0000002404047981 */ /* 0x000ea4000c1e1100 */
[----:B--2---:R-:W-:Y:S01]  /*6720*/  I2FP.F32.U32 R16, R4 ;  /* 0x0000000400107245 */ /* 0x004fe20000201000 */
[----:B------:R-:W-:Y:S06]  /*6730*/  BRA `(.L_x_6831) ;  /* 0x0000000c00207947 */ /* 0x000fec0003800000 */
.L_x_6862:
        /* <DEDUP_REMOVED lines=9> */
.L_x_6866:
[----:B------:R-:W2:Y:S02]  /*67d0*/  LDG.E R4, desc[UR36][R4.64] ;  /* 0x0000002404047981 */ /* 0x000ea4000c1e1900 */
[----:B--2---:R-:W-:Y:S01]  /*67e0*/  I2FP.F32.S32 R16, R4 ;  /* 0x0000000400107245 */ /* 0x004fe20000201400 */
[----:B------:R-:W-:Y:S06]  /*67f0*/  BRA `(.L_x_6831) ;  /* 0x0000000800f07947 */ /* 0x000fec0003800000 */
.L_x_6865:
[----:B------:R-:W2:Y:S02]  /*6800*/  LDG.E.U16 R4, desc[UR36][R4.64] ;  /* 0x0000002404047981 */ /* 0x000ea4000c1e1500 */
[----:B--2---:R0:W1:Y:S01]  /*6810*/  I2F.S16 R16, R4 ;  /* 0x0000000400107306 */ /* 0x0040620000101400 */
[----:B------:R-:W-:Y:S05]  /*6820*/  BRA `(.L_x_6831) ;  /* 0x0000000800e47947 */ /* 0x000fea0003800000 */
.L_x_6861:
        /* <DEDUP_REMOVED lines=8> */
.L_x_6868:
[----:B------:R-:W2:Y:S02]  /*68b0*/  LDG.E.U16 R4, desc[UR36][R4.64] ;  /* 0x0000002404047981 */ /* 0x000ea4000c1e1500 */
[----:B--2---:R-:W-:Y:S01]  /*68c0*/  HADD2.F32 R16, -RZ, R4.H0_H0 ;  /* 0x20000004ff107230 */ /* 0x004fe20000004100 */
[----:B------:R-:W-:Y:S06]  /*68d0*/  BRA `(.L_x_6831) ;  /* 0x0000000800b87947 */ /* 0x000fec0003800000 */
.L_x_6867:
        /* <DEDUP_REMOVED lines=8> */
.L_x_6870:
[----:B------:R-:W2:Y:S02]  /*6960*/  LDG.E.U16 R4, desc[UR36][R4.64] ;  /* 0x0000002404047981 */ /* 0x000ea4000c1e1500 */
[----:B--2---:R-:W-:Y:S01]  /*6970*/  HADD2.F32 R16, -RZ, R4.H0_H0 ;  /* 0x20000004ff107230 */ /* 0x004fe20000004100 */
[----:B------:R-:W-:Y:S06]  /*6980*/  BRA `(.L_x_6831) ;  /* 0x00000008008c7947 */ /* 0x000fec0003800000 */
.L_x_6869:
[----:B------:R-:W2:Y:S01]  /*6990*/  LDG.E.64 R4, desc[UR36][R4.64] ;  /* 0x0000002404047981 */ /* 0x000ea2000c1e1b00 */
[----:B------:R-:W-:Y:S01]  /*69a0*/  UMOV UR4, 0xf0000000 ;  /* 0xf000000000047882 */ /* 0x000fe20000000000 */
[----:B------:R-:W-:Y:S01]  /*69b0*/  UMOV UR5, 0x380fffff ;  /* 0x380fffff00057882 */ /* 0x000fe20000000000 */
[----:B--2---:R-:W0:Y:S01]  /*69c0*/  F2F.F32.F64 R16, R4 ;  /* 0x0000000400107310 */ /* 0x004e220000301000 */
[----:B------:R-:W-:-:S14]  /*69d0*/  DSETP.GEU.AND P0, PT, |R4|, UR4, PT ;  /* 0x0000000404007e2a */ /* 0x000fdc000bf0e200 */
[----:B0-----:R-:W-:Y:S01]  /*69e0*/  @!P0 FMUL R16, R16, 1.175494350822287508e-38 ;  /* 0x0080000010108820 */ /* 0x001fe20000400000 */
[----:B------:R-:W-:Y:S06]  /*69f0*/  BRA `(.L_x_6831) ;  /* 0x0000000800707947 */ /* 0x000fec0003800000 */
.L_x_6860:
        /* <DEDUP_REMOVED lines=12> */
.L_x_6873:
[----:B------:R-:W2:Y:S01]  /*6ac0*/  LDG.E.64 R4, desc[UR36][R4.64] ;  /* 0x0000002404047981 */ /* 0x000ea2000c1e1b00 */
[----:B------:R-:W-:Y:S01]  /*6ad0*/  UMOV UR4, 0xf0000000 ;  /* 0xf000000000047882 */ /* 0x000fe20000000000 */
[----:B------:R-:W-:Y:S01]  /*6ae0*/  UMOV UR5, 0x380fffff ;  /* 0x380fffff00057882 */ /* 0x000fe20000000000 */
[----:B--2---:R-:W0:Y:S01]  /*6af0*/  F2F.F32.F64 R16, R4 ;  /* 0x0000000400107310 */ /* 0x004e220000301000 */
[----:B------:R-:W-:-:S14]  /*6b00*/  DSETP.GEU.AND P0, PT, |R4|, UR4, PT ;  /* 0x0000000404007e2a */ /* 0x000fdc000bf0e200 */
[----:B0-----:R-:W-:Y:S01]  /*6b10*/  @!P0 FMUL R16, R16, 1.175494350822287508e-38 ;  /* 0x0080000010108820 */ /* 0x001fe20000400000 */
[----:B------:R-:W-:Y:S06]  /*6b20*/  BRA `(.L_x_6831) ;  /* 0x0000000800247947 */ /* 0x000fec0003800000 */
.L_x_6872:
        /* <DEDUP_REMOVED lines=26> */
.L_x_6875:
        /* <DEDUP_REMOVED lines=13> */
.L_x_6874:
[----:B------:R-:W2:Y:S02]  /*6da0*/  LDG.E.U16 R4, desc[UR36][R4.64] ;  /* 0x0000002404047981 */ /* 0x000ea4000c1e1500 */
[----:B--2---:R-:W-:Y:S01]  /*6db0*/  IMAD.U32 R16, R4, 0x10000, RZ ;  /* 0x0001000004107824 */ /* 0x004fe200078e00ff */
[----:B------:R-:W-:Y:S06]  /*6dc0*/  BRA `(.L_x_6831) ;  /* 0x00000004007c7947 */ /* 0x000fec0003800000 */
.L_x_6871:
        /* <DEDUP_REMOVED lines=11> */
.L_x_6878:
[----:B------:R-:W2:Y:S02]  /*6e80*/  LDG.E.U8 R3, desc[UR36][R4.64] ;  /* 0x0000002404037981 */ /* 0x000ea4000c1e1100 */
        /* <DEDUP_REMOVED lines=18> */
.L_x_6880:
[----:B------:R-:W-:Y:S05]  /*6fb0*/  BSYNC B0 ;  /* 0x0000000000007941 */ /* 0x000fea0003800000 */
.L_x_6879:
[----:B------:R-:W-:Y:S01]  /*6fc0*/  IMAD.SHL.U32 R3, R3, 0x100000, RZ ;  /* 0x0010000003037824 */ /* 0x000fe200078e00ff */
[----:B------:R-:W-:-:S04]  /*6fd0*/  LEA R5, R0, 0x3b800000, 0x17 ;  /* 0x3b80000000057811 */ /* 0x000fc800078eb8ff */
[----:B------:R-:W-:Y:S01]  /*6fe0*/  LOP3.LUT R16, R5, R3, R16, 0xfe, !PT ;  /* 0x0000000305107212 */ /* 0x000fe200078efe10 */
[----:B------:R-:W-:Y:S06]  /*6ff0*/  BRA `(.L_x_6831) ;  /* 0x0000000000f07947 */ /* 0x000fec0003800000 */
.L_x_6877:
        /* <DEDUP_REMOVED lines=19> */
.L_x_6882:
[----:B------:R-:W-:Y:S05]  /*7130*/  BSYNC B0 ;  /* 0x0000000000007941 */ /* 0x000fea0003800000 */
.L_x_6881:
[----:B------:R-:W-:Y:S01]  /*7140*/  IMAD.SHL.U32 R3, R3, 0x200000, RZ ;  /* 0x0020000003037824 */ /* 0x000fe200078e00ff */
[----:B------:R-:W-:-:S04]  /*7150*/  LEA R5, R0, 0x37800000, 0x17 ;  /* 0x3780000000057811 */ /* 0x000fc800078eb8ff */
[----:B------:R-:W-:Y:S01]  /*7160*/  LOP3.LUT R16, R5, R3, R16, 0xfe, !PT ;  /* 0x0000000305107212 */ /* 0x000fe200078efe10 */
[----:B------:R-:W-:Y:S06]  /*7170*/  BRA `(.L_x_6831) ;  /* 0x0000000000907947 */ /* 0x000fec0003800000 */
.L_x_6876:
        /* <DEDUP_REMOVED lines=14> */
.L_x_6864:
        /* <DEDUP_REMOVED lines=16> */
.L_x_6885:
[----:B------:R-:W-:Y:S05]  /*7360*/  BRA `(.L_x_6831) ;  /* 0x0000000000147947 */ /* 0x000fea0003800000 */
.L_x_6884:
[----:B------:R-:W2:Y:S02]  /*7370*/  LDG.E.64 R16, desc[UR36][R4.64] ;  /* 0x0000002404107981 */ /* 0x000ea4000c1e1b00 */
[----:B--2---:R0:W1:Y:S01]  /*7380*/  I2F.U64 R16, R16 ;  /* 0x0000001000107312 */ /* 0x0040620000301000 */
[----:B------:R-:W-:Y:S05]  /*7390*/  BRA `(.L_x_6831) ;  /* 0x0000000000087947 */ /* 0x000fea0003800000 */
.L_x_6883:
[----:B------:R-:W2:Y:S02]  /*73a0*/  LDG.E R4, desc[UR36][R4.64] ;  /* 0x0000002404047981 */ /* 0x000ea4000c1e1900 */
[----:B--2---:R-:W-:-:S07]  /*73b0*/  I2FP.F32.U32 R16, R4 ;  /* 0x0000000400107245 */ /* 0x004fce0000201000 */
.L_x_6831:
[----:B------:R-:W-:Y:S05]  /*73c0*/  BSYNC B7 ;  /* 0x0000000000077941 */ /* 0x000fea0003800000 */
.L_x_6830:
[----:B------:R-:W2:Y:S01]  /*73d0*/  S2R R27, SR_TID.X ;  /* 0x00000000001b7919 */ /* 0x000ea20000002100 */
[----:B0-----:R-:W0:Y:S01]  /*73e0*/  LDC.U8 R17, c[0x0][0x240] ;  /* 0x00009000ff117b82 */ /* 0x001e220000000000 */
[----:B-1-3-5:R-:W-:Y:S01]  /*73f0*/  FSETP.NEU.FTZ.AND P0, PT, R19, RZ, PT ;  /* 0x000000ff1300720b */ /* 0x02afe20003f1d000 */
[----:B------:R-:W-:Y:S01]  /*7400*/  BSSY B6, `(.L_x_6886) ;  /* 0x00000f4000067945 */ /* 0x000fe20003800000 */
[----:B----4-:R-:W-:Y:S02]  /*7410*/  FSETP.NEU.FTZ.AND P1, PT, R28, RZ, PT ;  /* 0x000000ff1c00720b */ /* 0x010fe40003f3d000 */
[----:B------:R-:W-:Y:S02]  /*7420*/  FSETP.NEU.FTZ.AND P2, PT, R23, RZ, PT ;  /* 0x000000ff1700720b */ /* 0x000fe40003f5d000 */
[----:B------:R-:W-:-:S07]  /*7430*/  FSETP.NEU.FTZ.AND P3, PT, R25, RZ, PT ;  /* 0x000000ff1900720b */ /* 0x000fce0003f7d000 */
[----:B--2---:R-:W-:Y:S02]  /*7440*/  @P0 FSET.BF.GT.FTZ.AND R18, R19, RZ, PT ;  /* 0x000000ff1312020a */ /* 0x004fe40003814000 */
[----:B------:R-:W-:Y:S02]  /*7450*/  @P1 FSET.BF.GT.FTZ.AND R22, R28, RZ, PT ;  /* 0x000000ff1c16120a */ /* 0x000fe40003814000 */
[----:B------:R-:W-:Y:S02]  /*7460*/  @P2 FSET.BF.GT.FTZ.AND R24, R23, RZ, PT ;  /* 0x000000ff1718220a */ /* 0x000fe40003814000 */
[----:B------:R-:W-:Y:S02]  /*7470*/  @P3 FSET.BF.GT.FTZ.AND R16, R25, RZ, PT ;  /* 0x000000ff1910320a */ /* 0x000fe40003814000 */
[----:B------:R-:W-:-:S13]  /*7480*/  ISETP.GE.AND P4, PT, R27, R26, PT ;  /* 0x0000001a1b00720c */ /* 0x000fda0003f86270 */
[----:B------:R-:W-:Y:S05]  /*7490*/  @P4 BRA `(.L_x_6887) ;  /* 0x0000000c00a84947 */ /* 0x000fea0003800000 */
[----:B------:R-:W1:Y:S01]  /*74a0*/  LDC.64 R8, c[0x0][0x218] ;  /* 0x00008600ff087b82 */ /* 0x000e620000000a00 */
[----:B------:R-:W-:Y:S01]  /*74b0*/  IMAD R0, R2, 0x200, R27 ;  /* 0x0000020002007824 */ /* 0x000fe200078e021b */
[----:B0-----:R-:W-:Y:S01]  /*74c0*/  PRMT R4, R17, 0x9910, RZ ;  /* 0x0000991011047816 */ /* 0x001fe200000000ff */
[----:B------:R-:W-:Y:S01]  /*74d0*/  ULDC UR4, c[0x0][0x244] ;  /* 0x0000910000047ab9 */ /* 0x000fe20000000800 */
[----:B------:R-:W-:Y:S02]  /*74e0*/  VIADD R27, R27, 0x80 ;  /* 0x000000801b1b7836 */ /* 0x000fe40000000000 */
        /* <DEDUP_REMOVED lines=17> */
.L_x_6891:
[----:B------:R-:W0:Y:S02]  /*7600*/  F2I.S64.TRUNC R18, R18 ;  /* 0x0000001200127311 */ /* 0x000e24000020d900 */
[----:B0-----:R-:W-:-:S05]  /*7610*/  IMAD.MOV.U32 R3, RZ, RZ, R18 ;  /* 0x000000ffff037224 */ /* 0x001fca00078e0012 */
[----:B------:R0:W-:Y:S01]  /*7620*/  STG.E.U8 desc[UR36][R8.64], R3 ;  /* 0x0000000308007986 */ /* 0x0001e2000c101124 */
[----:B------:R-:W-:Y:S05]  /*7630*/  BRA `(.L_x_6887) ;  /* 0x0000000c00407947 */ /* 0x000fea0003800000 */
.L_x_6890:
        /* <DEDUP_REMOVED lines=9> */
.L_x_6894:
[----:B------:R-:W0:Y:S02]  /*76d0*/  F2I.FTZ.TRUNC.NTZ R3, R18 ;  /* 0x0000001200037305 */ /* 0x000e24000021f100 */
[----:B0-----:R0:W-:Y:S01]  /*76e0*/  STG.E desc[UR36][R8.64], R3 ;  /* 0x0000000308007986 */ /* 0x0011e2000c101924 */
[----:B------:R-:W-:Y:S05]  /*76f0*/  BRA `(.L_x_6887) ;  /* 0x0000000c00107947 */ /* 0x000fea0003800000 */
.L_x_6893:
[----:B------:R-:W0:Y:S02]  /*7700*/  F2I.FTZ.TRUNC.NTZ R3, R18 ;  /* 0x0000001200037305 */ /* 0x000e24000021f100 */
[----:B0-----:R0:W-:Y:S01]  /*7710*/  STG.E.U16 desc[UR36][R8.64], R3 ;  /* 0x0000000308007986 */ /* 0x0011e2000c101524 */
[----:B------:R-:W-:Y:S05]  /*7720*/  BRA `(.L_x_6887) ;  /* 0x0000000c00047947 */ /* 0x000fea0003800000 */
.L_x_6889:
        /* <DEDUP_REMOVED lines=8> */
.L_x_6896:
[----:B------:R-:W-:-:S05]  /*77b0*/  F2FP.F16.F32.PACK_AB R18, RZ, R18 ;  /* 0x00000012ff12723e */ /* 0x000fca00000000ff */
[----:B------:R0:W-:Y:S01]  /*77c0*/  STG.E.U16 desc[UR36][R8.64], R18 ;  /* 0x0000001208007986 */ /* 0x0001e2000c101524 */
[----:B------:R-:W-:Y:S05]  /*77d0*/  BRA `(.L_x_6887) ;  /* 0x0000000800d87947 */ /* 0x000fea0003800000 */
.L_x_6895:
        /* <DEDUP_REMOVED lines=9> */
.L_x_6898:
[----:B------:R-:W-:-:S04]  /*7870*/  F2FP.F16.F32.PACK_AB R3, RZ, R18 ;  /* 0x00000012ff03723e */ /* 0x000fc800000000ff */
[----:B------:R-:W-:-:S05]  /*7880*/  PRMT R3, R3, 0x5410, RZ ;  /* 0x0000541003037816 */ /* 0x000fca00000000ff */
[----:B------:R3:W-:Y:S01]  /*7890*/  STG.E desc[UR36][R8.64], R3 ;  /* 0x0000000308007986 */ /* 0x0007e2000c101924 */
[----:B------:R-:W-:Y:S05]  /*78a0*/  BRA `(.L_x_6887) ;  /* 0x0000000800a47947 */ /* 0x000fea0003800000 */
.L_x_6897:
[----:B------:R-:W-:-:S06]  /*78b0*/  FMUL.FTZ R4, R18, 1 ;  /* 0x3f80000012047820 */ /* 0x000fcc0000410000 */
[----:B------:R-:W0:Y:S02]  /*78c0*/  F2F.F64.F32 R4, R4 ;  /* 0x0000000400047310 */ /* 0x000e240000201800 */
[----:B0-----:R1:W-:Y:S01]  /*78d0*/  STG.E.64 desc[UR36][R8.64], R4 ;  /* 0x0000000408007986 */ /* 0x0013e2000c101b24 */
[----:B------:R-:W-:Y:S05]  /*78e0*/  BRA `(.L_x_6887) ;  /* 0x0000000800947947 */ /* 0x000fea0003800000 */
.L_x_6888:
        /* <DEDUP_REMOVED lines=12> */
.L_x_6901:
[----:B------:R-:W-:Y:S01]  /*79b0*/  FMUL.FTZ R4, R18, 1 ;  /* 0x3f80000012047820 */ /* 0x000fe20000410000 */
[----:B------:R-:W-:-:S05]  /*79c0*/  CS2R R6, SRZ ;  /* 0x0000000000067805 */ /* 0x000fca000001ff00 */
[----:B------:R-:W0:Y:S02]  /*79d0*/  F2F.F64.F32 R4, R4 ;  /* 0x0000000400047310 */ /* 0x000e240000201800 */
[----:B0-----:R0:W-:Y:S01]  /*79e0*/  STG.E.128 desc[UR36][R8.64], R4 ;  /* 0x0000000408007986 */ /* 0x0011e2000c101d24 */
[----:B------:R-:W-:Y:S05]  /*79f0*/  BRA `(.L_x_6887) ;  /* 0x0000000800507947 */ /* 0x000fea0003800000 */
.L_x_6900:
        /* <DEDUP_REMOVED lines=20> */
.L_x_6905:
[----:B------:R-:W-:Y:S05]  /*7b40*/  BSYNC B0 ;  /* 0x0000000000007941 */ /* 0x000fea0003800000 */
.L_x_6904:
[----:B------:R-:W-:-:S05]  /*7b50*/  LOP3.LUT R5, R0, R5, RZ, 0xfc, !PT ;  /* 0x0000000500057212 */ /* 0x000fca00078efcff */
[----:B------:R0:W-:Y:S01]  /*7b60*/  STG.E.U8 desc[UR36][R8.64], R5 ;  /* 0x0000000508007986 */ /* 0x0001e2000c101124 */
[----:B------:R-:W-:Y:S05]  /*7b70*/  BRA `(.L_x_6887) ;  /* 0x0000000400f07947 */ /* 0x000fea0003800000 */
.L_x_6903:
        /* <DEDUP_REMOVED lines=12> */
.L_x_6907:
[----:B------:R-:W-:Y:S01]  /*7c40*/  IMAD.MOV.U32 R0, RZ, RZ, 0x7f ;  /* 0x0000007fff007424 */ /* 0x000fe200078e00ff */
[----:B------:R-:W-:-:S04]  /*7c50*/  ISETP.GT.U32.AND P0, PT, R4, 0x7f800000, PT ;  /* 0x7f8000000400780c */ /* 0x000fc80003f04070 */
[----:B------:R-:W-:-:S09]  /*7c60*/  SEL R0, R0, 0x7c, P0 ;  /* 0x0000007c00007807 */ /* 0x000fd20000000000 */
.L_x_6908:
[----:B------:R-:W-:Y:S05]  /*7c70*/  BSYNC B0 ;  /* 0x0000000000007941 */ /* 0x000fea0003800000 */
.L_x_6906:
[----:B------:R-:W-:-:S04]  /*7c80*/  LOP3.LUT R18, R18, 0x80000000, RZ, 0xc0, !PT ;  /* 0x8000000012127812 */ /* 0x000fc800078ec0ff */
[----:B------:R-:W-:-:S04]  /*7c90*/  SHF.R.U32.HI R3, RZ, 0x18, R18 ;  /* 0x00000018ff037819 */ /* 0x000fc80000011612 */
[----:B------:R-:W-:-:S05]  /*7ca0*/  LOP3.LUT R3, R0, R3, RZ, 0xfc, !PT ;  /* 0x0000000300037212 */ /* 0x000fca00078efcff */
[----:B------:R0:W-:Y:S01]  /*7cb0*/  STG.E.U8 desc[UR36][R8.64], R3 ;  /* 0x0000000308007986 */ /* 0x0001e2000c101124 */
[----:B------:R-:W-:Y:S05]  /*7cc0*/  BRA `(.L_x_6887) ;  /* 0x00000004009c7947 */ /* 0x000fea0003800000 */
.L_x_6902:
[----:B------:R-:W-:-:S05]  /*7cd0*/  F2FP.BF16.F32.PACK_AB R18, RZ, R18 ;  /* 0x00000012ff12723e */ /* 0x000fca00000010ff */
[----:B------:R0:W-:Y:S01]  /*7ce0*/  STG.E.U16 desc[UR36][R8.64], R18 ;  /* 0x0000001208007986 */ /* 0x0001e2000c101524 */
[----:B------:R-:W-:Y:S05]  /*7cf0*/  BRA `(.L_x_6887) ;  /* 0x0000000400907947 */ /* 0x000fea0003800000 */
.L_x_6899:
        /* <DEDUP_REMOVED lines=11> */
.L_x_6911:
        /* <DEDUP_REMOVED lines=16> */
.L_x_6914:
[----:B------:R-:W-:-:S04]  /*7eb0*/  LOP3.LUT R18, R18, 0x80000000, RZ, 0xc0, !PT ;  /* 0x8000000012127812 */ /* 0x000fc800078ec0ff */
[----:B------:R-:W-:-:S04]  /*7ec0*/  SHF.R.U32.HI R3, RZ, 0x18, R18 ;  /* 0x00000018ff037819 */ /* 0x000fc80000011612 */
[----:B------:R-:W-:-:S04]  /*7ed0*/  LOP3.LUT R0, R0, R3, RZ, 0xfc, !PT ;  /* 0x0000000300007212 */ /* 0x000fc800078efcff */
[----:B------:R-:W-:-:S07]  /*7ee0*/  PRMT R4, R0, 0x7610, R4 ;  /* 0x0000761000047816 */ /* 0x000fce0000000004 */
.L_x_6913:
[----:B------:R-:W-:Y:S05]  /*7ef0*/  BSYNC B0 ;  /* 0x0000000000007941 */ /* 0x000fea0003800000 */
.L_x_6912:
[----:B------:R0:W-:Y:S01]  /*7f00*/  STG.E.U8 desc[UR36][R8.64], R4 ;  /* 0x0000000408007986 */ /* 0x0001e2000c101124 */
[----:B------:R-:W-:Y:S05]  /*7f10*/  BRA `(.L_x_6887) ;  /* 0x0000000400087947 */ /* 0x000fea0003800000 */
.L_x_6910:
        /* <DEDUP_REMOVED lines=16> */
.L_x_6917:
[----:B------:R-:W-:-:S04]  /*8020*/  LOP3.LUT R18, R18, 0x80000000, RZ, 0xc0, !PT ;  /* 0x8000000012127812 */ /* 0x000fc800078ec0ff */
[----:B------:R-:W-:-:S04]  /*8030*/  SHF.R.U32.HI R3, RZ, 0x18, R18 ;  /* 0x00000018ff037819 */ /* 0x000fc80000011612 */
[----:B------:R-:W-:-:S04]  /*8040*/  LOP3.LUT R0, R0, R3, RZ, 0xfc, !PT ;  /* 0x0000000300007212 */ /* 0x000fc800078efcff */
[----:B------:R-:W-:-:S07]  /*8050*/  PRMT R4, R0, 0x7610, R4 ;  /* 0x0000761000047816 */ /* 0x000fce0000000004 */
.L_x_6916:
[----:B------:R-:W-:Y:S05]  /*8060*/  BSYNC B0 ;  /* 0x0000000000007941 */ /* 0x000fea0003800000 */
.L_x_6915:
[----:B------:R0:W-:Y:S01]  /*8070*/  STG.E.U8 desc[UR36][R8.64], R4 ;  /* 0x0000000408007986 */ /* 0x0001e2000c101124 */
[----:B------:R-:W-:Y:S05]  /*8080*/  BRA `(.L_x_6887) ;  /* 0x0000000000ac7947 */ /* 0x000fea0003800000 */
.L_x_6909:
        /* <DEDUP_REMOVED lines=21> */
.L_x_6892:
        /* <DEDUP_REMOVED lines=16> */
.L_x_6920:
[----:B------:R-:W-:Y:S05]  /*82e0*/  BRA `(.L_x_6887) ;  /* 0x0000000000147947 */ /* 0x000fea0003800000 */
.L_x_6919:
[----:B------:R-:W0:Y:S02]  /*82f0*/  F2I.U64.TRUNC R18, R18 ;  /* 0x0000001200127311 */ /* 0x000e24000020d800 */
[----:B0-----:R0:W-:Y:S01]  /*8300*/  STG.E.64 desc[UR36][R8.64], R18 ;  /* 0x0000001208007986 */ /* 0x0011e2000c101b24 */
[----:B------:R-:W-:Y:S05]  /*8310*/  BRA `(.L_x_6887) ;  /* 0x0000000000087947 */ /* 0x000fea0003800000 */
.L_x_6918:
[----:B------:R-:W0:Y:S02]  /*8320*/  F2I.FTZ.U32.TRUNC.NTZ R3, R18 ;  /* 0x0000001200037305 */ /* 0x000e24000021f000 */
[----:B0-----:R0:W-:Y:S02]  /*8330*/  STG.E desc[UR36][R8.64], R3 ;  /* 0x0000000308007986 */ /* 0x0011e4000c101924 */
.L_x_6887:
[----:B------:R-:W-:Y:S05]  /*8340*/  BSYNC B6 ;  /* 0x0000000000067941 */ /* 0x000fea0003800000 */
.L_x_6886:
        /* <DEDUP_REMOVED lines=24> */
.L_x_6926:
[----:B------:R-:W0:Y:S02]  /*84d0*/  F2I.S64.TRUNC R22, R22 ;  /* 0x0000001600167311 */ /* 0x000e24000020d900 */
[----:B0-----:R-:W-:-:S05]  /*84e0*/  IMAD.MOV.U32 R3, RZ, RZ, R22 ;  /* 0x000000ffff037224 */ /* 0x001fca00078e0016 */
[----:B------:R0:W-:Y:S01]  /*84f0*/  STG.E.U8 desc[UR36][R8.64], R3 ;  /* 0x0000000308007986 */ /* 0x0001e2000c101124 */
[----:B------:R-:W-:Y:S05]  /*8500*/  BRA `(.L_x_6928) ;  /* 0x0000000c00407947 */ /* 0x000fea0003800000 */
.L_x_6925:
        /* <DEDUP_REMOVED lines=9> */
.L_x_6930:
[----:B------:R-:W0:Y:S02]  /*85a0*/  F2I.FTZ.TRUNC.NTZ R3, R22 ;  /* 0x0000001600037305 */ /* 0x000e24000021f100 */
[----:B0-----:R0:W-:Y:S01]  /*85b0*/  STG.E desc[UR36][R8.64], R3 ;  /* 0x0000000308007986 */ /* 0x0011e2000c101924 */
[----:B------:R-:W-:Y:S05]  /*85c0*/  BRA `(.L_x_6928) ;  /* 0x0000000c00107947 */ /* 0x000fea0003800000 */
.L_x_6929:
[----:B------:R-:W0:Y:S02]  /*85d0*/  F2I.FTZ.TRUNC.NTZ R3, R22 ;  /* 0x0000001600037305 */ /* 0x000e24000021f100 */
[----:B0-----:R0:W-:Y:S01]  /*85e0*/  STG.E.U16 desc[UR36][R8.64], R3 ;  /* 0x0000000308007986 */ /* 0x0011e2000c101524 */
[----:B------:R-:W-:Y:S05]  /*85f0*/  BRA `(.L_x_6928) ;  /* 0x0000000c00047947 */ /* 0x000fea0003800000 */
.L_x_6924:
        /* <DEDUP_REMOVED lines=8> */
.L_x_6932:
[----:B------:R-:W-:-:S05]  /*8680*/  F2FP.F16.F32.PACK_AB R22, RZ, R22 ;  /* 0x00000016ff16723e */ /* 0x000fca00000000ff */
[----:B------:R4:W-:Y:S01]  /*8690*/  STG.E.U16 desc[UR36][R8.64], R22 ;  /* 0x0000001608007986 */ /* 0x0009e2000c101524 */
[----:B------:R-:W-:Y:S05]  /*86a0*/  BRA `(.L_x_6928) ;  /* 0x0000000800d87947 */ /* 0x000fea0003800000 */
.L_x_6931:
        /* <DEDUP_REMOVED lines=9> */
.L_x_6934:
[----:B------:R-:W-:-:S04]  /*8740*/  F2FP.F16.F32.PACK_AB R3, RZ, R22 ;  /* 0x00000016ff03723e */ /* 0x000fc800000000ff */
[----:B------:R-:W-:-:S05]  /*8750*/  PRMT R3, R3, 0x5410, RZ ;  /* 0x0000541003037816 */ /* 0x000fca00000000ff */
[----:B------:R2:W-:Y:S01]  /*8760*/  STG.E desc[UR36][R8.64], R3 ;  /* 0x0000000308007986 */ /* 0x0005e2000c101924 */
[----:B------:R-:W-:Y:S05]  /*8770*/  BRA `(.L_x_6928) ;  /* 0x0000000800a47947 */ /* 0x000fea0003800000 */
.L_x_6933:
[----:B------:R-:W-:-:S06]  /*8780*/  FMUL.FTZ R4, R22, 1 ;  /* 0x3f80000016047820 */ /* 0x000fcc0000410000 */
[----:B------:R-:W0:Y:S02]  /*8790*/  F2F.F64.F32 R4, R4 ;  /* 0x0000000400047310 */ /* 0x000e240000201800 */
[----:B0-----:R0:W-:Y:S01]  /*87a0*/  STG.E.64 desc[UR36][R8.64], R4 ;  /* 0x0000000408007986 */ /* 0x0011e2000c101b24 */
[----:B------:R-:W-:Y:S05]  /*87b0*/  BRA `(.L_x_6928) ;  /* 0x0000000800947947 */ /* 0x000fea0003800000 */
.L_x_6923:
        /* <DEDUP_REMOVED lines=12> */
.L_x_6937:
[----:B------:R-:W-:Y:S01]  /*8880*/  FMUL.FTZ R4, R22, 1 ;  /* 0x3f80000016047820 */ /* 0x000fe20000410000 */
[----:B------:R-:W-:-:S05]  /*8890*/  CS2R R6, SRZ ;  /* 0x0000000000067805 */ /* 0x000fca000001ff00 */
[----:B------:R-:W0:Y:S02]  /*88a0*/  F2F.F64.F32 R4, R4 ;  /* 0x0000000400047310 */ /* 0x000e240000201800 */
[----:B0-----:R0:W-:Y:S01]  /*88b0*/  STG.E.128 desc[UR36][R8.64], R4 ;  /* 0x0000000408007986 */ /* 0x0011e2000c101d24 */
[----:B------:R-:W-:Y:S05]  /*88c0*/  BRA `(.L_x_6928) ;  /* 0x0000000800507947 */ /* 0x000fea0003800000 */
.L_x_6936:
        /* <DEDUP_REMOVED lines=20> */
.L_x_6941:
[----:B------:R-:W-:Y:S05]  /*8a10*/  BSYNC B0 ;  /* 0x0000000000007941 */ /* 0x000fea0003800000 */
.L_x_6940:
[----:B------:R-:W-:-:S05]  /*8a20*/  LOP3.LUT R5, R0, R5, RZ, 0xfc, !PT ;  /* 0x0000000500057212 */ /* 0x000fca00078efcff */
[----:B------:R0:W-:Y:S01]  /*8a30*/  STG.E.U8 desc[UR36][R8.64], R5 ;  /* 0x0000000508007986 */ /* 0x0001e2000c101124 */
[----:B------:R-:W-:Y:S05]  /*8a40*/  BRA `(.L_x_6928) ;  /* 0x0000000400f07947 */ /* 0x000fea0003800000 */
.L_x_6939:
        /* <DEDUP_REMOVED lines=12> */
.L_x_6943:
[----:B------:R-:W-:Y:S01]  /*8b10*/  IMAD.MOV.U32 R0, RZ, RZ, 0x7f ;  /* 0x0000007fff007424 */ /* 0x000fe200078e00ff */
[----:B------:R-:W-:-:S04]  /*8b20*/  ISETP.GT.U32.AND P0, PT, R4, 0x7f800000, PT ;  /* 0x7f8000000400780c */ /* 0x000fc80003f04070 */
[----:B------:R-:W-:-:S09]  /*8b30*/  SEL R0, R0, 0x7c, P0 ;  /* 0x0000007c00007807 */ /* 0x000fd20000000000 */
.L_x_6944:
[----:B------:R-:W-:Y:S05]  /*8b40*/  BSYNC B0 ;  /* 0x0000000000007941 */ /* 0x000fea0003800000 */
.L_x_6942:
[----:B------:R-:W-:-:S04]  /*8b50*/  LOP3.LUT R22, R22, 0x80000000, RZ, 0xc0, !PT ;  /* 0x8000000016167812 */ /* 0x000fc800078ec0ff */
[----:B------:R-:W-:-:S04]  /*8b60*/  SHF.R.U32.HI R3, RZ, 0x18, R22 ;  /* 0x00000018ff037819 */ /* 0x000fc80000011616 */
[----:B------:R-:W-:-:S05]  /*8b70*/  LOP3.LUT R3, R0, R3, RZ, 0xfc, !PT ;  /* 0x0000000300037212 */ /* 0x000fca00078efcff */
[----:B------:R0:W-:Y:S01]  /*8b80*/  STG.E.U8 desc[UR36][R8.64], R3 ;  /* 0x0000000308007986 */ /* 0x0001e2000c101124 */
[----:B------:R-:W-:Y:S05]  /*8b90*/  BRA `(.L_x_6928) ;  /* 0x00000004009c7947 */ /* 0x000fea0003800000 */
.L_x_6938:
[----:B------:R-:W-:-:S05]  /*8ba0*/  F2FP.BF16.F32.PACK_AB R22, RZ, R22 ;  /* 0x00000016ff16723e */ /* 0x000fca00000010ff */
[----:B------:R0:W-:Y:S01]  /*8bb0*/  STG.E.U16 desc[UR36][R8.64], R22 ;  /* 0x0000001608007986 */ /* 0x0001e2000c101524 */
[----:B------:R-:W-:Y:S05]  /*8bc0*/  BRA `(.L_x_6928) ;  /* 0x0000000400907947 */ /* 0x000fea0003800000 */
.L_x_6935:
        /* <DEDUP_REMOVED lines=11> */
.L_x_6947:
        /* <DEDUP_REMOVED lines=16> */
.L_x_6950:
[----:B------:R-:W-:-:S04]  /*8d80*/  LOP3.LUT R22, R22, 0x80000000, RZ, 0xc0, !PT ;  /* 0x8000000016167812 */ /* 0x000fc800078ec0ff */
[----:B------:R-:W-:-:S04]  /*8d90*/  SHF.R.U32.HI R3, RZ, 0x18, R22 ;  /* 0x00000018ff037819 */ /* 0x000fc80000011616 */
[----:B------:R-:W-:-:S04]  /*8da0*/  LOP3.LUT R0, R0, R3, RZ, 0xfc, !PT ;  /* 0x0000000300007212 */ /* 0x000fc800078efcff */
[----:B------:R-:W-:-:S07]  /*8db0*/  PRMT R4, R0, 0x7610, R4 ;  /* 0x0000761000047816 */ /* 0x000fce0000000004 */
.L_x_6949:
[----:B------:R-:W-:Y:S05]  /*8dc0*/  BSYNC B0 ;  /* 0x0000000000007941 */ /* 0x000fea0003800000 */
.L_x_6948:
[----:B------:R0:W-:Y:S01]  /*8dd0*/  STG.E.U8 desc[UR36][R8.64], R4 ;  /* 0x0000000408007986 */ /* 0x0001e2000c101124 */
[----:B------:R-:W-:Y:S05]  /*8de0*/  BRA `(.L_x_6928) ;  /* 0x0000000400087947 */ /* 0x000fea0003800000 */
.L_x_6946:
        /* <DEDUP_REMOVED lines=16> */
.L_x_6953:
[----:B------:R-:W-:-:S04]  /*8ef0*/  LOP3.LUT R22, R22, 0x80000000, RZ, 0xc0, !PT ;  /* 0x8000000016167812 */ /* 0x000fc800078ec0ff */
[----:B------:R-:W-:-:S04]  /*8f00*/  SHF.R.U32.HI R3, RZ, 0x18, R22 ;  /* 0x00000018ff037819 */ /* 0x000fc80000011616 */
[----:B------:R-:W-:-:S04]  /*8f10*/  LOP3.LUT R0, R0, R3, RZ, 0xfc, !PT ;  /* 0x0000000300007212 */ /* 0x000fc800078efcff */
[----:B------:R-:W-:-:S07]  /*8f20*/  PRMT R4, R0, 0x7610, R4 ;  /* 0x0000761000047816 */ /* 0x000fce0000000004 */
.L_x_6952:
[----:B------:R-:W-:Y:S05]  /*8f30*/  BSYNC B0 ;  /* 0x0000000000007941 */ /* 0x000fea0003800000 */
.L_x_6951:
[----:B------:R0:W-:Y:S01]  /*8f40*/  STG.E.U8 desc[UR36][R8.64], R4 ;  /* 0x0000000408007986 */ /* 0x0001e2000c101124 */
[----:B------:R-:W-:Y:S05]  /*8f50*/  BRA `(.L_x_6928) ;  /* 0x0000000000ac7947 */ /* 0x000fea0003800000 */
.L_x_6945:
        /* <DEDUP_REMOVED lines=21> */
.L_x_6927:
        /* <DEDUP_REMOVED lines=16> */
.L_x_6956:
[----:B------:R-:W-:Y:S05]  /*91b0*/  BRA `(.L_x_6928) ;  /* 0x0000000000147947 */ /* 0x000fea0003800000 */
.L_x_6955:
[----:B------:R-:W0:Y:S02]  /*91c0*/  F2I.U64.TRUNC R22, R22 ;  /* 0x0000001600167311 */ /* 0x000e24000020d800 */
[----:B0-----:R0:W-:Y:S01]  /*91d0*/  STG.E.64 desc[UR36][R8.64], R22 ;  /* 0x0000001608007986 */ /* 0x0011e2000c101b24 */
[----:B------:R-:W-:Y:S05]  /*91e0*/  BRA `(.L_x_6928) ;  /* 0x0000000000087947 */ /* 0x000fea0003800000 */
.L_x_6954:
[----:B------:R-:W0:Y:S02]  /*91f0*/  F2I.FTZ.U32.TRUNC.NTZ R3, R22 ;  /* 0x0000001600037305 */ /* 0x000e24000021f000 */
[----:B0-----:R0:W-:Y:S02]  /*9200*/  STG.E desc[UR36][R8.64], R3 ;  /* 0x0000000308007986 */ /* 0x0011e4000c101924 */
.L_x_6928:
        /* <DEDUP_REMOVED lines=24> */
.L_x_6960:
[----:B------:R-:W0:Y:S02]  /*9390*/  F2I.S64.TRUNC R24, R24 ;  /* 0x0000001800187311 */ /* 0x000e24000020d900 */
[----:B0-----:R-:W-:-:S05]  /*93a0*/  IMAD.MOV.U32 R3, RZ, RZ, R24 ;  /* 0x000000ffff037224 */ /* 0x001fca00078e0018 */
[----:B------:R0:W-:Y:S01]  /*93b0*/  STG.E.U8 desc[UR36][R8.64], R3 ;  /* 0x0000000308007986 */ /* 0x0001e2000c101124 */
[----:B------:R-:W-:Y:S05]  /*93c0*/  BRA `(.L_x_6962) ;  /* 0x0000000c00407947 */ /* 0x000fea0003800000 */
.L_x_6959:
        /* <DEDUP_REMOVED lines=9> */
.L_x_6964:
[----:B------:R-:W0:Y:S02]  /*9460*/  F2I.FTZ.TRUNC.NTZ R3, R24 ;  /* 0x0000001800037305 */ /* 0x000e24000021f100 */
[----:B0-----:R0:W-:Y:S01]  /*9470*/  STG.E desc[UR36][R8.64], R3 ;  /* 0x0000000308007986 */ /* 0x0011e2000c101924 */
[----:B------:R-:W-:Y:S05]  /*9480*/  BRA `(.L_x_6962) ;  /* 0x0000000c00107947 */ /* 0x000fea0003800000 */
.L_x_6963:
[----:B------:R-:W0:Y:S02]  /*9490*/  F2I.FTZ.TRUNC.NTZ R3, R24 ;  /* 0x0000001800037305 */ /* 0x000e24000021f100 */
[----:B0-----:R0:W-:Y:S01]  /*94a0*/  STG.E.U16 desc[UR36][R8.64], R3 ;  /* 0x0000000308007986 */ /* 0x0011e2000c101524 */
[----:B------:R-:W-:Y:S05]  /*94b0*/  BRA `(.L_x_6962) ;  /* 0x0000000c00047947 */ /* 0x000fea0003800000 */
.L_x_6958:
        /* <DEDUP_REMOVED lines=8> */
.L_x_6966:
[----:B------:R-:W-:-:S05]  /*9540*/  F2FP.F16.F32.PACK_AB R24, RZ, R24 ;  /* 0x00000018ff18723e */ /* 0x000fca00000000ff */
[----:B------:R0:W-:Y:S01]  /*9550*/  STG.E.U16 desc[UR36][R8.64], R24 ;  /* 0x0000001808007986 */ /* 0x0001e2000c101524 */
[----:B------:R-:W-:Y:S05]  /*9560*/  BRA `(.L_x_6962) ;  /* 0x0000000800d87947 */ /* 0x000fea0003800000 */
.L_x_6965:
        /* <DEDUP_REMOVED lines=9> */
.L_x_6968:
[----:B------:R-:W-:-:S04]  /*9600*/  F2FP.F16.F32.PACK_AB R3, RZ, R24 ;  /* 0x00000018ff03723e */ /* 0x000fc800000000ff */
[----:B------:R-:W-:-:S05]  /*9610*/  PRMT R3, R3, 0x5410, RZ ;  /* 0x0000541003037816 */ /* 0x000fca00000000ff */
[----:B------:R0:W-:Y:S01]  /*9620*/  STG.E desc[UR36][R8.64], R3 ;  /* 0x0000000308007986 */ /* 0x0001e2000c101924 */
[----:B------:R-:W-:Y:S05]  /*9630*/  BRA `(.L_x_6962) ;  /* 0x0000000800a47947 */ /* 0x000fea0003800000 */
.L_x_6967:
[----:B------:R-:W-:-:S06]  /*9640*/  FMUL.FTZ R4, R24, 1 ;  /* 0x3f80000018047820 */ /* 0x000fcc0000410000 */
[----:B------:R-:W0:Y:S02]  /*9650*/  F2F.F64.F32 R4, R4 ;  /* 0x0000000400047310 */ /* 0x000e240000201800 */
[----:B0-----:R0:W-:Y:S01]  /*9660*/  STG.E.64 desc[UR36][R8.64], R4 ;  /* 0x0000000408007986 */ /* 0x0011e2000c101b24 */
[----:B------:R-:W-:Y:S05]  /*9670*/  BRA `(.L_x_6962) ;  /* 0x0000000800947947 */ /* 0x000fea0003800000 */
.L_x_6957:
        /* <DEDUP_REMOVED lines=12> */
.L_x_6971:
[----:B------:R-:W-:Y:S01]  /*9740*/  FMUL.FTZ R4, R24, 1 ;  /* 0x3f80000018047820 */ /* 0x000fe20000410000 */
[----:B------:R-:W-:-:S05]  /*9750*/  CS2R R6, SRZ ;  /* 0x0000000000067805 */ /* 0x000fca000001ff00 */
[----:B------:R-:W0:Y:S02]  /*9760*/  F2F.F64.F32 R4, R4 ;  /* 0x0000000400047310 */ /* 0x000e240000201800 */
[----:B0-----:R0:W-:Y:S01]  /*9770*/  STG.E.128 desc[UR36][R8.64], R4 ;  /* 0x0000000408007986 */ /* 0x0011e2000c101d24 */
[----:B------:R-:W-:Y:S05]  /*9780*/  BRA `(.L_x_6962) ;  /* 0x0000000800507947 */ /* 0x000fea0003800000 */
.L_x_6970:
        /* <DEDUP_REMOVED lines=20> */
.L_x_6975:
[----:B------:R-:W-:Y:S05]  /*98d0*/  BSYNC B0 ;  /* 0x0000000000007941 */ /* 0x000fea0003800000 */
.L_x_6974:
[----:B------:R-:W-:-:S05]  /*98e0*/  LOP3.LUT R5, R0, R5, RZ, 0xfc, !PT ;  /* 0x0000000500057212 */ /* 0x000fca00078efcff */
[----:B------:R0:W-:Y:S01]  /*98f0*/  STG.E.U8 desc[UR36][R8.64], R5 ;  /* 0x0000000508007986 */ /* 0x0001e2000c101124 */
[----:B------:R-:W-:Y:S05]  /*9900*/  BRA `(.L_x_6962) ;  /* 0x0000000400f07947 */ /* 0x000fea0003800000 */
.L_x_6973:
        /* <DEDUP_REMOVED lines=12> */
.L_x_6977:
[----:B------:R-:W-:Y:S01]  /*99d0*/  IMAD.MOV.U32 R0, RZ, RZ, 0x7f ;  /* 0x0000007fff007424 */ /* 0x000fe200078e00ff */
[----:B------:R-:W-:-:S04]  /*99e0*/  ISETP.GT.U32.AND P0, PT, R4, 0x7f800000, PT ;  /* 0x7f8000000400780c */ /* 0x000fc80003f04070 */
[----:B------:R-:W-:-:S09]  /*99f0*/  SEL R0, R0, 0x7c, P0 ;  /* 0x0000007c00007807 */ /* 0x000fd20000000000 */
.L_x_6978:
[----:B------:R-:W-:Y:S05]  /*9a00*/  BSYNC B0 ;  /* 0x0000000000007941 */ /* 0x000fea0003800000 */
.L_x_6976:
[----:B------:R-:W-:-:S04]  /*9a10*/  LOP3.LUT R24, R24, 0x80000000, RZ, 0xc0, !PT ;  /* 0x8000000018187812 */ /* 0x000fc800078ec0ff */
[----:B------:R-:W-:-:S04]  /*9a20*/  SHF.R.U32.HI R3, RZ, 0x18, R24 ;  /* 0x00000018ff037819 */ /* 0x000fc80000011618 */
[----:B------:R-:W-:-:S05]  /*9a30*/  LOP3.LUT R3, R0, R3, RZ, 0xfc, !PT ;  /* 0x0000000300037212 */ /* 0x000fca00078efcff */
[----:B------:R0:W-:Y:S01]  /*9a40*/  STG.E.U8 desc[UR36][R8.64], R3 ;  /* 0x0000000308007986 */ /* 0x0001e2000c101124 */
[----:B------:R-:W-:Y:S05]  /*9a50*/  BRA `(.L_x_6962) ;  /* 0x00000004009c7947 */ /* 0x000fea0003800000 */
.L_x_6972:
[----:B------:R-:W-:-:S05]  /*9a60*/  F2FP.BF16.F32.PACK_AB R24, RZ, R24 ;  /* 0x00000018ff18723e */ /* 0x000fca00000010ff */
[----:B------:R0:W-:Y:S01]  /*9a70*/  STG.E.U16 desc[UR36][R8.64], R24 ;  /* 0x0000001808007986 */ /* 0x0001e2000c101524 */
[----:B------:R-:W-:Y:S05]  /*9a80*/  BRA `(.L_x_6962) ;  /* 0x0000000400907947 */ /* 0x000fea0003800000 */
.L_x_6969:
        /* <DEDUP_REMOVED lines=11> */
.L_x_6981:
        /* <DEDUP_REMOVED lines=16> */
.L_x_6984:
[----:B------:R-:W-:-:S04]  /*9c40*/  LOP3.LUT R24, R24, 0x80000000, RZ, 0xc0, !PT ;  /* 0x8000000018187812 */ /* 0x000fc800078ec0ff */
[----:B------:R-:W-:-:S04]  /*9c50*/  SHF.R.U32.HI R3, RZ, 0x18, R24 ;  /* 0x00000018ff037819 */ /* 0x000fc80000011618 */
[----:B------:R-:W-:-:S04]  /*9c60*/  LOP3.LUT R0, R0, R3, RZ, 0xfc, !PT ;  /* 0x0000000300007212 */ /* 0x000fc800078efcff */
[----:B------:R-:W-:-:S07]  /*9c70*/  PRMT R4, R0, 0x7610, R4 ;  /* 0x0000761000047816 */ /* 0x000fce0000000004 */
.L_x_6983:
[----:B------:R-:W-:Y:S05]  /*9c80*/  BSYNC B0 ;  /* 0x0000000000007941 */ /* 0x000fea0003800000 */
.L_x_6982:
[----:B------:R0:W-:Y:S01]  /*9c90*/  STG.E.U8 desc[UR36][R8.64], R4 ;  /* 0x0000000408007986 */ /* 0x0001e2000c101124 */
[----:B------:R-:W-:Y:S05]  /*9ca0*/  BRA `(.L_x_6962) ;  /* 0x0000000400087947 */ /* 0x000fea0003800000 */
.L_x_6980:
        /* <DEDUP_REMOVED lines=16> */
.L_x_6987:
[----:B------:R-:W-:-:S04]  /*9db0*/  LOP3.LUT R24, R24, 0x80000000, RZ, 0xc0, !PT ;  /* 0x8000000018187812 */ /* 0x000fc800078ec0ff */
[----:B------:R-:W-:-:S04]  /*9dc0*/  SHF.R.U32.HI R3, RZ, 0x18, R24 ;  /* 0x00000018ff037819 */ /* 0x000fc80000011618 */
[----:B------:R-:W-:-:S04]  /*9dd0*/  LOP3.LUT R0, R0, R3, RZ, 0xfc, !PT ;  /* 0x0000000300007212 */ /* 0x000fc800078efcff */
[----:B------:R-:W-:-:S07]  /*9de0*/  PRMT R4, R0, 0x7610, R4 ;  /* 0x0000761000047816 */ /* 0x000fce0000000004 */
.L_x_6986:
[----:B------:R-:W-:Y:S05]  /*9df0*/  BSYNC B0 ;  /* 0x0000000000007941 */ /* 0x000fea0003800000 */
.L_x_6985:
[----:B------:R3:W-:Y:S01]  /*9e00*/  STG.E.U8 desc[UR36][R8.64], R4 ;  /* 0x0000000408007986 */ /* 0x0007e2000c101124 */
[----:B------:R-:W-:Y:S05]  /*9e10*/  BRA `(.L_x_6962) ;  /* 0x0000000000ac7947 */ /* 0x000fea0003800000 */
.L_x_6979:
        /* <DEDUP_REMOVED lines=21> */
.L_x_6961:
        /* <DEDUP_REMOVED lines=16> */
.L_x_6990:
[----:B------:R-:W-:Y:S05]  /*a070*/  BRA `(.L_x_6962) ;  /* 0x0000000000147947 */ /* 0x000fea0003800000 */
.L_x_6989:
[----:B------:R-:W0:Y:S02]  /*a080*/  F2I.U64.TRUNC R24, R24 ;  /* 0x0000001800187311 */ /* 0x000e24000020d800 */
[----:B0-----:R2:W-:Y:S01]  /*a090*/  STG.E.64 desc[UR36][R8.64], R24 ;  /* 0x0000001808007986 */ /* 0x0015e2000c101b24 */
[----:B------:R-:W-:Y:S05]  /*a0a0*/  BRA `(.L_x_6962) ;  /* 0x0000000000087947 */ /* 0x000fea0003800000 */
.L_x_6988:
[----:B------:R-:W0:Y:S02]  /*a0b0*/  F2I.FTZ.U32.TRUNC.NTZ R3, R24 ;  /* 0x0000001800037305 */ /* 0x000e24000021f000 */
[----:B0-----:R0:W-:Y:S02]  /*a0c0*/  STG.E desc[UR36][R8.64], R3 ;  /* 0x0000000308007986 */ /* 0x0011e4000c101924 */
.L_x_6962:
[----:B------:R-:W-:-:S07]  /*a0d0*/  VIADD R27, R27, 0x80 ;  /* 0x000000801b1b7836 */ /* 0x000fce0000000000 */
.L_x_6922:
[----:B------:R-:W-:Y:S05]  /*a0e0*/  BSYNC B6 ;  /* 0x0000000000067941 */ /* 0x000fea0003800000 */
.L_x_6921:
        /* <DEDUP_REMOVED lines=22> */
.L_x_6994:
[----:B------:R-:W0:Y:S02]  /*a250*/  F2I.S64.TRUNC R16, R16 ;  /* 0x0000001000107311 */ /* 0x000e24000020d900 */
[----:B0-----:R-:W-:-:S05]  /*a260*/  IMAD.MOV.U32 R5, RZ, RZ, R16 ;  /* 0x000000ffff057224 */ /* 0x001fca00078e0010 */
[----:B------:R-:W-:Y:S01]  /*a270*/  STG.E.U8 desc[UR36][R2.64], R5 ;  /* 0x0000000502007986 */ /* 0x000fe2000c101124 */
[----:B------:R-:W-:Y:S05]  /*a280*/  EXIT ;  /* 0x000000000000794d */ /* 0x000fea0003800000 */
.L_x_6993:
        /* <DEDUP_REMOVED lines=9> */
.L_x_6997:
[----:B------:R-:W0:Y:S02]  /*a320*/  F2I.FTZ.TRUNC.NTZ R5, R16 ;  /* 0x0000001000057305 */ /* 0x000e24000021f100 */
[----:B0-----:R-:W-:Y:S01]  /*a330*/  STG.E desc[UR36][R2.64], R5 ;  /* 0x0000000502007986 */ /* 0x001fe2000c101924 */
[----:B------:R-:W-:Y:S05]  /*a340*/  EXIT ;  /* 0x000000000000794d */ /* 0x000fea0003800000 */
.L_x_6996:
[----:B------:R-:W0:Y:S02]  /*a350*/  F2I.FTZ.TRUNC.NTZ R5, R16 ;  /* 0x0000001000057305 */ /* 0x000e24000021f100 */
[----:B0-----:R-:W-:Y:S01]  /*a360*/  STG.E.U16 desc[UR36][R2.64], R5 ;  /* 0x0000000502007986 */ /* 0x001fe2000c101524 */
[----:B------:R-:W-:Y:S05]  /*a370*/  EXIT ;  /* 0x000000000000794d */ /* 0x000fea0003800000 */
.L_x_6992:
        /* <DEDUP_REMOVED lines=8> */
.L_x_6999:
[----:B------:R-:W-:-:S05]  /*a400*/  F2FP.F16.F32.PACK_AB R16, RZ, R16 ;  /* 0x00000010ff10723e */ /* 0x000fca00000000ff */
[----:B------:R-:W-:Y:S01]  /*a410*/  STG.E.U16 desc[UR36][R2.64], R16 ;  /* 0x0000001002007986 */ /* 0x000fe2000c101524 */
[----:B------:R-:W-:Y:S05]  /*a420*/  EXIT ;  /* 0x000000000000794d */ /* 0x000fea0003800000 */
.L_x_6998:
        /* <DEDUP_REMOVED lines=9> */
.L_x_7001:
[----:B------:R-:W-:-:S04]  /*a4c0*/  F2FP.F16.F32.PACK_AB R5, RZ, R16 ;  /* 0x00000010ff05723e */ /* 0x000fc800000000ff */
[----:B------:R-:W-:-:S05]  /*a4d0*/  PRMT R5, R5, 0x5410, RZ ;  /* 0x0000541005057816 */ /* 0x000fca00000000ff */
[----:B------:R-:W-:Y:S01]  /*a4e0*/  STG.E desc[UR36][R2.64], R5 ;  /* 0x0000000502007986 */ /* 0x000fe2000c101924 */
[----:B------:R-:W-:Y:S05]  /*a4f0*/  EXIT ;  /* 0x000000000000794d */ /* 0x000fea0003800000 */
.L_x_7000:
[----:B------:R-:W-:-:S06]  /*a500*/  FMUL.FTZ R4, R16, 1 ;  /* 0x3f80000010047820 */ /* 0x000fcc0000410000 */
[----:B------:R-:W0:Y:S02]  /*a510*/  F2F.F64.F32 R4, R4 ;  /* 0x0000000400047310 */ /* 0x000e240000201800 */
[----:B0-----:R-:W-:Y:S01]  /*a520*/  STG.E.64 desc[UR36][R2.64], R4 ;  /* 0x0000000402007986 */ /* 0x001fe2000c101b24 */
[----:B------:R-:W-:Y:S05]  /*a530*/  EXIT ;  /* 0x000000000000794d */ /* 0x000fea0003800000 */
.L_x_6991:
        /* <DEDUP_REMOVED lines=12> */
.L_x_7004:
[----:B------:R-:W-:Y:S01]  /*a600*/  FMUL.FTZ R4, R16, 1 ;  /* 0x3f80000010047820 */ /* 0x000fe20000410000 */
[----:B------:R-:W-:-:S05]  /*a610*/  CS2R R6, SRZ ;  /* 0x0000000000067805 */ /* 0x000fca000001ff00 */
[----:B------:R-:W0:Y:S02]  /*a620*/  F2F.F64.F32 R4, R4 ;  /* 0x0000000400047310 */ /* 0x000e240000201800 */
[----:B0-----:R-:W-:Y:S01]  /*a630*/  STG.E.128 desc[UR36][R2.64], R4 ;  /* 0x0000000402007986 */ /* 0x001fe2000c101d24 */
[----:B------:R-:W-:Y:S05]  /*a640*/  EXIT ;  /* 0x000000000000794d */ /* 0x000fea0003800000 */
.L_x_7003:
        /* <DEDUP_REMOVED lines=20> */
.L_x_7008:
[----:B------:R-:W-:Y:S05]  /*a790*/  BSYNC B0 ;  /* 0x0000000000007941 */ /* 0x000fea0003800000 */
.L_x_7007:
[----:B------:R-:W-:-:S05]  /*a7a0*/  LOP3.LUT R7, R0, R7, RZ, 0xfc, !PT ;  /* 0x0000000700077212 */ /* 0x000fca00078efcff */
[----:B------:R-:W-:Y:S01]  /*a7b0*/  STG.E.U8 desc[UR36][R2.64], R7 ;  /* 0x0000000702007986 */ /* 0x000fe2000c101124 */
[----:B------:R-:W-:Y:S05]  /*a7c0*/  EXIT ;  /* 0x000000000000794d */ /* 0x000fea0003800000 */
.L_x_7006:
[----:B------:R-:W-:Y:S01]  /*a7d0*/  LOP3.LUT R4, R16, 0x7fffffff, RZ, 0xc0, !PT ;  /* 0x7fffffff10047812 */ /* 0x000fe200078ec0ff */
[----:B------:R-:W-:Y:S03]  /*a7e0*/  BSSY B0, `(.L_x_7009) ;  /* 0x000000e000007945 */ /* 0x000fe60003800000 */
        /* <DEDUP_REMOVED lines=10> */
.L_x_7010:
[----:B------:R-:W-:Y:S01]  /*a890*/  IMAD.MOV.U32 R0, RZ, RZ, 0x7f ;  /* 0x0000007fff007424 */ /* 0x000fe200078e00ff */
[----:B------:R-:W-:-:S04]  /*a8a0*/  ISETP.GT.U32.AND P0, PT, R4, 0x7f800000, PT ;  /* 0x7f8000000400780c */ /* 0x000fc80003f04070 */
[----:B------:R-:W-:-:S09]  /*a8b0*/  SEL R0, R0, 0x7c, P0 ;  /* 0x0000007c00007807 */ /* 0x000fd20000000000 */
.L_x_7011:
[----:B------:R-:W-:Y:S05]  /*a8c0*/  BSYNC B0 ;  /* 0x0000000000007941 */ /* 0x000fea0003800000 */
.L_x_7009:
[----:B------:R-:W-:-:S04]  /*a8d0*/  LOP3.LUT R16, R16, 0x80000000, RZ, 0xc0, !PT ;  /* 0x8000000010107812 */ /* 0x000fc800078ec0ff */
[----:B------:R-:W-:-:S04]  /*a8e0*/  SHF.R.U32.HI R5, RZ, 0x18, R16 ;  /* 0x00000018ff057819 */ /* 0x000fc80000011610 */
[----:B------:R-:W-:-:S05]  /*a8f0*/  LOP3.LUT R5, R0, R5, RZ, 0xfc, !PT ;  /* 0x0000000500057212 */ /* 0x000fca00078efcff */
[----:B------:R-:W-:Y:S01]  /*a900*/  STG.E.U8 desc[UR36][R2.64], R5 ;  /* 0x0000000502007986 */ /* 0x000fe2000c101124 */
[----:B------:R-:W-:Y:S05]  /*a910*/  EXIT ;  /* 0x000000000000794d */ /* 0x000fea0003800000 */
.L_x_7005:
[----:B------:R-:W-:-:S05]  /*a920*/  F2FP.BF16.F32.PACK_AB R16, RZ, R16 ;  /* 0x00000010ff10723e */ /* 0x000fca00000010ff */
[----:B------:R-:W-:Y:S01]  /*a930*/  STG.E.U16 desc[UR36][R2.64], R16 ;  /* 0x0000001002007986 */ /* 0x000fe2000c101524 */
[----:B------:R-:W-:Y:S05]  /*a940*/  EXIT ;  /* 0x000000000000794d */ /* 0x000fea0003800000 */
.L_x_7002:
        /* <DEDUP_REMOVED lines=11> */
.L_x_7014:
        /* <DEDUP_REMOVED lines=16> */
.L_x_7017:
[----:B------:R-:W-:-:S04]  /*ab00*/  LOP3.LUT R16, R16, 0x80000000, RZ, 0xc0, !PT ;  /* 0x8000000010107812 */ /* 0x000fc800078ec0ff */
[----:B------:R-:W-:-:S04]  /*ab10*/  SHF.R.U32.HI R5, RZ, 0x18, R16 ;  /* 0x00000018ff057819 */ /* 0x000fc80000011610 */
[----:B------:R-:W-:-:S04]  /*ab20*/  LOP3.LUT R4, R4, R5, RZ, 0xfc, !PT ;  /* 0x0000000504047212 */ /* 0x000fc800078efcff */
[----:B------:R-:W-:-:S07]  /*ab30*/  PRMT R0, R4, 0x7610, R0 ;  /* 0x0000761004007816 */ /* 0x000fce0000000000 */
.L_x_7016:
[----:B------:R-:W-:Y:S05]  /*ab40*/  BSYNC B0 ;  /* 0x0000000000007941 */ /* 0x000fea0003800000 */
.L_x_7015:
[----:B------:R-:W-:Y:S01]  /*ab50*/  STG.E.U8 desc[UR36][R2.64], R0 ;  /* 0x0000000002007986 */ /* 0x000fe2000c101124 */
[----:B------:R-:W-:Y:S05]  /*ab60*/  EXIT ;  /* 0x000000000000794d */ /* 0x000fea0003800000 */
.L_x_7013:
        /* <DEDUP_REMOVED lines=16> */
.L_x_7020:
[----:B------:R-:W-:-:S04]  /*ac70*/  LOP3.LUT R16, R16, 0x80000000, RZ, 0xc0, !PT ;  /* 0x8000000010107812 */ /* 0x000fc800078ec0ff */
[----:B------:R-:W-:-:S04]  /*ac80*/  SHF.R.U32.HI R5, RZ, 0x18, R16 ;  /* 0x00000018ff057819 */ /* 0x000fc80000011610 */
[----:B------:R-:W-:-:S04]  /*ac90*/  LOP3.LUT R4, R4, R5, RZ, 0xfc, !PT ;  /* 0x0000000504047212 */ /* 0x000fc800078efcff */
[----:B------:R-:W-:-:S07]  /*aca0*/  PRMT R0, R4, 0x7610, R0 ;  /* 0x0000761004007816 */ /* 0x000fce0000000000 */
.L_x_7019:
[----:B------:R-:W-:Y:S05]  /*acb0*/  BSYNC B0 ;  /* 0x0000000000007941 */ /* 0x000fea0003800000 */
.L_x_7018:
[----:B------:R-:W-:Y:S01]  /*acc0*/  STG.E.U8 desc[UR36][R2.64], R0 ;  /* 0x0000000002007986 */ /* 0x000fe2000c101124 */
[----:B------:R-:W-:Y:S05]  /*acd0*/  EXIT ;  /* 0x000000000000794d */ /* 0x000fea0003800000 */
.L_x_7012:
        /* <DEDUP_REMOVED lines=21> */
.L_x_6995:
        /* <DEDUP_REMOVED lines=16> */
.L_x_7023:
[----:B------:R-:W-:Y:S05]  /*af30*/  EXIT ;  /* 0x000000000000794d */ /* 0x000fea0003800000 */
.L_x_7022:
[----:B------:R-:W0:Y:S02]  /*af40*/  F2I.U64.TRUNC R16, R16 ;  /* 0x0000001000107311 */ /* 0x000e24000020d800 */
[----:B0-----:R-:W-:Y:S01]  /*af50*/  STG.E.64 desc[UR36][R2.64], R16 ;  /* 0x0000001002007986 */ /* 0x001fe2000c101b24 */
[----:B------:R-:W-:Y:S05]  /*af60*/  EXIT ;  /* 0x000000000000794d */ /* 0x000fea0003800000 */
.L_x_7021:
[----:B------:R-:W0:Y:S02]  /*af70*/  F2I.FTZ.U32.TRUNC.NTZ R5, R16 ;  /* 0x0000001000057305 */ /* 0x000e24000021f000 */
[----:B0-----:R-:W-:Y:S01]  /*af80*/  STG.E desc[UR36][R2.64], R5 ;  /* 0x0000000502007986 */ /* 0x001fe2000c101924 */
[----:B------:R-:W-:Y:S05]  /*af90*/  EXIT ;  /* 0x000000000000794d */ /* 0x000fea0003800000 */
.L_x_7024:
        /* <DEDUP_REMOVED lines=14> */
.L_x_32079:


//--------------------- .text._ZN2at6native18elementwise_kernelILi128ELi2EZNS0_22gpu_kernel_impl_nocastINS0_13BinaryFunctorIfffZZZNS0_21heaviside_kernel_cudaERNS_18TensorIteratorBaseEENKUlvE_clEvENKUlvE5_clEvEUlffE_EEEEvS5_RKT_EUliE_EEviT1_ --------------------------
	.section	.text._ZN2at6native18elementwise_kernelILi128ELi2EZNS0_22gpu_kernel_impl_nocastINS0_13BinaryFunctorIfffZZZNS0_21heaviside_kernel_cudaERNS_18TensorIteratorBaseEENKUlvE_clEvENKUlvE5_clEvEUlffE_EEEEvS5_RKT_EUliE_EEviT1_,"ax",@progbits
	.align	128
        .global         _ZN2at6native18elementwise_kernelILi128ELi2EZNS0_22gpu_kernel_impl_nocastINS0_13BinaryFunctorIfffZZZNS0_21heaviside_kernel_cudaERNS_18TensorIteratorBaseEENKUlvE_clEvENKUlvE5_clEvEUlffE_EEEEvS5_RKT_EUliE_EEviT1_
        .type           _ZN2at6native18elementwise_kernelILi128ELi2EZNS0_22gpu_kernel_impl_nocastINS0_13BinaryFunctorIfffZZZNS0_21heaviside_kernel_cudaERNS_18TensorIteratorBaseEENKUlvE_clEvENKUlvE5_clEvEUlffE_EEEEvS5_RKT_EUliE_EEviT1_,@function
        .size           _ZN2at6native18elementwise_kernelILi128ELi2EZNS0_22gpu_kernel_impl_nocastINS0_13BinaryFunctorIfffZZZNS0_21heaviside_kernel_cudaERNS_18TensorIteratorBaseEENKUlvE_clEvENKUlvE5_clEvEUlffE_EEEEvS5_RKT_EUliE_EEviT1_,(.L_x_32080 - _ZN2at6native18elementwise_kernelILi128ELi2EZNS0_22gpu_kernel_impl_nocastINS0_13BinaryFunctorIfffZZZNS0_21heaviside_kernel_cudaERNS_18TensorIteratorBaseEENKUlvE_clEvENKUlvE5_clEvEUlffE_EEEEvS5_RKT_EUliE_EEviT1_)
        .other          _ZN2at6native18elementwise_kernelILi128ELi2EZNS0_22gpu_kernel_impl_nocastINS0_13BinaryFunctorIfffZZZNS0_21heaviside_kernel_cudaERNS_18TensorIteratorBaseEENKUlvE_clEvENKUlvE5_clEvEUlffE_EEEEvS5_RKT_EUliE_EEviT1_,@"STO_CUDA_ENTRY STV_DEFAULT"
_ZN2at6native18elementwise_kernelILi128ELi2EZNS0_22gpu_kernel_impl_nocastINS0_13BinaryFunctorIfffZZZNS0_21heaviside_kernel_cudaERNS_18TensorIteratorBaseEENKUlvE_clEvENKUlvE5_clEvEUlffE_EEEEvS5_RKT_EUliE_EEviT1_:
.text._ZN2at6native18elementwise_kernelILi128ELi2EZNS0_22gpu_kernel_impl_nocastINS0_13BinaryFunctorIfffZZZNS0_21heaviside_kernel_cudaERNS_18TensorIteratorBaseEENKUlvE_clEvENKUlvE5_clEvEUlffE_EEEEvS5_RKT_EUliE_EEviT1_:
[----:B------:R-:W-:Y:S01]  /*0000*/  LDC R1, c[0x0][0x28] ;  /* 0x00000a00ff017b82 */ /* 0x000fe20000000800 */
[----:B------:R-:W0:Y:S01]  /*0010*/  S2R R0, SR_CTAID.X ;  /* 0x0000000000007919 */ /* 0x000e220000002500 */
[----:B------:R-:W-:Y:S01]  /*0020*/  ULDC UR6, c[0x0][0x210] ;  /* 0x0000840000067ab9 */ /* 0x000fe20000000800 */
[----:B------:R-:W-:Y:S01]  /*0030*/  ULDC.64 UR4, c[0x0][0x208] ;  /* 0x0000820000047ab9 */ /* 0x000fe20000000a00 */
[----:B------:R-:W-:Y:S01]  /*0040*/  BSSY B0, `(.L_x_7025) ;  /* 0x0000176000007945 */ /* 0x000fe20003800000 */
[----:B------:R-:W0:Y:S02]  /*0050*/  S2R R3, SR_TID.X ;  /* 0x0000000000037919 */ /* 0x000e240000002100 */
[----:B0-----:R-:W-:-:S04]  /*0060*/  LEA R0, R0, R3, 0x8 ;  /* 0x0000000300007211 */ /* 0x001fc800078e40ff */
[----:B------:R-:W-:Y:S02]  /*0070*/  ISETP.GE.AND P0, PT, R0, UR6, PT ;  /* 0x0000000600007c0c */ /* 0x000fe4000bf06270 */
[----:B------:R-:W-:-:S11]  /*0080*/  MOV R9, R0 ;  /* 0x0000000000097202 */ /* 0x000fd60000000f00 */
[----:B------:R-:W-:Y:S05]  /*0090*/  @P0 BRA `(.L_x_7026) ;  /* 0x0000001400c00947 */ /* 0x000fea0003800000 */
[----:B------:R-:W0:Y:S01]  /*00a0*/  LDC R5, c[0x0][0x218] ;  /* 0x00008600ff057b82 */ /* 0x000e220000000800 */
[----:B------:R-:W-:Y:S01]  /*00b0*/  HFMA2.MMA R4, -RZ, RZ, 0, 0 ;  /* 0x00000000ff047435 */ /* 0x000fe200000001ff */
[----:B------:R-:W-:Y:S02]  /*00c0*/  CS2R R2, SRZ ;  /* 0x0000000000027805 */ /* 0x000fe4000001ff00 */
        /* <DEDUP_REMOVED lines=350> */
.L_x_7027:
[----:B------:R-:W-:Y:S02]  /*16b0*/  ULDC.64 UR8, c[0x0][0x480] ;  /* 0x0001200000087ab9 */ /* 0x000fe40000000a00 */
[----:B------:R-:W-:-:S04]  /*16c0*/  IADD3 R4, P0, R4, UR8, RZ ;  /* 0x0000000804047c10 */ /* 0x000fc8000ff1e0ff */
[----:B------:R-:W-:Y:S01]  /*16d0*/  IADD3.X R5, RZ, UR9, RZ, P0, !PT ;  /* 0x00000009ff057c10 */ /* 0x000fe200087fe4ff */
[----:B------:R-:W-:-:S04]  /*16e0*/  ULDC.64 UR8, c[0x0][0x488] ;  /* 0x0001220000087ab9 */ /* 0x000fc80000000a00 */
[----:B------:R-:W2:Y:S01]  /*16f0*/  LDG.E R4, desc[UR4][R4.64] ;  /* 0x0000000404047981 */ /* 0x000ea2000c1e1900 */
[----:B------:R-:W-:-:S04]  /*1700*/  IADD3 R6, P1, R2, UR8, RZ ;  /* 0x0000000802067c10 */ /* 0x000fc8000ff3e0ff */
[----:B------:R-:W-:Y:S01]  /*1710*/  IADD3.X R7, RZ, UR9, RZ, P1, !PT ;  /* 0x00000009ff077c10 */ /* 0x000fe20008ffe4ff */
[----:B------:R-:W-:Y:S01]  /*1720*/  ULDC.64 UR8, c[0x0][0x478] ;  /* 0x00011e0000087ab9 */ /* 0x000fe20000000a00 */
[C---:B--2---:R-:W-:Y:S02]  /*1730*/  FSETP.NEU.FTZ.AND P0, PT, R4.reuse, RZ, PT ;  /* 0x000000ff0400720b */ /* 0x044fe40003f1d000 */
[----:B------:R-:W-:-:S11]  /*1740*/  FSET.BF.GT.FTZ.AND R11, R4, RZ, PT ;  /* 0x000000ff040b720a */ /* 0x000fd60003814000 */
[----:B------:R-:W2:Y:S01]  /*1750*/  @!P0 LDG.E R11, desc[UR4][R6.64] ;  /* 0x00000004060b8981 */ /* 0x000ea2000c1e1900 */
[----:B------:R-:W-:Y:S02]  /*1760*/  IADD3 R2, P0, R3, UR8, RZ ;  /* 0x0000000803027c10 */ /* 0x000fe4000ff1e0ff */
[----:B------:R-:W-:Y:S02]  /*1770*/  IADD3 R9, R0, 0x80, RZ ;  /* 0x0000008000097810 */ /* 0x000fe40007ffe0ff */
[----:B------:R-:W-:-:S05]  /*1780*/  IADD3.X R3, RZ, UR9, RZ, P0, !PT ;  /* 0x00000009ff037c10 */ /* 0x000fca00087fe4ff */
[----:B--2---:R0:W-:Y:S04]  /*1790*/  STG.E desc[UR4][R2.64], R11 ;  /* 0x0000000b02007986 */ /* 0x0041e8000c101904 */
.L_x_7026:
[----:B------:R-:W-:Y:S05]  /*17a0*/  BSYNC B0 ;  /* 0x0000000000007941 */ /* 0x000fea0003800000 */
.L_x_7025:
[----:B------:R-:W-:-:S13]  /*17b0*/  ISETP.GE.AND P0, PT, R9, UR6, PT ;  /* 0x0000000609007c0c */ /* 0x000fda000bf06270 */
[----:B------:R-:W-:Y:S05]  /*17c0*/  @P0 EXIT ;  /* 0x000000000000094d */ /* 0x000fea0003800000 */
[----:B------:R-:W1:Y:S01]  /*17d0*/  LDC R8, c[0x0][0x218] ;  /* 0x00008600ff087b82 */ /* 0x000e620000000800 */
[----:B------:R-:W-:Y:S01]  /*17e0*/  HFMA2.MMA R0, -RZ, RZ, 0, 0 ;  /* 0x00000000ff007435 */ /* 0x000fe200000001ff */
[----:B0-----:R-:W-:Y:S02]  /*17f0*/  CS2R R2, SRZ ;  /* 0x0000000000027805 */ /* 0x001fe4000001ff00 */
[----:B-1----:R-:W-:-:S13]  /*1800*/  ISETP.NE.AND P0, PT, R8, RZ, PT ;  /* 0x000000ff0800720c */ /* 0x002fda0003f05270 */
[----:B------:R-:W-:Y:S05]  /*1810*/  @!P0 BRA `(.L_x_7028) ;  /* 0x0000001400708947 */ /* 0x000fea0003800000 */
[----:B------:R-:W-:Y:S01]  /*1820*/  MOV R2, RZ ;  /* 0x000000ff00027202 */ /* 0x000fe20000000f00 */
[----:B------:R-:W-:Y:S01]  /*1830*/  ULDC.64 UR6, c[0x0][0x220] ;  /* 0x0000880000067ab9 */ /* 0x000fe20000000a00 */
[----:B------:R-:W-:Y:S01]  /*1840*/  MOV R3, R9 ;  /* 0x0000000900037202 */ /* 0x000fe20000000f00 */
[----:B------:R-:W-:Y:S01]  /*1850*/  ULDC UR8, c[0x0][0x350] ;  /* 0x0000d40000087ab9 */ /* 0x000fe20000000800 */
        /* <DEDUP_REMOVED lines=327> */
[----:B------:R-:W-:-:S03]  /*2cd0*/  @P0 MOV R8, RZ ;  /* 0x000000ff00080202 */ /* 0x000fc60000000f00 */
[----:B------:R-:W1:Y:S08]  /*2ce0*/  @P0 LDC R13, c[0x0][0x33c] ;  /* 0x0000cf00ff0d0b82 */ /* 0x000e700000000800 */
[----:B------:R-:W2:Y:S08]  /*2cf0*/  @P0 LDC.64 R6, c[0x0][0x468] ;  /* 0x00011a00ff060b82 */ /* 0x000eb00000000a00 */
[----:B------:R-:W3:Y:S01]  /*2d00*/  @P0 LDC R12, c[0x0][0x470] ;  /* 0x00011c00ff0c0b82 */ /* 0x000ee20000000800 */
[----:B0-----:R-:W-:-:S05]  /*2d10*/  @P0 IMAD.HI.U32 R4, R9, R10, R8 ;  /* 0x0000000a09040227 */ /* 0x001fca00078e0008 */
[----:B------:R-:W-:Y:S02]  /*2d20*/  @P0 SHF.R.U32.HI R4, RZ, R11, R4 ;  /* 0x0000000bff040219 */ /* 0x000fe40000011604 */
[----:B------:R-:W-:Y:S02]  /*2d30*/  IADD3 R11, -R9, RZ, RZ ;  /* 0x000000ff090b7210 */ /* 0x000fe40007ffe1ff */
[----:B------:R-:W-:-:S03]  /*2d40*/  @P0 IADD3 R8, -R4, RZ, RZ ;  /* 0x000000ff04080210 */ /* 0x000fc60007ffe1ff */
[----:B------:R-:W-:Y:S01]  /*2d50*/  IMAD R5, R11, UR8, R5 ;  /* 0x000000080b057c24 */ /* 0x000fe2000f8e0205 */
[----:B------:R-:W-:Y:S01]  /*2d60*/  ULDC.64 UR8, c[0x0][0x460] ;  /* 0x0001180000087ab9 */ /* 0x000fe20000000a00 */
[----:B-1----:R-:W-:Y:S02]  /*2d70*/  @P0 IMAD R9, R13, R8, R9 ;  /* 0x000000080d090224 */ /* 0x002fe400078e0209 */
[C---:B------:R-:W-:Y:S02]  /*2d80*/  IMAD R3, R5.reuse, UR6, R3 ;  /* 0x0000000605037c24 */ /* 0x040fe4000f8e0203 */
[C---:B------:R-:W-:Y:S02]  /*2d90*/  IMAD R2, R5.reuse, UR8, R2 ;  /* 0x0000000805027c24 */ /* 0x040fe4000f8e0202 */
[----:B------:R-:W-:Y:S02]  /*2da0*/  IMAD R0, R5, UR9, R0 ;  /* 0x0000000905007c24 */ /* 0x000fe4000f8e0200 */
[----:B--2---:R-:W-:-:S02]  /*2db0*/  @P0 IMAD R3, R9, R6, R3 ;  /* 0x0000000609030224 */ /* 0x004fc400078e0203 */
[C---:B------:R-:W-:Y:S02]  /*2dc0*/  @P0 IMAD R2, R9.reuse, R7, R2 ;  /* 0x0000000709020224 */ /* 0x040fe400078e0202 */
[----:B---3--:R-:W-:-:S07]  /*2dd0*/  @P0 IMAD R0, R9, R12, R0 ;  /* 0x0000000c09000224 */ /* 0x008fce00078e0200 */
.L_x_7028:
        /* <DEDUP_REMOVED lines=11> */
[----:B------:R-:W-:-:S04]  /*2e90*/  IADD3 R2, P0, R3, UR6, RZ ;  /* 0x0000000603027c10 */ /* 0x000fc8000ff1e0ff */
[----:B------:R-:W-:-:S05]  /*2ea0*/  IADD3.X R3, RZ, UR7, RZ, P0, !PT ;  /* 0x00000007ff037c10 */ /* 0x000fca00087fe4ff */
[----:B--2---:R-:W-:Y:S01]  /*2eb0*/  STG.E desc[UR4][R2.64], R9 ;  /* 0x0000000902007986 */ /* 0x004fe2000c101904 */
[----:B------:R-:W-:Y:S05]  /*2ec0*/  EXIT ;  /* 0x000000000000794d */ /* 0x000fea0003800000 */
.L_x_7029:
        /* <DEDUP_REMOVED lines=11> */
.L_x_32080:


//--------------------- .text._ZN2at6native27unrolled_elementwise_kernelINS0_13BinaryFunctorIfffZZZNS0_21heaviside_kernel_cudaERNS_18TensorIteratorBaseEENKUlvE_clEvENKUlvE5_clEvEUlffE_EESt5arrayIPcLm3EELi4E23TrivialOffsetCalculatorILi2EjESC_ILi1EjENS0_6memory15LoadWithoutCastENSF_16StoreWithoutCastEEEviT_T0_T2_T3_T4_T5_ --------------------------
	.section	.text._ZN2at6native27unrolled_elementwise_kernelINS0_13BinaryFunctorIfffZZZNS0_21heaviside_kernel_cudaERNS_18TensorIteratorBaseEENKUlvE_clEvENKUlvE5_clEvEUlffE_EESt5arrayIPcLm3EELi4E23TrivialOffsetCalculatorILi2EjESC_ILi1EjENS0_6memory15LoadWithoutCastENSF_16StoreWithoutCastEEEviT_T0_T2_T3_T4_T5_,"ax",@progbits
	.align	128
        .global         _ZN2at6native27unrolled_elementwise_kernelINS0_13BinaryFunctorIfffZZZNS0_21heaviside_kernel_cudaERNS_18TensorIteratorBaseEENKUlvE_clEvENKUlvE5_clEvEUlffE_EESt5arrayIPcLm3EELi4E23TrivialOffsetCalculatorILi2EjESC_ILi1EjENS0_6memory15LoadWithoutCastENSF_16StoreWithoutCastEEEviT_T0_T2_T3_T4_T5_
        .type           _ZN2at6native27unrolled_elementwise_kernelINS0_13BinaryFunctorIfffZZZNS0_21heaviside_kernel_cudaERNS_18TensorIteratorBaseEENKUlvE_clEvENKUlvE5_clEvEUlffE_EESt5arrayIPcLm3EELi4E23TrivialOffsetCalculatorILi2EjESC_ILi1EjENS0_6memory15LoadWithoutCastENSF_16StoreWithoutCastEEEviT_T0_T2_T3_T4_T5_,@function
        .size           _ZN2at6native27unrolled_elementwise_kernelINS0_13BinaryFunctorIfffZZZNS0_21heaviside_kernel_cudaERNS_18TensorIteratorBaseEENKUlvE_clEvENKUlvE5_clEvEUlffE_EESt5arrayIPcLm3EELi4E23TrivialOffsetCalculatorILi2EjESC_ILi1EjENS0_6memory15LoadWithoutCastENSF_16StoreWithoutCastEEEviT_T0_T2_T3_T4_T5_,(.L_x_32081 - _ZN2at6native27unrolled_elementwise_kernelINS0_13BinaryFunctorIfffZZZNS0_21heaviside_kernel_cudaERNS_18TensorIteratorBaseEENKUlvE_clEvENKUlvE5_clEvEUlffE_EESt5arrayIPcLm3EELi4E23TrivialOffsetCalculatorILi2EjESC_ILi1EjENS0_6memory15LoadWithoutCastENSF_16StoreWithoutCastEEEviT_T0_T2_T3_T4_T5_)
        .other          _ZN2at6native27unrolled_elementwise_kernelINS0_13BinaryFunctorIfffZZZNS0_21heaviside_kernel_cudaERNS_18TensorIteratorBaseEENKUlvE_clEvENKUlvE5_clEvEUlffE_EESt5arrayIPcLm3EELi4E23TrivialOffsetCalculatorILi2EjESC_ILi1EjENS0_6memory15LoadWithoutCastENSF_16StoreWithoutCastEEEviT_T0_T2_T3_T4_T5_,@"STO_CUDA_ENTRY STV_DEFAULT"
_ZN2at6native27unrolled_elementwise_kernelINS0_13BinaryFunctorIfffZZZNS0_21heaviside_kernel_cudaERNS_18TensorIteratorBaseEENKUlvE_clEvENKUlvE5_clEvEUlffE_EESt5arrayIPcLm3EELi4E23TrivialOffsetCalculatorILi2EjESC_ILi1EjENS0_6memory15LoadWithoutCastENSF_16StoreWithoutCastEEEviT_T0_T2_T3_T4_T5_:
.text._ZN2at6native27unrolled_elementwise_kernelINS0_13BinaryFunctorIfffZZZNS0_21heaviside_kernel_cudaERNS_18TensorIteratorBaseEENKUlvE_clEvENKUlvE5_clEvEUlffE_EESt5arrayIPcLm3EELi4E23TrivialOffsetCalculatorILi2EjESC_ILi1EjENS0_6memory15LoadWithoutCastENSF_16StoreWithoutCastEEEviT_T0_T2_T3_T4_T5_:
[----:B------:R-:W-:Y:S01]  /*0000*/  LDC R1, c[0x0][0x28] ;  /* 0x00000a00ff017b82 */ /* 0x000fe20000000800 */
[----:B------:R-:W0:Y:S07]  /*0010*/  S2R R17, SR_CTAID.X ;  /* 0x0000000000117919 */ /* 0x000e2e0000002500 */
[----:B------:R-:W0:Y:S01]  /*0020*/  LDC R0, c[0x0][0x210] ;  /* 0x00008400ff007b82 */ /* 0x000e220000000800 */
[----:B------:R-:W-:Y:S01]  /*0030*/  IMAD.MOV.U32 R20, RZ, RZ, RZ ;  /* 0x000000ffff147224 */ /* 0x000fe200078e00ff */
[----:B------:R-:W-:Y:S01]  /*0040*/  ULDC.64 UR4, c[0x0][0x208] ;  /* 0x0000820000047ab9 */ /* 0x000fe20000000a00 */
[----:B------:R-:W1:Y:S01]  /*0050*/  S2R R14, SR_TID.X ;  /* 0x00000000000e7919 */ /* 0x000e620000002100 */
[----:B------:R-:W-:-:S02]  /*0060*/  IMAD.MOV.U32 R16, RZ, RZ, RZ ;  /* 0x000000ffff107224 */ /* 0x000fc400078e00ff */
[----:B0-----:R-:W-:Y:S02]  /*0070*/  IMAD R15, R17, -0x200, R0 ;  /* 0xfffffe00110f7824 */ /* 0x001fe400078e0200 */
[----:B-1----:R-:W-:-:S03]  /*0080*/  IMAD.MOV.U32 R0, RZ, RZ, R14 ;  /* 0x000000ffff007224 */ /* 0x002fc600078e000e */
[----:B------:R-:W-:-:S13]  /*0090*/  ISETP.GE.AND P0, PT, R14, R15, PT ;  /* 0x0000000f0e00720c */ /* 0x000fda0003f06270 */
[----:B------:R-:W-:Y:S01]  /*00a0*/  @!P0 IMAD R19, R17, 0x200, R0 ;  /* 0x0000020011138824 */ /* 0x000fe200078e0200 */
[----:B------:R-:W-:Y:S01]  /*00b0*/  @!P0 IADD3 R0, R0, 0x80, RZ ;  /* 0x0000008000008810 */ /* 0x000fe20007ffe0ff */
[----:B------:R-:W0:Y:S03]  /*00c0*/  @!P0 LDC.64 R12, c[0x0][0x220] ;  /* 0x00008800ff0c8b82 */ /* 0x000e260000000a00 */
[----:B------:R-:W-:-:S05]  /*00d0*/  ISETP.GE.AND P1, PT, R0, R15, PT ;  /* 0x0000000f0000720c */ /* 0x000fca0003f26270 */
[----:B------:R-:W1:Y:S08]  /*00e0*/  @!P0 LDC.64 R10, c[0x0][0x228] ;  /* 0x00008a00ff0a8b82 */ /* 0x000e700000000a00 */
[----:B------:R-:W-:Y:S01]  /*00f0*/  @!P1 IMAD R21, R17, 0x200, R0 ;  /* 0x0000020011159824 */ /* 0x000fe200078e0200 */
[----:B------:R-:W-:Y:S01]  /*0100*/  @!P1 IADD3 R0, R0, 0x80, RZ ;  /* 0x0000008000009810 */ /* 0x000fe20007ffe0ff */
[----:B------:R-:W2:Y:S03]  /*0110*/  @!P1 LDC.64 R6, c[0x0][0x220] ;  /* 0x00008800ff069b82 */ /* 0x000ea60000000a00 */
[----:B------:R-:W-:Y:S01]  /*0120*/  ISETP.GE.AND P3, PT, R0, R15, PT ;  /* 0x0000000f0000720c */ /* 0x000fe20003f66270 */
[----:B0-----:R-:W-:-:S04]  /*0130*/  @!P0 IMAD.WIDE.U32 R12, R19, 0x4, R12 ;  /* 0x00000004130c8825 */ /* 0x001fc800078e000c */
[----:B------:R-:W0:Y:S01]  /*0140*/  @!P1 LDC.64 R2, c[0x0][0x228] ;  /* 0x00008a00ff029b82 */ /* 0x000e220000000a00 */
[----:B------:R-:W3:Y:S07]  /*0150*/  @!P0 LDG.E R20, desc[UR4][R12.64] ;  /* 0x000000040c148981 */ /* 0x000eee000c1e1900 */
[----:B------:R-:W4:Y:S01]  /*0160*/  @!P3 LDC.64 R8, c[0x0][0x220] ;  /* 0x00008800ff08bb82 */ /* 0x000f220000000a00 */
[----:B-1----:R-:W-:Y:S01]  /*0170*/  @!P0 IMAD.WIDE.U32 R10, R19, 0x4, R10 ;  /* 0x00000004130a8825 */ /* 0x002fe200078e000a */
[----:B------:R-:W-:-:S02]  /*0180*/  CS2R R18, SRZ ;  /* 0x0000000000127805 */ /* 0x000fc4000001ff00 */
[----:B------:R-:W-:-:S04]  /*0190*/  @!P3 LEA R23, R17, R0, 0x9 ;  /* 0x000000001117b211 */ /* 0x000fc800078e48ff */
[----:B------:R-:W1:Y:S01]  /*01a0*/  @!P3 LDC.64 R4, c[0x0][0x228] ;  /* 0x00008a00ff04bb82 */ /* 0x000e620000000a00 */
[----:B------:R-:W3:Y:S01]  /*01b0*/  @!P0 LDG.E R19, desc[UR4][R10.64] ;  /* 0x000000040a138981 */ /* 0x000ee2000c1e1900 */
[----:B--2---:R-:W-:-:S05]  /*01c0*/  @!P1 IMAD.WIDE.U32 R6, R21, 0x4, R6 ;  /* 0x0000000415069825 */ /* 0x004fca00078e0006 */
[----:B------:R2:W3:Y:S01]  /*01d0*/  @!P1 LDG.E R16, desc[UR4][R6.64] ;  /* 0x0000000406109981 */ /* 0x0004e2000c1e1900 */
[----:B----4-:R-:W-:-:S05]  /*01e0*/  @!P3 IMAD.WIDE.U32 R8, R23, 0x4, R8 ;  /* 0x000000041708b825 */ /* 0x010fca00078e0008 */
[----:B------:R4:W3:Y:S01]  /*01f0*/  @!P3 LDG.E R18, desc[UR4][R8.64] ;  /* 0x000000040812b981 */ /* 0x0008e2000c1e1900 */
[----:B0-----:R-:W-:Y:S01]  /*0200*/  @!P1 IMAD.WIDE.U32 R24, R21, 0x4, R2 ;  /* 0x0000000415189825 */ /* 0x001fe200078e0002 */
[----:B------:R-:W-:-:S03]  /*0210*/  CS2R R2, SRZ ;  /* 0x0000000000027805 */ /* 0x000fc6000001ff00 */
[----:B-1----:R-:W-:-:S03]  /*0220*/  @!P3 IMAD.WIDE.U32 R22, R23, 0x4, R4 ;  /* 0x000000041716b825 */ /* 0x002fc600078e0004 */
[----:B------:R0:W3:Y:S04]  /*0230*/  @!P1 LDG.E R2, desc[UR4][R24.64] ;  /* 0x0000000418029981 */ /* 0x0000e8000c1e1900 */
[----:B------:R0:W3:Y:S01]  /*0240*/  @!P3 LDG.E R3, desc[UR4][R22.64] ;  /* 0x000000041603b981 */ /* 0x0000e2000c1e1900 */
[----:B------:R-:W-:-:S04]  /*0250*/  @!P3 IADD3 R0, R0, 0x80, RZ ;  /* 0x000000800000b810 */ /* 0x000fc80007ffe0ff */
[----:B------:R-:W-:-:S13]  /*0260*/  ISETP.GE.AND P2, PT, R0, R15, PT ;  /* 0x0000000f0000720c */ /* 0x000fda0003f46270 */
[----:B--2---:R-:W4:Y:S01]  /*0270*/  @!P2 LDC.64 R6, c[0x0][0x220] ;  /* 0x00008800ff06ab82 */ /* 0x004f220000000a00 */
[----:B------:R-:W-:-:S07]  /*0280*/  @!P2 IMAD R13, R17, 0x200, R0 ;  /* 0x00000200110da824 */ /* 0x000fce00078e0200 */
[----:B------:R-:W1:Y:S01]  /*0290*/  @!P2 LDC.64 R4, c[0x0][0x228] ;  /* 0x00008a00ff04ab82 */ /* 0x000e620000000a00 */
[----:B----4-:R-:W-:-:S07]  /*02a0*/  @!P2 IMAD.WIDE.U32 R8, R13, 0x4, R6 ;  /* 0x000000040d08a825 */ /* 0x010fce00078e0006 */
[----:B------:R-:W2:Y:S01]  /*02b0*/  @!P0 LDC.64 R6, c[0x0][0x218] ;  /* 0x00008600ff068b82 */ /* 0x000ea20000000a00 */
[----:B------:R-:W-:Y:S01]  /*02c0*/  HFMA2.MMA R0, -RZ, RZ, 0, 0 ;  /* 0x00000000ff007435 */ /* 0x000fe200000001ff */
[----:B------:R-:W-:Y:S02]  /*02d0*/  IMAD.MOV.U32 R12, RZ, RZ, R14 ;  /* 0x000000ffff0c7224 */ /* 0x000fe400078e000e */
[----:B-1----:R-:W-:Y:S01]  /*02e0*/  @!P2 IMAD.WIDE.U32 R10, R13, 0x4, R4 ;  /* 0x000000040d0aa825 */ /* 0x002fe200078e0004 */
[----:B------:R-:W-:-:S04]  /*02f0*/  IADD3 R5, R14, 0x80, RZ ;  /* 0x000000800e057810 */ /* 0x000fc80007ffe0ff */
[----:B------:R-:W-:Y:S01]  /*0300*/  @!P0 MOV R12, R5 ;  /* 0x00000005000c8202 */ /* 0x000fe20000000f00 */
[----:B------:R-:W-:Y:S01]  /*0310*/  @!P0 IMAD R5, R17, 0x200, R14 ;  /* 0x0000020011058824 */ /* 0x000fe200078e020e */
[----:B------:R0:W5:Y:S01]  /*0320*/  @!P2 LDG.E R0, desc[UR4][R8.64] ;  /* 0x000000040800a981 */ /* 0x000162000c1e1900 */
[----:B------:R-:W-:-:S06]  /*0330*/  IMAD.MOV.U32 R4, RZ, RZ, RZ ;  /* 0x000000ffff047224 */ /* 0x000fcc00078e00ff */
[----:B------:R0:W5:Y:S01]  /*0340*/  @!P2 LDG.E R4, desc[UR4][R10.64] ;  /* 0x000000040a04a981 */ /* 0x000162000c1e1900 */
[----:B--2---:R-:W-:Y:S01]  /*0350*/  @!P0 IMAD.WIDE.U32 R6, R5, 0x4, R6 ;  /* 0x0000000405068825 */ /* 0x004fe200078e0006 */
[----:B------:R-:W-:Y:S01]  /*0360*/  ISETP.GE.AND P4, PT, R12, R15, PT ;  /* 0x0000000f0c00720c */ /* 0x000fe20003f86270 */
[----:B------:R-:W-:Y:S01]  /*0370*/  BSSY B0, `(.L_x_7030) ;  /* 0x0000013000007945 */ /* 0x000fe20003800000 */
[----:B---3--:R-:W-:-:S13]  /*0380*/  FSETP.NEU.FTZ.AND P1, PT, R20, RZ, PT ;  /* 0x000000ff1400720b */ /* 0x008fda0003f3d000 */
[----:B------:R-:W-:-:S05]  /*0390*/  @P1 FSET.BF.GT.FTZ.AND R19, R20, RZ, PT ;  /* 0x000000ff1413120a */ /* 0x000fca0003814000 */
[----:B------:R0:W-:Y:S01]  /*03a0*/  @!P0 STG.E desc[UR4][R6.64], R19 ;  /* 0x0000001306008986 */ /* 0x0001e2000c101904 */
[----:B------:R-:W-:Y:S02]  /*03b0*/  FSETP.NEU.FTZ.AND P2, PT, R16, RZ, PT ;  /* 0x000000ff1000720b */ /* 0x000fe40003f5d000 */
[----:B------:R-:W-:-:S11]  /*03c0*/  FSETP.NEU.FTZ.AND P3, PT, R18, RZ, PT ;  /* 0x000000ff1200720b */ /* 0x000fd60003f7d000 */
[----:B------:R-:W-:Y:S02]  /*03d0*/  @P2 FSET.BF.GT.FTZ.AND R2, R16, RZ, PT ;  /* 0x000000ff1002220a */ /* 0x000fe40003814000 */
[----:B------:R-:W-:Y:S01]  /*03e0*/  @P3 FSET.BF.GT.FTZ.AND R3, R18, RZ, PT ;  /* 0x000000ff1203320a */ /* 0x000fe20003814000 */
[----:B0-----:R-:W-:Y:S06]  /*03f0*/  @P4 BRA `(.L_x_7031) ;  /* 0x0000000000284947 */ /* 0x001fec0003800000 */
[----:B------:R-:W0:Y:S01]  /*0400*/  LDC.64 R8, c[0x0][0x218] ;  /* 0x00008600ff087b82 */ /* 0x000e220000000a00 */
[----:B------:R-:W-:Y:S01]  /*0410*/  LEA R7, R17, R12, 0x9 ;  /* 0x0000000c11077211 */ /* 0x000fe200078e48ff */
[----:B------:R-:W-:-:S05]  /*0420*/  VIADD R12, R12, 0x80 ;  /* 0x000000800c0c7836 */ /* 0x000fca0000000000 */
[----:B------:R-:W-:-:S13]  /*0430*/  ISETP.GE.AND P0, PT, R12, R15, PT ;  /* 0x0000000f0c00720c */ /* 0x000fda0003f06270 */
[----:B------:R-:W-:Y:S01]  /*0440*/  @!P0 LEA R5, R17, R12, 0x9 ;  /* 0x0000000c11058211 */ /* 0x000fe200078e48ff */
[----:B------:R-:W-:Y:S02]  /*0450*/  @!P0 VIADD R12, R12, 0x80 ;  /* 0x000000800c0c8836 */ /* 0x000fe40000000000 */
[----:B0-----:R-:W-:-:S04]  /*0460*/  IMAD.WIDE.U32 R6, R7, 0x4, R8 ;  /* 0x0000000407067825 */ /* 0x001fc800078e0008 */
[----:B------:R-:W-:Y:S01]  /*0470*/  @!P0 IMAD.WIDE.U32 R8, R5, 0x4, R8 ;  /* 0x0000000405088825 */ /* 0x000fe200078e0008 */
[----:B------:R0:W-:Y:S04]  /*0480*/  STG.E desc[UR4][R6.64], R2 ;  /* 0x0000000206007986 */ /* 0x0001e8000c101904 */
[----:B------:R0:W-:Y:S02]  /*0490*/  @!P0 STG.E desc[UR4][R8.64], R3 ;  /* 0x0000000308008986 */ /* 0x0001e4000c101904 */
.L_x_7031:
[----:B------:R-:W-:Y:S05]  /*04a0*/  BSYNC B0 ;  /* 0x0000000000007941 */ /* 0x000fea0003800000 */
.L_x_7030:
[----:B------:R-:W-:-:S13]  /*04b0*/  ISETP.GE.AND P0, PT, R12, R15, PT ;  /* 0x0000000f0c00720c */ /* 0x000fda0003f06270 */
[----:B------:R-:W-:Y:S05]  /*04c0*/  @P0 EXIT ;  /* 0x000000000000094d */ /* 0x000fea0003800000 */
[----:B0-----:R-:W0:Y:S01]  /*04d0*/  LDC.64 R2, c[0x0][0x218] ;  /* 0x00008600ff027b82 */ /* 0x001e220000000a00 */
[----:B-----5:R-:W-:Y:S02]  /*04e0*/  FSETP.NEU.FTZ.AND P0, PT, R0, RZ, PT ;  /* 0x000000ff0000720b */ /* 0x020fe40003f1d000 */
[----:B------:R-:W-:-:S11]  /*04f0*/  LEA R17, R17, R12, 0x9 ;  /* 0x0000000c11117211 */ /* 0x000fd600078e48ff */
[----:B------:R-:W-:Y:S01]  /*0500*/  @P0 FSET.BF.GT.FTZ.AND R4, R0, RZ, PT ;  /* 0x000000ff0004020a */ /* 0x000fe20003814000 */
[----:B0-----:R-:W-:-:S05]  /*0510*/  IMAD.WIDE.U32 R2, R17, 0x4, R2 ;  /* 0x0000000411027825 */ /* 0x001fca00078e0002 */
[----:B------:R-:W-:Y:S01]  /*0520*/  STG.E desc[UR4][R2.64], R4 ;  /* 0x0000000402007986 */ /* 0x000fe2000c101904 */
[----:B------:R-:W-:Y:S05]  /*0530*/  EXIT ;  /* 0x000000000000794d */ /* 0x000fea0003800000 */
.L_x_7032:
        /* <DEDUP_REMOVED lines=12> */
.L_x_32081:


//--------------------- .text._ZN2at6native29vectorized_elementwise_kernelILi2ENS0_13BinaryFunctorIfffZZZNS0_21heaviside_kernel_cudaERNS_18TensorIteratorBaseEENKUlvE_clEvENKUlvE5_clEvEUlffE_EESt5arrayIPcLm3EEEEviT0_T1_ --------------------------
	.section	.text._ZN2at6native29vectorized_elementwise_kernelILi2ENS0_13BinaryFunctorIfffZZZNS0_21heaviside_kernel_cudaERNS_18TensorIteratorBaseEENKUlvE_clEvENKUlvE5_clEvEUlffE_EESt5arrayIPcLm3EEEEviT0_T1_,"ax",@progbits
	.align	128
        .global         _ZN2at6native29vectorized_elementwise_kernelILi2ENS0_13BinaryFunctorIfffZZZNS0_21heaviside_kernel_cudaERNS_18TensorIteratorBaseEENKUlvE_clEvENKUlvE5_clEvEUlffE_EESt5arrayIPcLm3EEEEviT0_T1_
        .type           _ZN2at6native29vectorized_elementwise_kernelILi2ENS0_13BinaryFunctorIfffZZZNS0_21heaviside_kernel_cudaERNS_18TensorIteratorBaseEENKUlvE_clEvENKUlvE5_clEvEUlffE_EESt5arrayIPcLm3EEEEviT0_T1_,@function
        .size           _ZN2at6native29vectorized_elementwise_kernelILi2ENS0_13BinaryFunctorIfffZZZNS0_21heaviside_kernel_cudaERNS_18TensorIteratorBaseEENKUlvE_clEvENKUlvE5_clEvEUlffE_EESt5arrayIPcLm3EEEEviT0_T1_,(.L_x_32082 - _ZN2at6native29vectorized_elementwise_kernelILi2ENS0_13BinaryFunctorIfffZZZNS0_21heaviside_kernel_cudaERNS_18TensorIteratorBaseEENKUlvE_clEvENKUlvE5_clEvEUlffE_EESt5arrayIPcLm3EEEEviT0_T1_)
        .other          _ZN2at6native29vectorized_elementwise_kernelILi2ENS0_13BinaryFunctorIfffZZZNS0_21heaviside_kernel_cudaERNS_18TensorIteratorBaseEENKUlvE_clEvENKUlvE5_clEvEUlffE_EESt5arrayIPcLm3EEEEviT0_T1_,@"STO_CUDA_ENTRY STV_DEFAULT"
_ZN2at6native29vectorized_elementwise_kernelILi2ENS0_13BinaryFunctorIfffZZZNS0_21heaviside_kernel_cudaERNS_18TensorIteratorBaseEENKUlvE_clEvENKUlvE5_clEvEUlffE_EESt5arrayIPcLm3EEEEviT0_T1_:
.text._ZN2at6native29vectorized_elementwise_kernelILi2ENS0_13BinaryFunctorIfffZZZNS0_21heaviside_kernel_cudaERNS_18TensorIteratorBaseEENKUlvE_clEvENKUlvE5_clEvEUlffE_EESt5arrayIPcLm3EEEEviT0_T1_:
        /* <DEDUP_REMOVED lines=14> */
[----:B------:R-:W4:Y:S01]  /*00e0*/  LDG.E.64 R20, desc[UR4][R8.64] ;  /* 0x0000000408147981 */ /* 0x000f22000c1e1b00 */
[----:B--2---:R-:W-:-:S03]  /*00f0*/  IMAD.WIDE R4, R3, 0x4, R6 ;  /* 0x0000000403047825 */ /* 0x004fc600078e0206 */
[----:B------:R-:W2:Y:S01]  /*0100*/  LDG.E.64 R14, desc[UR4][R8.64+0x400] ;  /* 0x00040004080e7981 */ /* 0x000ea2000c1e1b00 */
[----:B------:R-:W-:-:S03]  /*0110*/  IMAD.WIDE.U32 R10, R0, 0x8, R4 ;  /* 0x00000008000a7825 */ /* 0x000fc600078e0004 */
[----:B------:R-:W5:Y:S04]  /*0120*/  LDG.E.64 R6, desc[UR4][R8.64+0x800] ;  /* 0x0008000408067981 */ /* 0x000f68000c1e1b00 */
[----:B------:R-:W5:Y:S04]  /*0130*/  LDG.E.64 R4, desc[UR4][R10.64] ;  /* 0x000000040a047981 */ /* 0x000f68000c1e1b00 */
[----:B------:R-:W5:Y:S04]  /*0140*/  LDG.E.64 R16, desc[UR4][R8.64+0xc00] ;  /* 0x000c000408107981 */ /* 0x000f68000c1e1b00 */
[----:B------:R-:W5:Y:S04]  /*0150*/  LDG.E.64 R18, desc[UR4][R10.64+0x400] ;  /* 0x000400040a127981 */ /* 0x000f68000c1e1b00 */
[----:B------:R-:W5:Y:S04]  /*0160*/  LDG.E.64 R22, desc[UR4][R10.64+0x800] ;  /* 0x000800040a167981 */ /* 0x000f68000c1e1b00 */
[----:B------:R-:W5:Y:S01]  /*0170*/  LDG.E.64 R24, desc[UR4][R10.64+0xc00] ;  /* 0x000c00040a187981 */ /* 0x000f62000c1e1b00 */
[----:B---3--:R-:W-:-:S04]  /*0180*/  IMAD.WIDE.U32 R2, R3, 0x4, R12 ;  /* 0x0000000403027825 */ /* 0x008fc800078e000c */
[----:B------:R-:W-:Y:S01]  /*0190*/  IMAD.WIDE R2, R0, 0x8, R2 ;  /* 0x0000000800027825 */ /* 0x000fe200078e0202 */
[----:B----4-:R-:W-:Y:S02]  /*01a0*/  FSETP.NEU.FTZ.AND P3, PT, R21, RZ, PT ;  /* 0x000000ff1500720b */ /* 0x010fe40003f7d000 */
[----:B------:R-:W-:Y:S02]  /*01b0*/  FSETP.NEU.FTZ.AND P2, PT, R20, RZ, PT ;  /* 0x000000ff1400720b */ /* 0x000fe40003f5d000 */
[----:B--2---:R-:W-:Y:S02]  /*01c0*/  FSETP.NEU.FTZ.AND P1, PT, R14, RZ, PT ;  /* 0x000000ff0e00720b */ /* 0x004fe40003f3d000 */
[----:B------:R-:W-:Y:S02]  /*01d0*/  FSETP.NEU.FTZ.AND P0, PT, R15, RZ, PT ;  /* 0x000000ff0f00720b */ /* 0x000fe40003f1d000 */
[----:B-----5:R-:W-:-:S05]  /*01e0*/  FSETP.NEU.FTZ.AND P4, PT, R7, RZ, PT ;  /* 0x000000ff0700720b */ /* 0x020fca0003f9d000 */
[----:B------:R-:W-:Y:S02]  /*01f0*/  @P3 FSET.BF.GT.FTZ.AND R5, R21, RZ, PT ;  /* 0x000000ff1505320a */ /* 0x000fe40003814000 */
[----:B------:R-:W-:Y:S02]  /*0200*/  FSETP.NEU.FTZ.AND P3, PT, R6, RZ, PT ;  /* 0x000000ff0600720b */ /* 0x000fe40003f7d000 */
[----:B------:R-:W-:Y:S02]  /*0210*/  FSETP.NEU.FTZ.AND P5, PT, R16, RZ, PT ;  /* 0x000000ff1000720b */ /* 0x000fe40003fbd000 */
[----:B------:R-:W-:Y:S02]  /*0220*/  FSETP.NEU.FTZ.AND P6, PT, R17, RZ, PT ;  /* 0x000000ff1100720b */ /* 0x000fe40003fdd000 */
[----:B------:R-:W-:Y:S02]  /*0230*/  @P2 FSET.BF.GT.FTZ.AND R4, R20, RZ, PT ;  /* 0x000000ff1404220a */ /* 0x000fe40003814000 */
[----:B------:R-:W-:-:S02]  /*0240*/  @P1 FSET.BF.GT.FTZ.AND R18, R14, RZ, PT ;  /* 0x000000ff0e12120a */ /* 0x000fc40003814000 */
[----:B------:R-:W-:Y:S02]  /*0250*/  @P0 FSET.BF.GT.FTZ.AND R19, R15, RZ, PT ;  /* 0x000000ff0f13020a */ /* 0x000fe40003814000 */
[----:B------:R-:W-:Y:S02]  /*0260*/  @P4 FSET.BF.GT.FTZ.AND R23, R7, RZ, PT ;  /* 0x000000ff0717420a */ /* 0x000fe40003814000 */
[----:B------:R-:W-:Y:S02]  /*0270*/  @P3 FSET.BF.GT.FTZ.AND R22, R6, RZ, PT ;  /* 0x000000ff0616320a */ /* 0x000fe40003814000 */
[----:B------:R-:W-:Y:S02]  /*0280*/  @P5 FSET.BF.GT.FTZ.AND R24, R16, RZ, PT ;  /* 0x000000ff1018520a */ /* 0x000fe40003814000 */
[----:B------:R-:W-:Y:S01]  /*0290*/  @P6 FSET.BF.GT.FTZ.AND R25, R17, RZ, PT ;  /* 0x000000ff1119620a */ /* 0x000fe20003814000 */
[----:B------:R-:W-:Y:S04]  /*02a0*/  STG.E.64 desc[UR4][R2.64], R4 ;  /* 0x0000000402007986 */ /* 0x000fe8000c101b04 */
[----:B------:R-:W-:Y:S04]  /*02b0*/  STG.E.64 desc[UR4][R2.64+0x400], R18 ;  /* 0x0004001202007986 */ /* 0x000fe8000c101b04 */
[----:B------:R-:W-:Y:S04]  /*02c0*/  STG.E.64 desc[UR4][R2.64+0x800], R22 ;  /* 0x0008001602007986 */ /* 0x000fe8000c101b04 */
[----:B------:R-:W-:Y:S01]  /*02d0*/  STG.E.64 desc[UR4][R2.64+0xc00], R24 ;  /* 0x000c001802007986 */ /* 0x000fe2000c101b04 */
[----:B------:R-:W-:Y:S05]  /*02e0*/  EXIT ;  /* 0x000000000000794d */ /* 0x000fea0003800000 */
.L_x_7033:
[----:B------:R-:W0:Y:S01]  /*02f0*/  S2R R18, SR_TID.X ;  /* 0x0000000000127919 */ /* 0x000e220000002100 */
[----:B------:R-:W-:Y:S02]  /*0300*/  CS2R R8, SRZ ;  /* 0x0000000000087805 */ /* 0x000fe4000001ff00 */
[----:B0-----:R-:W-:Y:S01]  /*0310*/  ISETP.GE.AND P0, PT, R18, R4, PT ;  /* 0x000000041200720c */ /* 0x001fe20003f06270 */
[----:B------:R-:W-:-:S12]  /*0320*/  IMAD.MOV.U32 R0, RZ, RZ, R18 ;  /* 0x000000ffff007224 */ /* 0x000fd800078e0012 */
[----:B------:R-:W-:Y:S01]  /*0330*/  @!P0 IMAD.IADD R13, R3, 0x1, R0 ;  /* 0x00000001030d8824 */ /* 0x000fe200078e0200 */
[----:B------:R-:W0:Y:S01]  /*0340*/  @!P0 LDC.64 R10, c[0x0][0x220] ;  /* 0x00008800ff0a8b82 */ /* 0x000e220000000a00 */
[----:B------:R-:W-:-:S05]  /*0350*/  @!P0 VIADD R0, R0, 0x80 ;  /* 0x0000008000008836 */ /* 0x000fca0000000000 */
[C---:B------:R-:W-:Y:S02]  /*0360*/  ISETP.GE.AND P6, PT, R0.reuse, R4, PT ;  /* 0x000000040000720c */ /* 0x040fe40003fc6270 */
[----:B------:R-:W1:Y:S11]  /*0370*/  @!P0 LDC.64 R24, c[0x0][0x228] ;  /* 0x00008a00ff188b82 */ /* 0x000e760000000a00 */
[----:B------:R-:W-:Y:S01]  /*0380*/  @!P6 IADD3 R5, R3, R0, RZ ;  /* 0x000000000305e210 */ /* 0x000fe20007ffe0ff */
[----:B------:R-:W-:Y:S01]  /*0390*/  @!P6 VIADD R0, R0, 0x80 ;  /* 0x000000800000e836 */ /* 0x000fe20000000000 */
[----:B------:R-:W2:Y:S01]  /*03a0*/  @!P6 LDC.64 R16, c[0x0][0x220] ;  /* 0x00008800ff10eb82 */ /* 0x000ea20000000a00 */
[----:B0-----:R-:W-:-:S03]  /*03b0*/  @!P0 IMAD.WIDE.U32 R10, R13, 0x4, R10 ;  /* 0x000000040d0a8825 */ /* 0x001fc600078e000a */
[----:B------:R-:W-:-:S04]  /*03c0*/  ISETP.GE.AND P5, PT, R0, R4, PT ;  /* 0x000000040000720c */ /* 0x000fc80003fa6270 */
[----:B------:R-:W0:Y:S01]  /*03d0*/  @!P6 LDC.64 R14, c[0x0][0x228] ;  /* 0x00008a00ff0eeb82 */ /* 0x000e220000000a00 */
[----:B------:R-:W3:Y:S08]  /*03e0*/  @!P0 LDG.E R9, desc[UR4][R10.64] ;  /* 0x000000040a098981 */ /* 0x000ef0000c1e1900 */
[----:B------:R-:W-:Y:S01]  /*03f0*/  @!P5 IMAD.IADD R2, R3, 0x1, R0 ;  /* 0x000000010302d824 */ /* 0x000fe200078e0200 */
[----:B------:R-:W-:Y:S01]  /*0400*/  CS2R R26, SRZ ;  /* 0x00000000001a7805 */ /* 0x000fe2000001ff00 */
[----:B------:R-:W-:Y:S01]  /*0410*/  @!P5 VIADD R0, R0, 0x80 ;  /* 0x000000800000d836 */ /* 0x000fe20000000000 */
[----:B------:R-:W4:Y:S04]  /*0420*/  @!P5 LDC.64 R22, c[0x0][0x220] ;  /* 0x00008800ff16db82 */ /* 0x000f280000000a00 */
[----:B------:R-:W-:Y:S01]  /*0430*/  ISETP.GE.AND P4, PT, R0, R4, PT ;  /* 0x000000040000720c */ /* 0x000fe20003f86270 */
[----:B-1----:R-:W-:-:S03]  /*0440*/  @!P0 IMAD.WIDE.U32 R24, R13, 0x4, R24 ;  /* 0x000000040d188825 */ /* 0x002fc600078e0018 */
[----:B------:R-:W1:Y:S01]  /*0450*/  @!P5 LDC.64 R20, c[0x0][0x228] ;  /* 0x00008a00ff14db82 */ /* 0x000e620000000a00 */
[C---:B--2---:R-:W-:Y:S01]  /*0460*/  @!P6 IMAD.WIDE.U32 R16, R5.reuse, 0x4, R16 ;  /* 0x000000040510e825 */ /* 0x044fe200078e0010 */
[----:B------:R-:W2:Y:S03]  /*0470*/  @!P0 LDG.E R26, desc[UR4][R24.64] ;  /* 0x00000004181a8981 */ /* 0x000ea6000c1e1900 */
[----:B0-----:R-:W-:Y:S01]  /*0480*/  @!P6 IMAD.WIDE.U32 R14, R5, 0x4, R14 ;  /* 0x00000004050ee825 */ /* 0x001fe200078e000e */
[----:B------:R0:W5:Y:S03]  /*0490*/  @!P6 LDG.E R27, desc[UR4][R16.64] ;  /* 0x00000004101be981 */ /* 0x000166000c1e1900 */
[----:B------:R-:W-:Y:S01]  /*04a0*/  @!P4 IADD3 R7, R3, R0, RZ ;  /* 0x000000000307c210 */ /* 0x000fe20007ffe0ff */
[----:B------:R-:W-:Y:S01]  /*04b0*/  @!P4 VIADD R0, R0, 0x80 ;  /* 0x000000800000c836 */ /* 0x000fe20000000000 */
[----:B------:R-:W4:Y:S04]  /*04c0*/  @!P4 LDC.64 R28, c[0x0][0x220] ;  /* 0x00008800ff1ccb82 */ /* 0x000f280000000a00 */
[----:B------:R-:W-:-:S04]  /*04d0*/  ISETP.GE.AND P3, PT, R0, R4, PT ;  /* 0x000000040000720c */ /* 0x000fc80003f66270 */
[----:B------:R-:W1:Y:S09]  /*04e0*/  @!P4 LDC.64 R12, c[0x0][0x228] ;  /* 0x00008a00ff0ccb82 */ /* 0x000e720000000a00 */
[----:B------:R-:W-:Y:S01]  /*04f0*/  @!P3 IMAD.IADD R19, R3, 0x1, R0 ;  /* 0x000000010313b824 */ /* 0x000fe200078e0200 */
[----:B0-----:R-:W0:Y:S01]  /*0500*/  @!P3 LDC.64 R16, c[0x0][0x220] ;  /* 0x00008800ff10bb82 */ /* 0x001e220000000a00 */
[----:B------:R-:W-:-:S05]  /*0510*/  @!P3 VIADD R0, R0, 0x80 ;  /* 0x000000800000b836 */ /* 0x000fca0000000000 */
[----:B------:R-:W-:-:S13]  /*0520*/  ISETP.GE.AND P2, PT, R0, R4, PT ;  /* 0x000000040000720c */ /* 0x000fda0003f46270 */
[----:B------:R-:W-:Y:S01]  /*0530*/  @!P2 IADD3 R11, R3, R0, RZ ;  /* 0x00000000030ba210 */ /* 0x000fe20007ffe0ff */
[----:B------:R-:W-:-:S05]  /*0540*/  @!P2 VIADD R0, R0, 0x80 ;  /* 0x000000800000a836 */ /* 0x000fca0000000000 */
[----:B------:R-:W-:Y:S01]  /*0550*/  ISETP.GE.AND P1, PT, R0, R4, PT ;  /* 0x000000040000720c */ /* 0x000fe20003f26270 */
[----:B------:R-:W-:-:S06]  /*0560*/  IMAD.MOV.U32 R5, RZ, RZ, RZ ;  /* 0x000000ffff057224 */ /* 0x000fcc00078e00ff */
[----:B------:R1:W5:Y:S06]  /*0570*/  @!P6 LDG.E R5, desc[UR4][R14.64] ;  /* 0x000000040e05e981 */ /* 0x00036c000c1e1900 */
[----:B------:R-:W-:Y:S01]  /*0580*/  @!P1 IMAD.IADD R10, R3, 0x1, R0 ;  /* 0x00000001030a9824 */ /* 0x000fe200078e0200 */
[----:B------:R-:W-:Y:S01]  /*0590*/  @!P1 IADD3 R0, R0, 0x80, RZ ;  /* 0x0000008000009810 */ /* 0x000fe20007ffe0ff */
[C---:B----4-:R-:W-:Y:S01]  /*05a0*/  @!P4 IMAD.WIDE.U32 R28, R7.reuse, 0x4, R28 ;  /* 0x00000004071cc825 */ /* 0x050fe200078e001c */
[----:B-1----:R-:W1:Y:S02]  /*05b0*/  @!P3 LDC.64 R14, c[0x0][0x228] ;  /* 0x00008a00ff0ebb82 */ /* 0x002e640000000a00 */
[----:B------:R-:W-:Y:S01]  /*05c0*/  ISETP.GE.AND P6, PT, R0, R4, PT ;  /* 0x000000040000720c */ /* 0x000fe20003fc6270 */
[----:B------:R-:W-:Y:S01]  /*05d0*/  @!P4 IMAD.WIDE.U32 R12, R7, 0x4, R12 ;  /* 0x00000004070cc825 */ /* 0x000fe200078e000c */
[----:B------:R-:W-:-:S06]  /*05e0*/  CS2R R6, SRZ ;  /* 0x0000000000067805 */ /* 0x000fcc000001ff00 */
[----:B------:R4:W5:Y:S05]  /*05f0*/  @!P4 LDG.E R7, desc[UR4][R12.64] ;  /* 0x000000040c07c981 */ /* 0x00096a000c1e1900 */
[----:B----4-:R-:W4:Y:S01]  /*0600*/  @!P6 LDC.64 R12, c[0x0][0x220] ;  /* 0x00008800ff0ceb82 */ /* 0x010f220000000a00 */
[----:B------:R-:W-:Y:S01]  /*0610*/  CS2R R24, SRZ ;  /* 0x0000000000187805 */ /* 0x000fe2000001ff00 */
[----:B------:R-:W-:-:S04]  /*0620*/  @!P5 IMAD.WIDE.U32 R22, R2, 0x4, R22 ;  /* 0x000000040216d825 */ /* 0x000fc800078e0016 */
[----:B------:R-:W-:Y:S01]  /*0630*/  @!P5 IMAD.WIDE.U32 R20, R2, 0x4, R20 ;  /* 0x000000040214d825 */ /* 0x000fe200078e0014 */
[----:B------:R0:W5:Y:S04]  /*0640*/  @!P5 LDG.E R25, desc[UR4][R22.64] ;  /* 0x000000041619d981 */ /* 0x000168000c1e1900 */
[----:B------:R1:W5:Y:S01]  /*0650*/  @!P5 LDG.E R6, desc[UR4][R20.64] ;  /* 0x000000041406d981 */ /* 0x000362000c1e1900 */
[----:B0-----:R-:W-:-:S03]  /*0660*/  @!P3 IMAD.WIDE.U32 R16, R19, 0x4, R16 ;  /* 0x000000041310b825 */ /* 0x001fc600078e0010 */
[----:B------:R0:W5:Y:S01]  /*0670*/  @!P4 LDG.E R24, desc[UR4][R28.64] ;  /* 0x000000041c18c981 */ /* 0x000162000c1e1900 */
[----:B------:R-:W4:Y:S01]  /*0680*/  @!P1 LDC.64 R22, c[0x0][0x220] ;  /* 0x00008800ff169b82 */ /* 0x000f220000000a00 */
[----:B-1----:R-:W-:-:S07]  /*0690*/  @!P3 IMAD.WIDE.U32 R14, R19, 0x4, R14 ;  /* 0x00000004130eb825 */ /* 0x002fce00078e000e */
[----:B------:R-:W1:Y:S01]  /*06a0*/  @!P2 LDC.64 R20, c[0x0][0x220] ;  /* 0x00008800ff14ab82 */ /* 0x000e620000000a00 */
[----:B0-----:R-:W-:Y:S01]  /*06b0*/  @!P6 IMAD.IADD R29, R3, 0x1, R0 ;  /* 0x00000001031de824 */ /* 0x001fe200078e0200 */
[----:B------:R0:W5:Y:S01]  /*06c0*/  @!P3 LDG.E R8, desc[UR4][R14.64] ;  /* 0x000000040e08b981 */ /* 0x000162000c1e1900 */
[----:B------:R-:W-:Y:S02]  /*06d0*/  IMAD.MOV.U32 R19, RZ, RZ, RZ ;  /* 0x000000ffff137224 */ /* 0x000fe400078e00ff */
[----:B------:R-:W-:Y:S02]  /*06e0*/  IMAD.MOV.U32 R28, RZ, RZ, RZ ;  /* 0x000000ffff1c7224 */ /* 0x000fe400078e00ff */
[----:B----4-:R-:W-:Y:S02]  /*06f0*/  @!P6 IMAD.WIDE.U32 R12, R29, 0x4, R12 ;  /* 0x000000041d0ce825 */ /* 0x010fe400078e000c */
[----:B------:R4:W5:Y:S01]  /*0700*/  @!P3 LDG.E R19, desc[UR4][R16.64] ;  /* 0x000000041013b981 */ /* 0x000962000c1e1900 */
[----:B0-----:R-:W0:Y:S03]  /*0710*/  @!P1 LDC.64 R14, c[0x0][0x228] ;  /* 0x00008a00ff0e9b82 */ /* 0x001e260000000a00 */
[----:B------:R4:W5:Y:S05]  /*0720*/  @!P6 LDG.E R28, desc[UR4][R12.64] ;  /* 0x000000040c1ce981 */ /* 0x00096a000c1e1900 */
[----:B----4-:R-:W4:Y:S01]  /*0730*/  @!P6 LDC.64 R16, c[0x0][0x228] ;  /* 0x00008a00ff10eb82 */ /* 0x010f220000000a00 */
[----:B------:R-:W-:-:S07]  /*0740*/  HFMA2.MMA R0, -RZ, RZ, 0, 0 ;  /* 0x00000000ff007435 */ /* 0x000fce00000001ff */
[----:B------:R-:W4:Y:S01]  /*0750*/  @!P2 LDC.64 R12, c[0x0][0x228] ;  /* 0x00008a00ff0cab82 */ /* 0x000f220000000a00 */
[----:B------:R-:W-:Y:S02]  /*0760*/  IMAD.MOV.U32 R2, RZ, RZ, RZ ;  /* 0x000000ffff027224 */ /* 0x000fe400078e00ff */
[----:B-1----:R-:W-:-:S04]  /*0770*/  @!P2 IMAD.WIDE.U32 R20, R11, 0x4, R20 ;  /* 0x000000040b14a825 */ /* 0x002fc800078e0014 */
[C---:B------:R-:W-:Y:S01]  /*0780*/  @!P1 IMAD.WIDE.U32 R22, R10.reuse, 0x4, R22 ;  /* 0x000000040a169825 */ /* 0x040fe200078e0016 */
[----:B------:R1:W5:Y:S04]  /*0790*/  @!P2 LDG.E R2, desc[UR4][R20.64] ;  /* 0x000000041402a981 */ /* 0x000368000c1e1900 */
[----:B------:R1:W5:Y:S01]  /*07a0*/  @!P1 LDG.E R0, desc[UR4][R22.64] ;  /* 0x0000000416009981 */ /* 0x000362000c1e1900 */
[----:B0-----:R-:W-:-:S04]  /*07b0*/  @!P1 IMAD.WIDE.U32 R14, R10, 0x4, R14 ;  /* 0x000000040a0e9825 */ /* 0x001fc800078e000e */
[----:B----4-:R-:W-:Y:S01]  /*07c0*/  @!P6 IMAD.WIDE.U32 R16, R29, 0x4, R16 ;  /* 0x000000041d10e825 */ /* 0x010fe200078e0010 */
[----:B-1----:R-:W-:-:S03]  /*07d0*/  CS2R R20, SRZ ;  /* 0x0000000000147805 */ /* 0x002fc6000001ff00 */
[----:B------:R-:W-:Y:S02]  /*07e0*/  IMAD.MOV.U32 R29, RZ, RZ, RZ ;  /* 0x000000ffff1d7224 */ /* 0x000fe400078e00ff */
[----:B------:R-:W-:Y:S01]  /*07f0*/  @!P2 IMAD.WIDE.U32 R12, R11, 0x4, R12 ;  /* 0x000000040b0ca825 */ /* 0x000fe200078e000c */
[----:B------:R0:W4:Y:S01]  /*0800*/  @!P6 LDG.E R20, desc[UR4][R16.64] ;  /* 0x000000041014e981 */ /* 0x000122000c1e1900 */
[----:B------:R-:W1:Y:S03]  /*0810*/  @!P0 LDC.64 R10, c[0x0][0x218] ;  /* 0x00008600ff0a8b82 */ /* 0x000e660000000a00 */
[----:B------:R0:W4:Y:S04]  /*0820*/  @!P2 LDG.E R21, desc[UR4][R12.64] ;  /* 0x000000040c15a981 */ /* 0x000128000c1e1900 */
[----:B------:R0:W4:Y:S01]  /*0830*/  @!P1 LDG.E R29, desc[UR4][R14.64] ;  /* 0x000000040e1d9981 */ /* 0x000122000c1e1900 */
[----:B------:R-:W-:-:S04]  /*0840*/  @!P0 IMAD.IADD R23, R3, 0x1, R18 ;  /* 0x0000000103178824 */ /* 0x000fc800078e0212 */
[----:B-1----:R-:W-:Y:S01]  /*0850*/  @!P0 IMAD.WIDE.U32 R10, R23, 0x4, R10 ;  /* 0x00000004170a8825 */ /* 0x002fe200078e000a */
[----:B------:R-:W-:Y:S04]  /*0860*/  BSSY B0, `(.L_x_7034) ;  /* 0x0000040000007945 */ /* 0x000fe80003800000 */
[----:B------:R-:W-:Y:S01]  /*0870*/  BSSY B1, `(.L_x_7035) ;  /* 0x0000038000017945 */ /* 0x000fe20003800000 */
[----:B---3--:R-:W-:-:S13]  /*0880*/  FSETP.NEU.FTZ.AND P1, PT, R9, RZ, PT ;  /* 0x000000ff0900720b */ /* 0x008fda0003f3d000 */
[----:B--2---:R-:W-:Y:S02]  /*0890*/  @P1 FSET.BF.GT.FTZ.AND R26, R9, RZ, PT ;  /* 0x000000ff091a120a */ /* 0x004fe40003814000 */
[----:B------:R-:W-:Y:S02]  /*08a0*/  IADD3 R9, R18, 0x80, RZ ;  /* 0x0000008012097810 */ /* 0x000fe40007ffe0ff */
[----:B-----5:R-:W-:-:S03]  /*08b0*/  FSETP.NEU.FTZ.AND P2, PT, R27, RZ, PT ;  /* 0x000000ff1b00720b */ /* 0x020fc60003f5d000 */
[----:B------:R-:W-:Y:S01]  /*08c0*/  @!P0 IMAD.MOV.U32 R18, RZ, RZ, R9 ;  /* 0x000000ffff128224 */ /* 0x000fe200078e0009 */
[----:B------:R0:W-:Y:S04]  /*08d0*/  @!P0 STG.E desc[UR4][R10.64], R26 ;  /* 0x0000001a0a008986 */ /* 0x0001e8000c101904 */
[----:B------:R-:W-:-:S05]  /*08e0*/  ISETP.GE.AND P0, PT, R18, R4, PT ;  /* 0x000000041200720c */ /* 0x000fca0003f06270 */
[----:B------:R-:W-:Y:S02]  /*08f0*/  @P2 FSET.BF.GT.FTZ.AND R5, R27, RZ, PT ;  /* 0x000000ff1b05220a */ /* 0x000fe40003814000 */
[----:B------:R-:W-:Y:S02]  /*0900*/  FSETP.NEU.FTZ.AND P6, PT, R25, RZ, PT ;  /* 0x000000ff1900720b */ /* 0x000fe40003fdd000 */
[----:B------:R-:W-:-:S11]  /*0910*/  FSETP.NEU.FTZ.AND P5, PT, R24, RZ, PT ;  /* 0x000000ff1800720b */ /* 0x000fd60003fbd000 */
[----:B------:R-:W-:Y:S02]  /*0920*/  @P6 FSET.BF.GT.FTZ.AND R6, R25, RZ, PT ;  /* 0x000000ff1906620a */ /* 0x000fe40003814000 */
[----:B------:R-:W-:Y:S02]  /*0930*/  FSETP.NEU.FTZ.AND P4, PT, R19, RZ, PT ;  /* 0x000000ff1300720b */ /* 0x000fe40003f9d000 */
[----:B------:R-:W-:Y:S02]  /*0940*/  FSETP.NEU.FTZ.AND P1, PT, R28, RZ, PT ;  /* 0x000000ff1c00720b */ /* 0x000fe40003f3d000 */
[----:B------:R-:W-:-:S09]  /*0950*/  @P5 FSET.BF.GT.FTZ.AND R7, R24, RZ, PT ;  /* 0x000000ff1807520a */ /* 0x000fd20003814000 */
[----:B------:R-:W-:Y:S02]  /*0960*/  @P4 FSET.BF.GT.FTZ.AND R8, R19, RZ, PT ;  /* 0x000000ff1308420a */ /* 0x000fe40003814000 */
[----:B------:R-:W-:Y:S02]  /*0970*/  FSETP.NEU.FTZ.AND P3, PT, R2, RZ, PT ;  /* 0x000000ff0200720b */ /* 0x000fe40003f7d000 */
[----:B------:R-:W-:Y:S02]  /*0980*/  FSETP.NEU.FTZ.AND P2, PT, R0, RZ, PT ;  /* 0x000000ff0000720b */ /* 0x000fe40003f5d000 */
[----:B----4-:R-:W-:-:S09]  /*0990*/  @P1 FSET.BF.GT.FTZ.AND R20, R28, RZ, PT ;  /* 0x000000ff1c14120a */ /* 0x010fd20003814000 */
[----:B------:R-:W-:Y:S02]  /*09a0*/  @P3 FSET.BF.GT.FTZ.AND R21, R2, RZ, PT ;  /* 0x000000ff0215320a */ /* 0x000fe40003814000 */
[----:B------:R-:W-:Y:S01]  /*09b0*/  @P2 FSET.BF.GT.FTZ.AND R29, R0, RZ, PT ;  /* 0x000000ff001d220a */ /* 0x000fe20003814000 */
[----:B0-----:R-:W-:Y:S06]  /*09c0*/  @P0 BRA `(.L_x_7036) ;  /* 0x0000000000300947 */ /* 0x001fec0003800000 */
[----:B------:R-:W0:Y:S01]  /*09d0*/  LDC.64 R10, c[0x0][0x218] ;  /* 0x00008600ff0a7b82 */ /* 0x000e220000000a00 */
[----:B------:R-:W-:Y:S02]  /*09e0*/  IMAD.IADD R9, R3, 0x1, R18 ;  /* 0x0000000103097824 */ /* 0x000fe400078e0212 */
[----:B------:R-:W-:-:S05]  /*09f0*/  VIADD R18, R18, 0x80 ;  /* 0x0000008012127836 */ /* 0x000fca0000000000 */
[----:B------:R-:W-:Y:S01]  /*0a00*/  ISETP.GE.AND P0, PT, R18, R4, PT ;  /* 0x000000041200720c */ /* 0x000fe20003f06270 */
[----:B0-----:R-:W-:-:S05]  /*0a10*/  IMAD.WIDE.U32 R10, R9, 0x4, R10 ;  /* 0x00000004090a7825 */ /* 0x001fca00078e000a */
[----:B------:R0:W-:Y:S07]  /*0a20*/  STG.E desc[UR4][R10.64], R5 ;  /* 0x000000050a007986 */ /* 0x0001ee000c101904 */
[----:B------:R-:W-:Y:S05]  /*0a30*/  @P0 BRA `(.L_x_7037) ;  /* 0x0000000000300947 */ /* 0x000fea0003800000 */
[----:B0-----:R-:W0:Y:S01]  /*0a40*/  LDC.64 R10, c[0x0][0x218] ;  /* 0x00008600ff0a7b82 */ /* 0x001e220000000a00 */
[----:B------:R-:W-:Y:S01]  /*0a50*/  IADD3 R5, R3, R18, RZ ;  /* 0x0000001203057210 */ /* 0x000fe20007ffe0ff */
[----:B------:R-:W-:-:S04]  /*0a60*/  VIADD R18, R18, 0x80 ;  /* 0x0000008012127836 */ /* 0x000fc80000000000 */
[----:B0-----:R-:W-:-:S05]  /*0a70*/  IMAD.WIDE.U32 R10, R5, 0x4, R10 ;  /* 0x00000004050a7825 */ /* 0x001fca00078e000a */
[----:B------:R0:W-:Y:S02]  /*0a80*/  STG.E desc[UR4][R10.64], R6 ;  /* 0x000000060a007986 */ /* 0x0001e4000c101904 */
.L_x_7036:
[----:B------:R-:W-:-:S13]  /*0a90*/  ISETP.GE.AND P0, PT, R18, R4, PT ;  /* 0x000000041200720c */ /* 0x000fda0003f06270 */
[----:B------:R-:W-:Y:S05]  /*0aa0*/  @P0 BRA `(.L_x_7038) ;  /* 0x0000000000300947 */ /* 0x000fea0003800000 */
[----:B0-----:R-:W0:Y:S01]  /*0ab0*/  LDC.64 R10, c[0x0][0x218] ;  /* 0x00008600ff0a7b82 */ /* 0x001e220000000a00 */
[----:B------:R-:W-:Y:S02]  /*0ac0*/  IMAD.IADD R5, R3, 0x1, R18 ;  /* 0x0000000103057824 */ /* 0x000fe400078e0212 */
[----:B------:R-:W-:Y:S02]  /*0ad0*/  VIADD R18, R18, 0x80 ;  /* 0x0000008012127836 */ /* 0x000fe40000000000 */
[----:B0-----:R-:W-:-:S05]  /*0ae0*/  IMAD.WIDE.U32 R10, R5, 0x4, R10 ;  /* 0x00000004050a7825 */ /* 0x001fca00078e000a */
[----:B------:R1:W-:Y:S02]  /*0af0*/  STG.E desc[UR4][R10.64], R7 ;  /* 0x000000070a007986 */ /* 0x0003e4000c101904 */
.L_x_7037:
[----:B------:R-:W-:-:S13]  /*0b00*/  ISETP.GE.AND P0, PT, R18, R4, PT ;  /* 0x000000041200720c */ /* 0x000fda0003f06270 */
[----:B------:R-:W-:Y:S05]  /*0b10*/  @P0 BRA `(.L_x_7039) ;  /* 0x0000000000340947 */ /* 0x000fea0003800000 */
[----:B-1----:R-:W1:Y:S01]  /*0b20*/  LDC.64 R6, c[0x0][0x218] ;  /* 0x00008600ff067b82 */ /* 0x002e620000000a00 */
[----:B0-----:R-:W-:Y:S01]  /*0b30*/  IADD3 R5, R3, R18, RZ ;  /* 0x0000001203057210 */ /* 0x001fe20007ffe0ff */
[----:B------:R-:W-:-:S04]  /*0b40*/  VIADD R18, R18, 0x80 ;  /* 0x0000008012127836 */ /* 0x000fc80000000000 */
[----:B-1----:R-:W-:-:S05]  /*0b50*/  IMAD.WIDE.U32 R6, R5, 0x4, R6 ;  /* 0x0000000405067825 */ /* 0x002fca00078e0006 */
[----:B------:R1:W-:Y:S02]  /*0b60*/  STG.E desc[UR4][R6.64], R8 ;  /* 0x0000000806007986 */ /* 0x0003e4000c101904 */
.L_x_7038:
[----:B------:R-:W-:-:S13]  /*0b70*/  ISETP.GE.AND P0, PT, R18, R4, PT ;  /* 0x000000041200720c */ /* 0x000fda0003f06270 */
[----:B------:R-:W-:Y:S05]  /*0b80*/  @P0 BREAK B1 ;  /* 0x0000000000010942 */ /* 0x000fea0003800000 */
[----:B------:R-:W-:Y:S05]  /*0b90*/  @P0 BRA `(.L_x_7040) ;  /* 0x0000000000300947 */ /* 0x000fea0003800000 */
[----:B01----:R-:W0:Y:S01]  /*0ba0*/  LDC.64 R6, c[0x0][0x218] ;  /* 0x00008600ff067b82 */ /* 0x003e220000000a00 */
[----:B------:R-:W-:Y:S02]  /*0bb0*/  IMAD.IADD R5, R3, 0x1, R18 ;  /* 0x0000000103057824 */ /* 0x000fe400078e0212 */
[----:B------:R-:W-:Y:S02]  /*0bc0*/  VIADD R18, R18, 0x80 ;  /* 0x0000008012127836 */ /* 0x000fe40000000000 */
[----:B0-----:R-:W-:-:S05]  /*0bd0*/  IMAD.WIDE.U32 R6, R5, 0x4, R6 ;  /* 0x0000000405067825 */ /* 0x001fca00078e0006 */
[----:B------:R2:W-:Y:S02]  /*0be0*/  STG.E desc[UR4][R6.64], R21 ;  /* 0x0000001506007986 */ /* 0x0005e4000c101904 */
.L_x_7039:
[----:B------:R-:W-:Y:S05]  /*0bf0*/  BSYNC B1 ;  /* 0x0000000000017941 */ /* 0x000fea0003800000 */
.L_x_7035:
[----:B------:R-:W-:-:S13]  /*0c00*/  ISETP.GE.AND P0, PT, R18, R4, PT ;  /* 0x000000041200720c */ /* 0x000fda0003f06270 */
[----:B-12---:R-:W1:Y:S01]  /*0c10*/  @!P0 LDC.64 R6, c[0x0][0x218] ;  /* 0x00008600ff068b82 */ /* 0x006e620000000a00 */
[----:B0-----:R-:W-:Y:S01]  /*0c20*/  @!P0 IADD3 R5, R3, R18, RZ ;  /* 0x0000001203058210 */ /* 0x001fe20007ffe0ff */
[----:B------:R-:W-:-:S04]  /*0c30*/  @!P0 VIADD R18, R18, 0x80 ;  /* 0x0000008012128836 */ /* 0x000fc80000000000 */
[----:B-1----:R-:W-:-:S05]  /*0c40*/  @!P0 IMAD.WIDE.U32 R6, R5, 0x4, R6 ;  /* 0x0000000405068825 */ /* 0x002fca00078e0006 */
[----:B------:R2:W-:Y:S02]  /*0c50*/  @!P0 STG.E desc[UR4][R6.64], R29 ;  /* 0x0000001d06008986 */ /* 0x0005e4000c101904 */
.L_x_7040:
[----:B------:R-:W-:Y:S05]  /*0c60*/  BSYNC B0 ;  /* 0x0000000000007941 */ /* 0x000fea0003800000 */
.L_x_7034:
[----:B------:R-:W-:Y:S05]  /*0c70*/  WARPSYNC.ALL ;  /* 0x0000000000007948 */ /* 0x000fea0003800000 */
[----:B------:R-:W-:-:S13]  /*0c80*/  ISETP.GE.AND P0, PT, R18, R4, PT ;  /* 0x000000041200720c */ /* 0x000fda0003f06270 */
[----:B------:R-:W-:Y:S05]  /*0c90*/  @P0 EXIT ;  /* 0x000000000000094d */ /* 0x000fea0003800000 */
[----:B------:R-:W3:Y:S01]  /*0ca0*/  LDC.64 R4, c[0x0][0x218] ;  /* 0x00008600ff047b82 */ /* 0x000ee20000000a00 */
[----:B------:R-:W-:-:S04]  /*0cb0*/  IMAD.IADD R3, R3, 0x1, R18 ;  /* 0x0000000103037824 */ /* 0x000fc800078e0212 */
[----:B---3--:R-:W-:-:S05]  /*0cc0*/  IMAD.WIDE.U32 R2, R3, 0x4, R4 ;  /* 0x0000000403027825 */ /* 0x008fca00078e0004 */
[----:B------:R-:W-:Y:S01]  /*0cd0*/  STG.E desc[UR4][R2.64], R20 ;  /* 0x0000001402007986 */ /* 0x000fe2000c101904 */
[----:B------:R-:W-:Y:S05]  /*0ce0*/  EXIT ;  /* 0x000000000000794d */ /* 0x000fea0003800000 */
.L_x_7041:
        /* <DEDUP_REMOVED lines=9> */
.L_x_32082:


//--------------------- .text._ZN2at6native29vectorized_elementwise_kernelILi4ENS0_13BinaryFunctorIfffZZZNS0_21heaviside_kernel_cudaERNS_18TensorIteratorBaseEENKUlvE_clEvENKUlvE5_clEvEUlffE_EESt5arrayIPcLm3EEEEviT0_T1_ --------------------------
	.section	.text._ZN2at6native29vectorized_elementwise_kernelILi4ENS0_13BinaryFunctorIfffZZZNS0_21heaviside_kernel_cudaERNS_18TensorIteratorBaseEENKUlvE_clEvENKUlvE5_clEvEUlffE_EESt5arrayIPcLm3EEEEviT0_T1_,"ax",@progbits
	.align	128
        .global         _ZN2at6native29vectorized_elementwise_kernelILi4ENS0_13BinaryFunctorIfffZZZNS0_21heaviside_kernel_cudaERNS_18TensorIteratorBaseEENKUlvE_clEvENKUlvE5_clEvEUlffE_EESt5arrayIPcLm3EEEEviT0_T1_
        .type           _ZN2at6native29vectorized_elementwise_kernelILi4ENS0_13BinaryFunctorIfffZZZNS0_21heaviside_kernel_cudaERNS_18TensorIteratorBaseEENKUlvE_clEvENKUlvE5_clEvEUlffE_EESt5arrayIPcLm3EEEEviT0_T1_,@function
        .size           _ZN2at6native29vectorized_elementwise_kernelILi4ENS0_13BinaryFunctorIfffZZZNS0_21heaviside_kernel_cudaERNS_18TensorIteratorBaseEENKUlvE_clEvENKUlvE5_clEvEUlffE_EESt5arrayIPcLm3EEEEviT0_T1_,(.L_x_32083 - _ZN2at6native29vectorized_elementwise_kernelILi4ENS0_13BinaryFunctorIfffZZZNS0_21heaviside_kernel_cudaERNS_18TensorIteratorBaseEENKUlvE_clEvENKUlvE5_clEvEUlffE_EESt5arrayIPcLm3EEEEviT0_T1_)
        .other          _ZN2at6native29vectorized_elementwise_kernelILi4ENS0_13BinaryFunctorIfffZZZNS0_21heaviside_kernel_cudaERNS_18TensorIteratorBaseEENKUlvE_clEvENKUlvE5_clEvEUlffE_EESt5arrayIPcLm3EEEEviT0_T1_,@"STO_CUDA_ENTRY STV_DEFAULT"
_ZN2at6native29vectorized_elementwise_kernelILi4ENS0_13BinaryFunctorIfffZZZNS0_21heaviside_kernel_cudaERNS_18TensorIteratorBaseEENKUlvE_clEvENKUlvE5_clEvEUlffE_EESt5arrayIPcLm3EEEEviT0_T1_:
.text._ZN2at6native29vectorized_elementwise_kernelILi4ENS0_13BinaryFunctorIfffZZZNS0_21heaviside_kernel_cudaERNS_18TensorIteratorBaseEENKUlvE_clEvENKUlvE5_clEvEUlffE_EESt5arrayIPcLm3EEEEviT0_T1_:
        /* <DEDUP_REMOVED lines=14> */
[----:B------:R-:W4:Y:S01]  /*00e0*/  LDG.E.128 R16, desc[UR4][R20.64] ;  /* 0x0000000414107981 */ /* 0x000f22000c1e1d00 */
[----:B--2---:R-:W-:-:S03]  /*00f0*/  IMAD.WIDE R4, R3, 0x4, R6 ;  /* 0x0000000403047825 */ /* 0x004fc600078e0206 */
[----:B------:R-:W2:Y:S01]  /*0100*/  LDG.E.128 R8, desc[UR4][R20.64+0x800] ;  /* 0x0008000414087981 */ /* 0x000ea2000c1e1d00 */
[----:B------:R-:W-:-:S05]  /*0110*/  IMAD.WIDE.U32 R22, R0, 0x10, R4 ;  /* 0x0000001000167825 */ /* 0x000fca00078e0004 */
[----:B------:R-:W5:Y:S04]  /*0120*/  LDG.E.128 R4, desc[UR4][R22.64] ;  /* 0x0000000416047981 */ /* 0x000f68000c1e1d00 */
[----:B------:R-:W5:Y:S01]  /*0130*/  LDG.E.128 R12, desc[UR4][R22.64+0x800] ;  /* 0x00080004160c7981 */ /* 0x000f62000c1e1d00 */
[----:B---3--:R-:W-:-:S04]  /*0140*/  IMAD.WIDE.U32 R2, R3, 0x4, R24 ;  /* 0x0000000403027825 */ /* 0x008fc800078e0018 */
[----:B------:R-:W-:Y:S01]  /*0150*/  IMAD.WIDE R2, R0, 0x10, R2 ;  /* 0x0000001000027825 */ /* 0x000fe200078e0202 */
[----:B----4-:R-:W-:Y:S02]  /*0160*/  FSETP.NEU.FTZ.AND P3, PT, R18, RZ, PT ;  /* 0x000000ff1200720b */ /* 0x010fe40003f7d000 */
[----:B------:R-:W-:Y:S02]  /*0170*/  FSETP.NEU.FTZ.AND P2, PT, R17, RZ, PT ;  /* 0x000000ff1100720b */ /* 0x000fe40003f5d000 */
[----:B------:R-:W-:Y:S02]  /*0180*/  FSETP.NEU.FTZ.AND P1, PT, R16, RZ, PT ;  /* 0x000000ff1000720b */ /* 0x000fe40003f3d000 */
[----:B------:R-:W-:Y:S02]  /*0190*/  FSETP.NEU.FTZ.AND P0, PT, R19, RZ, PT ;  /* 0x000000ff1300720b */ /* 0x000fe40003f1d000 */
[----:B--2---:R-:W-:Y:S02]  /*01a0*/  FSETP.NEU.FTZ.AND P4, PT, R9, RZ, PT ;  /* 0x000000ff0900720b */ /* 0x004fe40003f9d000 */
[----:B------:R-:W-:-:S02]  /*01b0*/  FSETP.NEU.FTZ.AND P5, PT, R10, RZ, PT ;  /* 0x000000ff0a00720b */ /* 0x000fc40003fbd000 */
[----:B------:R-:W-:Y:S02]  /*01c0*/  FSETP.NEU.FTZ.AND P6, PT, R11, RZ, PT ;  /* 0x000000ff0b00720b */ /* 0x000fe40003fdd000 */
[----:B-----5:R-:W-:Y:S02]  /*01d0*/  @P3 FSET.BF.GT.FTZ.AND R6, R18, RZ, PT ;  /* 0x000000ff1206320a */ /* 0x020fe40003814000 */
[----:B------:R-:W-:Y:S02]  /*01e0*/  FSETP.NEU.FTZ.AND P3, PT, R8, RZ, PT ;  /* 0x000000ff0800720b */ /* 0x000fe40003f7d000 */
[----:B------:R-:W-:Y:S02]  /*01f0*/  @P2 FSET.BF.GT.FTZ.AND R5, R17, RZ, PT ;  /* 0x000000ff1105220a */ /* 0x000fe40003814000 */
[----:B------:R-:W-:Y:S02]  /*0200*/  @P1 FSET.BF.GT.FTZ.AND R4, R16, RZ, PT ;  /* 0x000000ff1004120a */ /* 0x000fe40003814000 */
[----:B------:R-:W-:-:S02]  /*0210*/  @P0 FSET.BF.GT.FTZ.AND R7, R19, RZ, PT ;  /* 0x000000ff1307020a */ /* 0x000fc40003814000 */
[----:B------:R-:W-:Y:S02]  /*0220*/  @P4 FSET.BF.GT.FTZ.AND R13, R9, RZ, PT ;  /* 0x000000ff090d420a */ /* 0x000fe40003814000 */
[----:B------:R-:W-:Y:S02]  /*0230*/  @P5 FSET.BF.GT.FTZ.AND R14, R10, RZ, PT ;  /* 0x000000ff0a0e520a */ /* 0x000fe40003814000 */
[----:B------:R-:W-:Y:S02]  /*0240*/  @P6 FSET.BF.GT.FTZ.AND R15, R11, RZ, PT ;  /* 0x000000ff0b0f620a */ /* 0x000fe40003814000 */
[----:B------:R-:W-:Y:S01]  /*0250*/  @P3 FSET.BF.GT.FTZ.AND R12, R8, RZ, PT ;  /* 0x000000ff080c320a */ /* 0x000fe20003814000 */
[----:B------:R-:W-:Y:S04]  /*0260*/  STG.E.128 desc[UR4][R2.64], R4 ;  /* 0x0000000402007986 */ /* 0x000fe8000c101d04 */
[----:B------:R-:W-:Y:S01]  /*0270*/  STG.E.128 desc[UR4][R2.64+0x800], R12 ;  /* 0x0008000c02007986 */ /* 0x000fe2000c101d04 */
[----:B------:R-:W-:Y:S05]  /*0280*/  EXIT ;  /* 0x000000000000794d */ /* 0x000fea0003800000 */
.L_x_7042:
        /* <DEDUP_REMOVED lines=122> */
.L_x_7045:
[----:B------:R-:W-:-:S13]  /*0a30*/  ISETP.GE.AND P0, PT, R18, R4, PT ;  /* 0x000000041200720c */ /* 0x000fda0003f06270 */
[----:B------:R-:W-:Y:S05]  /*0a40*/  @P0 BRA `(.L_x_7047) ;  /* 0x0000000000300947 */ /* 0x000fea0003800000 */
[----:B0-----:R-:W0:Y:S01]  /*0a50*/  LDC.64 R10, c[0x0][0x218] ;  /* 0x00008600ff0a7b82 */ /* 0x001e220000000a00 */
[----:B------:R-:W-:Y:S02]  /*0a60*/  IMAD.IADD R5, R3, 0x1, R18 ;  /* 0x0000000103057824 */ /* 0x000fe400078e0212 */
[----:B------:R-:W-:Y:S02]  /*0a70*/  VIADD R18, R18, 0x80 ;  /* 0x0000008012127836 */ /* 0x000fe40000000000 */
[----:B0-----:R-:W-:-:S05]  /*0a80*/  IMAD.WIDE.U32 R10, R5, 0x4, R10 ;  /* 0x00000004050a7825 */ /* 0x001fca00078e000a */
[----:B------:R1:W-:Y:S02]  /*0a90*/  STG.E desc[UR4][R10.64], R7 ;  /* 0x000000070a007986 */ /* 0x0003e4000c101904 */
.L_x_7046:
[----:B------:R-:W-:-:S13]  /*0aa0*/  ISETP.GE.AND P0, PT, R18, R4, PT ;  /* 0x000000041200720c */ /* 0x000fda0003f06270 */
[----:B------:R-:W-:Y:S05]  /*0ab0*/  @P0 BRA `(.L_x_7048) ;  /* 0x0000000000340947 */ /* 0x000fea0003800000 */
[----:B-1----:R-:W1:Y:S01]  /*0ac0*/  LDC.64 R6, c[0x0][0x218] ;  /* 0x00008600ff067b82 */ /* 0x002e620000000a00 */
[----:B0-----:R-:W-:Y:S01]  /*0ad0*/  IADD3 R5, R3, R18, RZ ;  /* 0x0000001203057210 */ /* 0x001fe20007ffe0ff */
[----:B------:R-:W-:-:S04]  /*0ae0*/  VIADD R18, R18, 0x80 ;  /* 0x0000008012127836 */ /* 0x000fc80000000000 */
[----:B-1----:R-:W-:-:S05]  /*0af0*/  IMAD.WIDE.U32 R6, R5, 0x4, R6 ;  /* 0x0000000405067825 */ /* 0x002fca00078e0006 */
[----:B------:R1:W-:Y:S02]  /*0b00*/  STG.E desc[UR4][R6.64], R8 ;  /* 0x0000000806007986 */ /* 0x0003e4000c101904 */
.L_x_7047:
        /* <DEDUP_REMOVED lines=8> */
.L_x_7048:
[----:B------:R-:W-:Y:S05]  /*0b90*/  BSYNC B1 ;  /* 0x0000000000017941 */ /* 0x000fea0003800000 */
.L_x_7044:
[----:B------:R-:W-:-:S13]  /*0ba0*/  ISETP.GE.AND P0, PT, R18, R4, PT ;  /* 0x000000041200720c */ /* 0x000fda0003f06270 */
[----:B-12---:R-:W1:Y:S01]  /*0bb0*/  @!P0 LDC.64 R6, c[0x0][0x218] ;  /* 0x00008600ff068b82 */ /* 0x006e620000000a00 */
[----:B0-----:R-:W-:Y:S01]  /*0bc0*/  @!P0 IADD3 R5, R3, R18, RZ ;  /* 0x0000001203058210 */ /* 0x001fe20007ffe0ff */
[----:B------:R-:W-:-:S04]  /*0bd0*/  @!P0 VIADD R18, R18, 0x80 ;  /* 0x0000008012128836 */ /* 0x000fc80000000000 */
[----:B-1----:R-:W-:-:S05]  /*0be0*/  @!P0 IMAD.WIDE.U32 R6, R5, 0x4, R6 ;  /* 0x0000000405068825 */ /* 0x002fca00078e0006 */
[----:B------:R2:W-:Y:S02]  /*0bf0*/  @!P0 STG.E desc[UR4][R6.64], R29 ;  /* 0x0000001d06008986 */ /* 0x0005e4000c101904 */
.L_x_7049:
[----:B------:R-:W-:Y:S05]  /*0c00*/  BSYNC B0 ;  /* 0x0000000000007941 */ /* 0x000fea0003800000 */
.L_x_7043:
        /* <DEDUP_REMOVED lines=8> */
.L_x_7050:
        /* <DEDUP_REMOVED lines=15> */
.L_x_32083:


//--------------------- .text._ZN2at6native29vectorized_elementwise_kernelILi8ENS0_13BinaryFunctorIfffZZZNS0_21heaviside_kernel_cudaERNS_18TensorIteratorBaseEENKUlvE_clEvENKUlvE5_clEvEUlffE_EESt5arrayIPcLm3EEEEviT0_T1_ --------------------------
	.section	.text._ZN2at6native29vectorized_elementwise_kernelILi8ENS0_13BinaryFunctorIfffZZZNS0_21heaviside_kernel_cudaERNS_18TensorIteratorBaseEENKUlvE_clEvENKUlvE5_clEvEUlffE_EESt5arrayIPcLm3EEEEviT0_T1_,"ax",@progbits
	.align	128
        .global         _ZN2at6native29vectorized_elementwise_kernelILi8ENS0_13BinaryFunctorIfffZZZNS0_21heaviside_kernel_cudaERNS_18TensorIteratorBaseEENKUlvE_clEvENKUlvE5_clEvEUlffE_EESt5arrayIPcLm3EEEEviT0_T1_
        .type           _ZN2at6native29vectorized_elementwise_kernelILi8ENS0_13BinaryFunctorIfffZZZNS0_21heaviside_kernel_cudaERNS_18TensorIteratorBaseEENKUlvE_clEvENKUlvE5_clEvEUlffE_EESt5arrayIPcLm3EEEEviT0_T1_,@function
        .size           _ZN2at6native29vectorized_elementwise_kernelILi8ENS0_13BinaryFunctorIfffZZZNS0_21heaviside_kernel_cudaERNS_18TensorIteratorBaseEENKUlvE_clEvENKUlvE5_clEvEUlffE_EESt5arrayIPcLm3EEEEviT0_T1_,(.L_x_32084 - _ZN2at6native29vectorized_elementwise_kernelILi8ENS0_13BinaryFunctorIfffZZZNS0_21heaviside_kernel_cudaERNS_18TensorIteratorBaseEENKUlvE_clEvENKUlvE5_clEvEUlffE_EESt5arrayIPcLm3EEEEviT0_T1_)
        .other          _ZN2at6native29vectorized_elementwise_kernelILi8ENS0_13BinaryFunctorIfffZZZNS0_21heaviside_kernel_cudaERNS_18TensorIteratorBaseEENKUlvE_clEvENKUlvE5_clEvEUlffE_EESt5arrayIPcLm3EEEEviT0_T1_,@"STO_CUDA_ENTRY STV_DEFAULT"
_ZN2at6native29vectorized_elementwise_kernelILi8ENS0_13BinaryFunctorIfffZZZNS0_21heaviside_kernel_cudaERNS_18TensorIteratorBaseEENKUlvE_clEvENKUlvE5_clEvEUlffE_EESt5arrayIPcLm3EEEEviT0_T1_:
.text._ZN2at6native29vectorized_elementwise_kernelILi8ENS0_13BinaryFunctorIfffZZZNS0_21heaviside_kernel_cudaERNS_18TensorIteratorBaseEENKUlvE_clEvENKUlvE5_clEvEUlffE_EESt5arrayIPcLm3EEEEviT0_T1_:
        /* <DEDUP_REMOVED lines=41> */
.L_x_7051:
        /* <DEDUP_REMOVED lines=122> */
.L_x_7054:
[----:B------:R-:W-:-:S13]  /*0a30*/  ISETP.GE.AND P0, PT, R18, R4, PT ;  /* 0x000000041200720c */ /* 0x000fda0003f06270 */
[----:B------:R-:W-:Y:S05]  /*0a40*/  @P0 BRA `(.L_x_7056) ;  /* 0x0000000000300947 */ /* 0x000fea0003800000 */
[----:B0-----:R-:W0:Y:S01]  /*0a50*/  LDC.64 R10, c[0x0][0x218] ;  /* 0x00008600ff0a7b82 */ /* 0x001e220000000a00 */
[----:B------:R-:W-:Y:S02]  /*0a60*/  IMAD.IADD R5, R3, 0x1, R18 ;  /* 0x0000000103057824 */ /* 0x000fe400078e0212 */
[----:B------:R-:W-:Y:S02]  /*0a70*/  VIADD R18, R18, 0x80 ;  /* 0x0000008012127836 */ /* 0x000fe40000000000 */
[----:B0-----:R-:W-:-:S05]  /*0a80*/  IMAD.WIDE.U32 R10, R5, 0x4, R10 ;  /* 0x00000004050a7825 */ /* 0x001fca00078e000a */
[----:B------:R1:W-:Y:S02]  /*0a90*/  STG.E desc[UR4][R10.64], R7 ;  /* 0x000000070a007986 */ /* 0x0003e4000c101904 */
.L_x_7055:
[----:B------:R-:W-:-:S13]  /*0aa0*/  ISETP.GE.AND P0, PT, R18, R4, PT ;  /* 0x000000041200720c */ /* 0x000fda0003f06270 */
[----:B------:R-:W-:Y:S05]  /*0ab0*/  @P0 BRA `(.L_x_7057) ;  /* 0x0000000000340947 */ /* 0x000fea0003800000 */
[----:B-1----:R-:W1:Y:S01]  /*0ac0*/  LDC.64 R6, c[0x0][0x218] ;  /* 0x00008600ff067b82 */ /* 0x002e620000000a00 */
[----:B0-----:R-:W-:Y:S01]  /*0ad0*/  IADD3 R5, R3, R18, RZ ;  /* 0x0000001203057210 */ /* 0x001fe20007ffe0ff */
[----:B------:R-:W-:-:S04]  /*0ae0*/  VIADD R18, R18, 0x80 ;  /* 0x0000008012127836 */ /* 0x000fc80000000000 */
[----:B-1----:R-:W-:-:S05]  /*0af0*/  IMAD.WIDE.U32 R6, R5, 0x4, R6 ;  /* 0x0000000405067825 */ /* 0x002fca00078e0006 */
[----:B------:R1:W-:Y:S02]  /*0b00*/  STG.E desc[UR4][R6.64], R8 ;  /* 0x0000000806007986 */ /* 0x0003e4000c101904 */
.L_x_7056:
        /* <DEDUP_REMOVED lines=8> */
.L_x_7057:
[----:B------:R-:W-:Y:S05]  /*0b90*/  BSYNC B1 ;  /* 0x0000000000017941 */ /* 0x000fea0003800000 */
.L_x_7053:
[----:B------:R-:W-:-:S13]  /*0ba0*/  ISETP.GE.AND P0, PT, R18, R4, PT ;  /* 0x000000041200720c */ /* 0x000fda0003f06270 */
[----:B-12---:R-:W1:Y:S01]  /*0bb0*/  @!P0 LDC.64 R6, c[0x0][0x218] ;  /* 0x00008600ff068b82 */ /* 0x006e620000000a00 */
[----:B0-----:R-:W-:Y:S01]  /*0bc0*/  @!P0 IADD3 R5, R3, R18, RZ ;  /* 0x0000001203058210 */ /* 0x001fe20007ffe0ff */
[----:B------:R-:W-:-:S04]  /*0bd0*/  @!P0 VIADD R18, R18, 0x80 ;  /* 0x0000008012128836 */ /* 0x000fc80000000000 */
[----:B-1----:R-:W-:-:S05]  /*0be0*/  @!P0 IMAD.WIDE.U32 R6, R5, 0x4, R6 ;  /* 0x0000000405068825 */ /* 0x002fca00078e0006 */
[----:B------:R2:W-:Y:S02]  /*0bf0*/  @!P0 STG.E desc[UR4][R6.64], R29 ;  /* 0x0000001d06008986 */ /* 0x0005e4000c101904 */
.L_x_7058:
[----:B------:R-:W-:Y:S05]  /*0c00*/  BSYNC B0 ;  /* 0x0000000000007941 */ /* 0x000fea0003800000 */
.L_x_7052:
        /* <DEDUP_REMOVED lines=8> */
.L_x_7059:
        /* <DEDUP_REMOVED lines=15> */
.L_x_32084:


//--------------------- .text._ZN2at6native18elementwise_kernelILi128ELi4EZNS0_15gpu_kernel_implINS0_13BUnaryFunctorIfffZZZNS0_21heaviside_kernel_cudaERNS_18TensorIteratorBaseEENKUlvE_clEvENKUlvE5_clEvEUlffE_EEEEvS5_RKT_EUliE_EEviT1_ --------------------------
	.section	.text._ZN2at6native18elementwise_kernelILi128ELi4EZNS0_15gpu_kernel_implINS0_13BUnaryFunctorIfffZZZNS0_21heaviside_kernel_cudaERNS_18TensorIteratorBaseEENKUlvE_clEvENKUlvE5_clEvEUlffE_EEEEvS5_RKT_EUliE_EEviT1_,"ax",@progbits
	.align	128
        .global         _ZN2at6native18elementwise_kernelILi128ELi4EZNS0_15gpu_kernel_implINS0_13BUnaryFunctorIfffZZZNS0_21heaviside_kernel_cudaERNS_18TensorIteratorBaseEENKUlvE_clEvENKUlvE5_clEvEUlffE_EEEEvS5_RKT_EUliE_EEviT1_
        .type           _ZN2at6native18elementwise_kernelILi128ELi4EZNS0_15gpu_kernel_implINS0_13BUnaryFunctorIfffZZZNS0_21heaviside_kernel_cudaERNS_18TensorIteratorBaseEENKUlvE_clEvENKUlvE5_clEvEUlffE_EEEEvS5_RKT_EUliE_EEviT1_,@function
        .size           _ZN2at6native18elementwise_kernelILi128ELi4EZNS0_15gpu_kernel_implINS0_13BUnaryFunctorIfffZZZNS0_21heaviside_kernel_cudaERNS_18TensorIteratorBaseEENKUlvE_clEvENKUlvE5_clEvEUlffE_EEEEvS5_RKT_EUliE_EEviT1_,(.L_x_32085 - _ZN2at6native18elementwise_kernelILi128ELi4EZNS0_15gpu_kernel_implINS0_13BUnaryFunctorIfffZZZNS0_21heaviside_kernel_cudaERNS_18TensorIteratorBaseEENKUlvE_clEvENKUlvE5_clEvEUlffE_EEEEvS5_RKT_EUliE_EEviT1_)
        .other          _ZN2at6native18elementwise_kernelILi128ELi4EZNS0_15gpu_kernel_implINS0_13BUnaryFunctorIfffZZZNS0_21heaviside_kernel_cudaERNS_18TensorIteratorBaseEENKUlvE_clEvENKUlvE5_clEvEUlffE_EEEEvS5_RKT_EUliE_EEviT1_,@"STO_CUDA_ENTRY STV_DEFAULT"
_ZN2at6native18elementwise_kernelILi128ELi4EZNS0_15gpu_kernel_implINS0_13BUnaryFunctorIfffZZZNS0_21heaviside_kernel_cudaERNS_18TensorIteratorBaseEENKUlvE_clEvENKUlvE5_clEvEUlffE_EEEEvS5_RKT_EUliE_EEviT1_:
.text._ZN2at6native18elementwise_kernelILi128ELi4EZNS0_15gpu_kernel_implINS0_13BUnaryFunctorIfffZZZNS0_21heaviside_kernel_cudaERNS_18TensorIteratorBaseEENKUlvE_clEvENKUlvE5_clEvEUlffE_EEEEvS5_RKT_EUliE_EEviT1_:
        /* <DEDUP_REMOVED lines=314> */
.L_x_7062:
        /* <DEDUP_REMOVED lines=22> */
.L_x_7067:
[----:B------:R-:W2:Y:S02]  /*1500*/  LDG.E.U8 R0, desc[UR36][R2.64] ;  /* 0x0000002402007981 */ /* 0x000ea4000c1e1100 */
[----:B--2---:R-:W-:Y:S01]  /*1510*/  I2FP.F32.U32 R0, R0 ;  /* 0x0000000000007245 */ /* 0x004fe20000201000 */
[----:B------:R-:W-:Y:S06]  /*1520*/  BRA `(.L_x_7069) ;  /* 0x0000000c002c7947 */ /* 0x000fec0003800000 */
.L_x_7066:
        /* <DEDUP_REMOVED lines=9> */
.L_x_7071:
[----:B------:R-:W2:Y:S02]  /*15c0*/  LDG.E R0, desc[UR36][R2.64] ;  /* 0x0000002402007981 */ /* 0x000ea4000c1e1900 */
[----:B--2---:R-:W-:Y:S01]  /*15d0*/  I2FP.F32.S32 R0, R0 ;  /* 0x0000000000007245 */ /* 0x004fe20000201400 */
[----:B------:R-:W-:Y:S06]  /*15e0*/  BRA `(.L_x_7069) ;  /* 0x0000000800fc7947 */ /* 0x000fec0003800000 */
.L_x_7070:
[----:B------:R-:W2:Y:S02]  /*15f0*/  LDG.E.U16 R0, desc[UR36][R2.64] ;  /* 0x0000002402007981 */ /* 0x000ea4000c1e1500 */
[----:B--2---:R-:W0:Y:S01]  /*1600*/  I2F.S16 R0, R0 ;  /* 0x0000000000007306 */ /* 0x004e220000101400 */
[----:B------:R-:W-:Y:S05]  /*1610*/  BRA `(.L_x_7069) ;  /* 0x0000000800f07947 */ /* 0x000fea0003800000 */
.L_x_7065:
        /* <DEDUP_REMOVED lines=8> */
.L_x_7073:
[----:B------:R-:W2:Y:S02]  /*16a0*/  LDG.E.U16 R0, desc[UR36][R2.64] ;  /* 0x0000002402007981 */ /* 0x000ea4000c1e1500 */
[----:B--2---:R-:W-:Y:S01]  /*16b0*/  HADD2.F32 R0, -RZ, R0.H0_H0 ;  /* 0x20000000ff007230 */ /* 0x004fe20000004100 */
[----:B------:R-:W-:Y:S06]  /*16c0*/  BRA `(.L_x_7069) ;  /* 0x0000000800c47947 */ /* 0x000fec0003800000 */
.L_x_7072:
        /* <DEDUP_REMOVED lines=8> */
.L_x_7075:
[----:B------:R-:W2:Y:S02]  /*1750*/  LDG.E.U16 R0, desc[UR36][R2.64] ;  /* 0x0000002402007981 */ /* 0x000ea4000c1e1500 */
[----:B--2---:R-:W-:Y:S01]  /*1760*/  HADD2.F32 R0, -RZ, R0.H0_H0 ;  /* 0x20000000ff007230 */ /* 0x004fe20000004100 */
[----:B------:R-:W-:Y:S06]  /*1770*/  BRA `(.L_x_7069) ;  /* 0x0000000800987947 */ /* 0x000fec0003800000 */
.L_x_7074:
[----:B------:R-:W2:Y:S01]  /*1780*/  LDG.E.64 R2, desc[UR36][R2.64] ;  /* 0x0000002402027981 */ /* 0x000ea2000c1e1b00 */
[----:B------:R-:W-:Y:S01]  /*1790*/  UMOV UR4, 0xf0000000 ;  /* 0xf000000000047882 */ /* 0x000fe20000000000 */
[----:B------:R-:W-:Y:S01]  /*17a0*/  UMOV UR5, 0x380fffff ;  /* 0x380fffff00057882 */ /* 0x000fe20000000000 */
[----:B--2---:R-:W0:Y:S01]  /*17b0*/  F2F.F32.F64 R0, R2 ;  /* 0x0000000200007310 */ /* 0x004e220000301000 */
[----:B------:R-:W-:-:S14]  /*17c0*/  DSETP.GEU.AND P0, PT, |R2|, UR4, PT ;  /* 0x0000000402007e2a */ /* 0x000fdc000bf0e200 */
[----:B0-----:R-:W-:Y:S01]  /*17d0*/  @!P0 FMUL R0, R0, 1.175494350822287508e-38 ;  /* 0x0080000000008820 */ /* 0x001fe20000400000 */
[----:B------:R-:W-:Y:S06]  /*17e0*/  BRA `(.L_x_7069) ;  /* 0x00000008007c7947 */ /* 0x000fec0003800000 */
.L_x_7064:
        /* <DEDUP_REMOVED lines=12> */
.L_x_7078:
[----:B------:R-:W2:Y:S01]  /*18b0*/  LDG.E.64 R2, desc[UR36][R2.64] ;  /* 0x0000002402027981 */ /* 0x000ea2000c1e1b00 */
[----:B------:R-:W-:Y:S01]  /*18c0*/  UMOV UR4, 0xf0000000 ;  /* 0xf000000000047882 */ /* 0x000fe20000000000 */
[----:B------:R-:W-:Y:S01]  /*18d0*/  UMOV UR5, 0x380fffff ;  /* 0x380fffff00057882 */ /* 0x000fe20000000000 */
[----:B--2---:R-:W0:Y:S01]  /*18e0*/  F2F.F32.F64 R0, R2 ;  /* 0x0000000200007310 */ /* 0x004e220000301000 */
[----:B------:R-:W-:-:S14]  /*18f0*/  DSETP.GEU.AND P0, PT, |R2|, UR4, PT ;  /* 0x0000000402007e2a */ /* 0x000fdc000bf0e200 */
[----:B0-----:R-:W-:Y:S01]  /*1900*/  @!P0 FMUL R0, R0, 1.175494350822287508e-38 ;  /* 0x0080000000008820 */ /* 0x001fe20000400000 */
[----:B------:R-:W-:Y:S06]  /*1910*/  BRA `(.L_x_7069) ;  /* 0x0000000800307947 */ /* 0x000fec0003800000 */
.L_x_7077:
        /* <DEDUP_REMOVED lines=26> */
.L_x_7080:
        /* <DEDUP_REMOVED lines=13> */
.L_x_7079:
[----:B------:R-:W2:Y:S02]  /*1b90*/  LDG.E.U16 R0, desc[UR36][R2.64] ;  /* 0x0000002402007981 */ /* 0x000ea4000c1e1500 */
[----:B--2---:R-:W-:Y:S01]  /*1ba0*/  IMAD.U32 R0, R0, 0x10000, RZ ;  /* 0x0001000000007824 */ /* 0x004fe200078e00ff */
[----:B------:R-:W-:Y:S06]  /*1bb0*/  BRA `(.L_x_7069) ;  /* 0x0000000400887947 */ /* 0x000fec0003800000 */
.L_x_7076:
        /* <DEDUP_REMOVED lines=11> */
.L_x_7083:
        /* <DEDUP_REMOVED lines=20> */
.L_x_7085:
[----:B------:R-:W-:Y:S05]  /*1db0*/  BSYNC B0 ;  /* 0x0000000000007941 */ /* 0x000fea0003800000 */
.L_x_7084:
[----:B------:R-:W-:Y:S01]  /*1dc0*/  LEA R3, R0, 0x3b800000, 0x17 ;  /* 0x3b80000000037811 */ /* 0x000fe200078eb8ff */
[----:B------:R-:W-:-:S05]  /*1dd0*/  IMAD.SHL.U32 R0, R2, 0x100000, RZ ;  /* 0x0010000002007824 */ /* 0x000fca00078e00ff */
[----:B------:R-:W-:Y:S01]  /*1de0*/  LOP3.LUT R0, R3, R0, R4, 0xfe, !PT ;  /* 0x0000000003007212 */ /* 0x000fe200078efe04 */
[----:B------:R-:W-:Y:S06]  /*1df0*/  BRA `(.L_x_7069) ;  /* 0x0000000000f87947 */ /* 0x000fec0003800000 */
.L_x_7082:
        /* <DEDUP_REMOVED lines=20> */
.L_x_7087:
[----:B------:R-:W-:Y:S05]  /*1f40*/  BSYNC B0 ;  /* 0x0000000000007941 */ /* 0x000fea0003800000 */
.L_x_7086:
[----:B------:R-:W-:Y:S01]  /*1f50*/  LEA R3, R0, 0x37800000, 0x17 ;  /* 0x3780000000037811 */ /* 0x000fe200078eb8ff */
[----:B------:R-:W-:-:S05]  /*1f60*/  IMAD.SHL.U32 R0, R2, 0x200000, RZ ;  /* 0x0020000002007824 */ /* 0x000fca00078e00ff */
[----:B------:R-:W-:Y:S01]  /*1f70*/  LOP3.LUT R0, R3, R0, R4, 0xfe, !PT ;  /* 0x0000000003007212 */ /* 0x000fe200078efe04 */
[----:B------:R-:W-:Y:S06]  /*1f80*/  BRA `(.L_x_7069) ;  /* 0x0000000000947947 */ /* 0x000fec0003800000 */
.L_x_7081:
        /* <DEDUP_REMOVED lines=14> */
.L_x_7068:
        /* <DEDUP_REMOVED lines=16> */
.L_x_7090:
[----:B------:R-:W-:Y:S01]  /*2170*/  IMAD.MOV.U32 R0, RZ, RZ, RZ ;  /* 0x000000ffff007224 */ /* 0x000fe200078e00ff */
[----:B------:R-:W-:Y:S06]  /*2180*/  BRA `(.L_x_7069) ;  /* 0x0000000000147947 */ /* 0x000fec0003800000 */
.L_x_7089:
[----:B------:R-:W2:Y:S02]  /*2190*/  LDG.E.64 R2, desc[UR36][R2.64] ;  /* 0x0000002402027981 */ /* 0x000ea4000c1e1b00 */
[----:B--2---:R0:W1:Y:S01]  /*21a0*/  I2F.U64 R0, R2 ;  /* 0x0000000200007312 */ /* 0x0040620000301000 */
[----:B------:R-:W-:Y:S05]  /*21b0*/  BRA `(.L_x_7069) ;  /* 0x0000000000087947 */ /* 0x000fea0003800000 */
.L_x_7088:
[----:B------:R-:W2:Y:S02]  /*21c0*/  LDG.E R0, desc[UR36][R2.64] ;  /* 0x0000002402007981 */ /* 0x000ea4000c1e1900 */
[----:B--2---:R-:W-:-:S07]  /*21d0*/  I2FP.F32.U32 R0, R0 ;  /* 0x0000000000007245 */ /* 0x004fce0000201000 */
.L_x_7069:
[----:B------:R-:W-:Y:S05]  /*21e0*/  BSYNC B6 ;  /* 0x0000000000067941 */ /* 0x000fea0003800000 */
.L_x_7063:
[----:B0-234-:R-:W0:Y:S01]  /*21f0*/  LDC.U8 R3, c[0x0][0x428] ;  /* 0x00010a00ff037b82 */ /* 0x01de220000000000 */
[C---:B-1---5:R-:W-:Y:S02]  /*2200*/  FSETP.NEU.FTZ.AND P0, PT, R0.reuse, RZ, PT ;  /* 0x000000ff0000720b */ /* 0x062fe40003f1d000 */
[----:B------:R-:W-:-:S11]  /*2210*/  FSET.BF.GT.FTZ.AND R2, R0, RZ, PT ;  /* 0x000000ff0002720a */ /* 0x000fd60003814000 */
[----:B------:R-:W1:Y:S01]  /*2220*/  @!P0 LDC R2, c[0x0][0x424] ;  /* 0x00010900ff028b82 */ /* 0x000e620000000800 */
[----:B0-----:R-:W-:-:S04]  /*2230*/  PRMT R0, R3, 0x9910, RZ ;  /* 0x0000991003007816 */ /* 0x001fc800000000ff */
[----:B------:R-:W-:-:S13]  /*2240*/  ISETP.GT.AND P0, PT, R0, 0x9, PT ;  /* 0x000000090000780c */ /* 0x000fda0003f04270 */
[----:B-1----:R-:W-:Y:S05]  /*2250*/  @P0 BRA `(.L_x_7091) ;  /* 0x0000000000e80947 */ /* 0x002fea0003800000 */
        /* <DEDUP_REMOVED lines=11> */
.L_x_7094:
[----:B------:R-:W0:Y:S02]  /*2310*/  F2I.S64.TRUNC R2, R2 ;  /* 0x0000000200027311 */ /* 0x000e24000020d900 */
[----:B0-----:R-:W-:-:S05]  /*2320*/  IMAD.MOV.U32 R5, RZ, RZ, R2 ;  /* 0x000000ffff057224 */ /* 0x001fca00078e0002 */
[----:B------:R0:W-:Y:S01]  /*2330*/  STG.E.U8 desc[UR36][R16.64], R5 ;  /* 0x0000000510007986 */ /* 0x0001e2000c101124 */
[----:B------:R-:W-:Y:S05]  /*2340*/  BRA `(.L_x_7096) ;  /* 0x0000000c00407947 */ /* 0x000fea0003800000 */
.L_x_7093:
        /* <DEDUP_REMOVED lines=9> */
.L_x_7098:
[----:B------:R-:W0:Y:S02]  /*23e0*/  F2I.FTZ.TRUNC.NTZ R3, R2 ;  /* 0x0000000200037305 */ /* 0x000e24000021f100 */
[----:B0-----:R0:W-:Y:S01]  /*23f0*/  STG.E desc[UR36][R16.64], R3 ;  /* 0x0000000310007986 */ /* 0x0011e2000c101924 */
[----:B------:R-:W-:Y:S05]  /*2400*/  BRA `(.L_x_7096) ;  /* 0x0000000c00107947 */ /* 0x000fea0003800000 */
.L_x_7097:
[----:B------:R-:W0:Y:S02]  /*2410*/  F2I.FTZ.TRUNC.NTZ R3, R2 ;  /* 0x0000000200037305 */ /* 0x000e24000021f100 */
[----:B0-----:R0:W-:Y:S01]  /*2420*/  STG.E.U16 desc[UR36][R16.64], R3 ;  /* 0x0000000310007986 */ /* 0x0011e2000c101524 */
[----:B------:R-:W-:Y:S05]  /*2430*/  BRA `(.L_x_7096) ;  /* 0x0000000c00047947 */ /* 0x000fea0003800000 */
.L_x_7092:
        /* <DEDUP_REMOVED lines=8> */
.L_x_7100:
[----:B------:R-:W-:-:S05]  /*24c0*/  F2FP.F16.F32.PACK_AB R2, RZ, R2 ;  /* 0x00000002ff02723e */ /* 0x000fca00000000ff */
[----:B------:R0:W-:Y:S01]  /*24d0*/  STG.E.U16 desc[UR36][R16.64], R2 ;  /* 0x0000000210007986 */ /* 0x0001e2000c101524 */
[----:B------:R-:W-:Y:S05]  /*24e0*/  BRA `(.L_x_7096) ;  /* 0x0000000800d87947 */ /* 0x000fea0003800000 */
.L_x_7099:
        /* <DEDUP_REMOVED lines=9> */
.L_x_7102:
[----:B------:R-:W-:-:S04]  /*2580*/  F2FP.F16.F32.PACK_AB R3, RZ, R2 ;  /* 0x00000002ff03723e */ /* 0x000fc800000000ff */
[----:B------:R-:W-:-:S05]  /*2590*/  PRMT R3, R3, 0x5410, RZ ;  /* 0x0000541003037816 */ /* 0x000fca00000000ff */
[----:B------:R0:W-:Y:S01]  /*25a0*/  STG.E desc[UR36][R16.64], R3 ;  /* 0x0000000310007986 */ /* 0x0001e2000c101924 */
[----:B------:R-:W-:Y:S05]  /*25b0*/  BRA `(.L_x_7096) ;  /* 0x0000000800a47947 */ /* 0x000fea0003800000 */
.L_x_7101:
[----:B------:R-:W-:-:S06]  /*25c0*/  FMUL.FTZ R2, R2, 1 ;  /* 0x3f80000002027820 */ /* 0x000fcc0000410000 */
[----:B------:R-:W0:Y:S02]  /*25d0*/  F2F.F64.F32 R2, R2 ;  /* 0x0000000200027310 */ /* 0x000e240000201800 */
[----:B0-----:R0:W-:Y:S01]  /*25e0*/  STG.E.64 desc[UR36][R16.64], R2 ;  /* 0x0000000210007986 */ /* 0x0011e2000c101b24 */
[----:B------:R-:W-:Y:S05]  /*25f0*/  BRA `(.L_x_7096) ;  /* 0x0000000800947947 */ /* 0x000fea0003800000 */
.L_x_7091:
        /* <DEDUP_REMOVED lines=12> */
.L_x_7105:
[----:B------:R-:W-:Y:S01]  /*26c0*/  FMUL.FTZ R4, R2, 1 ;  /* 0x3f80000002047820 */ /* 0x000fe20000410000 */
[----:B------:R-:W-:-:S05]  /*26d0*/  CS2R R6, SRZ ;  /* 0x0000000000067805 */ /* 0x000fca000001ff00 */
[----:B------:R-:W0:Y:S02]  /*26e0*/  F2F.F64.F32 R4, R4 ;  /* 0x0000000400047310 */ /* 0x000e240000201800 */
[----:B0-----:R0:W-:Y:S01]  /*26f0*/  STG.E.128 desc[UR36][R16.64], R4 ;  /* 0x0000000410007986 */ /* 0x0011e2000c101d24 */
[----:B------:R-:W-:Y:S05]  /*2700*/  BRA `(.L_x_7096) ;  /* 0x0000000800507947 */ /* 0x000fea0003800000 */
.L_x_7104:
        /* <DEDUP_REMOVED lines=20> */
.L_x_7109:
[----:B------:R-:W-:Y:S05]  /*2850*/  BSYNC B0 ;  /* 0x0000000000007941 */ /* 0x000fea0003800000 */
.L_x_7108:
[----:B------:R-:W-:-:S05]  /*2860*/  LOP3.LUT R5, R0, R5, RZ, 0xfc, !PT ;  /* 0x0000000500057212 */ /* 0x000fca00078efcff */
[----:B------:R0:W-:Y:S01]  /*2870*/  STG.E.U8 desc[UR36][R16.64], R5 ;  /* 0x0000000510007986 */ /* 0x0001e2000c101124 */
[----:B------:R-:W-:Y:S05]  /*2880*/  BRA `(.L_x_7096) ;  /* 0x0000000400f07947 */ /* 0x000fea0003800000 */
.L_x_7107:
        /* <DEDUP_REMOVED lines=12> */
.L_x_7111:
[----:B------:R-:W-:Y:S01]  /*2950*/  IMAD.MOV.U32 R0, RZ, RZ, 0x7f ;  /* 0x0000007fff007424 */ /* 0x000fe200078e00ff */
[----:B------:R-:W-:-:S04]  /*2960*/  ISETP.GT.U32.AND P0, PT, R4, 0x7f800000, PT ;  /* 0x7f8000000400780c */ /* 0x000fc80003f04070 */
[----:B------:R-:W-:-:S09]  /*2970*/  SEL R0, R0, 0x7c, P0 ;  /* 0x0000007c00007807 */ /* 0x000fd20000000000 */
.L_x_7112:
[----:B------:R-:W-:Y:S05]  /*2980*/  BSYNC B0 ;  /* 0x0000000000007941 */ /* 0x000fea0003800000 */
.L_x_7110:
[----:B------:R-:W-:-:S04]  /*2990*/  LOP3.LUT R2, R2, 0x80000000, RZ, 0xc0, !PT ;  /* 0x8000000002027812 */ /* 0x000fc800078ec0ff */
[----:B------:R-:W-:-:S04]  /*29a0*/  SHF.R.U32.HI R3, RZ, 0x18, R2 ;  /* 0x00000018ff037819 */ /* 0x000fc80000011602 */
[----:B------:R-:W-:-:S05]  /*29b0*/  LOP3.LUT R3, R0, R3, RZ, 0xfc, !PT ;  /* 0x0000000300037212 */ /* 0x000fca00078efcff */
[----:B------:R0:W-:Y:S01]  /*29c0*/  STG.E.U8 desc[UR36][R16.64], R3 ;  /* 0x0000000310007986 */ /* 0x0001e2000c101124 */
[----:B------:R-:W-:Y:S05]  /*29d0*/  BRA `(.L_x_7096) ;  /* 0x00000004009c7947 */ /* 0x000fea0003800000 */
.L_x_7106:
[----:B------:R-:W-:-:S05]  /*29e0*/  F2FP.BF16.F32.PACK_AB R2, RZ, R2 ;  /* 0x00000002ff02723e */ /* 0x000fca00000010ff */
[----:B------:R0:W-:Y:S01]  /*29f0*/  STG.E.U16 desc[UR36][R16.64], R2 ;  /* 0x0000000210007986 */ /* 0x0001e2000c101524 */
[----:B------:R-:W-:Y:S05]  /*2a00*/  BRA `(.L_x_7096) ;  /* 0x0000000400907947 */ /* 0x000fea0003800000 */
.L_x_7103:
        /* <DEDUP_REMOVED lines=11> */
.L_x_7115:
        /* <DEDUP_REMOVED lines=16> */
.L_x_7118:
[----:B------:R-:W-:-:S04]  /*2bc0*/  LOP3.LUT R2, R2, 0x80000000, RZ, 0xc0, !PT ;  /* 0x8000000002027812 */ /* 0x000fc800078ec0ff */
[----:B------:R-:W-:-:S04]  /*2bd0*/  SHF.R.U32.HI R3, RZ, 0x18, R2 ;  /* 0x00000018ff037819 */ /* 0x000fc80000011602 */
[----:B------:R-:W-:-:S04]  /*2be0*/  LOP3.LUT R0, R0, R3, RZ, 0xfc, !PT ;  /* 0x0000000300007212 */ /* 0x000fc800078efcff */
[----:B------:R-:W-:-:S07]  /*2bf0*/  PRMT R8, R0, 0x7610, R8 ;  /* 0x0000761000087816 */ /* 0x000fce0000000008 */
.L_x_7117:
[----:B------:R-:W-:Y:S05]  /*2c00*/  BSYNC B0 ;  /* 0x0000000000007941 */ /* 0x000fea0003800000 */
.L_x_7116:
[----:B------:R0:W-:Y:S01]  /*2c10*/  STG.E.U8 desc[UR36][R16.64], R8 ;  /* 0x0000000810007986 */ /* 0x0001e2000c101124 */
[----:B------:R-:W-:Y:S05]  /*2c20*/  BRA `(.L_x_7096) ;  /* 0x0000000400087947 */ /* 0x000fea0003800000 */
.L_x_7114:
        /* <DEDUP_REMOVED lines=16> */
.L_x_7121:
[----:B------:R-:W-:-:S04]  /*2d30*/  LOP3.LUT R2, R2, 0x80000000, RZ, 0xc0, !PT ;  /* 0x8000000002027812 */ /* 0x000fc800078ec0ff */
[----:B------:R-:W-:-:S04]  /*2d40*/  SHF.R.U32.HI R3, RZ, 0x18, R2 ;  /* 0x00000018ff037819 */ /* 0x000fc80000011602 */
[----:B------:R-:W-:-:S04]  /*2d50*/  LOP3.LUT R0, R0, R3, RZ, 0xfc, !PT ;  /* 0x0000000300007212 */ /* 0x000fc800078efcff */
[----:B------:R-:W-:-:S07]  /*2d60*/  PRMT R8, R0, 0x7610, R8 ;  /* 0x0000761000087816 */ /* 0x000fce0000000008 */
.L_x_7120:
[----:B------:R-:W-:Y:S05]  /*2d70*/  BSYNC B0 ;  /* 0x0000000000007941 */ /* 0x000fea0003800000 */
.L_x_7119:
[----:B------:R3:W-:Y:S01]  /*2d80*/  STG.E.U8 desc[UR36][R16.64], R8 ;  /* 0x0000000810007986 */ /* 0x0007e2000c101124 */
[----:B------:R-:W-:Y:S05]  /*2d90*/  BRA `(.L_x_7096) ;  /* 0x0000000000ac7947 */ /* 0x000fea0003800000 */
.L_x_7113:
        /* <DEDUP_REMOVED lines=21> */
.L_x_7095:
        /* <DEDUP_REMOVED lines=16> */
.L_x_7124:
[----:B------:R-:W-:Y:S05]  /*2ff0*/  BRA `(.L_x_7096) ;  /* 0x0000000000147947 */ /* 0x000fea0003800000 */
.L_x_7123:
[----:B------:R-:W0:Y:S02]  /*3000*/  F2I.U64.TRUNC R2, R2 ;  /* 0x0000000200027311 */ /* 0x000e24000020d800 */
[----:B0-----:R2:W-:Y:S01]  /*3010*/  STG.E.64 desc[UR36][R16.64], R2 ;  /* 0x0000000210007986 */ /* 0x0015e2000c101b24 */
[----:B------:R-:W-:Y:S05]  /*3020*/  BRA `(.L_x_7096) ;  /* 0x0000000000087947 */ /* 0x000fea0003800000 */
.L_x_7122:
[----:B------:R-:W0:Y:S02]  /*3030*/  F2I.FTZ.U32.TRUNC.NTZ R3, R2 ;  /* 0x0000000200037305 */ /* 0x000e24000021f000 */
[----:B0-----:R0:W-:Y:S02]  /*3040*/  STG.E desc[UR36][R16.64], R3 ;  /* 0x0000000310007986 */ /* 0x0011e4000c101924 */
.L_x_7096:
[----:B------:R-:W-:-:S04]  /*3050*/  IMAD R18, R23, 0x200, R18 ;  /* 0x0000020017127824 */ /* 0x000fc800078e0212 */
[----:B------:R-:W-:-:S07]  /*3060*/  VIADD R19, R18, 0x80 ;  /* 0x0000008012137836 */ /* 0x000fce0000000000 */
.L_x_7061:
[----:B------:R-:W-:Y:S05]  /*3070*/  BSYNC B7 ;  /* 0x0000000000077941 */ /* 0x000fea0003800000 */
.L_x_7060:
        /* <DEDUP_REMOVED lines=307> */
.L_x_7127:
        /* <DEDUP_REMOVED lines=22> */
.L_x_7132:
[----:B------:R-:W2:Y:S02]  /*4510*/  LDG.E.U8 R0, desc[UR36][R2.64] ;  /* 0x0000002402007981 */ /* 0x000ea4000c1e1100 */
[----:B--2---:R-:W-:Y:S01]  /*4520*/  I2FP.F32.U32 R0, R0 ;  /* 0x0000000000007245 */ /* 0x004fe20000201000 */
[----:B------:R-:W-:Y:S06]  /*4530*/  BRA `(.L_x_7134) ;  /* 0x0000000c002c7947 */ /* 0x000fec0003800000 */
.L_x_7131:
        /* <DEDUP_REMOVED lines=9> */
.L_x_7136:
[----:B------:R-:W2:Y:S02]  /*45d0*/  LDG.E R0, desc[UR36][R2.64] ;  /* 0x0000002402007981 */ /* 0x000ea4000c1e1900 */
[----:B--2---:R-:W-:Y:S01]  /*45e0*/  I2FP.F32.S32 R0, R0 ;  /* 0x0000000000007245 */ /* 0x004fe20000201400 */
[----:B------:R-:W-:Y:S06]  /*45f0*/  BRA `(.L_x_7134) ;  /* 0x0000000800fc7947 */ /* 0x000fec0003800000 */
.L_x_7135:
[----:B------:R-:W2:Y:S02]  /*4600*/  LDG.E.U16 R0, desc[UR36][R2.64] ;  /* 0x0000002402007981 */ /* 0x000ea4000c1e1500 */
[----:B--2---:R-:W1:Y:S01]  /*4610*/  I2F.S16 R0, R0 ;  /* 0x0000000000007306 */ /* 0x004e620000101400 */
[----:B------:R-:W-:Y:S05]  /*4620*/  BRA `(.L_x_7134) ;  /* 0x0000000800f07947 */ /* 0x000fea0003800000 */
.L_x_7130:
        /* <DEDUP_REMOVED lines=8> */
.L_x_7138:
[----:B------:R-:W2:Y:S02]  /*46b0*/  LDG.E.U16 R0, desc[UR36][R2.64] ;  /* 0x0000002402007981 */ /* 0x000ea4000c1e1500 */
[----:B--2---:R-:W-:Y:S01]  /*46c0*/  HADD2.F32 R0, -RZ, R0.H0_H0 ;  /* 0x20000000ff007230 */ /* 0x004fe20000004100 */
[----:B------:R-:W-:Y:S06]  /*46d0*/  BRA `(.L_x_7134) ;  /* 0x0000000800c47947 */ /* 0x000fec0003800000 */
.L_x_7137:
        /* <DEDUP_REMOVED lines=8> */
.L_x_7140:
[----:B------:R-:W2:Y:S02]  /*4760*/  LDG.E.U16 R0, desc[UR36][R2.64] ;  /* 0x0000002402007981 */ /* 0x000ea4000c1e1500 */
[----:B--2---:R-:W-:Y:S01]  /*4770*/  HADD2.F32 R0, -RZ, R0.H0_H0 ;  /* 0x20000000ff007230 */ /* 0x004fe20000004100 */
[----:B------:R-:W-:Y:S06]  /*4780*/  BRA `(.L_x_7134) ;  /* 0x0000000800987947 */ /* 0x000fec0003800000 */
.L_x_7139:
[----:B------:R-:W2:Y:S01]  /*4790*/  LDG.E.64 R2, desc[UR36][R2.64] ;  /* 0x0000002402027981 */ /* 0x000ea2000c1e1b00 */
[----:B------:R-:W-:Y:S01]  /*47a0*/  UMOV UR4, 0xf0000000 ;  /* 0xf000000000047882 */ /* 0x000fe20000000000 */
[----:B------:R-:W-:Y:S01]  /*47b0*/  UMOV UR5, 0x380fffff ;  /* 0x380fffff00057882 */ /* 0x000fe20000000000 */
[----:B--2---:R-:W0:Y:S01]  /*47c0*/  F2F.F32.F64 R0, R2 ;  /* 0x0000000200007310 */ /* 0x004e220000301000 */
[----:B------:R-:W-:-:S14]  /*47d0*/  DSETP.GEU.AND P0, PT, |R2|, UR4, PT ;  /* 0x0000000402007e2a */ /* 0x000fdc000bf0e200 */
[----:B0-----:R-:W-:Y:S01]  /*47e0*/  @!P0 FMUL R0, R0, 1.175494350822287508e-38 ;  /* 0x0080000000008820 */ /* 0x001fe20000400000 */
[----:B------:R-:W-:Y:S06]  /*47f0*/  BRA `(.L_x_7134) ;  /* 0x00000008007c7947 */ /* 0x000fec0003800000 */
.L_x_7129:
        /* <DEDUP_REMOVED lines=12> */
.L_x_7143:
[----:B------:R-:W2:Y:S01]  /*48c0*/  LDG.E.64 R2, desc[UR36][R2.64] ;  /* 0x0000002402027981 */ /* 0x000ea2000c1e1b00 */
[----:B------:R-:W-:Y:S01]  /*48d0*/  UMOV UR4, 0xf0000000 ;  /* 0xf000000000047882 */ /* 0x000fe20000000000 */
[----:B------:R-:W-:Y:S01]  /*48e0*/  UMOV UR5, 0x380fffff ;  /* 0x380fffff00057882 */ /* 0x000fe20000000000 */
[----:B--2---:R-:W0:Y:S01]  /*48f0*/  F2F.F32.F64 R0, R2 ;  /* 0x0000000200007310 */ /* 0x004e220000301000 */
[----:B------:R-:W-:-:S14]  /*4900*/  DSETP.GEU.AND P0, PT, |R2|, UR4, PT ;  /* 0x0000000402007e2a */ /* 0x000fdc000bf0e200 */
[----:B0-----:R-:W-:Y:S01]  /*4910*/  @!P0 FMUL R0, R0, 1.175494350822287508e-38 ;  /* 0x0080000000008820 */ /* 0x001fe20000400000 */
[----:B------:R-:W-:Y:S06]  /*4920*/  BRA `(.L_x_7134) ;  /* 0x0000000800307947 */ /* 0x000fec0003800000 */
.L_x_7142:
        /* <DEDUP_REMOVED lines=26> */
.L_x_7145:
        /* <DEDUP_REMOVED lines=13> */
.L_x_7144:
[----:B------:R-:W2:Y:S02]  /*4ba0*/  LDG.E.U16 R0, desc[UR36][R2.64] ;  /* 0x0000002402007981 */ /* 0x000ea4000c1e1500 */
[----:B--2---:R-:W-:Y:S01]  /*4bb0*/  IMAD.U32 R0, R0, 0x10000, RZ ;  /* 0x0001000000007824 */ /* 0x004fe200078e00ff */
[----:B------:R-:W-:Y:S06]  /*4bc0*/  BRA `(.L_x_7134) ;  /* 0x0000000400887947 */ /* 0x000fec0003800000 */
.L_x_7141:
        /* <DEDUP_REMOVED lines=11> */
.L_x_7148:
        /* <DEDUP_REMOVED lines=20> */
.L_x_7150:
[----:B------:R-:W-:Y:S05]  /*4dc0*/  BSYNC B0 ;  /* 0x0000000000007941 */ /* 0x000fea0003800000 */
.L_x_7149:
[----:B------:R-:W-:Y:S01]  /*4dd0*/  LEA R3, R0, 0x3b800000, 0x17 ;  /* 0x3b80000000037811 */ /* 0x000fe200078eb8ff */
[----:B------:R-:W-:-:S05]  /*4de0*/  IMAD.SHL.U32 R0, R2, 0x100000, RZ ;  /* 0x0010000002007824 */ /* 0x000fca00078e00ff */
[----:B------:R-:W-:Y:S01]  /*4df0*/  LOP3.LUT R0, R3, R0, R4, 0xfe, !PT ;  /* 0x0000000003007212 */ /* 0x000fe200078efe04 */
[----:B------:R-:W-:Y:S06]  /*4e00*/  BRA `(.L_x_7134) ;  /* 0x0000000000f87947 */ /* 0x000fec0003800000 */
.L_x_7147:
        /* <DEDUP_REMOVED lines=20> */
.L_x_7152:
[----:B------:R-:W-:Y:S05]  /*4f50*/  BSYNC B0 ;  /* 0x0000000000007941 */ /* 0x000fea0003800000 */
.L_x_7151:
[----:B------:R-:W-:Y:S01]  /*4f60*/  LEA R3, R0, 0x37800000, 0x17 ;  /* 0x3780000000037811 */ /* 0x000fe200078eb8ff */
[----:B------:R-:W-:-:S05]  /*4f70*/  IMAD.SHL.U32 R0, R2, 0x200000, RZ ;  /* 0x0020000002007824 */ /* 0x000fca00078e00ff */
[----:B------:R-:W-:Y:S01]  /*4f80*/  LOP3.LUT R0, R3, R0, R4, 0xfe, !PT ;  /* 0x0000000003007212 */ /* 0x000fe200078efe04 */
[----:B------:R-:W-:Y:S06]  /*4f90*/  BRA `(.L_x_7134) ;  /* 0x0000000000947947 */ /* 0x000fec0003800000 */
.L_x_7146:
        /* <DEDUP_REMOVED lines=14> */
.L_x_7133:
        /* <DEDUP_REMOVED lines=16> */
.L_x_7155:
[----:B------:R-:W-:Y:S01]  /*5180*/  IMAD.MOV.U32 R0, RZ, RZ, RZ ;  /* 0x000000ffff007224 */ /* 0x000fe200078e00ff */
[----:B------:R-:W-:Y:S06]  /*5190*/  BRA `(.L_x_7134) ;  /* 0x0000000000147947 */ /* 0x000fec0003800000 */
.L_x_7154:
[----:B------:R-:W2:Y:S02]  /*51a0*/  LDG.E.64 R2, desc[UR36][R2.64] ;  /* 0x0000002402027981 */ /* 0x000ea4000c1e1b00 */
[----:B--2---:R0:W1:Y:S01]  /*51b0*/  I2F.U64 R0, R2 ;  /* 0x0000000200007312 */ /* 0x0040620000301000 */
[----:B------:R-:W-:Y:S05]  /*51c0*/  BRA `(.L_x_7134) ;  /* 0x0000000000087947 */ /* 0x000fea0003800000 */
.L_x_7153:
[----:B------:R-:W2:Y:S02]  /*51d0*/  LDG.E R0, desc[UR36][R2.64] ;  /* 0x0000002402007981 */ /* 0x000ea4000c1e1900 */
[----:B--2---:R-:W-:-:S07]  /*51e0*/  I2FP.F32.U32 R0, R0 ;  /* 0x0000000000007245 */ /* 0x004fce0000201000 */
.L_x_7134:
[----:B------:R-:W-:Y:S05]  /*51f0*/  BSYNC B6 ;  /* 0x0000000000067941 */ /* 0x000fea0003800000 */
.L_x_7128:
[----:B0-2-4-:R-:W0:Y:S01]  /*5200*/  LDC.U8 R3, c[0x0][0x428] ;  /* 0x00010a00ff037b82 */ /* 0x015e220000000000 */
[C---:B-1-3-5:R-:W-:Y:S02]  /*5210*/  FSETP.NEU.FTZ.AND P0, PT, R0.reuse, RZ, PT ;  /* 0x000000ff0000720b */ /* 0x06afe40003f1d000 */
        /* <DEDUP_REMOVED lines=16> */
.L_x_7159:
[----:B------:R-:W0:Y:S02]  /*5320*/  F2I.S64.TRUNC R2, R2 ;  /* 0x0000000200027311 */ /* 0x000e24000020d900 */
[----:B0-----:R-:W-:-:S05]  /*5330*/  IMAD.MOV.U32 R5, RZ, RZ, R2 ;  /* 0x000000ffff057224 */ /* 0x001fca00078e0002 */
[----:B------:R4:W-:Y:S01]  /*5340*/  STG.E.U8 desc[UR36][R16.64], R5 ;  /* 0x0000000510007986 */ /* 0x0009e2000c101124 */
[----:B------:R-:W-:Y:S05]  /*5350*/  BRA `(.L_x_7161) ;  /* 0x0000000c00407947 */ /* 0x000fea0003800000 */
.L_x_7158:
        /* <DEDUP_REMOVED lines=9> */
.L_x_7163:
[----:B------:R-:W0:Y:S02]  /*53f0*/  F2I.FTZ.TRUNC.NTZ R3, R2 ;  /* 0x0000000200037305 */ /* 0x000e24000021f100 */
[----:B0-----:R2:W-:Y:S01]  /*5400*/  STG.E desc[UR36][R16.64], R3 ;  /* 0x0000000310007986 */ /* 0x0015e2000c101924 */
[----:B------:R-:W-:Y:S05]  /*5410*/  BRA `(.L_x_7161) ;  /* 0x0000000c00107947 */ /* 0x000fea0003800000 */
.L_x_7162:
[----:B------:R-:W0:Y:S02]  /*5420*/  F2I.FTZ.TRUNC.NTZ R3, R2 ;  /* 0x0000000200037305 */ /* 0x000e24000021f100 */
[----:B0-----:R0:W-:Y:S01]  /*5430*/  STG.E.U16 desc[UR36][R16.64], R3 ;  /* 0x0000000310007986 */ /* 0x0011e2000c101524 */
[----:B------:R-:W-:Y:S05]  /*5440*/  BRA `(.L_x_7161) ;  /* 0x0000000c00047947 */ /* 0x000fea0003800000 */
.L_x_7157:
        /* <DEDUP_REMOVED lines=8> */
.L_x_7165:
[----:B------:R-:W-:-:S05]  /*54d0*/  F2FP.F16.F32.PACK_AB R2, RZ, R2 ;  /* 0x00000002ff02723e */ /* 0x000fca00000000ff */
[----:B------:R0:W-:Y:S01]  /*54e0*/  STG.E.U16 desc[UR36][R16.64], R2 ;  /* 0x0000000210007986 */ /* 0x0001e2000c101524 */
[----:B------:R-:W-:Y:S05]  /*54f0*/  BRA `(.L_x_7161) ;  /* 0x0000000800d87947 */ /* 0x000fea0003800000 */
.L_x_7164:
        /* <DEDUP_REMOVED lines=9> */
.L_x_7167:
[----:B------:R-:W-:-:S04]  /*5590*/  F2FP.F16.F32.PACK_AB R3, RZ, R2 ;  /* 0x00000002ff03723e */ /* 0x000fc800000000ff */
[----:B------:R-:W-:-:S05]  /*55a0*/  PRMT R3, R3, 0x5410, RZ ;  /* 0x0000541003037816 */ /* 0x000fca00000000ff */
[----:B------:R0:W-:Y:S01]  /*55b0*/  STG.E desc[UR36][R16.64], R3 ;  /* 0x0000000310007986 */ /* 0x0001e2000c101924 */
[----:B------:R-:W-:Y:S05]  /*55c0*/  BRA `(.L_x_7161) ;  /* 0x0000000800a47947 */ /* 0x000fea0003800000 */
.L_x_7166:
[----:B------:R-:W-:-:S06]  /*55d0*/  FMUL.FTZ R2, R2, 1 ;  /* 0x3f80000002027820 */ /* 0x000fcc0000410000 */
[----:B------:R-:W0:Y:S02]  /*55e0*/  F2F.F64.F32 R2, R2 ;  /* 0x0000000200027310 */ /* 0x000e240000201800 */
[----:B0-----:R0:W-:Y:S01]  /*55f0*/  STG.E.64 desc[UR36][R16.64], R2 ;  /* 0x0000000210007986 */ /* 0x0011e2000c101b24 */
[----:B------:R-:W-:Y:S05]  /*5600*/  BRA `(.L_x_7161) ;  /* 0x0000000800947947 */ /* 0x000fea0003800000 */
.L_x_7156:
        /* <DEDUP_REMOVED lines=12> */
.L_x_7170:
[----:B------:R-:W-:Y:S01]  /*56d0*/  FMUL.FTZ R4, R2, 1 ;  /* 0x3f80000002047820 */ /* 0x000fe20000410000 */
[----:B------:R-:W-:-:S05]  /*56e0*/  CS2R R6, SRZ ;  /* 0x0000000000067805 */ /* 0x000fca000001ff00 */
[----:B------:R-:W0:Y:S02]  /*56f0*/  F2F.F64.F32 R4, R4 ;  /* 0x0000000400047310 */ /* 0x000e240000201800 */
[----:B0-----:R0:W-:Y:S01]  /*5700*/  STG.E.128 desc[UR36][R16.64], R4 ;  /* 0x0000000410007986 */ /* 0x0011e2000c101d24 */
[----:B------:R-:W-:Y:S05]  /*5710*/  BRA `(.L_x_7161) ;  /* 0x0000000800507947 */ /* 0x000fea0003800000 */
.L_x_7169:
        /* <DEDUP_REMOVED lines=20> */
.L_x_7174:
[----:B------:R-:W-:Y:S05]  /*5860*/  BSYNC B0 ;  /* 0x0000000000007941 */ /* 0x000fea0003800000 */
.L_x_7173:
[----:B------:R-:W-:-:S05]  /*5870*/  LOP3.LUT R5, R0, R5, RZ, 0xfc, !PT ;  /* 0x0000000500057212 */ /* 0x000fca00078efcff */
[----:B------:R0:W-:Y:S01]  /*5880*/  STG.E.U8 desc[UR36][R16.64], R5 ;  /* 0x0000000510007986 */ /* 0x0001e2000c101124 */
[----:B------:R-:W-:Y:S05]  /*5890*/  BRA `(.L_x_7161) ;  /* 0x0000000400f07947 */ /* 0x000fea0003800000 */
.L_x_7172:
        /* <DEDUP_REMOVED lines=12> */
.L_x_7176:
[----:B------:R-:W-:Y:S01]  /*5960*/  IMAD.MOV.U32 R0, RZ, RZ, 0x7f ;  /* 0x0000007fff007424 */ /* 0x000fe200078e00ff */
[----:B------:R-:W-:-:S04]  /*5970*/  ISETP.GT.U32.AND P0, PT, R4, 0x7f800000, PT ;  /* 0x7f8000000400780c */ /* 0x000fc80003f04070 */
[----:B------:R-:W-:-:S09]  /*5980*/  SEL R0, R0, 0x7c, P0 ;  /* 0x0000007c00007807 */ /* 0x000fd20000000000 */
.L_x_7177:
[----:B------:R-:W-:Y:S05]  /*5990*/  BSYNC B0 ;  /* 0x0000000000007941 */ /* 0x000fea0003800000 */
.L_x_7175:
[----:B------:R-:W-:-:S04]  /*59a0*/  LOP3.LUT R2, R2, 0x80000000, RZ, 0xc0, !PT ;  /* 0x8000000002027812 */ /* 0x000fc800078ec0ff */
[----:B------:R-:W-:-:S04]  /*59b0*/  SHF.R.U32.HI R3, RZ, 0x18, R2 ;  /* 0x00000018ff037819 */ /* 0x000fc80000011602 */
[----:B------:R-:W-:-:S05]  /*59c0*/  LOP3.LUT R3, R0, R3, RZ, 0xfc, !PT ;  /* 0x0000000300037212 */ /* 0x000fca00078efcff */
[----:B------:R0:W-:Y:S01]  /*59d0*/  STG.E.U8 desc[UR36][R16.64], R3 ;  /* 0x0000000310007986 */ /* 0x0001e2000c101124 */
[----:B------:R-:W-:Y:S05]  /*59e0*/  BRA `(.L_x_7161) ;  /* 0x00000004009c7947 */ /* 0x000fea0003800000 */
.L_x_7171:
[----:B------:R-:W-:-:S05]  /*59f0*/  F2FP.BF16.F32.PACK_AB R2, RZ, R2 ;  /* 0x00000002ff02723e */ /* 0x000fca00000010ff */
[----:B------:R0:W-:Y:S01]  /*5a00*/  STG.E.U16 desc[UR36][R16.64], R2 ;  /* 0x0000000210007986 */ /* 0x0001e2000c101524 */
[----:B------:R-:W-:Y:S05]  /*5a10*/  BRA `(.L_x_7161) ;  /* 0x0000000400907947 */ /* 0x000fea0003800000 */
.L_x_7168:
        /* <DEDUP_REMOVED lines=11> */
.L_x_7180:
        /* <DEDUP_REMOVED lines=16> */
.L_x_7183:
[----:B------:R-:W-:-:S04]  /*5bd0*/  LOP3.LUT R2, R2, 0x80000000, RZ, 0xc0, !PT ;  /* 0x8000000002027812 */ /* 0x000fc800078ec0ff */
[----:B------:R-:W-:-:S04]  /*5be0*/  SHF.R.U32.HI R3, RZ, 0x18, R2 ;  /* 0x00000018ff037819 */ /* 0x000fc80000011602 */
[----:B------:R-:W-:-:S04]  /*5bf0*/  LOP3.LUT R0, R0, R3, RZ, 0xfc, !PT ;  /* 0x0000000300007212 */ /* 0x000fc800078efcff */
[----:B------:R-:W-:-:S07]  /*5c00*/  PRMT R8, R0, 0x7610, R8 ;  /* 0x0000761000087816 */ /* 0x000fce0000000008 */
.L_x_7182:
[----:B------:R-:W-:Y:S05]  /*5c10*/  BSYNC B0 ;  /* 0x0000000000007941 */ /* 0x000fea0003800000 */
.L_x_7181:
[----:B------:R0:W-:Y:S01]  /*5c20*/  STG.E.U8 desc[UR36][R16.64], R8 ;  /* 0x0000000810007986 */ /* 0x0001e2000c101124 */
[----:B------:R-:W-:Y:S05]  /*5c30*/  BRA `(.L_x_7161) ;  /* 0x0000000400087947 */ /* 0x000fea0003800000 */
.L_x_7179:
        /* <DEDUP_REMOVED lines=16> */
.L_x_7186:
[----:B------:R-:W-:-:S04]  /*5d40*/  LOP3.LUT R2, R2, 0x80000000, RZ, 0xc0, !PT ;  /* 0x8000000002027812 */ /* 0x000fc800078ec0ff */
[----:B------:R-:W-:-:S04]  /*5d50*/  SHF.R.U32.HI R3, RZ, 0x18, R2 ;  /* 0x00000018ff037819 */ /* 0x000fc80000011602 */
[----:B------:R-:W-:-:S04]  /*5d60*/  LOP3.LUT R0, R0, R3, RZ, 0xfc, !PT ;  /* 0x0000000300007212 */ /* 0x000fc800078efcff */
[----:B------:R-:W-:-:S07]  /*5d70*/  PRMT R8, R0, 0x7610, R8 ;  /* 0x0000761000087816 */ /* 0x000fce0000000008 */
.L_x_7185:
[----:B------:R-:W-:Y:S05]  /*5d80*/  BSYNC B0 ;  /* 0x0000000000007941 */ /* 0x000fea0003800000 */
.L_x_7184:
[----:B------:R0:W-:Y:S01]  /*5d90*/  STG.E.U8 desc[UR36][R16.64], R8 ;  /* 0x0000000810007986 */ /* 0x0001e2000c101124 */
[----:B------:R-:W-:Y:S05]  /*5da0*/  BRA `(.L_x_7161) ;  /* 0x0000000000ac7947 */ /* 0x000fea0003800000 */
.L_x_7178:
        /* <DEDUP_REMOVED lines=21> */
.L_x_7160:
        /* <DEDUP_REMOVED lines=16> */
.L_x_7189:
[----:B------:R-:W-:Y:S05]  /*6000*/  BRA `(.L_x_7161) ;  /* 0x0000000000147947 */ /* 0x000fea0003800000 */
.L_x_7188:
[----:B------:R-:W0:Y:S02]  /*6010*/  F2I.U64.TRUNC R2, R2 ;  /* 0x0000000200027311 */ /* 0x000e24000020d800 */
[----:B0-----:R0:W-:Y:S01]  /*6020*/  STG.E.64 desc[UR36][R16.64], R2 ;  /* 0x0000000210007986 */ /* 0x0011e2000c101b24 */
[----:B------:R-:W-:Y:S05]  /*6030*/  BRA `(.L_x_7161) ;  /* 0x0000000000087947 */ /* 0x000fea0003800000 */
.L_x_7187:
[----:B------:R-:W0:Y:S02]  /*6040*/  F2I.FTZ.U32.TRUNC.NTZ R3, R2 ;  /* 0x0000000200037305 */ /* 0x000e24000021f000 */
[----:B0-----:R0:W-:Y:S02]  /*6050*/  STG.E desc[UR36][R16.64], R3 ;  /* 0x0000000310007986 */ /* 0x0011e4000c101924 */
.L_x_7161:
[----:B------:R-:W-:-:S07]  /*6060*/  VIADD R19, R19, 0x80 ;  /* 0x0000008013137836 */ /* 0x000fce0000000000 */
.L_x_7126:
[----:B------:R-:W-:Y:S05]  /*6070*/  BSYNC B7 ;  /* 0x0000000000077941 */ /* 0x000fea0003800000 */
.L_x_7125:
        /* <DEDUP_REMOVED lines=307> */
.L_x_7192:
        /* <DEDUP_REMOVED lines=20> */
[----:B--2---:R-:W3:Y:S01]  /*74f0*/  I2F.S16 R0, R0 ;  /* 0x0000000000007306 */ /* 0x004ee20000101400 */
[----:B------:R-:W-:Y:S05]  /*7500*/  BRA `(.L_x_7199) ;  /* 0x0000000c00387947 */ /* 0x000fea0003800000 */
.L_x_7197:
[----:B------:R-:W2:Y:S02]  /*7510*/  LDG.E.U8 R0, desc[UR36][R2.64] ;  /* 0x0000002402007981 */ /* 0x000ea4000c1e1100 */
[----:B--2---:R-:W-:Y:S01]  /*7520*/  I2FP.F32.U32 R0, R0 ;  /* 0x0000000000007245 */ /* 0x004fe20000201000 */
[----:B------:R-:W-:Y:S06]  /*7530*/  BRA `(.L_x_7199) ;  /* 0x0000000c002c7947 */ /* 0x000fec0003800000 */
.L_x_7196:
        /* <DEDUP_REMOVED lines=9> */
.L_x_7201:
[----:B------:R-:W2:Y:S02]  /*75d0*/  LDG.E R0, desc[UR36][R2.64] ;  /* 0x0000002402007981 */ /* 0x000ea4000c1e1900 */
[----:B--2---:R-:W-:Y:S01]  /*75e0*/  I2FP.F32.S32 R0, R0 ;  /* 0x0000000000007245 */ /* 0x004fe20000201400 */
[----:B------:R-:W-:Y:S06]  /*75f0*/  BRA `(.L_x_7199) ;  /* 0x0000000800fc7947 */ /* 0x000fec0003800000 */
.L_x_7200:
[----:B------:R-:W2:Y:S02]  /*7600*/  LDG.E.U16 R0, desc[UR36][R2.64] ;  /* 0x0000002402007981 */ /* 0x000ea4000c1e1500 */
[----:B--2---:R-:W0:Y:S01]  /*7610*/  I2F.S16 R0, R0 ;  /* 0x0000000000007306 */ /* 0x004e220000101400 */
[----:B------:R-:W-:Y:S05]  /*7620*/  BRA `(.L_x_7199) ;  /* 0x0000000800f07947 */ /* 0x000fea0003800000 */
.L_x_7195:
        /* <DEDUP_REMOVED lines=8> */
.L_x_7203:
[----:B------:R-:W2:Y:S02]  /*76b0*/  LDG.E.U16 R0, desc[UR36][R2.64] ;  /* 0x0000002402007981 */ /* 0x000ea4000c1e1500 */
[----:B--2---:R-:W-:Y:S01]  /*76c0*/  HADD2.F32 R0, -RZ, R0.H0_H0 ;  /* 0x20000000ff007230 */ /* 0x004fe20000004100 */
[----:B------:R-:W-:Y:S06]  /*76d0*/  BRA `(.L_x_7199) ;  /* 0x0000000800c47947 */ /* 0x000fec0003800000 */
.L_x_7202:
        /* <DEDUP_REMOVED lines=8> */
.L_x_7205:
[----:B------:R-:W2:Y:S02]  /*7760*/  LDG.E.U16 R0, desc[UR36][R2.64] ;  /* 0x0000002402007981 */ /* 0x000ea4000c1e1500 */
[----:B--2---:R-:W-:Y:S01]  /*7770*/  HADD2.F32 R0, -RZ, R0.H0_H0 ;  /* 0x20000000ff007230 */ /* 0x004fe20000004100 */
[----:B------:R-:W-:Y:S06]  /*7780*/  BRA `(.L_x_7199) ;  /* 0x0000000800987947 */ /* 0x000fec0003800000 */
.L_x_7204:
[----:B------:R-:W2:Y:S01]  /*7790*/  LDG.E.64 R2, desc[UR36][R2.64] ;  /* 0x0000002402027981 */ /* 0x000ea2000c1e1b00 */
[----:B------:R-:W-:Y:S01]  /*77a0*/  UMOV UR4, 0xf0000000 ;  /* 0xf000000000047882 */ /* 0x000fe20000000000 */
[----:B------:R-:W-:Y:S01]  /*77b0*/  UMOV UR5, 0x380fffff ;  /* 0x380fffff00057882 */ /* 0x000fe20000000000 */
[----:B--2---:R-:W0:Y:S01]  /*77c0*/  F2F.F32.F64 R0, R2 ;  /* 0x0000000200007310 */ /* 0x004e220000301000 */
[----:B------:R-:W-:-:S14]  /*77d0*/  DSETP.GEU.AND P0, PT, |R2|, UR4, PT ;  /* 0x0000000402007e2a */ /* 0x000fdc000bf0e200 */
[----:B0-----:R-:W-:Y:S01]  /*77e0*/  @!P0 FMUL R0, R0, 1.175494350822287508e-38 ;  /* 0x0080000000008820 */ /* 0x001fe20000400000 */
[----:B------:R-:W-:Y:S06]  /*77f0*/  BRA `(.L_x_7199) ;  /* 0x00000008007c7947 */ /* 0x000fec0003800000 */
.L_x_7194:
        /* <DEDUP_REMOVED lines=12> */
.L_x_7208:
[----:B------:R-:W2:Y:S01]  /*78c0*/  LDG.E.64 R2, desc[UR36][R2.64] ;  /* 0x0000002402027981 */ /* 0x000ea2000c1e1b00 */
[----:B------:R-:W-:Y:S01]  /*78d0*/  UMOV UR4, 0xf0000000 ;  /* 0xf000000000047882 */ /* 0x000fe20000000000 */
[----:B------:R-:W-:Y:S01]  /*78e0*/  UMOV UR5, 0x380fffff ;  /* 0x380fffff00057882 */ /* 0x000fe20000000000 */
[----:B--2---:R-:W0:Y:S01]  /*78f0*/  F2F.F32.F64 R0, R2 ;  /* 0x0000000200007310 */ /* 0x004e220000301000 */
[----:B------:R-:W-:-:S14]  /*7900*/  DSETP.GEU.AND P0, PT, |R2|, UR4, PT ;  /* 0x0000000402007e2a */ /* 0x000fdc000bf0e200 */
[----:B0-----:R-:W-:Y:S01]  /*7910*/  @!P0 FMUL R0, R0, 1.175494350822287508e-38 ;  /* 0x0080000000008820 */ /* 0x001fe20000400000 */
[----:B------:R-:W-:Y:S06]  /*7920*/  BRA `(.L_x_7199) ;  /* 0x0000000800307947 */ /* 0x000fec0003800000 */
.L_x_7207:
        /* <DEDUP_REMOVED lines=26> */
.L_x_7210:
        /* <DEDUP_REMOVED lines=13> */
.L_x_7209:
[----:B------:R-:W2:Y:S02]  /*7ba0*/  LDG.E.U16 R0, desc[UR36][R2.64] ;  /* 0x0000002402007981 */ /* 0x000ea4000c1e1500 */
[----:B--2---:R-:W-:Y:S01]  /*7bb0*/  IMAD.U32 R0, R0, 0x10000, RZ ;  /* 0x0001000000007824 */ /* 0x004fe200078e00ff */
[----:B------:R-:W-:Y:S06]  /*7bc0*/  BRA `(.L_x_7199) ;  /* 0x0000000400887947 */ /* 0x000fec0003800000 */
.L_x_7206:
        /* <DEDUP_REMOVED lines=11> */
.L_x_7213:
        /* <DEDUP_REMOVED lines=20> */
.L_x_7215:
[----:B------:R-:W-:Y:S05]  /*7dc0*/  BSYNC B0 ;  /* 0x0000000000007941 */ /* 0x000fea0003800000 */
.L_x_7214:
[----:B------:R-:W-:Y:S01]  /*7dd0*/  LEA R3, R0, 0x3b800000, 0x17 ;  /* 0x3b80000000037811 */ /* 0x000fe200078eb8ff */
[----:B------:R-:W-:-:S05]  /*7de0*/  IMAD.SHL.U32 R0, R2, 0x100000, RZ ;  /* 0x0010000002007824 */ /* 0x000fca00078e00ff */
[----:B------:R-:W-:Y:S01]  /*7df0*/  LOP3.LUT R0, R3, R0, R4, 0xfe, !PT ;  /* 0x0000000003007212 */ /* 0x000fe200078efe04 */
[----:B------:R-:W-:Y:S06]  /*7e00*/  BRA `(.L_x_7199) ;  /* 0x0000000000f87947 */ /* 0x000fec0003800000 */
.L_x_7212:
        /* <DEDUP_REMOVED lines=20> */
.L_x_7217:
[----:B------:R-:W-:Y:S05]  /*7f50*/  BSYNC B0 ;  /* 0x0000000000007941 */ /* 0x000fea0003800000 */
.L_x_7216:
[----:B------:R-:W-:Y:S01]  /*7f60*/  LEA R3, R0, 0x37800000, 0x17 ;  /* 0x3780000000037811 */ /* 0x000fe200078eb8ff */
[----:B------:R-:W-:-:S05]  /*7f70*/  IMAD.SHL.U32 R0, R2, 0x200000, RZ ;  /* 0x0020000002007824 */ /* 0x000fca00078e00ff */
[----:B------:R-:W-:Y:S01]  /*7f80*/  LOP3.LUT R0, R3, R0, R4, 0xfe, !PT ;  /* 0x0000000003007212 */ /* 0x000fe200078efe04 */
[----:B------:R-:W-:Y:S06]  /*7f90*/  BRA `(.L_x_7199) ;  /* 0x0000000000947947 */ /* 0x000fec0003800000 */
.L_x_7211:
        /* <DEDUP_REMOVED lines=14> */
.L_x_7198:
        /* <DEDUP_REMOVED lines=16> */
.L_x_7220:
[----:B------:R-:W-:Y:S01]  /*8180*/  IMAD.MOV.U32 R0, RZ, RZ, RZ ;  /* 0x000000ffff007224 */ /* 0x000fe200078e00ff */
[----:B------:R-:W-:Y:S06]  /*8190*/  BRA `(.L_x_7199) ;  /* 0x0000000000147947 */ /* 0x000fec0003800000 */
.L_x_7219:
[----:B------:R-:W2:Y:S02]  /*81a0*/  LDG.E.64 R2, desc[UR36][R2.64] ;  /* 0x0000002402027981 */ /* 0x000ea4000c1e1b00 */
[----:B--2---:R0:W1:Y:S01]  /*81b0*/  I2F.U64 R0, R2 ;  /* 0x0000000200007312 */ /* 0x0040620000301000 */
[----:B------:R-:W-:Y:S05]  /*81c0*/  BRA `(.L_x_7199) ;  /* 0x0000000000087947 */ /* 0x000fea0003800000 */
.L_x_7218:
[----:B------:R-:W2:Y:S02]  /*81d0*/  LDG.E R0, desc[UR36][R2.64] ;  /* 0x0000002402007981 */ /* 0x000ea4000c1e1900 */
[----:B--2---:R-:W-:-:S07]  /*81e0*/  I2FP.F32.U32 R0, R0 ;  /* 0x0000000000007245 */ /* 0x004fce0000201000 */
.L_x_7199:
[----:B------:R-:W-:Y:S05]  /*81f0*/  BSYNC B6 ;  /* 0x0000000000067941 */ /* 0x000fea0003800000 */
.L_x_7193:
[----:B01--4-:R-:W0:Y:S01]  /*8200*/  LDC.U8 R3, c[0x0][0x428] ;  /* 0x00010a00ff037b82 */ /* 0x013e220000000000 */
[C---:B--23-5:R-:W-:Y:S02]  /*8210*/  FSETP.NEU.FTZ.AND P0, PT, R0.reuse, RZ, PT ;  /* 0x000000ff0000720b */ /* 0x06cfe40003f1d000 */
        /* <DEDUP_REMOVED lines=16> */
.L_x_7224:
[----:B------:R-:W0:Y:S02]  /*8320*/  F2I.S64.TRUNC R2, R2 ;  /* 0x0000000200027311 */ /* 0x000e24000020d900 */
[----:B0-----:R-:W-:-:S05]  /*8330*/  IMAD.MOV.U32 R5, RZ, RZ, R2 ;  /* 0x000000ffff057224 */ /* 0x001fca00078e0002 */
[----:B------:R0:W-:Y:S01]  /*8340*/  STG.E.U8 desc[UR36][R16.64], R5 ;  /* 0x0000000510007986 */ /* 0x0001e2000c101124 */
[----:B------:R-:W-:Y:S05]  /*8350*/  BRA `(.L_x_7226) ;  /* 0x0000000c00407947 */ /* 0x000fea0003800000 */
.L_x_7223:
        /* <DEDUP_REMOVED lines=9> */
.L_x_7228:
[----:B------:R-:W0:Y:S02]  /*83f0*/  F2I.FTZ.TRUNC.NTZ R3, R2 ;  /* 0x0000000200037305 */ /* 0x000e24000021f100 */
[----:B0-----:R0:W-:Y:S01]  /*8400*/  STG.E desc[UR36][R16.64], R3 ;  /* 0x0000000310007986 */ /* 0x0011e2000c101924 */
[----:B------:R-:W-:Y:S05]  /*8410*/  BRA `(.L_x_7226) ;  /* 0x0000000c00107947 */ /* 0x000fea0003800000 */
.L_x_7227:
[----:B------:R-:W0:Y:S02]  /*8420*/  F2I.FTZ.TRUNC.NTZ R3, R2 ;  /* 0x0000000200037305 */ /* 0x000e24000021f100 */
[----:B0-----:R0:W-:Y:S01]  /*8430*/  STG.E.U16 desc[UR36][R16.64], R3 ;  /* 0x0000000310007986 */ /* 0x0011e2000c101524 */
[----:B------:R-:W-:Y:S05]  /*8440*/  BRA `(.L_x_7226) ;  /* 0x0000000c00047947 */ /* 0x000fea0003800000 */
.L_x_7222:
        /* <DEDUP_REMOVED lines=8> */
.L_x_7230:
[----:B------:R-:W-:-:S05]  /*84d0*/  F2FP.F16.F32.PACK_AB R2, RZ, R2 ;  /* 0x00000002ff02723e */ /* 0x000fca00000000ff */
[----:B------:R0:W-:Y:S01]  /*84e0*/  STG.E.U16 desc[UR36][R16.64], R2 ;  /* 0x0000000210007986 */ /* 0x0001e2000c101524 */
[----:B------:R-:W-:Y:S05]  /*84f0*/  BRA `(.L_x_7226) ;  /* 0x0000000800d87947 */ /* 0x000fea0003800000 */
.L_x_7229:
        /* <DEDUP_REMOVED lines=9> */
.L_x_7232:
[----:B------:R-:W-:-:S04]  /*8590*/  F2FP.F16.F32.PACK_AB R3, RZ, R2 ;  /* 0x00000002ff03723e */ /* 0x000fc800000000ff */
[----:B------:R-:W-:-:S05]  /*85a0*/  PRMT R3, R3, 0x5410, RZ ;  /* 0x0000541003037816 */ /* 0x000fca00000000ff */
[----:B------:R0:W-:Y:S01]  /*85b0*/  STG.E desc[UR36][R16.64], R3 ;  /* 0x0000000310007986 */ /* 0x0001e2000c101924 */
[----:B------:R-:W-:Y:S05]  /*85c0*/  BRA `(.L_x_7226) ;  /* 0x0000000800a47947 */ /* 0x000fea0003800000 */
.L_x_7231:
[----:B------:R-:W-:-:S06]  /*85d0*/  FMUL.FTZ R2, R2, 1 ;  /* 0x3f80000002027820 */ /* 0x000fcc0000410000 */
[----:B------:R-:W0:Y:S02]  /*85e0*/  F2F.F64.F32 R2, R2 ;  /* 0x0000000200027310 */ /* 0x000e240000201800 */
[----:B0-----:R0:W-:Y:S01]  /*85f0*/  STG.E.64 desc[UR36][R16.64], R2 ;  /* 0x0000000210007986 */ /* 0x0011e2000c101b24 */
[----:B------:R-:W-:Y:S05]  /*8600*/  BRA `(.L_x_7226) ;  /* 0x0000000800947947 */ /* 0x000fea0003800000 */
.L_x_7221:
        /* <DEDUP_REMOVED lines=12> */
.L_x_7235:
[----:B------:R-:W-:Y:S01]  /*86d0*/  FMUL.FTZ R4, R2, 1 ;  /* 0x3f80000002047820 */ /* 0x000fe20000410000 */
[----:B------:R-:W-:-:S05]  /*86e0*/  CS2R R6, SRZ ;  /* 0x0000000000067805 */ /* 0x000fca000001ff00 */
[----:B------:R-:W0:Y:S02]  /*86f0*/  F2F.F64.F32 R4, R4 ;  /* 0x0000000400047310 */ /* 0x000e240000201800 */
[----:B0-----:R0:W-:Y:S01]  /*8700*/  STG.E.128 desc[UR36][R16.64], R4 ;  /* 0x0000000410007986 */ /* 0x0011e2000c101d24 */
[----:B------:R-:W-:Y:S05]  /*8710*/  BRA `(.L_x_7226) ;  /* 0x0000000800507947 */ /* 0x000fea0003800000 */
.L_x_7234:
        /* <DEDUP_REMOVED lines=20> */
.L_x_7239:
[----:B------:R-:W-:Y:S05]  /*8860*/  BSYNC B0 ;  /* 0x0000000000007941 */ /* 0x000fea0003800000 */
.L_x_7238:
[----:B------:R-:W-:-:S05]  /*8870*/  LOP3.LUT R5, R0, R5, RZ, 0xfc, !PT ;  /* 0x0000000500057212 */ /* 0x000fca00078efcff */
[----:B------:R0:W-:Y:S01]  /*8880*/  STG.E.U8 desc[UR36][R16.64], R5 ;  /* 0x0000000510007986 */ /* 0x0001e2000c101124 */
[----:B------:R-:W-:Y:S05]  /*8890*/  BRA `(.L_x_7226) ;  /* 0x0000000400f07947 */ /* 0x000fea0003800000 */
.L_x_7237:
        /* <DEDUP_REMOVED lines=12> */
.L_x_7241:
[----:B------:R-:W-:Y:S01]  /*8960*/  IMAD.MOV.U32 R0, RZ, RZ, 0x7f ;  /* 0x0000007fff007424 */ /* 0x000fe200078e00ff */
[----:B------:R-:W-:-:S04]  /*8970*/  ISETP.GT.U32.AND P0, PT, R4, 0x7f800000, PT ;  /* 0x7f8000000400780c */ /* 0x000fc80003f04070 */
[----:B------:R-:W-:-:S09]  /*8980*/  SEL R0, R0, 0x7c, P0 ;  /* 0x0000007c00007807 */ /* 0x000fd20000000000 */
.L_x_7242:
[----:B------:R-:W-:Y:S05]  /*8990*/  BSYNC B0 ;  /* 0x0000000000007941 */ /* 0x000fea0003800000 */
.L_x_7240:
[----:B------:R-:W-:-:S04]  /*89a0*/  LOP3.LUT R2, R2, 0x80000000, RZ, 0xc0, !PT ;  /* 0x8000000002027812 */ /* 0x000fc800078ec0ff */
[----:B------:R-:W-:-:S04]  /*89b0*/  SHF.R.U32.HI R3, RZ, 0x18, R2 ;  /* 0x00000018ff037819 */ /* 0x000fc80000011602 */
[----:B------:R-:W-:-:S05]  /*89c0*/  LOP3.LUT R3, R0, R3, RZ, 0xfc, !PT ;  /* 0x0000000300037212 */ /* 0x000fca00078efcff */
[----:B------:R0:W-:Y:S01]  /*89d0*/  STG.E.U8 desc[UR36][R16.64], R3 ;  /* 0x0000000310007986 */ /* 0x0001e2000c101124 */
[----:B------:R-:W-:Y:S05]  /*89e0*/  BRA `(.L_x_7226) ;  /* 0x00000004009c7947 */ /* 0x000fea0003800000 */
.L_x_7236:
[----:B------:R-:W-:-:S05]  /*89f0*/  F2FP.BF16.F32.PACK_AB R2, RZ, R2 ;  /* 0x00000002ff02723e */ /* 0x000fca00000010ff */
[----:B------:R0:W-:Y:S01]  /*8a00*/  STG.E.U16 desc[UR36][R16.64], R2 ;  /* 0x0000000210007986 */ /* 0x0001e2000c101524 */
[----:B------:R-:W-:Y:S05]  /*8a10*/  BRA `(.L_x_7226) ;  /* 0x0000000400907947 */ /* 0x000fea0003800000 */
.L_x_7233:
        /* <DEDUP_REMOVED lines=11> */
.L_x_7245:
        /* <DEDUP_REMOVED lines=16> */
.L_x_7248:
[----:B------:R-:W-:-:S04]  /*8bd0*/  LOP3.LUT R2, R2, 0x80000000, RZ, 0xc0, !PT ;  /* 0x8000000002027812 */ /* 0x000fc800078ec0ff */
[----:B------:R-:W-:-:S04]  /*8be0*/  SHF.R.U32.HI R3, RZ, 0x18, R2 ;  /* 0x00000018ff037819 */ /* 0x000fc80000011602 */
[----:B------:R-:W-:-:S04]  /*8bf0*/  LOP3.LUT R0, R0, R3, RZ, 0xfc, !PT ;  /* 0x0000000300007212 */ /* 0x000fc800078efcff */
[----:B------:R-:W-:-:S07]  /*8c00*/  PRMT R8, R0, 0x7610, R8 ;  /* 0x0000761000087816 */ /* 0x000fce0000000008 */
.L_x_7247:
[----:B------:R-:W-:Y:S05]  /*8c10*/  BSYNC B0 ;  /* 0x0000000000007941 */ /* 0x000fea0003800000 */
.L_x_7246:
[----:B------:R3:W-:Y:S01]  /*8c20*/  STG.E.U8 desc[UR36][R16.64], R8 ;  /* 0x0000000810007986 */ /* 0x0007e2000c101124 */
[----:B------:R-:W-:Y:S05]  /*8c30*/  BRA `(.L_x_7226) ;  /* 0x0000000400087947 */ /* 0x000fea0003800000 */
.L_x_7244:
        /* <DEDUP_REMOVED lines=16> */
.L_x_7251:
[----:B------:R-:W-:-:S04]  /*8d40*/  LOP3.LUT R2, R2, 0x80000000, RZ, 0xc0, !PT ;  /* 0x8000000002027812 */ /* 0x000fc800078ec0ff */
[----:B------:R-:W-:-:S04]  /*8d50*/  SHF.R.U32.HI R3, RZ, 0x18, R2 ;  /* 0x00000018ff037819 */ /* 0x000fc80000011602 */
[----:B------:R-:W-:-:S04]  /*8d60*/  LOP3.LUT R0, R0, R3, RZ, 0xfc, !PT ;  /* 0x0000000300007212 */ /* 0x000fc800078efcff */
[----:B------:R-:W-:-:S07]  /*8d70*/  PRMT R8, R0, 0x7610, R8 ;  /* 0x0000761000087816 */ /* 0x000fce0000000008 */
.L_x_7250:
[----:B------:R-:W-:Y:S05]  /*8d80*/  BSYNC B0 ;  /* 0x0000000000007941 */ /* 0x000fea0003800000 */
.L_x_7249:
[----:B------:R0:W-:Y:S01]  /*8d90*/  STG.E.U8 desc[UR36][R16.64], R8 ;  /* 0x0000000810007986 */ /* 0x0001e2000c101124 */
[----:B------:R-:W-:Y:S05]  /*8da0*/  BRA `(.L_x_7226) ;  /* 0x0000000000ac7947 */ /* 0x000fea0003800000 */
.L_x_7243:
        /* <DEDUP_REMOVED lines=21> */
.L_x_7225:
        /* <DEDUP_REMOVED lines=16> */
.L_x_7254:
[----:B------:R-:W-:Y:S05]  /*9000*/  BRA `(.L_x_7226) ;  /* 0x0000000000147947 */ /* 0x000fea0003800000 */
.L_x_7253:
[----:B------:R-:W0:Y:S02]  /*9010*/  F2I.U64.TRUNC R2, R2 ;  /* 0x0000000200027311 */ /* 0x000e24000020d800 */
[----:B0-----:R2:W-:Y:S01]  /*9020*/  STG.E.64 desc[UR36][R16.64], R2 ;  /* 0x0000000210007986 */ /* 0x0015e2000c101b24 */
[----:B------:R-:W-:Y:S05]  /*9030*/  BRA `(.L_x_7226) ;  /* 0x0000000000087947 */ /* 0x000fea0003800000 */
.L_x_7252:
[----:B------:R-:W0:Y:S02]  /*9040*/  F2I.FTZ.U32.TRUNC.NTZ R3, R2 ;  /* 0x0000000200037305 */ /* 0x000e24000021f000 */
[----:B0-----:R0:W-:Y:S02]  /*9050*/  STG.E desc[UR36][R16.64], R3 ;  /* 0x0000000310007986 */ /* 0x0011e4000c101924 */
.L_x_7226:
[----:B------:R-:W-:-:S07]  /*9060*/  VIADD R19, R19, 0x80 ;  /* 0x0000008013137836 */ /* 0x000fce0000000000 */
.L_x_7191:
[----:B------:R-:W-:Y:S05]  /*9070*/  BSYNC B7 ;  /* 0x0000000000077941 */ /* 0x000fea0003800000 */
.L_x_7190:
        /* <DEDUP_REMOVED lines=306> */
.L_x_7255:
        /* <DEDUP_REMOVED lines=20> */
[----:B--2---:R-:W2:Y:S01]  /*a4e0*/  I2F.S16 R0, R0 ;  /* 0x0000000000007306 */ /* 0x004ea20000101400 */
[----:B------:R-:W-:Y:S05]  /*a4f0*/  BRA `(.L_x_7262) ;  /* 0x0000000c00387947 */ /* 0x000fea0003800000 */
.L_x_7260:
[----:B------:R-:W2:Y:S02]  /*a500*/  LDG.E.U8 R0, desc[UR36][R2.64] ;  /* 0x0000002402007981 */ /* 0x000ea4000c1e1100 */
[----:B--2---:R-:W-:Y:S01]  /*a510*/  I2FP.F32.U32 R0, R0 ;  /* 0x0000000000007245 */ /* 0x004fe20000201000 */
[----:B------:R-:W-:Y:S06]  /*a520*/  BRA `(.L_x_7262) ;  /* 0x0000000c002c7947 */ /* 0x000fec0003800000 */
.L_x_7259:
        /* <DEDUP_REMOVED lines=9> */
.L_x_7264:
[----:B------:R-:W2:Y:S02]  /*a5c0*/  LDG.E R0, desc[UR36][R2.64] ;  /* 0x0000002402007981 */ /* 0x000ea4000c1e1900 */
[----:B--2---:R-:W-:Y:S01]  /*a5d0*/  I2FP.F32.S32 R0, R0 ;  /* 0x0000000000007245 */ /* 0x004fe20000201400 */
[----:B------:R-:W-:Y:S06]  /*a5e0*/  BRA `(.L_x_7262) ;  /* 0x0000000800fc7947 */ /* 0x000fec0003800000 */
.L_x_7263:
[----:B------:R-:W2:Y:S02]  /*a5f0*/  LDG.E.U16 R0, desc[UR36][R2.64] ;  /* 0x0000002402007981 */ /* 0x000ea4000c1e1500 */
[----:B--2---:R-:W0:Y:S01]  /*a600*/  I2F.S16 R0, R0 ;  /* 0x0000000000007306 */ /* 0x004e220000101400 */
[----:B------:R-:W-:Y:S05]  /*a610*/  BRA `(.L_x_7262) ;  /* 0x0000000800f07947 */ /* 0x000fea0003800000 */
.L_x_7258:
        /* <DEDUP_REMOVED lines=8> */
.L_x_7266:
[----:B------:R-:W2:Y:S02]  /*a6a0*/  LDG.E.U16 R0, desc[UR36][R2.64] ;  /* 0x0000002402007981 */ /* 0x000ea4000c1e1500 */
[----:B--2---:R-:W-:Y:S01]  /*a6b0*/  HADD2.F32 R0, -RZ, R0.H0_H0 ;  /* 0x20000000ff007230 */ /* 0x004fe20000004100 */
[----:B------:R-:W-:Y:S06]  /*a6c0*/  BRA `(.L_x_7262) ;  /* 0x0000000800c47947 */ /* 0x000fec0003800000 */
.L_x_7265:
        /* <DEDUP_REMOVED lines=8> */
.L_x_7268:
[----:B------:R-:W2:Y:S02]  /*a750*/  LDG.E.U16 R0, desc[UR36][R2.64] ;  /* 0x0000002402007981 */ /* 0x000ea4000c1e1500 */
[----:B--2---:R-:W-:Y:S01]  /*a760*/  HADD2.F32 R0, -RZ, R0.H0_H0 ;  /* 0x20000000ff007230 */ /* 0x004fe20000004100 */
[----:B------:R-:W-:Y:S06]  /*a770*/  BRA `(.L_x_7262) ;  /* 0x0000000800987947 */ /* 0x000fec0003800000 */
.L_x_7267:
[----:B------:R-:W2:Y:S01]  /*a780*/  LDG.E.64 R2, desc[UR36][R2.64] ;  /* 0x0000002402027981 */ /* 0x000ea2000c1e1b00 */
[----:B------:R-:W-:Y:S01]  /*a790*/  UMOV UR4, 0xf0000000 ;  /* 0xf000000000047882 */ /* 0x000fe20000000000 */
[----:B------:R-:W-:Y:S01]  /*a7a0*/  UMOV UR5, 0x380fffff ;  /* 0x380fffff00057882 */ /* 0x000fe20000000000 */
[----:B--2---:R-:W0:Y:S01]  /*a7b0*/  F2F.F32.F64 R0, R2 ;  /* 0x0000000200007310 */ /* 0x004e220000301000 */
[----:B------:R-:W-:-:S14]  /*a7c0*/  DSETP.GEU.AND P0, PT, |R2|, UR4, PT ;  /* 0x0000000402007e2a */ /* 0x000fdc000bf0e200 */
[----:B0-----:R-:W-:Y:S01]  /*a7d0*/  @!P0 FMUL R0, R0, 1.175494350822287508e-38 ;  /* 0x0080000000008820 */ /* 0x001fe20000400000 */
[----:B------:R-:W-:Y:S06]  /*a7e0*/  BRA `(.L_x_7262) ;  /* 0x00000008007c7947 */ /* 0x000fec0003800000 */
.L_x_7257:
        /* <DEDUP_REMOVED lines=12> */
.L_x_7271:
[----:B------:R-:W2:Y:S01]  /*a8b0*/  LDG.E.64 R2, desc[UR36][R2.64] ;  /* 0x0000002402027981 */ /* 0x000ea2000c1e1b00 */
[----:B------:R-:W-:Y:S01]  /*a8c0*/  UMOV UR4, 0xf0000000 ;  /* 0xf000000000047882 */ /* 0x000fe20000000000 */
[----:B------:R-:W-:Y:S01]  /*a8d0*/  UMOV UR5, 0x380fffff ;  /* 0x380fffff00057882 */ /* 0x000fe20000000000 */
[----:B--2---:R-:W0:Y:S01]  /*a8e0*/  F2F.F32.F64 R0, R2 ;  /* 0x0000000200007310 */ /* 0x004e220000301000 */
[----:B------:R-:W-:-:S14]  /*a8f0*/  DSETP.GEU.AND P0, PT, |R2|, UR4, PT ;  /* 0x0000000402007e2a */ /* 0x000fdc000bf0e200 */
[----:B0-----:R-:W-:Y:S01]  /*a900*/  @!P0 FMUL R0, R0, 1.175494350822287508e-38 ;  /* 0x0080000000008820 */ /* 0x001fe20000400000 */
[----:B------:R-:W-:Y:S06]  /*a910*/  BRA `(.L_x_7262) ;  /* 0x0000000800307947 */ /* 0x000fec0003800000 */
.L_x_7270:
        /* <DEDUP_REMOVED lines=26> */
.L_x_7273:
        /* <DEDUP_REMOVED lines=13> */
.L_x_7272:
[----:B------:R-:W2:Y:S02]  /*ab90*/  LDG.E.U16 R0, desc[UR36][R2.64] ;  /* 0x0000002402007981 */ /* 0x000ea4000c1e1500 */
[----:B--2---:R-:W-:Y:S01]  /*aba0*/  IMAD.U32 R0, R0, 0x10000, RZ ;  /* 0x0001000000007824 */ /* 0x004fe200078e00ff */
[----:B------:R-:W-:Y:S06]  /*abb0*/  BRA `(.L_x_7262) ;  /* 0x0000000400887947 */ /* 0x000fec0003800000 */
.L_x_7269:
        /* <DEDUP_REMOVED lines=11> */
.L_x_7276:
        /* <DEDUP_REMOVED lines=20> */
.L_x_7278:
[----:B------:R-:W-:Y:S05]  /*adb0*/  BSYNC B0 ;  /* 0x0000000000007941 */ /* 0x000fea0003800000 */
.L_x_7277:
[----:B------:R-:W-:Y:S01]  /*adc0*/  LEA R3, R0, 0x3b800000, 0x17 ;  /* 0x3b80000000037811 */ /* 0x000fe200078eb8ff */
[----:B------:R-:W-:-:S05]  /*add0*/  IMAD.SHL.U32 R0, R2, 0x100000, RZ ;  /* 0x0010000002007824 */ /* 0x000fca00078e00ff */
[----:B------:R-:W-:Y:S01]  /*ade0*/  LOP3.LUT R0, R3, R0, R4, 0xfe, !PT ;  /* 0x0000000003007212 */ /* 0x000fe200078efe04 */
[----:B------:R-:W-:Y:S06]  /*adf0*/  BRA `(.L_x_7262) ;  /* 0x0000000000f87947 */ /* 0x000fec0003800000 */
.L_x_7275:
        /* <DEDUP_REMOVED lines=20> */
.L_x_7280:
[----:B------:R-:W-:Y:S05]  /*af40*/  BSYNC B0 ;  /* 0x0000000000007941 */ /* 0x000fea0003800000 */
.L_x_7279:
[----:B------:R-:W-:Y:S01]  /*af50*/  LEA R3, R0, 0x37800000, 0x17 ;  /* 0x3780000000037811 */ /* 0x000fe200078eb8ff */
[----:B------:R-:W-:-:S05]  /*af60*/  IMAD.SHL.U32 R0, R2, 0x200000, RZ ;  /* 0x0020000002007824 */ /* 0x000fca00078e00ff */
[----:B------:R-:W-:Y:S01]  /*af70*/  LOP3.LUT R0, R3, R0, R4, 0xfe, !PT ;  /* 0x0000000003007212 */ /* 0x000fe200078efe04 */
[----:B------:R-:W-:Y:S06]  /*af80*/  BRA `(.L_x_7262) ;  /* 0x0000000000947947 */ /* 0x000fec0003800000 */
.L_x_7274:
        /* <DEDUP_REMOVED lines=14> */
.L_x_7261:
        /* <DEDUP_REMOVED lines=16> */
.L_x_7283:
[----:B------:R-:W-:Y:S01]  /*b170*/  IMAD.MOV.U32 R0, RZ, RZ, RZ ;  /* 0x000000ffff007224 */ /* 0x000fe200078e00ff */
[----:B------:R-:W-:Y:S06]  /*b180*/  BRA `(.L_x_7262) ;  /* 0x0000000000147947 */ /* 0x000fec0003800000 */
.L_x_7282:
[----:B------:R-:W2:Y:S02]  /*b190*/  LDG.E.64 R2, desc[UR36][R2.64] ;  /* 0x0000002402027981 */ /* 0x000ea4000c1e1b00 */
[----:B--2---:R0:W1:Y:S01]  /*b1a0*/  I2F.U64 R0, R2 ;  /* 0x0000000200007312 */ /* 0x0040620000301000 */
[----:B------:R-:W-:Y:S05]  /*b1b0*/  BRA `(.L_x_7262) ;  /* 0x0000000000087947 */ /* 0x000fea0003800000 */
.L_x_7281:
[----:B------:R-:W2:Y:S02]  /*b1c0*/  LDG.E R0, desc[UR36][R2.64] ;  /* 0x0000002402007981 */ /* 0x000ea4000c1e1900 */
[----:B--2---:R-:W-:-:S07]  /*b1d0*/  I2FP.F32.U32 R0, R0 ;  /* 0x0000000000007245 */ /* 0x004fce0000201000 */
.L_x_7262:
[----:B------:R-:W-:Y:S05]  /*b1e0*/  BSYNC B6 ;  /* 0x0000000000067941 */ /* 0x000fea0003800000 */
.L_x_7256:
[----:B01-3--:R-:W0:Y:S01]  /*b1f0*/  LDC.U8 R3, c[0x0][0x428] ;  /* 0x00010a00ff037b82 */ /* 0x00be220000000000 */
        /* <DEDUP_REMOVED lines=17> */
.L_x_7287:
[----:B------:R-:W0:Y:S02]  /*b310*/  F2I.S64.TRUNC R2, R2 ;  /* 0x0000000200027311 */ /* 0x000e24000020d900 */
[----:B0-----:R-:W-:-:S05]  /*b320*/  IMAD.MOV.U32 R5, RZ, RZ, R2 ;  /* 0x000000ffff057224 */ /* 0x001fca00078e0002 */
[----:B------:R-:W-:Y:S01]  /*b330*/  STG.E.U8 desc[UR36][R16.64], R5 ;  /* 0x0000000510007986 */ /* 0x000fe2000c101124 */
[----:B------:R-:W-:Y:S05]  /*b340*/  EXIT ;  /* 0x000000000000794d */ /* 0x000fea0003800000 */
.L_x_7286:
        /* <DEDUP_REMOVED lines=9> */
.L_x_7290:
[----:B------:R-:W0:Y:S02]  /*b3e0*/  F2I.FTZ.TRUNC.NTZ R3, R2 ;  /* 0x0000000200037305 */ /* 0x000e24000021f100 */
[----:B0-----:R-:W-:Y:S01]  /*b3f0*/  STG.E desc[UR36][R16.64], R3 ;  /* 0x0000000310007986 */ /* 0x001fe2000c101924 */
[----:B------:R-:W-:Y:S05]  /*b400*/  EXIT ;  /* 0x000000000000794d */ /* 0x000fea0003800000 */
.L_x_7289:
[----:B------:R-:W0:Y:S02]  /*b410*/  F2I.FTZ.TRUNC.NTZ R3, R2 ;  /* 0x0000000200037305 */ /* 0x000e24000021f100 */
[----:B0-----:R-:W-:Y:S01]  /*b420*/  STG.E.U16 desc[UR36][R16.64], R3 ;  /* 0x0000000310007986 */ /* 0x001fe2000c101524 */
[----:B------:R-:W-:Y:S05]  /*b430*/  EXIT ;  /* 0x000000000000794d */ /* 0x000fea0003800000 */
.L_x_7285:
        /* <DEDUP_REMOVED lines=8> */
.L_x_7292:
[----:B------:R-:W-:-:S05]  /*b4c0*/  F2FP.F16.F32.PACK_AB R2, RZ, R2 ;  /* 0x00000002ff02723e */ /* 0x000fca00000000ff */
[----:B------:R-:W-:Y:S01]  /*b4d0*/  STG.E.U16 desc[UR36][R16.64], R2 ;  /* 0x0000000210007986 */ /* 0x000fe2000c101524 */
[----:B------:R-:W-:Y:S05]  /*b4e0*/  EXIT ;  /* 0x000000000000794d */ /* 0x000fea0003800000 */
.L_x_7291:
        /* <DEDUP_REMOVED lines=9> */
.L_x_7294:
[----:B------:R-:W-:-:S04]  /*b580*/  F2FP.F16.F32.PACK_AB R3, RZ, R2 ;  /* 0x00000002ff03723e */ /* 0x000fc800000000ff */
[----:B------:R-:W-:-:S05]  /*b590*/  PRMT R3, R3, 0x5410, RZ ;  /* 0x0000541003037816 */ /* 0x000fca00000000ff */
[----:B------:R-:W-:Y:S01]  /*b5a0*/  STG.E desc[UR36][R16.64], R3 ;  /* 0x0000000310007986 */ /* 0x000fe2000c101924 */
[----:B------:R-:W-:Y:S05]  /*b5b0*/  EXIT ;  /* 0x000000000000794d */ /* 0x000fea0003800000 */
.L_x_7293:
[----:B------:R-:W-:-:S06]  /*b5c0*/  FMUL.FTZ R2, R2, 1 ;  /* 0x3f80000002027820 */ /* 0x000fcc0000410000 */
[----:B------:R-:W0:Y:S02]  /*b5d0*/  F2F.F64.F32 R2, R2 ;  /* 0x0000000200027310 */ /* 0x000e240000201800 */
[----:B0-----:R-:W-:Y:S01]  /*b5e0*/  STG.E.64 desc[UR36][R16.64], R2 ;  /* 0x0000000210007986 */ /* 0x001fe2000c101b24 */
[----:B------:R-:W-:Y:S05]  /*b5f0*/  EXIT ;  /* 0x000000000000794d */ /* 0x000fea0003800000 */
.L_x_7284:
        /* <DEDUP_REMOVED lines=12> */
.L_x_7297:
[----:B------:R-:W-:Y:S01]  /*b6c0*/  FMUL.FTZ R4, R2, 1 ;  /* 0x3f80000002047820 */ /* 0x000fe20000410000 */
[----:B------:R-:W-:-:S05]  /*b6d0*/  CS2R R6, SRZ ;  /* 0x0000000000067805 */ /* 0x000fca000001ff00 */
[----:B------:R-:W0:Y:S02]  /*b6e0*/  F2F.F64.F32 R4, R4 ;  /* 0x0000000400047310 */ /* 0x000e240000201800 */
[----:B0-----:R-:W-:Y:S01]  /*b6f0*/  STG.E.128 desc[UR36][R16.64], R4 ;  /* 0x0000000410007986 */ /* 0x001fe2000c101d24 */
[----:B------:R-:W-:Y:S05]  /*b700*/  EXIT ;  /* 0x000000000000794d */ /* 0x000fea0003800000 */
.L_x_7296:
        /* <DEDUP_REMOVED lines=20> */
.L_x_7301:
[----:B------:R-:W-:Y:S05]  /*b850*/  BSYNC B0 ;  /* 0x0000000000007941 */ /* 0x000fea0003800000 */
.L_x_7300:
[----:B------:R-:W-:-:S05]  /*b860*/  LOP3.LUT R5, R0, R5, RZ, 0xfc, !PT ;  /* 0x0000000500057212 */ /* 0x000fca00078efcff */
[----:B------:R-:W-:Y:S01]  /*b870*/  STG.E.U8 desc[UR36][R16.64], R5 ;  /* 0x0000000510007986 */ /* 0x000fe2000c101124 */
[----:B------:R-:W-:Y:S05]  /*b880*/  EXIT ;  /* 0x000000000000794d */ /* 0x000fea0003800000 */
.L_x_7299:
        /* <DEDUP_REMOVED lines=12> */
.L_x_7303:
[----:B------:R-:W-:Y:S01]  /*b950*/  IMAD.MOV.U32 R0, RZ, RZ, 0x7f ;  /* 0x0000007fff007424 */ /* 0x000fe200078e00ff */
[----:B------:R-:W-:-:S04]  /*b960*/  ISETP.GT.U32.AND P0, PT, R4, 0x7f800000, PT ;  /* 0x7f8000000400780c */ /* 0x000fc80003f04070 */
[----:B------:R-:W-:-:S09]  /*b970*/  SEL R0, R0, 0x7c, P0 ;  /* 0x0000007c00007807 */ /* 0x000fd20000000000 */
.L_x_7304:
[----:B------:R-:W-:Y:S05]  /*b980*/  BSYNC B0 ;  /* 0x0000000000007941 */ /* 0x000fea0003800000 */
.L_x_7302:
[----:B------:R-:W-:-:S04]  /*b990*/  LOP3.LUT R2, R2, 0x80000000, RZ, 0xc0, !PT ;  /* 0x8000000002027812 */ /* 0x000fc800078ec0ff */
[----:B------:R-:W-:-:S04]  /*b9a0*/  SHF.R.U32.HI R3, RZ, 0x18, R2 ;  /* 0x00000018ff037819 */ /* 0x000fc80000011602 */
[----:B------:R-:W-:-:S05]  /*b9b0*/  LOP3.LUT R3, R0, R3, RZ, 0xfc, !PT ;  /* 0x0000000300037212 */ /* 0x000fca00078efcff */
[----:B------:R-:W-:Y:S01]  /*b9c0*/  STG.E.U8 desc[UR36][R16.64], R3 ;  /* 0x0000000310007986 */ /* 0x000fe2000c101124 */
[----:B------:R-:W-:Y:S05]  /*b9d0*/  EXIT ;  /* 0x000000000000794d */ /* 0x000fea0003800000 */
.L_x_7298:
[----:B------:R-:W-:-:S05]  /*b9e0*/  F2FP.BF16.F32.PACK_AB R2, RZ, R2 ;  /* 0x00000002ff02723e */ /* 0x000fca00000010ff */
[----:B------:R-:W-:Y:S01]  /*b9f0*/  STG.E.U16 desc[UR36][R16.64], R2 ;  /* 0x0000000210007986 */ /* 0x000fe2000c101524 */
[----:B------:R-:W-:Y:S05]  /*ba00*/  EXIT ;  /* 0x000000000000794d */ /* 0x000fea0003800000 */
.L_x_7295:
        /* <DEDUP_REMOVED lines=11> */
.L_x_7307:
        /* <DEDUP_REMOVED lines=16> */
.L_x_7310:
[----:B------:R-:W-:-:S04]  /*bbc0*/  LOP3.LUT R2, R2, 0x80000000, RZ, 0xc0, !PT ;  /* 0x8000000002027812 */ /* 0x000fc800078ec0ff */
[----:B------:R-:W-:-:S04]  /*bbd0*/  SHF.R.U32.HI R3, RZ, 0x18, R2 ;  /* 0x00000018ff037819 */ /* 0x000fc80000011602 */
[----:B------:R-:W-:-:S04]  /*bbe0*/  LOP3.LUT R0, R0, R3, RZ, 0xfc, !PT ;  /* 0x0000000300007212 */ /* 0x000fc800078efcff */
[----:B------:R-:W-:-:S07]  /*bbf0*/  PRMT R8, R0, 0x7610, R8 ;  /* 0x0000761000087816 */ /* 0x000fce0000000008 */
.L_x_7309:
[----:B------:R-:W-:Y:S05]  /*bc00*/  BSYNC B0 ;  /* 0x0000000000007941 */ /* 0x000fea0003800000 */
.L_x_7308:
[----:B------:R-:W-:Y:S01]  /*bc10*/  STG.E.U8 desc[UR36][R16.64], R8 ;  /* 0x0000000810007986 */ /* 0x000fe2000c101124 */
[----:B------:R-:W-:Y:S05]  /*bc20*/  EXIT ;  /* 0x000000000000794d */ /* 0x000fea0003800000 */
.L_x_7306:
        /* <DEDUP_REMOVED lines=16> */
.L_x_7313:
[----:B------:R-:W-:-:S04]  /*bd30*/  LOP3.LUT R2, R2, 0x80000000, RZ, 0xc0, !PT ;  /* 0x8000000002027812 */ /* 0x000fc800078ec0ff */
[----:B------:R-:W-:-:S04]  /*bd40*/  SHF.R.U32.HI R3, RZ, 0x18, R2 ;  /* 0x00000018ff037819 */ /* 0x000fc80000011602 */
[----:B------:R-:W-:-:S04]  /*bd50*/  LOP3.LUT R0, R0, R3, RZ, 0xfc, !PT ;  /* 0x0000000300007212 */ /* 0x000fc800078efcff */
[----:B------:R-:W-:-:S07]  /*bd60*/  PRMT R8, R0, 0x7610, R8 ;  /* 0x0000761000087816 */ /* 0x000fce0000000008 */
.L_x_7312:
[----:B------:R-:W-:Y:S05]  /*bd70*/  BSYNC B0 ;  /* 0x0000000000007941 */ /* 0x000fea0003800000 */
.L_x_7311:
[----:B------:R-:W-:Y:S01]  /*bd80*/  STG.E.U8 desc[UR36][R16.64], R8 ;  /* 0x0000000810007986 */ /* 0x000fe2000c101124 */
[----:B------:R-:W-:Y:S05]  /*bd90*/  EXIT ;  /* 0x000000000000794d */ /* 0x000fea0003800000 */
.L_x_7305:
        /* <DEDUP_REMOVED lines=21> */
.L_x_7288:
        /* <DEDUP_REMOVED lines=16> */
.L_x_7316:
[----:B------:R-:W-:Y:S05]  /*bff0*/  EXIT ;  /* 0x000000000000794d */ /* 0x000fea0003800000 */
.L_x_7315:
[----:B------:R-:W0:Y:S02]  /*c000*/  F2I.U64.TRUNC R2, R2 ;  /* 0x0000000200027311 */ /* 0x000e24000020d800 */
[----:B0-----:R-:W-:Y:S01]  /*c010*/  STG.E.64 desc[UR36][R16.64], R2 ;  /* 0x0000000210007986 */ /* 0x001fe2000c101b24 */
[----:B------:R-:W-:Y:S05]  /*c020*/  EXIT ;  /* 0x000000000000794d */ /* 0x000fea0003800000 */
.L_x_7314:
[----:B------:R-:W0:Y:S02]  /*c030*/  F2I.FTZ.U32.TRUNC.NTZ R3, R2 ;  /* 0x0000000200037305 */ /* 0x000e24000021f000 */
[----:B0-----:R-:W-:Y:S01]  /*c040*/  STG.E desc[UR36][R16.64], R3 ;  /* 0x0000000310007986 */ /* 0x001fe2000c101924 */
[----:B------:R-:W-:Y:S05]  /*c050*/  EXIT ;  /* 0x000000000000794d */ /* 0x000fea0003800000 */
.L_x_7317:
        /* <DEDUP_REMOVED lines=10> */
.L_x_32085:


//--------------------- .text._ZN2at6native27unrolled_elementwise_kernelINS0_13BUnaryFunctorIfffZZZNS0_21heaviside_kernel_cudaERNS_18TensorIteratorBaseEENKUlvE_clEvENKUlvE5_clEvEUlffE_EESt5arrayIPcLm2EELi4E23TrivialOffsetCalculatorILi1EjESD_NS0_6memory12LoadWithCastILi1EEENSE_13StoreWithCastILi1EEEEEviT_T0_T2_T3_T4_T5_ --------------------------
	.section	.text._ZN2at6native27unrolled_elementwise_kernelINS0_13BUnaryFunctorIfffZZZNS0_21heaviside_kernel_cudaERNS_18TensorIteratorBaseEENKUlvE_clEvENKUlvE5_clEvEUlffE_EESt5arrayIPcLm2EELi4E23TrivialOffsetCalculatorILi1EjESD_NS0_6memory12LoadWithCastILi1EEENSE_13StoreWithCastILi1EEEEEviT_T0_T2_T3_T4_T5_,"ax",@progbits
	.align	128
        .global         _ZN2at6native27unrolled_elementwise_kernelINS0_13BUnaryFunctorIfffZZZNS0_21heaviside_kernel_cudaERNS_18TensorIteratorBaseEENKUlvE_clEvENKUlvE5_clEvEUlffE_EESt5arrayIPcLm2EELi4E23TrivialOffsetCalculatorILi1EjESD_NS0_6memory12LoadWithCastILi1EEENSE_13StoreWithCastILi1EEEEEviT_T0_T2_T3_T4_T5_
        .type           _ZN2at6native27unrolled_elementwise_kernelINS0_13BUnaryFunctorIfffZZZNS0_21heaviside_kernel_cudaERNS_18TensorIteratorBaseEENKUlvE_clEvENKUlvE5_clEvEUlffE_EESt5arrayIPcLm2EELi4E23TrivialOffsetCalculatorILi1EjESD_NS0_6memory12LoadWithCastILi1EEENSE_13StoreWithCastILi1EEEEEviT_T0_T2_T3_T4_T5_,@function
        .size           _ZN2at6native27unrolled_elementwise_kernelINS0_13BUnaryFunctorIfffZZZNS0_21heaviside_kernel_cudaERNS_18TensorIteratorBaseEENKUlvE_clEvENKUlvE5_clEvEUlffE_EESt5arrayIPcLm2EELi4E23TrivialOffsetCalculatorILi1EjESD_NS0_6memory12LoadWithCastILi1EEENSE_13StoreWithCastILi1EEEEEviT_T0_T2_T3_T4_T5_,(.L_x_32086 - _ZN2at6native27unrolled_elementwise_kernelINS0_13BUnaryFunctorIfffZZZNS0_21heaviside_kernel_cudaERNS_18TensorIteratorBaseEENKUlvE_clEvENKUlvE5_clEvEUlffE_EESt5arrayIPcLm2EELi4E23TrivialOffsetCalculatorILi1EjESD_NS0_6memory12LoadWithCastILi1EEENSE_13StoreWithCastILi1EEEEEviT_T0_T2_T3_T4_T5_)
        .other          _ZN2at6native27unrolled_elementwise_kernelINS0_13BUnaryFunctorIfffZZZNS0_21heaviside_kernel_cudaERNS_18TensorIteratorBaseEENKUlvE_clEvENKUlvE5_clEvEUlffE_EESt5arrayIPcLm2EELi4E23TrivialOffsetCalculatorILi1EjESD_NS0_6memory12LoadWithCastILi1EEENSE_13StoreWithCastILi1EEEEEviT_T0_T2_T3_T4_T5_,@"STO_CUDA_ENTRY STV_DEFAULT"
_ZN2at6native27unrolled_elementwise_kernelINS0_13BUnaryFunctorIfffZZZNS0_21heaviside_kernel_cudaERNS_18TensorIteratorBaseEENKUlvE_clEvENKUlvE5_clEvEUlffE_EESt5arrayIPcLm2EELi4E23TrivialOffsetCalculatorILi1EjESD_NS0_6memory12LoadWithCastILi1EEENSE_13StoreWithCastILi1EEEEEviT_T0_T2_T3_T4_T5_:
.text._ZN2at6native27unrolled_elementwise_kernelINS0_13BUnaryFunctorIfffZZZNS0_21heaviside_kernel_cudaERNS_18TensorIteratorBaseEENKUlvE_clEvENKUlvE5_clEvEUlffE_EESt5arrayIPcLm2EELi4E23TrivialOffsetCalculatorILi1EjESD_NS0_6memory12LoadWithCastILi1EEENSE_13StoreWithCastILi1EEEEEviT_T0_T2_T3_T4_T5_:
[----:B------:R-:W0:Y:S01]  /*0000*/  LDC R1, c[0x0][0x28] ;  /* 0x00000a00ff017b82 */ /* 0x000e220000000800 */
[----:B------:R-:W1:Y:S07]  /*0010*/  S2R R2, SR_CTAID.X ;  /* 0x0000000000027919 */ /* 0x000e6e0000002500 */
[----:B------:R-:W1:Y:S01]  /*0020*/  LDC R17, c[0x0][0x210] ;  /* 0x00008400ff117b82 */ /* 0x000e620000000800 */
[----:B------:R-:W-:Y:S01]  /*0030*/  ULDC.64 UR36, c[0x0][0x208] ;  /* 0x0000820000247ab9 */ /* 0x000fe20000000a00 */
[----:B------:R-:W-:Y:S01]  /*0040*/  BSSY B7, `(.L_x_7318) ;  /* 0x00000ef000077945 */ /* 0x000fe20003800000 */
[----:B------:R-:W2:Y:S01]  /*0050*/  S2R R16, SR_TID.X ;  /* 0x0000000000107919 */ /* 0x000ea20000002100 */
[----:B------:R-:W-:-:S02]  /*0060*/  IMAD.MOV.U32 R24, RZ, RZ, RZ ;  /* 0x000000ffff187224 */ /* 0x000fc400078e00ff */
[----:B------:R-:W-:Y:S02]  /*0070*/  IMAD.MOV.U32 R18, RZ, RZ, RZ ;  /* 0x000000ffff127224 */ /* 0x000fe400078e00ff */
[----:B------:R-:W3:Y:S01]  /*0080*/  LDC.U8 R22, c[0x0][0x234] ;  /* 0x00008d00ff167b82 */ /* 0x000ee20000000000 */
[----:B-1----:R-:W-:-:S05]  /*0090*/  IMAD R17, R2, -0x200, R17 ;  /* 0xfffffe0002117824 */ /* 0x002fca00078e0211 */
[----:B--2---:R-:W-:-:S13]  /*00a0*/  ISETP.GE.AND P0, PT, R16, R17, PT ;  /* 0x000000111000720c */ /* 0x004fda0003f06270 */
[----:B0--3--:R-:W-:Y:S05]  /*00b0*/  @P0 BRA `(.L_x_7319) ;  /* 0x0000000c009c0947 */ /* 0x009fea0003800000 */
        /* <DEDUP_REMOVED lines=21> */
.L_x_7324:
[----:B------:R-:W2:Y:S02]  /*0210*/  LDG.E.U8 R4, desc[UR36][R4.64] ;  /* 0x0000002404047981 */ /* 0x000ea4000c1e1100 */
[----:B--2---:R-:W-:Y:S01]  /*0220*/  I2FP.F32.U32 R18, R4 ;  /* 0x0000000400127245 */ /* 0x004fe20000201000 */
[----:B------:R-:W-:Y:S06]  /*0230*/  BRA `(.L_x_7326) ;  /* 0x0000000c00307947 */ /* 0x000fec0003800000 */
.L_x_7323:
        /* <DEDUP_REMOVED lines=9> */
.L_x_7328:
[----:B------:R-:W2:Y:S02]  /*02d0*/  LDG.E R4, desc[UR36][R4.64] ;  /* 0x0000002404047981 */ /* 0x000ea4000c1e1900 */
[----:B--2---:R-:W-:Y:S01]  /*02e0*/  I2FP.F32.S32 R18, R4 ;  /* 0x0000000400127245 */ /* 0x004fe20000201400 */
[----:B------:R-:W-:Y:S06]  /*02f0*/  BRA `(.L_x_7326) ;  /* 0x0000000c00007947 */ /* 0x000fec0003800000 */
.L_x_7327:
[----:B------:R-:W2:Y:S02]  /*0300*/  LDG.E.U16 R4, desc[UR36][R4.64] ;  /* 0x0000002404047981 */ /* 0x000ea4000c1e1500 */
[----:B--2---:R2:W3:Y:S01]  /*0310*/  I2F.S16 R18, R4 ;  /* 0x0000000400127306 */ /* 0x0044e20000101400 */
[----:B------:R-:W-:Y:S05]  /*0320*/  BRA `(.L_x_7326) ;  /* 0x0000000800f47947 */ /* 0x000fea0003800000 */
.L_x_7322:
        /* <DEDUP_REMOVED lines=8> */
.L_x_7330:
[----:B------:R-:W2:Y:S02]  /*03b0*/  LDG.E.U16 R4, desc[UR36][R4.64] ;  /* 0x0000002404047981 */ /* 0x000ea4000c1e1500 */
[----:B--2---:R-:W-:Y:S01]  /*03c0*/  HADD2.F32 R18, -RZ, R4.H0_H0 ;  /* 0x20000004ff127230 */ /* 0x004fe20000004100 */
[----:B------:R-:W-:Y:S06]  /*03d0*/  BRA `(.L_x_7326) ;  /* 0x0000000800c87947 */ /* 0x000fec0003800000 */
.L_x_7329:
        /* <DEDUP_REMOVED lines=8> */
.L_x_7332:
[----:B------:R-:W2:Y:S02]  /*0460*/  LDG.E.U16 R4, desc[UR36][R4.64] ;  /* 0x0000002404047981 */ /* 0x000ea4000c1e1500 */
[----:B--2---:R-:W-:Y:S01]  /*0470*/  HADD2.F32 R18, -RZ, R4.H0_H0 ;  /* 0x20000004ff127230 */ /* 0x004fe20000004100 */
[----:B------:R-:W-:Y:S06]  /*0480*/  BRA `(.L_x_7326) ;  /* 0x00000008009c7947 */ /* 0x000fec0003800000 */
.L_x_7331:
[----:B------:R-:W2:Y:S01]  /*0490*/  LDG.E.64 R4, desc[UR36][R4.64] ;  /* 0x0000002404047981 */ /* 0x000ea2000c1e1b00 */
[----:B------:R-:W-:Y:S01]  /*04a0*/  UMOV UR4, 0xf0000000 ;  /* 0xf000000000047882 */ /* 0x000fe20000000000 */
[----:B------:R-:W-:Y:S01]  /*04b0*/  UMOV UR5, 0x380fffff ;  /* 0x380fffff00057882 */ /* 0x000fe20000000000 */
[----:B--2---:R-:W0:Y:S01]  /*04c0*/  F2F.F32.F64 R18, R4 ;  /* 0x0000000400127310 */ /* 0x004e220000301000 */
[----:B------:R-:W-:-:S14]  /*04d0*/  DSETP.GEU.AND P0, PT, |R4|, UR4, PT ;  /* 0x0000000404007e2a */ /* 0x000fdc000bf0e200 */
[----:B0-----:R-:W-:Y:S01]  /*04e0*/  @!P0 FMUL R18, R18, 1.175494350822287508e-38 ;  /* 0x0080000012128820 */ /* 0x001fe20000400000 */
[----:B------:R-:W-:Y:S06]  /*04f0*/  BRA `(.L_x_7326) ;  /* 0x0000000800807947 */ /* 0x000fec0003800000 */
.L_x_7321:
        /* <DEDUP_REMOVED lines=12> */
.L_x_7335:
[----:B------:R-:W2:Y:S01]  /*05c0*/  LDG.E.64 R4, desc[UR36][R4.64] ;  /* 0x0000002404047981 */ /* 0x000ea2000c1e1b00 */
[----:B------:R-:W-:Y:S01]  /*05d0*/  UMOV UR4, 0xf0000000 ;  /* 0xf000000000047882 */ /* 0x000fe20000000000 */
[----:B------:R-:W-:Y:S01]  /*05e0*/  UMOV UR5, 0x380fffff ;  /* 0x380fffff00057882 */ /* 0x000fe20000000000 */
[----:B--2---:R-:W0:Y:S01]  /*05f0*/  F2F.F32.F64 R18, R4 ;  /* 0x0000000400127310 */ /* 0x004e220000301000 */
[----:B------:R-:W-:-:S14]  /*0600*/  DSETP.GEU.AND P0, PT, |R4|, UR4, PT ;  /* 0x0000000404007e2a */ /* 0x000fdc000bf0e200 */
[----:B0-----:R-:W-:Y:S01]  /*0610*/  @!P0 FMUL R18, R18, 1.175494350822287508e-38 ;  /* 0x0080000012128820 */ /* 0x001fe20000400000 */
[----:B------:R-:W-:Y:S06]  /*0620*/  BRA `(.L_x_7326) ;  /* 0x0000000800347947 */ /* 0x000fec0003800000 */
.L_x_7334:
        /* <DEDUP_REMOVED lines=26> */
.L_x_7337:
        /* <DEDUP_REMOVED lines=14> */
.L_x_7336:
[----:B------:R-:W2:Y:S02]  /*08b0*/  LDG.E.U16 R4, desc[UR36][R4.64] ;  /* 0x0000002404047981 */ /* 0x000ea4000c1e1500 */
[----:B--2---:R-:W-:Y:S01]  /*08c0*/  IMAD.U32 R18, R4, 0x10000, RZ ;  /* 0x0001000004127824 */ /* 0x004fe200078e00ff */
[----:B------:R-:W-:Y:S06]  /*08d0*/  BRA `(.L_x_7326) ;  /* 0x0000000400887947 */ /* 0x000fec0003800000 */
.L_x_7333:
        /* <DEDUP_REMOVED lines=11> */
.L_x_7340:
        /* <DEDUP_REMOVED lines=20> */
.L_x_7342:
[----:B------:R-:W-:Y:S05]  /*0ad0*/  BSYNC B0 ;  /* 0x0000000000007941 */ /* 0x000fea0003800000 */
.L_x_7341:
[----:B------:R-:W-:Y:S01]  /*0ae0*/  IMAD.SHL.U32 R3, R3, 0x100000, RZ ;  /* 0x0010000003037824 */ /* 0x000fe200078e00ff */
[----:B------:R-:W-:-:S04]  /*0af0*/  LEA R5, R0, 0x3b800000, 0x17 ;  /* 0x3b80000000057811 */ /* 0x000fc800078eb8ff */
[----:B------:R-:W-:Y:S01]  /*0b00*/  LOP3.LUT R18, R5, R3, R18, 0xfe, !PT ;  /* 0x0000000305127212 */ /* 0x000fe200078efe12 */
[----:B------:R-:W-:Y:S06]  /*0b10*/  BRA `(.L_x_7326) ;  /* 0x0000000000f87947 */ /* 0x000fec0003800000 */
.L_x_7339:
        /* <DEDUP_REMOVED lines=20> */
.L_x_7344:
[----:B------:R-:W-:Y:S05]  /*0c60*/  BSYNC B0 ;  /* 0x0000000000007941 */ /* 0x000fea0003800000 */
.L_x_7343:
[----:B------:R-:W-:Y:S01]  /*0c70*/  IMAD.SHL.U32 R3, R3, 0x200000, RZ ;  /* 0x0020000003037824 */ /* 0x000fe200078e00ff */
[----:B------:R-:W-:-:S04]  /*0c80*/  LEA R5, R0, 0x37800000, 0x17 ;  /* 0x3780000000057811 */ /* 0x000fc800078eb8ff */
[----:B------:R-:W-:Y:S01]  /*0c90*/  LOP3.LUT R18, R5, R3, R18, 0xfe, !PT ;  /* 0x0000000305127212 */ /* 0x000fe200078efe12 */
[----:B------:R-:W-:Y:S06]  /*0ca0*/  BRA `(.L_x_7326) ;  /* 0x0000000000947947 */ /* 0x000fec0003800000 */
.L_x_7338:
        /* <DEDUP_REMOVED lines=14> */
.L_x_7325:
        /* <DEDUP_REMOVED lines=16> */
.L_x_7347:
[----:B------:R-:W-:Y:S01]  /*0e90*/  IMAD.MOV.U32 R18, RZ, RZ, RZ ;  /* 0x000000ffff127224 */ /* 0x000fe200078e00ff */
[----:B------:R-:W-:Y:S06]  /*0ea0*/  BRA `(.L_x_7326) ;  /* 0x0000000000147947 */ /* 0x000fec0003800000 */
.L_x_7346:
[----:B------:R-:W2:Y:S02]  /*0eb0*/  LDG.E.64 R18, desc[UR36][R4.64] ;  /* 0x0000002404127981 */ /* 0x000ea4000c1e1b00 */
[----:B--2---:R0:W1:Y:S01]  /*0ec0*/  I2F.U64 R18, R18 ;  /* 0x0000001200127312 */ /* 0x0040620000301000 */
[----:B------:R-:W-:Y:S05]  /*0ed0*/  BRA `(.L_x_7326) ;  /* 0x0000000000087947 */ /* 0x000fea0003800000 */
.L_x_7345:
[----:B------:R-:W2:Y:S02]  /*0ee0*/  LDG.E R4, desc[UR36][R4.64] ;  /* 0x0000002404047981 */ /* 0x000ea4000c1e1900 */
[----:B--2---:R-:W-:-:S07]  /*0ef0*/  I2FP.F32.U32 R18, R4 ;  /* 0x0000000400127245 */ /* 0x004fce0000201000 */
.L_x_7326:
[----:B------:R-:W-:Y:S05]  /*0f00*/  BSYNC B6 ;  /* 0x0000000000067941 */ /* 0x000fea0003800000 */
.L_x_7320:
[----:B------:R-:W2:Y:S02]  /*0f10*/  S2R R16, SR_TID.X ;  /* 0x0000000000107919 */ /* 0x000ea40000002100 */
[----:B--2---:R-:W-:-:S07]  /*0f20*/  VIADD R16, R16, 0x80 ;  /* 0x0000008010107836 */ /* 0x004fce0000000000 */
.L_x_7319:
[----:B------:R-:W-:Y:S05]  /*0f30*/  BSYNC B7 ;  /* 0x0000000000077941 */ /* 0x000fea0003800000 */
.L_x_7318:
[----:B------:R-:W-:Y:S01]  /*0f40*/  ISETP.GE.AND P0, PT, R16, R17, PT ;  /* 0x000000111000720c */ /* 0x000fe20003f06270 */
[----:B------:R-:W-:-:S12]  /*0f50*/  BSSY B7, `(.L_x_7348) ;  /* 0x00000e8000077945 */ /* 0x000fd80003800000 */
[----:B------:R-:W-:Y:S05]  /*0f60*/  @P0 BRA `(.L_x_7349) ;  /* 0x0000000c00980947 */ /* 0x000fea0003800000 */
[----:B0---4-:R-:W0:Y:S01]  /*0f70*/  LDC.64 R4, c[0x0][0x228] ;  /* 0x00008a00ff047b82 */ /* 0x011e220000000a00 */
[----:B------:R-:W-:Y:S01]  /*0f80*/  IMAD R0, R2, 0x200, R16 ;  /* 0x0000020002007824 */ /* 0x000fe200078e0210 */
[----:B------:R-:W-:Y:S01]  /*0f90*/  PRMT R6, R22, 0x9910, RZ ;  /* 0x0000991016067816 */ /* 0x000fe200000000ff */
[----:B------:R-:W-:Y:S01]  /*0fa0*/  ULDC UR4, c[0x0][0x238] ;  /* 0x00008e0000047ab9 */ /* 0x000fe20000000800 */
[----:B------:R-:W-:Y:S01]  /*0fb0*/  BSSY B6, `(.L_x_7350) ;  /* 0x00000e0000067945 */ /* 0x000fe20003800000 */
        /* <DEDUP_REMOVED lines=17> */
.L_x_7354:
[----:B------:R-:W2:Y:S02]  /*10d0*/  LDG.E.U8 R4, desc[UR36][R4.64] ;  /* 0x0000002404047981 */ /* 0x000ea4000c1e1100 */
[----:B--2---:R-:W-:Y:S01]  /*10e0*/  I2FP.F32.U32 R24, R4 ;  /* 0x0000000400187245 */ /* 0x004fe20000201000 */
[----:B------:R-:W-:Y:S06]  /*10f0*/  BRA `(.L_x_7356) ;  /* 0x0000000c002c7947 */ /* 0x000fec0003800000 */
.L_x_7353:
        /* <DEDUP_REMOVED lines=9> */
.L_x_7358:
[----:B------:R-:W2:Y:S02]  /*1190*/  LDG.E R4, desc[UR36][R4.64] ;  /* 0x0000002404047981 */ /* 0x000ea4000c1e1900 */
[----:B--2---:R-:W-:Y:S01]  /*11a0*/  I2FP.F32.S32 R24, R4 ;  /* 0x0000000400187245 */ /* 0x004fe20000201400 */
[----:B------:R-:W-:Y:S06]  /*11b0*/  BRA `(.L_x_7356) ;  /* 0x0000000800fc7947 */ /* 0x000fec0003800000 */
.L_x_7357:
[----:B------:R-:W2:Y:S02]  /*11c0*/  LDG.E.U16 R4, desc[UR36][R4.64] ;  /* 0x0000002404047981 */ /* 0x000ea4000c1e1500 */
[----:B--2---:R0:W2:Y:S01]  /*11d0*/  I2F.S16 R24, R4 ;  /* 0x0000000400187306 */ /* 0x0040a20000101400 */
[----:B------:R-:W-:Y:S05]  /*11e0*/  BRA `(.L_x_7356) ;  /* 0x0000000800f07947 */ /* 0x000fea0003800000 */
.L_x_7352:
        /* <DEDUP_REMOVED lines=8> */
.L_x_7360:
[----:B------:R-:W2:Y:S02]  /*1270*/  LDG.E.U16 R4, desc[UR36][R4.64] ;  /* 0x0000002404047981 */ /* 0x000ea4000c1e1500 */
[----:B--2---:R-:W-:Y:S01]  /*1280*/  HADD2.F32 R24, -RZ, R4.H0_H0 ;  /* 0x20000004ff187230 */ /* 0x004fe20000004100 */
[----:B------:R-:W-:Y:S06]  /*1290*/  BRA `(.L_x_7356) ;  /* 0x0000000800c47947 */ /* 0x000fec0003800000 */
.L_x_7359:
        /* <DEDUP_REMOVED lines=8> */
.L_x_7362:
[----:B------:R-:W2:Y:S02]  /*1320*/  LDG.E.U16 R4, desc[UR36][R4.64] ;  /* 0x0000002404047981 */ /* 0x000ea4000c1e1500 */
[----:B--2---:R-:W-:Y:S01]  /*1330*/  HADD2.F32 R24, -RZ, R4.H0_H0 ;  /* 0x20000004ff187230 */ /* 0x004fe20000004100 */
[----:B------:R-:W-:Y:S06]  /*1340*/  BRA `(.L_x_7356) ;  /* 0x0000000800987947 */ /* 0x000fec0003800000 */
.L_x_7361:
[----:B------:R-:W2:Y:S01]  /*1350*/  LDG.E.64 R4, desc[UR36][R4.64] ;  /* 0x0000002404047981 */ /* 0x000ea2000c1e1b00 */
[----:B------:R-:W-:Y:S01]  /*1360*/  UMOV UR4, 0xf0000000 ;  /* 0xf000000000047882 */ /* 0x000fe20000000000 */
[----:B------:R-:W-:Y:S01]  /*1370*/  UMOV UR5, 0x380fffff ;  /* 0x380fffff00057882 */ /* 0x000fe20000000000 */
[----:B--2---:R-:W0:Y:S01]  /*1380*/  F2F.F32.F64 R24, R4 ;  /* 0x0000000400187310 */ /* 0x004e220000301000 */
[----:B------:R-:W-:-:S14]  /*1390*/  DSETP.GEU.AND P0, PT, |R4|, UR4, PT ;  /* 0x0000000404007e2a */ /* 0x000fdc000bf0e200 */
[----:B0-----:R-:W-:Y:S01]  /*13a0*/  @!P0 FMUL R24, R24, 1.175494350822287508e-38 ;  /* 0x0080000018188820 */ /* 0x001fe20000400000 */
[----:B------:R-:W-:Y:S06]  /*13b0*/  BRA `(.L_x_7356) ;  /* 0x00000008007c7947 */ /* 0x000fec0003800000 */
.L_x_7351:
        /* <DEDUP_REMOVED lines=12> */
.L_x_7365:
[----:B------:R-:W2:Y:S01]  /*1480*/  LDG.E.64 R4, desc[UR36][R4.64] ;  /* 0x0000002404047981 */ /* 0x000ea2000c1e1b00 */
[----:B------:R-:W-:Y:S01]  /*1490*/  UMOV UR4, 0xf0000000 ;  /* 0xf000000000047882 */ /* 0x000fe20000000000 */
[----:B------:R-:W-:Y:S01]  /*14a0*/  UMOV UR5, 0x380fffff ;  /* 0x380fffff00057882 */ /* 0x000fe20000000000 */
[----:B--2---:R-:W0:Y:S01]  /*14b0*/  F2F.F32.F64 R24, R4 ;  /* 0x0000000400187310 */ /* 0x004e220000301000 */
[----:B------:R-:W-:-:S14]  /*14c0*/  DSETP.GEU.AND P0, PT, |R4|, UR4, PT ;  /* 0x0000000404007e2a */ /* 0x000fdc000bf0e200 */
[----:B0-----:R-:W-:Y:S01]  /*14d0*/  @!P0 FMUL R24, R24, 1.175494350822287508e-38 ;  /* 0x0080000018188820 */ /* 0x001fe20000400000 */
[----:B------:R-:W-:Y:S06]  /*14e0*/  BRA `(.L_x_7356) ;  /* 0x0000000800307947 */ /* 0x000fec0003800000 */
.L_x_7364:
        /* <DEDUP_REMOVED lines=26> */
.L_x_7367:
        /* <DEDUP_REMOVED lines=13> */
.L_x_7366:
[----:B------:R-:W2:Y:S02]  /*1760*/  LDG.E.U16 R4, desc[UR36][R4.64] ;  /* 0x0000002404047981 */ /* 0x000ea4000c1e1500 */
[----:B--2---:R-:W-:Y:S01]  /*1770*/  IMAD.U32 R24, R4, 0x10000, RZ ;  /* 0x0001000004187824 */ /* 0x004fe200078e00ff */
[----:B------:R-:W-:Y:S06]  /*1780*/  BRA `(.L_x_7356) ;  /* 0x0000000400887947 */ /* 0x000fec0003800000 */
.L_x_7363:
        /* <DEDUP_REMOVED lines=11> */
.L_x_7370:
        /* <DEDUP_REMOVED lines=20> */
.L_x_7372:
[----:B------:R-:W-:Y:S05]  /*1980*/  BSYNC B0 ;  /* 0x0000000000007941 */ /* 0x000fea0003800000 */
.L_x_7371:
[----:B------:R-:W-:Y:S01]  /*1990*/  IMAD.SHL.U32 R3, R3, 0x100000, RZ ;  /* 0x0010000003037824 */ /* 0x000fe200078e00ff */
[----:B------:R-:W-:-:S04]  /*19a0*/  LEA R5, R0, 0x3b800000, 0x17 ;  /* 0x3b80000000057811 */ /* 0x000fc800078eb8ff */
[----:B------:R-:W-:Y:S01]  /*19b0*/  LOP3.LUT R24, R5, R3, R24, 0xfe, !PT ;  /* 0x0000000305187212 */ /* 0x000fe200078efe18 */
[----:B------:R-:W-:Y:S06]  /*19c0*/  BRA `(.L_x_7356) ;  /* 0x0000000000f87947 */ /* 0x000fec0003800000 */
.L_x_7369:
        /* <DEDUP_REMOVED lines=20> */
.L_x_7374:
[----:B------:R-:W-:Y:S05]  /*1b10*/  BSYNC B0 ;  /* 0x0000000000007941 */ /* 0x000fea0003800000 */
.L_x_7373:
[----:B------:R-:W-:Y:S01]  /*1b20*/  IMAD.SHL.U32 R3, R3, 0x200000, RZ ;  /* 0x0020000003037824 */ /* 0x000fe200078e00ff */
[----:B------:R-:W-:-:S04]  /*1b30*/  LEA R5, R0, 0x37800000, 0x17 ;  /* 0x3780000000057811 */ /* 0x000fc800078eb8ff */
[----:B------:R-:W-:Y:S01]  /*1b40*/  LOP3.LUT R24, R5, R3, R24, 0xfe, !PT ;  /* 0x0000000305187212 */ /* 0x000fe200078efe18 */
[----:B------:R-:W-:Y:S06]  /*1b50*/  BRA `(.L_x_7356) ;  /* 0x0000000000947947 */ /* 0x000fec0003800000 */
.L_x_7368:
        /* <DEDUP_REMOVED lines=14> */
.L_x_7355:
        /* <DEDUP_REMOVED lines=16> */
.L_x_7377:
[----:B------:R-:W-:Y:S01]  /*1d40*/  IMAD.MOV.U32 R24, RZ, RZ, RZ ;  /* 0x000000ffff187224 */ /* 0x000fe200078e00ff */
[----:B------:R-:W-:Y:S06]  /*1d50*/  BRA `(.L_x_7356) ;  /* 0x0000000000147947 */ /* 0x000fec0003800000 */
.L_x_7376:
[----:B------:R-:W2:Y:S02]  /*1d60*/  LDG.E.64 R24, desc[UR36][R4.64] ;  /* 0x0000002404187981 */ /* 0x000ea4000c1e1b00 */
[----:B--2---:R0:W2:Y:S01]  /*1d70*/  I2F.U64 R24, R24 ;  /* 0x0000001800187312 */ /* 0x0040a20000301000 */
[----:B------:R-:W-:Y:S05]  /*1d80*/  BRA `(.L_x_7356) ;  /* 0x0000000000087947 */ /* 0x000fea0003800000 */
.L_x_7375:
[----:B------:R-:W2:Y:S02]  /*1d90*/  LDG.E R4, desc[UR36][R4.64] ;  /* 0x0000002404047981 */ /* 0x000ea4000c1e1900 */
[----:B--2---:R-:W-:-:S07]  /*1da0*/  I2FP.F32.U32 R24, R4 ;  /* 0x0000000400187245 */ /* 0x004fce0000201000 */
.L_x_7356:
[----:B------:R-:W-:Y:S05]  /*1db0*/  BSYNC B6 ;  /* 0x0000000000067941 */ /* 0x000fea0003800000 */
.L_x_7350:
[----:B------:R-:W-:-:S07]  /*1dc0*/  VIADD R16, R16, 0x80 ;  /* 0x0000008010107836 */ /* 0x000fce0000000000 */
.L_x_7349:
[----:B------:R-:W-:Y:S05]  /*1dd0*/  BSYNC B7 ;  /* 0x0000000000077941 */ /* 0x000fea0003800000 */
.L_x_7348:
[----:B------:R-:W-:Y:S01]  /*1de0*/  ISETP.GE.AND P0, PT, R16, R17, PT ;  /* 0x000000111000720c */ /* 0x000fe20003f06270 */
[----:B------:R-:W-:Y:S01]  /*1df0*/  BSSY B7, `(.L_x_7378) ;  /* 0x00000ea000077945 */ /* 0x000fe20003800000 */
[----:B0-----:R-:W-:Y:S02]  /*1e00*/  IMAD.MOV.U32 R19, RZ, RZ, RZ ;  /* 0x000000ffff137224 */ /* 0x001fe400078e00ff */
[----:B------:R-:W-:-:S09]  /*1e10*/  IMAD.MOV.U32 R25, RZ, RZ, RZ ;  /* 0x000000ffff197224 */ /* 0x000fd200078e00ff */
[----:B------:R-:W-:Y:S05]  /*1e20*/  @P0 BRA `(.L_x_7379) ;  /* 0x0000000c00980947 */ /* 0x000fea0003800000 */
[----:B--2-4-:R-:W0:Y:S01]  /*1e30*/  LDC.64 R4, c[0x0][0x228] ;  /* 0x00008a00ff047b82 */ /* 0x014e220000000a00 */
        /* <DEDUP_REMOVED lines=21> */
.L_x_7384:
[----:B------:R-:W2:Y:S02]  /*1f90*/  LDG.E.U8 R4, desc[UR36][R4.64] ;  /* 0x0000002404047981 */ /* 0x000ea4000c1e1100 */
[----:B--2---:R-:W-:Y:S01]  /*1fa0*/  I2FP.F32.U32 R25, R4 ;  /* 0x0000000400197245 */ /* 0x004fe20000201000 */
[----:B------:R-:W-:Y:S06]  /*1fb0*/  BRA `(.L_x_7386) ;  /* 0x0000000c002c7947 */ /* 0x000fec0003800000 */
.L_x_7383:
        /* <DEDUP_REMOVED lines=9> */
.L_x_7388:
[----:B------:R-:W2:Y:S02]  /*2050*/  LDG.E R4, desc[UR36][R4.64] ;  /* 0x0000002404047981 */ /* 0x000ea4000c1e1900 */
[----:B--2---:R-:W-:Y:S01]  /*2060*/  I2FP.F32.S32 R25, R4 ;  /* 0x0000000400197245 */ /* 0x004fe20000201400 */
[----:B------:R-:W-:Y:S06]  /*2070*/  BRA `(.L_x_7386) ;  /* 0x0000000800fc7947 */ /* 0x000fec0003800000 */
.L_x_7387:
[----:B------:R-:W2:Y:S02]  /*2080*/  LDG.E.U16 R4, desc[UR36][R4.64] ;  /* 0x0000002404047981 */ /* 0x000ea4000c1e1500 */
[----:B--2---:R4:W0:Y:S01]  /*2090*/  I2F.S16 R25, R4 ;  /* 0x0000000400197306 */ /* 0x0048220000101400 */
[----:B------:R-:W-:Y:S05]  /*20a0*/  BRA `(.L_x_7386) ;  /* 0x0000000800f07947 */ /* 0x000fea0003800000 */
.L_x_7382:
        /* <DEDUP_REMOVED lines=8> */
.L_x_7390:
[----:B------:R-:W2:Y:S02]  /*2130*/  LDG.E.U16 R4, desc[UR36][R4.64] ;  /* 0x0000002404047981 */ /* 0x000ea4000c1e1500 */
[----:B--2---:R-:W-:Y:S01]  /*2140*/  HADD2.F32 R25, -RZ, R4.H0_H0 ;  /* 0x20000004ff197230 */ /* 0x004fe20000004100 */
[----:B------:R-:W-:Y:S06]  /*2150*/  BRA `(.L_x_7386) ;  /* 0x0000000800c47947 */ /* 0x000fec0003800000 */
.L_x_7389:
        /* <DEDUP_REMOVED lines=8> */
.L_x_7392:
[----:B------:R-:W2:Y:S02]  /*21e0*/  LDG.E.U16 R4, desc[UR36][R4.64] ;  /* 0x0000002404047981 */ /* 0x000ea4000c1e1500 */
[----:B--2---:R-:W-:Y:S01]  /*21f0*/  HADD2.F32 R25, -RZ, R4.H0_H0 ;  /* 0x20000004ff197230 */ /* 0x004fe20000004100 */
[----:B------:R-:W-:Y:S06]  /*2200*/  BRA `(.L_x_7386) ;  /* 0x0000000800987947 */ /* 0x000fec0003800000 */
.L_x_7391:
[----:B------:R-:W2:Y:S01]  /*2210*/  LDG.E.64 R4, desc[UR36][R4.64] ;  /* 0x0000002404047981 */ /* 0x000ea2000c1e1b00 */
[----:B------:R-:W-:Y:S01]  /*2220*/  UMOV UR4, 0xf0000000 ;  /* 0xf000000000047882 */ /* 0x000fe20000000000 */
[----:B------:R-:W-:Y:S01]  /*2230*/  UMOV UR5, 0x380fffff ;  /* 0x380fffff00057882 */ /* 0x000fe20000000000 */
[----:B--2---:R-:W0:Y:S01]  /*2240*/  F2F.F32.F64 R25, R4 ;  /* 0x0000000400197310 */ /* 0x004e220000301000 */
[----:B------:R-:W-:-:S14]  /*2250*/  DSETP.GEU.AND P0, PT, |R4|, UR4, PT ;  /* 0x0000000404007e2a */ /* 0x000fdc000bf0e200 */
[----:B0-----:R-:W-:Y:S01]  /*2260*/  @!P0 FMUL R25, R25, 1.175494350822287508e-38 ;  /* 0x0080000019198820 */ /* 0x001fe20000400000 */
[----:B------:R-:W-:Y:S06]  /*2270*/  BRA `(.L_x_7386) ;  /* 0x00000008007c7947 */ /* 0x000fec0003800000 */
.L_x_7381:
        /* <DEDUP_REMOVED lines=12> */
.L_x_7395:
[----:B------:R-:W2:Y:S01]  /*2340*/  LDG.E.64 R4, desc[UR36][R4.64] ;  /* 0x0000002404047981 */ /* 0x000ea2000c1e1b00 */
[----:B------:R-:W-:Y:S01]  /*2350*/  UMOV UR4, 0xf0000000 ;  /* 0xf000000000047882 */ /* 0x000fe20000000000 */
[----:B------:R-:W-:Y:S01]  /*2360*/  UMOV UR5, 0x380fffff ;  /* 0x380fffff00057882 */ /* 0x000fe20000000000 */
[----:B--2---:R-:W0:Y:S01]  /*2370*/  F2F.F32.F64 R25, R4 ;  /* 0x0000000400197310 */ /* 0x004e220000301000 */
[----:B------:R-:W-:-:S14]  /*2380*/  DSETP.GEU.AND P0, PT, |R4|, UR4, PT ;  /* 0x0000000404007e2a */ /* 0x000fdc000bf0e200 */
[----:B0-----:R-:W-:Y:S01]  /*2390*/  @!P0 FMUL R25, R25, 1.175494350822287508e-38 ;  /* 0x0080000019198820 */ /* 0x001fe20000400000 */
[----:B------:R-:W-:Y:S06]  /*23a0*/  BRA `(.L_x_7386) ;  /* 0x0000000800307947 */ /* 0x000fec0003800000 */
.L_x_7394:
        /* <DEDUP_REMOVED lines=26> */
.L_x_7397:
        /* <DEDUP_REMOVED lines=13> */
.L_x_7396:
[----:B------:R-:W2:Y:S02]  /*2620*/  LDG.E.U16 R4, desc[UR36][R4.64] ;  /* 0x0000002404047981 */ /* 0x000ea4000c1e1500 */
[----:B--2---:R-:W-:Y:S01]  /*2630*/  IMAD.U32 R25, R4, 0x10000, RZ ;  /* 0x0001000004197824 */ /* 0x004fe200078e00ff */
[----:B------:R-:W-:Y:S06]  /*2640*/  BRA `(.L_x_7386) ;  /* 0x0000000400887947 */ /* 0x000fec0003800000 */
.L_x_7393:
        /* <DEDUP_REMOVED lines=11> */
.L_x_7400:
        /* <DEDUP_REMOVED lines=20> */
.L_x_7402:
[----:B------:R-:W-:Y:S05]  /*2840*/  BSYNC B0 ;  /* 0x0000000000007941 */ /* 0x000fea0003800000 */
.L_x_7401:
[----:B------:R-:W-:Y:S01]  /*2850*/  IMAD.SHL.U32 R3, R3, 0x100000, RZ ;  /* 0x0010000003037824 */ /* 0x000fe200078e00ff */
[----:B------:R-:W-:-:S04]  /*2860*/  LEA R0, R0, 0x3b800000, 0x17 ;  /* 0x3b80000000007811 */ /* 0x000fc800078eb8ff */
[----:B------:R-:W-:Y:S01]  /*2870*/  LOP3.LUT R25, R0, R3, R25, 0xfe, !PT ;  /* 0x0000000300197212 */ /* 0x000fe200078efe19 */
[----:B------:R-:W-:Y:S06]  /*2880*/  BRA `(.L_x_7386) ;  /* 0x0000000000f87947 */ /* 0x000fec0003800000 */
.L_x_7399:
        /* <DEDUP_REMOVED lines=20> */
.L_x_7404:
[----:B------:R-:W-:Y:S05]  /*29d0*/  BSYNC B0 ;  /* 0x0000000000007941 */ /* 0x000fea0003800000 */
.L_x_7403:
[----:B------:R-:W-:Y:S01]  /*29e0*/  IMAD.SHL.U32 R3, R3, 0x200000, RZ ;  /* 0x0020000003037824 */ /* 0x000fe200078e00ff */
[----:B------:R-:W-:-:S04]  /*29f0*/  LEA R0, R0, 0x37800000, 0x17 ;  /* 0x3780000000007811 */ /* 0x000fc800078eb8ff */
[----:B------:R-:W-:Y:S01]  /*2a00*/  LOP3.LUT R25, R0, R3, R25, 0xfe, !PT ;  /* 0x0000000300197212 */ /* 0x000fe200078efe19 */
[----:B------:R-:W-:Y:S06]  /*2a10*/  BRA `(.L_x_7386) ;  /* 0x0000000000947947 */ /* 0x000fec0003800000 */
.L_x_7398:
        /* <DEDUP_REMOVED lines=14> */
.L_x_7385:
        /* <DEDUP_REMOVED lines=16> */
.L_x_7407:
[----:B------:R-:W-:Y:S01]  /*2c00*/  IMAD.MOV.U32 R25, RZ, RZ, RZ ;  /* 0x000000ffff197224 */ /* 0x000fe200078e00ff */
[----:B------:R-:W-:Y:S06]  /*2c10*/  BRA `(.L_x_7386) ;  /* 0x0000000000147947 */ /* 0x000fec0003800000 */
.L_x_7406:
[----:B------:R-:W2:Y:S02]  /*2c20*/  LDG.E.64 R4, desc[UR36][R4.64] ;  /* 0x0000002404047981 */ /* 0x000ea4000c1e1b00 */
[----:B--2---:R0:W2:Y:S01]  /*2c30*/  I2F.U64 R25, R4 ;  /* 0x0000000400197312 */ /* 0x0040a20000301000 */
[----:B------:R-:W-:Y:S05]  /*2c40*/  BRA `(.L_x_7386) ;  /* 0x0000000000087947 */ /* 0x000fea0003800000 */
.L_x_7405:
[----:B------:R-:W2:Y:S02]  /*2c50*/  LDG.E R4, desc[UR36][R4.64] ;  /* 0x0000002404047981 */ /* 0x000ea4000c1e1900 */
[----:B--2---:R-:W-:-:S07]  /*2c60*/  I2FP.F32.U32 R25, R4 ;  /* 0x0000000400197245 */ /* 0x004fce0000201000 */
.L_x_7386:
[----:B------:R-:W-:Y:S05]  /*2c70*/  BSYNC B6 ;  /* 0x0000000000067941 */ /* 0x000fea0003800000 */
.L_x_7380:
[----:B------:R-:W-:-:S07]  /*2c80*/  VIADD R16, R16, 0x80 ;  /* 0x0000008010107836 */ /* 0x000fce0000000000 */
.L_x_7379:
[----:B------:R-:W-:Y:S05]  /*2c90*/  BSYNC B7 ;  /* 0x0000000000077941 */ /* 0x000fea0003800000 */
.L_x_7378:
[----:B------:R-:W-:Y:S01]  /*2ca0*/  ISETP.GE.AND P0, PT, R16, R17, PT ;  /* 0x000000111000720c */ /* 0x000fe20003f06270 */
[----:B------:R-:W-:-:S12]  /*2cb0*/  BSSY B6, `(.L_x_7408) ;  /* 0x00000e1000067945 */ /* 0x000fd80003800000 */
[----:B------:R-:W-:Y:S05]  /*2cc0*/  @P0 BRA `(.L_x_7409) ;  /* 0x0000000c007c0947 */ /* 0x000fea0003800000 */
[----:B0-2-4-:R-:W0:Y:S01]  /*2cd0*/  LDC.64 R4, c[0x0][0x228] ;  /* 0x00008a00ff047b82 */ /* 0x015e220000000a00 */
        /* <DEDUP_REMOVED lines=19> */
.L_x_7413:
[----:B------:R-:W2:Y:S02]  /*2e10*/  LDG.E.U8 R4, desc[UR36][R4.64] ;  /* 0x0000002404047981 */ /* 0x000ea4000c1e1100 */
[----:B--2---:R-:W-:Y:S01]  /*2e20*/  I2FP.F32.U32 R19, R4 ;  /* 0x0000000400137245 */ /* 0x004fe20000201000 */
[----:B------:R-:W-:Y:S06]  /*2e30*/  BRA `(.L_x_7409) ;  /* 0x0000000c00207947 */ /* 0x000fec0003800000 */
.L_x_7412:
        /* <DEDUP_REMOVED lines=9> */
.L_x_7416:
[----:B------:R-:W2:Y:S02]  /*2ed0*/  LDG.E R4, desc[UR36][R4.64] ;  /* 0x0000002404047981 */ /* 0x000ea4000c1e1900 */
[----:B--2---:R-:W-:Y:S01]  /*2ee0*/  I2FP.F32.S32 R19, R4 ;  /* 0x0000000400137245 */ /* 0x004fe20000201400 */
[----:B------:R-:W-:Y:S06]  /*2ef0*/  BRA `(.L_x_7409) ;  /* 0x0000000800f07947 */ /* 0x000fec0003800000 */
.L_x_7415:
[----:B------:R-:W2:Y:S02]  /*2f00*/  LDG.E.U16 R4, desc[UR36][R4.64] ;  /* 0x0000002404047981 */ /* 0x000ea4000c1e1500 */
[----:B--2---:R0:W2:Y:S01]  /*2f10*/  I2F.S16 R19, R4 ;  /* 0x0000000400137306 */ /* 0x0040a20000101400 */
[----:B------:R-:W-:Y:S05]  /*2f20*/  BRA `(.L_x_7409) ;  /* 0x0000000800e47947 */ /* 0x000fea0003800000 */
.L_x_7411:
        /* <DEDUP_REMOVED lines=8> */
.L_x_7418:
[----:B------:R-:W2:Y:S02]  /*2fb0*/  LDG.E.U16 R4, desc[UR36][R4.64] ;  /* 0x0000002404047981 */ /* 0x000ea4000c1e1500 */
[----:B--2---:R-:W-:Y:S01]  /*2fc0*/  HADD2.F32 R19, -RZ, R4.H0_H0 ;  /* 0x20000004ff137230 */ /* 0x004fe20000004100 */
[----:B------:R-:W-:Y:S06]  /*2fd0*/  BRA `(.L_x_7409) ;  /* 0x0000000800b87947 */ /* 0x000fec0003800000 */
.L_x_7417:
        /* <DEDUP_REMOVED lines=8> */
.L_x_7420:
[----:B------:R-:W2:Y:S02]  /*3060*/  LDG.E.U16 R4, desc[UR36][R4.64] ;  /* 0x0000002404047981 */ /* 0x000ea4000c1e1500 */
[----:B--2---:R-:W-:Y:S01]  /*3070*/  HADD2.F32 R19, -RZ, R4.H0_H0 ;  /* 0x20000004ff137230 */ /* 0x004fe20000004100 */
[----:B------:R-:W-:Y:S06]  /*3080*/  BRA `(.L_x_7409) ;  /* 0x00000008008c7947 */ /* 0x000fec0003800000 */
.L_x_7419:
[----:B------:R-:W2:Y:S01]  /*3090*/  LDG.E.64 R4, desc[UR36][R4.64] ;  /* 0x0000002404047981 */ /* 0x000ea2000c1e1b00 */
[----:B------:R-:W-:Y:S01]  /*30a0*/  UMOV UR4, 0xf0000000 ;  /* 0xf000000000047882 */ /* 0x000fe20000000000 */
[----:B------:R-:W-:Y:S01]  /*30b0*/  UMOV UR5, 0x380fffff ;  /* 0x380fffff00057882 */ /* 0x000fe20000000000 */
[----:B--2---:R-:W0:Y:S01]  /*30c0*/  F2F.F32.F64 R19, R4 ;  /* 0x0000000400137310 */ /* 0x004e220000301000 */
[----:B------:R-:W-:-:S14]  /*30d0*/  DSETP.GEU.AND P0, PT, |R4|, UR4, PT ;  /* 0x0000000404007e2a */ /* 0x000fdc000bf0e200 */
[----:B0-----:R-:W-:Y:S01]  /*30e0*/  @!P0 FMUL R19, R19, 1.175494350822287508e-38 ;  /* 0x0080000013138820 */ /* 0x001fe20000400000 */
[----:B------:R-:W-:Y:S06]  /*30f0*/  BRA `(.L_x_7409) ;  /* 0x0000000800707947 */ /* 0x000fec0003800000 */
.L_x_7410:
        /* <DEDUP_REMOVED lines=12> */
.L_x_7423:
[----:B------:R-:W2:Y:S01]  /*31c0*/  LDG.E.64 R4, desc[UR36][R4.64] ;  /* 0x0000002404047981 */ /* 0x000ea2000c1e1b00 */
[----:B------:R-:W-:Y:S01]  /*31d0*/  UMOV UR4, 0xf0000000 ;  /* 0xf000000000047882 */ /* 0x000fe20000000000 */
[----:B------:R-:W-:Y:S01]  /*31e0*/  UMOV UR5, 0x380fffff ;  /* 0x380fffff00057882 */ /* 0x000fe20000000000 */
[----:B--2---:R-:W0:Y:S01]  /*31f0*/  F2F.F32.F64 R19, R4 ;  /* 0x0000000400137310 */ /* 0x004e220000301000 */
[----:B------:R-:W-:-:S14]  /*3200*/  DSETP.GEU.AND P0, PT, |R4|, UR4, PT ;  /* 0x0000000404007e2a */ /* 0x000fdc000bf0e200 */
[----:B0-----:R-:W-:Y:S01]  /*3210*/  @!P0 FMUL R19, R19, 1.175494350822287508e-38 ;  /* 0x0080000013138820 */ /* 0x001fe20000400000 */
[----:B------:R-:W-:Y:S06]  /*3220*/  BRA `(.L_x_7409) ;  /* 0x0000000800247947 */ /* 0x000fec0003800000 */
.L_x_7422:
        /* <DEDUP_REMOVED lines=26> */
.L_x_7425:
        /* <DEDUP_REMOVED lines=13> */
.L_x_7424:
[----:B------:R-:W2:Y:S02]  /*34a0*/  LDG.E.U16 R4, desc[UR36][R4.64] ;  /* 0x0000002404047981 */ /* 0x000ea4000c1e1500 */
[----:B--2---:R-:W-:Y:S01]  /*34b0*/  IMAD.U32 R19, R4, 0x10000, RZ ;  /* 0x0001000004137824 */ /* 0x004fe200078e00ff */
[----:B------:R-:W-:Y:S06]  /*34c0*/  BRA `(.L_x_7409) ;  /* 0x00000004007c7947 */ /* 0x000fec0003800000 */
.L_x_7421:
        /* <DEDUP_REMOVED lines=11> */
.L_x_7428:
        /* <DEDUP_REMOVED lines=19> */
.L_x_7430:
[----:B------:R-:W-:Y:S05]  /*36b0*/  BSYNC B0 ;  /* 0x0000000000007941 */ /* 0x000fea0003800000 */
.L_x_7429:
[----:B------:R-:W-:Y:S01]  /*36c0*/  IMAD.SHL.U32 R3, R3, 0x100000, RZ ;  /* 0x0010000003037824 */ /* 0x000fe200078e00ff */
[----:B------:R-:W-:-:S04]  /*36d0*/  LEA R0, R0, 0x3b800000, 0x17 ;  /* 0x3b80000000007811 */ /* 0x000fc800078eb8ff */
[----:B------:R-:W-:Y:S01]  /*36e0*/  LOP3.LUT R19, R0, R3, R19, 0xfe, !PT ;  /* 0x0000000300137212 */ /* 0x000fe200078efe13 */
[----:B------:R-:W-:Y:S06]  /*36f0*/  BRA `(.L_x_7409) ;  /* 0x0000000000f07947 */ /* 0x000fec0003800000 */
.L_x_7427:
        /* <DEDUP_REMOVED lines=19> */
.L_x_7432:
[----:B------:R-:W-:Y:S05]  /*3830*/  BSYNC B0 ;  /* 0x0000000000007941 */ /* 0x000fea0003800000 */
.L_x_7431:
[----:B------:R-:W-:Y:S01]  /*3840*/  IMAD.SHL.U32 R3, R3, 0x200000, RZ ;  /* 0x0020000003037824 */ /* 0x000fe200078e00ff */
[----:B------:R-:W-:-:S04]  /*3850*/  LEA R0, R0, 0x37800000, 0x17 ;  /* 0x3780000000007811 */ /* 0x000fc800078eb8ff */
[----:B------:R-:W-:Y:S01]  /*3860*/  LOP3.LUT R19, R0, R3, R19, 0xfe, !PT ;  /* 0x0000000300137212 */ /* 0x000fe200078efe13 */
[----:B------:R-:W-:Y:S06]  /*3870*/  BRA `(.L_x_7409) ;  /* 0x0000000000907947 */ /* 0x000fec0003800000 */
.L_x_7426:
        /* <DEDUP_REMOVED lines=14> */
.L_x_7414:
        /* <DEDUP_REMOVED lines=16> */
.L_x_7435:
[----:B------:R-:W-:Y:S05]  /*3a60*/  BRA `(.L_x_7409) ;  /* 0x0000000000147947 */ /* 0x000fea0003800000 */
.L_x_7434:
[----:B------:R-:W2:Y:S02]  /*3a70*/  LDG.E.64 R4, desc[UR36][R4.64] ;  /* 0x0000002404047981 */ /* 0x000ea4000c1e1b00 */
[----:B--2---:R0:W2:Y:S01]  /*3a80*/  I2F.U64 R19, R4 ;  /* 0x0000000400137312 */ /* 0x0040a20000301000 */
[----:B------:R-:W-:Y:S05]  /*3a90*/  BRA `(.L_x_7409) ;  /* 0x0000000000087947 */ /* 0x000fea0003800000 */
.L_x_7433:
[----:B------:R-:W2:Y:S02]  /*3aa0*/  LDG.E R4, desc[UR36][R4.64] ;  /* 0x0000002404047981 */ /* 0x000ea4000c1e1900 */
[----:B--2---:R-:W-:-:S07]  /*3ab0*/  I2FP.F32.U32 R19, R4 ;  /* 0x0000000400137245 */ /* 0x004fce0000201000 */
.L_x_7409:
[----:B------:R-:W-:Y:S05]  /*3ac0*/  BSYNC B6 ;  /* 0x0000000000067941 */ /* 0x000fea0003800000 */
.L_x_7408:
[----:B------:R-:W4:Y:S01]  /*3ad0*/  S2R R23, SR_TID.X ;  /* 0x0000000000177919 */ /* 0x000f220000002100 */
[----:B------:R-:W4:Y:S01]  /*3ae0*/  LDC R22, c[0x0][0x218] ;  /* 0x00008600ff167b82 */ /* 0x000f220000000800 */
[----:B--2--5:R-:W-:Y:S01]  /*3af0*/  FSETP.NEU.FTZ.AND P3, PT, R19, RZ, PT ;  /* 0x000000ff1300720b */ /* 0x024fe20003f7d000 */
[----:B------:R-:W-:Y:S01]  /*3b00*/  BSSY B6, `(.L_x_7436) ;  /* 0x00000f8000067945 */ /* 0x000fe20003800000 */
[----:B0-----:R-:W-:Y:S02]  /*3b10*/  FSETP.NEU.FTZ.AND P2, PT, R25, RZ, PT ;  /* 0x000000ff1900720b */ /* 0x001fe40003f5d000 */
[C---:B-1-3--:R-:W-:Y:S02]  /*3b20*/  FSETP.NEU.FTZ.AND P0, PT, R18.reuse, RZ, PT ;  /* 0x000000ff1200720b */ /* 0x04afe40003f1d000 */
[----:B------:R-:W-:Y:S01]  /*3b30*/  FSET.BF.GT.FTZ.AND R3, R18, RZ, PT ;  /* 0x000000ff1203720a */ /* 0x000fe20003814000 */
[----:B------:R-:W0:Y:S01]  /*3b40*/  LDC.U8 R16, c[0x0][0x23c] ;  /* 0x00008f00ff107b82 */ /* 0x000e220000000000 */
[----:B------:R-:W-:-:S02]  /*3b50*/  FSETP.NEU.FTZ.AND P1, PT, R24, RZ, PT ;  /* 0x000000ff1800720b */ /* 0x000fc40003f3d000 */
[----:B------:R-:W-:Y:S02]  /*3b60*/  FSET.BF.GT.FTZ.AND R5, R24, RZ, PT ;  /* 0x000000ff1805720a */ /* 0x000fe40003814000 */
[----:B------:R-:W-:Y:S02]  /*3b70*/  FSET.BF.GT.FTZ.AND R25, R25, RZ, PT ;  /* 0x000000ff1919720a */ /* 0x000fe40003814000 */
[-C--:B----4-:R-:W-:Y:S02]  /*3b80*/  FSEL R4, R3, R22.reuse, P0 ;  /* 0x0000001603047208 */ /* 0x090fe40000000000 */
[-C--:B------:R-:W-:Y:S02]  /*3b90*/  FSEL R24, R5, R22.reuse, P1 ;  /* 0x0000001605187208 */ /* 0x080fe40000800000 */
[----:B------:R-:W-:Y:S02]  /*3ba0*/  FSEL R18, R25, R22, P2 ;  /* 0x0000001619127208 */ /* 0x000fe40001000000 */
[----:B------:R-:W-:-:S02]  /*3bb0*/  @P3 FSET.BF.GT.FTZ.AND R22, R19, RZ, PT ;  /* 0x000000ff1316320a */ /* 0x000fc40003814000 */
[----:B------:R-:W-:-:S13]  /*3bc0*/  ISETP.GE.AND P4, PT, R23, R17, PT ;  /* 0x000000111700720c */ /* 0x000fda0003f86270 */
[----:B0-----:R-:W-:Y:S05]  /*3bd0*/  @P4 BRA `(.L_x_7437) ;  /* 0x0000000c00a84947 */ /* 0x001fea0003800000 */
[----:B------:R-:W0:Y:S01]  /*3be0*/  LDC.64 R8, c[0x0][0x220] ;  /* 0x00008800ff087b82 */ /* 0x000e220000000a00 */
[----:B------:R-:W-:Y:S01]  /*3bf0*/  IMAD R0, R2, 0x200, R23 ;  /* 0x0000020002007824 */ /* 0x000fe200078e0217 */
[----:B------:R-:W-:Y:S01]  /*3c00*/  PRMT R5, R16, 0x9910, RZ ;  /* 0x0000991010057816 */ /* 0x000fe200000000ff */
        /* <DEDUP_REMOVED lines=19> */
.L_x_7441:
[----:B------:R-:W0:Y:S02]  /*3d40*/  F2I.S64.TRUNC R4, R4 ;  /* 0x0000000400047311 */ /* 0x000e24000020d900 */
[----:B0-----:R-:W-:-:S05]  /*3d50*/  IMAD.MOV.U32 R3, RZ, RZ, R4 ;  /* 0x000000ffff037224 */ /* 0x001fca00078e0004 */
[----:B------:R0:W-:Y:S01]  /*3d60*/  STG.E.U8 desc[UR36][R8.64], R3 ;  /* 0x0000000308007986 */ /* 0x0001e2000c101124 */
[----:B------:R-:W-:Y:S05]  /*3d70*/  BRA `(.L_x_7437) ;  /* 0x0000000c00407947 */ /* 0x000fea0003800000 */
.L_x_7440:
        /* <DEDUP_REMOVED lines=9> */
.L_x_7444:
[----:B------:R-:W0:Y:S02]  /*3e10*/  F2I.FTZ.TRUNC.NTZ R3, R4 ;  /* 0x0000000400037305 */ /* 0x000e24000021f100 */
[----:B0-----:R0:W-:Y:S01]  /*3e20*/  STG.E desc[UR36][R8.64], R3 ;  /* 0x0000000308007986 */ /* 0x0011e2000c101924 */
[----:B------:R-:W-:Y:S05]  /*3e30*/  BRA `(.L_x_7437) ;  /* 0x0000000c00107947 */ /* 0x000fea0003800000 */
.L_x_7443:
[----:B------:R-:W0:Y:S02]  /*3e40*/  F2I.FTZ.TRUNC.NTZ R3, R4 ;  /* 0x0000000400037305 */ /* 0x000e24000021f100 */
[----:B0-----:R0:W-:Y:S01]  /*3e50*/  STG.E.U16 desc[UR36][R8.64], R3 ;  /* 0x0000000308007986 */ /* 0x0011e2000c101524 */
[----:B------:R-:W-:Y:S05]  /*3e60*/  BRA `(.L_x_7437) ;  /* 0x0000000c00047947 */ /* 0x000fea0003800000 */
.L_x_7439:
        /* <DEDUP_REMOVED lines=8> */
.L_x_7446:
[----:B------:R-:W-:-:S05]  /*3ef0*/  F2FP.F16.F32.PACK_AB R4, RZ, R4 ;  /* 0x00000004ff04723e */ /* 0x000fca00000000ff */
[----:B------:R0:W-:Y:S01]  /*3f00*/  STG.E.U16 desc[UR36][R8.64], R4 ;  /* 0x0000000408007986 */ /* 0x0001e2000c101524 */
[----:B------:R-:W-:Y:S05]  /*3f10*/  BRA `(.L_x_7437) ;  /* 0x0000000800d87947 */ /* 0x000fea0003800000 */
.L_x_7445:
        /* <DEDUP_REMOVED lines=9> */
.L_x_7448:
[----:B------:R-:W-:-:S04]  /*3fb0*/  F2FP.F16.F32.PACK_AB R3, RZ, R4 ;  /* 0x00000004ff03723e */ /* 0x000fc800000000ff */
[----:B------:R-:W-:-:S05]  /*3fc0*/  PRMT R3, R3, 0x5410, RZ ;  /* 0x0000541003037816 */ /* 0x000fca00000000ff */
[----:B------:R0:W-:Y:S01]  /*3fd0*/  STG.E desc[UR36][R8.64], R3 ;  /* 0x0000000308007986 */ /* 0x0001e2000c101924 */
[----:B------:R-:W-:Y:S05]  /*3fe0*/  BRA `(.L_x_7437) ;  /* 0x0000000800a47947 */ /* 0x000fea0003800000 */
.L_x_7447:
[----:B------:R-:W-:-:S06]  /*3ff0*/  FMUL.FTZ R4, R4, 1 ;  /* 0x3f80000004047820 */ /* 0x000fcc0000410000 */
[----:B------:R-:W0:Y:S02]  /*4000*/  F2F.F64.F32 R4, R4 ;  /* 0x0000000400047310 */ /* 0x000e240000201800 */
[----:B0-----:R0:W-:Y:S01]  /*4010*/  STG.E.64 desc[UR36][R8.64], R4 ;  /* 0x0000000408007986 */ /* 0x0011e2000c101b24 */
[----:B------:R-:W-:Y:S05]  /*4020*/  BRA `(.L_x_7437) ;  /* 0x0000000800947947 */ /* 0x000fea0003800000 */
.L_x_7438:
        /* <DEDUP_REMOVED lines=12> */
.L_x_7451:
[----:B------:R-:W-:Y:S01]  /*40f0*/  FMUL.FTZ R4, R4, 1 ;  /* 0x3f80000004047820 */ /* 0x000fe20000410000 */
[----:B------:R-:W-:-:S05]  /*4100*/  CS2R R6, SRZ ;  /* 0x0000000000067805 */ /* 0x000fca000001ff00 */
[----:B------:R-:W0:Y:S02]  /*4110*/  F2F.F64.F32 R4, R4 ;  /* 0x0000000400047310 */ /* 0x000e240000201800 */
[----:B0-----:R0:W-:Y:S01]  /*4120*/  STG.E.128 desc[UR36][R8.64], R4 ;  /* 0x0000000408007986 */ /* 0x0011e2000c101d24 */
[----:B------:R-:W-:Y:S05]  /*4130*/  BRA `(.L_x_7437) ;  /* 0x0000000800507947 */ /* 0x000fea0003800000 */
.L_x_7450:
        /* <DEDUP_REMOVED lines=20> */
.L_x_7455:
[----:B------:R-:W-:Y:S05]  /*4280*/  BSYNC B0 ;  /* 0x0000000000007941 */ /* 0x000fea0003800000 */
.L_x_7454:
[----:B------:R-:W-:-:S05]  /*4290*/  LOP3.LUT R5, R0, R5, RZ, 0xfc, !PT ;  /* 0x0000000500057212 */ /* 0x000fca00078efcff */
[----:B------:R0:W-:Y:S01]  /*42a0*/  STG.E.U8 desc[UR36][R8.64], R5 ;  /* 0x0000000508007986 */ /* 0x0001e2000c101124 */
[----:B------:R-:W-:Y:S05]  /*42b0*/  BRA `(.L_x_7437) ;  /* 0x0000000400f07947 */ /* 0x000fea0003800000 */
.L_x_7453:
        /* <DEDUP_REMOVED lines=12> */
.L_x_7457:
[----:B------:R-:W-:Y:S01]  /*4380*/  IMAD.MOV.U32 R0, RZ, RZ, 0x7f ;  /* 0x0000007fff007424 */ /* 0x000fe200078e00ff */
[----:B------:R-:W-:-:S04]  /*4390*/  ISETP.GT.U32.AND P0, PT, R5, 0x7f800000, PT ;  /* 0x7f8000000500780c */ /* 0x000fc80003f04070 */
[----:B------:R-:W-:-:S09]  /*43a0*/  SEL R0, R0, 0x7c, P0 ;  /* 0x0000007c00007807 */ /* 0x000fd20000000000 */
.L_x_7458:
[----:B------:R-:W-:Y:S05]  /*43b0*/  BSYNC B0 ;  /* 0x0000000000007941 */ /* 0x000fea0003800000 */
.L_x_7456:
[----:B------:R-:W-:-:S04]  /*43c0*/  LOP3.LUT R4, R4, 0x80000000, RZ, 0xc0, !PT ;  /* 0x8000000004047812 */ /* 0x000fc800078ec0ff */
[----:B------:R-:W-:-:S04]  /*43d0*/  SHF.R.U32.HI R3, RZ, 0x18, R4 ;  /* 0x00000018ff037819 */ /* 0x000fc80000011604 */
[----:B------:R-:W-:-:S05]  /*43e0*/  LOP3.LUT R3, R0, R3, RZ, 0xfc, !PT ;  /* 0x0000000300037212 */ /* 0x000fca00078efcff */
[----:B------:R0:W-:Y:S01]  /*43f0*/  STG.E.U8 desc[UR36][R8.64], R3 ;  /* 0x0000000308007986 */ /* 0x0001e2000c101124 */
[----:B------:R-:W-:Y:S05]  /*4400*/  BRA `(.L_x_7437) ;  /* 0x00000004009c7947 */ /* 0x000fea0003800000 */
.L_x_7452:
[----:B------:R-:W-:-:S05]  /*4410*/  F2FP.BF16.F32.PACK_AB R4, RZ, R4 ;  /* 0x00000004ff04723e */ /* 0x000fca00000010ff */
[----:B------:R0:W-:Y:S01]  /*4420*/  STG.E.U16 desc[UR36][R8.64], R4 ;  /* 0x0000000408007986 */ /* 0x0001e2000c101524 */
[----:B------:R-:W-:Y:S05]  /*4430*/  BRA `(.L_x_7437) ;  /* 0x0000000400907947 */ /* 0x000fea0003800000 */
.L_x_7449:
        /* <DEDUP_REMOVED lines=11> */
.L_x_7461:
        /* <DEDUP_REMOVED lines=16> */
.L_x_7464:
[----:B------:R-:W-:-:S04]  /*45f0*/  LOP3.LUT R4, R4, 0x80000000, RZ, 0xc0, !PT ;  /* 0x8000000004047812 */ /* 0x000fc800078ec0ff */
[----:B------:R-:W-:-:S04]  /*4600*/  SHF.R.U32.HI R4, RZ, 0x18, R4 ;  /* 0x00000018ff047819 */ /* 0x000fc80000011604 */
[----:B------:R-:W-:-:S04]  /*4610*/  LOP3.LUT R3, R3, R4, RZ, 0xfc, !PT ;  /* 0x0000000403037212 */ /* 0x000fc800078efcff */
[----:B------:R-:W-:-:S07]  /*4620*/  PRMT R0, R3, 0x7610, R0 ;  /* 0x0000761003007816 */ /* 0x000fce0000000000 */
.L_x_7463:
[----:B------:R-:W-:Y:S05]  /*4630*/  BSYNC B0 ;  /* 0x0000000000007941 */ /* 0x000fea0003800000 */
.L_x_7462:
[----:B------:R3:W-:Y:S01]  /*4640*/  STG.E.U8 desc[UR36][R8.64], R0 ;  /* 0x0000000008007986 */ /* 0x0007e2000c101124 */
[----:B------:R-:W-:Y:S05]  /*4650*/  BRA `(.L_x_7437) ;  /* 0x0000000400087947 */ /* 0x000fea0003800000 */
.L_x_7460:
        /* <DEDUP_REMOVED lines=16> */
.L_x_7467:
[----:B------:R-:W-:-:S04]  /*4760*/  LOP3.LUT R4, R4, 0x80000000, RZ, 0xc0, !PT ;  /* 0x8000000004047812 */ /* 0x000fc800078ec0ff */
[----:B------:R-:W-:-:S04]  /*4770*/  SHF.R.U32.HI R4, RZ, 0x18, R4 ;  /* 0x00000018ff047819 */ /* 0x000fc80000011604 */
[----:B------:R-:W-:-:S04]  /*4780*/  LOP3.LUT R3, R3, R4, RZ, 0xfc, !PT ;  /* 0x0000000403037212 */ /* 0x000fc800078efcff */
[----:B------:R-:W-:-:S07]  /*4790*/  PRMT R0, R3, 0x7610, R0 ;  /* 0x0000761003007816 */ /* 0x000fce0000000000 */
.L_x_7466:
[----:B------:R-:W-:Y:S05]  /*47a0*/  BSYNC B0 ;  /* 0x0000000000007941 */ /* 0x000fea0003800000 */
.L_x_7465:
[----:B------:R0:W-:Y:S01]  /*47b0*/  STG.E.U8 desc[UR36][R8.64], R0 ;  /* 0x0000000008007986 */ /* 0x0001e2000c101124 */
[----:B------:R-:W-:Y:S05]  /*47c0*/  BRA `(.L_x_7437) ;  /* 0x0000000000ac7947 */ /* 0x000fea0003800000 */
.L_x_7459:
        /* <DEDUP_REMOVED lines=21> */
.L_x_7442:
        /* <DEDUP_REMOVED lines=16> */
.L_x_7470:
[----:B------:R-:W-:Y:S05]  /*4a20*/  BRA `(.L_x_7437) ;  /* 0x0000000000147947 */ /* 0x000fea0003800000 */
.L_x_7469:
[----:B------:R-:W0:Y:S02]  /*4a30*/  F2I.U64.TRUNC R4, R4 ;  /* 0x0000000400047311 */ /* 0x000e24000020d800 */
[----:B0-----:R2:W-:Y:S01]  /*4a40*/  STG.E.64 desc[UR36][R8.64], R4 ;  /* 0x0000000408007986 */ /* 0x0015e2000c101b24 */
[----:B------:R-:W-:Y:S05]  /*4a50*/  BRA `(.L_x_7437) ;  /* 0x0000000000087947 */ /* 0x000fea0003800000 */
.L_x_7468:
[----:B------:R-:W0:Y:S02]  /*4a60*/  F2I.FTZ.U32.TRUNC.NTZ R3, R4 ;  /* 0x0000000400037305 */ /* 0x000e24000021f000 */
[----:B0-----:R0:W-:Y:S02]  /*4a70*/  STG.E desc[UR36][R8.64], R3 ;  /* 0x0000000308007986 */ /* 0x0011e4000c101924 */
.L_x_7437:
[----:B------:R-:W-:Y:S05]  /*4a80*/  BSYNC B6 ;  /* 0x0000000000067941 */ /* 0x000fea0003800000 */
.L_x_7436:
        /* <DEDUP_REMOVED lines=24> */
.L_x_7476:
[----:B------:R-:W0:Y:S02]  /*4c10*/  F2I.S64.TRUNC R24, R24 ;  /* 0x0000001800187311 */ /* 0x000e24000020d900 */
[----:B0-----:R-:W-:-:S05]  /*4c20*/  IMAD.MOV.U32 R3, RZ, RZ, R24 ;  /* 0x000000ffff037224 */ /* 0x001fca00078e0018 */
[----:B------:R0:W-:Y:S01]  /*4c30*/  STG.E.U8 desc[UR36][R8.64], R3 ;  /* 0x0000000308007986 */ /* 0x0001e2000c101124 */
[----:B------:R-:W-:Y:S05]  /*4c40*/  BRA `(.L_x_7478) ;  /* 0x0000000c00407947 */ /* 0x000fea0003800000 */
.L_x_7475:
        /* <DEDUP_REMOVED lines=9> */
.L_x_7480:
[----:B------:R-:W0:Y:S02]  /*4ce0*/  F2I.FTZ.TRUNC.NTZ R3, R24 ;  /* 0x0000001800037305 */ /* 0x000e24000021f100 */
[----:B0-----:R0:W-:Y:S01]  /*4cf0*/  STG.E desc[UR36][R8.64], R3 ;  /* 0x0000000308007986 */ /* 0x0011e2000c101924 */
[----:B------:R-:W-:Y:S05]  /*4d00*/  BRA `(.L_x_7478) ;  /* 0x0000000c00107947 */ /* 0x000fea0003800000 */
.L_x_7479:
[----:B------:R-:W0:Y:S02]  /*4d10*/  F2I.FTZ.TRUNC.NTZ R3, R24 ;  /* 0x0000001800037305 */ /* 0x000e24000021f100 */
[----:B0-----:R0:W-:Y:S01]  /*4d20*/  STG.E.U16 desc[UR36][R8.64], R3 ;  /* 0x0000000308007986 */ /* 0x0011e2000c101524 */
[----:B------:R-:W-:Y:S05]  /*4d30*/  BRA `(.L_x_7478) ;  /* 0x0000000c00047947 */ /* 0x000fea0003800000 */
.L_x_7474:
        /* <DEDUP_REMOVED lines=8> */
.L_x_7482:
[----:B------:R-:W-:-:S05]  /*4dc0*/  F2FP.F16.F32.PACK_AB R24, RZ, R24 ;  /* 0x00000018ff18723e */ /* 0x000fca00000000ff */
[----:B------:R0:W-:Y:S01]  /*4dd0*/  STG.E.U16 desc[UR36][R8.64], R24 ;  /* 0x0000001808007986 */ /* 0x0001e2000c101524 */
[----:B------:R-:W-:Y:S05]  /*4de0*/  BRA `(.L_x_7478) ;  /* 0x0000000800d87947 */ /* 0x000fea0003800000 */
.L_x_7481:
        /* <DEDUP_REMOVED lines=9> */
.L_x_7484:
[----:B------:R-:W-:-:S04]  /*4e80*/  F2FP.F16.F32.PACK_AB R3, RZ, R24 ;  /* 0x00000018ff03723e */ /* 0x000fc800000000ff */
[----:B------:R-:W-:-:S05]  /*4e90*/  PRMT R3, R3, 0x5410, RZ ;  /* 0x0000541003037816 */ /* 0x000fca00000000ff */
[----:B------:R0:W-:Y:S01]  /*4ea0*/  STG.E desc[UR36][R8.64], R3 ;  /* 0x0000000308007986 */ /* 0x0001e2000c101924 */
[----:B------:R-:W-:Y:S05]  /*4eb0*/  BRA `(.L_x_7478) ;  /* 0x0000000800a47947 */ /* 0x000fea0003800000 */
.L_x_7483:
[----:B------:R-:W-:-:S06]  /*4ec0*/  FMUL.FTZ R4, R24, 1 ;  /* 0x3f80000018047820 */ /* 0x000fcc0000410000 */
[----:B------:R-:W0:Y:S02]  /*4ed0*/  F2F.F64.F32 R4, R4 ;  /* 0x0000000400047310 */ /* 0x000e240000201800 */
[----:B0-----:R0:W-:Y:S01]  /*4ee0*/  STG.E.64 desc[UR36][R8.64], R4 ;  /* 0x0000000408007986 */ /* 0x0011e2000c101b24 */
[----:B------:R-:W-:Y:S05]  /*4ef0*/  BRA `(.L_x_7478) ;  /* 0x0000000800947947 */ /* 0x000fea0003800000 */
.L_x_7473:
        /* <DEDUP_REMOVED lines=12> */
.L_x_7487:
[----:B------:R-:W-:Y:S01]  /*4fc0*/  FMUL.FTZ R4, R24, 1 ;  /* 0x3f80000018047820 */ /* 0x000fe20000410000 */
[----:B------:R-:W-:-:S05]  /*4fd0*/  CS2R R6, SRZ ;  /* 0x0000000000067805 */ /* 0x000fca000001ff00 */
[----:B------:R-:W0:Y:S02]  /*4fe0*/  F2F.F64.F32 R4, R4 ;  /* 0x0000000400047310 */ /* 0x000e240000201800 */
[----:B0-----:R0:W-:Y:S01]  /*4ff0*/  STG.E.128 desc[UR36][R8.64], R4 ;  /* 0x0000000408007986 */ /* 0x0011e2000c101d24 */
[----:B------:R-:W-:Y:S05]  /*5000*/  BRA `(.L_x_7478) ;  /* 0x0000000800507947 */ /* 0x000fea0003800000 */
.L_x_7486:
        /* <DEDUP_REMOVED lines=20> */
.L_x_7491:
[----:B------:R-:W-:Y:S05]  /*5150*/  BSYNC B0 ;  /* 0x0000000000007941 */ /* 0x000fea0003800000 */
.L_x_7490:
[----:B------:R-:W-:-:S05]  /*5160*/  LOP3.LUT R5, R0, R5, RZ, 0xfc, !PT ;  /* 0x0000000500057212 */ /* 0x000fca00078efcff */
[----:B------:R0:W-:Y:S01]  /*5170*/  STG.E.U8 desc[UR36][R8.64], R5 ;  /* 0x0000000508007986 */ /* 0x0001e2000c101124 */
[----:B------:R-:W-:Y:S05]  /*5180*/  BRA `(.L_x_7478) ;  /* 0x0000000400f07947 */ /* 0x000fea0003800000 */
.L_x_7489:
        /* <DEDUP_REMOVED lines=12> */
.L_x_7493:
[----:B------:R-:W-:Y:S01]  /*5250*/  IMAD.MOV.U32 R0, RZ, RZ, 0x7f ;  /* 0x0000007fff007424 */ /* 0x000fe200078e00ff */
[----:B------:R-:W-:-:S04]  /*5260*/  ISETP.GT.U32.AND P0, PT, R4, 0x7f800000, PT ;  /* 0x7f8000000400780c */ /* 0x000fc80003f04070 */
[----:B------:R-:W-:-:S09]  /*5270*/  SEL R0, R0, 0x7c, P0 ;  /* 0x0000007c00007807 */ /* 0x000fd20000000000 */
.L_x_7494:
[----:B------:R-:W-:Y:S05]  /*5280*/  BSYNC B0 ;  /* 0x0000000000007941 */ /* 0x000fea0003800000 */
.L_x_7492:
[----:B------:R-:W-:-:S04]  /*5290*/  LOP3.LUT R24, R24, 0x80000000, RZ, 0xc0, !PT ;  /* 0x8000000018187812 */ /* 0x000fc800078ec0ff */
[----:B------:R-:W-:-:S04]  /*52a0*/  SHF.R.U32.HI R3, RZ, 0x18, R24 ;  /* 0x00000018ff037819 */ /* 0x000fc80000011618 */
[----:B------:R-:W-:-:S05]  /*52b0*/  LOP3.LUT R3, R0, R3, RZ, 0xfc, !PT ;  /* 0x0000000300037212 */ /* 0x000fca00078efcff */
[----:B------:R0:W-:Y:S01]  /*52c0*/  STG.E.U8 desc[UR36][R8.64], R3 ;  /* 0x0000000308007986 */ /* 0x0001e2000c101124 */
[----:B------:R-:W-:Y:S05]  /*52d0*/  BRA `(.L_x_7478) ;  /* 0x00000004009c7947 */ /* 0x000fea0003800000 */
.L_x_7488:
[----:B------:R-:W-:-:S05]  /*52e0*/  F2FP.BF16.F32.PACK_AB R24, RZ, R24 ;  /* 0x00000018ff18723e */ /* 0x000fca00000010ff */
[----:B------:R0:W-:Y:S01]  /*52f0*/  STG.E.U16 desc[UR36][R8.64], R24 ;  /* 0x0000001808007986 */ /* 0x0001e2000c101524 */
[----:B------:R-:W-:Y:S05]  /*5300*/  BRA `(.L_x_7478) ;  /* 0x0000000400907947 */ /* 0x000fea0003800000 */
.L_x_7485:
        /* <DEDUP_REMOVED lines=11> */
.L_x_7497:
        /* <DEDUP_REMOVED lines=16> */
.L_x_7500:
[----:B------:R-:W-:-:S04]  /*54c0*/  LOP3.LUT R24, R24, 0x80000000, RZ, 0xc0, !PT ;  /* 0x8000000018187812 */ /* 0x000fc800078ec0ff */
[----:B------:R-:W-:-:S04]  /*54d0*/  SHF.R.U32.HI R3, RZ, 0x18, R24 ;  /* 0x00000018ff037819 */ /* 0x000fc80000011618 */
[----:B------:R-:W-:-:S04]  /*54e0*/  LOP3.LUT R0, R0, R3, RZ, 0xfc, !PT ;  /* 0x0000000300007212 */ /* 0x000fc800078efcff */
[----:B------:R-:W-:-:S07]  /*54f0*/  PRMT R4, R0, 0x7610, R4 ;  /* 0x0000761000047816 */ /* 0x000fce0000000004 */
.L_x_7499:
[----:B------:R-:W-:Y:S05]  /*5500*/  BSYNC B0 ;  /* 0x0000000000007941 */ /* 0x000fea0003800000 */
.L_x_7498:
[----:B------:R3:W-:Y:S01]  /*5510*/  STG.E.U8 desc[UR36][R8.64], R4 ;  /* 0x0000000408007986 */ /* 0x0007e2000c101124 */
[----:B------:R-:W-:Y:S05]  /*5520*/  BRA `(.L_x_7478) ;  /* 0x0000000400087947 */ /* 0x000fea0003800000 */
.L_x_7496:
        /* <DEDUP_REMOVED lines=16> */
.L_x_7503:
[----:B------:R-:W-:-:S04]  /*5630*/  LOP3.LUT R24, R24, 0x80000000, RZ, 0xc0, !PT ;  /* 0x8000000018187812 */ /* 0x000fc800078ec0ff */
[----:B------:R-:W-:-:S04]  /*5640*/  SHF.R.U32.HI R3, RZ, 0x18, R24 ;  /* 0x00000018ff037819 */ /* 0x000fc80000011618 */
[----:B------:R-:W-:-:S04]  /*5650*/  LOP3.LUT R0, R0, R3, RZ, 0xfc, !PT ;  /* 0x0000000300007212 */ /* 0x000fc800078efcff */
[----:B------:R-:W-:-:S07]  /*5660*/  PRMT R4, R0, 0x7610, R4 ;  /* 0x0000761000047816 */ /* 0x000fce0000000004 */
.L_x_7502:
[----:B------:R-:W-:Y:S05]  /*5670*/  BSYNC B0 ;  /* 0x0000000000007941 */ /* 0x000fea0003800000 */
.L_x_7501:
[----:B------:R0:W-:Y:S01]  /*5680*/  STG.E.U8 desc[UR36][R8.64], R4 ;  /* 0x0000000408007986 */ /* 0x0001e2000c101124 */
[----:B------:R-:W-:Y:S05]  /*5690*/  BRA `(.L_x_7478) ;  /* 0x0000000000ac7947 */ /* 0x000fea0003800000 */
.L_x_7495:
        /* <DEDUP_REMOVED lines=21> */
.L_x_7477:
        /* <DEDUP_REMOVED lines=16> */
.L_x_7506:
[----:B------:R-:W-:Y:S05]  /*58f0*/  BRA `(.L_x_7478) ;  /* 0x0000000000147947 */ /* 0x000fea0003800000 */
.L_x_7505:
[----:B------:R-:W0:Y:S02]  /*5900*/  F2I.U64.TRUNC R24, R24 ;  /* 0x0000001800187311 */ /* 0x000e24000020d800 */
[----:B0-----:R2:W-:Y:S01]  /*5910*/  STG.E.64 desc[UR36][R8.64], R24 ;  /* 0x0000001808007986 */ /* 0x0015e2000c101b24 */
[----:B------:R-:W-:Y:S05]  /*5920*/  BRA `(.L_x_7478) ;  /* 0x0000000000087947 */ /* 0x000fea0003800000 */
.L_x_7504:
[----:B------:R-:W0:Y:S02]  /*5930*/  F2I.FTZ.U32.TRUNC.NTZ R3, R24 ;  /* 0x0000001800037305 */ /* 0x000e24000021f000 */
[----:B0-----:R0:W-:Y:S02]  /*5940*/  STG.E desc[UR36][R8.64], R3 ;  /* 0x0000000308007986 */ /* 0x0011e4000c101924 */
.L_x_7478:
        /* <DEDUP_REMOVED lines=24> */
.L_x_7510:
[----:B------:R-:W0:Y:S02]  /*5ad0*/  F2I.S64.TRUNC R18, R18 ;  /* 0x0000001200127311 */ /* 0x000e24000020d900 */
[----:B0-----:R-:W-:-:S05]  /*5ae0*/  IMAD.MOV.U32 R3, RZ, RZ, R18 ;  /* 0x000000ffff037224 */ /* 0x001fca00078e0012 */
[----:B------:R0:W-:Y:S01]  /*5af0*/  STG.E.U8 desc[UR36][R8.64], R3 ;  /* 0x0000000308007986 */ /* 0x0001e2000c101124 */
[----:B------:R-:W-:Y:S05]  /*5b00*/  BRA `(.L_x_7512) ;  /* 0x0000000c00407947 */ /* 0x000fea0003800000 */
.L_x_7509:
        /* <DEDUP_REMOVED lines=9> */
.L_x_7514:
[----:B------:R-:W0:Y:S02]  /*5ba0*/  F2I.FTZ.TRUNC.NTZ R3, R18 ;  /* 0x0000001200037305 */ /* 0x000e24000021f100 */
[----:B0-----:R3:W-:Y:S01]  /*5bb0*/  STG.E desc[UR36][R8.64], R3 ;  /* 0x0000000308007986 */ /* 0x0017e2000c101924 */
[----:B------:R-:W-:Y:S05]  /*5bc0*/  BRA `(.L_x_7512) ;  /* 0x0000000c00107947 */ /* 0x000fea0003800000 */
.L_x_7513:
[----:B------:R-:W0:Y:S02]  /*5bd0*/  F2I.FTZ.TRUNC.NTZ R3, R18 ;  /* 0x0000001200037305 */ /* 0x000e24000021f100 */
[----:B0-----:R2:W-:Y:S01]  /*5be0*/  STG.E.U16 desc[UR36][R8.64], R3 ;  /* 0x0000000308007986 */ /* 0x0015e2000c101524 */
[----:B------:R-:W-:Y:S05]  /*5bf0*/  BRA `(.L_x_7512) ;  /* 0x0000000c00047947 */ /* 0x000fea0003800000 */
.L_x_7508:
        /* <DEDUP_REMOVED lines=8> */
.L_x_7516:
[----:B------:R-:W-:-:S05]  /*5c80*/  F2FP.F16.F32.PACK_AB R18, RZ, R18 ;  /* 0x00000012ff12723e */ /* 0x000fca00000000ff */
[----:B------:R0:W-:Y:S01]  /*5c90*/  STG.E.U16 desc[UR36][R8.64], R18 ;  /* 0x0000001208007986 */ /* 0x0001e2000c101524 */
[----:B------:R-:W-:Y:S05]  /*5ca0*/  BRA `(.L_x_7512) ;  /* 0x0000000800d87947 */ /* 0x000fea0003800000 */
.L_x_7515:
        /* <DEDUP_REMOVED lines=9> */
.L_x_7518:
[----:B------:R-:W-:-:S04]  /*5d40*/  F2FP.F16.F32.PACK_AB R3, RZ, R18 ;  /* 0x00000012ff03723e */ /* 0x000fc800000000ff */
[----:B------:R-:W-:-:S05]  /*5d50*/  PRMT R3, R3, 0x5410, RZ ;  /* 0x0000541003037816 */ /* 0x000fca00000000ff */
[----:B------:R0:W-:Y:S01]  /*5d60*/  STG.E desc[UR36][R8.64], R3 ;  /* 0x0000000308007986 */ /* 0x0001e2000c101924 */
[----:B------:R-:W-:Y:S05]  /*5d70*/  BRA `(.L_x_7512) ;  /* 0x0000000800a47947 */ /* 0x000fea0003800000 */
.L_x_7517:
[----:B------:R-:W-:-:S06]  /*5d80*/  FMUL.FTZ R4, R18, 1 ;  /* 0x3f80000012047820 */ /* 0x000fcc0000410000 */
[----:B------:R-:W0:Y:S02]  /*5d90*/  F2F.F64.F32 R4, R4 ;  /* 0x0000000400047310 */ /* 0x000e240000201800 */
[----:B0-----:R0:W-:Y:S01]  /*5da0*/  STG.E.64 desc[UR36][R8.64], R4 ;  /* 0x0000000408007986 */ /* 0x0011e2000c101b24 */
[----:B------:R-:W-:Y:S05]  /*5db0*/  BRA `(.L_x_7512) ;  /* 0x0000000800947947 */ /* 0x000fea0003800000 */
.L_x_7507:
        /* <DEDUP_REMOVED lines=12> */
.L_x_7521:
[----:B------:R-:W-:Y:S01]  /*5e80*/  FMUL.FTZ R4, R18, 1 ;  /* 0x3f80000012047820 */ /* 0x000fe20000410000 */
[----:B------:R-:W-:-:S05]  /*5e90*/  CS2R R6, SRZ ;  /* 0x0000000000067805 */ /* 0x000fca000001ff00 */
[----:B------:R-:W0:Y:S02]  /*5ea0*/  F2F.F64.F32 R4, R4 ;  /* 0x0000000400047310 */ /* 0x000e240000201800 */
[----:B0-----:R0:W-:Y:S01]  /*5eb0*/  STG.E.128 desc[UR36][R8.64], R4 ;  /* 0x0000000408007986 */ /* 0x0011e2000c101d24 */
[----:B------:R-:W-:Y:S05]  /*5ec0*/  BRA `(.L_x_7512) ;  /* 0x0000000800507947 */ /* 0x000fea0003800000 */
.L_x_7520:
        /* <DEDUP_REMOVED lines=20> */
.L_x_7525:
[----:B------:R-:W-:Y:S05]  /*6010*/  BSYNC B0 ;  /* 0x0000000000007941 */ /* 0x000fea0003800000 */
.L_x_7524:
[----:B------:R-:W-:-:S05]  /*6020*/  LOP3.LUT R5, R0, R5, RZ, 0xfc, !PT ;  /* 0x0000000500057212 */ /* 0x000fca00078efcff */
[----:B------:R0:W-:Y:S01]  /*6030*/  STG.E.U8 desc[UR36][R8.64], R5 ;  /* 0x0000000508007986 */ /* 0x0001e2000c101124 */
[----:B------:R-:W-:Y:S05]  /*6040*/  BRA `(.L_x_7512) ;  /* 0x0000000400f07947 */ /* 0x000fea0003800000 */
.L_x_7523:
        /* <DEDUP_REMOVED lines=12> */
.L_x_7527:
[----:B------:R-:W-:Y:S01]  /*6110*/  IMAD.MOV.U32 R0, RZ, RZ, 0x7f ;  /* 0x0000007fff007424 */ /* 0x000fe200078e00ff */
[----:B------:R-:W-:-:S04]  /*6120*/  ISETP.GT.U32.AND P0, PT, R4, 0x7f800000, PT ;  /* 0x7f8000000400780c */ /* 0x000fc80003f04070 */
[----:B------:R-:W-:-:S09]  /*6130*/  SEL R0, R0, 0x7c, P0 ;  /* 0x0000007c00007807 */ /* 0x000fd20000000000 */
.L_x_7528:
[----:B------:R-:W-:Y:S05]  /*6140*/  BSYNC B0 ;  /* 0x0000000000007941 */ /* 0x000fea0003800000 */
.L_x_7526:
[----:B------:R-:W-:-:S04]  /*6150*/  LOP3.LUT R18, R18, 0x80000000, RZ, 0xc0, !PT ;  /* 0x8000000012127812 */ /* 0x000fc800078ec0ff */
[----:B------:R-:W-:-:S04]  /*6160*/  SHF.R.U32.HI R3, RZ, 0x18, R18 ;  /* 0x00000018ff037819 */ /* 0x000fc80000011612 */
[----:B------:R-:W-:-:S05]  /*6170*/  LOP3.LUT R3, R0, R3, RZ, 0xfc, !PT ;  /* 0x0000000300037212 */ /* 0x000fca00078efcff */
[----:B------:R0:W-:Y:S01]  /*6180*/  STG.E.U8 desc[UR36][R8.64], R3 ;  /* 0x0000000308007986 */ /* 0x0001e2000c101124 */
[----:B------:R-:W-:Y:S05]  /*6190*/  BRA `(.L_x_7512) ;  /* 0x00000004009c7947 */ /* 0x000fea0003800000 */
.L_x_7522:
[----:B------:R-:W-:-:S05]  /*61a0*/  F2FP.BF16.F32.PACK_AB R18, RZ, R18 ;  /* 0x00000012ff12723e */ /* 0x000fca00000010ff */
[----:B------:R0:W-:Y:S01]  /*61b0*/  STG.E.U16 desc[UR36][R8.64], R18 ;  /* 0x0000001208007986 */ /* 0x0001e2000c101524 */
[----:B------:R-:W-:Y:S05]  /*61c0*/  BRA `(.L_x_7512) ;  /* 0x0000000400907947 */ /* 0x000fea0003800000 */
.L_x_7519:
        /* <DEDUP_REMOVED lines=11> */
.L_x_7531:
        /* <DEDUP_REMOVED lines=16> */
.L_x_7534:
[----:B------:R-:W-:-:S04]  /*6380*/  LOP3.LUT R18, R18, 0x80000000, RZ, 0xc0, !PT ;  /* 0x8000000012127812 */ /* 0x000fc800078ec0ff */
[----:B------:R-:W-:-:S04]  /*6390*/  SHF.R.U32.HI R3, RZ, 0x18, R18 ;  /* 0x00000018ff037819 */ /* 0x000fc80000011612 */
[----:B------:R-:W-:-:S04]  /*63a0*/  LOP3.LUT R0, R0, R3, RZ, 0xfc, !PT ;  /* 0x0000000300007212 */ /* 0x000fc800078efcff */
[----:B------:R-:W-:-:S07]  /*63b0*/  PRMT R4, R0, 0x7610, R4 ;  /* 0x0000761000047816 */ /* 0x000fce0000000004 */
.L_x_7533:
[----:B------:R-:W-:Y:S05]  /*63c0*/  BSYNC B0 ;  /* 0x0000000000007941 */ /* 0x000fea0003800000 */
.L_x_7532:
[----:B------:R0:W-:Y:S01]  /*63d0*/  STG.E.U8 desc[UR36][R8.64], R4 ;  /* 0x0000000408007986 */ /* 0x0001e2000c101124 */
[----:B------:R-:W-:Y:S05]  /*63e0*/  BRA `(.L_x_7512) ;  /* 0x0000000400087947 */ /* 0x000fea0003800000 */
.L_x_7530:
        /* <DEDUP_REMOVED lines=16> */
.L_x_7537:
[----:B------:R-:W-:-:S04]  /*64f0*/  LOP3.LUT R18, R18, 0x80000000, RZ, 0xc0, !PT ;  /* 0x8000000012127812 */ /* 0x000fc800078ec0ff */
[----:B------:R-:W-:-:S04]  /*6500*/  SHF.R.U32.HI R3, RZ, 0x18, R18 ;  /* 0x00000018ff037819 */ /* 0x000fc80000011612 */
[----:B------:R-:W-:-:S04]  /*6510*/  LOP3.LUT R0, R0, R3, RZ, 0xfc, !PT ;  /* 0x0000000300007212 */ /* 0x000fc800078efcff */
[----:B------:R-:W-:-:S07]  /*6520*/  PRMT R4, R0, 0x7610, R4 ;  /* 0x0000761000047816 */ /* 0x000fce0000000004 */
.L_x_7536:
[----:B------:R-:W-:Y:S05]  /*6530*/  BSYNC B0 ;  /* 0x0000000000007941 */ /* 0x000fea0003800000 */
.L_x_7535:
[----:B------:R0:W-:Y:S01]  /*6540*/  STG.E.U8 desc[UR36][R8.64], R4 ;  /* 0x0000000408007986 */ /* 0x0001e2000c101124 */
[----:B------:R-:W-:Y:S05]  /*6550*/  BRA `(.L_x_7512) ;  /* 0x0000000000ac7947 */ /* 0x000fea0003800000 */
.L_x_7529:
        /* <DEDUP_REMOVED lines=21> */
.L_x_7511:
        /* <DEDUP_REMOVED lines=16> */
.L_x_7540:
[----:B------:R-:W-:Y:S05]  /*67b0*/  BRA `(.L_x_7512) ;  /* 0x0000000000147947 */ /* 0x000fea0003800000 */
.L_x_7539:
[----:B------:R-:W0:Y:S02]  /*67c0*/  F2I.U64.TRUNC R18, R18 ;  /* 0x0000001200127311 */ /* 0x000e24000020d800 */
[----:B0-----:R0:W-:Y:S01]  /*67d0*/  STG.E.64 desc[UR36][R8.64], R18 ;  /* 0x0000001208007986 */ /* 0x0011e2000c101b24 */
[----:B------:R-:W-:Y:S05]  /*67e0*/  BRA `(.L_x_7512) ;  /* 0x0000000000087947 */ /* 0x000fea0003800000 */
.L_x_7538:
[----:B------:R-:W0:Y:S02]  /*67f0*/  F2I.FTZ.U32.TRUNC.NTZ R3, R18 ;  /* 0x0000001200037305 */ /* 0x000e24000021f000 */
[----:B0-----:R0:W-:Y:S02]  /*6800*/  STG.E desc[UR36][R8.64], R3 ;  /* 0x0000000308007986 */ /* 0x0011e4000c101924 */
.L_x_7512:
[----:B------:R-:W-:-:S07]  /*6810*/  VIADD R23, R23, 0x80 ;  /* 0x0000008017177836 */ /* 0x000fce0000000000 */
.L_x_7472:
[----:B------:R-:W-:Y:S05]  /*6820*/  BSYNC B6 ;  /* 0x0000000000067941 */ /* 0x000fea0003800000 */
.L_x_7471:
[----:B------:R-:W-:-:S13]  /*6830*/  ISETP.GE.AND P0, PT, R23, R17, PT ;  /* 0x000000111700720c */ /* 0x000fda0003f06270 */
[----:B------:R-:W-:Y:S05]  /*6840*/  @P0 EXIT ;  /* 0x000000000000094d */ /* 0x000fea0003800000 */
[----:B0-23--:R-:W0:Y:S01]  /*6850*/  LDC.64 R4, c[0x0][0x220] ;  /* 0x00008800ff047b82 */ /* 0x00de220000000a00 */
[----:B------:R-:W-:Y:S01]  /*6860*/  PRMT R0, R16, 0x9910, RZ ;  /* 0x0000991010007816 */ /* 0x000fe200000000ff */
[----:B------:R-:W-:Y:S01]  /*6870*/  IMAD R2, R2, 0x200, R23 ;  /* 0x0000020002027824 */ /* 0x000fe200078e0217 */
[----:B------:R-:W-:Y:S02]  /*6880*/  ULDC UR4, c[0x0][0x240] ;  /* 0x0000900000047ab9 */ /* 0x000fe40000000800 */
[----:B------:R-:W-:Y:S01]  /*6890*/  ISETP.GT.AND P1, PT, R0, 0x9, PT ;  /* 0x000000090000780c */ /* 0x000fe20003f24270 */
[----:B-1--4-:R-:W-:-:S05]  /*68a0*/  IMAD R3, R2, UR4, RZ ;  /* 0x0000000402037c24 */ /* 0x012fca000f8e02ff */
        /* <DEDUP_REMOVED lines=14> */
.L_x_7544:
[----:B------:R-:W0:Y:S02]  /*6990*/  F2I.S64.TRUNC R22, R22 ;  /* 0x0000001600167311 */ /* 0x000e24000020d900 */
[----:B0-----:R-:W-:-:S05]  /*69a0*/  IMAD.MOV.U32 R5, RZ, RZ, R22 ;  /* 0x000000ffff057224 */ /* 0x001fca00078e0016 */
[----:B------:R-:W-:Y:S01]  /*69b0*/  STG.E.U8 desc[UR36][R2.64], R5 ;  /* 0x0000000502007986 */ /* 0x000fe2000c101124 */
[----:B------:R-:W-:Y:S05]  /*69c0*/  EXIT ;  /* 0x000000000000794d */ /* 0x000fea0003800000 */
.L_x_7543:
        /* <DEDUP_REMOVED lines=9> */
.L_x_7547:
[----:B------:R-:W0:Y:S02]  /*6a60*/  F2I.FTZ.TRUNC.NTZ R5, R22 ;  /* 0x0000001600057305 */ /* 0x000e24000021f100 */
[----:B0-----:R-:W-:Y:S01]  /*6a70*/  STG.E desc[UR36][R2.64], R5 ;  /* 0x0000000502007986 */ /* 0x001fe2000c101924 */
[----:B------:R-:W-:Y:S05]  /*6a80*/  EXIT ;  /* 0x000000000000794d */ /* 0x000fea0003800000 */
.L_x_7546:
[----:B------:R-:W0:Y:S02]  /*6a90*/  F2I.FTZ.TRUNC.NTZ R5, R22 ;  /* 0x0000001600057305 */ /* 0x000e24000021f100 */
[----:B0-----:R-:W-:Y:S01]  /*6aa0*/  STG.E.U16 desc[UR36][R2.64], R5 ;  /* 0x0000000502007986 */ /* 0x001fe2000c101524 */
[----:B------:R-:W-:Y:S05]  /*6ab0*/  EXIT ;  /* 0x000000000000794d */ /* 0x000fea0003800000 */
.L_x_7542:
        /* <DEDUP_REMOVED lines=8> */
.L_x_7549:
[----:B------:R-:W-:-:S05]  /*6b40*/  F2FP.F16.F32.PACK_AB R22, RZ, R22 ;  /* 0x00000016ff16723e */ /* 0x000fca00000000ff */
[----:B------:R-:W-:Y:S01]  /*6b50*/  STG.E.U16 desc[UR36][R2.64], R22 ;  /* 0x0000001602007986 */ /* 0x000fe2000c101524 */
[----:B------:R-:W-:Y:S05]  /*6b60*/  EXIT ;  /* 0x000000000000794d */ /* 0x000fea0003800000 */
.L_x_7548:
        /* <DEDUP_REMOVED lines=9> */
.L_x_7551:
[----:B------:R-:W-:-:S04]  /*6c00*/  F2FP.F16.F32.PACK_AB R5, RZ, R22 ;  /* 0x00000016ff05723e */ /* 0x000fc800000000ff */
[----:B------:R-:W-:-:S05]  /*6c10*/  PRMT R5, R5, 0x5410, RZ ;  /* 0x0000541005057816 */ /* 0x000fca00000000ff */
[----:B------:R-:W-:Y:S01]  /*6c20*/  STG.E desc[UR36][R2.64], R5 ;  /* 0x0000000502007986 */ /* 0x000fe2000c101924 */
[----:B------:R-:W-:Y:S05]  /*6c30*/  EXIT ;  /* 0x000000000000794d */ /* 0x000fea0003800000 */
.L_x_7550:
[----:B------:R-:W-:-:S06]  /*6c40*/  FMUL.FTZ R4, R22, 1 ;  /* 0x3f80000016047820 */ /* 0x000fcc0000410000 */
[----:B------:R-:W0:Y:S02]  /*6c50*/  F2F.F64.F32 R4, R4 ;  /* 0x0000000400047310 */ /* 0x000e240000201800 */
[----:B0-----:R-:W-:Y:S01]  /*6c60*/  STG.E.64 desc[UR36][R2.64], R4 ;  /* 0x0000000402007986 */ /* 0x001fe2000c101b24 */
[----:B------:R-:W-:Y:S05]  /*6c70*/  EXIT ;  /* 0x000000000000794d */ /* 0x000fea0003800000 */
.L_x_7541:
        /* <DEDUP_REMOVED lines=12> */
.L_x_7554:
[----:B------:R-:W-:Y:S01]  /*6d40*/  FMUL.FTZ R4, R22, 1 ;  /* 0x3f80000016047820 */ /* 0x000fe20000410000 */
[----:B------:R-:W-:-:S05]  /*6d50*/  CS2R R6, SRZ ;  /* 0x0000000000067805 */ /* 0x000fca000001ff00 */
[----:B------:R-:W0:Y:S02]  /*6d60*/  F2F.F64.F32 R4, R4 ;  /* 0x0000000400047310 */ /* 0x000e240000201800 */
[----:B0-----:R-:W-:Y:S01]  /*6d70*/  STG.E.128 desc[UR36][R2.64], R4 ;  /* 0x0000000402007986 */ /* 0x001fe2000c101d24 */
[----:B------:R-:W-:Y:S05]  /*6d80*/  EXIT ;  /* 0x000000000000794d */ /* 0x000fea0003800000 */
.L_x_7553:
        /* <DEDUP_REMOVED lines=20> */
.L_x_7558:
[----:B------:R-:W-:Y:S05]  /*6ed0*/  BSYNC B0 ;  /* 0x0000000000007941 */ /* 0x000fea0003800000 */
.L_x_7557:
[----:B------:R-:W-:-:S05]  /*6ee0*/  LOP3.LUT R7, R0, R7, RZ, 0xfc, !PT ;  /* 0x0000000700077212 */ /* 0x000fca00078efcff */
[----:B------:R-:W-:Y:S01]  /*6ef0*/  STG.E.U8 desc[UR36][R2.64], R7 ;  /* 0x0000000702007986 */ /* 0x000fe2000c101124 */
[----:B------:R-:W-:Y:S05]  /*6f00*/  EXIT ;  /* 0x000000000000794d */ /* 0x000fea0003800000 */
.L_x_7556:
        /* <DEDUP_REMOVED lines=12> */
.L_x_7560:
[----:B------:R-:W-:Y:S01]  /*6fd0*/  IMAD.MOV.U32 R0, RZ, RZ, 0x7f ;  /* 0x0000007fff007424 */ /* 0x000fe200078e00ff */
[----:B------:R-:W-:-:S04]  /*6fe0*/  ISETP.GT.U32.AND P0, PT, R4, 0x7f800000, PT ;  /* 0x7f8000000400780c */ /* 0x000fc80003f04070 */
[----:B------:R-:W-:-:S09]  /*6ff0*/  SEL R0, R0, 0x7c, P0 ;  /* 0x0000007c00007807 */ /* 0x000fd20000000000 */
.L_x_7561:
[----:B------:R-:W-:Y:S05]  /*7000*/  BSYNC B0 ;  /* 0x0000000000007941 */ /* 0x000fea0003800000 */
.L_x_7559:
[----:B------:R-:W-:-:S04]  /*7010*/  LOP3.LUT R22, R22, 0x80000000, RZ, 0xc0, !PT ;  /* 0x8000000016167812 */ /* 0x000fc800078ec0ff */
[----:B------:R-:W-:-:S04]  /*7020*/  SHF.R.U32.HI R5, RZ, 0x18, R22 ;  /* 0x00000018ff057819 */ /* 0x000fc80000011616 */
[----:B------:R-:W-:-:S05]  /*7030*/  LOP3.LUT R5, R0, R5, RZ, 0xfc, !PT ;  /* 0x0000000500057212 */ /* 0x000fca00078efcff */
[----:B------:R-:W-:Y:S01]  /*7040*/  STG.E.U8 desc[UR36][R2.64], R5 ;  /* 0x0000000502007986 */ /* 0x000fe2000c101124 */
[----:B------:R-:W-:Y:S05]  /*7050*/  EXIT ;  /* 0x000000000000794d */ /* 0x000fea0003800000 */
.L_x_7555:
[----:B------:R-:W-:-:S05]  /*7060*/  F2FP.BF16.F32.PACK_AB R22, RZ, R22 ;  /* 0x00000016ff16723e */ /* 0x000fca00000010ff */
[----:B------:R-:W-:Y:S01]  /*7070*/  STG.E.U16 desc[UR36][R2.64], R22 ;  /* 0x0000001602007986 */ /* 0x000fe2000c101524 */
[----:B------:R-:W-:Y:S05]  /*7080*/  EXIT ;  /* 0x000000000000794d */ /* 0x000fea0003800000 */
.L_x_7552:
        /* <DEDUP_REMOVED lines=11> */
.L_x_7564:
        /* <DEDUP_REMOVED lines=16> */
.L_x_7567:
[----:B------:R-:W-:-:S04]  /*7240*/  LOP3.LUT R22, R22, 0x80000000, RZ, 0xc0, !PT ;  /* 0x8000000016167812 */ /* 0x000fc800078ec0ff */
[----:B------:R-:W-:-:S04]  /*7250*/  SHF.R.U32.HI R5, RZ, 0x18, R22 ;  /* 0x00000018ff057819 */ /* 0x000fc80000011616 */
[----:B------:R-:W-:-:S04]  /*7260*/  LOP3.LUT R4, R4, R5, RZ, 0xfc, !PT ;  /* 0x0000000504047212 */ /* 0x000fc800078efcff */
[----:B------:R-:W-:-:S07]  /*7270*/  PRMT R0, R4, 0x7610, R0 ;  /* 0x0000761004007816 */ /* 0x000fce0000000000 */
.L_x_7566:
[----:B------:R-:W-:Y:S05]  /*7280*/  BSYNC B0 ;  /* 0x0000000000007941 */ /* 0x000fea0003800000 */
.L_x_7565:
[----:B------:R-:W-:Y:S01]  /*7290*/  STG.E.U8 desc[UR36][R2.64], R0 ;  /* 0x0000000002007986 */ /* 0x000fe2000c101124 */
[----:B------:R-:W-:Y:S05]  /*72a0*/  EXIT ;  /* 0x000000000000794d */ /* 0x000fea0003800000 */
.L_x_7563:
        /* <DEDUP_REMOVED lines=16> */
.L_x_7570:
[----:B------:R-:W-:-:S04]  /*73b0*/  LOP3.LUT R22, R22, 0x80000000, RZ, 0xc0, !PT ;  /* 0x8000000016167812 */ /* 0x000fc800078ec0ff */
[----:B------:R-:W-:-:S04]  /*73c0*/  SHF.R.U32.HI R5, RZ, 0x18, R22 ;  /* 0x00000018ff057819 */ /* 0x000fc80000011616 */
[----:B------:R-:W-:-:S04]  /*73d0*/  LOP3.LUT R4, R4, R5, RZ, 0xfc, !PT ;  /* 0x0000000504047212 */ /* 0x000fc800078efcff */
[----:B------:R-:W-:-:S07]  /*73e0*/  PRMT R0, R4, 0x7610, R0 ;  /* 0x0000761004007816 */ /* 0x000fce0000000000 */
.L_x_7569:
[----:B------:R-:W-:Y:S05]  /*73f0*/  BSYNC B0 ;  /* 0x0000000000007941 */ /* 0x000fea0003800000 */
.L_x_7568:
[----:B------:R-:W-:Y:S01]  /*7400*/  STG.E.U8 desc[UR36][R2.64], R0 ;  /* 0x0000000002007986 */ /* 0x000fe2000c101124 */
[----:B------:R-:W-:Y:S05]  /*7410*/  EXIT ;  /* 0x000000000000794d */ /* 0x000fea0003800000 */
.L_x_7562:
        /* <DEDUP_REMOVED lines=21> */
.L_x_7545:
        /* <DEDUP_REMOVED lines=16> */
.L_x_7573:
[----:B------:R-:W-:Y:S05]  /*7670*/  EXIT ;  /* 0x000000000000794d */ /* 0x000fea0003800000 */
.L_x_7572:
[----:B------:R-:W0:Y:S02]  /*7680*/  F2I.U64.TRUNC R22, R22 ;  /* 0x0000001600167311 */ /* 0x000e24000020d800 */
[----:B0-----:R-:W-:Y:S01]  /*7690*/  STG.E.64 desc[UR36][R2.64], R22 ;  /* 0x0000001602007986 */ /* 0x001fe2000c101b24 */
[----:B------:R-:W-:Y:S05]  /*76a0*/  EXIT ;  /* 0x000000000000794d */ /* 0x000fea0003800000 */
.L_x_7571:
[----:B------:R-:W0:Y:S02]  /*76b0*/  F2I.FTZ.U32.TRUNC.NTZ R5, R22 ;  /* 0x0000001600057305 */ /* 0x000e24000021f000 */
[----:B0-----:R-:W-:Y:S01]  /*76c0*/  STG.E desc[UR36][R2.64], R5 ;  /* 0x0000000502007986 */ /* 0x001fe2000c101924 */
[----:B------:R-:W-:Y:S05]  /*76d0*/  EXIT ;  /* 0x000000000000794d */ /* 0x000fea0003800000 */
.L_x_7574:
        /* <DEDUP_REMOVED lines=10> */
.L_x_32086:


//--------------------- .text._ZN2at6native18elementwise_kernelILi128ELi2EZNS0_22gpu_kernel_impl_nocastINS0_13BUnaryFunctorIfffZZZNS0_21heaviside_kernel_cudaERNS_18TensorIteratorBaseEENKUlvE_clEvENKUlvE5_clEvEUlffE_EEEEvS5_RKT_EUliE_EEviT1_ --------------------------
	.section	.text._ZN2at6native18elementwise_kernelILi128ELi2EZNS0_22gpu_kernel_impl_nocastINS0_13BUnaryFunctorIfffZZZNS0_21heaviside_kernel_cudaERNS_18TensorIteratorBaseEENKUlvE_clEvENKUlvE5_clEvEUlffE_EEEEvS5_RKT_EUliE_EEviT1_,"ax",@progbits
	.align	128
        .global         _ZN2at6native18elementwise_kernelILi128ELi2EZNS0_22gpu_kernel_impl_nocastINS0_13BUnaryFunctorIfffZZZNS0_21heaviside_kernel_cudaERNS_18TensorIteratorBaseEENKUlvE_clEvENKUlvE5_clEvEUlffE_EEEEvS5_RKT_EUliE_EEviT1_
        .type           _ZN2at6native18elementwise_kernelILi128ELi2EZNS0_22gpu_kernel_impl_nocastINS0_13BUnaryFunctorIfffZZZNS0_21heaviside_kernel_cudaERNS_18TensorIteratorBaseEENKUlvE_clEvENKUlvE5_clEvEUlffE_EEEEvS5_RKT_EUliE_EEviT1_,@function
        .size           _ZN2at6native18elementwise_kernelILi128ELi2EZNS0_22gpu_kernel_impl_nocastINS0_13BUnaryFunctorIfffZZZNS0_21heaviside_kernel_cudaERNS_18TensorIteratorBaseEENKUlvE_clEvENKUlvE5_clEvEUlffE_EEEEvS5_RKT_EUliE_EEviT1_,(.L_x_32087 - _ZN2at6native18elementwise_kernelILi128ELi2EZNS0_22gpu_kernel_impl_nocastINS0_13BUnaryFunctorIfffZZZNS0_21heaviside_kernel_cudaERNS_18TensorIteratorBaseEENKUlvE_clEvENKUlvE5_clEvEUlffE_EEEEvS5_RKT_EUliE_EEviT1_)
        .other          _ZN2at6native18elementwise_kernelILi128ELi2EZNS0_22gpu_kernel_impl_nocastINS0_13BUnaryFunctorIfffZZZNS0_21heaviside_kernel_cudaERNS_18TensorIteratorBaseEENKUlvE_clEvENKUlvE5_clEvEUlffE_EEEEvS5_RKT_EUliE_EEviT1_,@"STO_CUDA_ENTRY STV_DEFAULT"
_ZN2at6native18elementwise_kernelILi128ELi2EZNS0_22gpu_kernel_impl_nocastINS0_13BUnaryFunctorIfffZZZNS0_21heaviside_kernel_cudaERNS_18TensorIteratorBaseEENKUlvE_clEvENKUlvE5_clEvEUlffE_EEEEvS5_RKT_EUliE_EEviT1_:
.text._ZN2at6native18elementwise_kernelILi128ELi2EZNS0_22gpu_kernel_impl_nocastINS0_13BUnaryFunctorIfffZZZNS0_21heaviside_kernel_cudaERNS_18TensorIteratorBaseEENKUlvE_clEvENKUlvE5_clEvEUlffE_EEEEvS5_RKT_EUliE_EEviT1_:
        /* <DEDUP_REMOVED lines=312> */
.L_x_7577:
[----:B------:R-:W-:Y:S02]  /*1380*/  ULDC.64 UR8, c[0x0][0x418] ;  /* 0x0001060000087ab9 */ /* 0x000fe40000000a00 */
[----:B------:R-:W-:-:S04]  /*1390*/  IADD3 R4, P0, R2, UR8, RZ ;  /* 0x0000000802047c10 */ /* 0x000fc8000ff1e0ff */
[----:B------:R-:W-:Y:S01]  /*13a0*/  IADD3.X R5, RZ, UR9, RZ, P0, !PT ;  /* 0x00000009ff057c10 */ /* 0x000fe200087fe4ff */
[----:B------:R-:W-:-:S04]  /*13b0*/  ULDC.64 UR8, c[0x0][0x410] ;  /* 0x0001040000087ab9 */ /* 0x000fc80000000a00 */
[----:B------:R-:W2:Y:S01]  /*13c0*/  LDG.E R4, desc[UR4][R4.64] ;  /* 0x0000000404047981 */ /* 0x000ea2000c1e1900 */
[----:B------:R-:W-:Y:S02]  /*13d0*/  IADD3 R7, R0, 0x80, RZ ;  /* 0x0000008000077810 */ /* 0x000fe40007ffe0ff */
[C---:B--2---:R-:W-:Y:S02]  /*13e0*/  FSETP.NEU.FTZ.AND P0, PT, R4.reuse, RZ, PT ;  /* 0x000000ff0400720b */ /* 0x044fe40003f1d000 */
[----:B------:R-:W-:-:S11]  /*13f0*/  FSET.BF.GT.FTZ.AND R9, R4, RZ, PT ;  /* 0x000000ff0409720a */ /* 0x000fd60003814000 */
[----:B------:R-:W0:Y:S01]  /*1400*/  @!P0 LDC R9, c[0x0][0x424] ;  /* 0x00010900ff098b82 */ /* 0x000e220000000800 */
[----:B------:R-:W-:-:S05]  /*1410*/  IADD3 R2, P0, R3, UR8, RZ ;  /* 0x0000000803027c10 */ /* 0x000fca000ff1e0ff */
[----:B------:R-:W-:-:S05]  /*1420*/  IMAD.X R3, RZ, RZ, UR9, P0 ;  /* 0x00000009ff037e24 */ /* 0x000fca00080e06ff */
[----:B0-----:R0:W-:Y:S03]  /*1430*/  STG.E desc[UR4][R2.64], R9 ;  /* 0x0000000902007986 */ /* 0x0011e6000c101904 */
.L_x_7576:
[----:B------:R-:W-:Y:S05]  /*1440*/  BSYNC B0 ;  /* 0x0000000000007941 */ /* 0x000fea0003800000 */
.L_x_7575:
[----:B------:R-:W-:-:S13]  /*1450*/  ISETP.GE.AND P0, PT, R7, UR6, PT ;  /* 0x0000000607007c0c */ /* 0x000fda000bf06270 */
[----:B------:R-:W-:Y:S05]  /*1460*/  @P0 EXIT ;  /* 0x000000000000094d */ /* 0x000fea0003800000 */
[----:B------:R-:W1:Y:S01]  /*1470*/  LDC R8, c[0x0][0x218] ;  /* 0x00008600ff087b82 */ /* 0x000e620000000800 */
[----:B------:R-:W-:Y:S01]  /*1480*/  HFMA2.MMA R0, -RZ, RZ, 0, 0 ;  /* 0x00000000ff007435 */ /* 0x000fe200000001ff */
[----:B0-----:R-:W-:Y:S02]  /*1490*/  MOV R3, RZ ;  /* 0x000000ff00037202 */ /* 0x001fe40000000f00 */
[----:B-1----:R-:W-:-:S13]  /*14a0*/  ISETP.NE.AND P0, PT, R8, RZ, PT ;  /* 0x000000ff0800720c */ /* 0x002fda0003f05270 */
        /* <DEDUP_REMOVED lines=299> */
.L_x_7578:
[----:B------:R-:W-:Y:S02]  /*2760*/  ULDC.64 UR6, c[0x0][0x418] ;  /* 0x0001060000067ab9 */ /* 0x000fe40000000a00 */
[----:B------:R-:W-:-:S04]  /*2770*/  IADD3 R4, P0, R0, UR6, RZ ;  /* 0x0000000600047c10 */ /* 0x000fc8000ff1e0ff */
[----:B------:R-:W-:Y:S01]  /*2780*/  IADD3.X R5, RZ, UR7, RZ, P0, !PT ;  /* 0x00000007ff057c10 */ /* 0x000fe200087fe4ff */
[----:B------:R-:W-:-:S04]  /*2790*/  ULDC.64 UR6, c[0x0][0x410] ;  /* 0x0001040000067ab9 */ /* 0x000fc80000000a00 */
[----:B------:R-:W2:Y:S02]  /*27a0*/  LDG.E R4, desc[UR4][R4.64] ;  /* 0x0000000404047981 */ /* 0x000ea4000c1e1900 */
[C---:B--2---:R-:W-:Y:S02]  /*27b0*/  FSETP.NEU.FTZ.AND P0, PT, R4.reuse, RZ, PT ;  /* 0x000000ff0400720b */ /* 0x044fe40003f1d000 */
[----:B------:R-:W-:-:S11]  /*27c0*/  FSET.BF.GT.FTZ.AND R7, R4, RZ, PT ;  /* 0x000000ff0407720a */ /* 0x000fd60003814000 */
[----:B------:R-:W0:Y:S01]  /*27d0*/  @!P0 LDC R7, c[0x0][0x424] ;  /* 0x00010900ff078b82 */ /* 0x000e220000000800 */
[----:B------:R-:W-:-:S04]  /*27e0*/  IADD3 R2, P0, R3, UR6, RZ ;  /* 0x0000000603027c10 */ /* 0x000fc8000ff1e0ff */
[----:B------:R-:W-:-:S05]  /*27f0*/  IADD3.X R3, RZ, UR7, RZ, P0, !PT ;  /* 0x00000007ff037c10 */ /* 0x000fca00087fe4ff */
[----:B0-----:R-:W-:Y:S01]  /*2800*/  STG.E desc[UR4][R2.64], R7 ;  /* 0x0000000702007986 */ /* 0x001fe2000c101904 */
[----:B------:R-:W-:Y:S05]  /*2810*/  EXIT ;  /* 0x000000000000794d */ /* 0x000fea0003800000 */
.L_x_7579:
        /* <DEDUP_REMOVED lines=14> */
.L_x_32087:


//--------------------- .text._ZN2at6native27unrolled_elementwise_kernelINS0_13BUnaryFunctorIfffZZZNS0_21heaviside_kernel_cudaERNS_18TensorIteratorBaseEENKUlvE_clEvENKUlvE5_clEvEUlffE_EESt5arrayIPcLm2EELi4E23TrivialOffsetCalculatorILi1EjESD_NS0_6memory15LoadWithoutCastENSE_16StoreWithoutCastEEEviT_T0_T2_T3_T4_T5_ --------------------------
	.section	.text._ZN2at6native27unrolled_elementwise_kernelINS0_13BUnaryFunctorIfffZZZNS0_21heaviside_kernel_cudaERNS_18TensorIteratorBaseEENKUlvE_clEvENKUlvE5_clEvEUlffE_EESt5arrayIPcLm2EELi4E23TrivialOffsetCalculatorILi1EjESD_NS0_6memory15LoadWithoutCastENSE_16StoreWithoutCastEEEviT_T0_T2_T3_T4_T5_,"ax",@progbits
	.align	128
        .global         _ZN2at6native27unrolled_elementwise_kernelINS0_13BUnaryFunctorIfffZZZNS0_21heaviside_kernel_cudaERNS_18TensorIteratorBaseEENKUlvE_clEvENKUlvE5_clEvEUlffE_EESt5arrayIPcLm2EELi4E23TrivialOffsetCalculatorILi1EjESD_NS0_6memory15LoadWithoutCastENSE_16StoreWithoutCastEEEviT_T0_T2_T3_T4_T5_
        .type           _ZN2at6native27unrolled_elementwise_kernelINS0_13BUnaryFunctorIfffZZZNS0_21heaviside_kernel_cudaERNS_18TensorIteratorBaseEENKUlvE_clEvENKUlvE5_clEvEUlffE_EESt5arrayIPcLm2EELi4E23TrivialOffsetCalculatorILi1EjESD_NS0_6memory15LoadWithoutCastENSE_16StoreWithoutCastEEEviT_T0_T2_T3_T4_T5_,@function
        .size           _ZN2at6native27unrolled_elementwise_kernelINS0_13BUnaryFunctorIfffZZZNS0_21heaviside_kernel_cudaERNS_18TensorIteratorBaseEENKUlvE_clEvENKUlvE5_clEvEUlffE_EESt5arrayIPcLm2EELi4E23TrivialOffsetCalculatorILi1EjESD_NS0_6memory15LoadWithoutCastENSE_16StoreWithoutCastEEEviT_T0_T2_T3_T4_T5_,(.L_x_32088 - _ZN2at6native27unrolled_elementwise_kernelINS0_13BUnaryFunctorIfffZZZNS0_21heaviside_kernel_cudaERNS_18TensorIteratorBaseEENKUlvE_clEvENKUlvE5_clEvEUlffE_EESt5arrayIPcLm2EELi4E23TrivialOffsetCalculatorILi1EjESD_NS0_6memory15LoadWithoutCastENSE_16StoreWithoutCastEEEviT_T0_T2_T3_T4_T5_)
        .other          _ZN2at6native27unrolled_elementwise_kernelINS0_13BUnaryFunctorIfffZZZNS0_21heaviside_kernel_cudaERNS_18TensorIteratorBaseEENKUlvE_clEvENKUlvE5_clEvEUlffE_EESt5arrayIPcLm2EELi4E23TrivialOffsetCalculatorILi1EjESD_NS0_6memory15LoadWithoutCastENSE_16StoreWithoutCastEEEviT_T0_T2_T3_T4_T5_,@"STO_CUDA_ENTRY STV_DEFAULT"
_ZN2at6native27unrolled_elementwise_kernelINS0_13BUnaryFunctorIfffZZZNS0_21heaviside_kernel_cudaERNS_18TensorIteratorBaseEENKUlvE_clEvENKUlvE5_clEvEUlffE_EESt5arrayIPcLm2EELi4E23TrivialOffsetCalculatorILi1EjESD_NS0_6memory15LoadWithoutCastENSE_16StoreWithoutCastEEEviT_T0_T2_T3_T4_T5_:
.text._ZN2at6native27unrolled_elementwise_kernelINS0_13BUnaryFunctorIfffZZZNS0_21heaviside_kernel_cudaERNS_18TensorIteratorBaseEENKUlvE_clEvENKUlvE5_clEvEUlffE_EESt5arrayIPcLm2EELi4E23TrivialOffsetCalculatorILi1EjESD_NS0_6memory15LoadWithoutCastENSE_16StoreWithoutCastEEEviT_T0_T2_T3_T4_T5_:
[----:B------:R-:W-:Y:S01]  /*0000*/  LDC R1, c[0x0][0x28] ;  /* 0x00000a00ff017b82 */ /* 0x000fe20000000800 */
[----:B------:R-:W0:Y:S07]  /*0010*/  S2R R0, SR_CTAID.X ;  /* 0x0000000000007919 */ /* 0x000e2e0000002500 */
[----:B------:R-:W0:Y:S01]  /*0020*/  LDC R5, c[0x0][0x210] ;  /* 0x00008400ff057b82 */ /* 0x000e220000000800 */
[----:B------:R-:W-:Y:S01]  /*0030*/  IMAD.MOV.U32 R6, RZ, RZ, RZ ;  /* 0x000000ffff067224 */ /* 0x000fe200078e00ff */
        /* <DEDUP_REMOVED lines=9> */
[----:B------:R-:W-:Y:S01]  /*00d0*/  @!P1 LEA R15, R0, R7, 0x9 ;  /* 0x00000007000f9211 */ /* 0x000fe200078e48ff */
[----:B------:R-:W-:Y:S01]  /*00e0*/  @!P1 VIADD R7, R7, 0x80 ;  /* 0x0000008007079836 */ /* 0x000fe20000000000 */
[----:B------:R-:W1:Y:S01]  /*00f0*/  @!P1 LDC.64 R8, c[0x0][0x228] ;  /* 0x00008a00ff089b82 */ /* 0x000e620000000a00 */
[----:B0-----:R-:W-:-:S03]  /*0100*/  @!P0 IMAD.WIDE.U32 R4, R13, 0x4, R4 ;  /* 0x000000040d048825 */ /* 0x001fc600078e0004 */
[----:B------:R-:W-:Y:S02]  /*0110*/  ISETP.GE.AND P3, PT, R7, R2, PT ;  /* 0x000000020700720c */ /* 0x000fe40003f66270 */
[----:B------:R0:W2:Y:S11]  /*0120*/  @!P0 LDG.E R6, desc[UR4][R4.64] ;  /* 0x0000000404068981 */ /* 0x0000b6000c1e1900 */
[----:B------:R-:W3:Y:S01]  /*0130*/  @!P3 LDC.64 R10, c[0x0][0x228] ;  /* 0x00008a00ff0abb82 */ /* 0x000ee20000000a00 */
[----:B------:R-:W-:-:S02]  /*0140*/  @!P3 IMAD R17, R0, 0x200, R7 ;  /* 0x000002000011b824 */ /* 0x000fc400078e0207 */
[----:B-1----:R-:W-:-:S05]  /*0150*/  @!P1 IMAD.WIDE.U32 R12, R15, 0x4, R8 ;  /* 0x000000040f0c9825 */ /* 0x002fca00078e0008 */
[----:B0-----:R-:W0:Y:S01]  /*0160*/  LDC R4, c[0x0][0x218] ;  /* 0x00008600ff047b82 */ /* 0x001e220000000800 */
[----:B---3--:R-:W-:Y:S01]  /*0170*/  @!P3 IMAD.WIDE.U32 R14, R17, 0x4, R10 ;  /* 0x00000004110eb825 */ /* 0x008fe200078e000a */
[----:B------:R-:W-:Y:S02]  /*0180*/  CS2R R16, SRZ ;  /* 0x0000000000107805 */ /* 0x000fe4000001ff00 */
[----:B------:R-:W-:-:S04]  /*0190*/  @!P3 IADD3 R7, R7, 0x80, RZ ;  /* 0x000000800707b810 */ /* 0x000fc80007ffe0ff */
[----:B------:R-:W1:Y:S01]  /*01a0*/  @!P0 LDC.64 R10, c[0x0][0x220] ;  /* 0x00008800ff0a8b82 */ /* 0x000e620000000a00 */
[----:B------:R-:W3:Y:S04]  /*01b0*/  @!P3 LDG.E R17, desc[UR4][R14.64] ;  /* 0x000000040e11b981 */ /* 0x000ee8000c1e1900 */
[----:B------:R4:W3:Y:S01]  /*01c0*/  @!P1 LDG.E R16, desc[UR4][R12.64] ;  /* 0x000000040c109981 */ /* 0x0008e2000c1e1900 */
[----:B------:R-:W-:-:S13]  /*01d0*/  ISETP.GE.AND P2, PT, R7, R2, PT ;  /* 0x000000020700720c */ /* 0x000fda0003f46270 */
[----:B------:R-:W0:Y:S01]  /*01e0*/  @!P2 LDC.64 R8, c[0x0][0x228] ;  /* 0x00008a00ff08ab82 */ /* 0x000e220000000a00 */
[C---:B------:R-:W-:Y:S02]  /*01f0*/  @!P2 IMAD R7, R0.reuse, 0x200, R7 ;  /* 0x000002000007a824 */ /* 0x040fe400078e0207 */
[----:B------:R-:W-:Y:S02]  /*0200*/  IMAD.MOV.U32 R5, RZ, RZ, RZ ;  /* 0x000000ffff057224 */ /* 0x000fe400078e00ff */
[----:B------:R-:W-:Y:S02]  /*0210*/  @!P0 IMAD R19, R0, 0x200, R3 ;  /* 0x0000020000138824 */ /* 0x000fe400078e0203 */
[----:B0-----:R-:W-:Y:S01]  /*0220*/  @!P2 IMAD.WIDE.U32 R8, R7, 0x4, R8 ;  /* 0x000000040708a825 */ /* 0x001fe200078e0008 */
[----:B------:R-:W-:-:S04]  /*0230*/  IADD3 R7, R3, 0x80, RZ ;  /* 0x0000008003077810 */ /* 0x000fc80007ffe0ff */
[----:B------:R0:W5:Y:S01]  /*0240*/  @!P2 LDG.E R5, desc[UR4][R8.64] ;  /* 0x000000040805a981 */ /* 0x000162000c1e1900 */
[----:B------:R-:W-:-:S05]  /*0250*/  @!P0 IMAD.MOV.U32 R3, RZ, RZ, R7 ;  /* 0x000000ffff038224 */ /* 0x000fca00078e0007 */
[----:B------:R-:W-:Y:S01]  /*0260*/  ISETP.GE.AND P1, PT, R3, R2, PT ;  /* 0x000000020300720c */ /* 0x000fe20003f26270 */
[----:B------:R-:W-:Y:S01]  /*0270*/  BSSY B0, `(.L_x_7580) ;  /* 0x0000017000007945 */ /* 0x000fe20003800000 */
[C---:B--2---:R-:W-:Y:S02]  /*0280*/  FSETP.NEU.FTZ.AND P2, PT, R6.reuse, RZ, PT ;  /* 0x000000ff0600720b */ /* 0x044fe40003f5d000 */
[----:B----4-:R-:W-:Y:S01]  /*0290*/  FSET.BF.GT.FTZ.AND R13, R6, RZ, PT ;  /* 0x000000ff060d720a */ /* 0x010fe20003814000 */
[----:B-1----:R-:W-:-:S03]  /*02a0*/  @!P0 IMAD.WIDE.U32 R6, R19, 0x4, R10 ;  /* 0x0000000413068825 */ /* 0x002fc600078e000a */
[----:B------:R-:W-:-:S05]  /*02b0*/  FSEL R13, R13, R4, P2 ;  /* 0x000000040d0d7208 */ /* 0x000fca0001000000 */
[----:B------:R1:W-:Y:S01]  /*02c0*/  @!P0 STG.E desc[UR4][R6.64], R13 ;  /* 0x0000000d06008986 */ /* 0x0003e2000c101904 */
[C---:B---3--:R-:W-:Y:S02]  /*02d0*/  FSETP.NEU.FTZ.AND P3, PT, R17.reuse, RZ, PT ;  /* 0x000000ff1100720b */ /* 0x048fe40003f7d000 */
[----:B------:R-:W-:Y:S02]  /*02e0*/  FSET.BF.GT.FTZ.AND R17, R17, RZ, PT ;  /* 0x000000ff1111720a */ /* 0x000fe40003814000 */
[C---:B------:R-:W-:Y:S02]  /*02f0*/  FSETP.NEU.FTZ.AND P2, PT, R16.reuse, RZ, PT ;  /* 0x000000ff1000720b */ /* 0x040fe40003f5d000 */
[----:B0-----:R-:W-:Y:S02]  /*0300*/  FSET.BF.GT.FTZ.AND R9, R16, RZ, PT ;  /* 0x000000ff1009720a */ /* 0x001fe40003814000 */
[-C--:B------:R-:W-:Y:S02]  /*0310*/  FSEL R17, R17, R4.reuse, P3 ;  /* 0x0000000411117208 */ /* 0x080fe40001800000 */
[----:B------:R-:W-:Y:S01]  /*0320*/  FSEL R11, R9, R4, P2 ;  /* 0x00000004090b7208 */ /* 0x000fe20001000000 */
[----:B-1----:R-:W-:Y:S06]  /*0330*/  @P1 BRA `(.L_x_7581) ;  /* 0x0000000000281947 */ /* 0x002fec0003800000 */
[----:B------:R-:W0:Y:S01]  /*0340*/  LDC.64 R8, c[0x0][0x220] ;  /* 0x00008800ff087b82 */ /* 0x000e220000000a00 */
[----:B------:R-:W-:Y:S01]  /*0350*/  LEA R7, R0, R3, 0x9 ;  /* 0x0000000300077211 */ /* 0x000fe200078e48ff */
[----:B------:R-:W-:-:S05]  /*0360*/  VIADD R3, R3, 0x80 ;  /* 0x0000008003037836 */ /* 0x000fca0000000000 */
[----:B------:R-:W-:-:S13]  /*0370*/  ISETP.GE.AND P0, PT, R3, R2, PT ;  /* 0x000000020300720c */ /* 0x000fda0003f06270 */
[----:B------:R-:W-:Y:S01]  /*0380*/  @!P0 IMAD R13, R0, 0x200, R3 ;  /* 0x00000200000d8824 */ /* 0x000fe200078e0203 */
[----:B------:R-:W-:Y:S01]  /*0390*/  @!P0 IADD3 R3, R3, 0x80, RZ ;  /* 0x0000008003038810 */ /* 0x000fe20007ffe0ff */
[----:B0-----:R-:W-:-:S04]  /*03a0*/  IMAD.WIDE.U32 R6, R7, 0x4, R8 ;  /* 0x0000000407067825 */ /* 0x001fc800078e0008 */
[----:B------:R-:W-:Y:S01]  /*03b0*/  @!P0 IMAD.WIDE.U32 R8, R13, 0x4, R8 ;  /* 0x000000040d088825 */ /* 0x000fe200078e0008 */
[----:B------:R0:W-:Y:S04]  /*03c0*/  STG.E desc[UR4][R6.64], R11 ;  /* 0x0000000b06007986 */ /* 0x0001e8000c101904 */
[----:B------:R0:W-:Y:S02]  /*03d0*/  @!P0 STG.E desc[UR4][R8.64], R17 ;  /* 0x0000001108008986 */ /* 0x0001e4000c101904 */
.L_x_7581:
[----:B------:R-:W-:Y:S05]  /*03e0*/  BSYNC B0 ;  /* 0x0000000000007941 */ /* 0x000fea0003800000 */
.L_x_7580:
[----:B------:R-:W-:-:S13]  /*03f0*/  ISETP.GE.AND P0, PT, R3, R2, PT ;  /* 0x000000020300720c */ /* 0x000fda0003f06270 */
[----:B------:R-:W-:Y:S05]  /*0400*/  @P0 EXIT ;  /* 0x000000000000094d */ /* 0x000fea0003800000 */
[----:B0-----:R-:W0:Y:S01]  /*0410*/  LDC.64 R6, c[0x0][0x220] ;  /* 0x00008800ff067b82 */ /* 0x001e220000000a00 */
[----:B-----5:R-:W-:Y:S01]  /*0420*/  FSETP.NEU.FTZ.AND P0, PT, R5, RZ, PT ;  /* 0x000000ff0500720b */ /* 0x020fe20003f1d000 */
[----:B------:R-:W-:-:S12]  /*0430*/  IMAD R3, R0, 0x200, R3 ;  /* 0x0000020000037824 */ /* 0x000fd800078e0203 */
[----:B------:R-:W-:Y:S01]  /*0440*/  @P0 FSET.BF.GT.FTZ.AND R4, R5, RZ, PT ;  /* 0x000000ff0504020a */ /* 0x000fe20003814000 */
[----:B0-----:R-:W-:-:S05]  /*0450*/  IMAD.WIDE.U32 R2, R3, 0x4, R6 ;  /* 0x0000000403027825 */ /* 0x001fca00078e0006 */
[----:B------:R-:W-:Y:S01]  /*0460*/  STG.E desc[UR4][R2.64], R4 ;  /* 0x0000000402007986 */ /* 0x000fe2000c101904 */
[----:B------:R-:W-:Y:S05]  /*0470*/  EXIT ;  /* 0x000000000000794d */ /* 0x000fea0003800000 */
.L_x_7582:
        /* <DEDUP_REMOVED lines=16> */
.L_x_32088:


//--------------------- .text._ZN2at6native29vectorized_elementwise_kernelILi2ENS0_13BUnaryFunctorIfffZZZNS0_21heaviside_kernel_cudaERNS_18TensorIteratorBaseEENKUlvE_clEvENKUlvE5_clEvEUlffE_EESt5arrayIPcLm2EEEEviT0_T1_ --------------------------
	.section	.text._ZN2at6native29vectorized_elementwise_kernelILi2ENS0_13BUnaryFunctorIfffZZZNS0_21heaviside_kernel_cudaERNS_18TensorIteratorBaseEENKUlvE_clEvENKUlvE5_clEvEUlffE_EESt5arrayIPcLm2EEEEviT0_T1_,"ax",@progbits
	.align	128
        .global         _ZN2at6native29vectorized_elementwise_kernelILi2ENS0_13BUnaryFunctorIfffZZZNS0_21heaviside_kernel_cudaERNS_18TensorIteratorBaseEENKUlvE_clEvENKUlvE5_clEvEUlffE_EESt5arrayIPcLm2EEEEviT0_T1_
        .type           _ZN2at6native29vectorized_elementwise_kernelILi2ENS0_13BUnaryFunctorIfffZZZNS0_21heaviside_kernel_cudaERNS_18TensorIteratorBaseEENKUlvE_clEvENKUlvE5_clEvEUlffE_EESt5arrayIPcLm2EEEEviT0_T1_,@function
        .size           _ZN2at6native29vectorized_elementwise_kernelILi2ENS0_13BUnaryFunctorIfffZZZNS0_21heaviside_kernel_cudaERNS_18TensorIteratorBaseEENKUlvE_clEvENKUlvE5_clEvEUlffE_EESt5arrayIPcLm2EEEEviT0_T1_,(.L_x_32089 - _ZN2at6native29vectorized_elementwise_kernelILi2ENS0_13BUnaryFunctorIfffZZZNS0_21heaviside_kernel_cudaERNS_18TensorIteratorBaseEENKUlvE_clEvENKUlvE5_clEvEUlffE_EESt5arrayIPcLm2EEEEviT0_T1_)
        .other          _ZN2at6native29vectorized_elementwise_kernelILi2ENS0_13BUnaryFunctorIfffZZZNS0_21heaviside_kernel_cudaERNS_18TensorIteratorBaseEENKUlvE_clEvENKUlvE5_clEvEUlffE_EESt5arrayIPcLm2EEEEviT0_T1_,@"STO_CUDA_ENTRY STV_DEFAULT"
_ZN2at6native29vectorized_elementwise_kernelILi2ENS0_13BUnaryFunctorIfffZZZNS0_21heaviside_kernel_cudaERNS_18TensorIteratorBaseEENKUlvE_clEvENKUlvE5_clEvEUlffE_EESt5arrayIPcLm2EEEEviT0_T1_:
.text._ZN2at6native29vectorized_elementwise_kernelILi2ENS0_13BUnaryFunctorIfffZZZNS0_21heaviside_kernel_cudaERNS_18TensorIteratorBaseEENKUlvE_clEvENKUlvE5_clEvEUlffE_EESt5arrayIPcLm2EEEEviT0_T1_:
        /* <DEDUP_REMOVED lines=11> */
[----:B------:R-:W3:Y:S01]  /*00b0*/  LDC R4, c[0x0][0x218] ;  /* 0x00008600ff047b82 */ /* 0x000ee20000000800 */
[----:B-1----:R-:W-:-:S04]  /*00c0*/  IMAD.WIDE R2, R0, 0x4, R2 ;  /* 0x0000000400027825 */ /* 0x002fc800078e0202 */
[----:B0-----:R-:W-:-:S05]  /*00d0*/  IMAD.WIDE.U32 R10, R5, 0x8, R2 ;  /* 0x00000008050a7825 */ /* 0x001fca00078e0002 */
[----:B------:R-:W4:Y:S04]  /*00e0*/  LDG.E.64 R6, desc[UR4][R10.64+0xc00] ;  /* 0x000c00040a067981 */ /* 0x000f28000c1e1b00 */
[----:B------:R-:W5:Y:S04]  /*00f0*/  LDG.E.64 R12, desc[UR4][R10.64] ;  /* 0x000000040a0c7981 */ /* 0x000f68000c1e1b00 */
[----:B------:R-:W3:Y:S04]  /*0100*/  LDG.E.64 R14, desc[UR4][R10.64+0x400] ;  /* 0x000400040a0e7981 */ /* 0x000ee8000c1e1b00 */
[----:B------:R-:W3:Y:S01]  /*0110*/  LDG.E.64 R2, desc[UR4][R10.64+0x800] ;  /* 0x000800040a027981 */ /* 0x000ee2000c1e1b00 */
[----:B--2---:R-:W-:-:S04]  /*0120*/  IMAD.WIDE.U32 R8, R0, 0x4, R8 ;  /* 0x0000000400087825 */ /* 0x004fc800078e0008 */
[----:B------:R-:W-:Y:S01]  /*0130*/  IMAD.WIDE R8, R5, 0x8, R8 ;  /* 0x0000000805087825 */ /* 0x000fe200078e0208 */
[----:B----4-:R-:W-:Y:S02]  /*0140*/  FSETP.NEU.FTZ.AND P0, PT, R6, RZ, PT ;  /* 0x000000ff0600720b */ /* 0x010fe40003f1d000 */
[C---:B-----5:R-:W-:Y:S02]  /*0150*/  FSETP.NEU.FTZ.AND P6, PT, R12.reuse, RZ, PT ;  /* 0x000000ff0c00720b */ /* 0x060fe40003fdd000 */
[----:B------:R-:W-:Y:S02]  /*0160*/  FSET.BF.GT.FTZ.AND R5, R12, RZ, PT ;  /* 0x000000ff0c05720a */ /* 0x000fe40003814000 */
[----:B------:R-:W-:Y:S02]  /*0170*/  FSETP.NEU.FTZ.AND P5, PT, R13, RZ, PT ;  /* 0x000000ff0d00720b */ /* 0x000fe40003fbd000 */
[----:B---3--:R-:W-:Y:S02]  /*0180*/  FSETP.NEU.FTZ.AND P3, PT, R15, RZ, PT ;  /* 0x000000ff0f00720b */ /* 0x008fe40003f7d000 */
[----:B------:R-:W-:-:S02]  /*0190*/  FSETP.NEU.FTZ.AND P1, PT, R3, RZ, PT ;  /* 0x000000ff0300720b */ /* 0x000fc40003f3d000 */
[----:B------:R-:W-:Y:S02]  /*01a0*/  FSEL R12, R5, R4, P6 ;  /* 0x00000004050c7208 */ /* 0x000fe40003000000 */
[----:B------:R-:W-:Y:S02]  /*01b0*/  FSET.BF.GT.FTZ.AND R13, R13, RZ, PT ;  /* 0x000000ff0d0d720a */ /* 0x000fe40003814000 */
[C---:B------:R-:W-:Y:S02]  /*01c0*/  FSETP.NEU.FTZ.AND P4, PT, R14.reuse, RZ, PT ;  /* 0x000000ff0e00720b */ /* 0x040fe40003f9d000 */
[----:B------:R-:W-:Y:S02]  /*01d0*/  FSET.BF.GT.FTZ.AND R17, R14, RZ, PT ;  /* 0x000000ff0e11720a */ /* 0x000fe40003814000 */
[----:B------:R-:W-:Y:S02]  /*01e0*/  FSET.BF.GT.FTZ.AND R15, R15, RZ, PT ;  /* 0x000000ff0f0f720a */ /* 0x000fe40003814000 */
[----:B------:R-:W-:-:S02]  /*01f0*/  FSETP.NEU.FTZ.AND P2, PT, R2, RZ, PT ;  /* 0x000000ff0200720b */ /* 0x000fc40003f5d000 */
[----:B------:R-:W-:Y:S02]  /*0200*/  FSET.BF.GT.FTZ.AND R11, R2, RZ, PT ;  /* 0x000000ff020b720a */ /* 0x000fe40003814000 */
[----:B------:R-:W-:Y:S02]  /*0210*/  FSET.BF.GT.FTZ.AND R3, R3, RZ, PT ;  /* 0x000000ff0303720a */ /* 0x000fe40003814000 */
[C---:B------:R-:W-:Y:S02]  /*0220*/  FSETP.NEU.FTZ.AND P6, PT, R7.reuse, RZ, PT ;  /* 0x000000ff0700720b */ /* 0x040fe40003fdd000 */
[----:B------:R-:W-:Y:S02]  /*0230*/  FSET.BF.GT.FTZ.AND R5, R7, RZ, PT ;  /* 0x000000ff0705720a */ /* 0x000fe40003814000 */
[-C--:B------:R-:W-:Y:S02]  /*0240*/  FSEL R13, R13, R4.reuse, P5 ;  /* 0x000000040d0d7208 */ /* 0x080fe40002800000 */
[----:B------:R-:W-:-:S02]  /*0250*/  FSEL R14, R17, R4, P4 ;  /* 0x00000004110e7208 */ /* 0x000fc40002000000 */
[-C--:B------:R-:W-:Y:S02]  /*0260*/  FSEL R15, R15, R4.reuse, P3 ;  /* 0x000000040f0f7208 */ /* 0x080fe40001800000 */
[-C--:B------:R-:W-:Y:S02]  /*0270*/  FSEL R2, R11, R4.reuse, P2 ;  /* 0x000000040b027208 */ /* 0x080fe40001000000 */
[-C--:B------:R-:W-:Y:S02]  /*0280*/  FSEL R3, R3, R4.reuse, P1 ;  /* 0x0000000403037208 */ /* 0x080fe40000800000 */
[----:B------:R-:W-:Y:S02]  /*0290*/  FSEL R5, R5, R4, P6 ;  /* 0x0000000405057208 */ /* 0x000fe40003000000 */
[----:B------:R-:W-:Y:S01]  /*02a0*/  @P0 FSET.BF.GT.FTZ.AND R4, R6, RZ, PT ;  /* 0x000000ff0604020a */ /* 0x000fe20003814000 */
[----:B------:R-:W-:Y:S04]  /*02b0*/  STG.E.64 desc[UR4][R8.64], R12 ;  /* 0x0000000c08007986 */ /* 0x000fe8000c101b04 */
[----:B------:R-:W-:Y:S04]  /*02c0*/  STG.E.64 desc[UR4][R8.64+0x400], R14 ;  /* 0x0004000e08007986 */ /* 0x000fe8000c101b04 */
[----:B------:R-:W-:Y:S04]  /*02d0*/  STG.E.64 desc[UR4][R8.64+0x800], R2 ;  /* 0x0008000208007986 */ /* 0x000fe8000c101b04 */
[----:B------:R-:W-:Y:S01]  /*02e0*/  STG.E.64 desc[UR4][R8.64+0xc00], R4 ;  /* 0x000c000408007986 */ /* 0x000fe2000c101b04 */
[----:B------:R-:W-:Y:S05]  /*02f0*/  EXIT ;  /* 0x000000000000794d */ /* 0x000fea0003800000 */
.L_x_7583:
[----:B------:R-:W0:Y:S01]  /*0300*/  S2R R17, SR_TID.X ;  /* 0x0000000000117919 */ /* 0x000e220000002100 */
[----:B------:R-:W-:Y:S01]  /*0310*/  IMAD.MOV.U32 R18, RZ, RZ, RZ ;  /* 0x000000ffff127224 */ /* 0x000fe200078e00ff */
[C---:B0-----:R-:W-:Y:S01]  /*0320*/  ISETP.GE.AND P0, PT, R17.reuse, R16, PT ;  /* 0x000000101100720c */ /* 0x041fe20003f06270 */
[----:B------:R-:W-:Y:S02]  /*0330*/  VIADD R22, R17, 0x80 ;  /* 0x0000008011167836 */ /* 0x000fe40000000000 */
[----:B------:R-:W-:-:S10]  /*0340*/  IMAD.MOV.U32 R27, RZ, RZ, R17 ;  /* 0x000000ffff1b7224 */ /* 0x000fd400078e0011 */
[----:B------:R-:W-:Y:S01]  /*0350*/  @!P0 IMAD.MOV.U32 R27, RZ, RZ, R22 ;  /* 0x000000ffff1b8224 */ /* 0x000fe200078e0016 */
[----:B------:R-:W0:Y:S04]  /*0360*/  @!P0 LDC.64 R14, c[0x0][0x228] ;  /* 0x00008a00ff0e8b82 */ /* 0x000e280000000a00 */
[----:B------:R-:W-:-:S13]  /*0370*/  ISETP.GE.AND P6, PT, R27, R16, PT ;  /* 0x000000101b00720c */ /* 0x000fda0003fc6270 */
[----:B------:R-:W-:Y:S01]  /*0380*/  @!P6 IMAD.IADD R5, R0, 0x1, R27 ;  /* 0x000000010005e824 */ /* 0x000fe200078e021b */
[----:B------:R-:W1:Y:S01]  /*0390*/  @!P6 LDC.64 R2, c[0x0][0x228] ;  /* 0x00008a00ff02eb82 */ /* 0x000e620000000a00 */
[----:B------:R-:W-:-:S05]  /*03a0*/  @!P6 VIADD R27, R27, 0x80 ;  /* 0x000000801b1be836 */ /* 0x000fca0000000000 */
[----:B------:R-:W-:-:S13]  /*03b0*/  ISETP.GE.AND P5, PT, R27, R16, PT ;  /* 0x000000101b00720c */ /* 0x000fda0003fa6270 */
[----:B------:R-:W-:Y:S01]  /*03c0*/  @!P5 IMAD.IADD R29, R0, 0x1, R27 ;  /* 0x00000001001dd824 */ /* 0x000fe200078e021b */
[----:B------:R-:W2:Y:S01]  /*03d0*/  @!P5 LDC.64 R12, c[0x0][0x228] ;  /* 0x00008a00ff0cdb82 */ /* 0x000ea20000000a00 */
[----:B------:R-:W-:Y:S02]  /*03e0*/  @!P5 VIADD R27, R27, 0x80 ;  /* 0x000000801b1bd836 */ /* 0x000fe40000000000 */
[----:B-1----:R-:W-:-:S03]  /*03f0*/  @!P6 IMAD.WIDE.U32 R2, R5, 0x4, R2 ;  /* 0x000000040502e825 */ /* 0x002fc600078e0002 */
[C---:B------:R-:W-:Y:S02]  /*0400*/  ISETP.GE.AND P4, PT, R27.reuse, R16, PT ;  /* 0x000000101b00720c */ /* 0x040fe40003f86270 */
[----:B------:R1:W3:Y:S11]  /*0410*/  @!P6 LDG.E R18, desc[UR4][R2.64] ;  /* 0x000000040212e981 */ /* 0x0002f6000c1e1900 */
[----:B------:R-:W-:Y:S01]  /*0420*/  @!P4 IMAD.IADD R25, R0, 0x1, R27 ;  /* 0x000000010019c824 */ /* 0x000fe200078e021b */
[----:B------:R-:W4:Y:S01]  /*0430*/  @!P4 LDC.64 R10, c[0x0][0x228] ;  /* 0x00008a00ff0acb82 */ /* 0x000f220000000a00 */
[----:B------:R-:W-:-:S05]  /*0440*/  @!P4 VIADD R27, R27, 0x80 ;  /* 0x000000801b1bc836 */ /* 0x000fca0000000000 */
[----:B------:R-:W-:-:S13]  /*0450*/  ISETP.GE.AND P3, PT, R27, R16, PT ;  /* 0x000000101b00720c */ /* 0x000fda0003f66270 */
[----:B------:R-:W-:Y:S01]  /*0460*/  @!P3 IMAD.IADD R19, R0, 0x1, R27 ;  /* 0x000000010013b824 */ /* 0x000fe200078e021b */
[----:B------:R-:W5:Y:S01]  /*0470*/  @!P3 LDC.64 R4, c[0x0][0x228] ;  /* 0x00008a00ff04bb82 */ /* 0x000f620000000a00 */
[----:B------:R-:W-:-:S05]  /*0480*/  @!P3 VIADD R27, R27, 0x80 ;  /* 0x000000801b1bb836 */ /* 0x000fca0000000000 */
[----:B------:R-:W-:-:S13]  /*0490*/  ISETP.GE.AND P2, PT, R27, R16, PT ;  /* 0x000000101b00720c */ /* 0x000fda0003f46270 */
[----:B------:R-:W-:Y:S01]  /*04a0*/  @!P2 IMAD.IADD R21, R0, 0x1, R27 ;  /* 0x000000010015a824 */ /* 0x000fe200078e021b */
[----:B------:R-:W5:Y:S01]  /*04b0*/  @!P2 LDC.64 R6, c[0x0][0x228] ;  /* 0x00008a00ff06ab82 */ /* 0x000f620000000a00 */
[----:B------:R-:W-:-:S05]  /*04c0*/  @!P2 VIADD R27, R27, 0x80 ;  /* 0x000000801b1ba836 */ /* 0x000fca0000000000 */
[----:B------:R-:W-:-:S13]  /*04d0*/  ISETP.GE.AND P1, PT, R27, R16, PT ;  /* 0x000000101b00720c */ /* 0x000fda0003f26270 */
[----:B------:R-:W-:Y:S02]  /*04e0*/  @!P1 IMAD.IADD R23, R0, 0x1, R27 ;  /* 0x0000000100179824 */ /* 0x000fe400078e021b */
[----:B------:R-:W-:-:S05]  /*04f0*/  @!P1 VIADD R27, R27, 0x80 ;  /* 0x000000801b1b9836 */ /* 0x000fca0000000000 */
[----:B------:R-:W-:Y:S01]  /*0500*/  ISETP.GE.AND P6, PT, R27, R16, PT ;  /* 0x000000101b00720c */ /* 0x000fe20003fc6270 */
[----:B------:R-:W-:-:S04]  /*0510*/  @!P0 IMAD.IADD R9, R0, 0x1, R17 ;  /* 0x0000000100098824 */ /* 0x000fc800078e0211 */
[----:B0-----:R-:W-:Y:S02]  /*0520*/  @!P0 IMAD.WIDE.U32 R14, R9, 0x4, R14 ;  /* 0x00000004090e8825 */ /* 0x001fe400078e000e */
[----:B------:R-:W0:Y:S08]  /*0530*/  @!P1 LDC.64 R8, c[0x0][0x228] ;  /* 0x00008a00ff089b82 */ /* 0x000e300000000a00 */
[----:B-1----:R-:W1:Y:S01]  /*0540*/  @!P6 LDC.64 R2, c[0x0][0x228] ;  /* 0x00008a00ff02eb82 */ /* 0x002e620000000a00 */
[----:B------:R-:W-:-:S02]  /*0550*/  IMAD.MOV.U32 R20, RZ, RZ, RZ ;  /* 0x000000ffff147224 */ /* 0x000fc400078e00ff */
[----:B------:R-:W-:-:S04]  /*0560*/  @!P6 IMAD.IADD R27, R0, 0x1, R27 ;  /* 0x00000001001be824 */ /* 0x000fc800078e021b */
[----:B------:R5:W3:Y:S01]  /*0570*/  @!P0 LDG.E R20, desc[UR4][R14.64] ;  /* 0x000000040e148981 */ /* 0x000ae2000c1e1900 */
[----:B------:R-:W-:Y:S02]  /*0580*/  IMAD.MOV.U32 R26, RZ, RZ, RZ ;  /* 0x000000ffff1a7224 */ /* 0x000fe400078e00ff */
[----:B----4-:R-:W-:Y:S01]  /*0590*/  @!P4 IMAD.WIDE.U32 R10, R25, 0x4, R10 ;  /* 0x00000004190ac825 */ /* 0x010fe200078e000a */
[----:B------:R-:W-:-:S03]  /*05a0*/  CS2R R24, SRZ ;  /* 0x0000000000187805 */ /* 0x000fc6000001ff00 */
[----:B--2---:R-:W-:Y:S01]  /*05b0*/  @!P5 IMAD.WIDE.U32 R12, R29, 0x4, R12 ;  /* 0x000000041d0cd825 */ /* 0x004fe200078e000c */
[----:B-----5:R-:W-:-:S03]  /*05c0*/  CS2R R14, SRZ ;  /* 0x00000000000e7805 */ /* 0x020fc6000001ff00 */
[----:B------:R-:W-:Y:S01]  /*05d0*/  @!P3 IMAD.WIDE.U32 R4, R19, 0x4, R4 ;  /* 0x000000041304b825 */ /* 0x000fe200078e0004 */
[----:B------:R2:W4:Y:S03]  /*05e0*/  @!P5 LDG.E R24, desc[UR4][R12.64] ;  /* 0x000000040c18d981 */ /* 0x000526000c1e1900 */
[----:B-1----:R-:W-:Y:S01]  /*05f0*/  @!P6 IMAD.WIDE.U32 R2, R27, 0x4, R2 ;  /* 0x000000041b02e825 */ /* 0x002fe200078e0002 */
[----:B------:R1:W5:Y:S03]  /*0600*/  @!P4 LDG.E R25, desc[UR4][R10.64] ;  /* 0x000000040a19c981 */ /* 0x000366000c1e1900 */
[----:B------:R-:W-:Y:S01]  /*0610*/  IMAD.MOV.U32 R19, RZ, RZ, RZ ;  /* 0x000000ffff137224 */ /* 0x000fe200078e00ff */
[----:B------:R3:W5:Y:S01]  /*0620*/  @!P6 LDG.E R26, desc[UR4][R2.64] ;  /* 0x00000004021ae981 */ /* 0x000762000c1e1900 */
[----:B------:R-:W-:Y:S01]  /*0630*/  @!P2 IMAD.WIDE.U32 R6, R21, 0x4, R6 ;  /* 0x000000041506a825 */ /* 0x000fe200078e0006 */
[----:B--2---:R-:W2:Y:S02]  /*0640*/  LDC R12, c[0x0][0x218] ;  /* 0x00008600ff0c7b82 */ /* 0x004ea40000000800 */
[----:B------:R4:W5:Y:S01]  /*0650*/  @!P3 LDG.E R14, desc[UR4][R4.64] ;  /* 0x00000004040eb981 */ /* 0x000962000c1e1900 */
[----:B0-----:R-:W-:-:S03]  /*0660*/  @!P1 IMAD.WIDE.U32 R8, R23, 0x4, R8 ;  /* 0x0000000417089825 */ /* 0x001fc600078e0008 */
[----:B------:R-:W5:Y:S02]  /*0670*/  @!P2 LDG.E R15, desc[UR4][R6.64] ;  /* 0x00000004060fa981 */ /* 0x000f64000c1e1900 */
[----:B-1----:R-:W0:Y:S02]  /*0680*/  @!P0 LDC.64 R10, c[0x0][0x220] ;  /* 0x00008800ff0a8b82 */ /* 0x002e240000000a00 */
[----:B------:R1:W5:Y:S01]  /*0690*/  @!P1 LDG.E R19, desc[UR4][R8.64] ;  /* 0x0000000408139981 */ /* 0x000362000c1e1900 */
[----:B------:R-:W-:Y:S02]  /*06a0*/  @!P0 IMAD.IADD R13, R0, 0x1, R17 ;  /* 0x00000001000d8824 */ /* 0x000fe400078e0211 */
[----:B------:R-:W-:Y:S01]  /*06b0*/  @!P0 IMAD.MOV.U32 R17, RZ, RZ, R22 ;  /* 0x000000ffff118224 */ /* 0x000fe200078e0016 */
[----:B------:R-:W-:Y:S01]  /*06c0*/  BSSY B0, `(.L_x_7584) ;  /* 0x0000046000007945 */ /* 0x000fe20003800000 */
[----:B0-----:R-:W-:-:S03]  /*06d0*/  @!P0 IMAD.WIDE.U32 R10, R13, 0x4, R10 ;  /* 0x000000040d0a8825 */ /* 0x001fc600078e000a */
[----:B------:R-:W-:Y:S01]  /*06e0*/  BSSY B1, `(.L_x_7585) ;  /* 0x000003d000017945 */ /* 0x000fe20003800000 */
[C---:B---3--:R-:W-:Y:S02]  /*06f0*/  FSETP.NEU.FTZ.AND P1, PT, R20.reuse, RZ, PT ;  /* 0x000000ff1400720b */ /* 0x048fe40003f3d000 */
[----:B------:R-:W-:-:S04]  /*0700*/  FSET.BF.GT.FTZ.AND R3, R20, RZ, PT ;  /* 0x000000ff1403720a */ /* 0x000fc80003814000 */
[----:B--2---:R-:W-:-:S05]  /*0710*/  FSEL R13, R3, R12, P1 ;  /* 0x0000000c030d7208 */ /* 0x004fca0000800000 */
[----:B------:R0:W-:Y:S01]  /*0720*/  @!P0 STG.E desc[UR4][R10.64], R13 ;  /* 0x0000000d0a008986 */ /* 0x0001e2000c101904 */
[----:B------:R-:W-:Y:S02]  /*0730*/  ISETP.GE.AND P0, PT, R17, R16, PT ;  /* 0x000000101100720c */ /* 0x000fe40003f06270 */
[C---:B------:R-:W-:Y:S02]  /*0740*/  FSETP.NEU.FTZ.AND P1, PT, R18.reuse, RZ, PT ;  /* 0x000000ff1200720b */ /* 0x040fe40003f3d000 */
[----:B------:R-:W-:Y:S02]  /*0750*/  FSET.BF.GT.FTZ.AND R3, R18, RZ, PT ;  /* 0x000000ff1203720a */ /* 0x000fe40003814000 */
[C---:B----4-:R-:W-:Y:S02]  /*0760*/  FSETP.NEU.FTZ.AND P2, PT, R24.reuse, RZ, PT ;  /* 0x000000ff1800720b */ /* 0x050fe40003f5d000 */
[----:B------:R-:W-:Y:S02]  /*0770*/  FSET.BF.GT.FTZ.AND R5, R24, RZ, PT ;  /* 0x000000ff1805720a */ /* 0x000fe40003814000 */
[----:B-----5:R-:W-:-:S02]  /*0780*/  FSETP.NEU.FTZ.AND P5, PT, R26, RZ, PT ;  /* 0x000000ff1a00720b */ /* 0x020fc40003fbd000 */
[-C--:B-1----:R-:W-:Y:S02]  /*0790*/  FSEL R9, R3, R12.reuse, P1 ;  /* 0x0000000c03097208 */ /* 0x082fe40000800000 */
[----:B------:R-:W-:Y:S02]  /*07a0*/  FSEL R21, R5, R12, P2 ;  /* 0x0000000c05157208 */ /* 0x000fe40001000000 */
[----:B------:R-:W-:Y:S02]  /*07b0*/  FSETP.NEU.FTZ.AND P1, PT, R25, RZ, PT ;  /* 0x000000ff1900720b */ /* 0x000fe40003f3d000 */
[C---:B------:R-:W-:Y:S02]  /*07c0*/  FSETP.NEU.FTZ.AND P2, PT, R14.reuse, RZ, PT ;  /* 0x000000ff0e00720b */ /* 0x040fe40003f5d000 */
[----:B------:R-:W-:Y:S02]  /*07d0*/  FSET.BF.GT.FTZ.AND R3, R14, RZ, PT ;  /* 0x000000ff0e03720a */ /* 0x000fe40003814000 */
[----:B------:R-:W-:-:S02]  /*07e0*/  FSETP.NEU.FTZ.AND P3, PT, R15, RZ, PT ;  /* 0x000000ff0f00720b */ /* 0x000fc40003f7d000 */
[----:B------:R-:W-:Y:S02]  /*07f0*/  FSETP.NEU.FTZ.AND P4, PT, R19, RZ, PT ;  /* 0x000000ff1300720b */ /* 0x000fe40003f9d000 */
[----:B------:R-:W-:Y:S02]  /*0800*/  FSET.BF.GT.FTZ.AND R25, R25, RZ, PT ;  /* 0x000000ff1919720a */ /* 0x000fe40003814000 */
[----:B------:R-:W-:Y:S02]  /*0810*/  FSET.BF.GT.FTZ.AND R15, R15, RZ, PT ;  /* 0x000000ff0f0f720a */ /* 0x000fe40003814000 */
[----:B------:R-:W-:Y:S02]  /*0820*/  FSET.BF.GT.FTZ.AND R19, R19, RZ, PT ;  /* 0x000000ff1313720a */ /* 0x000fe40003814000 */
[-C--:B------:R-:W-:Y:S02]  /*0830*/  FSEL R4, R3, R12.reuse, P2 ;  /* 0x0000000c03047208 */ /* 0x080fe40001000000 */
[----:B------:R-:W-:-:S02]  /*0840*/  FSEL R25, R25, R12, P1 ;  /* 0x0000000c19197208 */ /* 0x000fc40000800000 */
[-C--:B------:R-:W-:Y:S02]  /*0850*/  FSEL R3, R15, R12.reuse, P3 ;  /* 0x0000000c0f037208 */ /* 0x080fe40001800000 */
[----:B------:R-:W-:Y:S02]  /*0860*/  FSEL R2, R19, R12, P4 ;  /* 0x0000000c13027208 */ /* 0x000fe40002000000 */
        /* <DEDUP_REMOVED lines=10> */
[----:B------:R-:W-:Y:S02]  /*0910*/  IMAD.IADD R5, R0, 0x1, R17 ;  /* 0x0000000100057824 */ /* 0x000fe400078e0211 */
[----:B------:R-:W-:Y:S02]  /*0920*/  VIADD R17, R17, 0x80 ;  /* 0x0000008011117836 */ /* 0x000fe40000000000 */
[----:B0-----:R-:W-:-:S05]  /*0930*/  IMAD.WIDE.U32 R6, R5, 0x4, R6 ;  /* 0x0000000405067825 */ /* 0x001fca00078e0006 */
[----:B------:R0:W-:Y:S02]  /*0940*/  STG.E desc[UR4][R6.64], R21 ;  /* 0x0000001506007986 */ /* 0x0001e4000c101904 */
.L_x_7586:
[----:B------:R-:W-:-:S13]  /*0950*/  ISETP.GE.AND P0, PT, R17, R16, PT ;  /* 0x000000101100720c */ /* 0x000fda0003f06270 */
[----:B------:R-:W-:Y:S05]  /*0960*/  @P0 BRA `(.L_x_7588) ;  /* 0x0000000000300947 */ /* 0x000fea0003800000 */
[----:B0-----:R-:W0:Y:S01]  /*0970*/  LDC.64 R6, c[0x0][0x220] ;  /* 0x00008800ff067b82 */ /* 0x001e220000000a00 */
[----:B------:R-:W-:Y:S02]  /*0980*/  IMAD.IADD R5, R0, 0x1, R17 ;  /* 0x0000000100057824 */ /* 0x000fe400078e0211 */
[----:B------:R-:W-:Y:S02]  /*0990*/  VIADD R17, R17, 0x80 ;  /* 0x0000008011117836 */ /* 0x000fe40000000000 */
[----:B0-----:R-:W-:-:S05]  /*09a0*/  IMAD.WIDE.U32 R6, R5, 0x4, R6 ;  /* 0x0000000405067825 */ /* 0x001fca00078e0006 */
[----:B------:R1:W-:Y:S02]  /*09b0*/  STG.E desc[UR4][R6.64], R25 ;  /* 0x0000001906007986 */ /* 0x0003e4000c101904 */
.L_x_7587:
[----:B------:R-:W-:-:S13]  /*09c0*/  ISETP.GE.AND P0, PT, R17, R16, PT ;  /* 0x000000101100720c */ /* 0x000fda0003f06270 */
[----:B------:R-:W-:Y:S05]  /*09d0*/  @P0 BRA `(.L_x_7589) ;  /* 0x0000000000340947 */ /* 0x000fea0003800000 */
[----:B01----:R-:W0:Y:S01]  /*09e0*/  LDC.64 R6, c[0x0][0x220] ;  /* 0x00008800ff067b82 */ /* 0x003e220000000a00 */
[----:B------:R-:W-:Y:S02]  /*09f0*/  IMAD.IADD R5, R0, 0x1, R17 ;  /* 0x0000000100057824 */ /* 0x000fe400078e0211 */
[----:B------:R-:W-:Y:S02]  /*0a00*/  VIADD R17, R17, 0x80 ;  /* 0x0000008011117836 */ /* 0x000fe40000000000 */
[----:B0-----:R-:W-:-:S05]  /*0a10*/  IMAD.WIDE.U32 R6, R5, 0x4, R6 ;  /* 0x0000000405067825 */ /* 0x001fca00078e0006 */
[----:B------:R1:W-:Y:S02]  /*0a20*/  STG.E desc[UR4][R6.64], R4 ;  /* 0x0000000406007986 */ /* 0x0003e4000c101904 */
.L_x_7588:
[----:B------:R-:W-:-:S13]  /*0a30*/  ISETP.GE.AND P0, PT, R17, R16, PT ;  /* 0x000000101100720c */ /* 0x000fda0003f06270 */
[----:B------:R-:W-:Y:S05]  /*0a40*/  @P0 BREAK B1 ;  /* 0x0000000000010942 */ /* 0x000fea0003800000 */
[----:B------:R-:W-:Y:S05]  /*0a50*/  @P0 BRA `(.L_x_7590) ;  /* 0x0000000000300947 */ /* 0x000fea0003800000 */
[----:B-1----:R-:W1:Y:S01]  /*0a60*/  LDC.64 R4, c[0x0][0x220] ;  /* 0x00008800ff047b82 */ /* 0x002e620000000a00 */
[----:B0-----:R-:W-:Y:S02]  /*0a70*/  IMAD.IADD R7, R0, 0x1, R17 ;  /* 0x0000000100077824 */ /* 0x001fe400078e0211 */
[----:B------:R-:W-:Y:S02]  /*0a80*/  VIADD R17, R17, 0x80 ;  /* 0x0000008011117836 */ /* 0x000fe40000000000 */
[----:B-1----:R-:W-:-:S05]  /*0a90*/  IMAD.WIDE.U32 R4, R7, 0x4, R4 ;  /* 0x0000000407047825 */ /* 0x002fca00078e0004 */
[----:B------:R2:W-:Y:S02]  /*0aa0*/  STG.E desc[UR4][R4.64], R3 ;  /* 0x0000000304007986 */ /* 0x0005e4000c101904 */
.L_x_7589:
[----:B------:R-:W-:Y:S05]  /*0ab0*/  BSYNC B1 ;  /* 0x0000000000017941 */ /* 0x000fea0003800000 */
.L_x_7585:
[----:B------:R-:W-:-:S13]  /*0ac0*/  ISETP.GE.AND P0, PT, R17, R16, PT ;  /* 0x000000101100720c */ /* 0x000fda0003f06270 */
[----:B--2---:R-:W2:Y:S01]  /*0ad0*/  @!P0 LDC.64 R4, c[0x0][0x220] ;  /* 0x00008800ff048b82 */ /* 0x004ea20000000a00 */
[----:B------:R-:W-:Y:S02]  /*0ae0*/  @!P0 IMAD.IADD R3, R0, 0x1, R17 ;  /* 0x0000000100038824 */ /* 0x000fe400078e0211 */
[----:B------:R-:W-:Y:S02]  /*0af0*/  @!P0 VIADD R17, R17, 0x80 ;  /* 0x0000008011118836 */ /* 0x000fe40000000000 */
[----:B--2---:R-:W-:-:S05]  /*0b00*/  @!P0 IMAD.WIDE.U32 R4, R3, 0x4, R4 ;  /* 0x0000000403048825 */ /* 0x004fca00078e0004 */
[----:B------:R2:W-:Y:S02]  /*0b10*/  @!P0 STG.E desc[UR4][R4.64], R2 ;  /* 0x0000000204008986 */ /* 0x0005e4000c101904 */
.L_x_7590:
[----:B------:R-:W-:Y:S05]  /*0b20*/  BSYNC B0 ;  /* 0x0000000000007941 */ /* 0x000fea0003800000 */
.L_x_7584:
[----:B------:R-:W-:Y:S05]  /*0b30*/  WARPSYNC.ALL ;  /* 0x0000000000007948 */ /* 0x000fea0003800000 */
[----:B------:R-:W-:-:S13]  /*0b40*/  ISETP.GE.AND P0, PT, R17, R16, PT ;  /* 0x000000101100720c */ /* 0x000fda0003f06270 */
[----:B------:R-:W-:Y:S05]  /*0b50*/  @P0 EXIT ;  /* 0x000000000000094d */ /* 0x000fea0003800000 */
[----:B--2---:R-:W2:Y:S01]  /*0b60*/  LDC.64 R2, c[0x0][0x220] ;  /* 0x00008800ff027b82 */ /* 0x004ea20000000a00 */
[----:B------:R-:W-:-:S04]  /*0b70*/  IMAD.IADD R17, R0, 0x1, R17 ;  /* 0x0000000100117824 */ /* 0x000fc800078e0211 */
[----:B--2---:R-:W-:-:S05]  /*0b80*/  IMAD.WIDE.U32 R2, R17, 0x4, R2 ;  /* 0x0000000411027825 */ /* 0x004fca00078e0002 */
[----:B------:R-:W-:Y:S01]  /*0b90*/  STG.E desc[UR4][R2.64], R12 ;  /* 0x0000000c02007986 */ /* 0x000fe2000c101904 */
[----:B------:R-:W-:Y:S05]  /*0ba0*/  EXIT ;  /* 0x000000000000794d */ /* 0x000fea0003800000 */
.L_x_7591:
        /* <DEDUP_REMOVED lines=13> */
.L_x_32089:


//--------------------- .text._ZN2at6native29vectorized_elementwise_kernelILi4ENS0_13BUnaryFunctorIfffZZZNS0_21heaviside_kernel_cudaERNS_18TensorIteratorBaseEENKUlvE_clEvENKUlvE5_clEvEUlffE_EESt5arrayIPcLm2EEEEviT0_T1_ --------------------------
	.section	.text._ZN2at6native29vectorized_elementwise_kernelILi4ENS0_13BUnaryFunctorIfffZZZNS0_21heaviside_kernel_cudaERNS_18TensorIteratorBaseEENKUlvE_clEvENKUlvE5_clEvEUlffE_EESt5arrayIPcLm2EEEEviT0_T1_,"ax",@progbits
	.align	128
        .global         _ZN2at6native29vectorized_elementwise_kernelILi4ENS0_13BUnaryFunctorIfffZZZNS0_21heaviside_kernel_cudaERNS_18TensorIteratorBaseEENKUlvE_clEvENKUlvE5_clEvEUlffE_EESt5arrayIPcLm2EEEEviT0_T1_
        .type           _ZN2at6native29vectorized_elementwise_kernelILi4ENS0_13BUnaryFunctorIfffZZZNS0_21heaviside_kernel_cudaERNS_18TensorIteratorBaseEENKUlvE_clEvENKUlvE5_clEvEUlffE_EESt5arrayIPcLm2EEEEviT0_T1_,@function
        .size           _ZN2at6native29vectorized_elementwise_kernelILi4ENS0_13BUnaryFunctorIfffZZZNS0_21heaviside_kernel_cudaERNS_18TensorIteratorBaseEENKUlvE_clEvENKUlvE5_clEvEUlffE_EESt5arrayIPcLm2EEEEviT0_T1_,(.L_x_32090 - _ZN2at6native29vectorized_elementwise_kernelILi4ENS0_13BUnaryFunctorIfffZZZNS0_21heaviside_kernel_cudaERNS_18TensorIteratorBaseEENKUlvE_clEvENKUlvE5_clEvEUlffE_EESt5arrayIPcLm2EEEEviT0_T1_)
        .other          _ZN2at6native29vectorized_elementwise_kernelILi4ENS0_13BUnaryFunctorIfffZZZNS0_21heaviside_kernel_cudaERNS_18TensorIteratorBaseEENKUlvE_clEvENKUlvE5_clEvEUlffE_EESt5arrayIPcLm2EEEEviT0_T1_,@"STO_CUDA_ENTRY STV_DEFAULT"
_ZN2at6native29vectorized_elementwise_kernelILi4ENS0_13BUnaryFunctorIfffZZZNS0_21heaviside_kernel_cudaERNS_18TensorIteratorBaseEENKUlvE_clEvENKUlvE5_clEvEUlffE_EESt5arrayIPcLm2EEEEviT0_T1_:
.text._ZN2at6native29vectorized_elementwise_kernelILi4ENS0_13BUnaryFunctorIfffZZZNS0_21heaviside_kernel_cudaERNS_18TensorIteratorBaseEENKUlvE_clEvENKUlvE5_clEvEUlffE_EESt5arrayIPcLm2EEEEviT0_T1_:
        /* <DEDUP_REMOVED lines=10> */
[----:B------:R-:W2:Y:S01]  /*00a0*/  LDC R4, c[0x0][0x218] ;  /* 0x00008600ff047b82 */ /* 0x000ea20000000800 */
[----:B-1----:R-:W-:-:S04]  /*00b0*/  IMAD.WIDE R2, R0, 0x4, R2 ;  /* 0x0000000400027825 */ /* 0x002fc800078e0202 */
[----:B0-----:R-:W-:-:S03]  /*00c0*/  IMAD.WIDE.U32 R6, R5, 0x10, R2 ;  /* 0x0000001005067825 */ /* 0x001fc600078e0002 */
[----:B------:R-:W0:Y:S02]  /*00d0*/  LDC.64 R2, c[0x0][0x220] ;  /* 0x00008800ff027b82 */ /* 0x000e240000000a00 */
[----:B------:R-:W3:Y:S04]  /*00e0*/  LDG.E.128 R12, desc[UR4][R6.64+0x800] ;  /* 0x00080004060c7981 */ /* 0x000ee8000c1e1d00 */
[----:B------:R-:W4:Y:S01]  /*00f0*/  LDG.E.128 R8, desc[UR4][R6.64] ;  /* 0x0000000406087981 */ /* 0x000f22000c1e1d00 */
[----:B0-----:R-:W-:-:S04]  /*0100*/  IMAD.WIDE.U32 R2, R0, 0x4, R2 ;  /* 0x0000000400027825 */ /* 0x001fc800078e0002 */
[----:B------:R-:W-:Y:S01]  /*0110*/  IMAD.WIDE R2, R5, 0x10, R2 ;  /* 0x0000001005027825 */ /* 0x000fe200078e0202 */
[----:B---3--:R-:W-:Y:S02]  /*0120*/  FSETP.NEU.FTZ.AND P0, PT, R12, RZ, PT ;  /* 0x000000ff0c00720b */ /* 0x008fe40003f1d000 */
[C---:B----4-:R-:W-:Y:S02]  /*0130*/  FSETP.NEU.FTZ.AND P6, PT, R8.reuse, RZ, PT ;  /* 0x000000ff0800720b */ /* 0x050fe40003fdd000 */
[----:B------:R-:W-:Y:S02]  /*0140*/  FSET.BF.GT.FTZ.AND R5, R8, RZ, PT ;  /* 0x000000ff0805720a */ /* 0x000fe40003814000 */
[----:B------:R-:W-:Y:S02]  /*0150*/  FSETP.NEU.FTZ.AND P5, PT, R9, RZ, PT ;  /* 0x000000ff0900720b */ /* 0x000fe40003fbd000 */
[----:B--2---:R-:W-:Y:S02]  /*0160*/  FSEL R8, R5, R4, P6 ;  /* 0x0000000405087208 */ /* 0x004fe40003000000 */
[----:B------:R-:W-:-:S02]  /*0170*/  FSETP.NEU.FTZ.AND P3, PT, R11, RZ, PT ;  /* 0x000000ff0b00720b */ /* 0x000fc40003f7d000 */
[----:B------:R-:W-:Y:S02]  /*0180*/  FSETP.NEU.FTZ.AND P2, PT, R13, RZ, PT ;  /* 0x000000ff0d00720b */ /* 0x000fe40003f5d000 */
[C---:B------:R-:W-:Y:S02]  /*0190*/  FSETP.NEU.FTZ.AND P1, PT, R14.reuse, RZ, PT ;  /* 0x000000ff0e00720b */ /* 0x040fe40003f3d000 */
[----:B------:R-:W-:Y:S02]  /*01a0*/  FSET.BF.GT.FTZ.AND R7, R14, RZ, PT ;  /* 0x000000ff0e07720a */ /* 0x000fe40003814000 */
[----:B------:R-:W-:Y:S02]  /*01b0*/  FSETP.NEU.FTZ.AND P6, PT, R15, RZ, PT ;  /* 0x000000ff0f00720b */ /* 0x000fe40003fdd000 */
[----:B------:R-:W-:Y:S02]  /*01c0*/  FSET.BF.GT.FTZ.AND R9, R9, RZ, PT ;  /* 0x000000ff0909720a */ /* 0x000fe40003814000 */
[----:B------:R-:W-:-:S02]  /*01d0*/  FSETP.NEU.FTZ.AND P4, PT, R10, RZ, PT ;  /* 0x000000ff0a00720b */ /* 0x000fc40003f9d000 */
[----:B------:R-:W-:Y:S02]  /*01e0*/  FSET.BF.GT.FTZ.AND R17, R10, RZ, PT ;  /* 0x000000ff0a11720a */ /* 0x000fe40003814000 */
[----:B------:R-:W-:Y:S02]  /*01f0*/  FSET.BF.GT.FTZ.AND R11, R11, RZ, PT ;  /* 0x000000ff0b0b720a */ /* 0x000fe40003814000 */
[----:B------:R-:W-:Y:S02]  /*0200*/  FSET.BF.GT.FTZ.AND R13, R13, RZ, PT ;  /* 0x000000ff0d0d720a */ /* 0x000fe40003814000 */
        /* <DEDUP_REMOVED lines=8> */
[----:B------:R-:W-:Y:S04]  /*0290*/  STG.E.128 desc[UR4][R2.64], R8 ;  /* 0x0000000802007986 */ /* 0x000fe8000c101d04 */
[----:B------:R-:W-:Y:S01]  /*02a0*/  STG.E.128 desc[UR4][R2.64+0x800], R4 ;  /* 0x0008000402007986 */ /* 0x000fe2000c101d04 */
[----:B------:R-:W-:Y:S05]  /*02b0*/  EXIT ;  /* 0x000000000000794d */ /* 0x000fea0003800000 */
.L_x_7592:
        /* <DEDUP_REMOVED lines=101> */
.L_x_7595:
[----:B------:R-:W-:-:S13]  /*0910*/  ISETP.GE.AND P0, PT, R17, R16, PT ;  /* 0x000000101100720c */ /* 0x000fda0003f06270 */
[----:B------:R-:W-:Y:S05]  /*0920*/  @P0 BRA `(.L_x_7597) ;  /* 0x0000000000300947 */ /* 0x000fea0003800000 */
[----:B0-----:R-:W0:Y:S01]  /*0930*/  LDC.64 R6, c[0x0][0x220] ;  /* 0x00008800ff067b82 */ /* 0x001e220000000a00 */
[----:B------:R-:W-:Y:S02]  /*0940*/  IMAD.IADD R5, R0, 0x1, R17 ;  /* 0x0000000100057824 */ /* 0x000fe400078e0211 */
[----:B------:R-:W-:Y:S02]  /*0950*/  VIADD R17, R17, 0x80 ;  /* 0x0000008011117836 */ /* 0x000fe40000000000 */
[----:B0-----:R-:W-:-:S05]  /*0960*/  IMAD.WIDE.U32 R6, R5, 0x4, R6 ;  /* 0x0000000405067825 */ /* 0x001fca00078e0006 */
[----:B------:R1:W-:Y:S02]  /*0970*/  STG.E desc[UR4][R6.64], R25 ;  /* 0x0000001906007986 */ /* 0x0003e4000c101904 */
.L_x_7596:
[----:B------:R-:W-:-:S13]  /*0980*/  ISETP.GE.AND P0, PT, R17, R16, PT ;  /* 0x000000101100720c */ /* 0x000fda0003f06270 */
[----:B------:R-:W-:Y:S05]  /*0990*/  @P0 BRA `(.L_x_7598) ;  /* 0x0000000000340947 */ /* 0x000fea0003800000 */
[----:B01----:R-:W0:Y:S01]  /*09a0*/  LDC.64 R6, c[0x0][0x220] ;  /* 0x00008800ff067b82 */ /* 0x003e220000000a00 */
[----:B------:R-:W-:Y:S02]  /*09b0*/  IMAD.IADD R5, R0, 0x1, R17 ;  /* 0x0000000100057824 */ /* 0x000fe400078e0211 */
[----:B------:R-:W-:Y:S02]  /*09c0*/  VIADD R17, R17, 0x80 ;  /* 0x0000008011117836 */ /* 0x000fe40000000000 */
[----:B0-----:R-:W-:-:S05]  /*09d0*/  IMAD.WIDE.U32 R6, R5, 0x4, R6 ;  /* 0x0000000405067825 */ /* 0x001fca00078e0006 */
[----:B------:R1:W-:Y:S02]  /*09e0*/  STG.E desc[UR4][R6.64], R4 ;  /* 0x0000000406007986 */ /* 0x0003e4000c101904 */
.L_x_7597:
        /* <DEDUP_REMOVED lines=8> */
.L_x_7598:
[----:B------:R-:W-:Y:S05]  /*0a70*/  BSYNC B1 ;  /* 0x0000000000017941 */ /* 0x000fea0003800000 */
.L_x_7594:
[----:B------:R-:W-:-:S13]  /*0a80*/  ISETP.GE.AND P0, PT, R17, R16, PT ;  /* 0x000000101100720c */ /* 0x000fda0003f06270 */
[----:B--2---:R-:W2:Y:S01]  /*0a90*/  @!P0 LDC.64 R4, c[0x0][0x220] ;  /* 0x00008800ff048b82 */ /* 0x004ea20000000a00 */
[----:B------:R-:W-:Y:S02]  /*0aa0*/  @!P0 IMAD.IADD R3, R0, 0x1, R17 ;  /* 0x0000000100038824 */ /* 0x000fe400078e0211 */
[----:B------:R-:W-:Y:S02]  /*0ab0*/  @!P0 VIADD R17, R17, 0x80 ;  /* 0x0000008011118836 */ /* 0x000fe40000000000 */
[----:B--2---:R-:W-:-:S05]  /*0ac0*/  @!P0 IMAD.WIDE.U32 R4, R3, 0x4, R4 ;  /* 0x0000000403048825 */ /* 0x004fca00078e0004 */
[----:B------:R2:W-:Y:S02]  /*0ad0*/  @!P0 STG.E desc[UR4][R4.64], R2 ;  /* 0x0000000204008986 */ /* 0x0005e4000c101904 */
.L_x_7599:
[----:B------:R-:W-:Y:S05]  /*0ae0*/  BSYNC B0 ;  /* 0x0000000000007941 */ /* 0x000fea0003800000 */
.L_x_7593:
        /* <DEDUP_REMOVED lines=8> */
.L_x_7600:
        /* <DEDUP_REMOVED lines=9> */
.L_x_32090:


//--------------------- .text._ZN2at6native29vectorized_elementwise_kernelILi8ENS0_13BUnaryFunctorIfffZZZNS0_21heaviside_kernel_cudaERNS_18TensorIteratorBaseEENKUlvE_clEvENKUlvE5_clEvEUlffE_EESt5arrayIPcLm2EEEEviT0_T1_ --------------------------
	.section	.text._ZN2at6native29vectorized_elementwise_kernelILi8ENS0_13BUnaryFunctorIfffZZZNS0_21heaviside_kernel_cudaERNS_18TensorIteratorBaseEENKUlvE_clEvENKUlvE5_clEvEUlffE_EESt5arrayIPcLm2EEEEviT0_T1_,"ax",@progbits
	.align	128
        .global         _ZN2at6native29vectorized_elementwise_kernelILi8ENS0_13BUnaryFunctorIfffZZZNS0_21heaviside_kernel_cudaERNS_18TensorIteratorBaseEENKUlvE_clEvENKUlvE5_clEvEUlffE_EESt5arrayIPcLm2EEEEviT0_T1_
        .type           _ZN2at6native29vectorized_elementwise_kernelILi8ENS0_13BUnaryFunctorIfffZZZNS0_21heaviside_kernel_cudaERNS_18TensorIteratorBaseEENKUlvE_clEvENKUlvE5_clEvEUlffE_EESt5arrayIPcLm2EEEEviT0_T1_,@function
        .size           _ZN2at6native29vectorized_elementwise_kernelILi8ENS0_13BUnaryFunctorIfffZZZNS0_21heaviside_kernel_cudaERNS_18TensorIteratorBaseEENKUlvE_clEvENKUlvE5_clEvEUlffE_EESt5arrayIPcLm2EEEEviT0_T1_,(.L_x_32091 - _ZN2at6native29vectorized_elementwise_kernelILi8ENS0_13BUnaryFunctorIfffZZZNS0_21heaviside_kernel_cudaERNS_18TensorIteratorBaseEENKUlvE_clEvENKUlvE5_clEvEUlffE_EESt5arrayIPcLm2EEEEviT0_T1_)
        .other          _ZN2at6native29vectorized_elementwise_kernelILi8ENS0_13BUnaryFunctorIfffZZZNS0_21heaviside_kernel_cudaERNS_18TensorIteratorBaseEENKUlvE_clEvENKUlvE5_clEvEUlffE_EESt5arrayIPcLm2EEEEviT0_T1_,@"STO_CUDA_ENTRY STV_DEFAULT"
_ZN2at6native29vectorized_elementwise_kernelILi8ENS0_13BUnaryFunctorIfffZZZNS0_21heaviside_kernel_cudaERNS_18TensorIteratorBaseEENKUlvE_clEvENKUlvE5_clEvEUlffE_EESt5arrayIPcLm2EEEEviT0_T1_:
.text._ZN2at6native29vectorized_elementwise_kernelILi8ENS0_13BUnaryFunctorIfffZZZNS0_21heaviside_kernel_cudaERNS_18TensorIteratorBaseEENKUlvE_clEvENKUlvE5_clEvEUlffE_EESt5arrayIPcLm2EEEEviT0_T1_:
        /* <DEDUP_REMOVED lines=44> */
.L_x_7601:
        /* <DEDUP_REMOVED lines=101> */
.L_x_7604:
[----:B------:R-:W-:-:S13]  /*0910*/  ISETP.GE.AND P0, PT, R17, R16, PT ;  /* 0x000000101100720c */ /* 0x000fda0003f06270 */
[----:B------:R-:W-:Y:S05]  /*0920*/  @P0 BRA `(.L_x_7606) ;  /* 0x0000000000300947 */ /* 0x000fea0003800000 */
[----:B0-----:R-:W0:Y:S01]  /*0930*/  LDC.64 R6, c[0x0][0x220] ;  /* 0x00008800ff067b82 */ /* 0x001e220000000a00 */
[----:B------:R-:W-:Y:S02]  /*0940*/  IMAD.IADD R5, R0, 0x1, R17 ;  /* 0x0000000100057824 */ /* 0x000fe400078e0211 */
[----:B------:R-:W-:Y:S02]  /*0950*/  VIADD R17, R17, 0x80 ;  /* 0x0000008011117836 */ /* 0x000fe40000000000 */
[----:B0-----:R-:W-:-:S05]  /*0960*/  IMAD.WIDE.U32 R6, R5, 0x4, R6 ;  /* 0x0000000405067825 */ /* 0x001fca00078e0006 */
[----:B------:R1:W-:Y:S02]  /*0970*/  STG.E desc[UR4][R6.64], R25 ;  /* 0x0000001906007986 */ /* 0x0003e4000c101904 */
.L_x_7605:
[----:B------:R-:W-:-:S13]  /*0980*/  ISETP.GE.AND P0, PT, R17, R16, PT ;  /* 0x000000101100720c */ /* 0x000fda0003f06270 */
[----:B------:R-:W-:Y:S05]  /*0990*/  @P0 BRA `(.L_x_7607) ;  /* 0x0000000000340947 */ /* 0x000fea0003800000 */
[----:B01----:R-:W0:Y:S01]  /*09a0*/  LDC.64 R6, c[0x0][0x220] ;  /* 0x00008800ff067b82 */ /* 0x003e220000000a00 */
[----:B------:R-:W-:Y:S02]  /*09b0*/  IMAD.IADD R5, R0, 0x1, R17 ;  /* 0x0000000100057824 */ /* 0x000fe400078e0211 */
[----:B------:R-:W-:Y:S02]  /*09c0*/  VIADD R17, R17, 0x80 ;  /* 0x0000008011117836 */ /* 0x000fe40000000000 */
[----:B0-----:R-:W-:-:S05]  /*09d0*/  IMAD.WIDE.U32 R6, R5, 0x4, R6 ;  /* 0x0000000405067825 */ /* 0x001fca00078e0006 */
[----:B------:R1:W-:Y:S02]  /*09e0*/  STG.E desc[UR4][R6.64], R4 ;  /* 0x0000000406007986 */ /* 0x0003e4000c101904 */
.L_x_7606:
        /* <DEDUP_REMOVED lines=8> */
.L_x_7607:
[----:B------:R-:W-:Y:S05]  /*0a70*/  BSYNC B1 ;  /* 0x0000000000017941 */ /* 0x000fea0003800000 */
.L_x_7603:
[----:B------:R-:W-:-:S13]  /*0a80*/  ISETP.GE.AND P0, PT, R17, R16, PT ;  /* 0x000000101100720c */ /* 0x000fda0003f06270 */
[----:B--2---:R-:W2:Y:S01]  /*0a90*/  @!P0 LDC.64 R4, c[0x0][0x220] ;  /* 0x00008800ff048b82 */ /* 0x004ea20000000a00 */
[----:B------:R-:W-:Y:S02]  /*0aa0*/  @!P0 IMAD.IADD R3, R0, 0x1, R17 ;  /* 0x0000000100038824 */ /* 0x000fe400078e0211 */
[----:B------:R-:W-:Y:S02]  /*0ab0*/  @!P0 VIADD R17, R17, 0x80 ;  /* 0x0000008011118836 */ /* 0x000fe40000000000 */
[----:B--2---:R-:W-:-:S05]  /*0ac0*/  @!P0 IMAD.WIDE.U32 R4, R3, 0x4, R4 ;  /* 0x0000000403048825 */ /* 0x004fca00078e0004 */
[----:B------:R2:W-:Y:S02]  /*0ad0*/  @!P0 STG.E desc[UR4][R4.64], R2 ;  /* 0x0000000204008986 */ /* 0x0005e4000c101904 */
.L_x_7608:
[----:B------:R-:W-:Y:S05]  /*0ae0*/  BSYNC B0 ;  /* 0x0000000000007941 */ /* 0x000fea0003800000 */
.L_x_7602:
        /* <DEDUP_REMOVED lines=8> */
.L_x_7609:
        /* <DEDUP_REMOVED lines=9> */
.L_x_32091:


//--------------------- .text._ZN2at6native18elementwise_kernelILi128ELi4EZNS0_15gpu_kernel_implINS0_13AUnaryFunctorIfffZZZNS0_21heaviside_kernel_cudaERNS_18TensorIteratorBaseEENKUlvE_clEvENKUlvE5_clEvEUlffE_EEEEvS5_RKT_EUliE_EEviT1_ --------------------------
	.section	.text._ZN2at6native18elementwise_kernelILi128ELi4EZNS0_15gpu_kernel_implINS0_13AUnaryFunctorIfffZZZNS0_21heaviside_kernel_cudaERNS_18TensorIteratorBaseEENKUlvE_clEvENKUlvE5_clEvEUlffE_EEEEvS5_RKT_EUliE_EEviT1_,"ax",@progbits
	.align	128
        .global         _ZN2at6native18elementwise_kernelILi128ELi4EZNS0_15gpu_kernel_implINS0_13AUnaryFunctorIfffZZZNS0_21heaviside_kernel_cudaERNS_18TensorIteratorBaseEENKUlvE_clEvENKUlvE5_clEvEUlffE_EEEEvS5_RKT_EUliE_EEviT1_
        .type           _ZN2at6native18elementwise_kernelILi128ELi4EZNS0_15gpu_kernel_implINS0_13AUnaryFunctorIfffZZZNS0_21heaviside_kernel_cudaERNS_18TensorIteratorBaseEENKUlvE_clEvENKUlvE5_clEvEUlffE_EEEEvS5_RKT_EUliE_EEviT1_,@function
        .size           _ZN2at6native18elementwise_kernelILi128ELi4EZNS0_15gpu_kernel_implINS0_13AUnaryFunctorIfffZZZNS0_21heaviside_kernel_cudaERNS_18TensorIteratorBaseEENKUlvE_clEvENKUlvE5_clEvEUlffE_EEEEvS5_RKT_EUliE_EEviT1_,(.L_x_32092 - _ZN2at6native18elementwise_kernelILi128ELi4EZNS0_15gpu_kernel_implINS0_13AUnaryFunctorIfffZZZNS0_21heaviside_kernel_cudaERNS_18TensorIteratorBaseEENKUlvE_clEvENKUlvE5_clEvEUlffE_EEEEvS5_RKT_EUliE_EEviT1_)
        .other          _ZN2at6native18elementwise_kernelILi128ELi4EZNS0_15gpu_kernel_implINS0_13AUnaryFunctorIfffZZZNS0_21heaviside_kernel_cudaERNS_18TensorIteratorBaseEENKUlvE_clEvENKUlvE5_clEvEUlffE_EEEEvS5_RKT_EUliE_EEviT1_,@"STO_CUDA_ENTRY STV_DEFAULT"
_ZN2at6native18elementwise_kernelILi128ELi4EZNS0_15gpu_kernel_implINS0_13AUnaryFunctorIfffZZZNS0_21heaviside_kernel_cudaERNS_18TensorIteratorBaseEENKUlvE_clEvENKUlvE5_clEvEUlffE_EEEEvS5_RKT_EUliE_EEviT1_:
.text._ZN2at6native18elementwise_kernelILi128ELi4EZNS0_15gpu_kernel_implINS0_13AUnaryFunctorIfffZZZNS0_21heaviside_kernel_cudaERNS_18TensorIteratorBaseEENKUlvE_clEvENKUlvE5_clEvEUlffE_EEEEvS5_RKT_EUliE_EEviT1_:
        /* <DEDUP_REMOVED lines=314> */
.L_x_7612:
        /* <DEDUP_REMOVED lines=22> */
.L_x_7617:
[----:B------:R-:W2:Y:S02]  /*1500*/  LDG.E.U8 R0, desc[UR36][R2.64] ;  /* 0x0000002402007981 */ /* 0x000ea4000c1e1100 */
[----:B--2---:R-:W-:Y:S01]  /*1510*/  I2FP.F32.U32 R0, R0 ;  /* 0x0000000000007245 */ /* 0x004fe20000201000 */
[----:B------:R-:W-:Y:S06]  /*1520*/  BRA `(.L_x_7619) ;  /* 0x0000000c002c7947 */ /* 0x000fec0003800000 */
.L_x_7616:
        /* <DEDUP_REMOVED lines=9> */
.L_x_7621:
[----:B------:R-:W2:Y:S02]  /*15c0*/  LDG.E R0, desc[UR36][R2.64] ;  /* 0x0000002402007981 */ /* 0x000ea4000c1e1900 */
[----:B--2---:R-:W-:Y:S01]  /*15d0*/  I2FP.F32.S32 R0, R0 ;  /* 0x0000000000007245 */ /* 0x004fe20000201400 */
[----:B------:R-:W-:Y:S06]  /*15e0*/  BRA `(.L_x_7619) ;  /* 0x0000000800fc7947 */ /* 0x000fec0003800000 */
.L_x_7620:
[----:B------:R-:W2:Y:S02]  /*15f0*/  LDG.E.U16 R0, desc[UR36][R2.64] ;  /* 0x0000002402007981 */ /* 0x000ea4000c1e1500 */
[----:B--2---:R-:W0:Y:S01]  /*1600*/  I2F.S16 R0, R0 ;  /* 0x0000000000007306 */ /* 0x004e220000101400 */
[----:B------:R-:W-:Y:S05]  /*1610*/  BRA `(.L_x_7619) ;  /* 0x0000000800f07947 */ /* 0x000fea0003800000 */
.L_x_7615:
        /* <DEDUP_REMOVED lines=8> */
.L_x_7623:
[----:B------:R-:W2:Y:S02]  /*16a0*/  LDG.E.U16 R0, desc[UR36][R2.64] ;  /* 0x0000002402007981 */ /* 0x000ea4000c1e1500 */
[----:B--2---:R-:W-:Y:S01]  /*16b0*/  HADD2.F32 R0, -RZ, R0.H0_H0 ;  /* 0x20000000ff007230 */ /* 0x004fe20000004100 */
[----:B------:R-:W-:Y:S06]  /*16c0*/  BRA `(.L_x_7619) ;  /* 0x0000000800c47947 */ /* 0x000fec0003800000 */
.L_x_7622:
        /* <DEDUP_REMOVED lines=8> */
.L_x_7625:
[----:B------:R-:W2:Y:S02]  /*1750*/  LDG.E.U16 R0, desc[UR36][R2.64] ;  /* 0x0000002402007981 */ /* 0x000ea4000c1e1500 */
[----:B--2---:R-:W-:Y:S01]  /*1760*/  HADD2.F32 R0, -RZ, R0.H0_H0 ;  /* 0x20000000ff007230 */ /* 0x004fe20000004100 */
[----:B------:R-:W-:Y:S06]  /*1770*/  BRA `(.L_x_7619) ;  /* 0x0000000800987947 */ /* 0x000fec0003800000 */
.L_x_7624:
[----:B------:R-:W2:Y:S01]  /*1780*/  LDG.E.64 R2, desc[UR36][R2.64] ;  /* 0x0000002402027981 */ /* 0x000ea2000c1e1b00 */
[----:B------:R-:W-:Y:S01]  /*1790*/  UMOV UR4, 0xf0000000 ;  /* 0xf000000000047882 */ /* 0x000fe20000000000 */
[----:B------:R-:W-:Y:S01]  /*17a0*/  UMOV UR5, 0x380fffff ;  /* 0x380fffff00057882 */ /* 0x000fe20000000000 */
[----:B--2---:R-:W0:Y:S01]  /*17b0*/  F2F.F32.F64 R0, R2 ;  /* 0x0000000200007310 */ /* 0x004e220000301000 */
[----:B------:R-:W-:-:S14]  /*17c0*/  DSETP.GEU.AND P0, PT, |R2|, UR4, PT ;  /* 0x0000000402007e2a */ /* 0x000fdc000bf0e200 */
[----:B0-----:R-:W-:Y:S01]  /*17d0*/  @!P0 FMUL R0, R0, 1.175494350822287508e-38 ;  /* 0x0080000000008820 */ /* 0x001fe20000400000 */
[----:B------:R-:W-:Y:S06]  /*17e0*/  BRA `(.L_x_7619) ;  /* 0x00000008007c7947 */ /* 0x000fec0003800000 */
.L_x_7614:
        /* <DEDUP_REMOVED lines=12> */
.L_x_7628:
[----:B------:R-:W2:Y:S01]  /*18b0*/  LDG.E.64 R2, desc[UR36][R2.64] ;  /* 0x0000002402027981 */ /* 0x000ea2000c1e1b00 */
[----:B------:R-:W-:Y:S01]  /*18c0*/  UMOV UR4, 0xf0000000 ;  /* 0xf000000000047882 */ /* 0x000fe20000000000 */
[----:B------:R-:W-:Y:S01]  /*18d0*/  UMOV UR5, 0x380fffff ;  /* 0x380fffff00057882 */ /* 0x000fe20000000000 */
[----:B--2---:R-:W0:Y:S01]  /*18e0*/  F2F.F32.F64 R0, R2 ;  /* 0x0000000200007310 */ /* 0x004e220000301000 */
[----:B------:R-:W-:-:S14]  /*18f0*/  DSETP.GEU.AND P0, PT, |R2|, UR4, PT ;  /* 0x0000000402007e2a */ /* 0x000fdc000bf0e200 */
[----:B0-----:R-:W-:Y:S01]  /*1900*/  @!P0 FMUL R0, R0, 1.175494350822287508e-38 ;  /* 0x0080000000008820 */ /* 0x001fe20000400000 */
[----:B------:R-:W-:Y:S06]  /*1910*/  BRA `(.L_x_7619) ;  /* 0x0000000800307947 */ /* 0x000fec0003800000 */
.L_x_7627:
        /* <DEDUP_REMOVED lines=26> */
.L_x_7630:
        /* <DEDUP_REMOVED lines=13> */
.L_x_7629:
[----:B------:R-:W2:Y:S02]  /*1b90*/  LDG.E.U16 R0, desc[UR36][R2.64] ;  /* 0x0000002402007981 */ /* 0x000ea4000c1e1500 */
[----:B--2---:R-:W-:Y:S01]  /*1ba0*/  IMAD.U32 R0, R0, 0x10000, RZ ;  /* 0x0001000000007824 */ /* 0x004fe200078e00ff */
[----:B------:R-:W-:Y:S06]  /*1bb0*/  BRA `(.L_x_7619) ;  /* 0x0000000400887947 */ /* 0x000fec0003800000 */
.L_x_7626:
        /* <DEDUP_REMOVED lines=11> */
.L_x_7633:
        /* <DEDUP_REMOVED lines=20> */
.L_x_7635:
[----:B------:R-:W-:Y:S05]  /*1db0*/  BSYNC B0 ;  /* 0x0000000000007941 */ /* 0x000fea0003800000 */
.L_x_7634:
[----:B------:R-:W-:Y:S01]  /*1dc0*/  LEA R3, R0, 0x3b800000, 0x17 ;  /* 0x3b80000000037811 */ /* 0x000fe200078eb8ff */
[----:B------:R-:W-:-:S05]  /*1dd0*/  IMAD.SHL.U32 R0, R2, 0x100000, RZ ;  /* 0x0010000002007824 */ /* 0x000fca00078e00ff */
[----:B------:R-:W-:Y:S01]  /*1de0*/  LOP3.LUT R0, R3, R0, R4, 0xfe, !PT ;  /* 0x0000000003007212 */ /* 0x000fe200078efe04 */
[----:B------:R-:W-:Y:S06]  /*1df0*/  BRA `(.L_x_7619) ;  /* 0x0000000000f87947 */ /* 0x000fec0003800000 */
.L_x_7632:
        /* <DEDUP_REMOVED lines=20> */
.L_x_7637:
[----:B------:R-:W-:Y:S05]  /*1f40*/  BSYNC B0 ;  /* 0x0000000000007941 */ /* 0x000fea0003800000 */
.L_x_7636:
[----:B------:R-:W-:Y:S01]  /*1f50*/  LEA R3, R0, 0x37800000, 0x17 ;  /* 0x3780000000037811 */ /* 0x000fe200078eb8ff */
[----:B------:R-:W-:-:S05]  /*1f60*/  IMAD.SHL.U32 R0, R2, 0x200000, RZ ;  /* 0x0020000002007824 */ /* 0x000fca00078e00ff */
[----:B------:R-:W-:Y:S01]  /*1f70*/  LOP3.LUT R0, R3, R0, R4, 0xfe, !PT ;  /* 0x0000000003007212 */ /* 0x000fe200078efe04 */
[----:B------:R-:W-:Y:S06]  /*1f80*/  BRA `(.L_x_7619) ;  /* 0x0000000000947947 */ /* 0x000fec0003800000 */
.L_x_7631:
        /* <DEDUP_REMOVED lines=14> */
.L_x_7618:
        /* <DEDUP_REMOVED lines=16> */
.L_x_7640:
[----:B------:R-:W-:Y:S01]  /*2170*/  IMAD.MOV.U32 R0, RZ, RZ, RZ ;  /* 0x000000ffff007224 */ /* 0x000fe200078e00ff */
[----:B------:R-:W-:Y:S06]  /*2180*/  BRA `(.L_x_7619) ;  /* 0x0000000000147947 */ /* 0x000fec0003800000 */
.L_x_7639:
[----:B------:R-:W2:Y:S02]  /*2190*/  LDG.E.64 R2, desc[UR36][R2.64] ;  /* 0x0000002402027981 */ /* 0x000ea4000c1e1b00 */
[----:B--2---:R0:W1:Y:S01]  /*21a0*/  I2F.U64 R0, R2 ;  /* 0x0000000200007312 */ /* 0x0040620000301000 */
[----:B------:R-:W-:Y:S05]  /*21b0*/  BRA `(.L_x_7619) ;  /* 0x0000000000087947 */ /* 0x000fea0003800000 */
.L_x_7638:
[----:B------:R-:W2:Y:S02]  /*21c0*/  LDG.E R0, desc[UR36][R2.64] ;  /* 0x0000002402007981 */ /* 0x000ea4000c1e1900 */
[----:B--2---:R-:W-:-:S07]  /*21d0*/  I2FP.F32.U32 R0, R0 ;  /* 0x0000000000007245 */ /* 0x004fce0000201000 */
.L_x_7619:
[----:B------:R-:W-:Y:S05]  /*21e0*/  BSYNC B6 ;  /* 0x0000000000067941 */ /* 0x000fea0003800000 */
.L_x_7613:
[----:B------:R-:W0:Y:S01]  /*21f0*/  LDC.U8 R4, c[0x0][0x428] ;  /* 0x00010a00ff047b82 */ /* 0x000e220000000000 */
[----:B------:R-:W-:Y:S01]  /*2200*/  ULDC UR4, c[0x0][0x424] ;  /* 0x0001090000047ab9 */ /* 0x000fe20000000800 */
[----:B012345:R-:W-:Y:S01]  /*2210*/  IMAD.MOV.U32 R2, RZ, RZ, R0 ;  /* 0x000000ffff027224 */ /* 0x03ffe200078e0000 */
[----:B------:R-:W-:-:S13]  /*2220*/  FSETP.NEU.FTZ.AND P0, PT, RZ, UR4, PT ;  /* 0x00000004ff007c0b */ /* 0x000fda000bf1d000 */
[----:B------:R-:W-:Y:S02]  /*2230*/  @P0 FSET.BF.LT.FTZ.AND R2, RZ, UR4, PT ;  /* 0x00000004ff020c0a */ /* 0x000fe4000b811000 */
        /* <DEDUP_REMOVED lines=14> */
.L_x_7644:
[----:B------:R-:W0:Y:S02]  /*2320*/  F2I.S64.TRUNC R2, R2 ;  /* 0x0000000200027311 */ /* 0x000e24000020d900 */
[----:B0-----:R-:W-:-:S05]  /*2330*/  IMAD.MOV.U32 R5, RZ, RZ, R2 ;  /* 0x000000ffff057224 */ /* 0x001fca00078e0002 */
[----:B------:R0:W-:Y:S01]  /*2340*/  STG.E.U8 desc[UR36][R16.64], R5 ;  /* 0x0000000510007986 */ /* 0x0001e2000c101124 */
[----:B------:R-:W-:Y:S05]  /*2350*/  BRA `(.L_x_7646) ;  /* 0x0000000c00407947 */ /* 0x000fea0003800000 */
.L_x_7643:
        /* <DEDUP_REMOVED lines=9> */
.L_x_7648:
[----:B------:R-:W0:Y:S02]  /*23f0*/  F2I.FTZ.TRUNC.NTZ R3, R2 ;  /* 0x0000000200037305 */ /* 0x000e24000021f100 */
[----:B0-----:R0:W-:Y:S01]  /*2400*/  STG.E desc[UR36][R16.64], R3 ;  /* 0x0000000310007986 */ /* 0x0011e2000c101924 */
[----:B------:R-:W-:Y:S05]  /*2410*/  BRA `(.L_x_7646) ;  /* 0x0000000c00107947 */ /* 0x000fea0003800000 */
.L_x_7647:
[----:B------:R-:W0:Y:S02]  /*2420*/  F2I.FTZ.TRUNC.NTZ R3, R2 ;  /* 0x0000000200037305 */ /* 0x000e24000021f100 */
[----:B0-----:R0:W-:Y:S01]  /*2430*/  STG.E.U16 desc[UR36][R16.64], R3 ;  /* 0x0000000310007986 */ /* 0x0011e2000c101524 */
[----:B------:R-:W-:Y:S05]  /*2440*/  BRA `(.L_x_7646) ;  /* 0x0000000c00047947 */ /* 0x000fea0003800000 */
.L_x_7642:
        /* <DEDUP_REMOVED lines=8> */
.L_x_7650:
[----:B------:R-:W-:-:S05]  /*24d0*/  F2FP.F16.F32.PACK_AB R2, RZ, R2 ;  /* 0x00000002ff02723e */ /* 0x000fca00000000ff */
[----:B------:R0:W-:Y:S01]  /*24e0*/  STG.E.U16 desc[UR36][R16.64], R2 ;  /* 0x0000000210007986 */ /* 0x0001e2000c101524 */
[----:B------:R-:W-:Y:S05]  /*24f0*/  BRA `(.L_x_7646) ;  /* 0x0000000800d87947 */ /* 0x000fea0003800000 */
.L_x_7649:
        /* <DEDUP_REMOVED lines=9> */
.L_x_7652:
[----:B------:R-:W-:-:S04]  /*2590*/  F2FP.F16.F32.PACK_AB R3, RZ, R2 ;  /* 0x00000002ff03723e */ /* 0x000fc800000000ff */
[----:B------:R-:W-:-:S05]  /*25a0*/  PRMT R3, R3, 0x5410, RZ ;  /* 0x0000541003037816 */ /* 0x000fca00000000ff */
[----:B------:R0:W-:Y:S01]  /*25b0*/  STG.E desc[UR36][R16.64], R3 ;  /* 0x0000000310007986 */ /* 0x0001e2000c101924 */
[----:B------:R-:W-:Y:S05]  /*25c0*/  BRA `(.L_x_7646) ;  /* 0x0000000800a47947 */ /* 0x000fea0003800000 */
.L_x_7651:
[----:B------:R-:W-:-:S06]  /*25d0*/  FMUL.FTZ R2, R2, 1 ;  /* 0x3f80000002027820 */ /* 0x000fcc0000410000 */
[----:B------:R-:W0:Y:S02]  /*25e0*/  F2F.F64.F32 R2, R2 ;  /* 0x0000000200027310 */ /* 0x000e240000201800 */
[----:B0-----:R0:W-:Y:S01]  /*25f0*/  STG.E.64 desc[UR36][R16.64], R2 ;  /* 0x0000000210007986 */ /* 0x0011e2000c101b24 */
[----:B------:R-:W-:Y:S05]  /*2600*/  BRA `(.L_x_7646) ;  /* 0x0000000800947947 */ /* 0x000fea0003800000 */
.L_x_7641:
        /* <DEDUP_REMOVED lines=12> */
.L_x_7655:
[----:B------:R-:W-:Y:S01]  /*26d0*/  FMUL.FTZ R4, R2, 1 ;  /* 0x3f80000002047820 */ /* 0x000fe20000410000 */
[----:B------:R-:W-:-:S05]  /*26e0*/  CS2R R6, SRZ ;  /* 0x0000000000067805 */ /* 0x000fca000001ff00 */
[----:B------:R-:W0:Y:S02]  /*26f0*/  F2F.F64.F32 R4, R4 ;  /* 0x0000000400047310 */ /* 0x000e240000201800 */
[----:B0-----:R0:W-:Y:S01]  /*2700*/  STG.E.128 desc[UR36][R16.64], R4 ;  /* 0x0000000410007986 */ /* 0x0011e2000c101d24 */
[----:B------:R-:W-:Y:S05]  /*2710*/  BRA `(.L_x_7646) ;  /* 0x0000000800507947 */ /* 0x000fea0003800000 */
.L_x_7654:
        /* <DEDUP_REMOVED lines=20> */
.L_x_7659:
[----:B------:R-:W-:Y:S05]  /*2860*/  BSYNC B0 ;  /* 0x0000000000007941 */ /* 0x000fea0003800000 */
.L_x_7658:
[----:B------:R-:W-:-:S05]  /*2870*/  LOP3.LUT R5, R0, R5, RZ, 0xfc, !PT ;  /* 0x0000000500057212 */ /* 0x000fca00078efcff */
[----:B------:R0:W-:Y:S01]  /*2880*/  STG.E.U8 desc[UR36][R16.64], R5 ;  /* 0x0000000510007986 */ /* 0x0001e2000c101124 */
[----:B------:R-:W-:Y:S05]  /*2890*/  BRA `(.L_x_7646) ;  /* 0x0000000400f07947 */ /* 0x000fea0003800000 */
.L_x_7657:
        /* <DEDUP_REMOVED lines=12> */
.L_x_7661:
[----:B------:R-:W-:Y:S01]  /*2960*/  IMAD.MOV.U32 R0, RZ, RZ, 0x7f ;  /* 0x0000007fff007424 */ /* 0x000fe200078e00ff */
[----:B------:R-:W-:-:S04]  /*2970*/  ISETP.GT.U32.AND P0, PT, R4, 0x7f800000, PT ;  /* 0x7f8000000400780c */ /* 0x000fc80003f04070 */
[----:B------:R-:W-:-:S09]  /*2980*/  SEL R0, R0, 0x7c, P0 ;  /* 0x0000007c00007807 */ /* 0x000fd20000000000 */
.L_x_7662:
[----:B------:R-:W-:Y:S05]  /*2990*/  BSYNC B0 ;  /* 0x0000000000007941 */ /* 0x000fea0003800000 */
.L_x_7660:
[----:B------:R-:W-:-:S04]  /*29a0*/  LOP3.LUT R2, R2, 0x80000000, RZ, 0xc0, !PT ;  /* 0x8000000002027812 */ /* 0x000fc800078ec0ff */
[----:B------:R-:W-:-:S04]  /*29b0*/  SHF.R.U32.HI R3, RZ, 0x18, R2 ;  /* 0x00000018ff037819 */ /* 0x000fc80000011602 */
[----:B------:R-:W-:-:S05]  /*29c0*/  LOP3.LUT R3, R0, R3, RZ, 0xfc, !PT ;  /* 0x0000000300037212 */ /* 0x000fca00078efcff */
[----:B------:R0:W-:Y:S01]  /*29d0*/  STG.E.U8 desc[UR36][R16.64], R3 ;  /* 0x0000000310007986 */ /* 0x0001e2000c101124 */
[----:B------:R-:W-:Y:S05]  /*29e0*/  BRA `(.L_x_7646) ;  /* 0x00000004009c7947 */ /* 0x000fea0003800000 */
.L_x_7656:
[----:B------:R-:W-:-:S05]  /*29f0*/  F2FP.BF16.F32.PACK_AB R2, RZ, R2 ;  /* 0x00000002ff02723e */ /* 0x000fca00000010ff */
[----:B------:R0:W-:Y:S01]  /*2a00*/  STG.E.U16 desc[UR36][R16.64], R2 ;  /* 0x0000000210007986 */ /* 0x0001e2000c101524 */
[----:B------:R-:W-:Y:S05]  /*2a10*/  BRA `(.L_x_7646) ;  /* 0x0000000400907947 */ /* 0x000fea0003800000 */
.L_x_7653:
        /* <DEDUP_REMOVED lines=11> */
.L_x_7665:
        /* <DEDUP_REMOVED lines=16> */
.L_x_7668:
[----:B------:R-:W-:-:S04]  /*2bd0*/  LOP3.LUT R2, R2, 0x80000000, RZ, 0xc0, !PT ;  /* 0x8000000002027812 */ /* 0x000fc800078ec0ff */
[----:B------:R-:W-:-:S04]  /*2be0*/  SHF.R.U32.HI R3, RZ, 0x18, R2 ;  /* 0x00000018ff037819 */ /* 0x000fc80000011602 */
[----:B------:R-:W-:-:S04]  /*2bf0*/  LOP3.LUT R0, R0, R3, RZ, 0xfc, !PT ;  /* 0x0000000300007212 */ /* 0x000fc800078efcff */
[----:B------:R-:W-:-:S07]  /*2c00*/  PRMT R8, R0, 0x7610, R8 ;  /* 0x0000761000087816 */ /* 0x000fce0000000008 */
.L_x_7667:
[----:B------:R-:W-:Y:S05]  /*2c10*/  BSYNC B0 ;  /* 0x0000000000007941 */ /* 0x000fea0003800000 */
.L_x_7666:
[----:B------:R0:W-:Y:S01]  /*2c20*/  STG.E.U8 desc[UR36][R16.64], R8 ;  /* 0x0000000810007986 */ /* 0x0001e2000c101124 */
[----:B------:R-:W-:Y:S05]  /*2c30*/  BRA `(.L_x_7646) ;  /* 0x0000000400087947 */ /* 0x000fea0003800000 */
.L_x_7664:
        /* <DEDUP_REMOVED lines=16> */
.L_x_7671:
[----:B------:R-:W-:-:S04]  /*2d40*/  LOP3.LUT R2, R2, 0x80000000, RZ, 0xc0, !PT ;  /* 0x8000000002027812 */ /* 0x000fc800078ec0ff */
[----:B------:R-:W-:-:S04]  /*2d50*/  SHF.R.U32.HI R3, RZ, 0x18, R2 ;  /* 0x00000018ff037819 */ /* 0x000fc80000011602 */
[----:B------:R-:W-:-:S04]  /*2d60*/  LOP3.LUT R0, R0, R3, RZ, 0xfc, !PT ;  /* 0x0000000300007212 */ /* 0x000fc800078efcff */
[----:B------:R-:W-:-:S07]  /*2d70*/  PRMT R8, R0, 0x7610, R8 ;  /* 0x0000761000087816 */ /* 0x000fce0000000008 */
.L_x_7670:
[----:B------:R-:W-:Y:S05]  /*2d80*/  BSYNC B0 ;  /* 0x0000000000007941 */ /* 0x000fea0003800000 */
.L_x_7669:
[----:B------:R3:W-:Y:S01]  /*2d90*/  STG.E.U8 desc[UR36][R16.64], R8 ;  /* 0x0000000810007986 */ /* 0x0007e2000c101124 */
[----:B------:R-:W-:Y:S05]  /*2da0*/  BRA `(.L_x_7646) ;  /* 0x0000000000ac7947 */ /* 0x000fea0003800000 */
.L_x_7663:
        /* <DEDUP_REMOVED lines=21> */
.L_x_7645:
        /* <DEDUP_REMOVED lines=16> */
.L_x_7674:
[----:B------:R-:W-:Y:S05]  /*3000*/  BRA `(.L_x_7646) ;  /* 0x0000000000147947 */ /* 0x000fea0003800000 */
.L_x_7673:
[----:B------:R-:W0:Y:S02]  /*3010*/  F2I.U64.TRUNC R2, R2 ;  /* 0x0000000200027311 */ /* 0x000e24000020d800 */
[----:B0-----:R2:W-:Y:S01]  /*3020*/  STG.E.64 desc[UR36][R16.64], R2 ;  /* 0x0000000210007986 */ /* 0x0015e2000c101b24 */
[----:B------:R-:W-:Y:S05]  /*3030*/  BRA `(.L_x_7646) ;  /* 0x0000000000087947 */ /* 0x000fea0003800000 */
.L_x_7672:
[----:B------:R-:W0:Y:S02]  /*3040*/  F2I.FTZ.U32.TRUNC.NTZ R3, R2 ;  /* 0x0000000200037305 */ /* 0x000e24000021f000 */
[----:B0-----:R0:W-:Y:S02]  /*3050*/  STG.E desc[UR36][R16.64], R3 ;  /* 0x0000000310007986 */ /* 0x0011e4000c101924 */
.L_x_7646:
[----:B------:R-:W-:-:S04]  /*3060*/  IMAD R18, R23, 0x200, R18 ;  /* 0x0000020017127824 */ /* 0x000fc800078e0212 */
[----:B------:R-:W-:-:S07]  /*3070*/  VIADD R19, R18, 0x80 ;  /* 0x0000008012137836 */ /* 0x000fce0000000000 */
.L_x_7611:
[----:B------:R-:W-:Y:S05]  /*3080*/  BSYNC B7 ;  /* 0x0000000000077941 */ /* 0x000fea0003800000 */
.L_x_7610:
        /* <DEDUP_REMOVED lines=307> */
.L_x_7677:
        /* <DEDUP_REMOVED lines=22> */
.L_x_7682:
[----:B------:R-:W2:Y:S02]  /*4520*/  LDG.E.U8 R0, desc[UR36][R2.64] ;  /* 0x0000002402007981 */ /* 0x000ea4000c1e1100 */
[----:B--2---:R-:W-:Y:S01]  /*4530*/  I2FP.F32.U32 R0, R0 ;  /* 0x0000000000007245 */ /* 0x004fe20000201000 */
[----:B------:R-:W-:Y:S06]  /*4540*/  BRA `(.L_x_7684) ;  /* 0x0000000c002c7947 */ /* 0x000fec0003800000 */
.L_x_7681:
        /* <DEDUP_REMOVED lines=9> */
.L_x_7686:
[----:B------:R-:W2:Y:S02]  /*45e0*/  LDG.E R0, desc[UR36][R2.64] ;  /* 0x0000002402007981 */ /* 0x000ea4000c1e1900 */
[----:B--2---:R-:W-:Y:S01]  /*45f0*/  I2FP.F32.S32 R0, R0 ;  /* 0x0000000000007245 */ /* 0x004fe20000201400 */
[----:B------:R-:W-:Y:S06]  /*4600*/  BRA `(.L_x_7684) ;  /* 0x0000000800fc7947 */ /* 0x000fec0003800000 */
.L_x_7685:
[----:B------:R-:W2:Y:S02]  /*4610*/  LDG.E.U16 R0, desc[UR36][R2.64] ;  /* 0x0000002402007981 */ /* 0x000ea4000c1e1500 */
[----:B--2---:R-:W1:Y:S01]  /*4620*/  I2F.S16 R0, R0 ;  /* 0x0000000000007306 */ /* 0x004e620000101400 */
[----:B------:R-:W-:Y:S05]  /*4630*/  BRA `(.L_x_7684) ;  /* 0x0000000800f07947 */ /* 0x000fea0003800000 */
.L_x_7680:
        /* <DEDUP_REMOVED lines=8> */
.L_x_7688:
[----:B------:R-:W2:Y:S02]  /*46c0*/  LDG.E.U16 R0, desc[UR36][R2.64] ;  /* 0x0000002402007981 */ /* 0x000ea4000c1e1500 */
[----:B--2---:R-:W-:Y:S01]  /*46d0*/  HADD2.F32 R0, -RZ, R0.H0_H0 ;  /* 0x20000000ff007230 */ /* 0x004fe20000004100 */
[----:B------:R-:W-:Y:S06]  /*46e0*/  BRA `(.L_x_7684) ;  /* 0x0000000800c47947 */ /* 0x000fec0003800000 */
.L_x_7687:
        /* <DEDUP_REMOVED lines=8> */
.L_x_7690:
[----:B------:R-:W2:Y:S02]  /*4770*/  LDG.E.U16 R0, desc[UR36][R2.64] ;  /* 0x0000002402007981 */ /* 0x000ea4000c1e1500 */
[----:B--2---:R-:W-:Y:S01]  /*4780*/  HADD2.F32 R0, -RZ, R0.H0_H0 ;  /* 0x20000000ff007230 */ /* 0x004fe20000004100 */
[----:B------:R-:W-:Y:S06]  /*4790*/  BRA `(.L_x_7684) ;  /* 0x0000000800987947 */ /* 0x000fec0003800000 */
.L_x_7689:
[----:B------:R-:W2:Y:S01]  /*47a0*/  LDG.E.64 R2, desc[UR36][R2.64] ;  /* 0x0000002402027981 */ /* 0x000ea2000c1e1b00 */
[----:B------:R-:W-:Y:S01]  /*47b0*/  UMOV UR4, 0xf0000000 ;  /* 0xf000000000047882 */ /* 0x000fe20000000000 */
[----:B------:R-:W-:Y:S01]  /*47c0*/  UMOV UR5, 0x380fffff ;  /* 0x380fffff00057882 */ /* 0x000fe20000000000 */
[----:B--2---:R-:W0:Y:S01]  /*47d0*/  F2F.F32.F64 R0, R2 ;  /* 0x0000000200007310 */ /* 0x004e220000301000 */
[----:B------:R-:W-:-:S14]  /*47e0*/  DSETP.GEU.AND P0, PT, |R2|, UR4, PT ;  /* 0x0000000402007e2a */ /* 0x000fdc000bf0e200 */
[----:B0-----:R-:W-:Y:S01]  /*47f0*/  @!P0 FMUL R0, R0, 1.175494350822287508e-38 ;  /* 0x0080000000008820 */ /* 0x001fe20000400000 */
[----:B------:R-:W-:Y:S06]  /*4800*/  BRA `(.L_x_7684) ;  /* 0x00000008007c7947 */ /* 0x000fec0003800000 */
.L_x_7679:
        /* <DEDUP_REMOVED lines=12> */
.L_x_7693:
[----:B------:R-:W2:Y:S01]  /*48d0*/  LDG.E.64 R2, desc[UR36][R2.64] ;  /* 0x0000002402027981 */ /* 0x000ea2000c1e1b00 */
[----:B------:R-:W-:Y:S01]  /*48e0*/  UMOV UR4, 0xf0000000 ;  /* 0xf000000000047882 */ /* 0x000fe20000000000 */
[----:B------:R-:W-:Y:S01]  /*48f0*/  UMOV UR5, 0x380fffff ;  /* 0x380fffff00057882 */ /* 0x000fe20000000000 */
[----:B--2---:R-:W0:Y:S01]  /*4900*/  F2F.F32.F64 R0, R2 ;  /* 0x0000000200007310 */ /* 0x004e220000301000 */
[----:B------:R-:W-:-:S14]  /*4910*/  DSETP.GEU.AND P0, PT, |R2|, UR4, PT ;  /* 0x0000000402007e2a */ /* 0x000fdc000bf0e200 */
[----:B0-----:R-:W-:Y:S01]  /*4920*/  @!P0 FMUL R0, R0, 1.175494350822287508e-38 ;  /* 0x0080000000008820 */ /* 0x001fe20000400000 */
[----:B------:R-:W-:Y:S06]  /*4930*/  BRA `(.L_x_7684) ;  /* 0x0000000800307947 */ /* 0x000fec0003800000 */
.L_x_7692:
        /* <DEDUP_REMOVED lines=26> */
.L_x_7695:
        /* <DEDUP_REMOVED lines=13> */
.L_x_7694:
[----:B------:R-:W2:Y:S02]  /*4bb0*/  LDG.E.U16 R0, desc[UR36][R2.64] ;  /* 0x0000002402007981 */ /* 0x000ea4000c1e1500 */
[----:B--2---:R-:W-:Y:S01]  /*4bc0*/  IMAD.U32 R0, R0, 0x10000, RZ ;  /* 0x0001000000007824 */ /* 0x004fe200078e00ff */
[----:B------:R-:W-:Y:S06]  /*4bd0*/  BRA `(.L_x_7684) ;  /* 0x0000000400887947 */ /* 0x000fec0003800000 */
.L_x_7691:
        /* <DEDUP_REMOVED lines=11> */
.L_x_7698:
        /* <DEDUP_REMOVED lines=20> */
.L_x_7700:
[----:B------:R-:W-:Y:S05]  /*4dd0*/  BSYNC B0 ;  /* 0x0000000000007941 */ /* 0x000fea0003800000 */
.L_x_7699:
[----:B------:R-:W-:Y:S01]  /*4de0*/  LEA R3, R0, 0x3b800000, 0x17 ;  /* 0x3b80000000037811 */ /* 0x000fe200078eb8ff */
[----:B------:R-:W-:-:S05]  /*4df0*/  IMAD.SHL.U32 R0, R2, 0x100000, RZ ;  /* 0x0010000002007824 */ /* 0x000fca00078e00ff */
[----:B------:R-:W-:Y:S01]  /*4e00*/  LOP3.LUT R0, R3, R0, R4, 0xfe, !PT ;  /* 0x0000000003007212 */ /* 0x000fe200078efe04 */
[----:B------:R-:W-:Y:S06]  /*4e10*/  BRA `(.L_x_7684) ;  /* 0x0000000000f87947 */ /* 0x000fec0003800000 */
.L_x_7697:
        /* <DEDUP_REMOVED lines=20> */
.L_x_7702:
[----:B------:R-:W-:Y:S05]  /*4f60*/  BSYNC B0 ;  /* 0x0000000000007941 */ /* 0x000fea0003800000 */
.L_x_7701:
[----:B------:R-:W-:Y:S01]  /*4f70*/  LEA R3, R0, 0x37800000, 0x17 ;  /* 0x3780000000037811 */ /* 0x000fe200078eb8ff */
[----:B------:R-:W-:-:S05]  /*4f80*/  IMAD.SHL.U32 R0, R2, 0x200000, RZ ;  /* 0x0020000002007824 */ /* 0x000fca00078e00ff */
[----:B------:R-:W-:Y:S01]  /*4f90*/  LOP3.LUT R0, R3, R0, R4, 0xfe, !PT ;  /* 0x0000000003007212 */ /* 0x000fe200078efe04 */
[----:B------:R-:W-:Y:S06]  /*4fa0*/  BRA `(.L_x_7684) ;  /* 0x0000000000947947 */ /* 0x000fec0003800000 */
.L_x_7696:
        /* <DEDUP_REMOVED lines=14> */
.L_x_7683:
        /* <DEDUP_REMOVED lines=16> */
.L_x_7705:
[----:B------:R-:W-:Y:S01]  /*5190*/  IMAD.MOV.U32 R0, RZ, RZ, RZ ;  /* 0x000000ffff007224 */ /* 0x000fe200078e00ff */
[----:B------:R-:W-:Y:S06]  /*51a0*/  BRA `(.L_x_7684) ;  /* 0x0000000000147947 */ /* 0x000fec0003800000 */
.L_x_7704:
[----:B------:R-:W2:Y:S02]  /*51b0*/  LDG.E.64 R2, desc[UR36][R2.64] ;  /* 0x0000002402027981 */ /* 0x000ea4000c1e1b00 */
[----:B--2---:R0:W1:Y:S01]  /*51c0*/  I2F.U64 R0, R2 ;  /* 0x0000000200007312 */ /* 0x0040620000301000 */
[----:B------:R-:W-:Y:S05]  /*51d0*/  BRA `(.L_x_7684) ;  /* 0x0000000000087947 */ /* 0x000fea0003800000 */
.L_x_7703:
[----:B------:R-:W2:Y:S02]  /*51e0*/  LDG.E R0, desc[UR36][R2.64] ;  /* 0x0000002402007981 */ /* 0x000ea4000c1e1900 */
[----:B--2---:R-:W-:-:S07]  /*51f0*/  I2FP.F32.U32 R0, R0 ;  /* 0x0000000000007245 */ /* 0x004fce0000201000 */
.L_x_7684:
[----:B------:R-:W-:Y:S05]  /*5200*/  BSYNC B6 ;  /* 0x0000000000067941 */ /* 0x000fea0003800000 */
.L_x_7678:
        /* <DEDUP_REMOVED lines=19> */
.L_x_7709:
[----:B------:R-:W0:Y:S02]  /*5340*/  F2I.S64.TRUNC R2, R2 ;  /* 0x0000000200027311 */ /* 0x000e24000020d900 */
[----:B0-----:R-:W-:-:S05]  /*5350*/  IMAD.MOV.U32 R5, RZ, RZ, R2 ;  /* 0x000000ffff057224 */ /* 0x001fca00078e0002 */
[----:B------:R4:W-:Y:S01]  /*5360*/  STG.E.U8 desc[UR36][R16.64], R5 ;  /* 0x0000000510007986 */ /* 0x0009e2000c101124 */
[----:B------:R-:W-:Y:S05]  /*5370*/  BRA `(.L_x_7711) ;  /* 0x0000000c00407947 */ /* 0x000fea0003800000 */
.L_x_7708:
        /* <DEDUP_REMOVED lines=9> */
.L_x_7713:
[----:B------:R-:W0:Y:S02]  /*5410*/  F2I.FTZ.TRUNC.NTZ R3, R2 ;  /* 0x0000000200037305 */ /* 0x000e24000021f100 */
[----:B0-----:R2:W-:Y:S01]  /*5420*/  STG.E desc[UR36][R16.64], R3 ;  /* 0x0000000310007986 */ /* 0x0015e2000c101924 */
[----:B------:R-:W-:Y:S05]  /*5430*/  BRA `(.L_x_7711) ;  /* 0x0000000c00107947 */ /* 0x000fea0003800000 */
.L_x_7712:
[----:B------:R-:W0:Y:S02]  /*5440*/  F2I.FTZ.TRUNC.NTZ R3, R2 ;  /* 0x0000000200037305 */ /* 0x000e24000021f100 */
[----:B0-----:R0:W-:Y:S01]  /*5450*/  STG.E.U16 desc[UR36][R16.64], R3 ;  /* 0x0000000310007986 */ /* 0x0011e2000c101524 */
[----:B------:R-:W-:Y:S05]  /*5460*/  BRA `(.L_x_7711) ;  /* 0x0000000c00047947 */ /* 0x000fea0003800000 */
.L_x_7707:
        /* <DEDUP_REMOVED lines=8> */
.L_x_7715:
[----:B------:R-:W-:-:S05]  /*54f0*/  F2FP.F16.F32.PACK_AB R2, RZ, R2 ;  /* 0x00000002ff02723e */ /* 0x000fca00000000ff */
[----:B------:R0:W-:Y:S01]  /*5500*/  STG.E.U16 desc[UR36][R16.64], R2 ;  /* 0x0000000210007986 */ /* 0x0001e2000c101524 */
[----:B------:R-:W-:Y:S05]  /*5510*/  BRA `(.L_x_7711) ;  /* 0x0000000800d87947 */ /* 0x000fea0003800000 */
.L_x_7714:
        /* <DEDUP_REMOVED lines=9> */
.L_x_7717:
[----:B------:R-:W-:-:S04]  /*55b0*/  F2FP.F16.F32.PACK_AB R3, RZ, R2 ;  /* 0x00000002ff03723e */ /* 0x000fc800000000ff */
[----:B------:R-:W-:-:S05]  /*55c0*/  PRMT R3, R3, 0x5410, RZ ;  /* 0x0000541003037816 */ /* 0x000fca00000000ff */
[----:B------:R0:W-:Y:S01]  /*55d0*/  STG.E desc[UR36][R16.64], R3 ;  /* 0x0000000310007986 */ /* 0x0001e2000c101924 */
[----:B------:R-:W-:Y:S05]  /*55e0*/  BRA `(.L_x_7711) ;  /* 0x0000000800a47947 */ /* 0x000fea0003800000 */
.L_x_7716:
[----:B------:R-:W-:-:S06]  /*55f0*/  FMUL.FTZ R2, R2, 1 ;  /* 0x3f80000002027820 */ /* 0x000fcc0000410000 */
[----:B------:R-:W0:Y:S02]  /*5600*/  F2F.F64.F32 R2, R2 ;  /* 0x0000000200027310 */ /* 0x000e240000201800 */
[----:B0-----:R0:W-:Y:S01]  /*5610*/  STG.E.64 desc[UR36][R16.64], R2 ;  /* 0x0000000210007986 */ /* 0x0011e2000c101b24 */
[----:B------:R-:W-:Y:S05]  /*5620*/  BRA `(.L_x_7711) ;  /* 0x0000000800947947 */ /* 0x000fea0003800000 */
.L_x_7706:
        /* <DEDUP_REMOVED lines=12> */
.L_x_7720:
[----:B------:R-:W-:Y:S01]  /*56f0*/  FMUL.FTZ R4, R2, 1 ;  /* 0x3f80000002047820 */ /* 0x000fe20000410000 */
[----:B------:R-:W-:-:S05]  /*5700*/  CS2R R6, SRZ ;  /* 0x0000000000067805 */ /* 0x000fca000001ff00 */
[----:B------:R-:W0:Y:S02]  /*5710*/  F2F.F64.F32 R4, R4 ;  /* 0x0000000400047310 */ /* 0x000e240000201800 */
[----:B0-----:R0:W-:Y:S01]  /*5720*/  STG.E.128 desc[UR36][R16.64], R4 ;  /* 0x0000000410007986 */ /* 0x0011e2000c101d24 */
[----:B------:R-:W-:Y:S05]  /*5730*/  BRA `(.L_x_7711) ;  /* 0x0000000800507947 */ /* 0x000fea0003800000 */
.L_x_7719:
        /* <DEDUP_REMOVED lines=20> */
.L_x_7724:
[----:B------:R-:W-:Y:S05]  /*5880*/  BSYNC B0 ;  /* 0x0000000000007941 */ /* 0x000fea0003800000 */
.L_x_7723:
[----:B------:R-:W-:-:S05]  /*5890*/  LOP3.LUT R5, R0, R5, RZ, 0xfc, !PT ;  /* 0x0000000500057212 */ /* 0x000fca00078efcff */
[----:B------:R0:W-:Y:S01]  /*58a0*/  STG.E.U8 desc[UR36][R16.64], R5 ;  /* 0x0000000510007986 */ /* 0x0001e2000c101124 */
[----:B------:R-:W-:Y:S05]  /*58b0*/  BRA `(.L_x_7711) ;  /* 0x0000000400f07947 */ /* 0x000fea0003800000 */
.L_x_7722:
        /* <DEDUP_REMOVED lines=12> */
.L_x_7726:
[----:B------:R-:W-:Y:S01]  /*5980*/  IMAD.MOV.U32 R0, RZ, RZ, 0x7f ;  /* 0x0000007fff007424 */ /* 0x000fe200078e00ff */
[----:B------:R-:W-:-:S04]  /*5990*/  ISETP.GT.U32.AND P0, PT, R4, 0x7f800000, PT ;  /* 0x7f8000000400780c */ /* 0x000fc80003f04070 */
[----:B------:R-:W-:-:S09]  /*59a0*/  SEL R0, R0, 0x7c, P0 ;  /* 0x0000007c00007807 */ /* 0x000fd20000000000 */
.L_x_7727:
[----:B------:R-:W-:Y:S05]  /*59b0*/  BSYNC B0 ;  /* 0x0000000000007941 */ /* 0x000fea0003800000 */
.L_x_7725:
[----:B------:R-:W-:-:S04]  /*59c0*/  LOP3.LUT R2, R2, 0x80000000, RZ, 0xc0, !PT ;  /* 0x8000000002027812 */ /* 0x000fc800078ec0ff */
[----:B------:R-:W-:-:S04]  /*59d0*/  SHF.R.U32.HI R3, RZ, 0x18, R2 ;  /* 0x00000018ff037819 */ /* 0x000fc80000011602 */
[----:B------:R-:W-:-:S05]  /*59e0*/  LOP3.LUT R3, R0, R3, RZ, 0xfc, !PT ;  /* 0x0000000300037212 */ /* 0x000fca00078efcff */
[----:B------:R0:W-:Y:S01]  /*59f0*/  STG.E.U8 desc[UR36][R16.64], R3 ;  /* 0x0000000310007986 */ /* 0x0001e2000c101124 */
[----:B------:R-:W-:Y:S05]  /*5a00*/  BRA `(.L_x_7711) ;  /* 0x00000004009c7947 */ /* 0x000fea0003800000 */
.L_x_7721:
[----:B------:R-:W-:-:S05]  /*5a10*/  F2FP.BF16.F32.PACK_AB R2, RZ, R2 ;  /* 0x00000002ff02723e */ /* 0x000fca00000010ff */
[----:B------:R0:W-:Y:S01]  /*5a20*/  STG.E.U16 desc[UR36][R16.64], R2 ;  /* 0x0000000210007986 */ /* 0x0001e2000c101524 */
[----:B------:R-:W-:Y:S05]  /*5a30*/  BRA `(.L_x_7711) ;  /* 0x0000000400907947 */ /* 0x000fea0003800000 */
.L_x_7718:
        /* <DEDUP_REMOVED lines=11> */
.L_x_7730:
        /* <DEDUP_REMOVED lines=16> */
.L_x_7733:
[----:B------:R-:W-:-:S04]  /*5bf0*/  LOP3.LUT R2, R2, 0x80000000, RZ, 0xc0, !PT ;  /* 0x8000000002027812 */ /* 0x000fc800078ec0ff */
[----:B------:R-:W-:-:S04]  /*5c00*/  SHF.R.U32.HI R3, RZ, 0x18, R2 ;  /* 0x00000018ff037819 */ /* 0x000fc80000011602 */
[----:B------:R-:W-:-:S04]  /*5c10*/  LOP3.LUT R0, R0, R3, RZ, 0xfc, !PT ;  /* 0x0000000300007212 */ /* 0x000fc800078efcff */
[----:B------:R-:W-:-:S07]  /*5c20*/  PRMT R8, R0, 0x7610, R8 ;  /* 0x0000761000087816 */ /* 0x000fce0000000008 */
.L_x_7732:
[----:B------:R-:W-:Y:S05]  /*5c30*/  BSYNC B0 ;  /* 0x0000000000007941 */ /* 0x000fea0003800000 */
.L_x_7731:
[----:B------:R0:W-:Y:S01]  /*5c40*/  STG.E.U8 desc[UR36][R16.64], R8 ;  /* 0x0000000810007986 */ /* 0x0001e2000c101124 */
[----:B------:R-:W-:Y:S05]  /*5c50*/  BRA `(.L_x_7711) ;  /* 0x0000000400087947 */ /* 0x000fea0003800000 */
.L_x_7729:
        /* <DEDUP_REMOVED lines=16> */
.L_x_7736:
[----:B------:R-:W-:-:S04]  /*5d60*/  LOP3.LUT R2, R2, 0x80000000, RZ, 0xc0, !PT ;  /* 0x8000000002027812 */ /* 0x000fc800078ec0ff */
[----:B------:R-:W-:-:S04]  /*5d70*/  SHF.R.U32.HI R3, RZ, 0x18, R2 ;  /* 0x00000018ff037819 */ /* 0x000fc80000011602 */
[----:B------:R-:W-:-:S04]  /*5d80*/  LOP3.LUT R0, R0, R3, RZ, 0xfc, !PT ;  /* 0x0000000300007212 */ /* 0x000fc800078efcff */
[----:B------:R-:W-:-:S07]  /*5d90*/  PRMT R8, R0, 0x7610, R8 ;  /* 0x0000761000087816 */ /* 0x000fce0000000008 */
.L_x_7735:
[----:B------:R-:W-:Y:S05]  /*5da0*/  BSYNC B0 ;  /* 0x0000000000007941 */ /* 0x000fea0003800000 */
.L_x_7734:
[----:B------:R0:W-:Y:S01]  /*5db0*/  STG.E.U8 desc[UR36][R16.64], R8 ;  /* 0x0000000810007986 */ /* 0x0001e2000c101124 */
[----:B------:R-:W-:Y:S05]  /*5dc0*/  BRA `(.L_x_7711) ;  /* 0x0000000000ac7947 */ /* 0x000fea0003800000 */
.L_x_7728:
        /* <DEDUP_REMOVED lines=21> */
.L_x_7710:
        /* <DEDUP_REMOVED lines=16> */
.L_x_7739:
[----:B------:R-:W-:Y:S05]  /*6020*/  BRA `(.L_x_7711) ;  /* 0x0000000000147947 */ /* 0x000fea0003800000 */
.L_x_7738:
[----:B------:R-:W0:Y:S02]  /*6030*/  F2I.U64.TRUNC R2, R2 ;  /* 0x0000000200027311 */ /* 0x000e24000020d800 */
[----:B0-----:R0:W-:Y:S01]  /*6040*/  STG.E.64 desc[UR36][R16.64], R2 ;  /* 0x0000000210007986 */ /* 0x0011e2000c101b24 */
[----:B------:R-:W-:Y:S05]  /*6050*/  BRA `(.L_x_7711) ;  /* 0x0000000000087947 */ /* 0x000fea0003800000 */
.L_x_7737:
[----:B------:R-:W0:Y:S02]  /*6060*/  F2I.FTZ.U32.TRUNC.NTZ R3, R2 ;  /* 0x0000000200037305 */ /* 0x000e24000021f000 */
[----:B0-----:R0:W-:Y:S02]  /*6070*/  STG.E desc[UR36][R16.64], R3 ;  /* 0x0000000310007986 */ /* 0x0011e4000c101924 */
.L_x_7711:
[----:B------:R-:W-:-:S07]  /*6080*/  VIADD R19, R19, 0x80 ;  /* 0x0000008013137836 */ /* 0x000fce0000000000 */
.L_x_7676:
[----:B------:R-:W-:Y:S05]  /*6090*/  BSYNC B7 ;  /* 0x0000000000077941 */ /* 0x000fea0003800000 */
.L_x_7675:
        /* <DEDUP_REMOVED lines=307> */
.L_x_7742:
        /* <DEDUP_REMOVED lines=22> */
.L_x_7747:
[----:B------:R-:W2:Y:S02]  /*7530*/  LDG.E.U8 R0, desc[UR36][R2.64] ;  /* 0x0000002402007981 */ /* 0x000ea4000c1e1100 */
[----:B--2---:R-:W-:Y:S01]  /*7540*/  I2FP.F32.U32 R0, R0 ;  /* 0x0000000000007245 */ /* 0x004fe20000201000 */
[----:B------:R-:W-:Y:S06]  /*7550*/  BRA `(.L_x_7749) ;  /* 0x0000000c002c7947 */ /* 0x000fec0003800000 */
.L_x_7746:
        /* <DEDUP_REMOVED lines=9> */
.L_x_7751:
[----:B------:R-:W2:Y:S02]  /*75f0*/  LDG.E R0, desc[UR36][R2.64] ;  /* 0x0000002402007981 */ /* 0x000ea4000c1e1900 */
[----:B--2---:R-:W-:Y:S01]  /*7600*/  I2FP.F32.S32 R0, R0 ;  /* 0x0000000000007245 */ /* 0x004fe20000201400 */
[----:B------:R-:W-:Y:S06]  /*7610*/  BRA `(.L_x_7749) ;  /* 0x0000000800fc7947 */ /* 0x000fec0003800000 */
.L_x_7750:
[----:B------:R-:W2:Y:S02]  /*7620*/  LDG.E.U16 R0, desc[UR36][R2.64] ;  /* 0x0000002402007981 */ /* 0x000ea4000c1e1500 */
[----:B--2---:R-:W0:Y:S01]  /*7630*/  I2F.S16 R0, R0 ;  /* 0x0000000000007306 */ /* 0x004e220000101400 */
[----:B------:R-:W-:Y:S05]  /*7640*/  BRA `(.L_x_7749) ;  /* 0x0000000800f07947 */ /* 0x000fea0003800000 */
.L_x_7745:
        /* <DEDUP_REMOVED lines=8> */
.L_x_7753:
[----:B------:R-:W2:Y:S02]  /*76d0*/  LDG.E.U16 R0, desc[UR36][R2.64] ;  /* 0x0000002402007981 */ /* 0x000ea4000c1e1500 */
[----:B--2---:R-:W-:Y:S01]  /*76e0*/  HADD2.F32 R0, -RZ, R0.H0_H0 ;  /* 0x20000000ff007230 */ /* 0x004fe20000004100 */
[----:B------:R-:W-:Y:S06]  /*76f0*/  BRA `(.L_x_7749) ;  /* 0x0000000800c47947 */ /* 0x000fec0003800000 */
.L_x_7752:
        /* <DEDUP_REMOVED lines=8> */
.L_x_7755:
[----:B------:R-:W2:Y:S02]  /*7780*/  LDG.E.U16 R0, desc[UR36][R2.64] ;  /* 0x0000002402007981 */ /* 0x000ea4000c1e1500 */
[----:B--2---:R-:W-:Y:S01]  /*7790*/  HADD2.F32 R0, -RZ, R0.H0_H0 ;  /* 0x20000000ff007230 */ /* 0x004fe20000004100 */
[----:B------:R-:W-:Y:S06]  /*77a0*/  BRA `(.L_x_7749) ;  /* 0x0000000800987947 */ /* 0x000fec0003800000 */
.L_x_7754:
[----:B------:R-:W2:Y:S01]  /*77b0*/  LDG.E.64 R2, desc[UR36][R2.64] ;  /* 0x0000002402027981 */ /* 0x000ea2000c1e1b00 */
[----:B------:R-:W-:Y:S01]  /*77c0*/  UMOV UR4, 0xf0000000 ;  /* 0xf000000000047882 */ /* 0x000fe20000000000 */
[----:B------:R-:W-:Y:S01]  /*77d0*/  UMOV UR5, 0x380fffff ;  /* 0x380fffff00057882 */ /* 0x000fe20000000000 */
[----:B--2---:R-:W0:Y:S01]  /*77e0*/  F2F.F32.F64 R0, R2 ;  /* 0x0000000200007310 */ /* 0x004e220000301000 */
[----:B------:R-:W-:-:S14]  /*77f0*/  DSETP.GEU.AND P0, PT, |R2|, UR4, PT ;  /* 0x0000000402007e2a */ /* 0x000fdc000bf0e200 */
[----:B0-----:R-:W-:Y:S01]  /*7800*/  @!P0 FMUL R0, R0, 1.175494350822287508e-38 ;  /* 0x0080000000008820 */ /* 0x001fe20000400000 */
[----:B------:R-:W-:Y:S06]  /*7810*/  BRA `(.L_x_7749) ;  /* 0x00000008007c7947 */ /* 0x000fec0003800000 */
.L_x_7744:
        /* <DEDUP_REMOVED lines=12> */
.L_x_7758:
[----:B------:R-:W2:Y:S01]  /*78e0*/  LDG.E.64 R2, desc[UR36][R2.64] ;  /* 0x0000002402027981 */ /* 0x000ea2000c1e1b00 */
[----:B------:R-:W-:Y:S01]  /*78f0*/  UMOV UR4, 0xf0000000 ;  /* 0xf000000000047882 */ /* 0x000fe20000000000 */
[----:B------:R-:W-:Y:S01]  /*7900*/  UMOV UR5, 0x380fffff ;  /* 0x380fffff00057882 */ /* 0x000fe20000000000 */
[----:B--2---:R-:W0:Y:S01]  /*7910*/  F2F.F32.F64 R0, R2 ;  /* 0x0000000200007310 */ /* 0x004e220000301000 */
[----:B------:R-:W-:-:S14]  /*7920*/  DSETP.GEU.AND P0, PT, |R2|, UR4, PT ;  /* 0x0000000402007e2a */ /* 0x000fdc000bf0e200 */
[----:B0-----:R-:W-:Y:S01]  /*7930*/  @!P0 FMUL R0, R0, 1.175494350822287508e-38 ;  /* 0x0080000000008820 */ /* 0x001fe20000400000 */
[----:B------:R-:W-:Y:S06]  /*7940*/  BRA `(.L_x_7749) ;  /* 0x0000000800307947 */ /* 0x000fec0003800000 */
.L_x_7757:
        /* <DEDUP_REMOVED lines=26> */
.L_x_7760:
        /* <DEDUP_REMOVED lines=13> */
.L_x_7759:
[----:B------:R-:W2:Y:S02]  /*7bc0*/  LDG.E.U16 R0, desc[UR36][R2.64] ;  /* 0x0000002402007981 */ /* 0x000ea4000c1e1500 */
[----:B--2---:R-:W-:Y:S01]  /*7bd0*/  IMAD.U32 R0, R0, 0x10000, RZ ;  /* 0x0001000000007824 */ /* 0x004fe200078e00ff */
[----:B------:R-:W-:Y:S06]  /*7be0*/  BRA `(.L_x_7749) ;  /* 0x0000000400887947 */ /* 0x000fec0003800000 */
.L_x_7756:
        /* <DEDUP_REMOVED lines=11> */
.L_x_7763:
        /* <DEDUP_REMOVED lines=20> */
.L_x_7765:
[----:B------:R-:W-:Y:S05]  /*7de0*/  BSYNC B0 ;  /* 0x0000000000007941 */ /* 0x000fea0003800000 */
.L_x_7764:
[----:B------:R-:W-:Y:S01]  /*7df0*/  LEA R3, R0, 0x3b800000, 0x17 ;  /* 0x3b80000000037811 */ /* 0x000fe200078eb8ff */
[----:B------:R-:W-:-:S05]  /*7e00*/  IMAD.SHL.U32 R0, R2, 0x100000, RZ ;  /* 0x0010000002007824 */ /* 0x000fca00078e00ff */
[----:B------:R-:W-:Y:S01]  /*7e10*/  LOP3.LUT R0, R3, R0, R4, 0xfe, !PT ;  /* 0x0000000003007212 */ /* 0x000fe200078efe04 */
[----:B------:R-:W-:Y:S06]  /*7e20*/  BRA `(.L_x_7749) ;  /* 0x0000000000f87947 */ /* 0x000fec0003800000 */
.L_x_7762:
        /* <DEDUP_REMOVED lines=20> */
.L_x_7767:
[----:B------:R-:W-:Y:S05]  /*7f70*/  BSYNC B0 ;  /* 0x0000000000007941 */ /* 0x000fea0003800000 */
.L_x_7766:
[----:B------:R-:W-:Y:S01]  /*7f80*/  LEA R3, R0, 0x37800000, 0x17 ;  /* 0x3780000000037811 */ /* 0x000fe200078eb8ff */
[----:B------:R-:W-:-:S05]  /*7f90*/  IMAD.SHL.U32 R0, R2, 0x200000, RZ ;  /* 0x0020000002007824 */ /* 0x000fca00078e00ff */
[----:B------:R-:W-:Y:S01]  /*7fa0*/  LOP3.LUT R0, R3, R0, R4, 0xfe, !PT ;  /* 0x0000000003007212 */ /* 0x000fe200078efe04 */
[----:B------:R-:W-:Y:S06]  /*7fb0*/  BRA `(.L_x_7749) ;  /* 0x0000000000947947 */ /* 0x000fec0003800000 */
.L_x_7761:
        /* <DEDUP_REMOVED lines=14> */
.L_x_7748:
        /* <DEDUP_REMOVED lines=16> */
.L_x_7770:
[----:B------:R-:W-:Y:S01]  /*81a0*/  IMAD.MOV.U32 R0, RZ, RZ, RZ ;  /* 0x000000ffff007224 */ /* 0x000fe200078e00ff */
[----:B------:R-:W-:Y:S06]  /*81b0*/  BRA `(.L_x_7749) ;  /* 0x0000000000147947 */ /* 0x000fec0003800000 */
.L_x_7769:
[----:B------:R-:W2:Y:S02]  /*81c0*/  LDG.E.64 R2, desc[UR36][R2.64] ;  /* 0x0000002402027981 */ /* 0x000ea4000c1e1b00 */
[----:B--2---:R0:W1:Y:S01]  /*81d0*/  I2F.U64 R0, R2 ;  /* 0x0000000200007312 */ /* 0x0040620000301000 */
[----:B------:R-:W-:Y:S05]  /*81e0*/  BRA `(.L_x_7749) ;  /* 0x0000000000087947 */ /* 0x000fea0003800000 */
.L_x_7768:
[----:B------:R-:W2:Y:S02]  /*81f0*/  LDG.E R0, desc[UR36][R2.64] ;  /* 0x0000002402007981 */ /* 0x000ea4000c1e1900 */
[----:B--2---:R-:W-:-:S07]  /*8200*/  I2FP.F32.U32 R0, R0 ;  /* 0x0000000000007245 */ /* 0x004fce0000201000 */
.L_x_7749:
[----:B------:R-:W-:Y:S05]  /*8210*/  BSYNC B6 ;  /* 0x0000000000067941 */ /* 0x000fea0003800000 */
.L_x_7743:
        /* <DEDUP_REMOVED lines=19> */
.L_x_7774:
[----:B------:R-:W0:Y:S02]  /*8350*/  F2I.S64.TRUNC R2, R2 ;  /* 0x0000000200027311 */ /* 0x000e24000020d900 */
[----:B0-----:R-:W-:-:S05]  /*8360*/  IMAD.MOV.U32 R5, RZ, RZ, R2 ;  /* 0x000000ffff057224 */ /* 0x001fca00078e0002 */
[----:B------:R0:W-:Y:S01]  /*8370*/  STG.E.U8 desc[UR36][R16.64], R5 ;  /* 0x0000000510007986 */ /* 0x0001e2000c101124 */
[----:B------:R-:W-:Y:S05]  /*8380*/  BRA `(.L_x_7776) ;  /* 0x0000000c00407947 */ /* 0x000fea0003800000 */
.L_x_7773:
        /* <DEDUP_REMOVED lines=9> */
.L_x_7778:
[----:B------:R-:W0:Y:S02]  /*8420*/  F2I.FTZ.TRUNC.NTZ R3, R2 ;  /* 0x0000000200037305 */ /* 0x000e24000021f100 */
[----:B0-----:R0:W-:Y:S01]  /*8430*/  STG.E desc[UR36][R16.64], R3 ;  /* 0x0000000310007986 */ /* 0x0011e2000c101924 */
[----:B------:R-:W-:Y:S05]  /*8440*/  BRA `(.L_x_7776) ;  /* 0x0000000c00107947 */ /* 0x000fea0003800000 */
.L_x_7777:
[----:B------:R-:W0:Y:S02]  /*8450*/  F2I.FTZ.TRUNC.NTZ R3, R2 ;  /* 0x0000000200037305 */ /* 0x000e24000021f100 */
[----:B0-----:R0:W-:Y:S01]  /*8460*/  STG.E.U16 desc[UR36][R16.64], R3 ;  /* 0x0000000310007986 */ /* 0x0011e2000c101524 */
[----:B------:R-:W-:Y:S05]  /*8470*/  BRA `(.L_x_7776) ;  /* 0x0000000c00047947 */ /* 0x000fea0003800000 */
.L_x_7772:
        /* <DEDUP_REMOVED lines=8> */
.L_x_7780:
[----:B------:R-:W-:-:S05]  /*8500*/  F2FP.F16.F32.PACK_AB R2, RZ, R2 ;  /* 0x00000002ff02723e */ /* 0x000fca00000000ff */
[----:B------:R0:W-:Y:S01]  /*8510*/  STG.E.U16 desc[UR36][R16.64], R2 ;  /* 0x0000000210007986 */ /* 0x0001e2000c101524 */
[----:B------:R-:W-:Y:S05]  /*8520*/  BRA `(.L_x_7776) ;  /* 0x0000000800d87947 */ /* 0x000fea0003800000 */
.L_x_7779:
        /* <DEDUP_REMOVED lines=9> */
.L_x_7782:
[----:B------:R-:W-:-:S04]  /*85c0*/  F2FP.F16.F32.PACK_AB R3, RZ, R2 ;  /* 0x00000002ff03723e */ /* 0x000fc800000000ff */
[----:B------:R-:W-:-:S05]  /*85d0*/  PRMT R3, R3, 0x5410, RZ ;  /* 0x0000541003037816 */ /* 0x000fca00000000ff */
[----:B------:R0:W-:Y:S01]  /*85e0*/  STG.E desc[UR36][R16.64], R3 ;  /* 0x0000000310007986 */ /* 0x0001e2000c101924 */
[----:B------:R-:W-:Y:S05]  /*85f0*/  BRA `(.L_x_7776) ;  /* 0x0000000800a47947 */ /* 0x000fea0003800000 */
.L_x_7781:
[----:B------:R-:W-:-:S06]  /*8600*/  FMUL.FTZ R2, R2, 1 ;  /* 0x3f80000002027820 */ /* 0x000fcc0000410000 */
[----:B------:R-:W0:Y:S02]  /*8610*/  F2F.F64.F32 R2, R2 ;  /* 0x0000000200027310 */ /* 0x000e240000201800 */
[----:B0-----:R0:W-:Y:S01]  /*8620*/  STG.E.64 desc[UR36][R16.64], R2 ;  /* 0x0000000210007986 */ /* 0x0011e2000c101b24 */
[----:B------:R-:W-:Y:S05]  /*8630*/  BRA `(.L_x_7776) ;  /* 0x0000000800947947 */ /* 0x000fea0003800000 */
.L_x_7771:
        /* <DEDUP_REMOVED lines=12> */
.L_x_7785:
[----:B------:R-:W-:Y:S01]  /*8700*/  FMUL.FTZ R4, R2, 1 ;  /* 0x3f80000002047820 */ /* 0x000fe20000410000 */
[----:B------:R-:W-:-:S05]  /*8710*/  CS2R R6, SRZ ;  /* 0x0000000000067805 */ /* 0x000fca000001ff00 */
[----:B------:R-:W0:Y:S02]  /*8720*/  F2F.F64.F32 R4, R4 ;  /* 0x0000000400047310 */ /* 0x000e240000201800 */
[----:B0-----:R0:W-:Y:S01]  /*8730*/  STG.E.128 desc[UR36][R16.64], R4 ;  /* 0x0000000410007986 */ /* 0x0011e2000c101d24 */
[----:B------:R-:W-:Y:S05]  /*8740*/  BRA `(.L_x_7776) ;  /* 0x0000000800507947 */ /* 0x000fea0003800000 */
.L_x_7784:
        /* <DEDUP_REMOVED lines=20> */
.L_x_7789:
[----:B------:R-:W-:Y:S05]  /*8890*/  BSYNC B0 ;  /* 0x0000000000007941 */ /* 0x000fea0003800000 */
.L_x_7788:
[----:B------:R-:W-:-:S05]  /*88a0*/  LOP3.LUT R5, R0, R5, RZ, 0xfc, !PT ;  /* 0x0000000500057212 */ /* 0x000fca00078efcff */
[----:B------:R0:W-:Y:S01]  /*88b0*/  STG.E.U8 desc[UR36][R16.64], R5 ;  /* 0x0000000510007986 */ /* 0x0001e2000c101124 */
[----:B------:R-:W-:Y:S05]  /*88c0*/  BRA `(.L_x_7776) ;  /* 0x0000000400f07947 */ /* 0x000fea0003800000 */
.L_x_7787:
        /* <DEDUP_REMOVED lines=12> */
.L_x_7791:
[----:B------:R-:W-:Y:S01]  /*8990*/  IMAD.MOV.U32 R0, RZ, RZ, 0x7f ;  /* 0x0000007fff007424 */ /* 0x000fe200078e00ff */
[----:B------:R-:W-:-:S04]  /*89a0*/  ISETP.GT.U32.AND P0, PT, R4, 0x7f800000, PT ;  /* 0x7f8000000400780c */ /* 0x000fc80003f04070 */
[----:B------:R-:W-:-:S09]  /*89b0*/  SEL R0, R0, 0x7c, P0 ;  /* 0x0000007c00007807 */ /* 0x000fd20000000000 */
.L_x_7792:
[----:B------:R-:W-:Y:S05]  /*89c0*/  BSYNC B0 ;  /* 0x0000000000007941 */ /* 0x000fea0003800000 */
.L_x_7790:
[----:B------:R-:W-:-:S04]  /*89d0*/  LOP3.LUT R2, R2, 0x80000000, RZ, 0xc0, !PT ;  /* 0x8000000002027812 */ /* 0x000fc800078ec0ff */
[----:B------:R-:W-:-:S04]  /*89e0*/  SHF.R.U32.HI R3, RZ, 0x18, R2 ;  /* 0x00000018ff037819 */ /* 0x000fc80000011602 */
[----:B------:R-:W-:-:S05]  /*89f0*/  LOP3.LUT R3, R0, R3, RZ, 0xfc, !PT ;  /* 0x0000000300037212 */ /* 0x000fca00078efcff */
[----:B------:R0:W-:Y:S01]  /*8a00*/  STG.E.U8 desc[UR36][R16.64], R3 ;  /* 0x0000000310007986 */ /* 0x0001e2000c101124 */
[----:B------:R-:W-:Y:S05]  /*8a10*/  BRA `(.L_x_7776) ;  /* 0x00000004009c7947 */ /* 0x000fea0003800000 */
.L_x_7786:
[----:B------:R-:W-:-:S05]  /*8a20*/  F2FP.BF16.F32.PACK_AB R2, RZ, R2 ;  /* 0x00000002ff02723e */ /* 0x000fca00000010ff */
[----:B------:R0:W-:Y:S01]  /*8a30*/  STG.E.U16 desc[UR36][R16.64], R2 ;  /* 0x0000000210007986 */ /* 0x0001e2000c101524 */
[----:B------:R-:W-:Y:S05]  /*8a40*/  BRA `(.L_x_7776) ;  /* 0x0000000400907947 */ /* 0x000fea0003800000 */
.L_x_7783:
        /* <DEDUP_REMOVED lines=11> */
.L_x_7795:
        /* <DEDUP_REMOVED lines=16> */
.L_x_7798:
[----:B------:R-:W-:-:S04]  /*8c00*/  LOP3.LUT R2, R2, 0x80000000, RZ, 0xc0, !PT ;  /* 0x8000000002027812 */ /* 0x000fc800078ec0ff */
[----:B------:R-:W-:-:S04]  /*8c10*/  SHF.R.U32.HI R3, RZ, 0x18, R2 ;  /* 0x00000018ff037819 */ /* 0x000fc80000011602 */
[----:B------:R-:W-:-:S04]  /*8c20*/  LOP3.LUT R0, R0, R3, RZ, 0xfc, !PT ;  /* 0x0000000300007212 */ /* 0x000fc800078efcff */
[----:B------:R-:W-:-:S07]  /*8c30*/  PRMT R8, R0, 0x7610, R8 ;  /* 0x0000761000087816 */ /* 0x000fce0000000008 */
.L_x_7797:
[----:B------:R-:W-:Y:S05]  /*8c40*/  BSYNC B0 ;  /* 0x0000000000007941 */ /* 0x000fea0003800000 */
.L_x_7796:
[----:B------:R3:W-:Y:S01]  /*8c50*/  STG.E.U8 desc[UR36][R16.64], R8 ;  /* 0x0000000810007986 */ /* 0x0007e2000c101124 */
[----:B------:R-:W-:Y:S05]  /*8c60*/  BRA `(.L_x_7776) ;  /* 0x0000000400087947 */ /* 0x000fea0003800000 */
.L_x_7794:
        /* <DEDUP_REMOVED lines=16> */
.L_x_7801:
[----:B------:R-:W-:-:S04]  /*8d70*/  LOP3.LUT R2, R2, 0x80000000, RZ, 0xc0, !PT ;  /* 0x8000000002027812 */ /* 0x000fc800078ec0ff */
[----:B------:R-:W-:-:S04]  /*8d80*/  SHF.R.U32.HI R3, RZ, 0x18, R2 ;  /* 0x00000018ff037819 */ /* 0x000fc80000011602 */
[----:B------:R-:W-:-:S04]  /*8d90*/  LOP3.LUT R0, R0, R3, RZ, 0xfc, !PT ;  /* 0x0000000300007212 */ /* 0x000fc800078efcff */
[----:B------:R-:W-:-:S07]  /*8da0*/  PRMT R8, R0, 0x7610, R8 ;  /* 0x0000761000087816 */ /* 0x000fce0000000008 */
.L_x_7800:
[----:B------:R-:W-:Y:S05]  /*8db0*/  BSYNC B0 ;  /* 0x0000000000007941 */ /* 0x000fea0003800000 */
.L_x_7799:
[----:B------:R0:W-:Y:S01]  /*8dc0*/  STG.E.U8 desc[UR36][R16.64], R8 ;  /* 0x0000000810007986 */ /* 0x0001e2000c101124 */
[----:B------:R-:W-:Y:S05]  /*8dd0*/  BRA `(.L_x_7776) ;  /* 0x0000000000ac7947 */ /* 0x000fea0003800000 */
.L_x_7793:
        /* <DEDUP_REMOVED lines=21> */
.L_x_7775:
        /* <DEDUP_REMOVED lines=16> */
.L_x_7804:
[----:B------:R-:W-:Y:S05]  /*9030*/  BRA `(.L_x_7776) ;  /* 0x0000000000147947 */ /* 0x000fea0003800000 */
.L_x_7803:
[----:B------:R-:W0:Y:S02]  /*9040*/  F2I.U64.TRUNC R2, R2 ;  /* 0x0000000200027311 */ /* 0x000e24000020d800 */
[----:B0-----:R2:W-:Y:S01]  /*9050*/  STG.E.64 desc[UR36][R16.64], R2 ;  /* 0x0000000210007986 */ /* 0x0015e2000c101b24 */
[----:B------:R-:W-:Y:S05]  /*9060*/  BRA `(.L_x_7776) ;  /* 0x0000000000087947 */ /* 0x000fea0003800000 */
.L_x_7802:
[----:B------:R-:W0:Y:S02]  /*9070*/  F2I.FTZ.U32.TRUNC.NTZ R3, R2 ;  /* 0x0000000200037305 */ /* 0x000e24000021f000 */
[----:B0-----:R0:W-:Y:S02]  /*9080*/  STG.E desc[UR36][R16.64], R3 ;  /* 0x0000000310007986 */ /* 0x0011e4000c101924 */
.L_x_7776:
[----:B------:R-:W-:-:S07]  /*9090*/  VIADD R19, R19, 0x80 ;  /* 0x0000008013137836 */ /* 0x000fce0000000000 */
.L_x_7741:
[----:B------:R-:W-:Y:S05]  /*90a0*/  BSYNC B7 ;  /* 0x0000000000077941 */ /* 0x000fea0003800000 */
.L_x_7740:
        /* <DEDUP_REMOVED lines=306> */
.L_x_7805:
        /* <DEDUP_REMOVED lines=22> */
.L_x_7810:
[----:B------:R-:W2:Y:S02]  /*a530*/  LDG.E.U8 R0, desc[UR36][R2.64] ;  /* 0x0000002402007981 */ /* 0x000ea4000c1e1100 */
[----:B--2---:R-:W-:Y:S01]  /*a540*/  I2FP.F32.U32 R0, R0 ;  /* 0x0000000000007245 */ /* 0x004fe20000201000 */
[----:B------:R-:W-:Y:S06]  /*a550*/  BRA `(.L_x_7812) ;  /* 0x0000000c002c7947 */ /* 0x000fec0003800000 */
.L_x_7809:
        /* <DEDUP_REMOVED lines=9> */
.L_x_7814:
[----:B------:R-:W2:Y:S02]  /*a5f0*/  LDG.E R0, desc[UR36][R2.64] ;  /* 0x0000002402007981 */ /* 0x000ea4000c1e1900 */
[----:B--2---:R-:W-:Y:S01]  /*a600*/  I2FP.F32.S32 R0, R0 ;  /* 0x0000000000007245 */ /* 0x004fe20000201400 */
[----:B------:R-:W-:Y:S06]  /*a610*/  BRA `(.L_x_7812) ;  /* 0x0000000800fc7947 */ /* 0x000fec0003800000 */
.L_x_7813:
[----:B------:R-:W2:Y:S02]  /*a620*/  LDG.E.U16 R0, desc[UR36][R2.64] ;  /* 0x0000002402007981 */ /* 0x000ea4000c1e1500 */
[----:B--2---:R-:W0:Y:S01]  /*a630*/  I2F.S16 R0, R0 ;  /* 0x0000000000007306 */ /* 0x004e220000101400 */
[----:B------:R-:W-:Y:S05]  /*a640*/  BRA `(.L_x_7812) ;  /* 0x0000000800f07947 */ /* 0x000fea0003800000 */
.L_x_7808:
        /* <DEDUP_REMOVED lines=8> */
.L_x_7816:
[----:B------:R-:W2:Y:S02]  /*a6d0*/  LDG.E.U16 R0, desc[UR36][R2.64] ;  /* 0x0000002402007981 */ /* 0x000ea4000c1e1500 */
[----:B--2---:R-:W-:Y:S01]  /*a6e0*/  HADD2.F32 R0, -RZ, R0.H0_H0 ;  /* 0x20000000ff007230 */ /* 0x004fe20000004100 */
[----:B------:R-:W-:Y:S06]  /*a6f0*/  BRA `(.L_x_7812) ;  /* 0x0000000800c47947 */ /* 0x000fec0003800000 */
.L_x_7815:
        /* <DEDUP_REMOVED lines=8> */
.L_x_7818:
[----:B------:R-:W2:Y:S02]  /*a780*/  LDG.E.U16 R0, desc[UR36][R2.64] ;  /* 0x0000002402007981 */ /* 0x000ea4000c1e1500 */
[----:B--2---:R-:W-:Y:S01]  /*a790*/  HADD2.F32 R0, -RZ, R0.H0_H0 ;  /* 0x20000000ff007230 */ /* 0x004fe20000004100 */
[----:B------:R-:W-:Y:S06]  /*a7a0*/  BRA `(.L_x_7812) ;  /* 0x0000000800987947 */ /* 0x000fec0003800000 */
.L_x_7817:
[----:B------:R-:W2:Y:S01]  /*a7b0*/  LDG.E.64 R2, desc[UR36][R2.64] ;  /* 0x0000002402027981 */ /* 0x000ea2000c1e1b00 */
[----:B------:R-:W-:Y:S01]  /*a7c0*/  UMOV UR4, 0xf0000000 ;  /* 0xf000000000047882 */ /* 0x000fe20000000000 */
[----:B------:R-:W-:Y:S01]  /*a7d0*/  UMOV UR5, 0x380fffff ;  /* 0x380fffff00057882 */ /* 0x000fe20000000000 */
[----:B--2---:R-:W0:Y:S01]  /*a7e0*/  F2F.F32.F64 R0, R2 ;  /* 0x0000000200007310 */ /* 0x004e220000301000 */
[----:B------:R-:W-:-:S14]  /*a7f0*/  DSETP.GEU.AND P0, PT, |R2|, UR4, PT ;  /* 0x0000000402007e2a */ /* 0x000fdc000bf0e200 */
[----:B0-----:R-:W-:Y:S01]  /*a800*/  @!P0 FMUL R0, R0, 1.175494350822287508e-38 ;  /* 0x0080000000008820 */ /* 0x001fe20000400000 */
[----:B------:R-:W-:Y:S06]  /*a810*/  BRA `(.L_x_7812) ;  /* 0x00000008007c7947 */ /* 0x000fec0003800000 */
.L_x_7807:
        /* <DEDUP_REMOVED lines=12> */
.L_x_7821:
[----:B------:R-:W2:Y:S01]  /*a8e0*/  LDG.E.64 R2, desc[UR36][R2.64] ;  /* 0x0000002402027981 */ /* 0x000ea2000c1e1b00 */
[----:B------:R-:W-:Y:S01]  /*a8f0*/  UMOV UR4, 0xf0000000 ;  /* 0xf000000000047882 */ /* 0x000fe20000000000 */
[----:B------:R-:W-:Y:S01]  /*a900*/  UMOV UR5, 0x380fffff ;  /* 0x380fffff00057882 */ /* 0x000fe20000000000 */
[----:B--2---:R-:W0:Y:S01]  /*a910*/  F2F.F32.F64 R0, R2 ;  /* 0x0000000200007310 */ /* 0x004e220000301000 */
[----:B------:R-:W-:-:S14]  /*a920*/  DSETP.GEU.AND P0, PT, |R2|, UR4, PT ;  /* 0x0000000402007e2a */ /* 0x000fdc000bf0e200 */
[----:B0-----:R-:W-:Y:S01]  /*a930*/  @!P0 FMUL R0, R0, 1.175494350822287508e-38 ;  /* 0x0080000000008820 */ /* 0x001fe20000400000 */
[----:B------:R-:W-:Y:S06]  /*a940*/  BRA `(.L_x_7812) ;  /* 0x0000000800307947 */ /* 0x000fec0003800000 */
.L_x_7820:
        /* <DEDUP_REMOVED lines=26> */
.L_x_7823:
        /* <DEDUP_REMOVED lines=13> */
.L_x_7822:
[----:B------:R-:W2:Y:S02]  /*abc0*/  LDG.E.U16 R0, desc[UR36][R2.64] ;  /* 0x0000002402007981 */ /* 0x000ea4000c1e1500 */
[----:B--2---:R-:W-:Y:S01]  /*abd0*/  IMAD.U32 R0, R0, 0x10000, RZ ;  /* 0x0001000000007824 */ /* 0x004fe200078e00ff */
[----:B------:R-:W-:Y:S06]  /*abe0*/  BRA `(.L_x_7812) ;  /* 0x0000000400887947 */ /* 0x000fec0003800000 */
.L_x_7819:
        /* <DEDUP_REMOVED lines=11> */
.L_x_7826:
        /* <DEDUP_REMOVED lines=20> */
.L_x_7828:
[----:B------:R-:W-:Y:S05]  /*ade0*/  BSYNC B0 ;  /* 0x0000000000007941 */ /* 0x000fea0003800000 */
.L_x_7827:
[----:B------:R-:W-:Y:S01]  /*adf0*/  LEA R3, R0, 0x3b800000, 0x17 ;  /* 0x3b80000000037811 */ /* 0x000fe200078eb8ff */
[----:B------:R-:W-:-:S05]  /*ae00*/  IMAD.SHL.U32 R0, R2, 0x100000, RZ ;  /* 0x0010000002007824 */ /* 0x000fca00078e00ff */
[----:B------:R-:W-:Y:S01]  /*ae10*/  LOP3.LUT R0, R3, R0, R4, 0xfe, !PT ;  /* 0x0000000003007212 */ /* 0x000fe200078efe04 */
[----:B------:R-:W-:Y:S06]  /*ae20*/  BRA `(.L_x_7812) ;  /* 0x0000000000f87947 */ /* 0x000fec0003800000 */
.L_x_7825:
        /* <DEDUP_REMOVED lines=20> */
.L_x_7830:
[----:B------:R-:W-:Y:S05]  /*af70*/  BSYNC B0 ;  /* 0x0000000000007941 */ /* 0x000fea0003800000 */
.L_x_7829:
[----:B------:R-:W-:Y:S01]  /*af80*/  LEA R3, R0, 0x37800000, 0x17 ;  /* 0x3780000000037811 */ /* 0x000fe200078eb8ff */
[----:B------:R-:W-:-:S05]  /*af90*/  IMAD.SHL.U32 R0, R2, 0x200000, RZ ;  /* 0x0020000002007824 */ /* 0x000fca00078e00ff */
[----:B------:R-:W-:Y:S01]  /*afa0*/  LOP3.LUT R0, R3, R0, R4, 0xfe, !PT ;  /* 0x0000000003007212 */ /* 0x000fe200078efe04 */
[----:B------:R-:W-:Y:S06]  /*afb0*/  BRA `(.L_x_7812) ;  /* 0x0000000000947947 */ /* 0x000fec0003800000 */
.L_x_7824:
        /* <DEDUP_REMOVED lines=14> */
.L_x_7811:
        /* <DEDUP_REMOVED lines=16> */
.L_x_7833:
[----:B------:R-:W-:Y:S01]  /*b1a0*/  IMAD.MOV.U32 R0, RZ, RZ, RZ ;  /* 0x000000ffff007224 */ /* 0x000fe200078e00ff */
[----:B------:R-:W-:Y:S06]  /*b1b0*/  BRA `(.L_x_7812) ;  /* 0x0000000000147947 */ /* 0x000fec0003800000 */
.L_x_7832:
[----:B------:R-:W2:Y:S02]  /*b1c0*/  LDG.E.64 R2, desc[UR36][R2.64] ;  /* 0x0000002402027981 */ /* 0x000ea4000c1e1b00 */
[----:B--2---:R0:W1:Y:S01]  /*b1d0*/  I2F.U64 R0, R2 ;  /* 0x0000000200007312 */ /* 0x0040620000301000 */
[----:B------:R-:W-:Y:S05]  /*b1e0*/  BRA `(.L_x_7812) ;  /* 0x0000000000087947 */ /* 0x000fea0003800000 */
.L_x_7831:
[----:B------:R-:W2:Y:S02]  /*b1f0*/  LDG.E R0, desc[UR36][R2.64] ;  /* 0x0000002402007981 */ /* 0x000ea4000c1e1900 */
[----:B--2---:R-:W-:-:S07]  /*b200*/  I2FP.F32.U32 R0, R0 ;  /* 0x0000000000007245 */ /* 0x004fce0000201000 */
.L_x_7812:
[----:B------:R-:W-:Y:S05]  /*b210*/  BSYNC B6 ;  /* 0x0000000000067941 */ /* 0x000fea0003800000 */
.L_x_7806:
        /* <DEDUP_REMOVED lines=19> */
.L_x_7837:
[----:B------:R-:W0:Y:S02]  /*b350*/  F2I.S64.TRUNC R2, R2 ;  /* 0x0000000200027311 */ /* 0x000e24000020d900 */
[----:B0-----:R-:W-:-:S05]  /*b360*/  IMAD.MOV.U32 R5, RZ, RZ, R2 ;  /* 0x000000ffff057224 */ /* 0x001fca00078e0002 */
[----:B------:R-:W-:Y:S01]  /*b370*/  STG.E.U8 desc[UR36][R16.64], R5 ;  /* 0x0000000510007986 */ /* 0x000fe2000c101124 */
[----:B------:R-:W-:Y:S05]  /*b380*/  EXIT ;  /* 0x000000000000794d */ /* 0x000fea0003800000 */
.L_x_7836:
        /* <DEDUP_REMOVED lines=9> */
.L_x_7840:
[----:B------:R-:W0:Y:S02]  /*b420*/  F2I.FTZ.TRUNC.NTZ R3, R2 ;  /* 0x0000000200037305 */ /* 0x000e24000021f100 */
[----:B0-----:R-:W-:Y:S01]  /*b430*/  STG.E desc[UR36][R16.64], R3 ;  /* 0x0000000310007986 */ /* 0x001fe2000c101924 */
[----:B------:R-:W-:Y:S05]  /*b440*/  EXIT ;  /* 0x000000000000794d */ /* 0x000fea0003800000 */
.L_x_7839:
[----:B------:R-:W0:Y:S02]  /*b450*/  F2I.FTZ.TRUNC.NTZ R3, R2 ;  /* 0x0000000200037305 */ /* 0x000e24000021f100 */
[----:B0-----:R-:W-:Y:S01]  /*b460*/  STG.E.U16 desc[UR36][R16.64], R3 ;  /* 0x0000000310007986 */ /* 0x001fe2000c101524 */
[----:B------:R-:W-:Y:S05]  /*b470*/  EXIT ;  /* 0x000000000000794d */ /* 0x000fea0003800000 */
.L_x_7835:
        /* <DEDUP_REMOVED lines=8> */
.L_x_7842:
[----:B------:R-:W-:-:S05]  /*b500*/  F2FP.F16.F32.PACK_AB R2, RZ, R2 ;  /* 0x00000002ff02723e */ /* 0x000fca00000000ff */
[----:B------:R-:W-:Y:S01]  /*b510*/  STG.E.U16 desc[UR36][R16.64], R2 ;  /* 0x0000000210007986 */ /* 0x000fe2000c101524 */
[----:B------:R-:W-:Y:S05]  /*b520*/  EXIT ;  /* 0x000000000000794d */ /* 0x000fea0003800000 */
.L_x_7841:
        /* <DEDUP_REMOVED lines=9> */
.L_x_7844:
[----:B------:R-:W-:-:S04]  /*b5c0*/  F2FP.F16.F32.PACK_AB R3, RZ, R2 ;  /* 0x00000002ff03723e */ /* 0x000fc800000000ff */
[----:B------:R-:W-:-:S05]  /*b5d0*/  PRMT R3, R3, 0x5410, RZ ;  /* 0x0000541003037816 */ /* 0x000fca00000000ff */
[----:B------:R-:W-:Y:S01]  /*b5e0*/  STG.E desc[UR36][R16.64], R3 ;  /* 0x0000000310007986 */ /* 0x000fe2000c101924 */
[----:B------:R-:W-:Y:S05]  /*b5f0*/  EXIT ;  /* 0x000000000000794d */ /* 0x000fea0003800000 */
.L_x_7843:
[----:B------:R-:W-:-:S06]  /*b600*/  FMUL.FTZ R2, R2, 1 ;  /* 0x3f80000002027820 */ /* 0x000fcc0000410000 */
[----:B------:R-:W0:Y:S02]  /*b610*/  F2F.F64.F32 R2, R2 ;  /* 0x0000000200027310 */ /* 0x000e240000201800 */
[----:B0-----:R-:W-:Y:S01]  /*b620*/  STG.E.64 desc[UR36][R16.64], R2 ;  /* 0x0000000210007986 */ /* 0x001fe2000c101b24 */
[----:B------:R-:W-:Y:S05]  /*b630*/  EXIT ;  /* 0x000000000000794d */ /* 0x000fea0003800000 */
.L_x_7834:
        /* <DEDUP_REMOVED lines=12> */
.L_x_7847:
[----:B------:R-:W-:Y:S01]  /*b700*/  FMUL.FTZ R4, R2, 1 ;  /* 0x3f80000002047820 */ /* 0x000fe20000410000 */
[----:B------:R-:W-:-:S05]  /*b710*/  CS2R R6, SRZ ;  /* 0x0000000000067805 */ /* 0x000fca000001ff00 */
[----:B------:R-:W0:Y:S02]  /*b720*/  F2F.F64.F32 R4, R4 ;  /* 0x0000000400047310 */ /* 0x000e240000201800 */
[----:B0-----:R-:W-:Y:S01]  /*b730*/  STG.E.128 desc[UR36][R16.64], R4 ;  /* 0x0000000410007986 */ /* 0x001fe2000c101d24 */
[----:B------:R-:W-:Y:S05]  /*b740*/  EXIT ;  /* 0x000000000000794d */ /* 0x000fea0003800000 */
.L_x_7846:
        /* <DEDUP_REMOVED lines=20> */
.L_x_7851:
[----:B------:R-:W-:Y:S05]  /*b890*/  BSYNC B0 ;  /* 0x0000000000007941 */ /* 0x000fea0003800000 */
.L_x_7850:
[----:B------:R-:W-:-:S05]  /*b8a0*/  LOP3.LUT R5, R0, R5, RZ, 0xfc, !PT ;  /* 0x0000000500057212 */ /* 0x000fca00078efcff */
[----:B------:R-:W-:Y:S01]  /*b8b0*/  STG.E.U8 desc[UR36][R16.64], R5 ;  /* 0x0000000510007986 */ /* 0x000fe2000c101124 */
[----:B------:R-:W-:Y:S05]  /*b8c0*/  EXIT ;  /* 0x000000000000794d */ /* 0x000fea0003800000 */
.L_x_7849:
        /* <DEDUP_REMOVED lines=12> */
.L_x_7853:
[----:B------:R-:W-:Y:S01]  /*b990*/  IMAD.MOV.U32 R0, RZ, RZ, 0x7f ;  /* 0x0000007fff007424 */ /* 0x000fe200078e00ff */
[----:B------:R-:W-:-:S04]  /*b9a0*/  ISETP.GT.U32.AND P0, PT, R4, 0x7f800000, PT ;  /* 0x7f8000000400780c */ /* 0x000fc80003f04070 */
[----:B------:R-:W-:-:S09]  /*b9b0*/  SEL R0, R0, 0x7c, P0 ;  /* 0x0000007c00007807 */ /* 0x000fd20000000000 */
.L_x_7854:
[----:B------:R-:W-:Y:S05]  /*b9c0*/  BSYNC B0 ;  /* 0x0000000000007941 */ /* 0x000fea0003800000 */
.L_x_7852:
[----:B------:R-:W-:-:S04]  /*b9d0*/  LOP3.LUT R2, R2, 0x80000000, RZ, 0xc0, !PT ;  /* 0x8000000002027812 */ /* 0x000fc800078ec0ff */
[----:B------:R-:W-:-:S04]  /*b9e0*/  SHF.R.U32.HI R3, RZ, 0x18, R2 ;  /* 0x00000018ff037819 */ /* 0x000fc80000011602 */
[----:B------:R-:W-:-:S05]  /*b9f0*/  LOP3.LUT R3, R0, R3, RZ, 0xfc, !PT ;  /* 0x0000000300037212 */ /* 0x000fca00078efcff */
[----:B------:R-:W-:Y:S01]  /*ba00*/  STG.E.U8 desc[UR36][R16.64], R3 ;  /* 0x0000000310007986 */ /* 0x000fe2000c101124 */
[----:B------:R-:W-:Y:S05]  /*ba10*/  EXIT ;  /* 0x000000000000794d */ /* 0x000fea0003800000 */
.L_x_7848:
[----:B------:R-:W-:-:S05]  /*ba20*/  F2FP.BF16.F32.PACK_AB R2, RZ, R2 ;  /* 0x00000002ff02723e */ /* 0x000fca00000010ff */
[----:B------:R-:W-:Y:S01]  /*ba30*/  STG.E.U16 desc[UR36][R16.64], R2 ;  /* 0x0000000210007986 */ /* 0x000fe2000c101524 */
[----:B------:R-:W-:Y:S05]  /*ba40*/  EXIT ;  /* 0x000000000000794d */ /* 0x000fea0003800000 */
.L_x_7845:
        /* <DEDUP_REMOVED lines=11> */
.L_x_7857:
        /* <DEDUP_REMOVED lines=16> */
.L_x_7860:
[----:B------:R-:W-:-:S04]  /*bc00*/  LOP3.LUT R2, R2, 0x80000000, RZ, 0xc0, !PT ;  /* 0x8000000002027812 */ /* 0x000fc800078ec0ff */
[----:B------:R-:W-:-:S04]  /*bc10*/  SHF.R.U32.HI R3, RZ, 0x18, R2 ;  /* 0x00000018ff037819 */ /* 0x000fc80000011602 */
[----:B------:R-:W-:-:S04]  /*bc20*/  LOP3.LUT R0, R0, R3, RZ, 0xfc, !PT ;  /* 0x0000000300007212 */ /* 0x000fc800078efcff */
[----:B------:R-:W-:-:S07]  /*bc30*/  PRMT R8, R0, 0x7610, R8 ;  /* 0x0000761000087816 */ /* 0x000fce0000000008 */
.L_x_7859:
[----:B------:R-:W-:Y:S05]  /*bc40*/  BSYNC B0 ;  /* 0x0000000000007941 */ /* 0x000fea0003800000 */
.L_x_7858:
[----:B------:R-:W-:Y:S01]  /*bc50*/  STG.E.U8 desc[UR36][R16.64], R8 ;  /* 0x0000000810007986 */ /* 0x000fe2000c101124 */
[----:B------:R-:W-:Y:S05]  /*bc60*/  EXIT ;  /* 0x000000000000794d */ /* 0x000fea0003800000 */
.L_x_7856:
        /* <DEDUP_REMOVED lines=16> */
.L_x_7863:
[----:B------:R-:W-:-:S04]  /*bd70*/  LOP3.LUT R2, R2, 0x80000000, RZ, 0xc0, !PT ;  /* 0x8000000002027812 */ /* 0x000fc800078ec0ff */
[----:B------:R-:W-:-:S04]  /*bd80*/  SHF.R.U32.HI R3, RZ, 0x18, R2 ;  /* 0x00000018ff037819 */ /* 0x000fc80000011602 */
[----:B------:R-:W-:-:S04]  /*bd90*/  LOP3.LUT R0, R0, R3, RZ, 0xfc, !PT ;  /* 0x0000000300007212 */ /* 0x000fc800078efcff */
[----:B------:R-:W-:-:S07]  /*bda0*/  PRMT R8, R0, 0x7610, R8 ;  /* 0x0000761000087816 */ /* 0x000fce0000000008 */
.L_x_7862:
[----:B------:R-:W-:Y:S05]  /*bdb0*/  BSYNC B0 ;  /* 0x0000000000007941 */ /* 0x000fea0003800000 */
.L_x_7861:
[----:B------:R-:W-:Y:S01]  /*bdc0*/  STG.E.U8 desc[UR36][R16.64], R8 ;  /* 0x0000000810007986 */ /* 0x000fe2000c101124 */
[----:B------:R-:W-:Y:S05]  /*bdd0*/  EXIT ;  /* 0x000000000000794d */ /* 0x000fea0003800000 */
.L_x_7855:
        /* <DEDUP_REMOVED lines=21> */
.L_x_7838:
        /* <DEDUP_REMOVED lines=16> */
.L_x_7866:
[----:B------:R-:W-:Y:S05]  /*c030*/  EXIT ;  /* 0x000000000000794d */ /* 0x000fea0003800000 */
.L_x_7865:
[----:B------:R-:W0:Y:S02]  /*c040*/  F2I.U64.TRUNC R2, R2 ;  /* 0x0000000200027311 */ /* 0x000e24000020d800 */
[----:B0-----:R-:W-:Y:S01]  /*c050*/  STG.E.64 desc[UR36][R16.64], R2 ;  /* 0x0000000210007986 */ /* 0x001fe2000c101b24 */
[----:B------:R-:W-:Y:S05]  /*c060*/  EXIT ;  /* 0x000000000000794d */ /* 0x000fea0003800000 */
.L_x_7864:
[----:B------:R-:W0:Y:S02]  /*c070*/  F2I.FTZ.U32.TRUNC.NTZ R3, R2 ;  /* 0x0000000200037305 */ /* 0x000e24000021f000 */
[----:B0-----:R-:W-:Y:S01]  /*c080*/  STG.E desc[UR36][R16.64], R3 ;  /* 0x0000000310007986 */ /* 0x001fe2000c101924 */
[----:B------:R-:W-:Y:S05]  /*c090*/  EXIT ;  /* 0x000000000000794d */ /* 0x000fea0003800000 */
.L_x_7867:
        /* <DEDUP_REMOVED lines=14> */
.L_x_32092:


//--------------------- .text._ZN2at6native27unrolled_elementwise_kernelINS0_13AUnaryFunctorIfffZZZNS0_21heaviside_kernel_cudaERNS_18TensorIteratorBaseEENKUlvE_clEvENKUlvE5_clEvEUlffE_EESt5arrayIPcLm2EELi4E23TrivialOffsetCalculatorILi1EjESD_NS0_6memory12LoadWithCastILi1EEENSE_13StoreWithCastILi1EEEEEviT_T0_T2_T3_T4_T5_ --------------------------
	.section	.text._ZN2at6native27unrolled_elementwise_kernelINS0_13AUnaryFunctorIfffZZZNS0_21heaviside_kernel_cudaERNS_18TensorIteratorBaseEENKUlvE_clEvENKUlvE5_clEvEUlffE_EESt5arrayIPcLm2EELi4E23TrivialOffsetCalculatorILi1EjESD_NS0_6memory12LoadWithCastILi1EEENSE_13StoreWithCastILi1EEEEEviT_T0_T2_T3_T4_T5_,"ax",@progbits
	.align	128
        .global         _ZN2at6native27unrolled_elementwise_kernelINS0_13AUnaryFunctorIfffZZZNS0_21heaviside_kernel_cudaERNS_18TensorIteratorBaseEENKUlvE_clEvENKUlvE5_clEvEUlffE_EESt5arrayIPcLm2EELi4E23TrivialOffsetCalculatorILi1EjESD_NS0_6memory12LoadWithCastILi1EEENSE_13StoreWithCastILi1EEEEEviT_T0_T2_T3_T4_T5_
        .type           _ZN2at6native27unrolled_elementwise_kernelINS0_13AUnaryFunctorIfffZZZNS0_21heaviside_kernel_cudaERNS_18TensorIteratorBaseEENKUlvE_clEvENKUlvE5_clEvEUlffE_EESt5arrayIPcLm2EELi4E23TrivialOffsetCalculatorILi1EjESD_NS0_6memory12LoadWithCastILi1EEENSE_13StoreWithCastILi1EEEEEviT_T0_T2_T3_T4_T5_,@function
        .size           _ZN2at6native27unrolled_elementwise_kernelINS0_13AUnaryFunctorIfffZZZNS0_21heaviside_kernel_cudaERNS_18TensorIteratorBaseEENKUlvE_clEvENKUlvE5_clEvEUlffE_EESt5arrayIPcLm2EELi4E23TrivialOffsetCalculatorILi1EjESD_NS0_6memory12LoadWithCastILi1EEENSE_13StoreWithCastILi1EEEEEviT_T0_T2_T3_T4_T5_,(.L_x_32093 - _ZN2at6native27unrolled_elementwise_kernelINS0_13AUnaryFunctorIfffZZZNS0_21heaviside_kernel_cudaERNS_18TensorIteratorBaseEENKUlvE_clEvENKUlvE5_clEvEUlffE_EESt5arrayIPcLm2EELi4E23TrivialOffsetCalculatorILi1EjESD_NS0_6memory12LoadWithCastILi1EEENSE_13StoreWithCastILi1EEEEEviT_T0_T2_T3_T4_T5_)
        .other          _ZN2at6native27unrolled_elementwise_kernelINS0_13AUnaryFunctorIfffZZZNS0_21heaviside_kernel_cudaERNS_18TensorIteratorBaseEENKUlvE_clEvENKUlvE5_clEvEUlffE_EESt5arrayIPcLm2EELi4E23TrivialOffsetCalculatorILi1EjESD_NS0_6memory12LoadWithCastILi1EEENSE_13StoreWithCastILi1EEEEEviT_T0_T2_T3_T4_T5_,@"STO_CUDA_ENTRY STV_DEFAULT"
_ZN2at6native27unrolled_elementwise_kernelINS0_13AUnaryFunctorIfffZZZNS0_21heaviside_kernel_cudaERNS_18TensorIteratorBaseEENKUlvE_clEvENKUlvE5_clEvEUlffE_EESt5arrayIPcLm2EELi4E23TrivialOffsetCalculatorILi1EjESD_NS0_6memory12LoadWithCastILi1EEENSE_13StoreWithCastILi1EEEEEviT_T0_T2_T3_T4_T5_:
.text._ZN2at6native27unrolled_elementwise_kernelINS0_13AUnaryFunctorIfffZZZNS0_21heaviside_kernel_cudaERNS_18TensorIteratorBaseEENKUlvE_clEvENKUlvE5_clEvEUlffE_EESt5arrayIPcLm2EELi4E23TrivialOffsetCalculatorILi1EjESD_NS0_6memory12LoadWithCastILi1EEENSE_13StoreWithCastILi1EEEEEviT_T0_T2_T3_T4_T5_:
[----:B------:R-:W0:Y:S01]  /*0000*/  LDC R1, c[0x0][0x28] ;  /* 0x00000a00ff017b82 */ /* 0x000e220000000800 */
[----:B------:R-:W1:Y:S07]  /*0010*/  S2R R2, SR_CTAID.X ;  /* 0x0000000000027919 */ /* 0x000e6e0000002500 */
[----:B------:R-:W1:Y:S01]  /*0020*/  LDC R17, c[0x0][0x210] ;  /* 0x00008400ff117b82 */ /* 0x000e620000000800 */
[----:B------:R-:W-:Y:S01]  /*0030*/  ULDC.64 UR36, c[0x0][0x208] ;  /* 0x0000820000247ab9 */ /* 0x000fe20000000a00 */
[----:B------:R-:W-:Y:S01]  /*0040*/  BSSY B7, `(.L_x_7868) ;  /* 0x00000ee000077945 */ /* 0x000fe20003800000 */
[----:B------:R-:W2:Y:S01]  /*0050*/  S2R R16, SR_TID.X ;  /* 0x0000000000107919 */ /* 0x000ea20000002100 */
[----:B------:R-:W-:-:S04]  /*0060*/  CS2R R26, SRZ ;  /* 0x00000000001a7805 */ /* 0x000fc8000001ff00 */
        /* <DEDUP_REMOVED lines=25> */
.L_x_7874:
[----:B------:R-:W2:Y:S02]  /*0200*/  LDG.E.U8 R4, desc[UR36][R4.64] ;  /* 0x0000002404047981 */ /* 0x000ea4000c1e1100 */
[----:B--2---:R-:W-:Y:S01]  /*0210*/  I2FP.F32.U32 R26, R4 ;  /* 0x00000004001a7245 */ /* 0x004fe20000201000 */
[----:B------:R-:W-:Y:S06]  /*0220*/  BRA `(.L_x_7876) ;  /* 0x0000000c00307947 */ /* 0x000fec0003800000 */
.L_x_7873:
        /* <DEDUP_REMOVED lines=9> */
.L_x_7878:
[----:B------:R-:W2:Y:S02]  /*02c0*/  LDG.E R4, desc[UR36][R4.64] ;  /* 0x0000002404047981 */ /* 0x000ea4000c1e1900 */
[----:B--2---:R-:W-:Y:S01]  /*02d0*/  I2FP.F32.S32 R26, R4 ;  /* 0x00000004001a7245 */ /* 0x004fe20000201400 */
[----:B------:R-:W-:Y:S06]  /*02e0*/  BRA `(.L_x_7876) ;  /* 0x0000000c00007947 */ /* 0x000fec0003800000 */
.L_x_7877:
[----:B------:R-:W2:Y:S02]  /*02f0*/  LDG.E.U16 R4, desc[UR36][R4.64] ;  /* 0x0000002404047981 */ /* 0x000ea4000c1e1500 */
[----:B--2---:R2:W3:Y:S01]  /*0300*/  I2F.S16 R26, R4 ;  /* 0x00000004001a7306 */ /* 0x0044e20000101400 */
[----:B------:R-:W-:Y:S05]  /*0310*/  BRA `(.L_x_7876) ;  /* 0x0000000800f47947 */ /* 0x000fea0003800000 */
.L_x_7872:
        /* <DEDUP_REMOVED lines=8> */
.L_x_7880:
[----:B------:R-:W2:Y:S02]  /*03a0*/  LDG.E.U16 R4, desc[UR36][R4.64] ;  /* 0x0000002404047981 */ /* 0x000ea4000c1e1500 */
[----:B--2---:R-:W-:Y:S01]  /*03b0*/  HADD2.F32 R26, -RZ, R4.H0_H0 ;  /* 0x20000004ff1a7230 */ /* 0x004fe20000004100 */
[----:B------:R-:W-:Y:S06]  /*03c0*/  BRA `(.L_x_7876) ;  /* 0x0000000800c87947 */ /* 0x000fec0003800000 */
.L_x_7879:
        /* <DEDUP_REMOVED lines=8> */
.L_x_7882:
[----:B------:R-:W2:Y:S02]  /*0450*/  LDG.E.U16 R4, desc[UR36][R4.64] ;  /* 0x0000002404047981 */ /* 0x000ea4000c1e1500 */
[----:B--2---:R-:W-:Y:S01]  /*0460*/  HADD2.F32 R26, -RZ, R4.H0_H0 ;  /* 0x20000004ff1a7230 */ /* 0x004fe20000004100 */
[----:B------:R-:W-:Y:S06]  /*0470*/  BRA `(.L_x_7876) ;  /* 0x00000008009c7947 */ /* 0x000fec0003800000 */
.L_x_7881:
[----:B------:R-:W2:Y:S01]  /*0480*/  LDG.E.64 R4, desc[UR36][R4.64] ;  /* 0x0000002404047981 */ /* 0x000ea2000c1e1b00 */
[----:B------:R-:W-:Y:S01]  /*0490*/  UMOV UR4, 0xf0000000 ;  /* 0xf000000000047882 */ /* 0x000fe20000000000 */
[----:B------:R-:W-:Y:S01]  /*04a0*/  UMOV UR5, 0x380fffff ;  /* 0x380fffff00057882 */ /* 0x000fe20000000000 */
[----:B--2---:R-:W0:Y:S01]  /*04b0*/  F2F.F32.F64 R26, R4 ;  /* 0x00000004001a7310 */ /* 0x004e220000301000 */
[----:B------:R-:W-:-:S14]  /*04c0*/  DSETP.GEU.AND P0, PT, |R4|, UR4, PT ;  /* 0x0000000404007e2a */ /* 0x000fdc000bf0e200 */
[----:B0-----:R-:W-:Y:S01]  /*04d0*/  @!P0 FMUL R26, R26, 1.175494350822287508e-38 ;  /* 0x008000001a1a8820 */ /* 0x001fe20000400000 */
[----:B------:R-:W-:Y:S06]  /*04e0*/  BRA `(.L_x_7876) ;  /* 0x0000000800807947 */ /* 0x000fec0003800000 */
.L_x_7871:
        /* <DEDUP_REMOVED lines=12> */
.L_x_7885:
[----:B------:R-:W2:Y:S01]  /*05b0*/  LDG.E.64 R4, desc[UR36][R4.64] ;  /* 0x0000002404047981 */ /* 0x000ea2000c1e1b00 */
[----:B------:R-:W-:Y:S01]  /*05c0*/  UMOV UR4, 0xf0000000 ;  /* 0xf000000000047882 */ /* 0x000fe20000000000 */
[----:B------:R-:W-:Y:S01]  /*05d0*/  UMOV UR5, 0x380fffff ;  /* 0x380fffff00057882 */ /* 0x000fe20000000000 */
[----:B--2---:R-:W0:Y:S01]  /*05e0*/  F2F.F32.F64 R26, R4 ;  /* 0x00000004001a7310 */ /* 0x004e220000301000 */
[----:B------:R-:W-:-:S14]  /*05f0*/  DSETP.GEU.AND P0, PT, |R4|, UR4, PT ;  /* 0x0000000404007e2a */ /* 0x000fdc000bf0e200 */
[----:B0-----:R-:W-:Y:S01]  /*0600*/  @!P0 FMUL R26, R26, 1.175494350822287508e-38 ;  /* 0x008000001a1a8820 */ /* 0x001fe20000400000 */
[----:B------:R-:W-:Y:S06]  /*0610*/  BRA `(.L_x_7876) ;  /* 0x0000000800347947 */ /* 0x000fec0003800000 */
.L_x_7884:
        /* <DEDUP_REMOVED lines=26> */
.L_x_7887:
        /* <DEDUP_REMOVED lines=14> */
.L_x_7886:
[----:B------:R-:W2:Y:S02]  /*08a0*/  LDG.E.U16 R4, desc[UR36][R4.64] ;  /* 0x0000002404047981 */ /* 0x000ea4000c1e1500 */
[----:B--2---:R-:W-:Y:S01]  /*08b0*/  IMAD.U32 R26, R4, 0x10000, RZ ;  /* 0x00010000041a7824 */ /* 0x004fe200078e00ff */
[----:B------:R-:W-:Y:S06]  /*08c0*/  BRA `(.L_x_7876) ;  /* 0x0000000400887947 */ /* 0x000fec0003800000 */
.L_x_7883:
        /* <DEDUP_REMOVED lines=11> */
.L_x_7890:
        /* <DEDUP_REMOVED lines=20> */
.L_x_7892:
[----:B------:R-:W-:Y:S05]  /*0ac0*/  BSYNC B0 ;  /* 0x0000000000007941 */ /* 0x000fea0003800000 */
.L_x_7891:
[----:B------:R-:W-:Y:S01]  /*0ad0*/  IMAD.SHL.U32 R3, R3, 0x100000, RZ ;  /* 0x0010000003037824 */ /* 0x000fe200078e00ff */
[----:B------:R-:W-:-:S04]  /*0ae0*/  LEA R5, R0, 0x3b800000, 0x17 ;  /* 0x3b80000000057811 */ /* 0x000fc800078eb8ff */
[----:B------:R-:W-:Y:S01]  /*0af0*/  LOP3.LUT R26, R5, R3, R26, 0xfe, !PT ;  /* 0x00000003051a7212 */ /* 0x000fe200078efe1a */
[----:B------:R-:W-:Y:S06]  /*0b00*/  BRA `(.L_x_7876) ;  /* 0x0000000000f87947 */ /* 0x000fec0003800000 */
.L_x_7889:
        /* <DEDUP_REMOVED lines=20> */
.L_x_7894:
[----:B------:R-:W-:Y:S05]  /*0c50*/  BSYNC B0 ;  /* 0x0000000000007941 */ /* 0x000fea0003800000 */
.L_x_7893:
[----:B------:R-:W-:Y:S01]  /*0c60*/  IMAD.SHL.U32 R3, R3, 0x200000, RZ ;  /* 0x0020000003037824 */ /* 0x000fe200078e00ff */
[----:B------:R-:W-:-:S04]  /*0c70*/  LEA R5, R0, 0x37800000, 0x17 ;  /* 0x3780000000057811 */ /* 0x000fc800078eb8ff */
[----:B------:R-:W-:Y:S01]  /*0c80*/  LOP3.LUT R26, R5, R3, R26, 0xfe, !PT ;  /* 0x00000003051a7212 */ /* 0x000fe200078efe1a */
[----:B------:R-:W-:Y:S06]  /*0c90*/  BRA `(.L_x_7876) ;  /* 0x0000000000947947 */ /* 0x000fec0003800000 */
.L_x_7888:
        /* <DEDUP_REMOVED lines=14> */
.L_x_7875:
        /* <DEDUP_REMOVED lines=16> */
.L_x_7897:
[----:B------:R-:W-:Y:S01]  /*0e80*/  IMAD.MOV.U32 R26, RZ, RZ, RZ ;  /* 0x000000ffff1a7224 */ /* 0x000fe200078e00ff */
[----:B------:R-:W-:Y:S06]  /*0e90*/  BRA `(.L_x_7876) ;  /* 0x0000000000147947 */ /* 0x000fec0003800000 */
.L_x_7896:
[----:B------:R-:W2:Y:S02]  /*0ea0*/  LDG.E.64 R4, desc[UR36][R4.64] ;  /* 0x0000002404047981 */ /* 0x000ea4000c1e1b00 */
[----:B--2---:R0:W1:Y:S01]  /*0eb0*/  I2F.U64 R26, R4 ;  /* 0x00000004001a7312 */ /* 0x0040620000301000 */
[----:B------:R-:W-:Y:S05]  /*0ec0*/  BRA `(.L_x_7876) ;  /* 0x0000000000087947 */ /* 0x000fea0003800000 */
.L_x_7895:
[----:B------:R-:W2:Y:S02]  /*0ed0*/  LDG.E R4, desc[UR36][R4.64] ;  /* 0x0000002404047981 */ /* 0x000ea4000c1e1900 */
[----:B--2---:R-:W-:-:S07]  /*0ee0*/  I2FP.F32.U32 R26, R4 ;  /* 0x00000004001a7245 */ /* 0x004fce0000201000 */
.L_x_7876:
[----:B------:R-:W-:Y:S05]  /*0ef0*/  BSYNC B6 ;  /* 0x0000000000067941 */ /* 0x000fea0003800000 */
.L_x_7870:
[----:B------:R-:W2:Y:S02]  /*0f00*/  S2R R16, SR_TID.X ;  /* 0x0000000000107919 */ /* 0x000ea40000002100 */
[----:B--2---:R-:W-:-:S07]  /*0f10*/  VIADD R16, R16, 0x80 ;  /* 0x0000008010107836 */ /* 0x004fce0000000000 */
.L_x_7869:
[----:B------:R-:W-:Y:S05]  /*0f20*/  BSYNC B7 ;  /* 0x0000000000077941 */ /* 0x000fea0003800000 */
.L_x_7868:
        /* <DEDUP_REMOVED lines=25> */
.L_x_7904:
[----:B------:R-:W2:Y:S02]  /*10c0*/  LDG.E.U8 R4, desc[UR36][R4.64] ;  /* 0x0000002404047981 */ /* 0x000ea4000c1e1100 */
[----:B--2---:R-:W-:Y:S01]  /*10d0*/  I2FP.F32.U32 R27, R4 ;  /* 0x00000004001b7245 */ /* 0x004fe20000201000 */
[----:B------:R-:W-:Y:S06]  /*10e0*/  BRA `(.L_x_7906) ;  /* 0x0000000c002c7947 */ /* 0x000fec0003800000 */
.L_x_7903:
        /* <DEDUP_REMOVED lines=9> */
.L_x_7908:
[----:B------:R-:W2:Y:S02]  /*1180*/  LDG.E R4, desc[UR36][R4.64] ;  /* 0x0000002404047981 */ /* 0x000ea4000c1e1900 */
[----:B--2---:R-:W-:Y:S01]  /*1190*/  I2FP.F32.S32 R27, R4 ;  /* 0x00000004001b7245 */ /* 0x004fe20000201400 */
[----:B------:R-:W-:Y:S06]  /*11a0*/  BRA `(.L_x_7906) ;  /* 0x0000000800fc7947 */ /* 0x000fec0003800000 */
.L_x_7907:
[----:B------:R-:W2:Y:S02]  /*11b0*/  LDG.E.U16 R4, desc[UR36][R4.64] ;  /* 0x0000002404047981 */ /* 0x000ea4000c1e1500 */
[----:B--2---:R0:W2:Y:S01]  /*11c0*/  I2F.S16 R27, R4 ;  /* 0x00000004001b7306 */ /* 0x0040a20000101400 */
[----:B------:R-:W-:Y:S05]  /*11d0*/  BRA `(.L_x_7906) ;  /* 0x0000000800f07947 */ /* 0x000fea0003800000 */
.L_x_7902:
        /* <DEDUP_REMOVED lines=8> */
.L_x_7910:
[----:B------:R-:W2:Y:S02]  /*1260*/  LDG.E.U16 R4, desc[UR36][R4.64] ;  /* 0x0000002404047981 */ /* 0x000ea4000c1e1500 */
[----:B--2---:R-:W-:Y:S01]  /*1270*/  HADD2.F32 R27, -RZ, R4.H0_H0 ;  /* 0x20000004ff1b7230 */ /* 0x004fe20000004100 */
[----:B------:R-:W-:Y:S06]  /*1280*/  BRA `(.L_x_7906) ;  /* 0x0000000800c47947 */ /* 0x000fec0003800000 */
.L_x_7909:
        /* <DEDUP_REMOVED lines=8> */
.L_x_7912:
[----:B------:R-:W2:Y:S02]  /*1310*/  LDG.E.U16 R4, desc[UR36][R4.64] ;  /* 0x0000002404047981 */ /* 0x000ea4000c1e1500 */
[----:B--2---:R-:W-:Y:S01]  /*1320*/  HADD2.F32 R27, -RZ, R4.H0_H0 ;  /* 0x20000004ff1b7230 */ /* 0x004fe20000004100 */
[----:B------:R-:W-:Y:S06]  /*1330*/  BRA `(.L_x_7906) ;  /* 0x0000000800987947 */ /* 0x000fec0003800000 */
.L_x_7911:
[----:B------:R-:W2:Y:S01]  /*1340*/  LDG.E.64 R4, desc[UR36][R4.64] ;  /* 0x0000002404047981 */ /* 0x000ea2000c1e1b00 */
[----:B------:R-:W-:Y:S01]  /*1350*/  UMOV UR4, 0xf0000000 ;  /* 0xf000000000047882 */ /* 0x000fe20000000000 */
[----:B------:R-:W-:Y:S01]  /*1360*/  UMOV UR5, 0x380fffff ;  /* 0x380fffff00057882 */ /* 0x000fe20000000000 */
[----:B--2---:R-:W0:Y:S01]  /*1370*/  F2F.F32.F64 R27, R4 ;  /* 0x00000004001b7310 */ /* 0x004e220000301000 */
[----:B------:R-:W-:-:S14]  /*1380*/  DSETP.GEU.AND P0, PT, |R4|, UR4, PT ;  /* 0x0000000404007e2a */ /* 0x000fdc000bf0e200 */
[----:B0-----:R-:W-:Y:S01]  /*1390*/  @!P0 FMUL R27, R27, 1.175494350822287508e-38 ;  /* 0x008000001b1b8820 */ /* 0x001fe20000400000 */
[----:B------:R-:W-:Y:S06]  /*13a0*/  BRA `(.L_x_7906) ;  /* 0x00000008007c7947 */ /* 0x000fec0003800000 */
.L_x_7901:
        /* <DEDUP_REMOVED lines=12> */
.L_x_7915:
[----:B------:R-:W2:Y:S01]  /*1470*/  LDG.E.64 R4, desc[UR36][R4.64] ;  /* 0x0000002404047981 */ /* 0x000ea2000c1e1b00 */
[----:B------:R-:W-:Y:S01]  /*1480*/  UMOV UR4, 0xf0000000 ;  /* 0xf000000000047882 */ /* 0x000fe20000000000 */
[----:B------:R-:W-:Y:S01]  /*1490*/  UMOV UR5, 0x380fffff ;  /* 0x380fffff00057882 */ /* 0x000fe20000000000 */
[----:B--2---:R-:W0:Y:S01]  /*14a0*/  F2F.F32.F64 R27, R4 ;  /* 0x00000004001b7310 */ /* 0x004e220000301000 */
[----:B------:R-:W-:-:S14]  /*14b0*/  DSETP.GEU.AND P0, PT, |R4|, UR4, PT ;  /* 0x0000000404007e2a */ /* 0x000fdc000bf0e200 */
[----:B0-----:R-:W-:Y:S01]  /*14c0*/  @!P0 FMUL R27, R27, 1.175494350822287508e-38 ;  /* 0x008000001b1b8820 */ /* 0x001fe20000400000 */
[----:B------:R-:W-:Y:S06]  /*14d0*/  BRA `(.L_x_7906) ;  /* 0x0000000800307947 */ /* 0x000fec0003800000 */
.L_x_7914:
        /* <DEDUP_REMOVED lines=26> */
.L_x_7917:
        /* <DEDUP_REMOVED lines=13> */
.L_x_7916:
[----:B------:R-:W2:Y:S02]  /*1750*/  LDG.E.U16 R4, desc[UR36][R4.64] ;  /* 0x0000002404047981 */ /* 0x000ea4000c1e1500 */
[----:B--2---:R-:W-:Y:S01]  /*1760*/  IMAD.U32 R27, R4, 0x10000, RZ ;  /* 0x00010000041b7824 */ /* 0x004fe200078e00ff */
[----:B------:R-:W-:Y:S06]  /*1770*/  BRA `(.L_x_7906) ;  /* 0x0000000400887947 */ /* 0x000fec0003800000 */
.L_x_7913:
        /* <DEDUP_REMOVED lines=11> */
.L_x_7920:
        /* <DEDUP_REMOVED lines=20> */
.L_x_7922:
[----:B------:R-:W-:Y:S05]  /*1970*/  BSYNC B0 ;  /* 0x0000000000007941 */ /* 0x000fea0003800000 */
.L_x_7921:
[----:B------:R-:W-:Y:S01]  /*1980*/  IMAD.SHL.U32 R3, R3, 0x100000, RZ ;  /* 0x0010000003037824 */ /* 0x000fe200078e00ff */
[----:B------:R-:W-:-:S04]  /*1990*/  LEA R0, R0, 0x3b800000, 0x17 ;  /* 0x3b80000000007811 */ /* 0x000fc800078eb8ff */
[----:B------:R-:W-:Y:S01]  /*19a0*/  LOP3.LUT R27, R0, R3, R27, 0xfe, !PT ;  /* 0x00000003001b7212 */ /* 0x000fe200078efe1b */
[----:B------:R-:W-:Y:S06]  /*19b0*/  BRA `(.L_x_7906) ;  /* 0x0000000000f87947 */ /* 0x000fec0003800000 */
.L_x_7919:
        /* <DEDUP_REMOVED lines=20> */
.L_x_7924:
[----:B------:R-:W-:Y:S05]  /*1b00*/  BSYNC B0 ;  /* 0x0000000000007941 */ /* 0x000fea0003800000 */
.L_x_7923:
[----:B------:R-:W-:Y:S01]  /*1b10*/  IMAD.SHL.U32 R3, R3, 0x200000, RZ ;  /* 0x0020000003037824 */ /* 0x000fe200078e00ff */
[----:B------:R-:W-:-:S04]  /*1b20*/  LEA R0, R0, 0x37800000, 0x17 ;  /* 0x3780000000007811 */ /* 0x000fc800078eb8ff */
[----:B------:R-:W-:Y:S01]  /*1b30*/  LOP3.LUT R27, R0, R3, R27, 0xfe, !PT ;  /* 0x00000003001b7212 */ /* 0x000fe200078efe1b */
[----:B------:R-:W-:Y:S06]  /*1b40*/  BRA `(.L_x_7906) ;  /* 0x0000000000947947 */ /* 0x000fec0003800000 */
.L_x_7918:
        /* <DEDUP_REMOVED lines=14> */
.L_x_7905:
        /* <DEDUP_REMOVED lines=16> */
.L_x_7927:
[----:B------:R-:W-:Y:S01]  /*1d30*/  IMAD.MOV.U32 R27, RZ, RZ, RZ ;  /* 0x000000ffff1b7224 */ /* 0x000fe200078e00ff */
[----:B------:R-:W-:Y:S06]  /*1d40*/  BRA `(.L_x_7906) ;  /* 0x0000000000147947 */ /* 0x000fec0003800000 */
.L_x_7926:
[----:B------:R-:W2:Y:S02]  /*1d50*/  LDG.E.64 R4, desc[UR36][R4.64] ;  /* 0x0000002404047981 */ /* 0x000ea4000c1e1b00 */
[----:B--2---:R0:W2:Y:S01]  /*1d60*/  I2F.U64 R27, R4 ;  /* 0x00000004001b7312 */ /* 0x0040a20000301000 */
[----:B------:R-:W-:Y:S05]  /*1d70*/  BRA `(.L_x_7906) ;  /* 0x0000000000087947 */ /* 0x000fea0003800000 */
.L_x_7925:
[----:B------:R-:W2:Y:S02]  /*1d80*/  LDG.E R4, desc[UR36][R4.64] ;  /* 0x0000002404047981 */ /* 0x000ea4000c1e1900 */
[----:B--2---:R-:W-:-:S07]  /*1d90*/  I2FP.F32.U32 R27, R4 ;  /* 0x00000004001b7245 */ /* 0x004fce0000201000 */
.L_x_7906:
[----:B------:R-:W-:Y:S05]  /*1da0*/  BSYNC B6 ;  /* 0x0000000000067941 */ /* 0x000fea0003800000 */
.L_x_7900:
[----:B------:R-:W-:-:S07]  /*1db0*/  VIADD R16, R16, 0x80 ;  /* 0x0000008010107836 */ /* 0x000fce0000000000 */
.L_x_7899:
[----:B------:R-:W-:Y:S05]  /*1dc0*/  BSYNC B7 ;  /* 0x0000000000077941 */ /* 0x000fea0003800000 */
.L_x_7898:
[----:B------:R-:W-:Y:S01]  /*1dd0*/  ISETP.GE.AND P0, PT, R16, R17, PT ;  /* 0x000000111000720c */ /* 0x000fe20003f06270 */
[----:B------:R-:W-:Y:S01]  /*1de0*/  BSSY B7, `(.L_x_7928) ;  /* 0x00000ea000077945 */ /* 0x000fe20003800000 */
[----:B------:R-:W-:Y:S02]  /*1df0*/  IMAD.MOV.U32 R25, RZ, RZ, RZ ;  /* 0x000000ffff197224 */ /* 0x000fe400078e00ff */
[----:B------:R-:W-:-:S09]  /*1e00*/  IMAD.MOV.U32 R23, RZ, RZ, RZ ;  /* 0x000000ffff177224 */ /* 0x000fd200078e00ff */
[----:B------:R-:W-:Y:S05]  /*1e10*/  @P0 BRA `(.L_x_7929) ;  /* 0x0000000c00980947 */ /* 0x000fea0003800000 */
[----:B0-2-4-:R-:W0:Y:S01]  /*1e20*/  LDC.64 R4, c[0x0][0x228] ;  /* 0x00008a00ff047b82 */ /* 0x015e220000000a00 */
        /* <DEDUP_REMOVED lines=21> */
.L_x_7934:
[----:B------:R-:W2:Y:S02]  /*1f80*/  LDG.E.U8 R4, desc[UR36][R4.64] ;  /* 0x0000002404047981 */ /* 0x000ea4000c1e1100 */
[----:B--2---:R-:W-:Y:S01]  /*1f90*/  I2FP.F32.U32 R23, R4 ;  /* 0x0000000400177245 */ /* 0x004fe20000201000 */
[----:B------:R-:W-:Y:S06]  /*1fa0*/  BRA `(.L_x_7936) ;  /* 0x0000000c002c7947 */ /* 0x000fec0003800000 */
.L_x_7933:
        /* <DEDUP_REMOVED lines=9> */
.L_x_7938:
[----:B------:R-:W2:Y:S02]  /*2040*/  LDG.E R4, desc[UR36][R4.64] ;  /* 0x0000002404047981 */ /* 0x000ea4000c1e1900 */
[----:B--2---:R-:W-:Y:S01]  /*2050*/  I2FP.F32.S32 R23, R4 ;  /* 0x0000000400177245 */ /* 0x004fe20000201400 */
[----:B------:R-:W-:Y:S06]  /*2060*/  BRA `(.L_x_7936) ;  /* 0x0000000800fc7947 */ /* 0x000fec0003800000 */
.L_x_7937:
[----:B------:R-:W2:Y:S02]  /*2070*/  LDG.E.U16 R4, desc[UR36][R4.64] ;  /* 0x0000002404047981 */ /* 0x000ea4000c1e1500 */
[----:B--2---:R4:W0:Y:S01]  /*2080*/  I2F.S16 R23, R4 ;  /* 0x0000000400177306 */ /* 0x0048220000101400 */
[----:B------:R-:W-:Y:S05]  /*2090*/  BRA `(.L_x_7936) ;  /* 0x0000000800f07947 */ /* 0x000fea0003800000 */
.L_x_7932:
        /* <DEDUP_REMOVED lines=8> */
.L_x_7940:
[----:B------:R-:W2:Y:S02]  /*2120*/  LDG.E.U16 R4, desc[UR36][R4.64] ;  /* 0x0000002404047981 */ /* 0x000ea4000c1e1500 */
[----:B--2---:R-:W-:Y:S01]  /*2130*/  HADD2.F32 R23, -RZ, R4.H0_H0 ;  /* 0x20000004ff177230 */ /* 0x004fe20000004100 */
[----:B------:R-:W-:Y:S06]  /*2140*/  BRA `(.L_x_7936) ;  /* 0x0000000800c47947 */ /* 0x000fec0003800000 */
.L_x_7939:
        /* <DEDUP_REMOVED lines=8> */
.L_x_7942:
[----:B------:R-:W2:Y:S02]  /*21d0*/  LDG.E.U16 R4, desc[UR36][R4.64] ;  /* 0x0000002404047981 */ /* 0x000ea4000c1e1500 */
[----:B--2---:R-:W-:Y:S01]  /*21e0*/  HADD2.F32 R23, -RZ, R4.H0_H0 ;  /* 0x20000004ff177230 */ /* 0x004fe20000004100 */
[----:B------:R-:W-:Y:S06]  /*21f0*/  BRA `(.L_x_7936) ;  /* 0x0000000800987947 */ /* 0x000fec0003800000 */
.L_x_7941:
[----:B------:R-:W2:Y:S01]  /*2200*/  LDG.E.64 R4, desc[UR36][R4.64] ;  /* 0x0000002404047981 */ /* 0x000ea2000c1e1b00 */
[----:B------:R-:W-:Y:S01]  /*2210*/  UMOV UR4, 0xf0000000 ;  /* 0xf000000000047882 */ /* 0x000fe20000000000 */
[----:B------:R-:W-:Y:S01]  /*2220*/  UMOV UR5, 0x380fffff ;  /* 0x380fffff00057882 */ /* 0x000fe20000000000 */
[----:B--2---:R-:W0:Y:S01]  /*2230*/  F2F.F32.F64 R23, R4 ;  /* 0x0000000400177310 */ /* 0x004e220000301000 */
[----:B------:R-:W-:-:S14]  /*2240*/  DSETP.GEU.AND P0, PT, |R4|, UR4, PT ;  /* 0x0000000404007e2a */ /* 0x000fdc000bf0e200 */
[----:B0-----:R-:W-:Y:S01]  /*2250*/  @!P0 FMUL R23, R23, 1.175494350822287508e-38 ;  /* 0x0080000017178820 */ /* 0x001fe20000400000 */
[----:B------:R-:W-:Y:S06]  /*2260*/  BRA `(.L_x_7936) ;  /* 0x00000008007c7947 */ /* 0x000fec0003800000 */
.L_x_7931:
        /* <DEDUP_REMOVED lines=12> */
.L_x_7945:
[----:B------:R-:W2:Y:S01]  /*2330*/  LDG.E.64 R4, desc[UR36][R4.64] ;  /* 0x0000002404047981 */ /* 0x000ea2000c1e1b00 */
[----:B------:R-:W-:Y:S01]  /*2340*/  UMOV UR4, 0xf0000000 ;  /* 0xf000000000047882 */ /* 0x000fe20000000000 */
[----:B------:R-:W-:Y:S01]  /*2350*/  UMOV UR5, 0x380fffff ;  /* 0x380fffff00057882 */ /* 0x000fe20000000000 */
[----:B--2---:R-:W0:Y:S01]  /*2360*/  F2F.F32.F64 R23, R4 ;  /* 0x0000000400177310 */ /* 0x004e220000301000 */
[----:B------:R-:W-:-:S14]  /*2370*/  DSETP.GEU.AND P0, PT, |R4|, UR4, PT ;  /* 0x0000000404007e2a */ /* 0x000fdc000bf0e200 */
[----:B0-----:R-:W-:Y:S01]  /*2380*/  @!P0 FMUL R23, R23, 1.175494350822287508e-38 ;  /* 0x0080000017178820 */ /* 0x001fe20000400000 */
[----:B------:R-:W-:Y:S06]  /*2390*/  BRA `(.L_x_7936) ;  /* 0x0000000800307947 */ /* 0x000fec0003800000 */
.L_x_7944:
        /* <DEDUP_REMOVED lines=26> */
.L_x_7947:
        /* <DEDUP_REMOVED lines=13> */
.L_x_7946:
[----:B------:R-:W2:Y:S02]  /*2610*/  LDG.E.U16 R4, desc[UR36][R4.64] ;  /* 0x0000002404047981 */ /* 0x000ea4000c1e1500 */
[----:B--2---:R-:W-:Y:S01]  /*2620*/  IMAD.U32 R23, R4, 0x10000, RZ ;  /* 0x0001000004177824 */ /* 0x004fe200078e00ff */
[----:B------:R-:W-:Y:S06]  /*2630*/  BRA `(.L_x_7936) ;  /* 0x0000000400887947 */ /* 0x000fec0003800000 */
.L_x_7943:
        /* <DEDUP_REMOVED lines=11> */
.L_x_7950:
        /* <DEDUP_REMOVED lines=20> */
.L_x_7952:
[----:B------:R-:W-:Y:S05]  /*2830*/  BSYNC B0 ;  /* 0x0000000000007941 */ /* 0x000fea0003800000 */
.L_x_7951:
[----:B------:R-:W-:Y:S01]  /*2840*/  IMAD.SHL.U32 R3, R3, 0x100000, RZ ;  /* 0x0010000003037824 */ /* 0x000fe200078e00ff */
[----:B------:R-:W-:-:S04]  /*2850*/  LEA R0, R0, 0x3b800000, 0x17 ;  /* 0x3b80000000007811 */ /* 0x000fc800078eb8ff */
[----:B------:R-:W-:Y:S01]  /*2860*/  LOP3.LUT R23, R0, R3, R23, 0xfe, !PT ;  /* 0x0000000300177212 */ /* 0x000fe200078efe17 */
[----:B------:R-:W-:Y:S06]  /*2870*/  BRA `(.L_x_7936) ;  /* 0x0000000000f87947 */ /* 0x000fec0003800000 */
.L_x_7949:
        /* <DEDUP_REMOVED lines=20> */
.L_x_7954:
[----:B------:R-:W-:Y:S05]  /*29c0*/  BSYNC B0 ;  /* 0x0000000000007941 */ /* 0x000fea0003800000 */
.L_x_7953:
[----:B------:R-:W-:Y:S01]  /*29d0*/  IMAD.SHL.U32 R3, R3, 0x200000, RZ ;  /* 0x0020000003037824 */ /* 0x000fe200078e00ff */
[----:B------:R-:W-:-:S04]  /*29e0*/  LEA R0, R0, 0x37800000, 0x17 ;  /* 0x3780000000007811 */ /* 0x000fc800078eb8ff */
[----:B------:R-:W-:Y:S01]  /*29f0*/  LOP3.LUT R23, R0, R3, R23, 0xfe, !PT ;  /* 0x0000000300177212 */ /* 0x000fe200078efe17 */
[----:B------:R-:W-:Y:S06]  /*2a00*/  BRA `(.L_x_7936) ;  /* 0x0000000000947947 */ /* 0x000fec0003800000 */
.L_x_7948:
        /* <DEDUP_REMOVED lines=14> */
.L_x_7935:
        /* <DEDUP_REMOVED lines=16> */
.L_x_7957:
[----:B------:R-:W-:Y:S01]  /*2bf0*/  IMAD.MOV.U32 R23, RZ, RZ, RZ ;  /* 0x000000ffff177224 */ /* 0x000fe200078e00ff */
[----:B------:R-:W-:Y:S06]  /*2c00*/  BRA `(.L_x_7936) ;  /* 0x0000000000147947 */ /* 0x000fec0003800000 */
.L_x_7956:
[----:B------:R-:W2:Y:S02]  /*2c10*/  LDG.E.64 R4, desc[UR36][R4.64] ;  /* 0x0000002404047981 */ /* 0x000ea4000c1e1b00 */
[----:B--2---:R0:W2:Y:S01]  /*2c20*/  I2F.U64 R23, R4 ;  /* 0x0000000400177312 */ /* 0x0040a20000301000 */
[----:B------:R-:W-:Y:S05]  /*2c30*/  BRA `(.L_x_7936) ;  /* 0x0000000000087947 */ /* 0x000fea0003800000 */
.L_x_7955:
[----:B------:R-:W2:Y:S02]  /*2c40*/  LDG.E R4, desc[UR36][R4.64] ;  /* 0x0000002404047981 */ /* 0x000ea4000c1e1900 */
[----:B--2---:R-:W-:-:S07]  /*2c50*/  I2FP.F32.U32 R23, R4 ;  /* 0x0000000400177245 */ /* 0x004fce0000201000 */
.L_x_7936:
[----:B------:R-:W-:Y:S05]  /*2c60*/  BSYNC B6 ;  /* 0x0000000000067941 */ /* 0x000fea0003800000 */
.L_x_7930:
[----:B------:R-:W-:-:S07]  /*2c70*/  VIADD R16, R16, 0x80 ;  /* 0x0000008010107836 */ /* 0x000fce0000000000 */
.L_x_7929:
[----:B------:R-:W-:Y:S05]  /*2c80*/  BSYNC B7 ;  /* 0x0000000000077941 */ /* 0x000fea0003800000 */
.L_x_7928:
        /* <DEDUP_REMOVED lines=23> */
.L_x_7963:
[----:B------:R-:W2:Y:S02]  /*2e00*/  LDG.E.U8 R4, desc[UR36][R4.64] ;  /* 0x0000002404047981 */ /* 0x000ea4000c1e1100 */
[----:B--2---:R-:W-:Y:S01]  /*2e10*/  I2FP.F32.U32 R25, R4 ;  /* 0x0000000400197245 */ /* 0x004fe20000201000 */
[----:B------:R-:W-:Y:S06]  /*2e20*/  BRA `(.L_x_7959) ;  /* 0x0000000c00207947 */ /* 0x000fec0003800000 */
.L_x_7962:
        /* <DEDUP_REMOVED lines=9> */
.L_x_7966:
[----:B------:R-:W2:Y:S02]  /*2ec0*/  LDG.E R4, desc[UR36][R4.64] ;  /* 0x0000002404047981 */ /* 0x000ea4000c1e1900 */
[----:B--2---:R-:W-:Y:S01]  /*2ed0*/  I2FP.F32.S32 R25, R4 ;  /* 0x0000000400197245 */ /* 0x004fe20000201400 */
[----:B------:R-:W-:Y:S06]  /*2ee0*/  BRA `(.L_x_7959) ;  /* 0x0000000800f07947 */ /* 0x000fec0003800000 */
.L_x_7965:
[----:B------:R-:W2:Y:S02]  /*2ef0*/  LDG.E.U16 R4, desc[UR36][R4.64] ;  /* 0x0000002404047981 */ /* 0x000ea4000c1e1500 */
[----:B--2---:R0:W2:Y:S01]  /*2f00*/  I2F.S16 R25, R4 ;  /* 0x0000000400197306 */ /* 0x0040a20000101400 */
[----:B------:R-:W-:Y:S05]  /*2f10*/  BRA `(.L_x_7959) ;  /* 0x0000000800e47947 */ /* 0x000fea0003800000 */
.L_x_7961:
        /* <DEDUP_REMOVED lines=8> */
.L_x_7968:
[----:B------:R-:W2:Y:S02]  /*2fa0*/  LDG.E.U16 R4, desc[UR36][R4.64] ;  /* 0x0000002404047981 */ /* 0x000ea4000c1e1500 */
[----:B--2---:R-:W-:Y:S01]  /*2fb0*/  HADD2.F32 R25, -RZ, R4.H0_H0 ;  /* 0x20000004ff197230 */ /* 0x004fe20000004100 */
[----:B------:R-:W-:Y:S06]  /*2fc0*/  BRA `(.L_x_7959) ;  /* 0x0000000800b87947 */ /* 0x000fec0003800000 */
.L_x_7967:
        /* <DEDUP_REMOVED lines=8> */
.L_x_7970:
[----:B------:R-:W2:Y:S02]  /*3050*/  LDG.E.U16 R4, desc[UR36][R4.64] ;  /* 0x0000002404047981 */ /* 0x000ea4000c1e1500 */
[----:B--2---:R-:W-:Y:S01]  /*3060*/  HADD2.F32 R25, -RZ, R4.H0_H0 ;  /* 0x20000004ff197230 */ /* 0x004fe20000004100 */
[----:B------:R-:W-:Y:S06]  /*3070*/  BRA `(.L_x_7959) ;  /* 0x00000008008c7947 */ /* 0x000fec0003800000 */
.L_x_7969:
[----:B------:R-:W2:Y:S01]  /*3080*/  LDG.E.64 R4, desc[UR36][R4.64] ;  /* 0x0000002404047981 */ /* 0x000ea2000c1e1b00 */
[----:B------:R-:W-:Y:S01]  /*3090*/  UMOV UR4, 0xf0000000 ;  /* 0xf000000000047882 */ /* 0x000fe20000000000 */
[----:B------:R-:W-:Y:S01]  /*30a0*/  UMOV UR5, 0x380fffff ;  /* 0x380fffff00057882 */ /* 0x000fe20000000000 */
[----:B--2---:R-:W0:Y:S01]  /*30b0*/  F2F.F32.F64 R25, R4 ;  /* 0x0000000400197310 */ /* 0x004e220000301000 */
[----:B------:R-:W-:-:S14]  /*30c0*/  DSETP.GEU.AND P0, PT, |R4|, UR4, PT ;  /* 0x0000000404007e2a */ /* 0x000fdc000bf0e200 */
[----:B0-----:R-:W-:Y:S01]  /*30d0*/  @!P0 FMUL R25, R25, 1.175494350822287508e-38 ;  /* 0x0080000019198820 */ /* 0x001fe20000400000 */
[----:B------:R-:W-:Y:S06]  /*30e0*/  BRA `(.L_x_7959) ;  /* 0x0000000800707947 */ /* 0x000fec0003800000 */
.L_x_7960:
        /* <DEDUP_REMOVED lines=12> */
.L_x_7973:
[----:B------:R-:W2:Y:S01]  /*31b0*/  LDG.E.64 R4, desc[UR36][R4.64] ;  /* 0x0000002404047981 */ /* 0x000ea2000c1e1b00 */
[----:B------:R-:W-:Y:S01]  /*31c0*/  UMOV UR4, 0xf0000000 ;  /* 0xf000000000047882 */ /* 0x000fe20000000000 */
[----:B------:R-:W-:Y:S01]  /*31d0*/  UMOV UR5, 0x380fffff ;  /* 0x380fffff00057882 */ /* 0x000fe20000000000 */
[----:B--2---:R-:W0:Y:S01]  /*31e0*/  F2F.F32.F64 R25, R4 ;  /* 0x0000000400197310 */ /* 0x004e220000301000 */
[----:B------:R-:W-:-:S14]  /*31f0*/  DSETP.GEU.AND P0, PT, |R4|, UR4, PT ;  /* 0x0000000404007e2a */ /* 0x000fdc000bf0e200 */
[----:B0-----:R-:W-:Y:S01]  /*3200*/  @!P0 FMUL R25, R25, 1.175494350822287508e-38 ;  /* 0x0080000019198820 */ /* 0x001fe20000400000 */
[----:B------:R-:W-:Y:S06]  /*3210*/  BRA `(.L_x_7959) ;  /* 0x0000000800247947 */ /* 0x000fec0003800000 */
.L_x_7972:
        /* <DEDUP_REMOVED lines=26> */
.L_x_7975:
        /* <DEDUP_REMOVED lines=13> */
.L_x_7974:
[----:B------:R-:W2:Y:S02]  /*3490*/  LDG.E.U16 R4, desc[UR36][R4.64] ;  /* 0x0000002404047981 */ /* 0x000ea4000c1e1500 */
[----:B--2---:R-:W-:Y:S01]  /*34a0*/  IMAD.U32 R25, R4, 0x10000, RZ ;  /* 0x0001000004197824 */ /* 0x004fe200078e00ff */
[----:B------:R-:W-:Y:S06]  /*34b0*/  BRA `(.L_x_7959) ;  /* 0x00000004007c7947 */ /* 0x000fec0003800000 */
.L_x_7971:
        /* <DEDUP_REMOVED lines=11> */
.L_x_7978:
        /* <DEDUP_REMOVED lines=19> */
.L_x_7980:
[----:B------:R-:W-:Y:S05]  /*36a0*/  BSYNC B0 ;  /* 0x0000000000007941 */ /* 0x000fea0003800000 */
.L_x_7979:
[----:B------:R-:W-:Y:S01]  /*36b0*/  IMAD.SHL.U32 R3, R3, 0x100000, RZ ;  /* 0x0010000003037824 */ /* 0x000fe200078e00ff */
[----:B------:R-:W-:-:S04]  /*36c0*/  LEA R0, R0, 0x3b800000, 0x17 ;  /* 0x3b80000000007811 */ /* 0x000fc800078eb8ff */
[----:B------:R-:W-:Y:S01]  /*36d0*/  LOP3.LUT R25, R0, R3, R25, 0xfe, !PT ;  /* 0x0000000300197212 */ /* 0x000fe200078efe19 */
[----:B------:R-:W-:Y:S06]  /*36e0*/  BRA `(.L_x_7959) ;  /* 0x0000000000f07947 */ /* 0x000fec0003800000 */
.L_x_7977:
        /* <DEDUP_REMOVED lines=19> */
.L_x_7982:
[----:B------:R-:W-:Y:S05]  /*3820*/  BSYNC B0 ;  /* 0x0000000000007941 */ /* 0x000fea0003800000 */
.L_x_7981:
[----:B------:R-:W-:Y:S01]  /*3830*/  IMAD.SHL.U32 R3, R3, 0x200000, RZ ;  /* 0x0020000003037824 */ /* 0x000fe200078e00ff */
[----:B------:R-:W-:-:S04]  /*3840*/  LEA R0, R0, 0x37800000, 0x17 ;  /* 0x3780000000007811 */ /* 0x000fc800078eb8ff */
[----:B------:R-:W-:Y:S01]  /*3850*/  LOP3.LUT R25, R0, R3, R25, 0xfe, !PT ;  /* 0x0000000300197212 */ /* 0x000fe200078efe19 */
[----:B------:R-:W-:Y:S06]  /*3860*/  BRA `(.L_x_7959) ;  /* 0x0000000000907947 */ /* 0x000fec0003800000 */
.L_x_7976:
        /* <DEDUP_REMOVED lines=14> */
.L_x_7964:
        /* <DEDUP_REMOVED lines=16> */
.L_x_7985:
[----:B------:R-:W-:Y:S05]  /*3a50*/  BRA `(.L_x_7959) ;  /* 0x0000000000147947 */ /* 0x000fea0003800000 */
.L_x_7984:
[----:B------:R-:W2:Y:S02]  /*3a60*/  LDG.E.64 R4, desc[UR36][R4.64] ;  /* 0x0000002404047981 */ /* 0x000ea4000c1e1b00 */
[----:B--2---:R0:W2:Y:S01]  /*3a70*/  I2F.U64 R25, R4 ;  /* 0x0000000400197312 */ /* 0x0040a20000301000 */
[----:B------:R-:W-:Y:S05]  /*3a80*/  BRA `(.L_x_7959) ;  /* 0x0000000000087947 */ /* 0x000fea0003800000 */
.L_x_7983:
[----:B------:R-:W2:Y:S02]  /*3a90*/  LDG.E R4, desc[UR36][R4.64] ;  /* 0x0000002404047981 */ /* 0x000ea4000c1e1900 */
[----:B--2---:R-:W-:-:S07]  /*3aa0*/  I2FP.F32.U32 R25, R4 ;  /* 0x0000000400197245 */ /* 0x004fce0000201000 */
.L_x_7959:
[----:B------:R-:W-:Y:S05]  /*3ab0*/  BSYNC B6 ;  /* 0x0000000000067941 */ /* 0x000fea0003800000 */
.L_x_7958:
[----:B------:R-:W1:Y:S01]  /*3ac0*/  S2R R19, SR_TID.X ;  /* 0x0000000000137919 */ /* 0x000e620000002100 */
[----:B------:R-:W1:Y:S01]  /*3ad0*/  LDC.U8 R16, c[0x0][0x23c] ;  /* 0x00008f00ff107b82 */ /* 0x000e620000000000 */
[----:B------:R-:W-:Y:S01]  /*3ae0*/  ULDC UR4, c[0x0][0x218] ;  /* 0x0000860000047ab9 */ /* 0x000fe20000000800 */
[----:B------:R-:W-:Y:S01]  /*3af0*/  BSSY B6, `(.L_x_7986) ;  /* 0x00000f6000067945 */ /* 0x000fe20003800000 */
[----:B------:R-:W-:Y:S02]  /*3b00*/  FSETP.NEU.FTZ.AND P0, PT, RZ, UR4, PT ;  /* 0x00000004ff007c0b */ /* 0x000fe4000bf1d000 */
[----:B0-2-4-:R-:W-:-:S05]  /*3b10*/  FSET.BF.LT.FTZ.AND R4, RZ, UR4, PT ;  /* 0x00000004ff047c0a */ /* 0x015fca000b811000 */
[--C-:B------:R-:W-:Y:S02]  /*3b20*/  IMAD.MOV.U32 R18, RZ, RZ, R4.reuse ;  /* 0x000000ffff127224 */ /* 0x100fe400078e0004 */
[--C-:B------:R-:W-:Y:S02]  /*3b30*/  IMAD.MOV.U32 R22, RZ, RZ, R4.reuse ;  /* 0x000000ffff167224 */ /* 0x100fe400078e0004 */
[----:B------:R-:W-:Y:S02]  /*3b40*/  IMAD.MOV.U32 R24, RZ, RZ, R4 ;  /* 0x000000ffff187224 */ /* 0x000fe400078e0004 */
[----:B-----5:R-:W-:Y:S02]  /*3b50*/  @!P0 IMAD.MOV.U32 R18, RZ, RZ, R25 ;  /* 0x000000ffff128224 */ /* 0x020fe400078e0019 */
[----:B------:R-:W-:Y:S02]  /*3b60*/  @!P0 IMAD.MOV.U32 R22, RZ, RZ, R23 ;  /* 0x000000ffff168224 */ /* 0x000fe400078e0017 */
[----:B------:R-:W-:-:S02]  /*3b70*/  @!P0 IMAD.MOV.U32 R24, RZ, RZ, R27 ;  /* 0x000000ffff188224 */ /* 0x000fc400078e001b */
[----:B-1-3--:R-:W-:Y:S01]  /*3b80*/  @!P0 IMAD.MOV.U32 R4, RZ, RZ, R26 ;  /* 0x000000ffff048224 */ /* 0x00afe200078e001a */
[----:B------:R-:W-:-:S13]  /*3b90*/  ISETP.GE.AND P1, PT, R19, R17, PT ;  /* 0x000000111300720c */ /* 0x000fda0003f26270 */
        /* <DEDUP_REMOVED lines=22> */
.L_x_7991:
[----:B------:R-:W0:Y:S02]  /*3d00*/  F2I.S64.TRUNC R4, R4 ;  /* 0x0000000400047311 */ /* 0x000e24000020d900 */
[----:B0-----:R-:W-:-:S05]  /*3d10*/  IMAD.MOV.U32 R3, RZ, RZ, R4 ;  /* 0x000000ffff037224 */ /* 0x001fca00078e0004 */
[----:B------:R0:W-:Y:S01]  /*3d20*/  STG.E.U8 desc[UR36][R8.64], R3 ;  /* 0x0000000308007986 */ /* 0x0001e2000c101124 */
[----:B------:R-:W-:Y:S05]  /*3d30*/  BRA `(.L_x_7993) ;  /* 0x0000000c00407947 */ /* 0x000fea0003800000 */
.L_x_7990:
        /* <DEDUP_REMOVED lines=9> */
.L_x_7995:
[----:B------:R-:W0:Y:S02]  /*3dd0*/  F2I.FTZ.TRUNC.NTZ R3, R4 ;  /* 0x0000000400037305 */ /* 0x000e24000021f100 */
[----:B0-----:R0:W-:Y:S01]  /*3de0*/  STG.E desc[UR36][R8.64], R3 ;  /* 0x0000000308007986 */ /* 0x0011e2000c101924 */
[----:B------:R-:W-:Y:S05]  /*3df0*/  BRA `(.L_x_7993) ;  /* 0x0000000c00107947 */ /* 0x000fea0003800000 */
.L_x_7994:
[----:B------:R-:W0:Y:S02]  /*3e00*/  F2I.FTZ.TRUNC.NTZ R3, R4 ;  /* 0x0000000400037305 */ /* 0x000e24000021f100 */
[----:B0-----:R0:W-:Y:S01]  /*3e10*/  STG.E.U16 desc[UR36][R8.64], R3 ;  /* 0x0000000308007986 */ /* 0x0011e2000c101524 */
[----:B------:R-:W-:Y:S05]  /*3e20*/  BRA `(.L_x_7993) ;  /* 0x0000000c00047947 */ /* 0x000fea0003800000 */
.L_x_7989:
        /* <DEDUP_REMOVED lines=8> */
.L_x_7997:
[----:B------:R-:W-:-:S05]  /*3eb0*/  F2FP.F16.F32.PACK_AB R0, RZ, R4 ;  /* 0x00000004ff00723e */ /* 0x000fca00000000ff */
[----:B------:R0:W-:Y:S01]  /*3ec0*/  STG.E.U16 desc[UR36][R8.64], R0 ;  /* 0x0000000008007986 */ /* 0x0001e2000c101524 */
[----:B------:R-:W-:Y:S05]  /*3ed0*/  BRA `(.L_x_7993) ;  /* 0x0000000800d87947 */ /* 0x000fea0003800000 */
.L_x_7996:
        /* <DEDUP_REMOVED lines=9> */
.L_x_7999:
[----:B------:R-:W-:-:S04]  /*3f70*/  F2FP.F16.F32.PACK_AB R3, RZ, R4 ;  /* 0x00000004ff03723e */ /* 0x000fc800000000ff */
[----:B------:R-:W-:-:S05]  /*3f80*/  PRMT R3, R3, 0x5410, RZ ;  /* 0x0000541003037816 */ /* 0x000fca00000000ff */
[----:B------:R0:W-:Y:S01]  /*3f90*/  STG.E desc[UR36][R8.64], R3 ;  /* 0x0000000308007986 */ /* 0x0001e2000c101924 */
[----:B------:R-:W-:Y:S05]  /*3fa0*/  BRA `(.L_x_7993) ;  /* 0x0000000800a47947 */ /* 0x000fea0003800000 */
.L_x_7998:
[----:B------:R-:W-:-:S06]  /*3fb0*/  FMUL.FTZ R4, R4, 1 ;  /* 0x3f80000004047820 */ /* 0x000fcc0000410000 */
[----:B------:R-:W0:Y:S02]  /*3fc0*/  F2F.F64.F32 R4, R4 ;  /* 0x0000000400047310 */ /* 0x000e240000201800 */
[----:B0-----:R0:W-:Y:S01]  /*3fd0*/  STG.E.64 desc[UR36][R8.64], R4 ;  /* 0x0000000408007986 */ /* 0x0011e2000c101b24 */
[----:B------:R-:W-:Y:S05]  /*3fe0*/  BRA `(.L_x_7993) ;  /* 0x0000000800947947 */ /* 0x000fea0003800000 */
.L_x_7988:
        /* <DEDUP_REMOVED lines=12> */
.L_x_8002:
[----:B------:R-:W-:Y:S01]  /*40b0*/  FMUL.FTZ R4, R4, 1 ;  /* 0x3f80000004047820 */ /* 0x000fe20000410000 */
[----:B------:R-:W-:-:S05]  /*40c0*/  CS2R R6, SRZ ;  /* 0x0000000000067805 */ /* 0x000fca000001ff00 */
[----:B------:R-:W0:Y:S02]  /*40d0*/  F2F.F64.F32 R4, R4 ;  /* 0x0000000400047310 */ /* 0x000e240000201800 */
[----:B0-----:R0:W-:Y:S01]  /*40e0*/  STG.E.128 desc[UR36][R8.64], R4 ;  /* 0x0000000408007986 */ /* 0x0011e2000c101d24 */
[----:B------:R-:W-:Y:S05]  /*40f0*/  BRA `(.L_x_7993) ;  /* 0x0000000800507947 */ /* 0x000fea0003800000 */
.L_x_8001:
        /* <DEDUP_REMOVED lines=20> */
.L_x_8006:
[----:B------:R-:W-:Y:S05]  /*4240*/  BSYNC B0 ;  /* 0x0000000000007941 */ /* 0x000fea0003800000 */
.L_x_8005:
[----:B------:R-:W-:-:S05]  /*4250*/  LOP3.LUT R5, R0, R5, RZ, 0xfc, !PT ;  /* 0x0000000500057212 */ /* 0x000fca00078efcff */
[----:B------:R0:W-:Y:S01]  /*4260*/  STG.E.U8 desc[UR36][R8.64], R5 ;  /* 0x0000000508007986 */ /* 0x0001e2000c101124 */
[----:B------:R-:W-:Y:S05]  /*4270*/  BRA `(.L_x_7993) ;  /* 0x0000000400f07947 */ /* 0x000fea0003800000 */
.L_x_8004:
        /* <DEDUP_REMOVED lines=12> */
.L_x_8008:
[----:B------:R-:W-:Y:S01]  /*4340*/  IMAD.MOV.U32 R0, RZ, RZ, 0x7f ;  /* 0x0000007fff007424 */ /* 0x000fe200078e00ff */
[----:B------:R-:W-:-:S04]  /*4350*/  ISETP.GT.U32.AND P0, PT, R5, 0x7f800000, PT ;  /* 0x7f8000000500780c */ /* 0x000fc80003f04070 */
[----:B------:R-:W-:-:S09]  /*4360*/  SEL R0, R0, 0x7c, P0 ;  /* 0x0000007c00007807 */ /* 0x000fd20000000000 */
.L_x_8009:
[----:B------:R-:W-:Y:S05]  /*4370*/  BSYNC B0 ;  /* 0x0000000000007941 */ /* 0x000fea0003800000 */
.L_x_8007:
[----:B------:R-:W-:-:S04]  /*4380*/  LOP3.LUT R3, R4, 0x80000000, RZ, 0xc0, !PT ;  /* 0x8000000004037812 */ /* 0x000fc800078ec0ff */
[----:B------:R-:W-:-:S04]  /*4390*/  SHF.R.U32.HI R3, RZ, 0x18, R3 ;  /* 0x00000018ff037819 */ /* 0x000fc80000011603 */
[----:B------:R-:W-:-:S05]  /*43a0*/  LOP3.LUT R3, R0, R3, RZ, 0xfc, !PT ;  /* 0x0000000300037212 */ /* 0x000fca00078efcff */
[----:B------:R0:W-:Y:S01]  /*43b0*/  STG.E.U8 desc[UR36][R8.64], R3 ;  /* 0x0000000308007986 */ /* 0x0001e2000c101124 */
[----:B------:R-:W-:Y:S05]  /*43c0*/  BRA `(.L_x_7993) ;  /* 0x00000004009c7947 */ /* 0x000fea0003800000 */
.L_x_8003:
[----:B------:R-:W-:-:S05]  /*43d0*/  F2FP.BF16.F32.PACK_AB R0, RZ, R4 ;  /* 0x00000004ff00723e */ /* 0x000fca00000010ff */
[----:B------:R0:W-:Y:S01]  /*43e0*/  STG.E.U16 desc[UR36][R8.64], R0 ;  /* 0x0000000008007986 */ /* 0x0001e2000c101524 */
[----:B------:R-:W-:Y:S05]  /*43f0*/  BRA `(.L_x_7993) ;  /* 0x0000000400907947 */ /* 0x000fea0003800000 */
.L_x_8000:
        /* <DEDUP_REMOVED lines=11> */
.L_x_8012:
        /* <DEDUP_REMOVED lines=16> */
.L_x_8015:
[----:B------:R-:W-:-:S04]  /*45b0*/  LOP3.LUT R0, R4, 0x80000000, RZ, 0xc0, !PT ;  /* 0x8000000004007812 */ /* 0x000fc800078ec0ff */
[----:B------:R-:W-:-:S04]  /*45c0*/  SHF.R.U32.HI R0, RZ, 0x18, R0 ;  /* 0x00000018ff007819 */ /* 0x000fc80000011600 */
[----:B------:R-:W-:-:S04]  /*45d0*/  LOP3.LUT R3, R3, R0, RZ, 0xfc, !PT ;  /* 0x0000000003037212 */ /* 0x000fc800078efcff */
[----:B------:R-:W-:-:S07]  /*45e0*/  PRMT R0, R3, 0x7610, R0 ;  /* 0x0000761003007816 */ /* 0x000fce0000000000 */
.L_x_8014:
[----:B------:R-:W-:Y:S05]  /*45f0*/  BSYNC B0 ;  /* 0x0000000000007941 */ /* 0x000fea0003800000 */
.L_x_8013:
[----:B------:R3:W-:Y:S01]  /*4600*/  STG.E.U8 desc[UR36][R8.64], R0 ;  /* 0x0000000008007986 */ /* 0x0007e2000c101124 */
[----:B------:R-:W-:Y:S05]  /*4610*/  BRA `(.L_x_7993) ;  /* 0x0000000400087947 */ /* 0x000fea0003800000 */
.L_x_8011:
        /* <DEDUP_REMOVED lines=16> */
.L_x_8018:
[----:B------:R-:W-:-:S04]  /*4720*/  LOP3.LUT R0, R4, 0x80000000, RZ, 0xc0, !PT ;  /* 0x8000000004007812 */ /* 0x000fc800078ec0ff */
[----:B------:R-:W-:-:S04]  /*4730*/  SHF.R.U32.HI R0, RZ, 0x18, R0 ;  /* 0x00000018ff007819 */ /* 0x000fc80000011600 */
[----:B------:R-:W-:-:S04]  /*4740*/  LOP3.LUT R3, R3, R0, RZ, 0xfc, !PT ;  /* 0x0000000003037212 */ /* 0x000fc800078efcff */
[----:B------:R-:W-:-:S07]  /*4750*/  PRMT R0, R3, 0x7610, R0 ;  /* 0x0000761003007816 */ /* 0x000fce0000000000 */
.L_x_8017:
[----:B------:R-:W-:Y:S05]  /*4760*/  BSYNC B0 ;  /* 0x0000000000007941 */ /* 0x000fea0003800000 */
.L_x_8016:
[----:B------:R0:W-:Y:S01]  /*4770*/  STG.E.U8 desc[UR36][R8.64], R0 ;  /* 0x0000000008007986 */ /* 0x0001e2000c101124 */
[----:B------:R-:W-:Y:S05]  /*4780*/  BRA `(.L_x_7993) ;  /* 0x0000000000ac7947 */ /* 0x000fea0003800000 */
.L_x_8010:
        /* <DEDUP_REMOVED lines=21> */
.L_x_7992:
        /* <DEDUP_REMOVED lines=16> */
.L_x_8021:
[----:B------:R-:W-:Y:S05]  /*49e0*/  BRA `(.L_x_7993) ;  /* 0x0000000000147947 */ /* 0x000fea0003800000 */
.L_x_8020:
[----:B------:R-:W0:Y:S02]  /*49f0*/  F2I.U64.TRUNC R4, R4 ;  /* 0x0000000400047311 */ /* 0x000e24000020d800 */
[----:B0-----:R2:W-:Y:S01]  /*4a00*/  STG.E.64 desc[UR36][R8.64], R4 ;  /* 0x0000000408007986 */ /* 0x0015e2000c101b24 */
[----:B------:R-:W-:Y:S05]  /*4a10*/  BRA `(.L_x_7993) ;  /* 0x0000000000087947 */ /* 0x000fea0003800000 */
.L_x_8019:
[----:B------:R-:W0:Y:S02]  /*4a20*/  F2I.FTZ.U32.TRUNC.NTZ R3, R4 ;  /* 0x0000000400037305 */ /* 0x000e24000021f000 */
[----:B0-----:R0:W-:Y:S02]  /*4a30*/  STG.E desc[UR36][R8.64], R3 ;  /* 0x0000000308007986 */ /* 0x0011e4000c101924 */
.L_x_7993:
[----:B------:R-:W-:-:S07]  /*4a40*/  VIADD R19, R19, 0x80 ;  /* 0x0000008013137836 */ /* 0x000fce0000000000 */
.L_x_7987:
[----:B------:R-:W-:Y:S05]  /*4a50*/  BSYNC B6 ;  /* 0x0000000000067941 */ /* 0x000fea0003800000 */
.L_x_7986:
        /* <DEDUP_REMOVED lines=24> */
.L_x_8027:
[----:B------:R-:W0:Y:S02]  /*4be0*/  F2I.S64.TRUNC R24, R24 ;  /* 0x0000001800187311 */ /* 0x000e24000020d900 */
[----:B0-----:R-:W-:-:S05]  /*4bf0*/  IMAD.MOV.U32 R3, RZ, RZ, R24 ;  /* 0x000000ffff037224 */ /* 0x001fca00078e0018 */
[----:B------:R4:W-:Y:S01]  /*4c00*/  STG.E.U8 desc[UR36][R8.64], R3 ;  /* 0x0000000308007986 */ /* 0x0009e2000c101124 */
[----:B------:R-:W-:Y:S05]  /*4c10*/  BRA `(.L_x_8029) ;  /* 0x0000000c00407947 */ /* 0x000fea0003800000 */
.L_x_8026:
        /* <DEDUP_REMOVED lines=9> */
.L_x_8031:
[----:B------:R-:W0:Y:S02]  /*4cb0*/  F2I.FTZ.TRUNC.NTZ R3, R24 ;  /* 0x0000001800037305 */ /* 0x000e24000021f100 */
[----:B0-----:R2:W-:Y:S01]  /*4cc0*/  STG.E desc[UR36][R8.64], R3 ;  /* 0x0000000308007986 */ /* 0x0015e2000c101924 */
[----:B------:R-:W-:Y:S05]  /*4cd0*/  BRA `(.L_x_8029) ;  /* 0x0000000c00107947 */ /* 0x000fea0003800000 */
.L_x_8030:
[----:B------:R-:W0:Y:S02]  /*4ce0*/  F2I.FTZ.TRUNC.NTZ R3, R24 ;  /* 0x0000001800037305 */ /* 0x000e24000021f100 */
[----:B0-----:R0:W-:Y:S01]  /*4cf0*/  STG.E.U16 desc[UR36][R8.64], R3 ;  /* 0x0000000308007986 */ /* 0x0011e2000c101524 */
[----:B------:R-:W-:Y:S05]  /*4d00*/  BRA `(.L_x_8029) ;  /* 0x0000000c00047947 */ /* 0x000fea0003800000 */
.L_x_8025:
        /* <DEDUP_REMOVED lines=8> */
.L_x_8033:
[----:B------:R-:W-:-:S05]  /*4d90*/  F2FP.F16.F32.PACK_AB R24, RZ, R24 ;  /* 0x00000018ff18723e */ /* 0x000fca00000000ff */
[----:B------:R0:W-:Y:S01]  /*4da0*/  STG.E.U16 desc[UR36][R8.64], R24 ;  /* 0x0000001808007986 */ /* 0x0001e2000c101524 */
[----:B------:R-:W-:Y:S05]  /*4db0*/  BRA `(.L_x_8029) ;  /* 0x0000000800d87947 */ /* 0x000fea0003800000 */
.L_x_8032:
        /* <DEDUP_REMOVED lines=9> */
.L_x_8035:
[----:B------:R-:W-:-:S04]  /*4e50*/  F2FP.F16.F32.PACK_AB R3, RZ, R24 ;  /* 0x00000018ff03723e */ /* 0x000fc800000000ff */
[----:B------:R-:W-:-:S05]  /*4e60*/  PRMT R3, R3, 0x5410, RZ ;  /* 0x0000541003037816 */ /* 0x000fca00000000ff */
[----:B------:R0:W-:Y:S01]  /*4e70*/  STG.E desc[UR36][R8.64], R3 ;  /* 0x0000000308007986 */ /* 0x0001e2000c101924 */
[----:B------:R-:W-:Y:S05]  /*4e80*/  BRA `(.L_x_8029) ;  /* 0x0000000800a47947 */ /* 0x000fea0003800000 */
.L_x_8034:
[----:B------:R-:W-:-:S06]  /*4e90*/  FMUL.FTZ R4, R24, 1 ;  /* 0x3f80000018047820 */ /* 0x000fcc0000410000 */
[----:B------:R-:W0:Y:S02]  /*4ea0*/  F2F.F64.F32 R4, R4 ;  /* 0x0000000400047310 */ /* 0x000e240000201800 */
[----:B0-----:R0:W-:Y:S01]  /*4eb0*/  STG.E.64 desc[UR36][R8.64], R4 ;  /* 0x0000000408007986 */ /* 0x0011e2000c101b24 */
[----:B------:R-:W-:Y:S05]  /*4ec0*/  BRA `(.L_x_8029) ;  /* 0x0000000800947947 */ /* 0x000fea0003800000 */
.L_x_8024:
        /* <DEDUP_REMOVED lines=12> */
.L_x_8038:
[----:B------:R-:W-:Y:S01]  /*4f90*/  FMUL.FTZ R4, R24, 1 ;  /* 0x3f80000018047820 */ /* 0x000fe20000410000 */
[----:B------:R-:W-:-:S05]  /*4fa0*/  CS2R R6, SRZ ;  /* 0x0000000000067805 */ /* 0x000fca000001ff00 */
[----:B------:R-:W0:Y:S02]  /*4fb0*/  F2F.F64.F32 R4, R4 ;  /* 0x0000000400047310 */ /* 0x000e240000201800 */
[----:B0-----:R0:W-:Y:S01]  /*4fc0*/  STG.E.128 desc[UR36][R8.64], R4 ;  /* 0x0000000408007986 */ /* 0x0011e2000c101d24 */
[----:B------:R-:W-:Y:S05]  /*4fd0*/  BRA `(.L_x_8029) ;  /* 0x0000000800507947 */ /* 0x000fea0003800000 */
.L_x_8037:
        /* <DEDUP_REMOVED lines=20> */
.L_x_8042:
[----:B------:R-:W-:Y:S05]  /*5120*/  BSYNC B0 ;  /* 0x0000000000007941 */ /* 0x000fea0003800000 */
.L_x_8041:
[----:B------:R-:W-:-:S05]  /*5130*/  LOP3.LUT R5, R0, R5, RZ, 0xfc, !PT ;  /* 0x0000000500057212 */ /* 0x000fca00078efcff */
[----:B------:R0:W-:Y:S01]  /*5140*/  STG.E.U8 desc[UR36][R8.64], R5 ;  /* 0x0000000508007986 */ /* 0x0001e2000c101124 */
[----:B------:R-:W-:Y:S05]  /*5150*/  BRA `(.L_x_8029) ;  /* 0x0000000400f07947 */ /* 0x000fea0003800000 */
.L_x_8040:
        /* <DEDUP_REMOVED lines=12> */
.L_x_8044:
[----:B------:R-:W-:Y:S01]  /*5220*/  IMAD.MOV.U32 R0, RZ, RZ, 0x7f ;  /* 0x0000007fff007424 */ /* 0x000fe200078e00ff */
[----:B------:R-:W-:-:S04]  /*5230*/  ISETP.GT.U32.AND P0, PT, R4, 0x7f800000, PT ;  /* 0x7f8000000400780c */ /* 0x000fc80003f04070 */
[----:B------:R-:W-:-:S09]  /*5240*/  SEL R0, R0, 0x7c, P0 ;  /* 0x0000007c00007807 */ /* 0x000fd20000000000 */
.L_x_8045:
[----:B------:R-:W-:Y:S05]  /*5250*/  BSYNC B0 ;  /* 0x0000000000007941 */ /* 0x000fea0003800000 */
.L_x_8043:
[----:B------:R-:W-:-:S04]  /*5260*/  LOP3.LUT R24, R24, 0x80000000, RZ, 0xc0, !PT ;  /* 0x8000000018187812 */ /* 0x000fc800078ec0ff */
[----:B------:R-:W-:-:S04]  /*5270*/  SHF.R.U32.HI R3, RZ, 0x18, R24 ;  /* 0x00000018ff037819 */ /* 0x000fc80000011618 */
[----:B------:R-:W-:-:S05]  /*5280*/  LOP3.LUT R3, R0, R3, RZ, 0xfc, !PT ;  /* 0x0000000300037212 */ /* 0x000fca00078efcff */
[----:B------:R0:W-:Y:S01]  /*5290*/  STG.E.U8 desc[UR36][R8.64], R3 ;  /* 0x0000000308007986 */ /* 0x0001e2000c101124 */
[----:B------:R-:W-:Y:S05]  /*52a0*/  BRA `(.L_x_8029) ;  /* 0x00000004009c7947 */ /* 0x000fea0003800000 */
.L_x_8039:
[----:B------:R-:W-:-:S05]  /*52b0*/  F2FP.BF16.F32.PACK_AB R24, RZ, R24 ;  /* 0x00000018ff18723e */ /* 0x000fca00000010ff */
[----:B------:R0:W-:Y:S01]  /*52c0*/  STG.E.U16 desc[UR36][R8.64], R24 ;  /* 0x0000001808007986 */ /* 0x0001e2000c101524 */
[----:B------:R-:W-:Y:S05]  /*52d0*/  BRA `(.L_x_8029) ;  /* 0x0000000400907947 */ /* 0x000fea0003800000 */
.L_x_8036:
        /* <DEDUP_REMOVED lines=11> */
.L_x_8048:
        /* <DEDUP_REMOVED lines=16> */
.L_x_8051:
[----:B------:R-:W-:-:S04]  /*5490*/  LOP3.LUT R24, R24, 0x80000000, RZ, 0xc0, !PT ;  /* 0x8000000018187812 */ /* 0x000fc800078ec0ff */
[----:B------:R-:W-:-:S04]  /*54a0*/  SHF.R.U32.HI R3, RZ, 0x18, R24 ;  /* 0x00000018ff037819 */ /* 0x000fc80000011618 */
[----:B------:R-:W-:-:S04]  /*54b0*/  LOP3.LUT R0, R0, R3, RZ, 0xfc, !PT ;  /* 0x0000000300007212 */ /* 0x000fc800078efcff */
[----:B------:R-:W-:-:S07]  /*54c0*/  PRMT R4, R0, 0x7610, R4 ;  /* 0x0000761000047816 */ /* 0x000fce0000000004 */
.L_x_8050:
[----:B------:R-:W-:Y:S05]  /*54d0*/  BSYNC B0 ;  /* 0x0000000000007941 */ /* 0x000fea0003800000 */
.L_x_8049:
[----:B------:R0:W-:Y:S01]  /*54e0*/  STG.E.U8 desc[UR36][R8.64], R4 ;  /* 0x0000000408007986 */ /* 0x0001e2000c101124 */
[----:B------:R-:W-:Y:S05]  /*54f0*/  BRA `(.L_x_8029) ;  /* 0x0000000400087947 */ /* 0x000fea0003800000 */
.L_x_8047:
        /* <DEDUP_REMOVED lines=16> */
.L_x_8054:
[----:B------:R-:W-:-:S04]  /*5600*/  LOP3.LUT R24, R24, 0x80000000, RZ, 0xc0, !PT ;  /* 0x8000000018187812 */ /* 0x000fc800078ec0ff */
[----:B------:R-:W-:-:S04]  /*5610*/  SHF.R.U32.HI R3, RZ, 0x18, R24 ;  /* 0x00000018ff037819 */ /* 0x000fc80000011618 */
[----:B------:R-:W-:-:S04]  /*5620*/  LOP3.LUT R0, R0, R3, RZ, 0xfc, !PT ;  /* 0x0000000300007212 */ /* 0x000fc800078efcff */
[----:B------:R-:W-:-:S07]  /*5630*/  PRMT R4, R0, 0x7610, R4 ;  /* 0x0000761000047816 */ /* 0x000fce0000000004 */
.L_x_8053:
[----:B------:R-:W-:Y:S05]  /*5640*/  BSYNC B0 ;  /* 0x0000000000007941 */ /* 0x000fea0003800000 */
.L_x_8052:
[----:B------:R0:W-:Y:S01]  /*5650*/  STG.E.U8 desc[UR36][R8.64], R4 ;  /* 0x0000000408007986 */ /* 0x0001e2000c101124 */
[----:B------:R-:W-:Y:S05]  /*5660*/  BRA `(.L_x_8029) ;  /* 0x0000000000ac7947 */ /* 0x000fea0003800000 */
.L_x_8046:
        /* <DEDUP_REMOVED lines=21> */
.L_x_8028:
        /* <DEDUP_REMOVED lines=16> */
.L_x_8057:
[----:B------:R-:W-:Y:S05]  /*58c0*/  BRA `(.L_x_8029) ;  /* 0x0000000000147947 */ /* 0x000fea0003800000 */
.L_x_8056:
[----:B------:R-:W0:Y:S02]  /*58d0*/  F2I.U64.TRUNC R24, R24 ;  /* 0x0000001800187311 */ /* 0x000e24000020d800 */
[----:B0-----:R0:W-:Y:S01]  /*58e0*/  STG.E.64 desc[UR36][R8.64], R24 ;  /* 0x0000001808007986 */ /* 0x0011e2000c101b24 */
[----:B------:R-:W-:Y:S05]  /*58f0*/  BRA `(.L_x_8029) ;  /* 0x0000000000087947 */ /* 0x000fea0003800000 */
.L_x_8055:
[----:B------:R-:W0:Y:S02]  /*5900*/  F2I.FTZ.U32.TRUNC.NTZ R3, R24 ;  /* 0x0000001800037305 */ /* 0x000e24000021f000 */
[----:B0-----:R0:W-:Y:S02]  /*5910*/  STG.E desc[UR36][R8.64], R3 ;  /* 0x0000000308007986 */ /* 0x0011e4000c101924 */
.L_x_8029:
        /* <DEDUP_REMOVED lines=24> */
.L_x_8061:
[----:B------:R-:W0:Y:S02]  /*5aa0*/  F2I.S64.TRUNC R22, R22 ;  /* 0x0000001600167311 */ /* 0x000e24000020d900 */
[----:B0-----:R-:W-:-:S05]  /*5ab0*/  IMAD.MOV.U32 R3, RZ, RZ, R22 ;  /* 0x000000ffff037224 */ /* 0x001fca00078e0016 */
[----:B------:R0:W-:Y:S01]  /*5ac0*/  STG.E.U8 desc[UR36][R8.64], R3 ;  /* 0x0000000308007986 */ /* 0x0001e2000c101124 */
[----:B------:R-:W-:Y:S05]  /*5ad0*/  BRA `(.L_x_8063) ;  /* 0x0000000c00407947 */ /* 0x000fea0003800000 */
.L_x_8060:
        /* <DEDUP_REMOVED lines=9> */
.L_x_8065:
[----:B------:R-:W0:Y:S02]  /*5b70*/  F2I.FTZ.TRUNC.NTZ R3, R22 ;  /* 0x0000001600037305 */ /* 0x000e24000021f100 */
[----:B0-----:R0:W-:Y:S01]  /*5b80*/  STG.E desc[UR36][R8.64], R3 ;  /* 0x0000000308007986 */ /* 0x0011e2000c101924 */
[----:B------:R-:W-:Y:S05]  /*5b90*/  BRA `(.L_x_8063) ;  /* 0x0000000c00107947 */ /* 0x000fea0003800000 */
.L_x_8064:
[----:B------:R-:W0:Y:S02]  /*5ba0*/  F2I.FTZ.TRUNC.NTZ R3, R22 ;  /* 0x0000001600037305 */ /* 0x000e24000021f100 */
[----:B0-----:R0:W-:Y:S01]  /*5bb0*/  STG.E.U16 desc[UR36][R8.64], R3 ;  /* 0x0000000308007986 */ /* 0x0011e2000c101524 */
[----:B------:R-:W-:Y:S05]  /*5bc0*/  BRA `(.L_x_8063) ;  /* 0x0000000c00047947 */ /* 0x000fea0003800000 */
.L_x_8059:
        /* <DEDUP_REMOVED lines=8> */
.L_x_8067:
[----:B------:R-:W-:-:S05]  /*5c50*/  F2FP.F16.F32.PACK_AB R22, RZ, R22 ;  /* 0x00000016ff16723e */ /* 0x000fca00000000ff */
[----:B------:R0:W-:Y:S01]  /*5c60*/  STG.E.U16 desc[UR36][R8.64], R22 ;  /* 0x0000001608007986 */ /* 0x0001e2000c101524 */
[----:B------:R-:W-:Y:S05]  /*5c70*/  BRA `(.L_x_8063) ;  /* 0x0000000800d87947 */ /* 0x000fea0003800000 */
.L_x_8066:
        /* <DEDUP_REMOVED lines=9> */
.L_x_8069:
[----:B------:R-:W-:-:S04]  /*5d10*/  F2FP.F16.F32.PACK_AB R3, RZ, R22 ;  /* 0x00000016ff03723e */ /* 0x000fc800000000ff */
[----:B------:R-:W-:-:S05]  /*5d20*/  PRMT R3, R3, 0x5410, RZ ;  /* 0x0000541003037816 */ /* 0x000fca00000000ff */
[----:B------:R0:W-:Y:S01]  /*5d30*/  STG.E desc[UR36][R8.64], R3 ;  /* 0x0000000308007986 */ /* 0x0001e2000c101924 */
[----:B------:R-:W-:Y:S05]  /*5d40*/  BRA `(.L_x_8063) ;  /* 0x0000000800a47947 */ /* 0x000fea0003800000 */
.L_x_8068:
[----:B------:R-:W-:-:S06]  /*5d50*/  FMUL.FTZ R4, R22, 1 ;  /* 0x3f80000016047820 */ /* 0x000fcc0000410000 */
[----:B------:R-:W0:Y:S02]  /*5d60*/  F2F.F64.F32 R4, R4 ;  /* 0x0000000400047310 */ /* 0x000e240000201800 */
[----:B0-----:R0:W-:Y:S01]  /*5d70*/  STG.E.64 desc[UR36][R8.64], R4 ;  /* 0x0000000408007986 */ /* 0x0011e2000c101b24 */
[----:B------:R-:W-:Y:S05]  /*5d80*/  BRA `(.L_x_8063) ;  /* 0x0000000800947947 */ /* 0x000fea0003800000 */
.L_x_8058:
        /* <DEDUP_REMOVED lines=12> */
.L_x_8072:
[----:B------:R-:W-:Y:S01]  /*5e50*/  FMUL.FTZ R4, R22, 1 ;  /* 0x3f80000016047820 */ /* 0x000fe20000410000 */
[----:B------:R-:W-:-:S05]  /*5e60*/  CS2R R6, SRZ ;  /* 0x0000000000067805 */ /* 0x000fca000001ff00 */
[----:B------:R-:W0:Y:S02]  /*5e70*/  F2F.F64.F32 R4, R4 ;  /* 0x0000000400047310 */ /* 0x000e240000201800 */
[----:B0-----:R0:W-:Y:S01]  /*5e80*/  STG.E.128 desc[UR36][R8.64], R4 ;  /* 0x0000000408007986 */ /* 0x0011e2000c101d24 */
[----:B------:R-:W-:Y:S05]  /*5e90*/  BRA `(.L_x_8063) ;  /* 0x0000000800507947 */ /* 0x000fea0003800000 */
.L_x_8071:
        /* <DEDUP_REMOVED lines=20> */
.L_x_8076:
[----:B------:R-:W-:Y:S05]  /*5fe0*/  BSYNC B0 ;  /* 0x0000000000007941 */ /* 0x000fea0003800000 */
.L_x_8075:
[----:B------:R-:W-:-:S05]  /*5ff0*/  LOP3.LUT R5, R0, R5, RZ, 0xfc, !PT ;  /* 0x0000000500057212 */ /* 0x000fca00078efcff */
[----:B------:R0:W-:Y:S01]  /*6000*/  STG.E.U8 desc[UR36][R8.64], R5 ;  /* 0x0000000508007986 */ /* 0x0001e2000c101124 */
[----:B------:R-:W-:Y:S05]  /*6010*/  BRA `(.L_x_8063) ;  /* 0x0000000400f07947 */ /* 0x000fea0003800000 */
.L_x_8074:
        /* <DEDUP_REMOVED lines=12> */
.L_x_8078:
[----:B------:R-:W-:Y:S01]  /*60e0*/  IMAD.MOV.U32 R0, RZ, RZ, 0x7f ;  /* 0x0000007fff007424 */ /* 0x000fe200078e00ff */
[----:B------:R-:W-:-:S04]  /*60f0*/  ISETP.GT.U32.AND P0, PT, R4, 0x7f800000, PT ;  /* 0x7f8000000400780c */ /* 0x000fc80003f04070 */
[----:B------:R-:W-:-:S09]  /*6100*/  SEL R0, R0, 0x7c, P0 ;  /* 0x0000007c00007807 */ /* 0x000fd20000000000 */
.L_x_8079:
[----:B------:R-:W-:Y:S05]  /*6110*/  BSYNC B0 ;  /* 0x0000000000007941 */ /* 0x000fea0003800000 */
.L_x_8077:
[----:B------:R-:W-:-:S04]  /*6120*/  LOP3.LUT R22, R22, 0x80000000, RZ, 0xc0, !PT ;  /* 0x8000000016167812 */ /* 0x000fc800078ec0ff */
[----:B------:R-:W-:-:S04]  /*6130*/  SHF.R.U32.HI R3, RZ, 0x18, R22 ;  /* 0x00000018ff037819 */ /* 0x000fc80000011616 */
[----:B------:R-:W-:-:S05]  /*6140*/  LOP3.LUT R3, R0, R3, RZ, 0xfc, !PT ;  /* 0x0000000300037212 */ /* 0x000fca00078efcff */
[----:B------:R0:W-:Y:S01]  /*6150*/  STG.E.U8 desc[UR36][R8.64], R3 ;  /* 0x0000000308007986 */ /* 0x0001e2000c101124 */
[----:B------:R-:W-:Y:S05]  /*6160*/  BRA `(.L_x_8063) ;  /* 0x00000004009c7947 */ /* 0x000fea0003800000 */
.L_x_8073:
[----:B------:R-:W-:-:S05]  /*6170*/  F2FP.BF16.F32.PACK_AB R22, RZ, R22 ;  /* 0x00000016ff16723e */ /* 0x000fca00000010ff */
[----:B------:R0:W-:Y:S01]  /*6180*/  STG.E.U16 desc[UR36][R8.64], R22 ;  /* 0x0000001608007986 */ /* 0x0001e2000c101524 */
[----:B------:R-:W-:Y:S05]  /*6190*/  BRA `(.L_x_8063) ;  /* 0x0000000400907947 */ /* 0x000fea0003800000 */
.L_x_8070:
        /* <DEDUP_REMOVED lines=11> */
.L_x_8082:
        /* <DEDUP_REMOVED lines=16> */
.L_x_8085:
[----:B------:R-:W-:-:S04]  /*6350*/  LOP3.LUT R22, R22, 0x80000000, RZ, 0xc0, !PT ;  /* 0x8000000016167812 */ /* 0x000fc800078ec0ff */
[----:B------:R-:W-:-:S04]  /*6360*/  SHF.R.U32.HI R3, RZ, 0x18, R22 ;  /* 0x00000018ff037819 */ /* 0x000fc80000011616 */
[----:B------:R-:W-:-:S04]  /*6370*/  LOP3.LUT R0, R0, R3, RZ, 0xfc, !PT ;  /* 0x0000000300007212 */ /* 0x000fc800078efcff */
[----:B------:R-:W-:-:S07]  /*6380*/  PRMT R4, R0, 0x7610, R4 ;  /* 0x0000761000047816 */ /* 0x000fce0000000004 */
.L_x_8084:
[----:B------:R-:W-:Y:S05]  /*6390*/  BSYNC B0 ;  /* 0x0000000000007941 */ /* 0x000fea0003800000 */
.L_x_8083:
[----:B------:R3:W-:Y:S01]  /*63a0*/  STG.E.U8 desc[UR36][R8.64], R4 ;  /* 0x0000000408007986 */ /* 0x0007e2000c101124 */
[----:B------:R-:W-:Y:S05]  /*63b0*/  BRA `(.L_x_8063) ;  /* 0x0000000400087947 */ /* 0x000fea0003800000 */
.L_x_8081:
        /* <DEDUP_REMOVED lines=16> */
.L_x_8088:
[----:B------:R-:W-:-:S04]  /*64c0*/  LOP3.LUT R22, R22, 0x80000000, RZ, 0xc0, !PT ;  /* 0x8000000016167812 */ /* 0x000fc800078ec0ff */
[----:B------:R-:W-:-:S04]  /*64d0*/  SHF.R.U32.HI R3, RZ, 0x18, R22 ;  /* 0x00000018ff037819 */ /* 0x000fc80000011616 */
[----:B------:R-:W-:-:S04]  /*64e0*/  LOP3.LUT R0, R0, R3, RZ, 0xfc, !PT ;  /* 0x0000000300007212 */ /* 0x000fc800078efcff */
[----:B------:R-:W-:-:S07]  /*64f0*/  PRMT R4, R0, 0x7610, R4 ;  /* 0x0000761000047816 */ /* 0x000fce0000000004 */
.L_x_8087:
[----:B------:R-:W-:Y:S05]  /*6500*/  BSYNC B0 ;  /* 0x0000000000007941 */ /* 0x000fea0003800000 */
.L_x_8086:
[----:B------:R0:W-:Y:S01]  /*6510*/  STG.E.U8 desc[UR36][R8.64], R4 ;  /* 0x0000000408007986 */ /* 0x0001e2000c101124 */
[----:B------:R-:W-:Y:S05]  /*6520*/  BRA `(.L_x_8063) ;  /* 0x0000000000ac7947 */ /* 0x000fea0003800000 */
.L_x_8080:
        /* <DEDUP_REMOVED lines=21> */
.L_x_8062:
        /* <DEDUP_REMOVED lines=16> */
.L_x_8091:
[----:B------:R-:W-:Y:S05]  /*6780*/  BRA `(.L_x_8063) ;  /* 0x0000000000147947 */ /* 0x000fea0003800000 */
.L_x_8090:
[----:B------:R-:W0:Y:S02]  /*6790*/  F2I.U64.TRUNC R22, R22 ;  /* 0x0000001600167311 */ /* 0x000e24000020d800 */
[----:B0-----:R2:W-:Y:S01]  /*67a0*/  STG.E.64 desc[UR36][R8.64], R22 ;  /* 0x0000001608007986 */ /* 0x0015e2000c101b24 */
[----:B------:R-:W-:Y:S05]  /*67b0*/  BRA `(.L_x_8063) ;  /* 0x0000000000087947 */ /* 0x000fea0003800000 */
.L_x_8089:
[----:B------:R-:W0:Y:S02]  /*67c0*/  F2I.FTZ.U32.TRUNC.NTZ R3, R22 ;  /* 0x0000001600037305 */ /* 0x000e24000021f000 */
[----:B0-----:R0:W-:Y:S02]  /*67d0*/  STG.E desc[UR36][R8.64], R3 ;  /* 0x0000000308007986 */ /* 0x0011e4000c101924 */
.L_x_8063:
[----:B------:R-:W-:-:S07]  /*67e0*/  VIADD R19, R19, 0x80 ;  /* 0x0000008013137836 */ /* 0x000fce0000000000 */
.L_x_8023:
[----:B------:R-:W-:Y:S05]  /*67f0*/  BSYNC B6 ;  /* 0x0000000000067941 */ /* 0x000fea0003800000 */
.L_x_8022:
        /* <DEDUP_REMOVED lines=22> */
.L_x_8095:
[----:B------:R-:W0:Y:S02]  /*6960*/  F2I.S64.TRUNC R18, R18 ;  /* 0x0000001200127311 */ /* 0x000e24000020d900 */
[----:B0-----:R-:W-:-:S05]  /*6970*/  IMAD.MOV.U32 R5, RZ, RZ, R18 ;  /* 0x000000ffff057224 */ /* 0x001fca00078e0012 */
[----:B------:R-:W-:Y:S01]  /*6980*/  STG.E.U8 desc[UR36][R2.64], R5 ;  /* 0x0000000502007986 */ /* 0x000fe2000c101124 */
[----:B------:R-:W-:Y:S05]  /*6990*/  EXIT ;  /* 0x000000000000794d */ /* 0x000fea0003800000 */
.L_x_8094:
        /* <DEDUP_REMOVED lines=9> */
.L_x_8098:
[----:B------:R-:W0:Y:S02]  /*6a30*/  F2I.FTZ.TRUNC.NTZ R5, R18 ;  /* 0x0000001200057305 */ /* 0x000e24000021f100 */
[----:B0-----:R-:W-:Y:S01]  /*6a40*/  STG.E desc[UR36][R2.64], R5 ;  /* 0x0000000502007986 */ /* 0x001fe2000c101924 */
[----:B------:R-:W-:Y:S05]  /*6a50*/  EXIT ;  /* 0x000000000000794d */ /* 0x000fea0003800000 */
.L_x_8097:
[----:B------:R-:W0:Y:S02]  /*6a60*/  F2I.FTZ.TRUNC.NTZ R5, R18 ;  /* 0x0000001200057305 */ /* 0x000e24000021f100 */
[----:B0-----:R-:W-:Y:S01]  /*6a70*/  STG.E.U16 desc[UR36][R2.64], R5 ;  /* 0x0000000502007986 */ /* 0x001fe2000c101524 */
[----:B------:R-:W-:Y:S05]  /*6a80*/  EXIT ;  /* 0x000000000000794d */ /* 0x000fea0003800000 */
.L_x_8093:
        /* <DEDUP_REMOVED lines=8> */
.L_x_8100:
[----:B------:R-:W-:-:S05]  /*6b10*/  F2FP.F16.F32.PACK_AB R18, RZ, R18 ;  /* 0x00000012ff12723e */ /* 0x000fca00000000ff */
[----:B------:R-:W-:Y:S01]  /*6b20*/  STG.E.U16 desc[UR36][R2.64], R18 ;  /* 0x0000001202007986 */ /* 0x000fe2000c101524 */
[----:B------:R-:W-:Y:S05]  /*6b30*/  EXIT ;  /* 0x000000000000794d */ /* 0x000fea0003800000 */
.L_x_8099:
        /* <DEDUP_REMOVED lines=9> */
.L_x_8102:
[----:B------:R-:W-:-:S04]  /*6bd0*/  F2FP.F16.F32.PACK_AB R5, RZ, R18 ;  /* 0x00000012ff05723e */ /* 0x000fc800000000ff */
[----:B------:R-:W-:-:S05]  /*6be0*/  PRMT R5, R5, 0x5410, RZ ;  /* 0x0000541005057816 */ /* 0x000fca00000000ff */
[----:B------:R-:W-:Y:S01]  /*6bf0*/  STG.E desc[UR36][R2.64], R5 ;  /* 0x0000000502007986 */ /* 0x000fe2000c101924 */
[----:B------:R-:W-:Y:S05]  /*6c00*/  EXIT ;  /* 0x000000000000794d */ /* 0x000fea0003800000 */
.L_x_8101:
[----:B------:R-:W-:-:S06]  /*6c10*/  FMUL.FTZ R4, R18, 1 ;  /* 0x3f80000012047820 */ /* 0x000fcc0000410000 */
[----:B------:R-:W0:Y:S02]  /*6c20*/  F2F.F64.F32 R4, R4 ;  /* 0x0000000400047310 */ /* 0x000e240000201800 */
[----:B0-----:R-:W-:Y:S01]  /*6c30*/  STG.E.64 desc[UR36][R2.64], R4 ;  /* 0x0000000402007986 */ /* 0x001fe2000c101b24 */
[----:B------:R-:W-:Y:S05]  /*6c40*/  EXIT ;  /* 0x000000000000794d */ /* 0x000fea0003800000 */
.L_x_8092:
        /* <DEDUP_REMOVED lines=12> */
.L_x_8105:
[----:B------:R-:W-:Y:S01]  /*6d10*/  FMUL.FTZ R4, R18, 1 ;  /* 0x3f80000012047820 */ /* 0x000fe20000410000 */
[----:B------:R-:W-:-:S05]  /*6d20*/  CS2R R6, SRZ ;  /* 0x0000000000067805 */ /* 0x000fca000001ff00 */
[----:B------:R-:W0:Y:S02]  /*6d30*/  F2F.F64.F32 R4, R4 ;  /* 0x0000000400047310 */ /* 0x000e240000201800 */
[----:B0-----:R-:W-:Y:S01]  /*6d40*/  STG.E.128 desc[UR36][R2.64], R4 ;  /* 0x0000000402007986 */ /* 0x001fe2000c101d24 */
[----:B------:R-:W-:Y:S05]  /*6d50*/  EXIT ;  /* 0x000000000000794d */ /* 0x000fea0003800000 */
.L_x_8104:
        /* <DEDUP_REMOVED lines=20> */
.L_x_8109:
[----:B------:R-:W-:Y:S05]  /*6ea0*/  BSYNC B0 ;  /* 0x0000000000007941 */ /* 0x000fea0003800000 */
.L_x_8108:
[----:B------:R-:W-:-:S05]  /*6eb0*/  LOP3.LUT R7, R0, R7, RZ, 0xfc, !PT ;  /* 0x0000000700077212 */ /* 0x000fca00078efcff */
[----:B------:R-:W-:Y:S01]  /*6ec0*/  STG.E.U8 desc[UR36][R2.64], R7 ;  /* 0x0000000702007986 */ /* 0x000fe2000c101124 */
[----:B------:R-:W-:Y:S05]  /*6ed0*/  EXIT ;  /* 0x000000000000794d */ /* 0x000fea0003800000 */
.L_x_8107:
        /* <DEDUP_REMOVED lines=12> */
.L_x_8111:
[----:B------:R-:W-:Y:S01]  /*6fa0*/  IMAD.MOV.U32 R0, RZ, RZ, 0x7f ;  /* 0x0000007fff007424 */ /* 0x000fe200078e00ff */
[----:B------:R-:W-:-:S04]  /*6fb0*/  ISETP.GT.U32.AND P0, PT, R4, 0x7f800000, PT ;  /* 0x7f8000000400780c */ /* 0x000fc80003f04070 */
[----:B------:R-:W-:-:S09]  /*6fc0*/  SEL R0, R0, 0x7c, P0 ;  /* 0x0000007c00007807 */ /* 0x000fd20000000000 */
.L_x_8112:
[----:B------:R-:W-:Y:S05]  /*6fd0*/  BSYNC B0 ;  /* 0x0000000000007941 */ /* 0x000fea0003800000 */
.L_x_8110:
[----:B------:R-:W-:-:S04]  /*6fe0*/  LOP3.LUT R18, R18, 0x80000000, RZ, 0xc0, !PT ;  /* 0x8000000012127812 */ /* 0x000fc800078ec0ff */
[----:B------:R-:W-:-:S04]  /*6ff0*/  SHF.R.U32.HI R5, RZ, 0x18, R18 ;  /* 0x00000018ff057819 */ /* 0x000fc80000011612 */
[----:B------:R-:W-:-:S05]  /*7000*/  LOP3.LUT R5, R0, R5, RZ, 0xfc, !PT ;  /* 0x0000000500057212 */ /* 0x000fca00078efcff */
[----:B------:R-:W-:Y:S01]  /*7010*/  STG.E.U8 desc[UR36][R2.64], R5 ;  /* 0x0000000502007986 */ /* 0x000fe2000c101124 */
[----:B------:R-:W-:Y:S05]  /*7020*/  EXIT ;  /* 0x000000000000794d */ /* 0x000fea0003800000 */
.L_x_8106:
[----:B------:R-:W-:-:S05]  /*7030*/  F2FP.BF16.F32.PACK_AB R18, RZ, R18 ;  /* 0x00000012ff12723e */ /* 0x000fca00000010ff */
[----:B------:R-:W-:Y:S01]  /*7040*/  STG.E.U16 desc[UR36][R2.64], R18 ;  /* 0x0000001202007986 */ /* 0x000fe2000c101524 */
[----:B------:R-:W-:Y:S05]  /*7050*/  EXIT ;  /* 0x000000000000794d */ /* 0x000fea0003800000 */
.L_x_8103:
        /* <DEDUP_REMOVED lines=11> */
.L_x_8115:
        /* <DEDUP_REMOVED lines=16> */
.L_x_8118:
[----:B------:R-:W-:-:S04]  /*7210*/  LOP3.LUT R18, R18, 0x80000000, RZ, 0xc0, !PT ;  /* 0x8000000012127812 */ /* 0x000fc800078ec0ff */
[----:B------:R-:W-:-:S04]  /*7220*/  SHF.R.U32.HI R5, RZ, 0x18, R18 ;  /* 0x00000018ff057819 */ /* 0x000fc80000011612 */
[----:B------:R-:W-:-:S04]  /*7230*/  LOP3.LUT R4, R4, R5, RZ, 0xfc, !PT ;  /* 0x0000000504047212 */ /* 0x000fc800078efcff */
[----:B------:R-:W-:-:S07]  /*7240*/  PRMT R0, R4, 0x7610, R0 ;  /* 0x0000761004007816 */ /* 0x000fce0000000000 */
.L_x_8117:
[----:B------:R-:W-:Y:S05]  /*7250*/  BSYNC B0 ;  /* 0x0000000000007941 */ /* 0x000fea0003800000 */
.L_x_8116:
[----:B------:R-:W-:Y:S01]  /*7260*/  STG.E.U8 desc[UR36][R2.64], R0 ;  /* 0x0000000002007986 */ /* 0x000fe2000c101124 */
[----:B------:R-:W-:Y:S05]  /*7270*/  EXIT ;  /* 0x000000000000794d */ /* 0x000fea0003800000 */
.L_x_8114:
        /* <DEDUP_REMOVED lines=16> */
.L_x_8121:
[----:B------:R-:W-:-:S04]  /*7380*/  LOP3.LUT R18, R18, 0x80000000, RZ, 0xc0, !PT ;  /* 0x8000000012127812 */ /* 0x000fc800078ec0ff */
[----:B------:R-:W-:-:S04]  /*7390*/  SHF.R.U32.HI R5, RZ, 0x18, R18 ;  /* 0x00000018ff057819 */ /* 0x000fc80000011612 */
[----:B------:R-:W-:-:S04]  /*73a0*/  LOP3.LUT R4, R4, R5, RZ, 0xfc, !PT ;  /* 0x0000000504047212 */ /* 0x000fc800078efcff */
[----:B------:R-:W-:-:S07]  /*73b0*/  PRMT R0, R4, 0x7610, R0 ;  /* 0x0000761004007816 */ /* 0x000fce0000000000 */
.L_x_8120:
[----:B------:R-:W-:Y:S05]  /*73c0*/  BSYNC B0 ;  /* 0x0000000000007941 */ /* 0x000fea0003800000 */
.L_x_8119:
[----:B------:R-:W-:Y:S01]  /*73d0*/  STG.E.U8 desc[UR36][R2.64], R0 ;  /* 0x0000000002007986 */ /* 0x000fe2000c101124 */
[----:B------:R-:W-:Y:S05]  /*73e0*/  EXIT ;  /* 0x000000000000794d */ /* 0x000fea0003800000 */
.L_x_8113:
        /* <DEDUP_REMOVED lines=21> */
.L_x_8096:
        /* <DEDUP_REMOVED lines=16> */
.L_x_8124:
[----:B------:R-:W-:Y:S05]  /*7640*/  EXIT ;  /* 0x000000000000794d */ /* 0x000fea0003800000 */
.L_x_8123:
[----:B------:R-:W0:Y:S02]  /*7650*/  F2I.U64.TRUNC R18, R18 ;  /* 0x0000001200127311 */ /* 0x000e24000020d800 */
[----:B0-----:R-:W-:Y:S01]  /*7660*/  STG.E.64 desc[UR36][R2.64], R18 ;  /* 0x0000001202007986 */ /* 0x001fe2000c101b24 */
[----:B------:R-:W-:Y:S05]  /*7670*/  EXIT ;  /* 0x000000000000794d */ /* 0x000fea0003800000 */
.L_x_8122:
[----:B------:R-:W0:Y:S02]  /*7680*/  F2I.FTZ.U32.TRUNC.NTZ R5, R18 ;  /* 0x0000001200057305 */ /* 0x000e24000021f000 */
[----:B0-----:R-:W-:Y:S01]  /*7690*/  STG.E desc[UR36][R2.64], R5 ;  /* 0x0000000502007986 */ /* 0x001fe2000c101924 */
[----:B------:R-:W-:Y:S05]  /*76a0*/  EXIT ;  /* 0x000000000000794d */ /* 0x000fea0003800000 */
.L_x_8125:
        /* <DEDUP_REMOVED lines=13> */
.L_x_32093:


//--------------------- .text._ZN2at6native18elementwise_kernelILi128ELi2EZNS0_22gpu_kernel_impl_nocastINS0_13AUnaryFunctorIfffZZZNS0_21heaviside_kernel_cudaERNS_18TensorIteratorBaseEENKUlvE_clEvENKUlvE5_clEvEUlffE_EEEEvS5_RKT_EUliE_EEviT1_ --------------------------
	.section	.text._ZN2at6native18elementwise_kernelILi128ELi2EZNS0_22gpu_kernel_impl_nocastINS0_13AUnaryFunctorIfffZZZNS0_21heaviside_kernel_cudaERNS_18TensorIteratorBaseEENKUlvE_clEvENKUlvE5_clEvEUlffE_EEEEvS5_RKT_EUliE_EEviT1_,"ax",@progbits
	.align	128
        .global         _ZN2at6native18elementwise_kernelILi128ELi2EZNS0_22gpu_kernel_impl_nocastINS0_13AUnaryFunctorIfffZZZNS0_21heaviside_kernel_cudaERNS_18TensorIteratorBaseEENKUlvE_clEvENKUlvE5_clEvEUlffE_EEEEvS5_RKT_EUliE_EEviT1_
        .type           _ZN2at6native18elementwise_kernelILi128ELi2EZNS0_22gpu_kernel_impl_nocastINS0_13AUnaryFunctorIfffZZZNS0_21heaviside_kernel_cudaERNS_18TensorIteratorBaseEENKUlvE_clEvENKUlvE5_clEvEUlffE_EEEEvS5_RKT_EUliE_EEviT1_,@function
        .size           _ZN2at6native18elementwise_kernelILi128ELi2EZNS0_22gpu_kernel_impl_nocastINS0_13AUnaryFunctorIfffZZZNS0_21heaviside_kernel_cudaERNS_18TensorIteratorBaseEENKUlvE_clEvENKUlvE5_clEvEUlffE_EEEEvS5_RKT_EUliE_EEviT1_,(.L_x_32094 - _ZN2at6native18elementwise_kernelILi128ELi2EZNS0_22gpu_kernel_impl_nocastINS0_13AUnaryFunctorIfffZZZNS0_21heaviside_kernel_cudaERNS_18TensorIteratorBaseEENKUlvE_clEvENKUlvE5_clEvEUlffE_EEEEvS5_RKT_EUliE_EEviT1_)
        .other          _ZN2at6native18elementwise_kernelILi128ELi2EZNS0_22gpu_kernel_impl_nocastINS0_13AUnaryFunctorIfffZZZNS0_21heaviside_kernel_cudaERNS_18TensorIteratorBaseEENKUlvE_clEvENKUlvE5_clEvEUlffE_EEEEvS5_RKT_EUliE_EEviT1_,@"STO_CUDA_ENTRY STV_DEFAULT"
_ZN2at6native18elementwise_kernelILi128ELi2EZNS0_22gpu_kernel_impl_nocastINS0_13AUnaryFunctorIfffZZZNS0_21heaviside_kernel_cudaERNS_18TensorIteratorBaseEENKUlvE_clEvENKUlvE5_clEvEUlffE_EEEEvS5_RKT_EUliE_EEviT1_:
.text._ZN2at6native18elementwise_kernelILi128ELi2EZNS0_22gpu_kernel_impl_nocastINS0_13AUnaryFunctorIfffZZZNS0_21heaviside_kernel_cudaERNS_18TensorIteratorBaseEENKUlvE_clEvENKUlvE5_clEvEUlffE_EEEEvS5_RKT_EUliE_EEviT1_:
[----:B------:R-:W-:Y:S01]  /*0000*/  LDC R1, c[0x0][0x28] ;  /* 0x00000a00ff017b82 */ /* 0x000fe20000000800 */
[----:B------:R-:W0:Y:S01]  /*0010*/  S2R R2, SR_CTAID.X ;  /* 0x0000000000027919 */ /* 0x000e220000002500 */
[----:B------:R-:W-:Y:S01]  /*0020*/  ULDC UR6, c[0x0][0x210] ;  /* 0x0000840000067ab9 */ /* 0x000fe20000000800 */
[----:B------:R-:W-:Y:S01]  /*0030*/  ULDC UR7, c[0x0][0x424] ;  /* 0x0001090000077ab9 */ /* 0x000fe20000000800 */
[----:B------:R-:W-:Y:S01]  /*0040*/  ULDC.64 UR4, c[0x0][0x208] ;  /* 0x0000820000047ab9 */ /* 0x000fe20000000a00 */
[----:B------:R-:W0:Y:S01]  /*0050*/  S2R R3, SR_TID.X ;  /* 0x0000000000037919 */ /* 0x000e220000002100 */
[----:B------:R-:W-:Y:S01]  /*0060*/  BSSY B0, `(.L_x_8126) ;  /* 0x0000140000007945 */ /* 0x000fe20003800000 */
[----:B------:R-:W-:Y:S02]  /*0070*/  FSET.BF.LT.FTZ.AND R0, RZ, UR7, PT ;  /* 0x00000007ff007c0a */ /* 0x000fe4000b811000 */
[----:B0-----:R-:W-:-:S04]  /*0080*/  LEA R2, R2, R3, 0x8 ;  /* 0x0000000302027211 */ /* 0x001fc800078e40ff */
[----:B------:R-:W-:Y:S02]  /*0090*/  ISETP.GE.AND P0, PT, R2, UR6, PT ;  /* 0x0000000602007c0c */ /* 0x000fe4000bf06270 */
[----:B------:R-:W-:-:S11]  /*00a0*/  MOV R9, R2 ;  /* 0x0000000200097202 */ /* 0x000fd60000000f00 */
        /* <DEDUP_REMOVED lines=297> */
[----:B------:R-:W-:-:S04]  /*1340*/  IMAD R6, R13, UR10, R7 ;  /* 0x0000000a0d067c24 */ /* 0x000fc8000f8e0207 */
[----:B------:R-:W-:Y:S02]  /*1350*/  @P0 IMAD.MOV R5, RZ, RZ, -R5 ;  /* 0x000000ffff050224 */ /* 0x000fe400078e0a05 */
[C---:B------:R-:W-:Y:S02]  /*1360*/  IMAD R3, R6.reuse, UR8, R3 ;  /* 0x0000000806037c24 */ /* 0x040fe4000f8e0203 */
[----:B-1----:R-:W-:Y:S02]  /*1370*/  @P0 IMAD R10, R5, R12, R11 ;  /* 0x0000000c050a0224 */ /* 0x002fe400078e020b */
[----:B------:R-:W-:Y:S02]  /*1380*/  IMAD R4, R6, UR9, R4 ;  /* 0x0000000906047c24 */ /* 0x000fe4000f8e0204 */
[C---:B--2---:R-:W-:Y:S02]  /*1390*/  @P0 IMAD R3, R10.reuse, R8, R3 ;  /* 0x000000080a030224 */ /* 0x044fe400078e0203 */
[----:B------:R-:W-:-:S07]  /*13a0*/  @P0 IMAD R4, R10, R9, R4 ;  /* 0x000000090a040224 */ /* 0x000fce00078e0204 */
.L_x_8128:
[----:B------:R-:W-:Y:S02]  /*13b0*/  ULDC.64 UR8, c[0x0][0x418] ;  /* 0x0001060000087ab9 */ /* 0x000fe40000000a00 */
[----:B------:R-:W-:-:S04]  /*13c0*/  IADD3 R4, P0, R4, UR8, RZ ;  /* 0x0000000804047c10 */ /* 0x000fc8000ff1e0ff */
[----:B------:R-:W-:Y:S01]  /*13d0*/  IADD3.X R5, RZ, UR9, RZ, P0, !PT ;  /* 0x00000009ff057c10 */ /* 0x000fe200087fe4ff */
[----:B------:R-:W-:-:S05]  /*13e0*/  ULDC.64 UR8, c[0x0][0x410] ;  /* 0x0001040000087ab9 */ /* 0x000fca0000000a00 */
[----:B------:R-:W2:Y:S01]  /*13f0*/  LDG.E R5, desc[UR4][R4.64] ;  /* 0x0000000404057981 */ /* 0x000ea2000c1e1900 */
[----:B------:R-:W-:Y:S02]  /*1400*/  IADD3 R6, P1, R3, UR8, RZ ;  /* 0x0000000803067c10 */ /* 0x000fe4000ff3e0ff */
[----:B------:R-:W-:Y:S02]  /*1410*/  FSETP.NEU.FTZ.AND P0, PT, RZ, UR7, PT ;  /* 0x00000007ff007c0b */ /* 0x000fe4000bf1d000 */
[----:B------:R-:W-:Y:S02]  /*1420*/  IADD3.X R7, RZ, UR9, RZ, P1, !PT ;  /* 0x00000009ff077c10 */ /* 0x000fe40008ffe4ff */
[----:B------:R-:W-:Y:S02]  /*1430*/  IADD3 R9, R2, 0x80, RZ ;  /* 0x0000008002097810 */ /* 0x000fe40007ffe0ff */
[----:B--2---:R-:W-:-:S05]  /*1440*/  FSEL R3, R5, R0, !P0 ;  /* 0x0000000005037208 */ /* 0x004fca0004000000 */
[----:B------:R0:W-:Y:S02]  /*1450*/  STG.E desc[UR4][R6.64], R3 ;  /* 0x0000000306007986 */ /* 0x0001e4000c101904 */
.L_x_8127:
[----:B------:R-:W-:Y:S05]  /*1460*/  BSYNC B0 ;  /* 0x0000000000007941 */ /* 0x000fea0003800000 */
.L_x_8126:
[----:B------:R-:W-:-:S13]  /*1470*/  ISETP.GE.AND P0, PT, R9, UR6, PT ;  /* 0x0000000609007c0c */ /* 0x000fda000bf06270 */
[----:B------:R-:W-:Y:S05]  /*1480*/  @P0 EXIT ;  /* 0x000000000000094d */ /* 0x000fea0003800000 */
[----:B------:R-:W1:Y:S01]  /*1490*/  LDC R8, c[0x0][0x218] ;  /* 0x00008600ff087b82 */ /* 0x000e620000000800 */
        /* <DEDUP_REMOVED lines=301> */
.L_x_8129:
[----:B------:R-:W-:Y:S01]  /*2770*/  FSETP.NEU.FTZ.AND P1, PT, RZ, UR7, PT ;  /* 0x00000007ff007c0b */ /* 0x000fe2000bf3d000 */
[----:B------:R-:W-:Y:S02]  /*2780*/  ULDC.64 UR8, c[0x0][0x418] ;  /* 0x0001060000087ab9 */ /* 0x000fe40000000a00 */
[----:B------:R-:W-:-:S04]  /*2790*/  IADD3 R4, P0, R2, UR8, RZ ;  /* 0x0000000802047c10 */ /* 0x000fc8000ff1e0ff */
[----:B------:R-:W-:Y:S01]  /*27a0*/  IADD3.X R5, RZ, UR9, RZ, P0, !PT ;  /* 0x00000009ff057c10 */ /* 0x000fe200087fe4ff */
[----:B------:R-:W-:-:S05]  /*27b0*/  ULDC.64 UR8, c[0x0][0x410] ;  /* 0x0001040000087ab9 */ /* 0x000fca0000000a00 */
[----:B------:R-:W2:Y:S01]  /*27c0*/  @!P1 LDG.E R0, desc[UR4][R4.64] ;  /* 0x0000000404009981 */ /* 0x000ea2000c1e1900 */
[----:B------:R-:W-:-:S04]  /*27d0*/  IADD3 R2, P0, R3, UR8, RZ ;  /* 0x0000000803027c10 */ /* 0x000fc8000ff1e0ff */
[----:B------:R-:W-:-:S05]  /*27e0*/  IADD3.X R3, RZ, UR9, RZ, P0, !PT ;  /* 0x00000009ff037c10 */ /* 0x000fca00087fe4ff */
[----:B--2---:R-:W-:Y:S01]  /*27f0*/  STG.E desc[UR4][R2.64], R0 ;  /* 0x0000000002007986 */ /* 0x004fe2000c101904 */
[----:B------:R-:W-:Y:S05]  /*2800*/  EXIT ;  /* 0x000000000000794d */ /* 0x000fea0003800000 */
.L_x_8130:
        /* <DEDUP_REMOVED lines=15> */
.L_x_32094:


//--------------------- .text._ZN2at6native27unrolled_elementwise_kernelINS0_13AUnaryFunctorIfffZZZNS0_21heaviside_kernel_cudaERNS_18TensorIteratorBaseEENKUlvE_clEvENKUlvE5_clEvEUlffE_EESt5arrayIPcLm2EELi4E23TrivialOffsetCalculatorILi1EjESD_NS0_6memory15LoadWithoutCastENSE_16StoreWithoutCastEEEviT_T0_T2_T3_T4_T5_ --------------------------
	.section	.text._ZN2at6native27unrolled_elementwise_kernelINS0_13AUnaryFunctorIfffZZZNS0_21heaviside_kernel_cudaERNS_18TensorIteratorBaseEENKUlvE_clEvENKUlvE5_clEvEUlffE_EESt5arrayIPcLm2EELi4E23TrivialOffsetCalculatorILi1EjESD_NS0_6memory15LoadWithoutCastENSE_16StoreWithoutCastEEEviT_T0_T2_T3_T4_T5_,"ax",@progbits
	.align	128
        .global         _ZN2at6native27unrolled_elementwise_kernelINS0_13AUnaryFunctorIfffZZZNS0_21heaviside_kernel_cudaERNS_18TensorIteratorBaseEENKUlvE_clEvENKUlvE5_clEvEUlffE_EESt5arrayIPcLm2EELi4E23TrivialOffsetCalculatorILi1EjESD_NS0_6memory15LoadWithoutCastENSE_16StoreWithoutCastEEEviT_T0_T2_T3_T4_T5_
        .type           _ZN2at6native27unrolled_elementwise_kernelINS0_13AUnaryFunctorIfffZZZNS0_21heaviside_kernel_cudaERNS_18TensorIteratorBaseEENKUlvE_clEvENKUlvE5_clEvEUlffE_EESt5arrayIPcLm2EELi4E23TrivialOffsetCalculatorILi1EjESD_NS0_6memory15LoadWithoutCastENSE_16StoreWithoutCastEEEviT_T0_T2_T3_T4_T5_,@function
        .size           _ZN2at6native27unrolled_elementwise_kernelINS0_13AUnaryFunctorIfffZZZNS0_21heaviside_kernel_cudaERNS_18TensorIteratorBaseEENKUlvE_clEvENKUlvE5_clEvEUlffE_EESt5arrayIPcLm2EELi4E23TrivialOffsetCalculatorILi1EjESD_NS0_6memory15LoadWithoutCastENSE_16StoreWithoutCastEEEviT_T0_T2_T3_T4_T5_,(.L_x_32095 - _ZN2at6native27unrolled_elementwise_kernelINS0_13AUnaryFunctorIfffZZZNS0_21heaviside_kernel_cudaERNS_18TensorIteratorBaseEENKUlvE_clEvENKUlvE5_clEvEUlffE_EESt5arrayIPcLm2EELi4E23TrivialOffsetCalculatorILi1EjESD_NS0_6memory15LoadWithoutCastENSE_16StoreWithoutCastEEEviT_T0_T2_T3_T4_T5_)
        .other          _ZN2at6native27unrolled_elementwise_kernelINS0_13AUnaryFunctorIfffZZZNS0_21heaviside_kernel_cudaERNS_18TensorIteratorBaseEENKUlvE_clEvENKUlvE5_clEvEUlffE_EESt5arrayIPcLm2EELi4E23TrivialOffsetCalculatorILi1EjESD_NS0_6memory15LoadWithoutCastENSE_16StoreWithoutCastEEEviT_T0_T2_T3_T4_T5_,@"STO_CUDA_ENTRY STV_DEFAULT"
_ZN2at6native27unrolled_elementwise_kernelINS0_13AUnaryFunctorIfffZZZNS0_21heaviside_kernel_cudaERNS_18TensorIteratorBaseEENKUlvE_clEvENKUlvE5_clEvEUlffE_EESt5arrayIPcLm2EELi4E23TrivialOffsetCalculatorILi1EjESD_NS0_6memory15LoadWithoutCastENSE_16StoreWithoutCastEEEviT_T0_T2_T3_T4_T5_:
.text._ZN2at6native27unrolled_elementwise_kernelINS0_13AUnaryFunctorIfffZZZNS0_21heaviside_kernel_cudaERNS_18TensorIteratorBaseEENKUlvE_clEvENKUlvE5_clEvEUlffE_EESt5arrayIPcLm2EELi4E23TrivialOffsetCalculatorILi1EjESD_NS0_6memory15LoadWithoutCastENSE_16StoreWithoutCastEEEviT_T0_T2_T3_T4_T5_:
[----:B------:R-:W-:Y:S01]  /*0000*/  LDC R1, c[0x0][0x28] ;  /* 0x00000a00ff017b82 */ /* 0x000fe20000000800 */
[----:B------:R-:W0:Y:S07]  /*0010*/  S2R R0, SR_CTAID.X ;  /* 0x0000000000007919 */ /* 0x000e2e0000002500 */
[----:B------:R-:W0:Y:S01]  /*0020*/  LDC R5, c[0x0][0x210] ;  /* 0x00008400ff057b82 */ /* 0x000e220000000800 */
[----:B------:R-:W-:Y:S01]  /*0030*/  CS2R R16, SRZ ;  /* 0x0000000000107805 */ /* 0x000fe2000001ff00 */
[----:B------:R-:W-:Y:S01]  /*0040*/  ULDC.64 UR4, c[0x0][0x208] ;  /* 0x0000820000047ab9 */ /* 0x000fe20000000a00 */
[----:B------:R-:W1:Y:S01]  /*0050*/  S2R R3, SR_TID.X ;  /* 0x0000000000037919 */ /* 0x000e620000002100 */
[----:B------:R-:W-:Y:S01]  /*0060*/  IMAD.MOV.U32 R14, RZ, RZ, RZ ;  /* 0x000000ffff0e7224 */ /* 0x000fe200078e00ff */
[----:B------:R-:W-:Y:S01]  /*0070*/  ULDC UR6, c[0x0][0x218] ;  /* 0x0000860000067ab9 */ /* 0x000fe20000000800 */
[----:B0-----:R-:W-:-:S02]  /*0080*/  IMAD R2, R0, -0x200, R5 ;  /* 0xfffffe0000027824 */ /* 0x001fc400078e0205 */
[----:B-1----:R-:W-:-:S03]  /*0090*/  IMAD.MOV.U32 R15, RZ, RZ, R3 ;  /* 0x000000ffff0f7224 */ /* 0x002fc600078e0003 */
[----:B------:R-:W-:-:S13]  /*00a0*/  ISETP.GE.AND P0, PT, R3, R2, PT ;  /* 0x000000020300720c */ /* 0x000fda0003f06270 */
[----:B------:R-:W-:Y:S01]  /*00b0*/  @!P0 IADD3 R15, R3, 0x80, RZ ;  /* 0x00000080030f8810 */ /* 0x000fe20007ffe0ff */
[----:B------:R-:W0:Y:S01]  /*00c0*/  @!P0 LDC.64 R6, c[0x0][0x228] ;  /* 0x00008a00ff068b82 */ /* 0x000e220000000a00 */
[----:B------:R-:W-:Y:S02]  /*00d0*/  @!P0 IMAD R11, R0, 0x200, R3 ;  /* 0x00000200000b8824 */ /* 0x000fe400078e0203 */
[----:B------:R-:W-:-:S13]  /*00e0*/  ISETP.GE.AND P1, PT, R15, R2, PT ;  /* 0x000000020f00720c */ /* 0x000fda0003f26270 */
[----:B------:R-:W-:Y:S01]  /*00f0*/  @!P1 IMAD R13, R0, 0x200, R15 ;  /* 0x00000200000d9824 */ /* 0x000fe200078e020f */
[----:B------:R-:W-:Y:S01]  /*0100*/  @!P1 IADD3 R15, R15, 0x80, RZ ;  /* 0x000000800f0f9810 */ /* 0x000fe20007ffe0ff */
[----:B------:R-:W1:Y:S03]  /*0110*/  @!P1 LDC.64 R8, c[0x0][0x228] ;  /* 0x00008a00ff089b82 */ /* 0x000e660000000a00 */
[----:B------:R-:W-:Y:S01]  /*0120*/  ISETP.GE.AND P2, PT, R15, R2, PT ;  /* 0x000000020f00720c */ /* 0x000fe20003f46270 */
[----:B0-----:R-:W-:-:S05]  /*0130*/  @!P0 IMAD.WIDE.U32 R6, R11, 0x4, R6 ;  /* 0x000000040b068825 */ /* 0x001fca00078e0006 */
[----:B------:R0:W2:Y:S07]  /*0140*/  @!P0 LDG.E R17, desc[UR4][R6.64] ;  /* 0x0000000406118981 */ /* 0x0000ae000c1e1900 */
[----:B------:R-:W3:Y:S01]  /*0150*/  @!P2 LDC.64 R4, c[0x0][0x228] ;  /* 0x00008a00ff04ab82 */ /* 0x000ee20000000a00 */
[----:B------:R-:W-:Y:S01]  /*0160*/  @!P2 LEA R19, R0, R15, 0x9 ;  /* 0x0000000f0013a211 */ /* 0x000fe200078e48ff */
[----:B-1----:R-:W-:-:S06]  /*0170*/  @!P1 IMAD.WIDE.U32 R8, R13, 0x4, R8 ;  /* 0x000000040d089825 */ /* 0x002fcc00078e0008 */
[----:B0-----:R-:W0:Y:S01]  /*0180*/  @!P0 LDC.64 R6, c[0x0][0x220] ;  /* 0x00008800ff068b82 */ /* 0x001e220000000a00 */
[----:B------:R1:W4:Y:S01]  /*0190*/  @!P1 LDG.E R14, desc[UR4][R8.64] ;  /* 0x00000004080e9981 */ /* 0x000322000c1e1900 */
[----:B---3--:R-:W-:-:S05]  /*01a0*/  @!P2 IMAD.WIDE.U32 R12, R19, 0x4, R4 ;  /* 0x00000004130ca825 */ /* 0x008fca00078e0004 */
[----:B------:R3:W4:Y:S01]  /*01b0*/  @!P2 LDG.E R16, desc[UR4][R12.64] ;  /* 0x000000040c10a981 */ /* 0x000722000c1e1900 */
[----:B------:R-:W-:-:S04]  /*01c0*/  @!P2 IADD3 R15, R15, 0x80, RZ ;  /* 0x000000800f0fa810 */ /* 0x000fc80007ffe0ff */
[----:B------:R-:W-:-:S13]  /*01d0*/  ISETP.GE.AND P1, PT, R15, R2, PT ;  /* 0x000000020f00720c */ /* 0x000fda0003f26270 */
[----:B------:R-:W0:Y:S01]  /*01e0*/  @!P1 LDC.64 R10, c[0x0][0x228] ;  /* 0x00008a00ff0a9b82 */ /* 0x000e220000000a00 */
[----:B------:R-:W-:Y:S01]  /*01f0*/  HFMA2.MMA R4, -RZ, RZ, 0, 0 ;  /* 0x00000000ff047435 */ /* 0x000fe200000001ff */
[C---:B------:R-:W-:Y:S01]  /*0200*/  @!P1 IMAD R5, R0.reuse, 0x200, R15 ;  /* 0x0000020000059824 */ /* 0x040fe200078e020f */
[----:B-1----:R-:W-:Y:S02]  /*0210*/  FSET.BF.LT.FTZ.AND R9, RZ, UR6, PT ;  /* 0x00000006ff097c0a */ /* 0x002fe4000b811000 */
[----:B---3--:R-:W-:Y:S01]  /*0220*/  @!P0 LEA R13, R0, R3, 0x9 ;  /* 0x00000003000d8211 */ /* 0x008fe200078e48ff */
[----:B------:R-:W-:Y:S01]  /*0230*/  IMAD.MOV.U32 R15, RZ, RZ, R3 ;  /* 0x000000ffff0f7224 */ /* 0x000fe200078e0003 */
[----:B------:R-:W-:Y:S01]  /*0240*/  @!P0 IADD3 R15, R3, 0x80, RZ ;  /* 0x00000080030f8810 */ /* 0x000fe20007ffe0ff */
[----:B0-----:R-:W-:-:S05]  /*0250*/  @!P1 IMAD.WIDE.U32 R10, R5, 0x4, R10 ;  /* 0x00000004050a9825 */ /* 0x001fca00078e000a */
[----:B------:R0:W5:Y:S01]  /*0260*/  @!P1 LDG.E R4, desc[UR4][R10.64] ;  /* 0x000000040a049981 */ /* 0x000162000c1e1900 */
[----:B------:R-:W-:Y:S01]  /*0270*/  FSETP.NEU.FTZ.AND P1, PT, RZ, UR6, PT ;  /* 0x00000006ff007c0b */ /* 0x000fe2000bf3d000 */
[--C-:B------:R-:W-:Y:S02]  /*0280*/  IMAD.MOV.U32 R5, RZ, RZ, R9.reuse ;  /* 0x000000ffff057224 */ /* 0x100fe400078e0009 */
[----:B------:R-:W-:Y:S02]  /*0290*/  IMAD.MOV.U32 R3, RZ, RZ, R9 ;  /* 0x000000ffff037224 */ /* 0x000fe400078e0009 */
[----:B------:R-:W-:Y:S01]  /*02a0*/  @!P0 IMAD.WIDE.U32 R6, R13, 0x4, R6 ;  /* 0x000000040d068825 */ /* 0x000fe200078e0006 */
[----:B0-----:R-:W-:Y:S02]  /*02b0*/  MOV R11, R9 ;  /* 0x00000009000b7202 */ /* 0x001fe40000000f00 */
[----:B------:R-:W-:Y:S01]  /*02c0*/  ISETP.GE.AND P2, PT, R15, R2, PT ;  /* 0x000000020f00720c */ /* 0x000fe20003f46270 */
[----:B------:R-:W-:Y:S04]  /*02d0*/  BSSY B0, `(.L_x_8131) ;  /* 0x0000010000007945 */ /* 0x000fe80003800000 */
[----:B--2---:R-:W-:-:S05]  /*02e0*/  @!P1 IMAD.MOV.U32 R9, RZ, RZ, R17 ;  /* 0x000000ffff099224 */ /* 0x004fca00078e0011 */
[----:B------:R0:W-:Y:S01]  /*02f0*/  @!P0 STG.E desc[UR4][R6.64], R9 ;  /* 0x0000000906008986 */ /* 0x0001e2000c101904 */
[----:B----4-:R-:W-:Y:S01]  /*0300*/  @!P1 MOV R11, R14 ;  /* 0x0000000e000b9202 */ /* 0x010fe20000000f00 */
[----:B------:R-:W-:Y:S01]  /*0310*/  @!P1 IMAD.MOV.U32 R3, RZ, RZ, R16 ;  /* 0x000000ffff039224 */ /* 0x000fe200078e0010 */
        /* <DEDUP_REMOVED lines=11> */
.L_x_8132:
[----:B------:R-:W-:Y:S05]  /*03d0*/  BSYNC B0 ;  /* 0x0000000000007941 */ /* 0x000fea0003800000 */
.L_x_8131:
[----:B------:R-:W-:-:S13]  /*03e0*/  ISETP.GE.AND P0, PT, R15, R2, PT ;  /* 0x000000020f00720c */ /* 0x000fda0003f06270 */
[----:B------:R-:W-:Y:S05]  /*03f0*/  @P0 EXIT ;  /* 0x000000000000094d */ /* 0x000fea0003800000 */
[----:B0-----:R-:W0:Y:S01]  /*0400*/  LDC.64 R2, c[0x0][0x220] ;  /* 0x00008800ff027b82 */ /* 0x001e220000000a00 */
[----:B------:R-:W-:Y:S01]  /*0410*/  LEA R15, R0, R15, 0x9 ;  /* 0x0000000f000f7211 */ /* 0x000fe200078e48ff */
[----:B-----5:R-:W-:-:S04]  /*0420*/  @!P1 IMAD.MOV.U32 R5, RZ, RZ, R4 ;  /* 0x000000ffff059224 */ /* 0x020fc800078e0004 */
[----:B0-----:R-:W-:-:S05]  /*0430*/  IMAD.WIDE.U32 R2, R15, 0x4, R2 ;  /* 0x000000040f027825 */ /* 0x001fca00078e0002 */
[----:B------:R-:W-:Y:S01]  /*0440*/  STG.E desc[UR4][R2.64], R5 ;  /* 0x0000000502007986 */ /* 0x000fe2000c101904 */
[----:B------:R-:W-:Y:S05]  /*0450*/  EXIT ;  /* 0x000000000000794d */ /* 0x000fea0003800000 */
.L_x_8133:
        /* <DEDUP_REMOVED lines=10> */
.L_x_32095:


//--------------------- .text._ZN2at6native29vectorized_elementwise_kernelILi2ENS0_13AUnaryFunctorIfffZZZNS0_21heaviside_kernel_cudaERNS_18TensorIteratorBaseEENKUlvE_clEvENKUlvE5_clEvEUlffE_EESt5arrayIPcLm2EEEEviT0_T1_ --------------------------
	.section	.text._ZN2at6native29vectorized_elementwise_kernelILi2ENS0_13AUnaryFunctorIfffZZZNS0_21heaviside_kernel_cudaERNS_18TensorIteratorBaseEENKUlvE_clEvENKUlvE5_clEvEUlffE_EESt5arrayIPcLm2EEEEviT0_T1_,"ax",@progbits
	.align	128
        .global         _ZN2at6native29vectorized_elementwise_kernelILi2ENS0_13AUnaryFunctorIfffZZZNS0_21heaviside_kernel_cudaERNS_18TensorIteratorBaseEENKUlvE_clEvENKUlvE5_clEvEUlffE_EESt5arrayIPcLm2EEEEviT0_T1_
        .type           _ZN2at6native29vectorized_elementwise_kernelILi2ENS0_13AUnaryFunctorIfffZZZNS0_21heaviside_kernel_cudaERNS_18TensorIteratorBaseEENKUlvE_clEvENKUlvE5_clEvEUlffE_EESt5arrayIPcLm2EEEEviT0_T1_,@function
        .size           _ZN2at6native29vectorized_elementwise_kernelILi2ENS0_13AUnaryFunctorIfffZZZNS0_21heaviside_kernel_cudaERNS_18TensorIteratorBaseEENKUlvE_clEvENKUlvE5_clEvEUlffE_EESt5arrayIPcLm2EEEEviT0_T1_,(.L_x_32096 - _ZN2at6native29vectorized_elementwise_kernelILi2ENS0_13AUnaryFunctorIfffZZZNS0_21heaviside_kernel_cudaERNS_18TensorIteratorBaseEENKUlvE_clEvENKUlvE5_clEvEUlffE_EESt5arrayIPcLm2EEEEviT0_T1_)
        .other          _ZN2at6native29vectorized_elementwise_kernelILi2ENS0_13AUnaryFunctorIfffZZZNS0_21heaviside_kernel_cudaERNS_18TensorIteratorBaseEENKUlvE_clEvENKUlvE5_clEvEUlffE_EESt5arrayIPcLm2EEEEviT0_T1_,@"STO_CUDA_ENTRY STV_DEFAULT"
_ZN2at6native29vectorized_elementwise_kernelILi2ENS0_13AUnaryFunctorIfffZZZNS0_21heaviside_kernel_cudaERNS_18TensorIteratorBaseEENKUlvE_clEvENKUlvE5_clEvEUlffE_EESt5arrayIPcLm2EEEEviT0_T1_:
.text._ZN2at6native29vectorized_elementwise_kernelILi2ENS0_13AUnaryFunctorIfffZZZNS0_21heaviside_kernel_cudaERNS_18TensorIteratorBaseEENKUlvE_clEvENKUlvE5_clEvEUlffE_EESt5arrayIPcLm2EEEEviT0_T1_:
        /* <DEDUP_REMOVED lines=9> */
[----:B------:R-:W1:Y:S01]  /*0090*/  LDC.64 R2, c[0x0][0x220] ;  /* 0x00008800ff027b82 */ /* 0x000e620000000a00 */
[----:B------:R-:W-:Y:S02]  /*00a0*/  ULDC UR6, c[0x0][0x218] ;  /* 0x0000860000067ab9 */ /* 0x000fe40000000800 */
[----:B------:R-:W-:Y:S02]  /*00b0*/  FSETP.NEU.FTZ.AND P0, PT, RZ, UR6, PT ;  /* 0x00000006ff007c0b */ /* 0x000fe4000bf1d000 */
[----:B------:R-:W-:-:S04]  /*00c0*/  FSET.BF.LT.FTZ.AND R7, RZ, UR6, PT ;  /* 0x00000006ff077c0a */ /* 0x000fc8000b811000 */
[-C--:B------:R-:W-:Y:S01]  /*00d0*/  MOV R9, R7.reuse ;  /* 0x0000000700097202 */ /* 0x080fe20000000f00 */
[--C-:B------:R-:W-:Y:S01]  /*00e0*/  IMAD.MOV.U32 R6, RZ, RZ, R7.reuse ;  /* 0x000000ffff067224 */ /* 0x100fe200078e0007 */
[-C--:B------:R-:W-:Y:S01]  /*00f0*/  MOV R11, R7.reuse ;  /* 0x00000007000b7202 */ /* 0x080fe20000000f00 */
[--C-:B------:R-:W-:Y:S01]  /*0100*/  IMAD.MOV.U32 R8, RZ, RZ, R7.reuse ;  /* 0x000000ffff087224 */ /* 0x100fe200078e0007 */
[----:B------:R-:W-:Y:S01]  /*0110*/  MOV R13, R7 ;  /* 0x00000007000d7202 */ /* 0x000fe20000000f00 */
[--C-:B------:R-:W-:Y:S02]  /*0120*/  IMAD.MOV.U32 R10, RZ, RZ, R7.reuse ;  /* 0x000000ffff0a7224 */ /* 0x100fe400078e0007 */
[----:B------:R-:W-:Y:S02]  /*0130*/  IMAD.MOV.U32 R12, RZ, RZ, R7 ;  /* 0x000000ffff0c7224 */ /* 0x000fe400078e0007 */
[----:B-1----:R-:W-:-:S04]  /*0140*/  IMAD.WIDE.U32 R2, R0, 0x4, R2 ;  /* 0x0000000400027825 */ /* 0x002fc800078e0002 */
[----:B0-----:R-:W-:Y:S01]  /*0150*/  IMAD.WIDE R4, R15, 0x8, R2 ;  /* 0x000000080f047825 */ /* 0x001fe200078e0202 */
[----:B------:R-:W-:Y:S06]  /*0160*/  @P0 BRA `(.L_x_8135) ;  /* 0x00000000001c0947 */ /* 0x000fec0003800000 */
[----:B------:R-:W0:Y:S02]  /*0170*/  LDC.64 R2, c[0x0][0x228] ;  /* 0x00008a00ff027b82 */ /* 0x000e240000000a00 */
[----:B0-----:R-:W-:-:S04]  /*0180*/  IMAD.WIDE R2, R0, 0x4, R2 ;  /* 0x0000000400027825 */ /* 0x001fc800078e0202 */
[----:B------:R-:W-:-:S05]  /*0190*/  IMAD.WIDE.U32 R2, R15, 0x8, R2 ;  /* 0x000000080f027825 */ /* 0x000fca00078e0002 */
[----:B------:R0:W5:Y:S04]  /*01a0*/  LDG.E.64 R12, desc[UR4][R2.64] ;  /* 0x00000004020c7981 */ /* 0x000168000c1e1b00 */
[----:B------:R0:W5:Y:S04]  /*01b0*/  LDG.E.64 R10, desc[UR4][R2.64+0x400] ;  /* 0x00040004020a7981 */ /* 0x000168000c1e1b00 */
[----:B------:R0:W5:Y:S04]  /*01c0*/  LDG.E.64 R8, desc[UR4][R2.64+0x800] ;  /* 0x0008000402087981 */ /* 0x000168000c1e1b00 */
[----:B------:R0:W5:Y:S02]  /*01d0*/  LDG.E.64 R6, desc[UR4][R2.64+0xc00] ;  /* 0x000c000402067981 */ /* 0x000164000c1e1b00 */
.L_x_8135:
[----:B-----5:R-:W-:Y:S04]  /*01e0*/  STG.E.64 desc[UR4][R4.64], R12 ;  /* 0x0000000c04007986 */ /* 0x020fe8000c101b04 */
[----:B------:R-:W-:Y:S04]  /*01f0*/  STG.E.64 desc[UR4][R4.64+0x400], R10 ;  /* 0x0004000a04007986 */ /* 0x000fe8000c101b04 */
[----:B------:R-:W-:Y:S04]  /*0200*/  STG.E.64 desc[UR4][R4.64+0x800], R8 ;  /* 0x0008000804007986 */ /* 0x000fe8000c101b04 */
[----:B------:R-:W-:Y:S01]  /*0210*/  STG.E.64 desc[UR4][R4.64+0xc00], R6 ;  /* 0x000c000604007986 */ /* 0x000fe2000c101b04 */
[----:B------:R-:W-:Y:S05]  /*0220*/  EXIT ;  /* 0x000000000000794d */ /* 0x000fea0003800000 */
.L_x_8134:
[----:B------:R-:W0:Y:S01]  /*0230*/  S2R R19, SR_TID.X ;  /* 0x0000000000137919 */ /* 0x000e220000002100 */
[----:B------:R-:W-:Y:S01]  /*0240*/  HFMA2.MMA R22, -RZ, RZ, 0, 0 ;  /* 0x00000000ff167435 */ /* 0x000fe200000001ff */
[----:B------:R-:W-:Y:S01]  /*0250*/  IMAD.MOV.U32 R20, RZ, RZ, RZ ;  /* 0x000000ffff147224 */ /* 0x000fe200078e00ff */
[----:B------:R-:W-:Y:S01]  /*0260*/  ULDC UR6, c[0x0][0x218] ;  /* 0x0000860000067ab9 */ /* 0x000fe20000000800 */
[----:B0-----:R-:W-:Y:S02]  /*0270*/  ISETP.GE.AND P0, PT, R19, R16, PT ;  /* 0x000000101300720c */ /* 0x001fe40003f06270 */
[----:B------:R-:W-:-:S11]  /*0280*/  MOV R25, R19 ;  /* 0x0000001300197202 */ /* 0x000fd60000000f00 */
[----:B------:R-:W-:Y:S01]  /*0290*/  @!P0 VIADD R25, R19, 0x80 ;  /* 0x0000008013198836 */ /* 0x000fe20000000000 */
[----:B------:R-:W0:Y:S04]  /*02a0*/  @!P0 LDC.64 R14, c[0x0][0x228] ;  /* 0x00008a00ff0e8b82 */ /* 0x000e280000000a00 */
[----:B------:R-:W-:-:S13]  /*02b0*/  ISETP.GE.AND P6, PT, R25, R16, PT ;  /* 0x000000101900720c */ /* 0x000fda0003fc6270 */
[----:B------:R-:W-:Y:S01]  /*02c0*/  @!P6 IADD3 R5, R0, R25, RZ ;  /* 0x000000190005e210 */ /* 0x000fe20007ffe0ff */
[----:B------:R-:W-:Y:S01]  /*02d0*/  @!P6 VIADD R25, R25, 0x80 ;  /* 0x000000801919e836 */ /* 0x000fe20000000000 */
[----:B------:R-:W1:Y:S04]  /*02e0*/  @!P6 LDC.64 R2, c[0x0][0x228] ;  /* 0x00008a00ff02eb82 */ /* 0x000e680000000a00 */
[----:B------:R-:W-:-:S13]  /*02f0*/  ISETP.GE.AND P5, PT, R25, R16, PT ;  /* 0x000000101900720c */ /* 0x000fda0003fa6270 */
[----:B------:R-:W-:Y:S01]  /*0300*/  @!P5 IADD3 R29, R0, R25, RZ ;  /* 0x00000019001dd210 */ /* 0x000fe20007ffe0ff */
[----:B------:R-:W-:Y:S01]  /*0310*/  @!P5 VIADD R25, R25, 0x80 ;  /* 0x000000801919d836 */ /* 0x000fe20000000000 */
[----:B------:R-:W2:Y:S04]  /*0320*/  @!P5 LDC.64 R12, c[0x0][0x228] ;  /* 0x00008a00ff0cdb82 */ /* 0x000ea80000000a00 */
[----:B------:R-:W-:Y:S01]  /*0330*/  ISETP.GE.AND P4, PT, R25, R16, PT ;  /* 0x000000101900720c */ /* 0x000fe20003f86270 */
[----:B-1----:R-:W-:-:S05]  /*0340*/  @!P6 IMAD.WIDE.U32 R2, R5, 0x4, R2 ;  /* 0x000000040502e825 */ /* 0x002fca00078e0002 */
[----:B------:R1:W3:Y:S07]  /*0350*/  @!P6 LDG.E R22, desc[UR4][R2.64] ;  /* 0x000000040216e981 */ /* 0x0002ee000c1e1900 */
[----:B------:R-:W-:Y:S01]  /*0360*/  @!P4 IADD3 R27, R0, R25, RZ ;  /* 0x00000019001bc210 */ /* 0x000fe20007ffe0ff */
[----:B------:R-:W-:Y:S01]  /*0370*/  @!P4 VIADD R25, R25, 0x80 ;  /* 0x000000801919c836 */ /* 0x000fe20000000000 */
[----:B------:R-:W4:Y:S04]  /*0380*/  @!P4 LDC.64 R10, c[0x0][0x228] ;  /* 0x00008a00ff0acb82 */ /* 0x000f280000000a00 */
[----:B------:R-:W-:-:S13]  /*0390*/  ISETP.GE.AND P3, PT, R25, R16, PT ;  /* 0x000000101900720c */ /* 0x000fda0003f66270 */
[----:B------:R-:W-:Y:S01]  /*03a0*/  @!P3 IADD3 R23, R0, R25, RZ ;  /* 0x000000190017b210 */ /* 0x000fe20007ffe0ff */
[----:B------:R-:W-:Y:S01]  /*03b0*/  @!P3 VIADD R25, R25, 0x80 ;  /* 0x000000801919b836 */ /* 0x000fe20000000000 */
[----:B------:R-:W5:Y:S04]  /*03c0*/  @!P3 LDC.64 R4, c[0x0][0x228] ;  /* 0x00008a00ff04bb82 */ /* 0x000f680000000a00 */
[----:B------:R-:W-:-:S13]  /*03d0*/  ISETP.GE.AND P2, PT, R25, R16, PT ;  /* 0x000000101900720c */ /* 0x000fda0003f46270 */
[----:B------:R-:W-:Y:S01]  /*03e0*/  @!P2 IADD3 R17, R0, R25, RZ ;  /* 0x000000190011a210 */ /* 0x000fe20007ffe0ff */
[----:B------:R-:W-:Y:S01]  /*03f0*/  @!P2 VIADD R25, R25, 0x80 ;  /* 0x000000801919a836 */ /* 0x000fe20000000000 */
[----:B------:R-:W2:Y:S04]  /*0400*/  @!P2 LDC.64 R8, c[0x0][0x228] ;  /* 0x00008a00ff08ab82 */ /* 0x000ea80000000a00 */
[----:B------:R-:W-:-:S13]  /*0410*/  ISETP.GE.AND P1, PT, R25, R16, PT ;  /* 0x000000101900720c */ /* 0x000fda0003f26270 */
[C---:B------:R-:W-:Y:S01]  /*0420*/  @!P1 IMAD.IADD R21, R0.reuse, 0x1, R25 ;  /* 0x0000000100159824 */ /* 0x040fe200078e0219 */
[----:B------:R-:W-:Y:S01]  /*0430*/  @!P1 IADD3 R25, R25, 0x80, RZ ;  /* 0x0000008019199810 */ /* 0x000fe20007ffe0ff */
[----:B------:R-:W4:Y:S03]  /*0440*/  @!P1 LDC.64 R6, c[0x0][0x228] ;  /* 0x00008a00ff069b82 */ /* 0x000f260000000a00 */
[----:B------:R-:W-:Y:S01]  /*0450*/  ISETP.GE.AND P6, PT, R25, R16, PT ;  /* 0x000000101900720c */ /* 0x000fe20003fc6270 */
[----:B------:R-:W-:-:S04]  /*0460*/  @!P0 IMAD.IADD R18, R0, 0x1, R19 ;  /* 0x0000000100128824 */ /* 0x000fc800078e0213 */
[----:B0-----:R-:W-:Y:S01]  /*0470*/  @!P0 IMAD.WIDE.U32 R14, R18, 0x4, R14 ;  /* 0x00000004120e8825 */ /* 0x001fe200078e000e */
[----:B------:R-:W-:-:S06]  /*0480*/  MOV R18, RZ ;  /* 0x000000ff00127202 */ /* 0x000fcc0000000f00 */
[----:B------:R0:W3:Y:S01]  /*0490*/  @!P0 LDG.E R18, desc[UR4][R14.64] ;  /* 0x000000040e128981 */ /* 0x0000e2000c1e1900 */
[----:B-1----:R-:W1:Y:S01]  /*04a0*/  @!P6 LDC.64 R2, c[0x0][0x228] ;  /* 0x00008a00ff02eb82 */ /* 0x002e620000000a00 */
[----:B------:R-:W-:Y:S01]  /*04b0*/  @!P6 IADD3 R25, R0, R25, RZ ;  /* 0x000000190019e210 */ /* 0x000fe20007ffe0ff */
[----:B-----5:R-:W-:-:S04]  /*04c0*/  @!P3 IMAD.WIDE.U32 R4, R23, 0x4, R4 ;  /* 0x000000041704b825 */ /* 0x020fc800078e0004 */
[----:B----4-:R-:W-:Y:S01]  /*04d0*/  @!P1 IMAD.WIDE.U32 R6, R21, 0x4, R6 ;  /* 0x0000000415069825 */ /* 0x010fe200078e0006 */
[----:B------:R-:W-:Y:S01]  /*04e0*/  HFMA2.MMA R21, -RZ, RZ, 0, 0 ;  /* 0x00000000ff157435 */ /* 0x000fe200000001ff */
[----:B0-----:R-:W-:Y:S02]  /*04f0*/  CS2R R14, SRZ ;  /* 0x00000000000e7805 */ /* 0x001fe4000001ff00 */
[----:B--2---:R-:W-:-:S04]  /*0500*/  @!P2 IMAD.WIDE.U32 R8, R17, 0x4, R8 ;  /* 0x000000041108a825 */ /* 0x004fc800078e0008 */
[----:B------:R-:W-:Y:S01]  /*0510*/  IMAD.MOV.U32 R17, RZ, RZ, RZ ;  /* 0x000000ffff117224 */ /* 0x000fe200078e00ff */
[----:B------:R-:W2:Y:S01]  /*0520*/  @!P3 LDG.E R14, desc[UR4][R4.64] ;  /* 0x00000004040eb981 */ /* 0x000ea2000c1e1900 */
[----:B------:R-:W-:Y:S02]  /*0530*/  IMAD.MOV.U32 R23, RZ, RZ, RZ ;  /* 0x000000ffff177224 */ /* 0x000fe400078e00ff */
[----:B------:R-:W-:Y:S01]  /*0540*/  @!P5 IMAD.WIDE.U32 R12, R29, 0x4, R12 ;  /* 0x000000041d0cd825 */ /* 0x000fe200078e000c */
[----:B------:R-:W4:Y:S03]  /*0550*/  @!P2 LDG.E R15, desc[UR4][R8.64] ;  /* 0x00000004080fa981 */ /* 0x000f26000c1e1900 */
[----:B------:R-:W-:Y:S01]  /*0560*/  @!P4 IMAD.WIDE.U32 R10, R27, 0x4, R10 ;  /* 0x000000041b0ac825 */ /* 0x000fe200078e000a */
[----:B------:R0:W5:Y:S03]  /*0570*/  @!P5 LDG.E R20, desc[UR4][R12.64] ;  /* 0x000000040c14d981 */ /* 0x000166000c1e1900 */
[----:B-1----:R-:W-:Y:S01]  /*0580*/  @!P6 IMAD.WIDE.U32 R2, R25, 0x4, R2 ;  /* 0x000000041902e825 */ /* 0x002fe200078e0002 */
[----:B------:R1:W5:Y:S04]  /*0590*/  @!P4 LDG.E R17, desc[UR4][R10.64] ;  /* 0x000000040a11c981 */ /* 0x000368000c1e1900 */
[----:B------:R-:W5:Y:S01]  /*05a0*/  @!P1 LDG.E R21, desc[UR4][R6.64] ;  /* 0x0000000406159981 */ /* 0x000f62000c1e1900 */
[----:B0-----:R-:W0:Y:S03]  /*05b0*/  @!P0 LDC.64 R12, c[0x0][0x220] ;  /* 0x00008800ff0c8b82 */ /* 0x001e260000000a00 */
[----:B------:R1:W5:Y:S01]  /*05c0*/  @!P6 LDG.E R23, desc[UR4][R2.64] ;  /* 0x000000040217e981 */ /* 0x000362000c1e1900 */
[----:B------:R-:W-:-:S02]  /*05d0*/  FSETP.NEU.FTZ.AND P1, PT, RZ, UR6, PT ;  /* 0x00000006ff007c0b */ /* 0x000fc4000bf3d000 */
[----:B------:R-:W-:Y:S02]  /*05e0*/  FSET.BF.LT.FTZ.AND R27, RZ, UR6, PT ;  /* 0x00000006ff1b7c0a */ /* 0x000fe4000b811000 */
[----:B------:R-:W-:Y:S02]  /*05f0*/  @!P0 IADD3 R9, R0, R19, RZ ;  /* 0x0000001300098210 */ /* 0x000fe40007ffe0ff */
[-C--:B------:R-:W-:Y:S01]  /*0600*/  MOV R24, R27.reuse ;  /* 0x0000001b00187202 */ /* 0x080fe20000000f00 */
[--C-:B------:R-:W-:Y:S01]  /*0610*/  IMAD.MOV.U32 R25, RZ, RZ, R27.reuse ;  /* 0x000000ffff197224 */ /* 0x100fe200078e001b */
[-C--:B-1----:R-:W-:Y:S01]  /*0620*/  MOV R10, R27.reuse ;  /* 0x0000001b000a7202 */ /* 0x082fe20000000f00 */
[--C-:B------:R-:W-:Y:S01]  /*0630*/  IMAD.MOV.U32 R4, RZ, RZ, R27.reuse ;  /* 0x000000ffff047224 */ /* 0x100fe200078e001b */
[----:B------:R-:W-:Y:S01]  /*0640*/  MOV R2, R27 ;  /* 0x0000001b00027202 */ /* 0x000fe20000000f00 */
[--C-:B------:R-:W-:Y:S02]  /*0650*/  IMAD.MOV.U32 R5, RZ, RZ, R27.reuse ;  /* 0x000000ffff057224 */ /* 0x100fe400078e001b */
[----:B------:R-:W-:-:S02]  /*0660*/  IMAD.MOV.U32 R3, RZ, RZ, R27 ;  /* 0x000000ffff037224 */ /* 0x000fc400078e001b */
[----:B------:R-:W-:Y:S02]  /*0670*/  @!P0 VIADD R19, R19, 0x80 ;  /* 0x0000008013138836 */ /* 0x000fe40000000000 */
[----:B0-----:R-:W-:Y:S01]  /*0680*/  @!P0 IMAD.WIDE.U32 R12, R9, 0x4, R12 ;  /* 0x00000004090c8825 */ /* 0x001fe200078e000c */
[----:B------:R-:W-:Y:S04]  /*0690*/  BSSY B0, `(.L_x_8136) ;  /* 0x0000036000007945 */ /* 0x000fe80003800000 */
[----:B------:R-:W-:Y:S01]  /*06a0*/  BSSY B1, `(.L_x_8137) ;  /* 0x000002e000017945 */ /* 0x000fe20003800000 */
[----:B---3--:R-:W-:Y:S02]  /*06b0*/  @!P1 MOV R3, R22 ;  /* 0x0000001600039202 */ /* 0x008fe40000000f00 */
[----:B------:R-:W-:-:S05]  /*06c0*/  @!P1 MOV R27, R18 ;  /* 0x00000012001b9202 */ /* 0x000fca0000000f00 */
[----:B------:R0:W-:Y:S01]  /*06d0*/  @!P0 STG.E desc[UR4][R12.64], R27 ;  /* 0x0000001b0c008986 */ /* 0x0001e2000c101904 */
[----:B------:R-:W-:Y:S01]  /*06e0*/  ISETP.GE.AND P0, PT, R19, R16, PT ;  /* 0x000000101300720c */ /* 0x000fe20003f06270 */
[----:B--2---:R-:W-:Y:S01]  /*06f0*/  @!P1 IMAD.MOV.U32 R4, RZ, RZ, R14 ;  /* 0x000000ffff049224 */ /* 0x004fe200078e000e */
[----:B----4-:R-:W-:Y:S01]  /*0700*/  @!P1 MOV R10, R15 ;  /* 0x0000000f000a9202 */ /* 0x010fe20000000f00 */
[----:B-----5:R-:W-:Y:S01]  /*0710*/  @!P1 IMAD.MOV.U32 R2, RZ, RZ, R20 ;  /* 0x000000ffff029224 */ /* 0x020fe200078e0014 */
[----:B------:R-:W-:Y:S01]  /*0720*/  @!P1 MOV R5, R17 ;  /* 0x0000001100059202 */ /* 0x000fe20000000f00 */
[----:B------:R-:W-:Y:S01]  /*0730*/  @!P1 IMAD.MOV.U32 R25, RZ, RZ, R21 ;  /* 0x000000ffff199224 */ /* 0x000fe200078e0015 */
[----:B------:R-:W-:-:S07]  /*0740*/  @!P1 MOV R24, R23 ;  /* 0x0000001700189202 */ /* 0x000fce0000000f00 */
[----:B0-----:R-:W-:Y:S05]  /*0750*/  @P0 BRA `(.L_x_8138) ;  /* 0x0000000000300947 */ /* 0x001fea0003800000 */
[----:B------:R-:W0:Y:S01]  /*0760*/  LDC.64 R6, c[0x0][0x220] ;  /* 0x00008800ff067b82 */ /* 0x000e220000000a00 */
[----:B------:R-:W-:Y:S01]  /*0770*/  IMAD.IADD R9, R0, 0x1, R19 ;  /* 0x0000000100097824 */ /* 0x000fe200078e0213 */
[----:B------:R-:W-:-:S04]  /*0780*/  IADD3 R19, R19, 0x80, RZ ;  /* 0x0000008013137810 */ /* 0x000fc80007ffe0ff */
[----:B------:R-:W-:Y:S01]  /*0790*/  ISETP.GE.AND P0, PT, R19, R16, PT ;  /* 0x000000101300720c */ /* 0x000fe20003f06270 */
[----:B0-----:R-:W-:-:S05]  /*07a0*/  IMAD.WIDE.U32 R6, R9, 0x4, R6 ;  /* 0x0000000409067825 */ /* 0x001fca00078e0006 */
[----:B------:R0:W-:Y:S07]  /*07b0*/  STG.E desc[UR4][R6.64], R3 ;  /* 0x0000000306007986 */ /* 0x0001ee000c101904 */
[----:B------:R-:W-:Y:S05]  /*07c0*/  @P0 BRA `(.L_x_8139) ;  /* 0x0000000000300947 */ /* 0x000fea0003800000 */
[----:B0-----:R-:W0:Y:S01]  /*07d0*/  LDC.64 R6, c[0x0][0x220] ;  /* 0x00008800ff067b82 */ /* 0x001e220000000a00 */
[----:B------:R-:W-:Y:S01]  /*07e0*/  IMAD.IADD R3, R0, 0x1, R19 ;  /* 0x0000000100037824 */ /* 0x000fe200078e0213 */
[----:B------:R-:W-:-:S03]  /*07f0*/  IADD3 R19, R19, 0x80, RZ ;  /* 0x0000008013137810 */ /* 0x000fc60007ffe0ff */
[----:B0-----:R-:W-:-:S05]  /*0800*/  IMAD.WIDE.U32 R6, R3, 0x4, R6 ;  /* 0x0000000403067825 */ /* 0x001fca00078e0006 */
[----:B------:R0:W-:Y:S02]  /*0810*/  STG.E desc[UR4][R6.64], R2 ;  /* 0x0000000206007986 */ /* 0x0001e4000c101904 */
.L_x_8138:
[----:B------:R-:W-:-:S13]  /*0820*/  ISETP.GE.AND P0, PT, R19, R16, PT ;  /* 0x000000101300720c */ /* 0x000fda0003f06270 */
[----:B------:R-:W-:Y:S05]  /*0830*/  @P0 BRA `(.L_x_8140) ;  /* 0x0000000000300947 */ /* 0x000fea0003800000 */
[----:B0-----:R-:W0:Y:S01]  /*0840*/  LDC.64 R2, c[0x0][0x220] ;  /* 0x00008800ff027b82 */ /* 0x001e220000000a00 */
[----:B------:R-:W-:Y:S01]  /*0850*/  IMAD.IADD R7, R0, 0x1, R19 ;  /* 0x0000000100077824 */ /* 0x000fe200078e0213 */
[----:B------:R-:W-:-:S03]  /*0860*/  IADD3 R19, R19, 0x80, RZ ;  /* 0x0000008013137810 */ /* 0x000fc60007ffe0ff */
[----:B0-----:R-:W-:-:S05]  /*0870*/  IMAD.WIDE.U32 R2, R7, 0x4, R2 ;  /* 0x0000000407027825 */ /* 0x001fca00078e0002 */
[----:B------:R1:W-:Y:S02]  /*0880*/  STG.E desc[UR4][R2.64], R5 ;  /* 0x0000000502007986 */ /* 0x0003e4000c101904 */
.L_x_8139:
[----:B------:R-:W-:-:S13]  /*0890*/  ISETP.GE.AND P0, PT, R19, R16, PT ;  /* 0x000000101300720c */ /* 0x000fda0003f06270 */
[----:B------:R-:W-:Y:S05]  /*08a0*/  @P0 BRA `(.L_x_8141) ;  /* 0x0000000000340947 */ /* 0x000fea0003800000 */
[----:B01----:R-:W0:Y:S01]  /*08b0*/  LDC.64 R2, c[0x0][0x220] ;  /* 0x00008800ff027b82 */ /* 0x003e220000000a00 */
[----:B------:R-:W-:Y:S01]  /*08c0*/  IMAD.IADD R5, R0, 0x1, R19 ;  /* 0x0000000100057824 */ /* 0x000fe200078e0213 */
[----:B------:R-:W-:-:S03]  /*08d0*/  IADD3 R19, R19, 0x80, RZ ;  /* 0x0000008013137810 */ /* 0x000fc60007ffe0ff */
[----:B0-----:R-:W-:-:S05]  /*08e0*/  IMAD.WIDE.U32 R2, R5, 0x4, R2 ;  /* 0x0000000405027825 */ /* 0x001fca00078e0002 */
[----:B------:R1:W-:Y:S02]  /*08f0*/  STG.E desc[UR4][R2.64], R4 ;  /* 0x0000000402007986 */ /* 0x0003e4000c101904 */
.L_x_8140:
[----:B------:R-:W-:-:S13]  /*0900*/  ISETP.GE.AND P0, PT, R19, R16, PT ;  /* 0x000000101300720c */ /* 0x000fda0003f06270 */
[----:B------:R-:W-:Y:S05]  /*0910*/  @P0 BREAK B1 ;  /* 0x0000000000010942 */ /* 0x000fea0003800000 */
[----:B------:R-:W-:Y:S05]  /*0920*/  @P0 BRA `(.L_x_8142) ;  /* 0x0000000000300947 */ /* 0x000fea0003800000 */
[----:B01----:R-:W0:Y:S01]  /*0930*/  LDC.64 R2, c[0x0][0x220] ;  /* 0x00008800ff027b82 */ /* 0x003e220000000a00 */
[----:B------:R-:W-:Y:S01]  /*0940*/  IMAD.IADD R5, R0, 0x1, R19 ;  /* 0x0000000100057824 */ /* 0x000fe200078e0213 */
[----:B------:R-:W-:-:S03]  /*0950*/  IADD3 R19, R19, 0x80, RZ ;  /* 0x0000008013137810 */ /* 0x000fc60007ffe0ff */
[----:B0-----:R-:W-:-:S05]  /*0960*/  IMAD.WIDE.U32 R2, R5, 0x4, R2 ;  /* 0x0000000405027825 */ /* 0x001fca00078e0002 */
[----:B------:R2:W-:Y:S02]  /*0970*/  STG.E desc[UR4][R2.64], R10 ;  /* 0x0000000a02007986 */ /* 0x0005e4000c101904 */
.L_x_8141:
[----:B------:R-:W-:Y:S05]  /*0980*/  BSYNC B1 ;  /* 0x0000000000017941 */ /* 0x000fea0003800000 */
.L_x_8137:
[----:B------:R-:W-:-:S13]  /*0990*/  ISETP.GE.AND P0, PT, R19, R16, PT ;  /* 0x000000101300720c */ /* 0x000fda0003f06270 */
[----:B012---:R-:W0:Y:S01]  /*09a0*/  @!P0 LDC.64 R2, c[0x0][0x220] ;  /* 0x00008800ff028b82 */ /* 0x007e220000000a00 */
[----:B------:R-:W-:Y:S01]  /*09b0*/  @!P0 IMAD.IADD R5, R0, 0x1, R19 ;  /* 0x0000000100058824 */ /* 0x000fe200078e0213 */
[----:B------:R-:W-:-:S03]  /*09c0*/  @!P0 IADD3 R19, R19, 0x80, RZ ;  /* 0x0000008013138810 */ /* 0x000fc60007ffe0ff */
[----:B0-----:R-:W-:-:S05]  /*09d0*/  @!P0 IMAD.WIDE.U32 R2, R5, 0x4, R2 ;  /* 0x0000000405028825 */ /* 0x001fca00078e0002 */
[----:B------:R2:W-:Y:S02]  /*09e0*/  @!P0 STG.E desc[UR4][R2.64], R25 ;  /* 0x0000001902008986 */ /* 0x0005e4000c101904 */
.L_x_8142:
[----:B------:R-:W-:Y:S05]  /*09f0*/  BSYNC B0 ;  /* 0x0000000000007941 */ /* 0x000fea0003800000 */
.L_x_8136:
[----:B------:R-:W-:Y:S05]  /*0a00*/  WARPSYNC.ALL ;  /* 0x0000000000007948 */ /* 0x000fea0003800000 */
[----:B------:R-:W-:-:S13]  /*0a10*/  ISETP.GE.AND P0, PT, R19, R16, PT ;  /* 0x000000101300720c */ /* 0x000fda0003f06270 */
[----:B------:R-:W-:Y:S05]  /*0a20*/  @P0 EXIT ;  /* 0x000000000000094d */ /* 0x000fea0003800000 */
[----:B012---:R-:W0:Y:S01]  /*0a30*/  LDC.64 R2, c[0x0][0x220] ;  /* 0x00008800ff027b82 */ /* 0x007e220000000a00 */
[----:B------:R-:W-:-:S04]  /*0a40*/  IMAD.IADD R19, R0, 0x1, R19 ;  /* 0x0000000100137824 */ /* 0x000fc800078e0213 */
[----:B0-----:R-:W-:-:S05]  /*0a50*/  IMAD.WIDE.U32 R2, R19, 0x4, R2 ;  /* 0x0000000413027825 */ /* 0x001fca00078e0002 */
[----:B------:R-:W-:Y:S01]  /*0a60*/  STG.E desc[UR4][R2.64], R24 ;  /* 0x0000001802007986 */ /* 0x000fe2000c101904 */
[----:B------:R-:W-:Y:S05]  /*0a70*/  EXIT ;  /* 0x000000000000794d */ /* 0x000fea0003800000 */
.L_x_8143:
        /* <DEDUP_REMOVED lines=16> */
.L_x_32096:


//--------------------- .text._ZN2at6native29vectorized_elementwise_kernelILi4ENS0_13AUnaryFunctorIfffZZZNS0_21heaviside_kernel_cudaERNS_18TensorIteratorBaseEENKUlvE_clEvENKUlvE5_clEvEUlffE_EESt5arrayIPcLm2EEEEviT0_T1_ --------------------------
	.section	.text._ZN2at6native29vectorized_elementwise_kernelILi4ENS0_13AUnaryFunctorIfffZZZNS0_21heaviside_kernel_cudaERNS_18TensorIteratorBaseEENKUlvE_clEvENKUlvE5_clEvEUlffE_EESt5arrayIPcLm2EEEEviT0_T1_,"ax",@progbits
	.align	128
        .global         _ZN2at6native29vectorized_elementwise_kernelILi4ENS0_13AUnaryFunctorIfffZZZNS0_21heaviside_kernel_cudaERNS_18TensorIteratorBaseEENKUlvE_clEvENKUlvE5_clEvEUlffE_EESt5arrayIPcLm2EEEEviT0_T1_
        .type           _ZN2at6native29vectorized_elementwise_kernelILi4ENS0_13AUnaryFunctorIfffZZZNS0_21heaviside_kernel_cudaERNS_18TensorIteratorBaseEENKUlvE_clEvENKUlvE5_clEvEUlffE_EESt5arrayIPcLm2EEEEviT0_T1_,@function
        .size           _ZN2at6native29vectorized_elementwise_kernelILi4ENS0_13AUnaryFunctorIfffZZZNS0_21heaviside_kernel_cudaERNS_18TensorIteratorBaseEENKUlvE_clEvENKUlvE5_clEvEUlffE_EESt5arrayIPcLm2EEEEviT0_T1_,(.L_x_32097 - _ZN2at6native29vectorized_elementwise_kernelILi4ENS0_13AUnaryFunctorIfffZZZNS0_21heaviside_kernel_cudaERNS_18TensorIteratorBaseEENKUlvE_clEvENKUlvE5_clEvEUlffE_EESt5arrayIPcLm2EEEEviT0_T1_)
        .other          _ZN2at6native29vectorized_elementwise_kernelILi4ENS0_13AUnaryFunctorIfffZZZNS0_21heaviside_kernel_cudaERNS_18TensorIteratorBaseEENKUlvE_clEvENKUlvE5_clEvEUlffE_EESt5arrayIPcLm2EEEEviT0_T1_,@"STO_CUDA_ENTRY STV_DEFAULT"
_ZN2at6native29vectorized_elementwise_kernelILi4ENS0_13AUnaryFunctorIfffZZZNS0_21heaviside_kernel_cudaERNS_18TensorIteratorBaseEENKUlvE_clEvENKUlvE5_clEvEUlffE_EESt5arrayIPcLm2EEEEviT0_T1_:
.text._ZN2at6native29vectorized_elementwise_kernelILi4ENS0_13AUnaryFunctorIfffZZZNS0_21heaviside_kernel_cudaERNS_18TensorIteratorBaseEENKUlvE_clEvENKUlvE5_clEvEUlffE_EESt5arrayIPcLm2EEEEviT0_T1_:
        /* <DEDUP_REMOVED lines=26> */
[----:B------:R0:W5:Y:S04]  /*01a0*/  LDG.E.128 R12, desc[UR4][R2.64] ;  /* 0x00000004020c7981 */ /* 0x000168000c1e1d00 */
[----:B------:R0:W5:Y:S02]  /*01b0*/  LDG.E.128 R8, desc[UR4][R2.64+0x800] ;  /* 0x0008000402087981 */ /* 0x000164000c1e1d00 */
.L_x_8145:
[----:B-----5:R-:W-:Y:S04]  /*01c0*/  STG.E.128 desc[UR4][R4.64], R12 ;  /* 0x0000000c04007986 */ /* 0x020fe8000c101d04 */
[----:B------:R-:W-:Y:S01]  /*01d0*/  STG.E.128 desc[UR4][R4.64+0x800], R8 ;  /* 0x0008000804007986 */ /* 0x000fe2000c101d04 */
[----:B------:R-:W-:Y:S05]  /*01e0*/  EXIT ;  /* 0x000000000000794d */ /* 0x000fea0003800000 */
.L_x_8144:
        /* <DEDUP_REMOVED lines=95> */
.L_x_8148:
[----:B------:R-:W-:-:S13]  /*07e0*/  ISETP.GE.AND P0, PT, R19, R16, PT ;  /* 0x000000101300720c */ /* 0x000fda0003f06270 */
[----:B------:R-:W-:Y:S05]  /*07f0*/  @P0 BRA `(.L_x_8150) ;  /* 0x0000000000300947 */ /* 0x000fea0003800000 */
[----:B0-----:R-:W0:Y:S01]  /*0800*/  LDC.64 R2, c[0x0][0x220] ;  /* 0x00008800ff027b82 */ /* 0x001e220000000a00 */
[----:B------:R-:W-:Y:S01]  /*0810*/  IMAD.IADD R7, R0, 0x1, R19 ;  /* 0x0000000100077824 */ /* 0x000fe200078e0213 */
[----:B------:R-:W-:-:S03]  /*0820*/  IADD3 R19, R19, 0x80, RZ ;  /* 0x0000008013137810 */ /* 0x000fc60007ffe0ff */
[----:B0-----:R-:W-:-:S05]  /*0830*/  IMAD.WIDE.U32 R2, R7, 0x4, R2 ;  /* 0x0000000407027825 */ /* 0x001fca00078e0002 */
[----:B------:R1:W-:Y:S02]  /*0840*/  STG.E desc[UR4][R2.64], R5 ;  /* 0x0000000502007986 */ /* 0x0003e4000c101904 */
.L_x_8149:
[----:B------:R-:W-:-:S13]  /*0850*/  ISETP.GE.AND P0, PT, R19, R16, PT ;  /* 0x000000101300720c */ /* 0x000fda0003f06270 */
[----:B------:R-:W-:Y:S05]  /*0860*/  @P0 BRA `(.L_x_8151) ;  /* 0x0000000000340947 */ /* 0x000fea0003800000 */
[----:B01----:R-:W0:Y:S01]  /*0870*/  LDC.64 R2, c[0x0][0x220] ;  /* 0x00008800ff027b82 */ /* 0x003e220000000a00 */
[----:B------:R-:W-:Y:S01]  /*0880*/  IMAD.IADD R5, R0, 0x1, R19 ;  /* 0x0000000100057824 */ /* 0x000fe200078e0213 */
[----:B------:R-:W-:-:S03]  /*0890*/  IADD3 R19, R19, 0x80, RZ ;  /* 0x0000008013137810 */ /* 0x000fc60007ffe0ff */
[----:B0-----:R-:W-:-:S05]  /*08a0*/  IMAD.WIDE.U32 R2, R5, 0x4, R2 ;  /* 0x0000000405027825 */ /* 0x001fca00078e0002 */
[----:B------:R1:W-:Y:S02]  /*08b0*/  STG.E desc[UR4][R2.64], R4 ;  /* 0x0000000402007986 */ /* 0x0003e4000c101904 */
.L_x_8150:
        /* <DEDUP_REMOVED lines=8> */
.L_x_8151:
[----:B------:R-:W-:Y:S05]  /*0940*/  BSYNC B1 ;  /* 0x0000000000017941 */ /* 0x000fea0003800000 */
.L_x_8147:
[----:B------:R-:W-:-:S13]  /*0950*/  ISETP.GE.AND P0, PT, R19, R16, PT ;  /* 0x000000101300720c */ /* 0x000fda0003f06270 */
[----:B012---:R-:W0:Y:S01]  /*0960*/  @!P0 LDC.64 R2, c[0x0][0x220] ;  /* 0x00008800ff028b82 */ /* 0x007e220000000a00 */
[----:B------:R-:W-:Y:S01]  /*0970*/  @!P0 IMAD.IADD R5, R0, 0x1, R19 ;  /* 0x0000000100058824 */ /* 0x000fe200078e0213 */
[----:B------:R-:W-:-:S03]  /*0980*/  @!P0 IADD3 R19, R19, 0x80, RZ ;  /* 0x0000008013138810 */ /* 0x000fc60007ffe0ff */
[----:B0-----:R-:W-:-:S05]  /*0990*/  @!P0 IMAD.WIDE.U32 R2, R5, 0x4, R2 ;  /* 0x0000000405028825 */ /* 0x001fca00078e0002 */
[----:B------:R2:W-:Y:S02]  /*09a0*/  @!P0 STG.E desc[UR4][R2.64], R25 ;  /* 0x0000001902008986 */ /* 0x0005e4000c101904 */
.L_x_8152:
[----:B------:R-:W-:Y:S05]  /*09b0*/  BSYNC B0 ;  /* 0x0000000000007941 */ /* 0x000fea0003800000 */
.L_x_8146:
        /* <DEDUP_REMOVED lines=8> */
.L_x_8153:
        /* <DEDUP_REMOVED lines=12> */
.L_x_32097:


//--------------------- .text._ZN2at6native29vectorized_elementwise_kernelILi8ENS0_13AUnaryFunctorIfffZZZNS0_21heaviside_kernel_cudaERNS_18TensorIteratorBaseEENKUlvE_clEvENKUlvE5_clEvEUlffE_EESt5arrayIPcLm2EEEEviT0_T1_ --------------------------
	.section	.text._ZN2at6native29vectorized_elementwise_kernelILi8ENS0_13AUnaryFunctorIfffZZZNS0_21heaviside_kernel_cudaERNS_18TensorIteratorBaseEENKUlvE_clEvENKUlvE5_clEvEUlffE_EESt5arrayIPcLm2EEEEviT0_T1_,"ax",@progbits
	.align	128
        .global         _ZN2at6native29vectorized_elementwise_kernelILi8ENS0_13AUnaryFunctorIfffZZZNS0_21heaviside_kernel_cudaERNS_18TensorIteratorBaseEENKUlvE_clEvENKUlvE5_clEvEUlffE_EESt5arrayIPcLm2EEEEviT0_T1_
        .type           _ZN2at6native29vectorized_elementwise_kernelILi8ENS0_13AUnaryFunctorIfffZZZNS0_21heaviside_kernel_cudaERNS_18TensorIteratorBaseEENKUlvE_clEvENKUlvE5_clEvEUlffE_EESt5arrayIPcLm2EEEEviT0_T1_,@function
        .size           _ZN2at6native29vectorized_elementwise_kernelILi8ENS0_13AUnaryFunctorIfffZZZNS0_21heaviside_kernel_cudaERNS_18TensorIteratorBaseEENKUlvE_clEvENKUlvE5_clEvEUlffE_EESt5arrayIPcLm2EEEEviT0_T1_,(.L_x_32098 - _ZN2at6native29vectorized_elementwise_kernelILi8ENS0_13AUnaryFunctorIfffZZZNS0_21heaviside_kernel_cudaERNS_18TensorIteratorBaseEENKUlvE_clEvENKUlvE5_clEvEUlffE_EESt5arrayIPcLm2EEEEviT0_T1_)
        .other          _ZN2at6native29vectorized_elementwise_kernelILi8ENS0_13AUnaryFunctorIfffZZZNS0_21heaviside_kernel_cudaERNS_18TensorIteratorBaseEENKUlvE_clEvENKUlvE5_clEvEUlffE_EESt5arrayIPcLm2EEEEviT0_T1_,@"STO_CUDA_ENTRY STV_DEFAULT"
_ZN2at6native29vectorized_elementwise_kernelILi8ENS0_13AUnaryFunctorIfffZZZNS0_21heaviside_kernel_cudaERNS_18TensorIteratorBaseEENKUlvE_clEvENKUlvE5_clEvEUlffE_EESt5arrayIPcLm2EEEEviT0_T1_:
.text._ZN2at6native29vectorized_elementwise_kernelILi8ENS0_13AUnaryFunctorIfffZZZNS0_21heaviside_kernel_cudaERNS_18TensorIteratorBaseEENKUlvE_clEvENKUlvE5_clEvEUlffE_EESt5arrayIPcLm2EEEEviT0_T1_:
        /* <DEDUP_REMOVED lines=28> */
.L_x_8155:
[----:B-----5:R-:W-:Y:S04]  /*01c0*/  STG.E.128 desc[UR4][R4.64], R12 ;  /* 0x0000000c04007986 */ /* 0x020fe8000c101d04 */
[----:B------:R-:W-:Y:S01]  /*01d0*/  STG.E.128 desc[UR4][R4.64+0x10], R8 ;  /* 0x0000100804007986 */ /* 0x000fe2000c101d04 */
[----:B------:R-:W-:Y:S05]  /*01e0*/  EXIT ;  /* 0x000000000000794d */ /* 0x000fea0003800000 */
.L_x_8154:
        /* <DEDUP_REMOVED lines=95> */
.L_x_8158:
[----:B------:R-:W-:-:S13]  /*07e0*/  ISETP.GE.AND P0, PT, R19, R16, PT ;  /* 0x000000101300720c */ /* 0x000fda0003f06270 */
[----:B------:R-:W-:Y:S05]  /*07f0*/  @P0 BRA `(.L_x_8160) ;  /* 0x0000000000300947 */ /* 0x000fea0003800000 */
[----:B0-----:R-:W0:Y:S01]  /*0800*/  LDC.64 R2, c[0x0][0x220] ;  /* 0x00008800ff027b82 */ /* 0x001e220000000a00 */
[----:B------:R-:W-:Y:S01]  /*0810*/  IMAD.IADD R7, R0, 0x1, R19 ;  /* 0x0000000100077824 */ /* 0x000fe200078e0213 */
[----:B------:R-:W-:-:S03]  /*0820*/  IADD3 R19, R19, 0x80, RZ ;  /* 0x0000008013137810 */ /* 0x000fc60007ffe0ff */
[----:B0-----:R-:W-:-:S05]  /*0830*/  IMAD.WIDE.U32 R2, R7, 0x4, R2 ;  /* 0x0000000407027825 */ /* 0x001fca00078e0002 */
[----:B------:R1:W-:Y:S02]  /*0840*/  STG.E desc[UR4][R2.64], R5 ;  /* 0x0000000502007986 */ /* 0x0003e4000c101904 */
.L_x_8159:
[----:B------:R-:W-:-:S13]  /*0850*/  ISETP.GE.AND P0, PT, R19, R16, PT ;  /* 0x000000101300720c */ /* 0x000fda0003f06270 */
[----:B------:R-:W-:Y:S05]  /*0860*/  @P0 BRA `(.L_x_8161) ;  /* 0x0000000000340947 */ /* 0x000fea0003800000 */
[----:B01----:R-:W0:Y:S01]  /*0870*/  LDC.64 R2, c[0x0][0x220] ;  /* 0x00008800ff027b82 */ /* 0x003e220000000a00 */
[----:B------:R-:W-:Y:S01]  /*0880*/  IMAD.IADD R5, R0, 0x1, R19 ;  /* 0x0000000100057824 */ /* 0x000fe200078e0213 */
[----:B------:R-:W-:-:S03]  /*0890*/  IADD3 R19, R19, 0x80, RZ ;  /* 0x0000008013137810 */ /* 0x000fc60007ffe0ff */
[----:B0-----:R-:W-:-:S05]  /*08a0*/  IMAD.WIDE.U32 R2, R5, 0x4, R2 ;  /* 0x0000000405027825 */ /* 0x001fca00078e0002 */
[----:B------:R1:W-:Y:S02]  /*08b0*/  STG.E desc[UR4][R2.64], R4 ;  /* 0x0000000402007986 */ /* 0x0003e4000c101904 */
.L_x_8160:
        /* <DEDUP_REMOVED lines=8> */
.L_x_8161:
[----:B------:R-:W-:Y:S05]  /*0940*/  BSYNC B1 ;  /* 0x0000000000017941 */ /* 0x000fea0003800000 */
.L_x_8157:
[----:B------:R-:W-:-:S13]  /*0950*/  ISETP.GE.AND P0, PT, R19, R16, PT ;  /* 0x000000101300720c */ /* 0x000fda0003f06270 */
[----:B012---:R-:W0:Y:S01]  /*0960*/  @!P0 LDC.64 R2, c[0x0][0x220] ;  /* 0x00008800ff028b82 */ /* 0x007e220000000a00 */
[----:B------:R-:W-:Y:S01]  /*0970*/  @!P0 IMAD.IADD R5, R0, 0x1, R19 ;  /* 0x0000000100058824 */ /* 0x000fe200078e0213 */
[----:B------:R-:W-:-:S03]  /*0980*/  @!P0 IADD3 R19, R19, 0x80, RZ ;  /* 0x0000008013138810 */ /* 0x000fc60007ffe0ff */
[----:B0-----:R-:W-:-:S05]  /*0990*/  @!P0 IMAD.WIDE.U32 R2, R5, 0x4, R2 ;  /* 0x0000000405028825 */ /* 0x001fca00078e0002 */
[----:B------:R2:W-:Y:S02]  /*09a0*/  @!P0 STG.E desc[UR4][R2.64], R25 ;  /* 0x0000001902008986 */ /* 0x0005e4000c101904 */
.L_x_8162:
[----:B------:R-:W-:Y:S05]  /*09b0*/  BSYNC B0 ;  /* 0x0000000000007941 */ /* 0x000fea0003800000 */
.L_x_8156:
        /* <DEDUP_REMOVED lines=8> */
.L_x_8163:
        /* <DEDUP_REMOVED lines=12> */
.L_x_32098:


//--------------------- .text._ZN2at6native18elementwise_kernelILi128ELi4EZNS0_15gpu_kernel_implINS0_13BinaryFunctorIdddZZZNS0_21heaviside_kernel_cudaERNS_18TensorIteratorBaseEENKUlvE_clEvENKUlvE4_clEvEUlddE_EEEEvS5_RKT_EUliE_EEviT1_ --------------------------
	.section	.text._ZN2at6native18elementwise_kernelILi128ELi4EZNS0_15gpu_kernel_implINS0_13BinaryFunctorIdddZZZNS0_21heaviside_kernel_cudaERNS_18TensorIteratorBaseEENKUlvE_clEvENKUlvE4_clEvEUlddE_EEEEvS5_RKT_EUliE_EEviT1_,"ax",@progbits
	.align	128
        .global         _ZN2at6native18elementwise_kernelILi128ELi4EZNS0_15gpu_kernel_implINS0_13BinaryFunctorIdddZZZNS0_21heaviside_kernel_cudaERNS_18TensorIteratorBaseEENKUlvE_clEvENKUlvE4_clEvEUlddE_EEEEvS5_RKT_EUliE_EEviT1_
        .type           _ZN2at6native18elementwise_kernelILi128ELi4EZNS0_15gpu_kernel_implINS0_13BinaryFunctorIdddZZZNS0_21heaviside_kernel_cudaERNS_18TensorIteratorBaseEENKUlvE_clEvENKUlvE4_clEvEUlddE_EEEEvS5_RKT_EUliE_EEviT1_,@function
        .size           _ZN2at6native18elementwise_kernelILi128ELi4EZNS0_15gpu_kernel_implINS0_13BinaryFunctorIdddZZZNS0_21heaviside_kernel_cudaERNS_18TensorIteratorBaseEENKUlvE_clEvENKUlvE4_clEvEUlddE_EEEEvS5_RKT_EUliE_EEviT1_,(.L_x_32099 - _ZN2at6native18elementwise_kernelILi128ELi4EZNS0_15gpu_kernel_implINS0_13BinaryFunctorIdddZZZNS0_21heaviside_kernel_cudaERNS_18TensorIteratorBaseEENKUlvE_clEvENKUlvE4_clEvEUlddE_EEEEvS5_RKT_EUliE_EEviT1_)
        .other          _ZN2at6native18elementwise_kernelILi128ELi4EZNS0_15gpu_kernel_implINS0_13BinaryFunctorIdddZZZNS0_21heaviside_kernel_cudaERNS_18TensorIteratorBaseEENKUlvE_clEvENKUlvE4_clEvEUlddE_EEEEvS5_RKT_EUliE_EEviT1_,@"STO_CUDA_ENTRY STV_DEFAULT"
_ZN2at6native18elementwise_kernelILi128ELi4EZNS0_15gpu_kernel_implINS0_13BinaryFunctorIdddZZZNS0_21heaviside_kernel_cudaERNS_18TensorIteratorBaseEENKUlvE_clEvENKUlvE4_clEvEUlddE_EEEEvS5_RKT_EUliE_EEviT1_:
.text._ZN2at6native18elementwise_kernelILi128ELi4EZNS0_15gpu_kernel_implINS0_13BinaryFunctorIdddZZZNS0_21heaviside_kernel_cudaERNS_18TensorIteratorBaseEENKUlvE_clEvENKUlvE4_clEvEUlddE_EEEEvS5_RKT_EUliE_EEviT1_:
        /* <DEDUP_REMOVED lines=365> */
.L_x_8166:
        /* <DEDUP_REMOVED lines=19> */
[----:B--2---:R0:W1:Y:S01]  /*1800*/  I2F.F64.S16 R18, R2 ;  /* 0x0000000200127312 */ /* 0x0040620000101c00 */
[----:B------:R-:W-:Y:S05]  /*1810*/  BRA `(.L_x_8172) ;  /* 0x0000000c007c7947 */ /* 0x000fea0003800000 */
.L_x_8170:
[----:B------:R-:W2:Y:S02]  /*1820*/  LDG.E.U8 R2, desc[UR36][R2.64] ;  /* 0x0000002402027981 */ /* 0x000ea4000c1e1100 */
[----:B--2---:R0:W1:Y:S01]  /*1830*/  I2F.F64.U16 R18, R2 ;  /* 0x0000000200127312 */ /* 0x0040620000101800 */
[----:B------:R-:W-:Y:S05]  /*1840*/  BRA `(.L_x_8172) ;  /* 0x0000000c00707947 */ /* 0x000fea0003800000 */
.L_x_8169:
[----:B------:R-:W-:-:S13]  /*1850*/  ISETP.NE.AND P0, PT, R4, 0x2, PT ;  /* 0x000000020400780c */ /* 0x000fda0003f05270 */
[----:B------:R-:W-:Y:S05]  /*1860*/  @!P0 BRA `(.L_x_8173) ;  /* 0x0000000000288947 */ /* 0x000fea0003800000 */
[----:B------:R-:W-:-:S13]  /*1870*/  ISETP.NE.AND P0, PT, R4, 0x3, PT ;  /* 0x000000030400780c */ /* 0x000fda0003f05270 */
[----:B------:R-:W-:Y:S05]  /*1880*/  @!P0 BRA `(.L_x_8174) ;  /* 0x0000000000148947 */ /* 0x000fea0003800000 */
[----:B------:R-:W-:-:S13]  /*1890*/  ISETP.NE.AND P0, PT, R4, 0x4, PT ;  /* 0x000000040400780c */ /* 0x000fda0003f05270 */
[----:B------:R-:W-:Y:S05]  /*18a0*/  @P0 BRA `(.L_x_8171) ;  /* 0x0000000800fc0947 */ /* 0x000fea0003800000 */
[----:B------:R-:W2:Y:S02]  /*18b0*/  LDG.E.64 R18, desc[UR36][R2.64] ;  /* 0x0000002402127981 */ /* 0x000ea4000c1e1b00 */
[----:B--2---:R-:W0:Y:S01]  /*18c0*/  I2F.F64.S64 R18, R18 ;  /* 0x0000001200127312 */ /* 0x004e220000301c00 */
[----:B------:R-:W-:Y:S05]  /*18d0*/  BRA `(.L_x_8172) ;  /* 0x0000000c004c7947 */ /* 0x000fea0003800000 */
.L_x_8174:
[----:B------:R-:W2:Y:S02]  /*18e0*/  LDG.E R2, desc[UR36][R2.64] ;  /* 0x0000002402027981 */ /* 0x000ea4000c1e1900 */
[----:B--2---:R0:W1:Y:S01]  /*18f0*/  I2F.F64 R18, R2 ;  /* 0x0000000200127312 */ /* 0x0040620000201c00 */
[----:B------:R-:W-:Y:S05]  /*1900*/  BRA `(.L_x_8172) ;  /* 0x0000000c00407947 */ /* 0x000fea0003800000 */
.L_x_8173:
[----:B------:R-:W2:Y:S02]  /*1910*/  LDG.E.U16 R2, desc[UR36][R2.64] ;  /* 0x0000002402027981 */ /* 0x000ea4000c1e1500 */
[----:B--2---:R0:W1:Y:S01]  /*1920*/  I2F.F64.S16 R18, R2 ;  /* 0x0000000200127312 */ /* 0x0040620000101c00 */
[----:B------:R-:W-:Y:S05]  /*1930*/  BRA `(.L_x_8172) ;  /* 0x0000000c00347947 */ /* 0x000fea0003800000 */
.L_x_8168:
[----:B------:R-:W-:-:S13]  /*1940*/  ISETP.GT.AND P0, PT, R4, 0x6, PT ;  /* 0x000000060400780c */ /* 0x000fda0003f04270 */
[----:B------:R-:W-:Y:S05]  /*1950*/  @P0 BRA `(.L_x_8175) ;  /* 0x0000000000340947 */ /* 0x000fea0003800000 */
[----:B------:R-:W-:-:S13]  /*1960*/  ISETP.NE.AND P0, PT, R4, 0x5, PT ;  /* 0x000000050400780c */ /* 0x000fda0003f05270 */
[----:B------:R-:W-:Y:S05]  /*1970*/  @!P0 BRA `(.L_x_8176) ;  /* 0x0000000000188947 */ /* 0x000fea0003800000 */
[----:B------:R-:W-:-:S13]  /*1980*/  ISETP.NE.AND P0, PT, R4, 0x6, PT ;  /* 0x000000060400780c */ /* 0x000fda0003f05270 */
[----:B------:R-:W-:Y:S05]  /*1990*/  @P0 BRA `(.L_x_8171) ;  /* 0x0000000800c00947 */ /* 0x000fea0003800000 */
[----:B------:R-:W2:Y:S02]  /*19a0*/  LDG.E R18, desc[UR36][R2.64] ;  /* 0x0000002402127981 */ /* 0x000ea4000c1e1900 */
[----:B--2---:R-:W-:-:S06]  /*19b0*/  FMUL.FTZ R18, R18, 1 ;  /* 0x3f80000012127820 */ /* 0x004fcc0000410000 */
[----:B------:R-:W0:Y:S01]  /*19c0*/  F2F.F64.F32 R18, R18 ;  /* 0x0000001200127310 */ /* 0x000e220000201800 */
[----:B------:R-:W-:Y:S05]  /*19d0*/  BRA `(.L_x_8172) ;  /* 0x0000000c000c7947 */ /* 0x000fea0003800000 */
.L_x_8176:
[----:B------:R-:W2:Y:S02]  /*19e0*/  LDG.E.U16 R0, desc[UR36][R2.64] ;  /* 0x0000002402007981 */ /* 0x000ea4000c1e1500 */
[----:B--2---:R-:W-:-:S05]  /*19f0*/  HADD2.F32 R0, -RZ, R0.H0_H0 ;  /* 0x20000000ff007230 */ /* 0x004fca0000004100 */
[----:B------:R-:W-:-:S04]  /*1a00*/  FMUL.FTZ R0, R0, 1 ;  /* 0x3f80000000007820 */ /* 0x000fc80000410000 */
[----:B------:R0:W1:Y:S01]  /*1a10*/  F2F.F64.F32 R18, R0 ;  /* 0x0000000000127310 */ /* 0x0000620000201800 */
[----:B------:R-:W-:Y:S05]  /*1a20*/  BRA `(.L_x_8172) ;  /* 0x0000000800f87947 */ /* 0x000fea0003800000 */
.L_x_8175:
[----:B------:R-:W-:-:S13]  /*1a30*/  ISETP.NE.AND P0, PT, R4, 0x7, PT ;  /* 0x000000070400780c */ /* 0x000fda0003f05270 */
[----:B------:R-:W-:Y:S05]  /*1a40*/  @!P0 BRA `(.L_x_8177) ;  /* 0x0000000000348947 */ /* 0x000fea0003800000 */
        /* <DEDUP_REMOVED lines=8> */
.L_x_8178:
[----:B------:R-:W2:Y:S02]  /*1ad0*/  LDG.E.U16 R2, desc[UR36][R2.64] ;  /* 0x0000002402027981 */ /* 0x000ea4000c1e1500 */
[----:B--2---:R-:W-:-:S05]  /*1ae0*/  HADD2.F32 R0, -RZ, R2.H0_H0 ;  /* 0x20000002ff007230 */ /* 0x004fca0000004100 */
[----:B------:R-:W-:-:S04]  /*1af0*/  FMUL.FTZ R0, R0, 1 ;  /* 0x3f80000000007820 */ /* 0x000fc80000410000 */
[----:B------:R0:W1:Y:S01]  /*1b00*/  F2F.F64.F32 R18, R0 ;  /* 0x0000000000127310 */ /* 0x0000620000201800 */
[----:B------:R-:W-:Y:S05]  /*1b10*/  BRA `(.L_x_8172) ;  /* 0x0000000800bc7947 */ /* 0x000fea0003800000 */
.L_x_8177:
[----:B------:R0:W5:Y:S01]  /*1b20*/  LDG.E.64 R18, desc[UR36][R2.64] ;  /* 0x0000002402127981 */ /* 0x000162000c1e1b00 */
[----:B------:R-:W-:Y:S05]  /*1b30*/  BRA `(.L_x_8172) ;  /* 0x0000000800b47947 */ /* 0x000fea0003800000 */
.L_x_8167:
        /* <DEDUP_REMOVED lines=8> */
[----:B------:R-:W2:Y:S01]  /*1bc0*/  LDG.E.U8 R2, desc[UR36][R2.64] ;  /* 0x0000002402027981 */ /* 0x000ea2000c1e1100 */
[----:B------:R-:W-:Y:S01]  /*1bd0*/  IMAD.MOV.U32 R18, RZ, RZ, RZ ;  /* 0x000000ffff127224 */ /* 0x000fe200078e00ff */
[----:B--2---:R-:W-:-:S04]  /*1be0*/  ISETP.NE.AND P0, PT, R2, RZ, PT ;  /* 0x000000ff0200720c */ /* 0x004fc80003f05270 */
[----:B------:R-:W-:Y:S01]  /*1bf0*/  FSEL R19, RZ, 1.875, !P0 ;  /* 0x3ff00000ff137808 */ /* 0x000fe20004000000 */
[----:B------:R-:W-:Y:S08]  /*1c00*/  BRA `(.L_x_8172) ;  /* 0x0000000800807947 */ /* 0x000ff00003800000 */
.L_x_8181:
[----:B------:R0:W5:Y:S01]  /*1c10*/  LDG.E.64 R18, desc[UR36][R2.64] ;  /* 0x0000002402127981 */ /* 0x000162000c1e1b00 */
[----:B------:R-:W-:Y:S05]  /*1c20*/  BRA `(.L_x_8172) ;  /* 0x0000000800787947 */ /* 0x000fea0003800000 */
.L_x_8180:
        /* <DEDUP_REMOVED lines=16> */
[C---:B------:R-:W-:Y:S02]  /*1d30*/  ISETP.GT.U32.AND P0, PT, R5.reuse, 0x4, PT ;  /* 0x000000040500780c */ /* 0x040fe40003f04070 */
[----:B------:R-:W-:-:S04]  /*1d40*/  IADD3 R5, R5, -0x4, RZ ;  /* 0xfffffffc05057810 */ /* 0x000fc80007ffe0ff */
[----:B------:R-:W-:-:S05]  /*1d50*/  SEL R5, R5, RZ, P0 ;  /* 0x000000ff05057207 */ /* 0x000fca0000000000 */
[----:B------:R-:W-:Y:S01]  /*1d60*/  IMAD R8, R5, R8, 0x3c000000 ;  /* 0x3c00000005087424 */ /* 0x000fe200078e0208 */
[----:B------:R-:W-:-:S04]  /*1d70*/  SHF.L.U32 R5, R4, R5, RZ ;  /* 0x0000000504057219 */ /* 0x000fc800000006ff */
[----:B------:R-:W-:-:S04]  /*1d80*/  LEA.HI R5, R5, R8, RZ, 0x1c ;  /* 0x0000000805057211 */ /* 0x000fc800078fe0ff */
[----:B------:R-:W-:-:S04]  /*1d90*/  LOP3.LUT R5, R5, 0x7f800000, R6, 0xf8, !PT ;  /* 0x7f80000005057812 */ /* 0x000fc800078ef806 */
[----:B------:R-:W-:-:S04]  /*1da0*/  LOP3.LUT R5, R5, R2, RZ, 0x30, !PT ;  /* 0x0000000205057212 */ /* 0x000fc800078e30ff */
[----:B------:R-:W-:-:S05]  /*1db0*/  LOP3.LUT R5, R5, 0x80000000, R0, 0xf8, !PT ;  /* 0x8000000005057812 */ /* 0x000fca00078ef800 */
[----:B------:R-:W-:-:S04]  /*1dc0*/  FMUL.FTZ R5, R5, 1 ;  /* 0x3f80000005057820 */ /* 0x000fc80000410000 */
[----:B------:R0:W1:Y:S01]  /*1dd0*/  F2F.F64.F32 R18, R5 ;  /* 0x0000000500127310 */ /* 0x0000620000201800 */
[----:B------:R-:W-:Y:S05]  /*1de0*/  BRA `(.L_x_8172) ;  /* 0x0000000800087947 */ /* 0x000fea0003800000 */
.L_x_8183:
        /* <DEDUP_REMOVED lines=11> */
[----:B------:R-:W-:-:S05]  /*1ea0*/  LOP3.LUT R4, R4, 0x80000000, R5, 0xf8, !PT ;  /* 0x8000000004047812 */ /* 0x000fca00078ef805 */
[----:B------:R-:W-:-:S04]  /*1eb0*/  FMUL.FTZ R4, R4, 1 ;  /* 0x3f80000004047820 */ /* 0x000fc80000410000 */
[----:B------:R0:W1:Y:S01]  /*1ec0*/  F2F.F64.F32 R18, R4 ;  /* 0x0000000400127310 */ /* 0x0000620000201800 */
[----:B------:R-:W-:Y:S05]  /*1ed0*/  BRA `(.L_x_8172) ;  /* 0x0000000400cc7947 */ /* 0x000fea0003800000 */
.L_x_8182:
[----:B------:R-:W2:Y:S02]  /*1ee0*/  LDG.E.U16 R0, desc[UR36][R2.64] ;  /* 0x0000002402007981 */ /* 0x000ea4000c1e1500 */
[----:B--2---:R-:W-:-:S04]  /*1ef0*/  IMAD.U32 R0, R0, 0x10000, RZ ;  /* 0x0001000000007824 */ /* 0x004fc800078e00ff */
[----:B------:R-:W-:-:S04]  /*1f00*/  FMUL.FTZ R0, R0, 1 ;  /* 0x3f80000000007820 */ /* 0x000fc80000410000 */
[----:B------:R0:W1:Y:S01]  /*1f10*/  F2F.F64.F32 R18, R0 ;  /* 0x0000000000127310 */ /* 0x0000620000201800 */
[----:B------:R-:W-:Y:S05]  /*1f20*/  BRA `(.L_x_8172) ;  /* 0x0000000400b87947 */ /* 0x000fea0003800000 */
.L_x_8179:
        /* <DEDUP_REMOVED lines=9> */
[----:B--2---:R0:W1:Y:S01]  /*1fc0*/  I2F.F64.U16 R18, R2 ;  /* 0x0000000200127312 */ /* 0x0040620000101800 */
[----:B------:R-:W-:Y:S05]  /*1fd0*/  BRA `(.L_x_8172) ;  /* 0x00000004008c7947 */ /* 0x000fea0003800000 */
.L_x_8186:
        /* <DEDUP_REMOVED lines=21> */
.L_x_8190:
[----:B------:R-:W-:Y:S05]  /*2130*/  BSYNC B1 ;  /* 0x0000000000017941 */ /* 0x000fea0003800000 */
.L_x_8189:
[----:B------:R-:W-:Y:S01]  /*2140*/  LEA R3, R0, 0x3b800000, 0x17 ;  /* 0x3b80000000037811 */ /* 0x000fe200078eb8ff */
[----:B------:R-:W-:-:S05]  /*2150*/  IMAD.SHL.U32 R0, R2, 0x100000, RZ ;  /* 0x0010000002007824 */ /* 0x000fca00078e00ff */
[----:B------:R-:W-:-:S07]  /*2160*/  LOP3.LUT R0, R3, R0, R4, 0xfe, !PT ;  /* 0x0000000003007212 */ /* 0x000fce00078efe04 */
.L_x_8188:
[----:B------:R-:W-:Y:S05]  /*2170*/  BSYNC B0 ;  /* 0x0000000000007941 */ /* 0x000fea0003800000 */
.L_x_8187:
[----:B------:R-:W-:-:S04]  /*2180*/  FMUL.FTZ R0, R0, 1 ;  /* 0x3f80000000007820 */ /* 0x000fc80000410000 */
[----:B------:R2:W3:Y:S01]  /*2190*/  F2F.F64.F32 R18, R0 ;  /* 0x0000000000127310 */ /* 0x0004e20000201800 */
[----:B------:R-:W-:Y:S05]  /*21a0*/  BRA `(.L_x_8172) ;  /* 0x0000000400187947 */ /* 0x000fea0003800000 */
.L_x_8185:
        /* <DEDUP_REMOVED lines=21> */
.L_x_8194:
[----:B------:R-:W-:Y:S05]  /*2300*/  BSYNC B1 ;  /* 0x0000000000017941 */ /* 0x000fea0003800000 */
.L_x_8193:
[----:B------:R-:W-:Y:S01]  /*2310*/  LEA R3, R0, 0x37800000, 0x17 ;  /* 0x3780000000037811 */ /* 0x000fe200078eb8ff */
[----:B------:R-:W-:-:S05]  /*2320*/  IMAD.SHL.U32 R0, R2, 0x200000, RZ ;  /* 0x0020000002007824 */ /* 0x000fca00078e00ff */
[----:B------:R-:W-:-:S07]  /*2330*/  LOP3.LUT R0, R3, R0, R4, 0xfe, !PT ;  /* 0x0000000003007212 */ /* 0x000fce00078efe04 */
.L_x_8192:
[----:B------:R-:W-:Y:S05]  /*2340*/  BSYNC B0 ;  /* 0x0000000000007941 */ /* 0x000fea0003800000 */
.L_x_8191:
[----:B------:R-:W-:-:S04]  /*2350*/  FMUL.FTZ R0, R0, 1 ;  /* 0x3f80000000007820 */ /* 0x000fc80000410000 */
[----:B------:R4:W0:Y:S01]  /*2360*/  F2F.F64.F32 R18, R0 ;  /* 0x0000000000127310 */ /* 0x0008220000201800 */
[----:B------:R-:W-:Y:S05]  /*2370*/  BRA `(.L_x_8172) ;  /* 0x0000000000a47947 */ /* 0x000fea0003800000 */
.L_x_8184:
        /* <DEDUP_REMOVED lines=14> */
.L_x_8198:
[----:B------:R-:W-:Y:S05]  /*2460*/  BSYNC B0 ;  /* 0x0000000000007941 */ /* 0x000fea0003800000 */
.L_x_8197:
[----:B------:R-:W-:-:S04]  /*2470*/  FMUL.FTZ R0, R0, 1 ;  /* 0x3f80000000007820 */ /* 0x000fc80000410000 */
[----:B------:R0:W1:Y:S01]  /*2480*/  F2F.F64.F32 R18, R0 ;  /* 0x0000000000127310 */ /* 0x0000620000201800 */
[----:B------:R-:W-:Y:S05]  /*2490*/  BRA `(.L_x_8172) ;  /* 0x00000000005c7947 */ /* 0x000fea0003800000 */
.L_x_8171:
[----:B------:R-:W-:Y:S01]  /*24a0*/  MOV R2, 0x0 ;  /* 0x0000000000027802 */ /* 0x000fe20000000f00 */
[----:B------:R-:W-:Y:S01]  /*24b0*/  ULDC.64 UR4, c[0x4][0x188] ;  /* 0x0100620000047ab9 */ /* 0x000fe20000000a00 */
[----:B------:R-:W-:Y:S01]  /*24c0*/  ULDC.64 UR6, c[0x4][0x8] ;  /* 0x0100020000067ab9 */ /* 0x000fe20000000a00 */
[----:B------:R-:W-:Y:S01]  /*24d0*/  IMAD.U32 R4, RZ, RZ, UR4 ;  /* 0x00000004ff047e24 */ /* 0x000fe2000f8e00ff */
[----:B------:R-:W-:Y:S01]  /*24e0*/  HFMA2.MMA R12, -RZ, RZ, 0, 5.9604644775390625e-08 ;  /* 0x00000001ff0c7435 */ /* 0x000fe200000001ff */
        /* <DEDUP_REMOVED lines=8> */
[----:B------:R-:W-:-:S07]  /*2570*/  IMAD.MOV.U32 R13, RZ, RZ, RZ ;  /* 0x000000ffff0d7224 */ /* 0x000fce00078e00ff */
[----:B------:R-:W-:-:S07]  /*2580*/  LEPC R20, `(.L_x_8199) ;  /* 0x000000001014794e */ /* 0x000fce0000000000 */
[----:B0-----:R-:W-:Y:S05]  /*2590*/  CALL.ABS.NOINC R2 ;  /* 0x0000000002007343 */ /* 0x001fea0003c00000 */
.L_x_8199:
[----:B------:R-:W-:Y:S01]  /*25a0*/  CS2R R18, SRZ ;  /* 0x0000000000127805 */ /* 0x000fe2000001ff00 */
[----:B------:R-:W-:Y:S06]  /*25b0*/  BRA `(.L_x_8172) ;  /* 0x0000000000147947 */ /* 0x000fec0003800000 */
.L_x_8196:
[----:B------:R-:W2:Y:S02]  /*25c0*/  LDG.E.64 R18, desc[UR36][R2.64] ;  /* 0x0000002402127981 */ /* 0x000ea4000c1e1b00 */
[----:B--2---:R-:W0:Y:S01]  /*25d0*/  I2F.F64.U64 R18, R18 ;  /* 0x0000001200127312 */ /* 0x004e220000301800 */
[----:B------:R-:W-:Y:S05]  /*25e0*/  BRA `(.L_x_8172) ;  /* 0x0000000000087947 */ /* 0x000fea0003800000 */
.L_x_8195:
[----:B------:R-:W2:Y:S02]  /*25f0*/  LDG.E R2, desc[UR36][R2.64] ;  /* 0x0000002402027981 */ /* 0x000ea4000c1e1900 */
[----:B--2---:R0:W1:Y:S02]  /*2600*/  I2F.F64.U32 R18, R2 ;  /* 0x0000000200127312 */ /* 0x0040640000201800 */
.L_x_8172:
[----:B0-----:R-:W2:Y:S01]  /*2610*/  LDC.U8 R2, c[0x0][0x493] ;  /* 0x000124c0ff027b82 */ /* 0x001ea20000000000 */
[----:B------:R-:W-:Y:S02]  /*2620*/  ULDC.64 UR4, c[0x0][0x488] ;  /* 0x0001220000047ab9 */ /* 0x000fe40000000a00 */
[----:B------:R-:W-:-:S05]  /*2630*/  IADD3 R4, P1, R24, UR4, RZ ;  /* 0x0000000418047c10 */ /* 0x000fca000ff3e0ff */
[----:B------:R-:W-:Y:S01]  /*2640*/  IMAD.X R5, RZ, RZ, UR5, P1 ;  /* 0x00000005ff057e24 */ /* 0x000fe200088e06ff */
[----:B--2-4-:R-:W-:-:S04]  /*2650*/  PRMT R0, R2, 0x9910, RZ ;  /* 0x0000991002007816 */ /* 0x014fc800000000ff */
        /* <DEDUP_REMOVED lines=11> */
[----:B--2---:R-:W0:Y:S01]  /*2710*/  I2F.F64.S16 R2, R2 ;  /* 0x0000000200027312 */ /* 0x004e220000101c00 */
[----:B------:R-:W-:Y:S05]  /*2720*/  BRA `(.L_x_8205) ;  /* 0x0000000c007c7947 */ /* 0x000fea0003800000 */
.L_x_8203:
[----:B------:R-:W2:Y:S02]  /*2730*/  LDG.E.U8 R2, desc[UR36][R4.64] ;  /* 0x0000002404027981 */ /* 0x000ea4000c1e1100 */
[----:B--2---:R-:W0:Y:S01]  /*2740*/  I2F.F64.U16 R2, R2 ;  /* 0x0000000200027312 */ /* 0x004e220000101800 */
[----:B------:R-:W-:Y:S05]  /*2750*/  BRA `(.L_x_8205) ;  /* 0x0000000c00707947 */ /* 0x000fea0003800000 */
.L_x_8202:
        /* <DEDUP_REMOVED lines=9> */
.L_x_8207:
[----:B------:R-:W2:Y:S02]  /*27f0*/  LDG.E R2, desc[UR36][R4.64] ;  /* 0x0000002404027981 */ /* 0x000ea4000c1e1900 */
[----:B--2---:R-:W2:Y:S01]  /*2800*/  I2F.F64 R2, R2 ;  /* 0x0000000200027312 */ /* 0x004ea20000201c00 */
[----:B------:R-:W-:Y:S05]  /*2810*/  BRA `(.L_x_8205) ;  /* 0x0000000c00407947 */ /* 0x000fea0003800000 */
.L_x_8206:
[----:B------:R-:W2:Y:S02]  /*2820*/  LDG.E.U16 R2, desc[UR36][R4.64] ;  /* 0x0000002404027981 */ /* 0x000ea4000c1e1500 */
[----:B--2---:R-:W4:Y:S01]  /*2830*/  I2F.F64.S16 R2, R2 ;  /* 0x0000000200027312 */ /* 0x004f220000101c00 */
[----:B------:R-:W-:Y:S05]  /*2840*/  BRA `(.L_x_8205) ;  /* 0x0000000c00347947 */ /* 0x000fea0003800000 */
.L_x_8201:
        /* <DEDUP_REMOVED lines=10> */
.L_x_8209:
[----:B------:R-:W2:Y:S02]  /*28f0*/  LDG.E.U16 R0, desc[UR36][R4.64] ;  /* 0x0000002404007981 */ /* 0x000ea4000c1e1500 */
[----:B--2---:R-:W-:-:S05]  /*2900*/  HADD2.F32 R0, -RZ, R0.H0_H0 ;  /* 0x20000000ff007230 */ /* 0x004fca0000004100 */
[----:B------:R-:W-:-:S04]  /*2910*/  FMUL.FTZ R0, R0, 1 ;  /* 0x3f80000000007820 */ /* 0x000fc80000410000 */
[----:B------:R0:W2:Y:S01]  /*2920*/  F2F.F64.F32 R2, R0 ;  /* 0x0000000000027310 */ /* 0x0000a20000201800 */
[----:B------:R-:W-:Y:S05]  /*2930*/  BRA `(.L_x_8205) ;  /* 0x0000000800f87947 */ /* 0x000fea0003800000 */
.L_x_8208:
        /* <DEDUP_REMOVED lines=10> */
.L_x_8211:
[----:B------:R-:W2:Y:S02]  /*29e0*/  LDG.E.U16 R4, desc[UR36][R4.64] ;  /* 0x0000002404047981 */ /* 0x000ea4000c1e1500 */
[----:B--2---:R-:W-:-:S05]  /*29f0*/  HADD2.F32 R0, -RZ, R4.H0_H0 ;  /* 0x20000004ff007230 */ /* 0x004fca0000004100 */
[----:B------:R-:W-:-:S04]  /*2a00*/  FMUL.FTZ R0, R0, 1 ;  /* 0x3f80000000007820 */ /* 0x000fc80000410000 */
[----:B------:R0:W2:Y:S01]  /*2a10*/  F2F.F64.F32 R2, R0 ;  /* 0x0000000000027310 */ /* 0x0000a20000201800 */
[----:B------:R-:W-:Y:S05]  /*2a20*/  BRA `(.L_x_8205) ;  /* 0x0000000800bc7947 */ /* 0x000fea0003800000 */
.L_x_8210:
[----:B------:R0:W5:Y:S01]  /*2a30*/  LDG.E.64 R2, desc[UR36][R4.64] ;  /* 0x0000002404027981 */ /* 0x000162000c1e1b00 */
[----:B------:R-:W-:Y:S05]  /*2a40*/  BRA `(.L_x_8205) ;  /* 0x0000000800b47947 */ /* 0x000fea0003800000 */
.L_x_8200:
        /* <DEDUP_REMOVED lines=13> */
.L_x_8214:
[----:B------:R0:W5:Y:S01]  /*2b20*/  LDG.E.64 R2, desc[UR36][R4.64] ;  /* 0x0000002404027981 */ /* 0x000162000c1e1b00 */
[----:B------:R-:W-:Y:S05]  /*2b30*/  BRA `(.L_x_8205) ;  /* 0x0000000800787947 */ /* 0x000fea0003800000 */
.L_x_8213:
        /* <DEDUP_REMOVED lines=24> */
[----:B------:R-:W-:-:S05]  /*2cc0*/  LOP3.LUT R3, R3, 0x80000000, R0, 0xf8, !PT ;  /* 0x8000000003037812 */ /* 0x000fca00078ef800 */
[----:B------:R-:W-:-:S06]  /*2cd0*/  FMUL.FTZ R3, R3, 1 ;  /* 0x3f80000003037820 */ /* 0x000fcc0000410000 */
[----:B------:R-:W0:Y:S01]  /*2ce0*/  F2F.F64.F32 R2, R3 ;  /* 0x0000000300027310 */ /* 0x000e220000201800 */
[----:B------:R-:W-:Y:S05]  /*2cf0*/  BRA `(.L_x_8205) ;  /* 0x0000000800087947 */ /* 0x000fea0003800000 */
.L_x_8216:
[----:B------:R-:W2:Y:S02]  /*2d00*/  LDG.E.U8 R3, desc[UR36][R4.64] ;  /* 0x0000002404037981 */ /* 0x000ea4000c1e1100 */
[----:B--2---:R-:W-:-:S05]  /*2d10*/  IMAD.SHL.U32 R0, R3, 0x2000000, RZ ;  /* 0x0200000003007824 */ /* 0x004fca00078e00ff */
[----:B------:R-:W-:-:S13]  /*2d20*/  ISETP.GE.U32.AND P0, PT, R0, 0x8000000, PT ;  /* 0x080000000000780c */ /* 0x000fda0003f06070 */
[C---:B------:R-:W-:Y:S02]  /*2d30*/  @!P0 IMAD.SHL.U32 R0, R3.reuse, 0x100, RZ ;  /* 0x0000010003008824 */ /* 0x040fe400078e00ff */
[C---:B------:R-:W-:Y:S02]  /*2d40*/  @P0 IMAD.SHL.U32 R2, R3.reuse, 0x200000, RZ ;  /* 0x0020000003020824 */ /* 0x040fe400078e00ff */
[----:B------:R-:W-:Y:S01]  /*2d50*/  IMAD.SHL.U32 R3, R3, 0x1000000, RZ ;  /* 0x0100000003037824 */ /* 0x000fe200078e00ff */
[----:B------:R-:W-:Y:S02]  /*2d60*/  @!P0 LOP3.LUT R0, R0, 0x7f00, RZ, 0xc0, !PT ;  /* 0x00007f0000008812 */ /* 0x000fe400078ec0ff */
[----:B------:R-:W-:Y:S02]  /*2d70*/  @P0 LOP3.LUT R2, R2, 0x70000000, RZ, 0xfc, !PT ;  /* 0x7000000002020812 */ /* 0x000fe400078efcff */
[----:B------:R-:W-:-:S03]  /*2d80*/  @!P0 LOP3.LUT R0, R0, 0x3f000000, RZ, 0xfc, !PT ;  /* 0x3f00000000008812 */ /* 0x000fc600078efcff */
[----:B------:R-:W-:Y:S02]  /*2d90*/  @P0 FMUL.FTZ R2, R2, 1.9259299443872358531e-34 ;  /* 0x0780000002020820 */ /* 0x000fe40000410000 */
[----:B------:R-:W-:-:S05]  /*2da0*/  @!P0 FADD.FTZ R2, R0, -0.5 ;  /* 0xbf00000000028421 */ /* 0x000fca0000010000 */
[----:B------:R-:W-:-:S05]  /*2db0*/  LOP3.LUT R2, R2, 0x80000000, R3, 0xf8, !PT ;  /* 0x8000000002027812 */ /* 0x000fca00078ef803 */
[----:B------:R-:W-:-:S06]  /*2dc0*/  FMUL.FTZ R2, R2, 1 ;  /* 0x3f80000002027820 */ /* 0x000fcc0000410000 */
[----:B------:R-:W0:Y:S01]  /*2dd0*/  F2F.F64.F32 R2, R2 ;  /* 0x0000000200027310 */ /* 0x000e220000201800 */
[----:B------:R-:W-:Y:S05]  /*2de0*/  BRA `(.L_x_8205) ;  /* 0x0000000400cc7947 */ /* 0x000fea0003800000 */
.L_x_8215:
[----:B------:R-:W2:Y:S02]  /*2df0*/  LDG.E.U16 R0, desc[UR36][R4.64] ;  /* 0x0000002404007981 */ /* 0x000ea4000c1e1500 */
[----:B--2---:R-:W-:-:S04]  /*2e00*/  IMAD.U32 R0, R0, 0x10000, RZ ;  /* 0x0001000000007824 */ /* 0x004fc800078e00ff */
[----:B------:R-:W-:-:S04]  /*2e10*/  FMUL.FTZ R0, R0, 1 ;  /* 0x3f80000000007820 */ /* 0x000fc80000410000 */
[----:B------:R0:W2:Y:S01]  /*2e20*/  F2F.F64.F32 R2, R0 ;  /* 0x0000000000027310 */ /* 0x0000a20000201800 */
[----:B------:R-:W-:Y:S05]  /*2e30*/  BRA `(.L_x_8205) ;  /* 0x0000000400b87947 */ /* 0x000fea0003800000 */
.L_x_8212:
        /* <DEDUP_REMOVED lines=9> */
[----:B--2---:R-:W0:Y:S01]  /*2ed0*/  I2F.F64.U16 R2, R2 ;  /* 0x0000000200027312 */ /* 0x004e220000101800 */
[----:B------:R-:W-:Y:S05]  /*2ee0*/  BRA `(.L_x_8205) ;  /* 0x00000004008c7947 */ /* 0x000fea0003800000 */
.L_x_8219:
        /* <DEDUP_REMOVED lines=21> */
.L_x_8223:
[----:B------:R-:W-:Y:S05]  /*3040*/  BSYNC B1 ;  /* 0x0000000000017941 */ /* 0x000fea0003800000 */
.L_x_8222:
[----:B------:R-:W-:Y:S01]  /*3050*/  LEA R3, R0, 0x3b800000, 0x17 ;  /* 0x3b80000000037811 */ /* 0x000fe200078eb8ff */
[----:B------:R-:W-:-:S05]  /*3060*/  IMAD.SHL.U32 R0, R2, 0x100000, RZ ;  /* 0x0010000002007824 */ /* 0x000fca00078e00ff */
[----:B------:R-:W-:-:S07]  /*3070*/  LOP3.LUT R0, R3, R0, R4, 0xfe, !PT ;  /* 0x0000000003007212 */ /* 0x000fce00078efe04 */
.L_x_8221:
[----:B------:R-:W-:Y:S05]  /*3080*/  BSYNC B0 ;  /* 0x0000000000007941 */ /* 0x000fea0003800000 */
.L_x_8220:
[----:B------:R-:W-:-:S04]  /*3090*/  FMUL.FTZ R0, R0, 1 ;  /* 0x3f80000000007820 */ /* 0x000fc80000410000 */
[----:B------:R0:W2:Y:S01]  /*30a0*/  F2F.F64.F32 R2, R0 ;  /* 0x0000000000027310 */ /* 0x0000a20000201800 */
[----:B------:R-:W-:Y:S05]  /*30b0*/  BRA `(.L_x_8205) ;  /* 0x0000000400187947 */ /* 0x000fea0003800000 */
.L_x_8218:
        /* <DEDUP_REMOVED lines=21> */
.L_x_8227:
[----:B------:R-:W-:Y:S05]  /*3210*/  BSYNC B1 ;  /* 0x0000000000017941 */ /* 0x000fea0003800000 */
.L_x_8226:
[----:B------:R-:W-:Y:S01]  /*3220*/  LEA R3, R0, 0x37800000, 0x17 ;  /* 0x3780000000037811 */ /* 0x000fe200078eb8ff */
[----:B------:R-:W-:-:S05]  /*3230*/  IMAD.SHL.U32 R0, R2, 0x200000, RZ ;  /* 0x0020000002007824 */ /* 0x000fca00078e00ff */
[----:B------:R-:W-:-:S07]  /*3240*/  LOP3.LUT R0, R3, R0, R4, 0xfe, !PT ;  /* 0x0000000003007212 */ /* 0x000fce00078efe04 */
.L_x_8225:
[----:B------:R-:W-:Y:S05]  /*3250*/  BSYNC B0 ;  /* 0x0000000000007941 */ /* 0x000fea0003800000 */
.L_x_8224:
[----:B------:R-:W-:-:S04]  /*3260*/  FMUL.FTZ R0, R0, 1 ;  /* 0x3f80000000007820 */ /* 0x000fc80000410000 */
[----:B------:R0:W2:Y:S01]  /*3270*/  F2F.F64.F32 R2, R0 ;  /* 0x0000000000027310 */ /* 0x0000a20000201800 */
[----:B------:R-:W-:Y:S05]  /*3280*/  BRA `(.L_x_8205) ;  /* 0x0000000000a47947 */ /* 0x000fea0003800000 */
.L_x_8217:
        /* <DEDUP_REMOVED lines=14> */
.L_x_8231:
[----:B------:R-:W-:Y:S05]  /*3370*/  BSYNC B0 ;  /* 0x0000000000007941 */ /* 0x000fea0003800000 */
.L_x_8230:
[----:B------:R-:W-:-:S04]  /*3380*/  FMUL.FTZ R0, R0, 1 ;  /* 0x3f80000000007820 */ /* 0x000fc80000410000 */
[----:B------:R0:W2:Y:S01]  /*3390*/  F2F.F64.F32 R2, R0 ;  /* 0x0000000000027310 */ /* 0x0000a20000201800 */
[----:B------:R-:W-:Y:S05]  /*33a0*/  BRA `(.L_x_8205) ;  /* 0x00000000005c7947 */ /* 0x000fea0003800000 */
.L_x_8204:
[----:B------:R-:W-:Y:S01]  /*33b0*/  MOV R2, 0x0 ;  /* 0x0000000000027802 */ /* 0x000fe20000000f00 */
[----:B------:R-:W-:Y:S01]  /*33c0*/  ULDC.64 UR4, c[0x4][0x188] ;  /* 0x0100620000047ab9 */ /* 0x000fe20000000a00 */
[----:B------:R-:W-:Y:S01]  /*33d0*/  ULDC.64 UR6, c[0x4][0x8] ;  /* 0x0100020000067ab9 */ /* 0x000fe20000000a00 */
[----:B------:R-:W-:Y:S02]  /*33e0*/  IMAD.U32 R4, RZ, RZ, UR4 ;  /* 0x00000004ff047e24 */ /* 0x000fe4000f8e00ff */
[----:B------:R-:W-:Y:S01]  /*33f0*/  IMAD.U32 R5, RZ, RZ, UR5 ;  /* 0x00000005ff057e24 */ /* 0x000fe2000f8e00ff */
[----:B------:R-:W0:Y:S01]  /*3400*/  LDC.64 R2, c[0x4][R2] ;  /* 0x0100000002027b82 */ /* 0x000e220000000a00 */
[----:B------:R-:W-:Y:S01]  /*3410*/  ULDC.64 UR4, c[0x4][0x190] ;  /* 0x0100640000047ab9 */ /* 0x000fe20000000a00 */
[----:B------:R-:W-:Y:S01]  /*3420*/  IMAD.U32 R10, RZ, RZ, UR6 ;  /* 0x00000006ff0a7e24 */ /* 0x000fe2000f8e00ff */
[----:B------:R-:W-:Y:S01]  /*3430*/  MOV R6, UR4 ;  /* 0x0000000400067c02 */ /* 0x000fe20008000f00 */
[----:B------:R-:W-:-:S02]  /*3440*/  IMAD.U32 R7, RZ, RZ, UR5 ;  /* 0x00000005ff077e24 */ /* 0x000fc4000f8e00ff */
[----:B------:R-:W-:Y:S02]  /*3450*/  IMAD.U32 R11, RZ, RZ, UR7 ;  /* 0x00000007ff0b7e24 */ /* 0x000fe4000f8e00ff */
[----:B------:R-:W-:Y:S02]  /*3460*/  IMAD.MOV.U32 R8, RZ, RZ, 0x4e ;  /* 0x0000004eff087424 */ /* 0x000fe400078e00ff */
[----:B------:R-:W-:Y:S02]  /*3470*/  IMAD.MOV.U32 R12, RZ, RZ, 0x1 ;  /* 0x00000001ff0c7424 */ /* 0x000fe400078e00ff */
[----:B------:R-:W-:-:S07]  /*3480*/  IMAD.MOV.U32 R13, RZ, RZ, RZ ;  /* 0x000000ffff0d7224 */ /* 0x000fce00078e00ff */
[----:B------:R-:W-:-:S07]  /*3490*/  LEPC R20, `(.L_x_8232) ;  /* 0x000000001014794e */ /* 0x000fce0000000000 */
[----:B01-3-5:R-:W-:Y:S05]  /*34a0*/  CALL.ABS.NOINC R2 ;  /* 0x0000000002007343 */ /* 0x02bfea0003c00000 */
.L_x_8232:
[----:B------:R-:W-:Y:S01]  /*34b0*/  CS2R R2, SRZ ;  /* 0x0000000000027805 */ /* 0x000fe2000001ff00 */
[----:B------:R-:W-:Y:S06]  /*34c0*/  BRA `(.L_x_8205) ;  /* 0x0000000000147947 */ /* 0x000fec0003800000 */
.L_x_8229:
[----:B------:R-:W2:Y:S02]  /*34d0*/  LDG.E.64 R2, desc[UR36][R4.64] ;  /* 0x0000002404027981 */ /* 0x000ea4000c1e1b00 */
[----:B--2---:R-:W0:Y:S01]  /*34e0*/  I2F.F64.U64 R2, R2 ;  /* 0x0000000200027312 */ /* 0x004e220000301800 */
[----:B------:R-:W-:Y:S05]  /*34f0*/  BRA `(.L_x_8205) ;  /* 0x0000000000087947 */ /* 0x000fea0003800000 */
.L_x_8228:
[----:B------:R-:W2:Y:S02]  /*3500*/  LDG.E R2, desc[UR36][R4.64] ;  /* 0x0000002404027981 */ /* 0x000ea4000c1e1900 */
[----:B--2---:R-:W0:Y:S02]  /*3510*/  I2F.F64.U32 R2, R2 ;  /* 0x0000000200027312 */ /* 0x004e240000201800 */
.L_x_8205:
[----:B------:R-:W2:Y:S01]  /*3520*/  LDC.U8 R6, c[0x0][0x491] ;  /* 0x00012440ff067b82 */ /* 0x000ea20000000000 */
[C---:B-1-3-5:R-:W-:Y:S02]  /*3530*/  DSETP.GT.AND P0, PT, R18.reuse, RZ, PT ;  /* 0x000000ff1200722a */ /* 0x06afe40003f04000 */
[----:B------:R-:W-:-:S04]  /*3540*/  DSETP.NEU.AND P1, PT, R18, RZ, PT ;  /* 0x000000ff1200722a */ /* 0x000fc80003f2d000 */
[----:B0-----:R-:W-:Y:S02]  /*3550*/  FSEL R5, RZ, 1.875, !P0 ;  /* 0x3ff00000ff057808 */ /* 0x001fe40004000000 */
[----:B--2-4-:R-:W-:Y:S02]  /*3560*/  FSEL R4, R2, RZ, !P1 ;  /* 0x000000ff02047208 */ /* 0x014fe40004800000 */
[----:B------:R-:W-:Y:S02]  /*3570*/  FSEL R5, R3, R5, !P1 ;  /* 0x0000000503057208 */ /* 0x000fe40004800000 */
        /* <DEDUP_REMOVED lines=11> */
[----:B------:R-:W0:Y:S02]  /*3630*/  F2I.F64.TRUNC R5, R4 ;  /* 0x0000000400057311 */ /* 0x000e24000030d100 */
[----:B0-----:R0:W-:Y:S01]  /*3640*/  STG.E.U8 desc[UR36][R16.64], R5 ;  /* 0x0000000510007986 */ /* 0x0011e2000c101124 */
[----:B------:R-:W-:Y:S05]  /*3650*/  BRA `(.L_x_8238) ;  /* 0x0000001000087947 */ /* 0x000fea0003800000 */
.L_x_8236:
[----:B------:R-:W0:Y:S02]  /*3660*/  F2I.S64.F64.TRUNC R4, R4 ;  /* 0x0000000400047311 */ /* 0x000e24000030d900 */
[----:B0-----:R-:W-:-:S05]  /*3670*/  IMAD.MOV.U32 R3, RZ, RZ, R4 ;  /* 0x000000ffff037224 */ /* 0x001fca00078e0004 */
[----:B------:R1:W-:Y:S01]  /*3680*/  STG.E.U8 desc[UR36][R16.64], R3 ;  /* 0x0000000310007986 */ /* 0x0003e2000c101124 */
[----:B------:R-:W-:Y:S05]  /*3690*/  BRA `(.L_x_8238) ;  /* 0x0000000c00f87947 */ /* 0x000fea0003800000 */
.L_x_8235:
[----:B------:R-:W-:-:S13]  /*36a0*/  ISETP.NE.AND P0, PT, R0, 0x2, PT ;  /* 0x000000020000780c */ /* 0x000fda0003f05270 */
[----:B------:R-:W-:Y:S05]  /*36b0*/  @!P0 BRA `(.L_x_8239) ;  /* 0x0000000000288947 */ /* 0x000fea0003800000 */
[----:B------:R-:W-:-:S13]  /*36c0*/  ISETP.NE.AND P0, PT, R0, 0x3, PT ;  /* 0x000000030000780c */ /* 0x000fda0003f05270 */
[----:B------:R-:W-:Y:S05]  /*36d0*/  @!P0 BRA `(.L_x_8240) ;  /* 0x0000000000148947 */ /* 0x000fea0003800000 */
[----:B------:R-:W-:-:S13]  /*36e0*/  ISETP.NE.AND P0, PT, R0, 0x4, PT ;  /* 0x000000040000780c */ /* 0x000fda0003f05270 */
[----:B------:R-:W-:Y:S05]  /*36f0*/  @P0 BRA `(.L_x_8237) ;  /* 0x0000000c00880947 */ /* 0x000fea0003800000 */
[----:B------:R-:W0:Y:S02]  /*3700*/  F2I.S64.F64.TRUNC R4, R4 ;  /* 0x0000000400047311 */ /* 0x000e24000030d900 */
[----:B0-----:R4:W-:Y:S01]  /*3710*/  STG.E.64 desc[UR36][R16.64], R4 ;  /* 0x0000000410007986 */ /* 0x0019e2000c101b24 */
[----:B------:R-:W-:Y:S05]  /*3720*/  BRA `(.L_x_8238) ;  /* 0x0000000c00d47947 */ /* 0x000fea0003800000 */
.L_x_8240:
[----:B------:R-:W0:Y:S02]  /*3730*/  F2I.F64.TRUNC R5, R4 ;  /* 0x0000000400057311 */ /* 0x000e24000030d100 */
[----:B0-----:R3:W-:Y:S01]  /*3740*/  STG.E desc[UR36][R16.64], R5 ;  /* 0x0000000510007986 */ /* 0x0017e2000c101924 */
[----:B------:R-:W-:Y:S05]  /*3750*/  BRA `(.L_x_8238) ;  /* 0x0000000c00c87947 */ /* 0x000fea0003800000 */
.L_x_8239:
[----:B------:R-:W0:Y:S02]  /*3760*/  F2I.F64.TRUNC R5, R4 ;  /* 0x0000000400057311 */ /* 0x000e24000030d100 */
[----:B0-----:R2:W-:Y:S01]  /*3770*/  STG.E.U16 desc[UR36][R16.64], R5 ;  /* 0x0000000510007986 */ /* 0x0015e2000c101524 */
[----:B------:R-:W-:Y:S05]  /*3780*/  BRA `(.L_x_8238) ;  /* 0x0000000c00bc7947 */ /* 0x000fea0003800000 */
.L_x_8234:
[----:B------:R-:W-:-:S13]  /*3790*/  ISETP.GT.AND P0, PT, R0, 0x6, PT ;  /* 0x000000060000780c */ /* 0x000fda0003f04270 */
[----:B------:R-:W-:Y:S05]  /*37a0*/  @P0 BRA `(.L_x_8241) ;  /* 0x00000000004c0947 */ /* 0x000fea0003800000 */
[----:B------:R-:W-:-:S13]  /*37b0*/  ISETP.NE.AND P0, PT, R0, 0x5, PT ;  /* 0x000000050000780c */ /* 0x000fda0003f05270 */
[----:B------:R-:W-:Y:S05]  /*37c0*/  @!P0 BRA `(.L_x_8242) ;  /* 0x0000000000248947 */ /* 0x000fea0003800000 */
[----:B------:R-:W-:-:S13]  /*37d0*/  ISETP.NE.AND P0, PT, R0, 0x6, PT ;  /* 0x000000060000780c */ /* 0x000fda0003f05270 */
[----:B------:R-:W-:Y:S05]  /*37e0*/  @P0 BRA `(.L_x_8237) ;  /* 0x0000000c004c0947 */ /* 0x000fea0003800000 */
[----:B------:R-:W-:Y:S01]  /*37f0*/  UMOV UR4, 0xf0000000 ;  /* 0xf000000000047882 */ /* 0x000fe20000000000 */
[----:B------:R-:W-:Y:S01]  /*3800*/  UMOV UR5, 0x380fffff ;  /* 0x380fffff00057882 */ /* 0x000fe20000000000 */
[----:B------:R-:W0:Y:S01]  /*3810*/  F2F.F32.F64 R3, R4 ;  /* 0x0000000400037310 */ /* 0x000e220000301000 */
[----:B------:R-:W-:-:S14]  /*3820*/  DSETP.GEU.AND P0, PT, |R4|, UR4, PT ;  /* 0x0000000404007e2a */ /* 0x000fdc000bf0e200 */
[----:B0-----:R-:W-:-:S05]  /*3830*/  @!P0 FMUL R3, R3, 1.175494350822287508e-38 ;  /* 0x0080000003038820 */ /* 0x001fca0000400000 */
[----:B------:R0:W-:Y:S01]  /*3840*/  STG.E desc[UR36][R16.64], R3 ;  /* 0x0000000310007986 */ /* 0x0001e2000c101924 */
[----:B------:R-:W-:Y:S05]  /*3850*/  BRA `(.L_x_8238) ;  /* 0x0000000c00887947 */ /* 0x000fea0003800000 */
.L_x_8242:
[----:B------:R-:W-:Y:S01]  /*3860*/  UMOV UR4, 0xf0000000 ;  /* 0xf000000000047882 */ /* 0x000fe20000000000 */
[----:B------:R-:W-:Y:S01]  /*3870*/  UMOV UR5, 0x380fffff ;  /* 0x380fffff00057882 */ /* 0x000fe20000000000 */
[----:B------:R-:W0:Y:S01]  /*3880*/  F2F.F32.F64 R0, R4 ;  /* 0x0000000400007310 */ /* 0x000e220000301000 */
[----:B------:R-:W-:-:S14]  /*3890*/  DSETP.GEU.AND P0, PT, |R4|, UR4, PT ;  /* 0x0000000404007e2a */ /* 0x000fdc000bf0e200 */
[----:B0-----:R-:W-:-:S05]  /*38a0*/  @!P0 FMUL R0, R0, 1.175494350822287508e-38 ;  /* 0x0080000000008820 */ /* 0x001fca0000400000 */
[----:B------:R-:W-:-:S05]  /*38b0*/  F2FP.F16.F32.PACK_AB R0, RZ, R0 ;  /* 0x00000000ff00723e */ /* 0x000fca00000000ff */
[----:B------:R0:W-:Y:S01]  /*38c0*/  STG.E.U16 desc[UR36][R16.64], R0 ;  /* 0x0000000010007986 */ /* 0x0001e2000c101524 */
[----:B------:R-:W-:Y:S05]  /*38d0*/  BRA `(.L_x_8238) ;  /* 0x0000000c00687947 */ /* 0x000fea0003800000 */
.L_x_8241:
[----:B------:R-:W-:-:S13]  /*38e0*/  ISETP.NE.AND P0, PT, R0, 0x7, PT ;  /* 0x000000070000780c */ /* 0x000fda0003f05270 */
[----:B------:R-:W-:Y:S05]  /*38f0*/  @!P0 BRA `(.L_x_8243) ;  /* 0x0000000000548947 */ /* 0x000fea0003800000 */
[----:B------:R-:W-:-:S13]  /*3900*/  ISETP.NE.AND P0, PT, R0, 0x8, PT ;  /* 0x000000080000780c */ /* 0x000fda0003f05270 */
[----:B------:R-:W-:Y:S05]  /*3910*/  @!P0 BRA `(.L_x_8244) ;  /* 0x0000000000288947 */ /* 0x000fea0003800000 */
[----:B------:R-:W-:-:S13]  /*3920*/  ISETP.NE.AND P0, PT, R0, 0x9, PT ;  /* 0x000000090000780c */ /* 0x000fda0003f05270 */
[----:B------:R-:W-:Y:S05]  /*3930*/  @P0 BRA `(.L_x_8237) ;  /* 0x0000000800f80947 */ /* 0x000fea0003800000 */
[----:B------:R-:W-:Y:S01]  /*3940*/  UMOV UR4, 0xf0000000 ;  /* 0xf000000000047882 */ /* 0x000fe20000000000 */
[----:B------:R-:W-:Y:S01]  /*3950*/  UMOV UR5, 0x380fffff ;  /* 0x380fffff00057882 */ /* 0x000fe20000000000 */
[----:B------:R-:W0:Y:S01]  /*3960*/  F2F.F32.F64 R2, R4 ;  /* 0x0000000400027310 */ /* 0x000e220000301000 */
[----:B------:R-:W-:Y:S01]  /*3970*/  DSETP.GEU.AND P0, PT, |R4|, UR4, PT ;  /* 0x0000000404007e2a */ /* 0x000fe2000bf0e200 */
[----:B------:R-:W-:-:S13]  /*3980*/  IMAD.MOV.U32 R3, RZ, RZ, RZ ;  /* 0x000000ffff037224 */ /* 0x000fda00078e00ff */
[----:B0-----:R-:W-:-:S05]  /*3990*/  @!P0 FMUL R2, R2, 1.175494350822287508e-38 ;  /* 0x0080000002028820 */ /* 0x001fca0000400000 */
[----:B------:R0:W-:Y:S01]  /*39a0*/  STG.E.64 desc[UR36][R16.64], R2 ;  /* 0x0000000210007986 */ /* 0x0001e2000c101b24 */
[----:B------:R-:W-:Y:S05]  /*39b0*/  BRA `(.L_x_8238) ;  /* 0x0000000c00307947 */ /* 0x000fea0003800000 */
.L_x_8244:
[----:B------:R-:W-:Y:S01]  /*39c0*/  UMOV UR4, 0xf0000000 ;  /* 0xf000000000047882 */ /* 0x000fe20000000000 */
[----:B------:R-:W-:Y:S01]  /*39d0*/  UMOV UR5, 0x380fffff ;  /* 0x380fffff00057882 */ /* 0x000fe20000000000 */
[----:B------:R-:W0:Y:S01]  /*39e0*/  F2F.F32.F64 R0, R4 ;  /* 0x0000000400007310 */ /* 0x000e220000301000 */
[----:B------:R-:W-:-:S14]  /*39f0*/  DSETP.GEU.AND P0, PT, |R4|, UR4, PT ;  /* 0x0000000404007e2a */ /* 0x000fdc000bf0e200 */
[----:B0-----:R-:W-:-:S05]  /*3a00*/  @!P0 FMUL R0, R0, 1.175494350822287508e-38 ;  /* 0x0080000000008820 */ /* 0x001fca0000400000 */
[----:B------:R-:W-:-:S04]  /*3a10*/  F2FP.F16.F32.PACK_AB R3, RZ, R0 ;  /* 0x00000000ff03723e */ /* 0x000fc800000000ff */
[----:B------:R-:W-:-:S05]  /*3a20*/  PRMT R3, R3, 0x5410, RZ ;  /* 0x0000541003037816 */ /* 0x000fca00000000ff */
[----:B------:R0:W-:Y:S01]  /*3a30*/  STG.E desc[UR36][R16.64], R3 ;  /* 0x0000000310007986 */ /* 0x0001e2000c101924 */
[----:B------:R-:W-:Y:S05]  /*3a40*/  BRA `(.L_x_8238) ;  /* 0x0000000c000c7947 */ /* 0x000fea0003800000 */
.L_x_8243:
[----:B------:R0:W-:Y:S01]  /*3a50*/  STG.E.64 desc[UR36][R16.64], R4 ;  /* 0x0000000410007986 */ /* 0x0001e2000c101b24 */
[----:B------:R-:W-:Y:S05]  /*3a60*/  BRA `(.L_x_8238) ;  /* 0x0000000c00047947 */ /* 0x000fea0003800000 */
.L_x_8233:
        /* <DEDUP_REMOVED lines=8> */
[----:B------:R-:W-:-:S06]  /*3af0*/  DSETP.NEU.AND P0, PT, R4, RZ, PT ;  /* 0x000000ff0400722a */ /* 0x000fcc0003f0d000 */
[----:B------:R-:W-:-:S05]  /*3b00*/  SEL R3, RZ, 0x1, !P0 ;  /* 0x00000001ff037807 */ /* 0x000fca0004000000 */
[----:B------:R0:W-:Y:S01]  /*3b10*/  STG.E.U8 desc[UR36][R16.64], R3 ;  /* 0x0000000310007986 */ /* 0x0001e2000c101124 */
[----:B------:R-:W-:Y:S05]  /*3b20*/  BRA `(.L_x_8238) ;  /* 0x0000000800d47947 */ /* 0x000fea0003800000 */
.L_x_8247:
[----:B------:R-:W-:-:S05]  /*3b30*/  CS2R R6, SRZ ;  /* 0x0000000000067805 */ /* 0x000fca000001ff00 */
[----:B------:R0:W-:Y:S01]  /*3b40*/  STG.E.128 desc[UR36][R16.64], R4 ;  /* 0x0000000410007986 */ /* 0x0001e2000c101d24 */
[----:B------:R-:W-:Y:S05]  /*3b50*/  BRA `(.L_x_8238) ;  /* 0x0000000800c87947 */ /* 0x000fea0003800000 */
.L_x_8246:
        /* <DEDUP_REMOVED lines=10> */
[----:B------:R-:W-:-:S13]  /*3c00*/  BSSY B0, `(.L_x_8250) ;  /* 0x000000f000007945 */ /* 0x000fda0003800000 */
[----:B0-----:R-:W-:-:S05]  /*3c10*/  @!P0 FMUL R7, R7, 1.175494350822287508e-38 ;  /* 0x0080000007078820 */ /* 0x001fca0000400000 */
        /* <DEDUP_REMOVED lines=13> */
.L_x_8251:
[----:B------:R-:W-:Y:S05]  /*3cf0*/  BSYNC B0 ;  /* 0x0000000000007941 */ /* 0x000fea0003800000 */
.L_x_8250:
[----:B------:R-:W-:-:S05]  /*3d00*/  LOP3.LUT R3, R0, R3, RZ, 0xfc, !PT ;  /* 0x0000000300037212 */ /* 0x000fca00078efcff */
[----:B------:R0:W-:Y:S01]  /*3d10*/  STG.E.U8 desc[UR36][R16.64], R3 ;  /* 0x0000000310007986 */ /* 0x0001e2000c101124 */
[----:B------:R-:W-:Y:S05]  /*3d20*/  BRA `(.L_x_8238) ;  /* 0x0000000800547947 */ /* 0x000fea0003800000 */
.L_x_8249:
[----:B------:R-:W-:Y:S01]  /*3d30*/  UMOV UR4, 0xf0000000 ;  /* 0xf000000000047882 */ /* 0x000fe20000000000 */
[----:B------:R-:W-:Y:S01]  /*3d40*/  UMOV UR5, 0x380fffff ;  /* 0x380fffff00057882 */ /* 0x000fe20000000000 */
[----:B------:R-:W0:Y:S01]  /*3d50*/  F2F.F32.F64 R3, R4 ;  /* 0x0000000400037310 */ /* 0x000e220000301000 */
[----:B------:R-:W-:Y:S01]  /*3d60*/  DSETP.GEU.AND P0, PT, |R4|, UR4, PT ;  /* 0x0000000404007e2a */ /* 0x000fe2000bf0e200 */
[----:B------:R-:W-:-:S13]  /*3d70*/  BSSY B0, `(.L_x_8252) ;  /* 0x0000010000007945 */ /* 0x000fda0003800000 */
[----:B0-----:R-:W-:-:S05]  /*3d80*/  @!P0 FMUL R3, R3, 1.175494350822287508e-38 ;  /* 0x0080000003038820 */ /* 0x001fca0000400000 */
        /* <DEDUP_REMOVED lines=11> */
.L_x_8253:
[----:B------:R-:W-:Y:S01]  /*3e40*/  IMAD.MOV.U32 R0, RZ, RZ, 0x7f ;  /* 0x0000007fff007424 */ /* 0x000fe200078e00ff */
[----:B------:R-:W-:-:S04]  /*3e50*/  ISETP.GT.U32.AND P0, PT, R2, 0x7f800000, PT ;  /* 0x7f8000000200780c */ /* 0x000fc80003f04070 */
[----:B------:R-:W-:-:S09]  /*3e60*/  SEL R0, R0, 0x7c, P0 ;  /* 0x0000007c00007807 */ /* 0x000fd20000000000 */
.L_x_8254:
[----:B------:R-:W-:Y:S05]  /*3e70*/  BSYNC B0 ;  /* 0x0000000000007941 */ /* 0x000fea0003800000 */
.L_x_8252:
[----:B------:R-:W-:-:S04]  /*3e80*/  LOP3.LUT R2, R3, 0x80000000, RZ, 0xc0, !PT ;  /* 0x8000000003027812 */ /* 0x000fc800078ec0ff */
[----:B------:R-:W-:-:S04]  /*3e90*/  SHF.R.U32.HI R3, RZ, 0x18, R2 ;  /* 0x00000018ff037819 */ /* 0x000fc80000011602 */
[----:B------:R-:W-:-:S05]  /*3ea0*/  LOP3.LUT R3, R0, R3, RZ, 0xfc, !PT ;  /* 0x0000000300037212 */ /* 0x000fca00078efcff */
[----:B------:R0:W-:Y:S01]  /*3eb0*/  STG.E.U8 desc[UR36][R16.64], R3 ;  /* 0x0000000310007986 */ /* 0x0001e2000c101124 */
[----:B------:R-:W-:Y:S05]  /*3ec0*/  BRA `(.L_x_8238) ;  /* 0x0000000400ec7947 */ /* 0x000fea0003800000 */
.L_x_8248:
[----:B------:R-:W-:Y:S01]  /*3ed0*/  UMOV UR4, 0xf0000000 ;  /* 0xf000000000047882 */ /* 0x000fe20000000000 */
[----:B------:R-:W-:Y:S01]  /*3ee0*/  UMOV UR5, 0x380fffff ;  /* 0x380fffff00057882 */ /* 0x000fe20000000000 */
[----:B------:R-:W0:Y:S01]  /*3ef0*/  F2F.F32.F64 R0, R4 ;  /* 0x0000000400007310 */ /* 0x000e220000301000 */
[----:B------:R-:W-:-:S14]  /*3f00*/  DSETP.GEU.AND P0, PT, |R4|, UR4, PT ;  /* 0x0000000404007e2a */ /* 0x000fdc000bf0e200 */
[----:B0-----:R-:W-:-:S05]  /*3f10*/  @!P0 FMUL R0, R0, 1.175494350822287508e-38 ;  /* 0x0080000000008820 */ /* 0x001fca0000400000 */
[----:B------:R-:W-:-:S05]  /*3f20*/  F2FP.BF16.F32.PACK_AB R0, RZ, R0 ;  /* 0x00000000ff00723e */ /* 0x000fca00000010ff */
[----:B------:R0:W-:Y:S01]  /*3f30*/  STG.E.U16 desc[UR36][R16.64], R0 ;  /* 0x0000000010007986 */ /* 0x0001e2000c101524 */
[----:B------:R-:W-:Y:S05]  /*3f40*/  BRA `(.L_x_8238) ;  /* 0x0000000400cc7947 */ /* 0x000fea0003800000 */
.L_x_8245:
        /* <DEDUP_REMOVED lines=8> */
[----:B------:R-:W0:Y:S02]  /*3fd0*/  F2I.U32.F64.TRUNC R5, R4 ;  /* 0x0000000400057311 */ /* 0x000e24000030d000 */
[----:B0-----:R0:W-:Y:S01]  /*3fe0*/  STG.E.U16 desc[UR36][R16.64], R5 ;  /* 0x0000000510007986 */ /* 0x0011e2000c101524 */
[----:B------:R-:W-:Y:S05]  /*3ff0*/  BRA `(.L_x_8238) ;  /* 0x0000000400a07947 */ /* 0x000fea0003800000 */
.L_x_8257:
[----:B------:R-:W-:Y:S01]  /*4000*/  UMOV UR4, 0xf0000000 ;  /* 0xf000000000047882 */ /* 0x000fe20000000000 */
[----:B------:R-:W-:Y:S01]  /*4010*/  UMOV UR5, 0x380fffff ;  /* 0x380fffff00057882 */ /* 0x000fe20000000000 */
[----:B------:R-:W0:Y:S01]  /*4020*/  F2F.F32.F64 R3, R4 ;  /* 0x0000000400037310 */ /* 0x000e220000301000 */
[----:B------:R-:W-:Y:S01]  /*4030*/  DSETP.GEU.AND P0, PT, |R4|, UR4, PT ;  /* 0x0000000404007e2a */ /* 0x000fe2000bf0e200 */
[----:B------:R-:W-:Y:S01]  /*4040*/  BSSY B0, `(.L_x_8258) ;  /* 0x0000015000007945 */ /* 0x000fe20003800000 */
[----:B------:R-:W-:-:S12]  /*4050*/  IMAD.MOV.U32 R8, RZ, RZ, 0x80 ;  /* 0x00000080ff087424 */ /* 0x000fd800078e00ff */
[----:B0-----:R-:W-:-:S05]  /*4060*/  @!P0 FMUL R3, R3, 1.175494350822287508e-38 ;  /* 0x0080000003038820 */ /* 0x001fca0000400000 */
        /* <DEDUP_REMOVED lines=14> */
.L_x_8260:
[----:B------:R-:W-:-:S04]  /*4150*/  LOP3.LUT R2, R3, 0x80000000, RZ, 0xc0, !PT ;  /* 0x8000000003027812 */ /* 0x000fc800078ec0ff */
[----:B------:R-:W-:-:S04]  /*4160*/  SHF.R.U32.HI R3, RZ, 0x18, R2 ;  /* 0x00000018ff037819 */ /* 0x000fc80000011602 */
[----:B------:R-:W-:-:S04]  /*4170*/  LOP3.LUT R0, R0, R3, RZ, 0xfc, !PT ;  /* 0x0000000300007212 */ /* 0x000fc800078efcff */
[----:B------:R-:W-:-:S07]  /*4180*/  PRMT R8, R0, 0x7610, R8 ;  /* 0x0000761000087816 */ /* 0x000fce0000000008 */
.L_x_8259:
[----:B------:R-:W-:Y:S05]  /*4190*/  BSYNC B0 ;  /* 0x0000000000007941 */ /* 0x000fea0003800000 */
.L_x_8258:
[----:B------:R0:W-:Y:S01]  /*41a0*/  STG.E.U8 desc[UR36][R16.64], R8 ;  /* 0x0000000810007986 */ /* 0x0001e2000c101124 */
[----:B------:R-:W-:Y:S05]  /*41b0*/  BRA `(.L_x_8238) ;  /* 0x0000000400307947 */ /* 0x000fea0003800000 */
.L_x_8256:
        /* <DEDUP_REMOVED lines=21> */
.L_x_8263:
[----:B------:R-:W-:-:S04]  /*4310*/  LOP3.LUT R2, R3, 0x80000000, RZ, 0xc0, !PT ;  /* 0x8000000003027812 */ /* 0x000fc800078ec0ff */
[----:B------:R-:W-:-:S04]  /*4320*/  SHF.R.U32.HI R3, RZ, 0x18, R2 ;  /* 0x00000018ff037819 */ /* 0x000fc80000011602 */
[----:B------:R-:W-:-:S04]  /*4330*/  LOP3.LUT R0, R0, R3, RZ, 0xfc, !PT ;  /* 0x0000000300007212 */ /* 0x000fc800078efcff */
[----:B------:R-:W-:-:S07]  /*4340*/  PRMT R8, R0, 0x7610, R8 ;  /* 0x0000761000087816 */ /* 0x000fce0000000008 */
.L_x_8262:
[----:B------:R-:W-:Y:S05]  /*4350*/  BSYNC B0 ;  /* 0x0000000000007941 */ /* 0x000fea0003800000 */
.L_x_8261:
[----:B------:R0:W-:Y:S01]  /*4360*/  STG.E.U8 desc[UR36][R16.64], R8 ;  /* 0x0000000810007986 */ /* 0x0001e2000c101124 */
[----:B------:R-:W-:Y:S05]  /*4370*/  BRA `(.L_x_8238) ;  /* 0x0000000000c07947 */ /* 0x000fea0003800000 */
.L_x_8255:
        /* <DEDUP_REMOVED lines=26> */
.L_x_8237:
        /* <DEDUP_REMOVED lines=16> */
.L_x_8266:
[----:B------:R-:W-:Y:S05]  /*4620*/  BRA `(.L_x_8238) ;  /* 0x0000000000147947 */ /* 0x000fea0003800000 */
.L_x_8265:
[----:B------:R-:W0:Y:S02]  /*4630*/  F2I.U64.F64.TRUNC R4, R4 ;  /* 0x0000000400047311 */ /* 0x000e24000030d800 */
[----:B0-----:R0:W-:Y:S01]  /*4640*/  STG.E.64 desc[UR36][R16.64], R4 ;  /* 0x0000000410007986 */ /* 0x0011e2000c101b24 */
[----:B------:R-:W-:Y:S05]  /*4650*/  BRA `(.L_x_8238) ;  /* 0x0000000000087947 */ /* 0x000fea0003800000 */
.L_x_8264:
[----:B------:R-:W0:Y:S02]  /*4660*/  F2I.U32.F64.TRUNC R5, R4 ;  /* 0x0000000400057311 */ /* 0x000e24000030d000 */
[----:B0-----:R0:W-:Y:S02]  /*4670*/  STG.E desc[UR36][R16.64], R5 ;  /* 0x0000000510007986 */ /* 0x0011e4000c101924 */
.L_x_8238:
[----:B------:R-:W-:-:S05]  /*4680*/  IMAD R22, R25, 0x200, R22 ;  /* 0x0000020019167824 */ /* 0x000fca00078e0216 */
[----:B------:R-:W-:-:S07]  /*4690*/  IADD3 R23, R22, 0x80, RZ ;  /* 0x0000008016177810 */ /* 0x000fce0007ffe0ff */
.L_x_8165:
[----:B------:R-:W-:Y:S05]  /*46a0*/  BSYNC B6 ;  /* 0x0000000000067941 */ /* 0x000fea0003800000 */
.L_x_8164:
        /* <DEDUP_REMOVED lines=358> */
.L_x_8269:
        /* <DEDUP_REMOVED lines=21> */
.L_x_8273:
[----:B------:R-:W2:Y:S02]  /*5e60*/  LDG.E.U8 R2, desc[UR36][R2.64] ;  /* 0x0000002402027981 */ /* 0x000ea4000c1e1100 */
[----:B--2---:R0:W1:Y:S01]  /*5e70*/  I2F.F64.U16 R18, R2 ;  /* 0x0000000200127312 */ /* 0x0040620000101800 */
[----:B------:R-:W-:Y:S05]  /*5e80*/  BRA `(.L_x_8275) ;  /* 0x0000000c00707947 */ /* 0x000fea0003800000 */
.L_x_8272:
        /* <DEDUP_REMOVED lines=9> */
.L_x_8277:
[----:B------:R-:W2:Y:S02]  /*5f20*/  LDG.E R2, desc[UR36][R2.64] ;  /* 0x0000002402027981 */ /* 0x000ea4000c1e1900 */
[----:B--2---:R0:W1:Y:S01]  /*5f30*/  I2F.F64 R18, R2 ;  /* 0x0000000200127312 */ /* 0x0040620000201c00 */
[----:B------:R-:W-:Y:S05]  /*5f40*/  BRA `(.L_x_8275) ;  /* 0x0000000c00407947 */ /* 0x000fea0003800000 */
.L_x_8276:
[----:B------:R-:W2:Y:S02]  /*5f50*/  LDG.E.U16 R2, desc[UR36][R2.64] ;  /* 0x0000002402027981 */ /* 0x000ea4000c1e1500 */
[----:B--2---:R0:W1:Y:S01]  /*5f60*/  I2F.F64.S16 R18, R2 ;  /* 0x0000000200127312 */ /* 0x0040620000101c00 */
[----:B------:R-:W-:Y:S05]  /*5f70*/  BRA `(.L_x_8275) ;  /* 0x0000000c00347947 */ /* 0x000fea0003800000 */
.L_x_8271:
        /* <DEDUP_REMOVED lines=10> */
.L_x_8279:
[----:B------:R-:W2:Y:S02]  /*6020*/  LDG.E.U16 R0, desc[UR36][R2.64] ;  /* 0x0000002402007981 */ /* 0x000ea4000c1e1500 */
[----:B--2---:R-:W-:-:S05]  /*6030*/  HADD2.F32 R0, -RZ, R0.H0_H0 ;  /* 0x20000000ff007230 */ /* 0x004fca0000004100 */
[----:B------:R-:W-:-:S04]  /*6040*/  FMUL.FTZ R0, R0, 1 ;  /* 0x3f80000000007820 */ /* 0x000fc80000410000 */
[----:B------:R0:W1:Y:S01]  /*6050*/  F2F.F64.F32 R18, R0 ;  /* 0x0000000000127310 */ /* 0x0000620000201800 */
[----:B------:R-:W-:Y:S05]  /*6060*/  BRA `(.L_x_8275) ;  /* 0x0000000800f87947 */ /* 0x000fea0003800000 */
.L_x_8278:
        /* <DEDUP_REMOVED lines=10> */
.L_x_8281:
[----:B------:R-:W2:Y:S02]  /*6110*/  LDG.E.U16 R2, desc[UR36][R2.64] ;  /* 0x0000002402027981 */ /* 0x000ea4000c1e1500 */
[----:B--2---:R-:W-:-:S05]  /*6120*/  HADD2.F32 R0, -RZ, R2.H0_H0 ;  /* 0x20000002ff007230 */ /* 0x004fca0000004100 */
[----:B------:R-:W-:-:S04]  /*6130*/  FMUL.FTZ R0, R0, 1 ;  /* 0x3f80000000007820 */ /* 0x000fc80000410000 */
[----:B------:R0:W1:Y:S01]  /*6140*/  F2F.F64.F32 R18, R0 ;  /* 0x0000000000127310 */ /* 0x0000620000201800 */
[----:B------:R-:W-:Y:S05]  /*6150*/  BRA `(.L_x_8275) ;  /* 0x0000000800bc7947 */ /* 0x000fea0003800000 */
.L_x_8280:
[----:B------:R0:W5:Y:S01]  /*6160*/  LDG.E.64 R18, desc[UR36][R2.64] ;  /* 0x0000002402127981 */ /* 0x000162000c1e1b00 */
[----:B------:R-:W-:Y:S05]  /*6170*/  BRA `(.L_x_8275) ;  /* 0x0000000800b47947 */ /* 0x000fea0003800000 */
.L_x_8270:
        /* <DEDUP_REMOVED lines=13> */
.L_x_8284:
[----:B------:R0:W5:Y:S01]  /*6250*/  LDG.E.64 R18, desc[UR36][R2.64] ;  /* 0x0000002402127981 */ /* 0x000162000c1e1b00 */
[----:B------:R-:W-:Y:S05]  /*6260*/  BRA `(.L_x_8275) ;  /* 0x0000000800787947 */ /* 0x000fea0003800000 */
.L_x_8283:
        /* <DEDUP_REMOVED lines=26> */
[----:B------:R3:W4:Y:S01]  /*6410*/  F2F.F64.F32 R18, R5 ;  /* 0x0000000500127310 */ /* 0x0007220000201800 */
[----:B------:R-:W-:Y:S05]  /*6420*/  BRA `(.L_x_8275) ;  /* 0x0000000800087947 */ /* 0x000fea0003800000 */
.L_x_8286:
        /* <DEDUP_REMOVED lines=13> */
[----:B------:R1:W2:Y:S01]  /*6500*/  F2F.F64.F32 R18, R4 ;  /* 0x0000000400127310 */ /* 0x0002a20000201800 */
[----:B------:R-:W-:Y:S05]  /*6510*/  BRA `(.L_x_8275) ;  /* 0x0000000400cc7947 */ /* 0x000fea0003800000 */
.L_x_8285:
[----:B------:R-:W2:Y:S02]  /*6520*/  LDG.E.U16 R0, desc[UR36][R2.64] ;  /* 0x0000002402007981 */ /* 0x000ea4000c1e1500 */
[----:B--2---:R-:W-:-:S04]  /*6530*/  IMAD.U32 R0, R0, 0x10000, RZ ;  /* 0x0001000000007824 */ /* 0x004fc800078e00ff */
[----:B------:R-:W-:-:S04]  /*6540*/  FMUL.FTZ R0, R0, 1 ;  /* 0x3f80000000007820 */ /* 0x000fc80000410000 */
[----:B------:R0:W1:Y:S01]  /*6550*/  F2F.F64.F32 R18, R0 ;  /* 0x0000000000127310 */ /* 0x0000620000201800 */
[----:B------:R-:W-:Y:S05]  /*6560*/  BRA `(.L_x_8275) ;  /* 0x0000000400b87947 */ /* 0x000fea0003800000 */
.L_x_8282:
        /* <DEDUP_REMOVED lines=11> */
.L_x_8289:
        /* <DEDUP_REMOVED lines=21> */
.L_x_8293:
[----:B------:R-:W-:Y:S05]  /*6770*/  BSYNC B1 ;  /* 0x0000000000017941 */ /* 0x000fea0003800000 */
.L_x_8292:
[----:B------:R-:W-:Y:S01]  /*6780*/  LEA R3, R0, 0x3b800000, 0x17 ;  /* 0x3b80000000037811 */ /* 0x000fe200078eb8ff */
[----:B------:R-:W-:-:S05]  /*6790*/  IMAD.SHL.U32 R0, R2, 0x100000, RZ ;  /* 0x0010000002007824 */ /* 0x000fca00078e00ff */
[----:B------:R-:W-:-:S07]  /*67a0*/  LOP3.LUT R0, R3, R0, R4, 0xfe, !PT ;  /* 0x0000000003007212 */ /* 0x000fce00078efe04 */
.L_x_8291:
[----:B------:R-:W-:Y:S05]  /*67b0*/  BSYNC B0 ;  /* 0x0000000000007941 */ /* 0x000fea0003800000 */
.L_x_8290:
[----:B------:R-:W-:-:S04]  /*67c0*/  FMUL.FTZ R0, R0, 1 ;  /* 0x3f80000000007820 */ /* 0x000fc80000410000 */
[----:B------:R0:W1:Y:S01]  /*67d0*/  F2F.F64.F32 R18, R0 ;  /* 0x0000000000127310 */ /* 0x0000620000201800 */
[----:B------:R-:W-:Y:S05]  /*67e0*/  BRA `(.L_x_8275) ;  /* 0x0000000400187947 */ /* 0x000fea0003800000 */
.L_x_8288:
        /* <DEDUP_REMOVED lines=21> */
.L_x_8297:
[----:B------:R-:W-:Y:S05]  /*6940*/  BSYNC B1 ;  /* 0x0000000000017941 */ /* 0x000fea0003800000 */
.L_x_8296:
[----:B------:R-:W-:Y:S01]  /*6950*/  LEA R3, R0, 0x37800000, 0x17 ;  /* 0x3780000000037811 */ /* 0x000fe200078eb8ff */
[----:B------:R-:W-:-:S05]  /*6960*/  IMAD.SHL.U32 R0, R2, 0x200000, RZ ;  /* 0x0020000002007824 */ /* 0x000fca00078e00ff */
[----:B------:R-:W-:-:S07]  /*6970*/  LOP3.LUT R0, R3, R0, R4, 0xfe, !PT ;  /* 0x0000000003007212 */ /* 0x000fce00078efe04 */
.L_x_8295:
[----:B------:R-:W-:Y:S05]  /*6980*/  BSYNC B0 ;  /* 0x0000000000007941 */ /* 0x000fea0003800000 */
.L_x_8294:
[----:B------:R-:W-:-:S04]  /*6990*/  FMUL.FTZ R0, R0, 1 ;  /* 0x3f80000000007820 */ /* 0x000fc80000410000 */
[----:B------:R0:W1:Y:S01]  /*69a0*/  F2F.F64.F32 R18, R0 ;  /* 0x0000000000127310 */ /* 0x0000620000201800 */
[----:B------:R-:W-:Y:S05]  /*69b0*/  BRA `(.L_x_8275) ;  /* 0x0000000000a47947 */ /* 0x000fea0003800000 */
.L_x_8287:
        /* <DEDUP_REMOVED lines=14> */
.L_x_8301:
[----:B------:R-:W-:Y:S05]  /*6aa0*/  BSYNC B0 ;  /* 0x0000000000007941 */ /* 0x000fea0003800000 */
.L_x_8300:
[----:B------:R-:W-:-:S04]  /*6ab0*/  FMUL.FTZ R0, R0, 1 ;  /* 0x3f80000000007820 */ /* 0x000fc80000410000 */
[----:B------:R0:W1:Y:S01]  /*6ac0*/  F2F.F64.F32 R18, R0 ;  /* 0x0000000000127310 */ /* 0x0000620000201800 */
[----:B------:R-:W-:Y:S05]  /*6ad0*/  BRA `(.L_x_8275) ;  /* 0x00000000005c7947 */ /* 0x000fea0003800000 */
.L_x_8274:
        /* <DEDUP_REMOVED lines=16> */
.L_x_8302:
[----:B------:R-:W-:Y:S01]  /*6be0*/  CS2R R18, SRZ ;  /* 0x0000000000127805 */ /* 0x000fe2000001ff00 */
[----:B------:R-:W-:Y:S06]  /*6bf0*/  BRA `(.L_x_8275) ;  /* 0x0000000000147947 */ /* 0x000fec0003800000 */
.L_x_8299:
[----:B------:R-:W2:Y:S02]  /*6c00*/  LDG.E.64 R18, desc[UR36][R2.64] ;  /* 0x0000002402127981 */ /* 0x000ea4000c1e1b00 */
[----:B--2---:R-:W0:Y:S01]  /*6c10*/  I2F.F64.U64 R18, R18 ;  /* 0x0000001200127312 */ /* 0x004e220000301800 */
[----:B------:R-:W-:Y:S05]  /*6c20*/  BRA `(.L_x_8275) ;  /* 0x0000000000087947 */ /* 0x000fea0003800000 */
.L_x_8298:
[----:B------:R-:W2:Y:S02]  /*6c30*/  LDG.E R2, desc[UR36][R2.64] ;  /* 0x0000002402027981 */ /* 0x000ea4000c1e1900 */
[----:B--2---:R0:W1:Y:S02]  /*6c40*/  I2F.F64.U32 R18, R2 ;  /* 0x0000000200127312 */ /* 0x0040640000201800 */
.L_x_8275:
[----:B0-----:R-:W0:Y:S01]  /*6c50*/  LDC.U8 R2, c[0x0][0x493] ;  /* 0x000124c0ff027b82 */ /* 0x001e220000000000 */
[----:B------:R-:W-:Y:S02]  /*6c60*/  ULDC.64 UR4, c[0x0][0x488] ;  /* 0x0001220000047ab9 */ /* 0x000fe40000000a00 */
[----:B-1----:R-:W-:-:S05]  /*6c70*/  IADD3 R4, P0, R22, UR4, RZ ;  /* 0x0000000416047c10 */ /* 0x002fca000ff1e0ff */
[----:B---3--:R-:W-:Y:S01]  /*6c80*/  IMAD.X R5, RZ, RZ, UR5, P0 ;  /* 0x00000005ff057e24 */ /* 0x008fe200080e06ff */
        /* <DEDUP_REMOVED lines=11> */
[----:B------:R-:W3:Y:S02]  /*6d40*/  LDG.E.S8 R2, desc[UR36][R4.64] ;  /* 0x0000002404027981 */ /* 0x000ee4000c1e1300 */
[----:B---3--:R-:W0:Y:S01]  /*6d50*/  I2F.F64.S16 R2, R2 ;  /* 0x0000000200027312 */ /* 0x008e220000101c00 */
[----:B------:R-:W-:Y:S05]  /*6d60*/  BRA `(.L_x_8308) ;  /* 0x0000000c007c7947 */ /* 0x000fea0003800000 */
.L_x_8306:
[----:B------:R-:W3:Y:S02]  /*6d70*/  LDG.E.U8 R2, desc[UR36][R4.64] ;  /* 0x0000002404027981 */ /* 0x000ee4000c1e1100 */
[----:B---3--:R-:W0:Y:S01]  /*6d80*/  I2F.F64.U16 R2, R2 ;  /* 0x0000000200027312 */ /* 0x008e220000101800 */
[----:B------:R-:W-:Y:S05]  /*6d90*/  BRA `(.L_x_8308) ;  /* 0x0000000c00707947 */ /* 0x000fea0003800000 */
.L_x_8305:
[----:B------:R-:W-:-:S13]  /*6da0*/  ISETP.NE.AND P0, PT, R0, 0x2, PT ;  /* 0x000000020000780c */ /* 0x000fda0003f05270 */
[----:B------:R-:W-:Y:S05]  /*6db0*/  @!P0 BRA `(.L_x_8309) ;  /* 0x0000000000288947 */ /* 0x000fea0003800000 */
[----:B------:R-:W-:-:S13]  /*6dc0*/  ISETP.NE.AND P0, PT, R0, 0x3, PT ;  /* 0x000000030000780c */ /* 0x000fda0003f05270 */
[----:B------:R-:W-:Y:S05]  /*6dd0*/  @!P0 BRA `(.L_x_8310) ;  /* 0x0000000000148947 */ /* 0x000fea0003800000 */
[----:B------:R-:W-:-:S13]  /*6de0*/  ISETP.NE.AND P0, PT, R0, 0x4, PT ;  /* 0x000000040000780c */ /* 0x000fda0003f05270 */
[----:B------:R-:W-:Y:S05]  /*6df0*/  @P0 BRA `(.L_x_8307) ;  /* 0x0000000800fc0947 */ /* 0x000fea0003800000 */
[----:B------:R-:W3:Y:S02]  /*6e00*/  LDG.E.64 R2, desc[UR36][R4.64] ;  /* 0x0000002404027981 */ /* 0x000ee4000c1e1b00 */
[----:B---3--:R-:W1:Y:S01]  /*6e10*/  I2F.F64.S64 R2, R2 ;  /* 0x0000000200027312 */ /* 0x008e620000301c00 */
[----:B------:R-:W-:Y:S05]  /*6e20*/  BRA `(.L_x_8308) ;  /* 0x0000000c004c7947 */ /* 0x000fea0003800000 */
.L_x_8310:
[----:B------:R-:W3:Y:S02]  /*6e30*/  LDG.E R2, desc[UR36][R4.64] ;  /* 0x0000002404027981 */ /* 0x000ee4000c1e1900 */
[----:B---3--:R-:W3:Y:S01]  /*6e40*/  I2F.F64 R2, R2 ;  /* 0x0000000200027312 */ /* 0x008ee20000201c00 */
[----:B------:R-:W-:Y:S05]  /*6e50*/  BRA `(.L_x_8308) ;  /* 0x0000000c00407947 */ /* 0x000fea0003800000 */
.L_x_8309:
[----:B------:R-:W3:Y:S02]  /*6e60*/  LDG.E.U16 R2, desc[UR36][R4.64] ;  /* 0x0000002404027981 */ /* 0x000ee4000c1e1500 */
[----:B---3--:R-:W0:Y:S01]  /*6e70*/  I2F.F64.S16 R2, R2 ;  /* 0x0000000200027312 */ /* 0x008e220000101c00 */
[----:B------:R-:W-:Y:S05]  /*6e80*/  BRA `(.L_x_8308) ;  /* 0x0000000c00347947 */ /* 0x000fea0003800000 */
.L_x_8304:
[----:B------:R-:W-:-:S13]  /*6e90*/  ISETP.GT.AND P0, PT, R0, 0x6, PT ;  /* 0x000000060000780c */ /* 0x000fda0003f04270 */
[----:B------:R-:W-:Y:S05]  /*6ea0*/  @P0 BRA `(.L_x_8311) ;  /* 0x0000000000340947 */ /* 0x000fea0003800000 */
[----:B------:R-:W-:-:S13]  /*6eb0*/  ISETP.NE.AND P0, PT, R0, 0x5, PT ;  /* 0x000000050000780c */ /* 0x000fda0003f05270 */
[----:B------:R-:W-:Y:S05]  /*6ec0*/  @!P0 BRA `(.L_x_8312) ;  /* 0x0000000000188947 */ /* 0x000fea0003800000 */
[----:B------:R-:W-:-:S13]  /*6ed0*/  ISETP.NE.AND P0, PT, R0, 0x6, PT ;  /* 0x000000060000780c */ /* 0x000fda0003f05270 */
[----:B------:R-:W-:Y:S05]  /*6ee0*/  @P0 BRA `(.L_x_8307) ;  /* 0x0000000800c00947 */ /* 0x000fea0003800000 */
[----:B------:R-:W3:Y:S02]  /*6ef0*/  LDG.E R2, desc[UR36][R4.64] ;  /* 0x0000002404027981 */ /* 0x000ee4000c1e1900 */
[----:B---3--:R-:W-:-:S06]  /*6f00*/  FMUL.FTZ R2, R2, 1 ;  /* 0x3f80000002027820 */ /* 0x008fcc0000410000 */
[----:B------:R-:W0:Y:S01]  /*6f10*/  F2F.F64.F32 R2, R2 ;  /* 0x0000000200027310 */ /* 0x000e220000201800 */
[----:B------:R-:W-:Y:S05]  /*6f20*/  BRA `(.L_x_8308) ;  /* 0x0000000c000c7947 */ /* 0x000fea0003800000 */
.L_x_8312:
[----:B------:R-:W3:Y:S02]  /*6f30*/  LDG.E.U16 R0, desc[UR36][R4.64] ;  /* 0x0000002404007981 */ /* 0x000ee4000c1e1500 */
[----:B---3--:R-:W-:-:S05]  /*6f40*/  HADD2.F32 R0, -RZ, R0.H0_H0 ;  /* 0x20000000ff007230 */ /* 0x008fca0000004100 */
[----:B------:R-:W-:-:S04]  /*6f50*/  FMUL.FTZ R0, R0, 1 ;  /* 0x3f80000000007820 */ /* 0x000fc80000410000 */
[----:B------:R0:W1:Y:S01]  /*6f60*/  F2F.F64.F32 R2, R0 ;  /* 0x0000000000027310 */ /* 0x0000620000201800 */
[----:B------:R-:W-:Y:S05]  /*6f70*/  BRA `(.L_x_8308) ;  /* 0x0000000800f87947 */ /* 0x000fea0003800000 */
.L_x_8311:
[----:B------:R-:W-:-:S13]  /*6f80*/  ISETP.NE.AND P0, PT, R0, 0x7, PT ;  /* 0x000000070000780c */ /* 0x000fda0003f05270 */
[----:B------:R-:W-:Y:S05]  /*6f90*/  @!P0 BRA `(.L_x_8313) ;  /* 0x0000000000348947 */ /* 0x000fea0003800000 */
        /* <DEDUP_REMOVED lines=8> */
.L_x_8314:
[----:B------:R-:W3:Y:S02]  /*7020*/  LDG.E.U16 R4, desc[UR36][R4.64] ;  /* 0x0000002404047981 */ /* 0x000ee4000c1e1500 */
[----:B---3--:R-:W-:-:S05]  /*7030*/  HADD2.F32 R0, -RZ, R4.H0_H0 ;  /* 0x20000004ff007230 */ /* 0x008fca0000004100 */
[----:B------:R-:W-:-:S04]  /*7040*/  FMUL.FTZ R0, R0, 1 ;  /* 0x3f80000000007820 */ /* 0x000fc80000410000 */
[----:B------:R0:W1:Y:S01]  /*7050*/  F2F.F64.F32 R2, R0 ;  /* 0x0000000000027310 */ /* 0x0000620000201800 */
[----:B------:R-:W-:Y:S05]  /*7060*/  BRA `(.L_x_8308) ;  /* 0x0000000800bc7947 */ /* 0x000fea0003800000 */
.L_x_8313:
[----:B------:R0:W5:Y:S01]  /*7070*/  LDG.E.64 R2, desc[UR36][R4.64] ;  /* 0x0000002404027981 */ /* 0x000162000c1e1b00 */
[----:B------:R-:W-:Y:S05]  /*7080*/  BRA `(.L_x_8308) ;  /* 0x0000000800b47947 */ /* 0x000fea0003800000 */
.L_x_8303:
        /* <DEDUP_REMOVED lines=8> */
[----:B------:R-:W3:Y:S01]  /*7110*/  LDG.E.U8 R4, desc[UR36][R4.64] ;  /* 0x0000002404047981 */ /* 0x000ee2000c1e1100 */
[----:B------:R-:W-:Y:S01]  /*7120*/  IMAD.MOV.U32 R2, RZ, RZ, RZ ;  /* 0x000000ffff027224 */ /* 0x000fe200078e00ff */
[----:B---3--:R-:W-:-:S04]  /*7130*/  ISETP.NE.AND P0, PT, R4, RZ, PT ;  /* 0x000000ff0400720c */ /* 0x008fc80003f05270 */
[----:B------:R-:W-:Y:S01]  /*7140*/  FSEL R3, RZ, 1.875, !P0 ;  /* 0x3ff00000ff037808 */ /* 0x000fe20004000000 */
[----:B------:R-:W-:Y:S08]  /*7150*/  BRA `(.L_x_8308) ;  /* 0x0000000800807947 */ /* 0x000ff00003800000 */
.L_x_8317:
[----:B------:R0:W5:Y:S01]  /*7160*/  LDG.E.64 R2, desc[UR36][R4.64] ;  /* 0x0000002404027981 */ /* 0x000162000c1e1b00 */
[----:B------:R-:W-:Y:S05]  /*7170*/  BRA `(.L_x_8308) ;  /* 0x0000000800787947 */ /* 0x000fea0003800000 */
.L_x_8316:
[----:B------:R-:W-:-:S13]  /*7180*/  ISETP.NE.AND P0, PT, R0, 0xf, PT ;  /* 0x0000000f0000780c */ /* 0x000fda0003f05270 */
[----:B------:R-:W-:Y:S05]  /*7190*/  @!P0 BRA `(.L_x_8318) ;  /* 0x0000000000a48947 */ /* 0x000fea0003800000 */
[----:B------:R-:W-:-:S13]  /*71a0*/  ISETP.NE.AND P0, PT, R0, 0x17, PT ;  /* 0x000000170000780c */ /* 0x000fda0003f05270 */
[----:B------:R-:W-:Y:S05]  /*71b0*/  @!P0 BRA `(.L_x_8319) ;  /* 0x0000000000608947 */ /* 0x000fea0003800000 */
[----:B------:R-:W-:-:S13]  /*71c0*/  ISETP.NE.AND P0, PT, R0, 0x18, PT ;  /* 0x000000180000780c */ /* 0x000fda0003f05270 */
[----:B------:R-:W-:Y:S05]  /*71d0*/  @P0 BRA `(.L_x_8307) ;  /* 0x0000000800040947 */ /* 0x000fea0003800000 */
[----:B------:R-:W3:Y:S01]  /*71e0*/  LDG.E.U8 R0, desc[UR36][R4.64] ;  /* 0x0000002404007981 */ /* 0x000ee2000c1e1100 */
[----:B------:R-:W-:Y:S02]  /*71f0*/  IMAD.MOV.U32 R8, RZ, RZ, -0x800000 ;  /* 0xff800000ff087424 */ /* 0x000fe400078e00ff */
[----:B---3--:R-:W-:-:S05]  /*7200*/  IMAD.SHL.U32 R0, R0, 0x1000000, RZ ;  /* 0x0100000000007824 */ /* 0x008fca00078e00ff */
        /* <DEDUP_REMOVED lines=19> */
.L_x_8319:
[----:B------:R-:W3:Y:S02]  /*7340*/  LDG.E.U8 R3, desc[UR36][R4.64] ;  /* 0x0000002404037981 */ /* 0x000ee4000c1e1100 */
[----:B---3--:R-:W-:-:S05]  /*7350*/  IMAD.SHL.U32 R0, R3, 0x2000000, RZ ;  /* 0x0200000003007824 */ /* 0x008fca00078e00ff */
        /* <DEDUP_REMOVED lines=13> */
.L_x_8318:
[----:B------:R-:W3:Y:S02]  /*7430*/  LDG.E.U16 R0, desc[UR36][R4.64] ;  /* 0x0000002404007981 */ /* 0x000ee4000c1e1500 */
[----:B---3--:R-:W-:-:S04]  /*7440*/  IMAD.U32 R0, R0, 0x10000, RZ ;  /* 0x0001000000007824 */ /* 0x008fc800078e00ff */
[----:B------:R-:W-:-:S04]  /*7450*/  FMUL.FTZ R0, R0, 1 ;  /* 0x3f80000000007820 */ /* 0x000fc80000410000 */
[----:B------:R0:W1:Y:S01]  /*7460*/  F2F.F64.F32 R2, R0 ;  /* 0x0000000000027310 */ /* 0x0000620000201800 */
[----:B------:R-:W-:Y:S05]  /*7470*/  BRA `(.L_x_8308) ;  /* 0x0000000400b87947 */ /* 0x000fea0003800000 */
.L_x_8315:
        /* <DEDUP_REMOVED lines=8> */
[----:B------:R-:W3:Y:S02]  /*7500*/  LDG.E.U16 R2, desc[UR36][R4.64] ;  /* 0x0000002404027981 */ /* 0x000ee4000c1e1500 */
[----:B---3--:R-:W0:Y:S01]  /*7510*/  I2F.F64.U16 R2, R2 ;  /* 0x0000000200027312 */ /* 0x008e220000101800 */
[----:B------:R-:W-:Y:S05]  /*7520*/  BRA `(.L_x_8308) ;  /* 0x00000004008c7947 */ /* 0x000fea0003800000 */
.L_x_8322:
[----:B------:R-:W3:Y:S01]  /*7530*/  LDG.E.U8 R2, desc[UR36][R4.64] ;  /* 0x0000002404027981 */ /* 0x000ee2000c1e1100 */
[----:B------:R-:W-:Y:S01]  /*7540*/  BSSY B0, `(.L_x_8323) ;  /* 0x0000018000007945 */ /* 0x000fe20003800000 */
[----:B------:R-:W-:Y:S01]  /*7550*/  IMAD.MOV.U32 R0, RZ, RZ, RZ ;  /* 0x000000ffff007224 */ /* 0x000fe200078e00ff */
[----:B---3--:R-:W-:-:S13]  /*7560*/  ISETP.NE.AND P0, PT, R2, RZ, PT ;  /* 0x000000ff0200720c */ /* 0x008fda0003f05270 */
        /* <DEDUP_REMOVED lines=17> */
.L_x_8326:
[----:B------:R-:W-:Y:S05]  /*7680*/  BSYNC B1 ;  /* 0x0000000000017941 */ /* 0x000fea0003800000 */
.L_x_8325:
[----:B------:R-:W-:Y:S01]  /*7690*/  LEA R3, R0, 0x3b800000, 0x17 ;  /* 0x3b80000000037811 */ /* 0x000fe200078eb8ff */
[----:B------:R-:W-:-:S05]  /*76a0*/  IMAD.SHL.U32 R0, R2, 0x100000, RZ ;  /* 0x0010000002007824 */ /* 0x000fca00078e00ff */
[----:B------:R-:W-:-:S07]  /*76b0*/  LOP3.LUT R0, R3, R0, R4, 0xfe, !PT ;  /* 0x0000000003007212 */ /* 0x000fce00078efe04 */
.L_x_8324:
[----:B------:R-:W-:Y:S05]  /*76c0*/  BSYNC B0 ;  /* 0x0000000000007941 */ /* 0x000fea0003800000 */
.L_x_8323:
[----:B------:R-:W-:-:S04]  /*76d0*/  FMUL.FTZ R0, R0, 1 ;  /* 0x3f80000000007820 */ /* 0x000fc80000410000 */
[----:B------:R0:W1:Y:S01]  /*76e0*/  F2F.F64.F32 R2, R0 ;  /* 0x0000000000027310 */ /* 0x0000620000201800 */
[----:B------:R-:W-:Y:S05]  /*76f0*/  BRA `(.L_x_8308) ;  /* 0x0000000400187947 */ /* 0x000fea0003800000 */
.L_x_8321:
        /* <DEDUP_REMOVED lines=21> */
.L_x_8330:
[----:B------:R-:W-:Y:S05]  /*7850*/  BSYNC B1 ;  /* 0x0000000000017941 */ /* 0x000fea0003800000 */
.L_x_8329:
[----:B------:R-:W-:Y:S01]  /*7860*/  LEA R3, R0, 0x37800000, 0x17 ;  /* 0x3780000000037811 */ /* 0x000fe200078eb8ff */
[----:B------:R-:W-:-:S05]  /*7870*/  IMAD.SHL.U32 R0, R2, 0x200000, RZ ;  /* 0x0020000002007824 */ /* 0x000fca00078e00ff */
[----:B------:R-:W-:-:S07]  /*7880*/  LOP3.LUT R0, R3, R0, R4, 0xfe, !PT ;  /* 0x0000000003007212 */ /* 0x000fce00078efe04 */
.L_x_8328:
[----:B------:R-:W-:Y:S05]  /*7890*/  BSYNC B0 ;  /* 0x0000000000007941 */ /* 0x000fea0003800000 */
.L_x_8327:
[----:B------:R-:W-:-:S04]  /*78a0*/  FMUL.FTZ R0, R0, 1 ;  /* 0x3f80000000007820 */ /* 0x000fc80000410000 */
[----:B------:R0:W1:Y:S01]  /*78b0*/  F2F.F64.F32 R2, R0 ;  /* 0x0000000000027310 */ /* 0x0000620000201800 */
[----:B------:R-:W-:Y:S05]  /*78c0*/  BRA `(.L_x_8308) ;  /* 0x0000000000a47947 */ /* 0x000fea0003800000 */
.L_x_8320:
[----:B------:R-:W-:-:S13]  /*78d0*/  ISETP.NE.AND P0, PT, R0, 0x1c, PT ;  /* 0x0000001c0000780c */ /* 0x000fda0003f05270 */
[----:B------:R-:W-:Y:S05]  /*78e0*/  @!P0 BRA `(.L_x_8331) ;  /* 0x0000000000948947 */ /* 0x000fea0003800000 */
[----:B------:R-:W-:-:S13]  /*78f0*/  ISETP.NE.AND P0, PT, R0, 0x1d, PT ;  /* 0x0000001d0000780c */ /* 0x000fda0003f05270 */
[----:B------:R-:W-:Y:S05]  /*7900*/  @!P0 BRA `(.L_x_8332) ;  /* 0x0000000000808947 */ /* 0x000fea0003800000 */
[----:B------:R-:W-:-:S13]  /*7910*/  ISETP.NE.AND P0, PT, R0, 0x2c, PT ;  /* 0x0000002c0000780c */ /* 0x000fda0003f05270 */
[----:B------:R-:W-:Y:S05]  /*7920*/  @P0 BRA `(.L_x_8307) ;  /* 0x0000000000300947 */ /* 0x000fea0003800000 */
[----:B------:R-:W3:Y:S01]  /*7930*/  LDG.E.U8 R4, desc[UR36][R4.64] ;  /* 0x0000002404047981 */ /* 0x000ee2000c1e1100 */
[----:B------:R-:W-:Y:S01]  /*7940*/  BSSY B0, `(.L_x_8333) ;  /* 0x0000007000007945 */ /* 0x000fe20003800000 */
[----:B------:R-:W-:Y:S01]  /*7950*/  IMAD.MOV.U32 R0, RZ, RZ, 0x400000 ;  /* 0x00400000ff007424 */ /* 0x000fe200078e00ff */
[----:B---3--:R-:W-:-:S13]  /*7960*/  ISETP.NE.AND P0, PT, R4, RZ, PT ;  /* 0x000000ff0400720c */ /* 0x008fda0003f05270 */
[----:B------:R-:W-:Y:S05]  /*7970*/  @!P0 BRA `(.L_x_8334) ;  /* 0x00000000000c8947 */ /* 0x000fea0003800000 */
[----:B------:R-:W-:-:S13]  /*7980*/  ISETP.NE.AND P0, PT, R4, 0xff, PT ;  /* 0x000000ff0400780c */ /* 0x000fda0003f05270 */
[----:B------:R-:W-:Y:S02]  /*7990*/  @!P0 IMAD.MOV.U32 R0, RZ, RZ, 0x7f800001 ;  /* 0x7f800001ff008424 */ /* 0x000fe400078e00ff */
[----:B------:R-:W-:-:S07]  /*79a0*/  @P0 IMAD.SHL.U32 R0, R4, 0x800000, RZ ;  /* 0x0080000004000824 */ /* 0x000fce00078e00ff */
.L_x_8334:
[----:B------:R-:W-:Y:S05]  /*79b0*/  BSYNC B0 ;  /* 0x0000000000007941 */ /* 0x000fea0003800000 */
.L_x_8333:
[----:B------:R-:W-:-:S04]  /*79c0*/  FMUL.FTZ R0, R0, 1 ;  /* 0x3f80000000007820 */ /* 0x000fc80000410000 */
[----:B------:R0:W1:Y:S01]  /*79d0*/  F2F.F64.F32 R2, R0 ;  /* 0x0000000000027310 */ /* 0x0000620000201800 */
[----:B------:R-:W-:Y:S05]  /*79e0*/  BRA `(.L_x_8308) ;  /* 0x00000000005c7947 */ /* 0x000fea0003800000 */
.L_x_8307:
        /* <DEDUP_REMOVED lines=16> */
.L_x_8335:
[----:B------:R-:W-:Y:S01]  /*7af0*/  CS2R R2, SRZ ;  /* 0x0000000000027805 */ /* 0x000fe2000001ff00 */
[----:B------:R-:W-:Y:S06]  /*7b00*/  BRA `(.L_x_8308) ;  /* 0x0000000000147947 */ /* 0x000fec0003800000 */
.L_x_8332:
[----:B------:R-:W3:Y:S02]  /*7b10*/  LDG.E.64 R2, desc[UR36][R4.64] ;  /* 0x0000002404027981 */ /* 0x000ee4000c1e1b00 */
[----:B---3--:R-:W0:Y:S01]  /*7b20*/  I2F.F64.U64 R2, R2 ;  /* 0x0000000200027312 */ /* 0x008e220000301800 */
[----:B------:R-:W-:Y:S05]  /*7b30*/  BRA `(.L_x_8308) ;  /* 0x0000000000087947 */ /* 0x000fea0003800000 */
.L_x_8331:
[----:B------:R-:W3:Y:S02]  /*7b40*/  LDG.E R2, desc[UR36][R4.64] ;  /* 0x0000002404027981 */ /* 0x000ee4000c1e1900 */
[----:B---3--:R-:W0:Y:S02]  /*7b50*/  I2F.F64.U32 R2, R2 ;  /* 0x0000000200027312 */ /* 0x008e240000201800 */
.L_x_8308:
[----:B------:R-:W1:Y:S01]  /*7b60*/  LDC.U8 R6, c[0x0][0x491] ;  /* 0x00012440ff067b82 */ /* 0x000e620000000000 */
[C---:B--2-45:R-:W-:Y:S02]  /*7b70*/  DSETP.GT.AND P0, PT, R18.reuse, RZ, PT ;  /* 0x000000ff1200722a */ /* 0x074fe40003f04000 */
[----:B------:R-:W-:-:S04]  /*7b80*/  DSETP.NEU.AND P1, PT, R18, RZ, PT ;  /* 0x000000ff1200722a */ /* 0x000fc80003f2d000 */
[----:B0-----:R-:W-:Y:S02]  /*7b90*/  FSEL R5, RZ, 1.875, !P0 ;  /* 0x3ff00000ff057808 */ /* 0x001fe40004000000 */
[----:B-1-3--:R-:W-:Y:S02]  /*7ba0*/  FSEL R4, R2, RZ, !P1 ;  /* 0x000000ff02047208 */ /* 0x00afe40004800000 */
        /* <DEDUP_REMOVED lines=15> */
.L_x_8339:
[----:B------:R-:W0:Y:S02]  /*7ca0*/  F2I.S64.F64.TRUNC R4, R4 ;  /* 0x0000000400047311 */ /* 0x000e24000030d900 */
[----:B0-----:R-:W-:-:S05]  /*7cb0*/  IMAD.MOV.U32 R3, RZ, RZ, R4 ;  /* 0x000000ffff037224 */ /* 0x001fca00078e0004 */
[----:B------:R0:W-:Y:S01]  /*7cc0*/  STG.E.U8 desc[UR36][R16.64], R3 ;  /* 0x0000000310007986 */ /* 0x0001e2000c101124 */
[----:B------:R-:W-:Y:S05]  /*7cd0*/  BRA `(.L_x_8341) ;  /* 0x0000000c00f87947 */ /* 0x000fea0003800000 */
.L_x_8338:
        /* <DEDUP_REMOVED lines=9> */
.L_x_8343:
[----:B------:R-:W0:Y:S02]  /*7d70*/  F2I.F64.TRUNC R5, R4 ;  /* 0x0000000400057311 */ /* 0x000e24000030d100 */
[----:B0-----:R3:W-:Y:S01]  /*7d80*/  STG.E desc[UR36][R16.64], R5 ;  /* 0x0000000510007986 */ /* 0x0017e2000c101924 */
[----:B------:R-:W-:Y:S05]  /*7d90*/  BRA `(.L_x_8341) ;  /* 0x0000000c00c87947 */ /* 0x000fea0003800000 */
.L_x_8342:
[----:B------:R-:W0:Y:S02]  /*7da0*/  F2I.F64.TRUNC R5, R4 ;  /* 0x0000000400057311 */ /* 0x000e24000030d100 */
[----:B0-----:R2:W-:Y:S01]  /*7db0*/  STG.E.U16 desc[UR36][R16.64], R5 ;  /* 0x0000000510007986 */ /* 0x0015e2000c101524 */
[----:B------:R-:W-:Y:S05]  /*7dc0*/  BRA `(.L_x_8341) ;  /* 0x0000000c00bc7947 */ /* 0x000fea0003800000 */
.L_x_8337:
        /* <DEDUP_REMOVED lines=13> */
.L_x_8345:
        /* <DEDUP_REMOVED lines=8> */
.L_x_8344:
        /* <DEDUP_REMOVED lines=14> */
.L_x_8347:
        /* <DEDUP_REMOVED lines=9> */
.L_x_8346:
[----:B------:R0:W-:Y:S01]  /*8090*/  STG.E.64 desc[UR36][R16.64], R4 ;  /* 0x0000000410007986 */ /* 0x0001e2000c101b24 */
[----:B------:R-:W-:Y:S05]  /*80a0*/  BRA `(.L_x_8341) ;  /* 0x0000000c00047947 */ /* 0x000fea0003800000 */
.L_x_8336:
        /* <DEDUP_REMOVED lines=12> */
.L_x_8350:
[----:B------:R-:W-:-:S05]  /*8170*/  CS2R R6, SRZ ;  /* 0x0000000000067805 */ /* 0x000fca000001ff00 */
[----:B------:R0:W-:Y:S01]  /*8180*/  STG.E.128 desc[UR36][R16.64], R4 ;  /* 0x0000000410007986 */ /* 0x0001e2000c101d24 */
[----:B------:R-:W-:Y:S05]  /*8190*/  BRA `(.L_x_8341) ;  /* 0x0000000800c87947 */ /* 0x000fea0003800000 */
.L_x_8349:
        /* <DEDUP_REMOVED lines=25> */
.L_x_8354:
[----:B------:R-:W-:Y:S05]  /*8330*/  BSYNC B0 ;  /* 0x0000000000007941 */ /* 0x000fea0003800000 */
.L_x_8353:
[----:B------:R-:W-:-:S05]  /*8340*/  LOP3.LUT R3, R0, R3, RZ, 0xfc, !PT ;  /* 0x0000000300037212 */ /* 0x000fca00078efcff */
[----:B------:R0:W-:Y:S01]  /*8350*/  STG.E.U8 desc[UR36][R16.64], R3 ;  /* 0x0000000310007986 */ /* 0x0001e2000c101124 */
[----:B------:R-:W-:Y:S05]  /*8360*/  BRA `(.L_x_8341) ;  /* 0x0000000800547947 */ /* 0x000fea0003800000 */
.L_x_8352:
        /* <DEDUP_REMOVED lines=17> */
.L_x_8356:
[----:B------:R-:W-:Y:S01]  /*8480*/  IMAD.MOV.U32 R0, RZ, RZ, 0x7f ;  /* 0x0000007fff007424 */ /* 0x000fe200078e00ff */
[----:B------:R-:W-:-:S04]  /*8490*/  ISETP.GT.U32.AND P0, PT, R2, 0x7f800000, PT ;  /* 0x7f8000000200780c */ /* 0x000fc80003f04070 */
[----:B------:R-:W-:-:S09]  /*84a0*/  SEL R0, R0, 0x7c, P0 ;  /* 0x0000007c00007807 */ /* 0x000fd20000000000 */
.L_x_8357:
[----:B------:R-:W-:Y:S05]  /*84b0*/  BSYNC B0 ;  /* 0x0000000000007941 */ /* 0x000fea0003800000 */
.L_x_8355:
[----:B------:R-:W-:-:S04]  /*84c0*/  LOP3.LUT R2, R3, 0x80000000, RZ, 0xc0, !PT ;  /* 0x8000000003027812 */ /* 0x000fc800078ec0ff */
[----:B------:R-:W-:-:S04]  /*84d0*/  SHF.R.U32.HI R3, RZ, 0x18, R2 ;  /* 0x00000018ff037819 */ /* 0x000fc80000011602 */
[----:B------:R-:W-:-:S05]  /*84e0*/  LOP3.LUT R3, R0, R3, RZ, 0xfc, !PT ;  /* 0x0000000300037212 */ /* 0x000fca00078efcff */
[----:B------:R0:W-:Y:S01]  /*84f0*/  STG.E.U8 desc[UR36][R16.64], R3 ;  /* 0x0000000310007986 */ /* 0x0001e2000c101124 */
[----:B------:R-:W-:Y:S05]  /*8500*/  BRA `(.L_x_8341) ;  /* 0x0000000400ec7947 */ /* 0x000fea0003800000 */
.L_x_8351:
        /* <DEDUP_REMOVED lines=8> */
.L_x_8348:
        /* <DEDUP_REMOVED lines=11> */
.L_x_8360:
        /* <DEDUP_REMOVED lines=21> */
.L_x_8363:
[----:B------:R-:W-:-:S04]  /*8790*/  LOP3.LUT R2, R3, 0x80000000, RZ, 0xc0, !PT ;  /* 0x8000000003027812 */ /* 0x000fc800078ec0ff */
[----:B------:R-:W-:-:S04]  /*87a0*/  SHF.R.U32.HI R3, RZ, 0x18, R2 ;  /* 0x00000018ff037819 */ /* 0x000fc80000011602 */
[----:B------:R-:W-:-:S04]  /*87b0*/  LOP3.LUT R0, R0, R3, RZ, 0xfc, !PT ;  /* 0x0000000300007212 */ /* 0x000fc800078efcff */
[----:B------:R-:W-:-:S07]  /*87c0*/  PRMT R8, R0, 0x7610, R8 ;  /* 0x0000761000087816 */ /* 0x000fce0000000008 */
.L_x_8362:
[----:B------:R-:W-:Y:S05]  /*87d0*/  BSYNC B0 ;  /* 0x0000000000007941 */ /* 0x000fea0003800000 */
.L_x_8361:
[----:B------:R0:W-:Y:S01]  /*87e0*/  STG.E.U8 desc[UR36][R16.64], R8 ;  /* 0x0000000810007986 */ /* 0x0001e2000c101124 */
[----:B------:R-:W-:Y:S05]  /*87f0*/  BRA `(.L_x_8341) ;  /* 0x0000000400307947 */ /* 0x000fea0003800000 */
.L_x_8359:
        /* <DEDUP_REMOVED lines=21> */
.L_x_8366:
[----:B------:R-:W-:-:S04]  /*8950*/  LOP3.LUT R2, R3, 0x80000000, RZ, 0xc0, !PT ;  /* 0x8000000003027812 */ /* 0x000fc800078ec0ff */
[----:B------:R-:W-:-:S04]  /*8960*/  SHF.R.U32.HI R3, RZ, 0x18, R2 ;  /* 0x00000018ff037819 */ /* 0x000fc80000011602 */
[----:B------:R-:W-:-:S04]  /*8970*/  LOP3.LUT R0, R0, R3, RZ, 0xfc, !PT ;  /* 0x0000000300007212 */ /* 0x000fc800078efcff */
[----:B------:R-:W-:-:S07]  /*8980*/  PRMT R8, R0, 0x7610, R8 ;  /* 0x0000761000087816 */ /* 0x000fce0000000008 */
.L_x_8365:
[----:B------:R-:W-:Y:S05]  /*8990*/  BSYNC B0 ;  /* 0x0000000000007941 */ /* 0x000fea0003800000 */
.L_x_8364:
[----:B------:R0:W-:Y:S01]  /*89a0*/  STG.E.U8 desc[UR36][R16.64], R8 ;  /* 0x0000000810007986 */ /* 0x0001e2000c101124 */
[----:B------:R-:W-:Y:S05]  /*89b0*/  BRA `(.L_x_8341) ;  /* 0x0000000000c07947 */ /* 0x000fea0003800000 */
.L_x_8358:
        /* <DEDUP_REMOVED lines=26> */
.L_x_8340:
        /* <DEDUP_REMOVED lines=16> */
.L_x_8369:
[----:B------:R-:W-:Y:S05]  /*8c60*/  BRA `(.L_x_8341) ;  /* 0x0000000000147947 */ /* 0x000fea0003800000 */
.L_x_8368:
[----:B------:R-:W0:Y:S02]  /*8c70*/  F2I.U64.F64.TRUNC R4, R4 ;  /* 0x0000000400047311 */ /* 0x000e24000030d800 */
[----:B0-----:R0:W-:Y:S01]  /*8c80*/  STG.E.64 desc[UR36][R16.64], R4 ;  /* 0x0000000410007986 */ /* 0x0011e2000c101b24 */
[----:B------:R-:W-:Y:S05]  /*8c90*/  BRA `(.L_x_8341) ;  /* 0x0000000000087947 */ /* 0x000fea0003800000 */
.L_x_8367:
[----:B------:R-:W0:Y:S02]  /*8ca0*/  F2I.U32.F64.TRUNC R5, R4 ;  /* 0x0000000400057311 */ /* 0x000e24000030d000 */
[----:B0-----:R0:W-:Y:S02]  /*8cb0*/  STG.E desc[UR36][R16.64], R5 ;  /* 0x0000000510007986 */ /* 0x0011e4000c101924 */
.L_x_8341:
[----:B------:R-:W-:-:S07]  /*8cc0*/  VIADD R23, R23, 0x80 ;  /* 0x0000008017177836 */ /* 0x000fce0000000000 */
.L_x_8268:
[----:B------:R-:W-:Y:S05]  /*8cd0*/  BSYNC B6 ;  /* 0x0000000000067941 */ /* 0x000fea0003800000 */
.L_x_8267:
[----:B------:R-:W-:Y:S01]  /*8ce0*/  ULDC UR4, c[0x0][0x210] ;  /* 0x0000840000047ab9 */ /* 0x000fe20000000800 */
[----:B------:R-:W-:Y:S01]  /*8cf0*/  BSSY B6, `(.L_x_8370) ;  /* 0x0000461000067945 */ /* 0x000fe20003800000 */
[----:B------:R-:W-:-:S13]  /*8d00*/  ISETP.GE.AND P0, PT, R23, UR4, PT ;  /* 0x0000000417007c0c */ /* 0x000fda000bf06270 */
[----:B------:R-:W-:Y:S05]  /*8d10*/  @P0 BRA `(.L_x_8371) ;  /* 0x0000004400780947 */ /* 0x000fea0003800000 */
[----:B0-----:R-:W0:Y:S01]  /*8d20*/  LDC R6, c[0x0][0x218] ;  /* 0x00008600ff067b82 */ /* 0x001e220000000800 */
[----:B------:R-:W-:Y:S01]  /*8d30*/  HFMA2.MMA R22, -RZ, RZ, 0, 0 ;  /* 0x00000000ff167435 */ /* 0x000fe200000001ff */
        /* <DEDUP_REMOVED lines=352> */
.L_x_8372:
        /* <DEDUP_REMOVED lines=21> */
.L_x_8376:
[----:B------:R-:W2:Y:S02]  /*a490*/  LDG.E.U8 R2, desc[UR36][R2.64] ;  /* 0x0000002402027981 */ /* 0x000ea4000c1e1100 */
[----:B--2---:R0:W1:Y:S01]  /*a4a0*/  I2F.F64.U16 R18, R2 ;  /* 0x0000000200127312 */ /* 0x0040620000101800 */
[----:B------:R-:W-:Y:S05]  /*a4b0*/  BRA `(.L_x_8378) ;  /* 0x0000000c00707947 */ /* 0x000fea0003800000 */
.L_x_8375:
        /* <DEDUP_REMOVED lines=9> */
.L_x_8380:
[----:B------:R-:W2:Y:S02]  /*a550*/  LDG.E R2, desc[UR36][R2.64] ;  /* 0x0000002402027981 */ /* 0x000ea4000c1e1900 */
[----:B--2---:R0:W1:Y:S01]  /*a560*/  I2F.F64 R18, R2 ;  /* 0x0000000200127312 */ /* 0x0040620000201c00 */
[----:B------:R-:W-:Y:S05]  /*a570*/  BRA `(.L_x_8378) ;  /* 0x0000000c00407947 */ /* 0x000fea0003800000 */
.L_x_8379:
[----:B------:R-:W2:Y:S02]  /*a580*/  LDG.E.U16 R2, desc[UR36][R2.64] ;  /* 0x0000002402027981 */ /* 0x000ea4000c1e1500 */
[----:B--2---:R0:W1:Y:S01]  /*a590*/  I2F.F64.S16 R18, R2 ;  /* 0x0000000200127312 */ /* 0x0040620000101c00 */
[----:B------:R-:W-:Y:S05]  /*a5a0*/  BRA `(.L_x_8378) ;  /* 0x0000000c00347947 */ /* 0x000fea0003800000 */
.L_x_8374:
        /* <DEDUP_REMOVED lines=10> */
.L_x_8382:
[----:B------:R-:W2:Y:S02]  /*a650*/  LDG.E.U16 R0, desc[UR36][R2.64] ;  /* 0x0000002402007981 */ /* 0x000ea4000c1e1500 */
[----:B--2---:R-:W-:-:S05]  /*a660*/  HADD2.F32 R0, -RZ, R0.H0_H0 ;  /* 0x20000000ff007230 */ /* 0x004fca0000004100 */
[----:B------:R-:W-:-:S04]  /*a670*/  FMUL.FTZ R0, R0, 1 ;  /* 0x3f80000000007820 */ /* 0x000fc80000410000 */
[----:B------:R1:W2:Y:S01]  /*a680*/  F2F.F64.F32 R18, R0 ;  /* 0x0000000000127310 */ /* 0x0002a20000201800 */
[----:B------:R-:W-:Y:S05]  /*a690*/  BRA `(.L_x_8378) ;  /* 0x0000000800f87947 */ /* 0x000fea0003800000 */
.L_x_8381:
        /* <DEDUP_REMOVED lines=8> */
[----:B------:R-:W4:Y:S01]  /*a720*/  F2F.F64.F32 R18, R18 ;  /* 0x0000001200127310 */ /* 0x000f220000201800 */
[----:B------:R-:W-:Y:S05]  /*a730*/  BRA `(.L_x_8378) ;  /* 0x0000000800d07947 */ /* 0x000fea0003800000 */
.L_x_8384:
[----:B------:R-:W2:Y:S02]  /*a740*/  LDG.E.U16 R2, desc[UR36][R2.64] ;  /* 0x0000002402027981 */ /* 0x000ea4000c1e1500 */
[----:B--2---:R-:W-:-:S05]  /*a750*/  HADD2.F32 R0, -RZ, R2.H0_H0 ;  /* 0x20000002ff007230 */ /* 0x004fca0000004100 */
[----:B------:R-:W-:-:S04]  /*a760*/  FMUL.FTZ R0, R0, 1 ;  /* 0x3f80000000007820 */ /* 0x000fc80000410000 */
[----:B------:R0:W1:Y:S01]  /*a770*/  F2F.F64.F32 R18, R0 ;  /* 0x0000000000127310 */ /* 0x0000620000201800 */
[----:B------:R-:W-:Y:S05]  /*a780*/  BRA `(.L_x_8378) ;  /* 0x0000000800bc7947 */ /* 0x000fea0003800000 */
.L_x_8383:
[----:B------:R3:W5:Y:S01]  /*a790*/  LDG.E.64 R18, desc[UR36][R2.64] ;  /* 0x0000002402127981 */ /* 0x000762000c1e1b00 */
[----:B------:R-:W-:Y:S05]  /*a7a0*/  BRA `(.L_x_8378) ;  /* 0x0000000800b47947 */ /* 0x000fea0003800000 */
.L_x_8373:
        /* <DEDUP_REMOVED lines=13> */
.L_x_8387:
[----:B------:R0:W5:Y:S01]  /*a880*/  LDG.E.64 R18, desc[UR36][R2.64] ;  /* 0x0000002402127981 */ /* 0x000162000c1e1b00 */
[----:B------:R-:W-:Y:S05]  /*a890*/  BRA `(.L_x_8378) ;  /* 0x0000000800787947 */ /* 0x000fea0003800000 */
.L_x_8386:
[----:B------:R-:W-:-:S13]  /*a8a0*/  ISETP.NE.AND P0, PT, R4, 0xf, PT ;  /* 0x0000000f0400780c */ /* 0x000fda0003f05270 */
[----:B------:R-:W-:Y:S05]  /*a8b0*/  @!P0 BRA `(.L_x_8388) ;  /* 0x0000000000a48947 */ /* 0x000fea0003800000 */
[----:B------:R-:W-:-:S13]  /*a8c0*/  ISETP.NE.AND P0, PT, R4, 0x17, PT ;  /* 0x000000170400780c */ /* 0x000fda0003f05270 */
[----:B------:R-:W-:Y:S05]  /*a8d0*/  @!P0 BRA `(.L_x_8389) ;  /* 0x0000000000608947 */ /* 0x000fea0003800000 */
[----:B------:R-:W-:-:S13]  /*a8e0*/  ISETP.NE.AND P0, PT, R4, 0x18, PT ;  /* 0x000000180400780c */ /* 0x000fda0003f05270 */
[----:B------:R-:W-:Y:S05]  /*a8f0*/  @P0 BRA `(.L_x_8377) ;  /* 0x0000000800040947 */ /* 0x000fea0003800000 */
[----:B------:R-:W2:Y:S01]  /*a900*/  LDG.E.U8 R0, desc[UR36][R2.64] ;  /* 0x0000002402007981 */ /* 0x000ea2000c1e1100 */
[----:B------:R-:W-:Y:S01]  /*a910*/  MOV R8, 0xff800000 ;  /* 0xff80000000087802 */ /* 0x000fe20000000f00 */
        /* <DEDUP_REMOVED lines=20> */
.L_x_8389:
        /* <DEDUP_REMOVED lines=15> */
.L_x_8388:
[----:B------:R-:W2:Y:S02]  /*ab50*/  LDG.E.U16 R0, desc[UR36][R2.64] ;  /* 0x0000002402007981 */ /* 0x000ea4000c1e1500 */
[----:B--2---:R-:W-:-:S04]  /*ab60*/  IMAD.U32 R0, R0, 0x10000, RZ ;  /* 0x0001000000007824 */ /* 0x004fc800078e00ff */
[----:B------:R-:W-:-:S04]  /*ab70*/  FMUL.FTZ R0, R0, 1 ;  /* 0x3f80000000007820 */ /* 0x000fc80000410000 */
[----:B------:R0:W1:Y:S01]  /*ab80*/  F2F.F64.F32 R18, R0 ;  /* 0x0000000000127310 */ /* 0x0000620000201800 */
[----:B------:R-:W-:Y:S05]  /*ab90*/  BRA `(.L_x_8378) ;  /* 0x0000000400b87947 */ /* 0x000fea0003800000 */
.L_x_8385:
        /* <DEDUP_REMOVED lines=11> */
.L_x_8392:
        /* <DEDUP_REMOVED lines=21> */
.L_x_8396:
[----:B------:R-:W-:Y:S05]  /*ada0*/  BSYNC B1 ;  /* 0x0000000000017941 */ /* 0x000fea0003800000 */
.L_x_8395:
[----:B------:R-:W-:Y:S01]  /*adb0*/  LEA R3, R0, 0x3b800000, 0x17 ;  /* 0x3b80000000037811 */ /* 0x000fe200078eb8ff */
[----:B------:R-:W-:-:S05]  /*adc0*/  IMAD.SHL.U32 R0, R2, 0x100000, RZ ;  /* 0x0010000002007824 */ /* 0x000fca00078e00ff */
[----:B------:R-:W-:-:S07]  /*add0*/  LOP3.LUT R0, R3, R0, R4, 0xfe, !PT ;  /* 0x0000000003007212 */ /* 0x000fce00078efe04 */
.L_x_8394:
[----:B------:R-:W-:Y:S05]  /*ade0*/  BSYNC B0 ;  /* 0x0000000000007941 */ /* 0x000fea0003800000 */
.L_x_8393:
[----:B------:R-:W-:-:S04]  /*adf0*/  FMUL.FTZ R0, R0, 1 ;  /* 0x3f80000000007820 */ /* 0x000fc80000410000 */
[----:B------:R0:W1:Y:S01]  /*ae00*/  F2F.F64.F32 R18, R0 ;  /* 0x0000000000127310 */ /* 0x0000620000201800 */
[----:B------:R-:W-:Y:S05]  /*ae10*/  BRA `(.L_x_8378) ;  /* 0x0000000400187947 */ /* 0x000fea0003800000 */
.L_x_8391:
        /* <DEDUP_REMOVED lines=21> */
.L_x_8400:
[----:B------:R-:W-:Y:S05]  /*af70*/  BSYNC B1 ;  /* 0x0000000000017941 */ /* 0x000fea0003800000 */
.L_x_8399:
[----:B------:R-:W-:Y:S01]  /*af80*/  LEA R3, R0, 0x37800000, 0x17 ;  /* 0x3780000000037811 */ /* 0x000fe200078eb8ff */
[----:B------:R-:W-:-:S05]  /*af90*/  IMAD.SHL.U32 R0, R2, 0x200000, RZ ;  /* 0x0020000002007824 */ /* 0x000fca00078e00ff */
[----:B------:R-:W-:-:S07]  /*afa0*/  LOP3.LUT R0, R3, R0, R4, 0xfe, !PT ;  /* 0x0000000003007212 */ /* 0x000fce00078efe04 */
.L_x_8398:
[----:B------:R-:W-:Y:S05]  /*afb0*/  BSYNC B0 ;  /* 0x0000000000007941 */ /* 0x000fea0003800000 */
.L_x_8397:
[----:B------:R-:W-:-:S04]  /*afc0*/  FMUL.FTZ R0, R0, 1 ;  /* 0x3f80000000007820 */ /* 0x000fc80000410000 */
[----:B------:R0:W1:Y:S01]  /*afd0*/  F2F.F64.F32 R18, R0 ;  /* 0x0000000000127310 */ /* 0x0000620000201800 */
[----:B------:R-:W-:Y:S05]  /*afe0*/  BRA `(.L_x_8378) ;  /* 0x0000000000a47947 */ /* 0x000fea0003800000 */
.L_x_8390:
        /* <DEDUP_REMOVED lines=14> */
.L_x_8404:
[----:B------:R-:W-:Y:S05]  /*b0d0*/  BSYNC B0 ;  /* 0x0000000000007941 */ /* 0x000fea0003800000 */
.L_x_8403:
[----:B------:R-:W-:-:S04]  /*b0e0*/  FMUL.FTZ R0, R0, 1 ;  /* 0x3f80000000007820 */ /* 0x000fc80000410000 */
[----:B------:R0:W1:Y:S01]  /*b0f0*/  F2F.F64.F32 R18, R0 ;  /* 0x0000000000127310 */ /* 0x0000620000201800 */
[----:B------:R-:W-:Y:S05]  /*b100*/  BRA `(.L_x_8378) ;  /* 0x00000000005c7947 */ /* 0x000fea0003800000 */
.L_x_8377:
[----:B------:R-:W-:Y:S01]  /*b110*/  MOV R2, 0x0 ;  /* 0x0000000000027802 */ /* 0x000fe20000000f00 */
[----:B------:R-:W-:Y:S01]  /*b120*/  ULDC.64 UR4, c[0x4][0x188] ;  /* 0x0100620000047ab9 */ /* 0x000fe20000000a00 */
[----:B------:R-:W-:Y:S01]  /*b130*/  ULDC.64 UR6, c[0x4][0x8] ;  /* 0x0100020000067ab9 */ /* 0x000fe20000000a00 */
[----:B------:R-:W-:Y:S01]  /*b140*/  IMAD.U32 R4, RZ, RZ, UR4 ;  /* 0x00000004ff047e24 */ /* 0x000fe2000f8e00ff */
[----:B------:R-:W-:Y:S01]  /*b150*/  HFMA2.MMA R13, -RZ, RZ, 0, 0 ;  /* 0x00000000ff0d7435 */ /* 0x000fe200000001ff */
        /* <DEDUP_REMOVED lines=8> */
[----:B------:R-:W-:-:S07]  /*b1e0*/  IMAD.MOV.U32 R12, RZ, RZ, 0x1 ;  /* 0x00000001ff0c7424 */ /* 0x000fce00078e00ff */
[----:B------:R-:W-:-:S07]  /*b1f0*/  LEPC R20, `(.L_x_8405) ;  /* 0x000000001014794e */ /* 0x000fce0000000000 */
[----:B0-----:R-:W-:Y:S05]  /*b200*/  CALL.ABS.NOINC R2 ;  /* 0x0000000002007343 */ /* 0x001fea0003c00000 */
.L_x_8405:
[----:B------:R-:W-:Y:S01]  /*b210*/  CS2R R18, SRZ ;  /* 0x0000000000127805 */ /* 0x000fe2000001ff00 */
[----:B------:R-:W-:Y:S06]  /*b220*/  BRA `(.L_x_8378) ;  /* 0x0000000000147947 */ /* 0x000fec0003800000 */
.L_x_8402:
[----:B------:R-:W2:Y:S02]  /*b230*/  LDG.E.64 R18, desc[UR36][R2.64] ;  /* 0x0000002402127981 */ /* 0x000ea4000c1e1b00 */
[----:B--2---:R-:W0:Y:S01]  /*b240*/  I2F.F64.U64 R18, R18 ;  /* 0x0000001200127312 */ /* 0x004e220000301800 */
[----:B------:R-:W-:Y:S05]  /*b250*/  BRA `(.L_x_8378) ;  /* 0x0000000000087947 */ /* 0x000fea0003800000 */
.L_x_8401:
[----:B------:R-:W2:Y:S02]  /*b260*/  LDG.E R2, desc[UR36][R2.64] ;  /* 0x0000002402027981 */ /* 0x000ea4000c1e1900 */
[----:B--2---:R0:W1:Y:S02]  /*b270*/  I2F.F64.U32 R18, R2 ;  /* 0x0000000200127312 */ /* 0x0040640000201800 */
.L_x_8378:
[----:B0--3--:R-:W1:Y:S01]  /*b280*/  LDC.U8 R2, c[0x0][0x493] ;  /* 0x000124c0ff027b82 */ /* 0x009e620000000000 */
[----:B------:R-:W-:Y:S02]  /*b290*/  ULDC.64 UR4, c[0x0][0x488] ;  /* 0x0001220000047ab9 */ /* 0x000fe40000000a00 */
[----:B------:R-:W-:-:S05]  /*b2a0*/  IADD3 R4, P0, R22, UR4, RZ ;  /* 0x0000000416047c10 */ /* 0x000fca000ff1e0ff */
        /* <DEDUP_REMOVED lines=15> */
.L_x_8409:
[----:B------:R-:W3:Y:S02]  /*b3a0*/  LDG.E.U8 R2, desc[UR36][R4.64] ;  /* 0x0000002404027981 */ /* 0x000ee4000c1e1100 */
[----:B---3--:R-:W0:Y:S01]  /*b3b0*/  I2F.F64.U16 R2, R2 ;  /* 0x0000000200027312 */ /* 0x008e220000101800 */
[----:B------:R-:W-:Y:S05]  /*b3c0*/  BRA `(.L_x_8411) ;  /* 0x0000000c00707947 */ /* 0x000fea0003800000 */
.L_x_8408:
[----:B------:R-:W-:-:S13]  /*b3d0*/  ISETP.NE.AND P0, PT, R0, 0x2, PT ;  /* 0x000000020000780c */ /* 0x000fda0003f05270 */
[----:B------:R-:W-:Y:S05]  /*b3e0*/  @!P0 BRA `(.L_x_8412) ;  /* 0x0000000000288947 */ /* 0x000fea0003800000 */
[----:B------:R-:W-:-:S13]  /*b3f0*/  ISETP.NE.AND P0, PT, R0, 0x3, PT ;  /* 0x000000030000780c */ /* 0x000fda0003f05270 */
[----:B------:R-:W-:Y:S05]  /*b400*/  @!P0 BRA `(.L_x_8413) ;  /* 0x0000000000148947 */ /* 0x000fea0003800000 */
[----:B------:R-:W-:-:S13]  /*b410*/  ISETP.NE.AND P0, PT, R0, 0x4, PT ;  /* 0x000000040000780c */ /* 0x000fda0003f05270 */
[----:B------:R-:W-:Y:S05]  /*b420*/  @P0 BRA `(.L_x_8410) ;  /* 0x0000000800fc0947 */ /* 0x000fea0003800000 */
[----:B------:R-:W3:Y:S02]  /*b430*/  LDG.E.64 R2, desc[UR36][R4.64] ;  /* 0x0000002404027981 */ /* 0x000ee4000c1e1b00 */
[----:B---3--:R-:W0:Y:S01]  /*b440*/  I2F.F64.S64 R2, R2 ;  /* 0x0000000200027312 */ /* 0x008e220000301c00 */
[----:B------:R-:W-:Y:S05]  /*b450*/  BRA `(.L_x_8411) ;  /* 0x0000000c004c7947 */ /* 0x000fea0003800000 */
.L_x_8413:
[----:B------:R-:W3:Y:S02]  /*b460*/  LDG.E R2, desc[UR36][R4.64] ;  /* 0x0000002404027981 */ /* 0x000ee4000c1e1900 */
[----:B---3--:R-:W0:Y:S01]  /*b470*/  I2F.F64 R2, R2 ;  /* 0x0000000200027312 */ /* 0x008e220000201c00 */
[----:B------:R-:W-:Y:S05]  /*b480*/  BRA `(.L_x_8411) ;  /* 0x0000000c00407947 */ /* 0x000fea0003800000 */
.L_x_8412:
[----:B------:R-:W3:Y:S02]  /*b490*/  LDG.E.U16 R2, desc[UR36][R4.64] ;  /* 0x0000002404027981 */ /* 0x000ee4000c1e1500 */
[----:B---3--:R-:W0:Y:S01]  /*b4a0*/  I2F.F64.S16 R2, R2 ;  /* 0x0000000200027312 */ /* 0x008e220000101c00 */
[----:B------:R-:W-:Y:S05]  /*b4b0*/  BRA `(.L_x_8411) ;  /* 0x0000000c00347947 */ /* 0x000fea0003800000 */
.L_x_8407:
        /* <DEDUP_REMOVED lines=8> */
[----:B------:R-:W3:Y:S01]  /*b540*/  F2F.F64.F32 R2, R2 ;  /* 0x0000000200027310 */ /* 0x000ee20000201800 */
[----:B------:R-:W-:Y:S05]  /*b550*/  BRA `(.L_x_8411) ;  /* 0x0000000c000c7947 */ /* 0x000fea0003800000 */
.L_x_8415:
[----:B------:R-:W3:Y:S02]  /*b560*/  LDG.E.U16 R0, desc[UR36][R4.64] ;  /* 0x0000002404007981 */ /* 0x000ee4000c1e1500 */
[----:B---3--:R-:W-:-:S05]  /*b570*/  HADD2.F32 R0, -RZ, R0.H0_H0 ;  /* 0x20000000ff007230 */ /* 0x008fca0000004100 */
[----:B------:R-:W-:-:S04]  /*b580*/  FMUL.FTZ R0, R0, 1 ;  /* 0x3f80000000007820 */ /* 0x000fc80000410000 */
[----:B------:R0:W1:Y:S01]  /*b590*/  F2F.F64.F32 R2, R0 ;  /* 0x0000000000027310 */ /* 0x0000620000201800 */
[----:B------:R-:W-:Y:S05]  /*b5a0*/  BRA `(.L_x_8411) ;  /* 0x0000000800f87947 */ /* 0x000fea0003800000 */
.L_x_8414:
        /* <DEDUP_REMOVED lines=10> */
.L_x_8417:
[----:B------:R-:W3:Y:S02]  /*b650*/  LDG.E.U16 R4, desc[UR36][R4.64] ;  /* 0x0000002404047981 */ /* 0x000ee4000c1e1500 */
[----:B---3--:R-:W-:-:S05]  /*b660*/  HADD2.F32 R0, -RZ, R4.H0_H0 ;  /* 0x20000004ff007230 */ /* 0x008fca0000004100 */
[----:B------:R-:W-:-:S04]  /*b670*/  FMUL.FTZ R0, R0, 1 ;  /* 0x3f80000000007820 */ /* 0x000fc80000410000 */
[----:B------:R0:W1:Y:S01]  /*b680*/  F2F.F64.F32 R2, R0 ;  /* 0x0000000000027310 */ /* 0x0000620000201800 */
[----:B------:R-:W-:Y:S05]  /*b690*/  BRA `(.L_x_8411) ;  /* 0x0000000800bc7947 */ /* 0x000fea0003800000 */
.L_x_8416:
[----:B------:R0:W5:Y:S01]  /*b6a0*/  LDG.E.64 R2, desc[UR36][R4.64] ;  /* 0x0000002404027981 */ /* 0x000162000c1e1b00 */
[----:B------:R-:W-:Y:S05]  /*b6b0*/  BRA `(.L_x_8411) ;  /* 0x0000000800b47947 */ /* 0x000fea0003800000 */
.L_x_8406:
        /* <DEDUP_REMOVED lines=13> */
.L_x_8420:
[----:B------:R0:W5:Y:S01]  /*b790*/  LDG.E.64 R2, desc[UR36][R4.64] ;  /* 0x0000002404027981 */ /* 0x000162000c1e1b00 */
[----:B------:R-:W-:Y:S05]  /*b7a0*/  BRA `(.L_x_8411) ;  /* 0x0000000800787947 */ /* 0x000fea0003800000 */
.L_x_8419:
        /* <DEDUP_REMOVED lines=28> */
.L_x_8422:
        /* <DEDUP_REMOVED lines=15> */
.L_x_8421:
[----:B------:R-:W3:Y:S02]  /*ba60*/  LDG.E.U16 R0, desc[UR36][R4.64] ;  /* 0x0000002404007981 */ /* 0x000ee4000c1e1500 */
[----:B---3--:R-:W-:-:S04]  /*ba70*/  IMAD.U32 R0, R0, 0x10000, RZ ;  /* 0x0001000000007824 */ /* 0x008fc800078e00ff */
[----:B------:R-:W-:-:S04]  /*ba80*/  FMUL.FTZ R0, R0, 1 ;  /* 0x3f80000000007820 */ /* 0x000fc80000410000 */
[----:B------:R0:W1:Y:S01]  /*ba90*/  F2F.F64.F32 R2, R0 ;  /* 0x0000000000027310 */ /* 0x0000620000201800 */
[----:B------:R-:W-:Y:S05]  /*baa0*/  BRA `(.L_x_8411) ;  /* 0x0000000400b87947 */ /* 0x000fea0003800000 */
.L_x_8418:
        /* <DEDUP_REMOVED lines=11> */
.L_x_8425:
        /* <DEDUP_REMOVED lines=21> */
.L_x_8429:
[----:B------:R-:W-:Y:S05]  /*bcb0*/  BSYNC B1 ;  /* 0x0000000000017941 */ /* 0x000fea0003800000 */
.L_x_8428:
[----:B------:R-:W-:Y:S01]  /*bcc0*/  LEA R3, R0, 0x3b800000, 0x17 ;  /* 0x3b80000000037811 */ /* 0x000fe200078eb8ff */
[----:B------:R-:W-:-:S05]  /*bcd0*/  IMAD.SHL.U32 R0, R2, 0x100000, RZ ;  /* 0x0010000002007824 */ /* 0x000fca00078e00ff */
[----:B------:R-:W-:-:S07]  /*bce0*/  LOP3.LUT R0, R3, R0, R4, 0xfe, !PT ;  /* 0x0000000003007212 */ /* 0x000fce00078efe04 */
.L_x_8427:
[----:B------:R-:W-:Y:S05]  /*bcf0*/  BSYNC B0 ;  /* 0x0000000000007941 */ /* 0x000fea0003800000 */
.L_x_8426:
[----:B------:R-:W-:-:S04]  /*bd00*/  FMUL.FTZ R0, R0, 1 ;  /* 0x3f80000000007820 */ /* 0x000fc80000410000 */
[----:B------:R0:W1:Y:S01]  /*bd10*/  F2F.F64.F32 R2, R0 ;  /* 0x0000000000027310 */ /* 0x0000620000201800 */
[----:B------:R-:W-:Y:S05]  /*bd20*/  BRA `(.L_x_8411) ;  /* 0x0000000400187947 */ /* 0x000fea0003800000 */
.L_x_8424:
        /* <DEDUP_REMOVED lines=21> */
.L_x_8433:
[----:B------:R-:W-:Y:S05]  /*be80*/  BSYNC B1 ;  /* 0x0000000000017941 */ /* 0x000fea0003800000 */
.L_x_8432:
[----:B------:R-:W-:Y:S01]  /*be90*/  LEA R3, R0, 0x37800000, 0x17 ;  /* 0x3780000000037811 */ /* 0x000fe200078eb8ff */
[----:B------:R-:W-:-:S05]  /*bea0*/  IMAD.SHL.U32 R0, R2, 0x200000, RZ ;  /* 0x0020000002007824 */ /* 0x000fca00078e00ff */
[----:B------:R-:W-:-:S07]  /*beb0*/  LOP3.LUT R0, R3, R0, R4, 0xfe, !PT ;  /* 0x0000000003007212 */ /* 0x000fce00078efe04 */
.L_x_8431:
[----:B------:R-:W-:Y:S05]  /*bec0*/  BSYNC B0 ;  /* 0x0000000000007941 */ /* 0x000fea0003800000 */
.L_x_8430:
[----:B------:R-:W-:-:S04]  /*bed0*/  FMUL.FTZ R0, R0, 1 ;  /* 0x3f80000000007820 */ /* 0x000fc80000410000 */
[----:B------:R0:W1:Y:S01]  /*bee0*/  F2F.F64.F32 R2, R0 ;  /* 0x0000000000027310 */ /* 0x0000620000201800 */
[----:B------:R-:W-:Y:S05]  /*bef0*/  BRA `(.L_x_8411) ;  /* 0x0000000000a47947 */ /* 0x000fea0003800000 */
.L_x_8423:
        /* <DEDUP_REMOVED lines=14> */
.L_x_8437:
[----:B------:R-:W-:Y:S05]  /*bfe0*/  BSYNC B0 ;  /* 0x0000000000007941 */ /* 0x000fea0003800000 */
.L_x_8436:
[----:B------:R-:W-:-:S04]  /*bff0*/  FMUL.FTZ R0, R0, 1 ;  /* 0x3f80000000007820 */ /* 0x000fc80000410000 */
[----:B------:R0:W1:Y:S01]  /*c000*/  F2F.F64.F32 R2, R0 ;  /* 0x0000000000027310 */ /* 0x0000620000201800 */
[----:B------:R-:W-:Y:S05]  /*c010*/  BRA `(.L_x_8411) ;  /* 0x00000000005c7947 */ /* 0x000fea0003800000 */
.L_x_8410:
        /* <DEDUP_REMOVED lines=16> */
.L_x_8438:
[----:B------:R-:W-:Y:S01]  /*c120*/  CS2R R2, SRZ ;  /* 0x0000000000027805 */ /* 0x000fe2000001ff00 */
[----:B------:R-:W-:Y:S06]  /*c130*/  BRA `(.L_x_8411) ;  /* 0x0000000000147947 */ /* 0x000fec0003800000 */
.L_x_8435:
[----:B------:R-:W3:Y:S02]  /*c140*/  LDG.E.64 R2, desc[UR36][R4.64] ;  /* 0x0000002404027981 */ /* 0x000ee4000c1e1b00 */
[----:B---3--:R-:W0:Y:S01]  /*c150*/  I2F.F64.U64 R2, R2 ;  /* 0x0000000200027312 */ /* 0x008e220000301800 */
[----:B------:R-:W-:Y:S05]  /*c160*/  BRA `(.L_x_8411) ;  /* 0x0000000000087947 */ /* 0x000fea0003800000 */
.L_x_8434:
[----:B------:R-:W3:Y:S02]  /*c170*/  LDG.E R2, desc[UR36][R4.64] ;  /* 0x0000002404027981 */ /* 0x000ee4000c1e1900 */
[----:B---3--:R-:W0:Y:S02]  /*c180*/  I2F.F64.U32 R2, R2 ;  /* 0x0000000200027312 */ /* 0x008e240000201800 */
.L_x_8411:
        /* <DEDUP_REMOVED lines=20> */
.L_x_8442:
[----:B------:R-:W0:Y:S02]  /*c2d0*/  F2I.S64.F64.TRUNC R4, R4 ;  /* 0x0000000400047311 */ /* 0x000e24000030d900 */
[----:B0-----:R-:W-:-:S05]  /*c2e0*/  IMAD.MOV.U32 R3, RZ, RZ, R4 ;  /* 0x000000ffff037224 */ /* 0x001fca00078e0004 */
[----:B------:R0:W-:Y:S01]  /*c2f0*/  STG.E.U8 desc[UR36][R16.64], R3 ;  /* 0x0000000310007986 */ /* 0x0001e2000c101124 */
[----:B------:R-:W-:Y:S05]  /*c300*/  BRA `(.L_x_8444) ;  /* 0x0000000c00f87947 */ /* 0x000fea0003800000 */
.L_x_8441:
        /* <DEDUP_REMOVED lines=9> */
.L_x_8446:
[----:B------:R-:W0:Y:S02]  /*c3a0*/  F2I.F64.TRUNC R5, R4 ;  /* 0x0000000400057311 */ /* 0x000e24000030d100 */
[----:B0-----:R0:W-:Y:S01]  /*c3b0*/  STG.E desc[UR36][R16.64], R5 ;  /* 0x0000000510007986 */ /* 0x0011e2000c101924 */
[----:B------:R-:W-:Y:S05]  /*c3c0*/  BRA `(.L_x_8444) ;  /* 0x0000000c00c87947 */ /* 0x000fea0003800000 */
.L_x_8445:
[----:B------:R-:W0:Y:S02]  /*c3d0*/  F2I.F64.TRUNC R5, R4 ;  /* 0x0000000400057311 */ /* 0x000e24000030d100 */
[----:B0-----:R0:W-:Y:S01]  /*c3e0*/  STG.E.U16 desc[UR36][R16.64], R5 ;  /* 0x0000000510007986 */ /* 0x0011e2000c101524 */
[----:B------:R-:W-:Y:S05]  /*c3f0*/  BRA `(.L_x_8444) ;  /* 0x0000000c00bc7947 */ /* 0x000fea0003800000 */
.L_x_8440:
        /* <DEDUP_REMOVED lines=13> */
.L_x_8448:
        /* <DEDUP_REMOVED lines=8> */
.L_x_8447:
        /* <DEDUP_REMOVED lines=14> */
.L_x_8450:
        /* <DEDUP_REMOVED lines=9> */
.L_x_8449:
[----:B------:R0:W-:Y:S01]  /*c6c0*/  STG.E.64 desc[UR36][R16.64], R4 ;  /* 0x0000000410007986 */ /* 0x0001e2000c101b24 */
[----:B------:R-:W-:Y:S05]  /*c6d0*/  BRA `(.L_x_8444) ;  /* 0x0000000c00047947 */ /* 0x000fea0003800000 */
.L_x_8439:
        /* <DEDUP_REMOVED lines=12> */
.L_x_8453:
[----:B------:R-:W-:-:S05]  /*c7a0*/  CS2R R6, SRZ ;  /* 0x0000000000067805 */ /* 0x000fca000001ff00 */
[----:B------:R0:W-:Y:S01]  /*c7b0*/  STG.E.128 desc[UR36][R16.64], R4 ;  /* 0x0000000410007986 */ /* 0x0001e2000c101d24 */
[----:B------:R-:W-:Y:S05]  /*c7c0*/  BRA `(.L_x_8444) ;  /* 0x0000000800c87947 */ /* 0x000fea0003800000 */
.L_x_8452:
        /* <DEDUP_REMOVED lines=25> */
.L_x_8457:
[----:B------:R-:W-:Y:S05]  /*c960*/  BSYNC B0 ;  /* 0x0000000000007941 */ /* 0x000fea0003800000 */
.L_x_8456:
[----:B------:R-:W-:-:S05]  /*c970*/  LOP3.LUT R3, R0, R3, RZ, 0xfc, !PT ;  /* 0x0000000300037212 */ /* 0x000fca00078efcff */
[----:B------:R0:W-:Y:S01]  /*c980*/  STG.E.U8 desc[UR36][R16.64], R3 ;  /* 0x0000000310007986 */ /* 0x0001e2000c101124 */
[----:B------:R-:W-:Y:S05]  /*c990*/  BRA `(.L_x_8444) ;  /* 0x0000000800547947 */ /* 0x000fea0003800000 */
.L_x_8455:
        /* <DEDUP_REMOVED lines=17> */
.L_x_8459:
[----:B------:R-:W-:Y:S01]  /*cab0*/  IMAD.MOV.U32 R0, RZ, RZ, 0x7f ;  /* 0x0000007fff007424 */ /* 0x000fe200078e00ff */
[----:B------:R-:W-:-:S04]  /*cac0*/  ISETP.GT.U32.AND P0, PT, R2, 0x7f800000, PT ;  /* 0x7f8000000200780c */ /* 0x000fc80003f04070 */
[----:B------:R-:W-:-:S09]  /*cad0*/  SEL R0, R0, 0x7c, P0 ;  /* 0x0000007c00007807 */ /* 0x000fd20000000000 */
.L_x_8460:
[----:B------:R-:W-:Y:S05]  /*cae0*/  BSYNC B0 ;  /* 0x0000000000007941 */ /* 0x000fea0003800000 */
.L_x_8458:
[----:B------:R-:W-:-:S04]  /*caf0*/  LOP3.LUT R2, R3, 0x80000000, RZ, 0xc0, !PT ;  /* 0x8000000003027812 */ /* 0x000fc800078ec0ff */
[----:B------:R-:W-:-:S04]  /*cb00*/  SHF.R.U32.HI R3, RZ, 0x18, R2 ;  /* 0x00000018ff037819 */ /* 0x000fc80000011602 */
[----:B------:R-:W-:-:S05]  /*cb10*/  LOP3.LUT R3, R0, R3, RZ, 0xfc, !PT ;  /* 0x0000000300037212 */ /* 0x000fca00078efcff */
[----:B------:R0:W-:Y:S01]  /*cb20*/  STG.E.U8 desc[UR36][R16.64], R3 ;  /* 0x0000000310007986 */ /* 0x0001e2000c101124 */
[----:B------:R-:W-:Y:S05]  /*cb30*/  BRA `(.L_x_8444) ;  /* 0x0000000400ec7947 */ /* 0x000fea0003800000 */
.L_x_8454:
        /* <DEDUP_REMOVED lines=8> */
.L_x_8451:
        /* <DEDUP_REMOVED lines=11> */
.L_x_8463:
        /* <DEDUP_REMOVED lines=21> */
.L_x_8466:
[----:B------:R-:W-:-:S04]  /*cdc0*/  LOP3.LUT R2, R3, 0x80000000, RZ, 0xc0, !PT ;  /* 0x8000000003027812 */ /* 0x000fc800078ec0ff */
[----:B------:R-:W-:-:S04]  /*cdd0*/  SHF.R.U32.HI R3, RZ, 0x18, R2 ;  /* 0x00000018ff037819 */ /* 0x000fc80000011602 */
[----:B------:R-:W-:-:S04]  /*cde0*/  LOP3.LUT R0, R0, R3, RZ, 0xfc, !PT ;  /* 0x0000000300007212 */ /* 0x000fc800078efcff */
[----:B------:R-:W-:-:S07]  /*cdf0*/  PRMT R8, R0, 0x7610, R8 ;  /* 0x0000761000087816 */ /* 0x000fce0000000008 */
.L_x_8465:
[----:B------:R-:W-:Y:S05]  /*ce00*/  BSYNC B0 ;  /* 0x0000000000007941 */ /* 0x000fea0003800000 */
.L_x_8464:
[----:B------:R3:W-:Y:S01]  /*ce10*/  STG.E.U8 desc[UR36][R16.64], R8 ;  /* 0x0000000810007986 */ /* 0x0007e2000c101124 */
[----:B------:R-:W-:Y:S05]  /*ce20*/  BRA `(.L_x_8444) ;  /* 0x0000000400307947 */ /* 0x000fea0003800000 */
.L_x_8462:
        /* <DEDUP_REMOVED lines=21> */
.L_x_8469:
[----:B------:R-:W-:-:S04]  /*cf80*/  LOP3.LUT R2, R3, 0x80000000, RZ, 0xc0, !PT ;  /* 0x8000000003027812 */ /* 0x000fc800078ec0ff */
[----:B------:R-:W-:-:S04]  /*cf90*/  SHF.R.U32.HI R3, RZ, 0x18, R2 ;  /* 0x00000018ff037819 */ /* 0x000fc80000011602 */
[----:B------:R-:W-:-:S04]  /*cfa0*/  LOP3.LUT R0, R0, R3, RZ, 0xfc, !PT ;  /* 0x0000000300007212 */ /* 0x000fc800078efcff */
[----:B------:R-:W-:-:S07]  /*cfb0*/  PRMT R8, R0, 0x7610, R8 ;  /* 0x0000761000087816 */ /* 0x000fce0000000008 */
.L_x_8468:
[----:B------:R-:W-:Y:S05]  /*cfc0*/  BSYNC B0 ;  /* 0x0000000000007941 */ /* 0x000fea0003800000 */
.L_x_8467:
[----:B------:R0:W-:Y:S01]  /*cfd0*/  STG.E.U8 desc[UR36][R16.64], R8 ;  /* 0x0000000810007986 */ /* 0x0001e2000c101124 */
[----:B------:R-:W-:Y:S05]  /*cfe0*/  BRA `(.L_x_8444) ;  /* 0x0000000000c07947 */ /* 0x000fea0003800000 */
.L_x_8461:
        /* <DEDUP_REMOVED lines=26> */
.L_x_8443:
        /* <DEDUP_REMOVED lines=16> */
.L_x_8472:
[----:B------:R-:W-:Y:S05]  /*d290*/  BRA `(.L_x_8444) ;  /* 0x0000000000147947 */ /* 0x000fea0003800000 */
.L_x_8471:
[----:B------:R-:W0:Y:S02]  /*d2a0*/  F2I.U64.F64.TRUNC R4, R4 ;  /* 0x0000000400047311 */ /* 0x000e24000030d800 */
[----:B0-----:R1:W-:Y:S01]  /*d2b0*/  STG.E.64 desc[UR36][R16.64], R4 ;  /* 0x0000000410007986 */ /* 0x0013e2000c101b24 */
[----:B------:R-:W-:Y:S05]  /*d2c0*/  BRA `(.L_x_8444) ;  /* 0x0000000000087947 */ /* 0x000fea0003800000 */
.L_x_8470:
[----:B------:R-:W0:Y:S02]  /*d2d0*/  F2I.U32.F64.TRUNC R5, R4 ;  /* 0x0000000400057311 */ /* 0x000e24000030d000 */
[----:B0-----:R0:W-:Y:S02]  /*d2e0*/  STG.E desc[UR36][R16.64], R5 ;  /* 0x0000000510007986 */ /* 0x0011e4000c101924 */
.L_x_8444:
[----:B------:R-:W-:-:S07]  /*d2f0*/  VIADD R23, R23, 0x80 ;  /* 0x0000008017177836 */ /* 0x000fce0000000000 */
.L_x_8371:
[----:B------:R-:W-:Y:S05]  /*d300*/  BSYNC B6 ;  /* 0x0000000000067941 */ /* 0x000fea0003800000 */
.L_x_8370:
[----:B------:R-:W-:Y:S02]  /*d310*/  ULDC UR4, c[0x0][0x210] ;  /* 0x0000840000047ab9 */ /* 0x000fe40000000800 */
[----:B------:R-:W-:-:S13]  /*d320*/  ISETP.GE.AND P0, PT, R23, UR4, PT ;  /* 0x0000000417007c0c */ /* 0x000fda000bf06270 */
[----:B------:R-:W-:Y:S05]  /*d330*/  @P0 EXIT ;  /* 0x000000000000094d */ /* 0x000fea0003800000 */
        /* <DEDUP_REMOVED lines=354> */
.L_x_8473:
        /* <DEDUP_REMOVED lines=21> */
.L_x_8477:
[----:B------:R-:W2:Y:S02]  /*eab0*/  LDG.E.U8 R2, desc[UR36][R2.64] ;  /* 0x0000002402027981 */ /* 0x000ea4000c1e1100 */
[----:B--2---:R0:W1:Y:S01]  /*eac0*/  I2F.F64.U16 R18, R2 ;  /* 0x0000000200127312 */ /* 0x0040620000101800 */
[----:B------:R-:W-:Y:S05]  /*ead0*/  BRA `(.L_x_8479) ;  /* 0x0000000c00707947 */ /* 0x000fea0003800000 */
.L_x_8476:
        /* <DEDUP_REMOVED lines=9> */
.L_x_8481:
[----:B------:R-:W2:Y:S02]  /*eb70*/  LDG.E R2, desc[UR36][R2.64] ;  /* 0x0000002402027981 */ /* 0x000ea4000c1e1900 */
[----:B--2---:R0:W1:Y:S01]  /*eb80*/  I2F.F64 R18, R2 ;  /* 0x0000000200127312 */ /* 0x0040620000201c00 */
[----:B------:R-:W-:Y:S05]  /*eb90*/  BRA `(.L_x_8479) ;  /* 0x0000000c00407947 */ /* 0x000fea0003800000 */
.L_x_8480:
[----:B------:R-:W2:Y:S02]  /*eba0*/  LDG.E.U16 R2, desc[UR36][R2.64] ;  /* 0x0000002402027981 */ /* 0x000ea4000c1e1500 */
[----:B--2---:R0:W1:Y:S01]  /*ebb0*/  I2F.F64.S16 R18, R2 ;  /* 0x0000000200127312 */ /* 0x0040620000101c00 */
[----:B------:R-:W-:Y:S05]  /*ebc0*/  BRA `(.L_x_8479) ;  /* 0x0000000c00347947 */ /* 0x000fea0003800000 */
.L_x_8475:
        /* <DEDUP_REMOVED lines=10> */
.L_x_8483:
[----:B------:R-:W2:Y:S02]  /*ec70*/  LDG.E.U16 R0, desc[UR36][R2.64] ;  /* 0x0000002402007981 */ /* 0x000ea4000c1e1500 */
[----:B--2---:R-:W-:-:S05]  /*ec80*/  HADD2.F32 R0, -RZ, R0.H0_H0 ;  /* 0x20000000ff007230 */ /* 0x004fca0000004100 */
[----:B------:R-:W-:-:S04]  /*ec90*/  FMUL.FTZ R0, R0, 1 ;  /* 0x3f80000000007820 */ /* 0x000fc80000410000 */
[----:B------:R0:W1:Y:S01]  /*eca0*/  F2F.F64.F32 R18, R0 ;  /* 0x0000000000127310 */ /* 0x0000620000201800 */
[----:B------:R-:W-:Y:S05]  /*ecb0*/  BRA `(.L_x_8479) ;  /* 0x0000000800f87947 */ /* 0x000fea0003800000 */
.L_x_8482:
        /* <DEDUP_REMOVED lines=10> */
.L_x_8485:
[----:B------:R-:W2:Y:S02]  /*ed60*/  LDG.E.U16 R2, desc[UR36][R2.64] ;  /* 0x0000002402027981 */ /* 0x000ea4000c1e1500 */
[----:B--2---:R-:W-:-:S05]  /*ed70*/  HADD2.F32 R0, -RZ, R2.H0_H0 ;  /* 0x20000002ff007230 */ /* 0x004fca0000004100 */
[----:B------:R-:W-:-:S04]  /*ed80*/  FMUL.FTZ R0, R0, 1 ;  /* 0x3f80000000007820 */ /* 0x000fc80000410000 */
[----:B------:R0:W1:Y:S01]  /*ed90*/  F2F.F64.F32 R18, R0 ;  /* 0x0000000000127310 */ /* 0x0000620000201800 */
[----:B------:R-:W-:Y:S05]  /*eda0*/  BRA `(.L_x_8479) ;  /* 0x0000000800bc7947 */ /* 0x000fea0003800000 */
.L_x_8484:
[----:B------:R0:W5:Y:S01]  /*edb0*/  LDG.E.64 R18, desc[UR36][R2.64] ;  /* 0x0000002402127981 */ /* 0x000162000c1e1b00 */
[----:B------:R-:W-:Y:S05]  /*edc0*/  BRA `(.L_x_8479) ;  /* 0x0000000800b47947 */ /* 0x000fea0003800000 */
.L_x_8474:
        /* <DEDUP_REMOVED lines=13> */
.L_x_8488:
[----:B------:R0:W5:Y:S01]  /*eea0*/  LDG.E.64 R18, desc[UR36][R2.64] ;  /* 0x0000002402127981 */ /* 0x000162000c1e1b00 */
[----:B------:R-:W-:Y:S05]  /*eeb0*/  BRA `(.L_x_8479) ;  /* 0x0000000800787947 */ /* 0x000fea0003800000 */
.L_x_8487:
        /* <DEDUP_REMOVED lines=11> */
[C---:B------:R-:W-:Y:S01]  /*ef70*/  IADD3 R6, R4.reuse, 0x1000000, RZ ;  /* 0x0100000004067810 */ /* 0x040fe20007ffe0ff */
        /* <DEDUP_REMOVED lines=16> */
.L_x_8490:
        /* <DEDUP_REMOVED lines=13> */
[----:B------:R2:W3:Y:S01]  /*f150*/  F2F.F64.F32 R18, R4 ;  /* 0x0000000400127310 */ /* 0x0004e20000201800 */
[----:B------:R-:W-:Y:S05]  /*f160*/  BRA `(.L_x_8479) ;  /* 0x0000000400cc7947 */ /* 0x000fea0003800000 */
.L_x_8489:
[----:B------:R-:W2:Y:S02]  /*f170*/  LDG.E.U16 R0, desc[UR36][R2.64] ;  /* 0x0000002402007981 */ /* 0x000ea4000c1e1500 */
[----:B--2---:R-:W-:-:S04]  /*f180*/  IMAD.U32 R0, R0, 0x10000, RZ ;  /* 0x0001000000007824 */ /* 0x004fc800078e00ff */
[----:B------:R-:W-:-:S04]  /*f190*/  FMUL.FTZ R0, R0, 1 ;  /* 0x3f80000000007820 */ /* 0x000fc80000410000 */
[----:B------:R4:W0:Y:S01]  /*f1a0*/  F2F.F64.F32 R18, R0 ;  /* 0x0000000000127310 */ /* 0x0008220000201800 */
[----:B------:R-:W-:Y:S05]  /*f1b0*/  BRA `(.L_x_8479) ;  /* 0x0000000400b87947 */ /* 0x000fea0003800000 */
.L_x_8486:
        /* <DEDUP_REMOVED lines=11> */
.L_x_8493:
        /* <DEDUP_REMOVED lines=21> */
.L_x_8497:
[----:B------:R-:W-:Y:S05]  /*f3c0*/  BSYNC B1 ;  /* 0x0000000000017941 */ /* 0x000fea0003800000 */
.L_x_8496:
[----:B------:R-:W-:Y:S01]  /*f3d0*/  LEA R3, R0, 0x3b800000, 0x17 ;  /* 0x3b80000000037811 */ /* 0x000fe200078eb8ff */
[----:B------:R-:W-:-:S05]  /*f3e0*/  IMAD.SHL.U32 R0, R2, 0x100000, RZ ;  /* 0x0010000002007824 */ /* 0x000fca00078e00ff */
[----:B------:R-:W-:-:S07]  /*f3f0*/  LOP3.LUT R0, R3, R0, R4, 0xfe, !PT ;  /* 0x0000000003007212 */ /* 0x000fce00078efe04 */
.L_x_8495:
[----:B------:R-:W-:Y:S05]  /*f400*/  BSYNC B0 ;  /* 0x0000000000007941 */ /* 0x000fea0003800000 */
.L_x_8494:
[----:B------:R-:W-:-:S04]  /*f410*/  FMUL.FTZ R0, R0, 1 ;  /* 0x3f80000000007820 */ /* 0x000fc80000410000 */
[----:B------:R0:W1:Y:S01]  /*f420*/  F2F.F64.F32 R18, R0 ;  /* 0x0000000000127310 */ /* 0x0000620000201800 */
[----:B------:R-:W-:Y:S05]  /*f430*/  BRA `(.L_x_8479) ;  /* 0x0000000400187947 */ /* 0x000fea0003800000 */
.L_x_8492:
        /* <DEDUP_REMOVED lines=21> */
.L_x_8501:
[----:B------:R-:W-:Y:S05]  /*f590*/  BSYNC B1 ;  /* 0x0000000000017941 */ /* 0x000fea0003800000 */
.L_x_8500:
[----:B------:R-:W-:Y:S01]  /*f5a0*/  LEA R3, R0, 0x37800000, 0x17 ;  /* 0x3780000000037811 */ /* 0x000fe200078eb8ff */
[----:B------:R-:W-:-:S05]  /*f5b0*/  IMAD.SHL.U32 R0, R2, 0x200000, RZ ;  /* 0x0020000002007824 */ /* 0x000fca00078e00ff */
[----:B------:R-:W-:-:S07]  /*f5c0*/  LOP3.LUT R0, R3, R0, R4, 0xfe, !PT ;  /* 0x0000000003007212 */ /* 0x000fce00078efe04 */
.L_x_8499:
[----:B------:R-:W-:Y:S05]  /*f5d0*/  BSYNC B0 ;  /* 0x0000000000007941 */ /* 0x000fea0003800000 */
.L_x_8498:
[----:B------:R-:W-:-:S04]  /*f5e0*/  FMUL.FTZ R0, R0, 1 ;  /* 0x3f80000000007820 */ /* 0x000fc80000410000 */
[----:B------:R0:W1:Y:S01]  /*f5f0*/  F2F.F64.F32 R18, R0 ;  /* 0x0000000000127310 */ /* 0x0000620000201800 */
[----:B------:R-:W-:Y:S05]  /*f600*/  BRA `(.L_x_8479) ;  /* 0x0000000000a47947 */ /* 0x000fea0003800000 */
.L_x_8491:
        /* <DEDUP_REMOVED lines=14> */
.L_x_8505:
[----:B------:R-:W-:Y:S05]  /*f6f0*/  BSYNC B0 ;  /* 0x0000000000007941 */ /* 0x000fea0003800000 */
.L_x_8504:
[----:B------:R-:W-:-:S04]  /*f700*/  FMUL.FTZ R0, R0, 1 ;  /* 0x3f80000000007820 */ /* 0x000fc80000410000 */
[----:B------:R0:W1:Y:S01]  /*f710*/  F2F.F64.F32 R18, R0 ;  /* 0x0000000000127310 */ /* 0x0000620000201800 */
[----:B------:R-:W-:Y:S05]  /*f720*/  BRA `(.L_x_8479) ;  /* 0x00000000005c7947 */ /* 0x000fea0003800000 */
.L_x_8478:
        /* <DEDUP_REMOVED lines=16> */
.L_x_8506:
[----:B------:R-:W-:Y:S01]  /*f830*/  CS2R R18, SRZ ;  /* 0x0000000000127805 */ /* 0x000fe2000001ff00 */
[----:B------:R-:W-:Y:S06]  /*f840*/  BRA `(.L_x_8479) ;  /* 0x0000000000147947 */ /* 0x000fec0003800000 */
.L_x_8503:
[----:B------:R-:W2:Y:S02]  /*f850*/  LDG.E.64 R18, desc[UR36][R2.64] ;  /* 0x0000002402127981 */ /* 0x000ea4000c1e1b00 */
[----:B--2---:R-:W0:Y:S01]  /*f860*/  I2F.F64.U64 R18, R18 ;  /* 0x0000001200127312 */ /* 0x004e220000301800 */
[----:B------:R-:W-:Y:S05]  /*f870*/  BRA `(.L_x_8479) ;  /* 0x0000000000087947 */ /* 0x000fea0003800000 */
.L_x_8502:
[----:B------:R-:W2:Y:S02]  /*f880*/  LDG.E R2, desc[UR36][R2.64] ;  /* 0x0000002402027981 */ /* 0x000ea4000c1e1900 */
[----:B--2---:R0:W1:Y:S02]  /*f890*/  I2F.F64.U32 R18, R2 ;  /* 0x0000000200127312 */ /* 0x0040640000201800 */
.L_x_8479:
[----:B0-----:R-:W4:Y:S01]  /*f8a0*/  LDC.U8 R2, c[0x0][0x493] ;  /* 0x000124c0ff027b82 */ /* 0x001f220000000000 */
[----:B------:R-:W-:Y:S02]  /*f8b0*/  ULDC.64 UR4, c[0x0][0x488] ;  /* 0x0001220000047ab9 */ /* 0x000fe40000000a00 */
[----:B------:R-:W-:-:S04]  /*f8c0*/  IADD3 R22, P0, R22, UR4, RZ ;  /* 0x0000000416167c10 */ /* 0x000fc8000ff1e0ff */
[----:B------:R-:W-:Y:S02]  /*f8d0*/  IADD3.X R23, RZ, UR5, RZ, P0, !PT ;  /* 0x00000005ff177c10 */ /* 0x000fe400087fe4ff */
        /* <DEDUP_REMOVED lines=12> */
[----:B----4-:R-:W0:Y:S01]  /*f9a0*/  I2F.F64.S16 R2, R2 ;  /* 0x0000000200027312 */ /* 0x010e220000101c00 */
[----:B------:R-:W-:Y:S05]  /*f9b0*/  BRA `(.L_x_8512) ;  /* 0x0000000c007c7947 */ /* 0x000fea0003800000 */
.L_x_8510:
[----:B------:R-:W4:Y:S02]  /*f9c0*/  LDG.E.U8 R2, desc[UR36][R22.64] ;  /* 0x0000002416027981 */ /* 0x000f24000c1e1100 */
[----:B----4-:R-:W4:Y:S01]  /*f9d0*/  I2F.F64.U16 R2, R2 ;  /* 0x0000000200027312 */ /* 0x010f220000101800 */
[----:B------:R-:W-:Y:S05]  /*f9e0*/  BRA `(.L_x_8512) ;  /* 0x0000000c00707947 */ /* 0x000fea0003800000 */
.L_x_8509:
[----:B------:R-:W-:-:S13]  /*f9f0*/  ISETP.NE.AND P0, PT, R0, 0x2, PT ;  /* 0x000000020000780c */ /* 0x000fda0003f05270 */
[----:B------:R-:W-:Y:S05]  /*fa00*/  @!P0 BRA `(.L_x_8513) ;  /* 0x0000000000288947 */ /* 0x000fea0003800000 */
[----:B------:R-:W-:-:S13]  /*fa10*/  ISETP.NE.AND P0, PT, R0, 0x3, PT ;  /* 0x000000030000780c */ /* 0x000fda0003f05270 */
[----:B------:R-:W-:Y:S05]  /*fa20*/  @!P0 BRA `(.L_x_8514) ;  /* 0x0000000000148947 */ /* 0x000fea0003800000 */
[----:B------:R-:W-:-:S13]  /*fa30*/  ISETP.NE.AND P0, PT, R0, 0x4, PT ;  /* 0x000000040000780c */ /* 0x000fda0003f05270 */
[----:B------:R-:W-:Y:S05]  /*fa40*/  @P0 BRA `(.L_x_8511) ;  /* 0x0000000800fc0947 */ /* 0x000fea0003800000 */
[----:B------:R-:W4:Y:S02]  /*fa50*/  LDG.E.64 R2, desc[UR36][R22.64] ;  /* 0x0000002416027981 */ /* 0x000f24000c1e1b00 */
[----:B----4-:R-:W0:Y:S01]  /*fa60*/  I2F.F64.S64 R2, R2 ;  /* 0x0000000200027312 */ /* 0x010e220000301c00 */
[----:B------:R-:W-:Y:S05]  /*fa70*/  BRA `(.L_x_8512) ;  /* 0x0000000c004c7947 */ /* 0x000fea0003800000 */
.L_x_8514:
[----:B------:R-:W4:Y:S02]  /*fa80*/  LDG.E R2, desc[UR36][R22.64] ;  /* 0x0000002416027981 */ /* 0x000f24000c1e1900 */
[----:B----4-:R-:W0:Y:S01]  /*fa90*/  I2F.F64 R2, R2 ;  /* 0x0000000200027312 */ /* 0x010e220000201c00 */
[----:B------:R-:W-:Y:S05]  /*faa0*/  BRA `(.L_x_8512) ;  /* 0x0000000c00407947 */ /* 0x000fea0003800000 */
.L_x_8513:
[----:B------:R-:W4:Y:S02]  /*fab0*/  LDG.E.U16 R2, desc[UR36][R22.64] ;  /* 0x0000002416027981 */ /* 0x000f24000c1e1500 */
[----:B----4-:R-:W0:Y:S01]  /*fac0*/  I2F.F64.S16 R2, R2 ;  /* 0x0000000200027312 */ /* 0x010e220000101c00 */
[----:B------:R-:W-:Y:S05]  /*fad0*/  BRA `(.L_x_8512) ;  /* 0x0000000c00347947 */ /* 0x000fea0003800000 */
.L_x_8508:
[----:B------:R-:W-:-:S13]  /*fae0*/  ISETP.GT.AND P0, PT, R0, 0x6, PT ;  /* 0x000000060000780c */ /* 0x000fda0003f04270 */
[----:B------:R-:W-:Y:S05]  /*faf0*/  @P0 BRA `(.L_x_8515) ;  /* 0x0000000000340947 */ /* 0x000fea0003800000 */
[----:B------:R-:W-:-:S13]  /*fb00*/  ISETP.NE.AND P0, PT, R0, 0x5, PT ;  /* 0x000000050000780c */ /* 0x000fda0003f05270 */
[----:B------:R-:W-:Y:S05]  /*fb10*/  @!P0 BRA `(.L_x_8516) ;  /* 0x0000000000188947 */ /* 0x000fea0003800000 */
[----:B------:R-:W-:-:S13]  /*fb20*/  ISETP.NE.AND P0, PT, R0, 0x6, PT ;  /* 0x000000060000780c */ /* 0x000fda0003f05270 */
[----:B------:R-:W-:Y:S05]  /*fb30*/  @P0 BRA `(.L_x_8511) ;  /* 0x0000000800c00947 */ /* 0x000fea0003800000 */
[----:B------:R-:W4:Y:S02]  /*fb40*/  LDG.E R2, desc[UR36][R22.64] ;  /* 0x0000002416027981 */ /* 0x000f24000c1e1900 */
[----:B----4-:R-:W-:-:S06]  /*fb50*/  FMUL.FTZ R2, R2, 1 ;  /* 0x3f80000002027820 */ /* 0x010fcc0000410000 */
[----:B------:R-:W0:Y:S01]  /*fb60*/  F2F.F64.F32 R2, R2 ;  /* 0x0000000200027310 */ /* 0x000e220000201800 */
[----:B------:R-:W-:Y:S05]  /*fb70*/  BRA `(.L_x_8512) ;  /* 0x0000000c000c7947 */ /* 0x000fea0003800000 */
.L_x_8516:
[----:B------:R-:W4:Y:S02]  /*fb80*/  LDG.E.U16 R0, desc[UR36][R22.64] ;  /* 0x0000002416007981 */ /* 0x000f24000c1e1500 */
[----:B----4-:R-:W-:-:S05]  /*fb90*/  HADD2.F32 R0, -RZ, R0.H0_H0 ;  /* 0x20000000ff007230 */ /* 0x010fca0000004100 */
[----:B------:R-:W-:-:S04]  /*fba0*/  FMUL.FTZ R0, R0, 1 ;  /* 0x3f80000000007820 */ /* 0x000fc80000410000 */
[----:B------:R0:W4:Y:S01]  /*fbb0*/  F2F.F64.F32 R2, R0 ;  /* 0x0000000000027310 */ /* 0x0001220000201800 */
[----:B------:R-:W-:Y:S05]  /*fbc0*/  BRA `(.L_x_8512) ;  /* 0x0000000800f87947 */ /* 0x000fea0003800000 */
.L_x_8515:
[----:B------:R-:W-:-:S13]  /*fbd0*/  ISETP.NE.AND P0, PT, R0, 0x7, PT ;  /* 0x000000070000780c */ /* 0x000fda0003f05270 */
[----:B------:R-:W-:Y:S05]  /*fbe0*/  @!P0 BRA `(.L_x_8517) ;  /* 0x0000000000348947 */ /* 0x000fea0003800000 */
        /* <DEDUP_REMOVED lines=8> */
.L_x_8518:
[----:B------:R-:W4:Y:S02]  /*fc70*/  LDG.E.U16 R22, desc[UR36][R22.64] ;  /* 0x0000002416167981 */ /* 0x000f24000c1e1500 */
[----:B----4-:R-:W-:-:S05]  /*fc80*/  HADD2.F32 R0, -RZ, R22.H0_H0 ;  /* 0x20000016ff007230 */ /* 0x010fca0000004100 */
[----:B------:R-:W-:-:S04]  /*fc90*/  FMUL.FTZ R0, R0, 1 ;  /* 0x3f80000000007820 */ /* 0x000fc80000410000 */
[----:B------:R0:W4:Y:S01]  /*fca0*/  F2F.F64.F32 R2, R0 ;  /* 0x0000000000027310 */ /* 0x0001220000201800 */
[----:B------:R-:W-:Y:S05]  /*fcb0*/  BRA `(.L_x_8512) ;  /* 0x0000000800bc7947 */ /* 0x000fea0003800000 */
.L_x_8517:
[----:B------:R0:W5:Y:S01]  /*fcc0*/  LDG.E.64 R2, desc[UR36][R22.64] ;  /* 0x0000002416027981 */ /* 0x000162000c1e1b00 */
[----:B------:R-:W-:Y:S05]  /*fcd0*/  BRA `(.L_x_8512) ;  /* 0x0000000800b47947 */ /* 0x000fea0003800000 */
.L_x_8507:
        /* <DEDUP_REMOVED lines=8> */
[----:B------:R-:W4:Y:S01]  /*fd60*/  LDG.E.U8 R22, desc[UR36][R22.64] ;  /* 0x0000002416167981 */ /* 0x000f22000c1e1100 */
[----:B------:R-:W-:Y:S01]  /*fd70*/  IMAD.MOV.U32 R2, RZ, RZ, RZ ;  /* 0x000000ffff027224 */ /* 0x000fe200078e00ff */
[----:B----4-:R-:W-:-:S04]  /*fd80*/  ISETP.NE.AND P0, PT, R22, RZ, PT ;  /* 0x000000ff1600720c */ /* 0x010fc80003f05270 */
[----:B------:R-:W-:Y:S01]  /*fd90*/  FSEL R3, RZ, 1.875, !P0 ;  /* 0x3ff00000ff037808 */ /* 0x000fe20004000000 */
[----:B------:R-:W-:Y:S08]  /*fda0*/  BRA `(.L_x_8512) ;  /* 0x0000000800807947 */ /* 0x000ff00003800000 */
.L_x_8521:
[----:B------:R0:W5:Y:S01]  /*fdb0*/  LDG.E.64 R2, desc[UR36][R22.64] ;  /* 0x0000002416027981 */ /* 0x000162000c1e1b00 */
[----:B------:R-:W-:Y:S05]  /*fdc0*/  BRA `(.L_x_8512) ;  /* 0x0000000800787947 */ /* 0x000fea0003800000 */
.L_x_8520:
        /* <DEDUP_REMOVED lines=11> */
[----:B--2---:R-:W-:-:S05]  /*fe80*/  VIADD R4, R2, 0x1000000 ;  /* 0x0100000002047836 */ /* 0x004fca0000000000 */
        /* <DEDUP_REMOVED lines=16> */
.L_x_8523:
[----:B------:R-:W4:Y:S02]  /*ff90*/  LDG.E.U8 R3, desc[UR36][R22.64] ;  /* 0x0000002416037981 */ /* 0x000f24000c1e1100 */
[----:B----4-:R-:W-:-:S05]  /*ffa0*/  IMAD.SHL.U32 R0, R3, 0x2000000, RZ ;  /* 0x0200000003007824 */ /* 0x010fca00078e00ff */
        /* <DEDUP_REMOVED lines=13> */
.L_x_8522:
[----:B------:R-:W4:Y:S02]  /*10080*/  LDG.E.U16 R0, desc[UR36][R22.64] ;  /* 0x0000002416007981 */ /* 0x000f24000c1e1500 */
[----:B----4-:R-:W-:-:S04]  /*10090*/  IMAD.U32 R0, R0, 0x10000, RZ ;  /* 0x0001000000007824 */ /* 0x010fc800078e00ff */
[----:B------:R-:W-:-:S04]  /*100a0*/  FMUL.FTZ R0, R0, 1 ;  /* 0x3f80000000007820 */ /* 0x000fc80000410000 */
[----:B------:R0:W4:Y:S01]  /*100b0*/  F2F.F64.F32 R2, R0 ;  /* 0x0000000000027310 */ /* 0x0001220000201800 */
[----:B------:R-:W-:Y:S05]  /*100c0*/  BRA `(.L_x_8512) ;  /* 0x0000000400b87947 */ /* 0x000fea0003800000 */
.L_x_8519:
        /* <DEDUP_REMOVED lines=9> */
[----:B----4-:R-:W0:Y:S01]  /*10160*/  I2F.F64.U16 R2, R2 ;  /* 0x0000000200027312 */ /* 0x010e220000101800 */
[----:B------:R-:W-:Y:S05]  /*10170*/  BRA `(.L_x_8512) ;  /* 0x00000004008c7947 */ /* 0x000fea0003800000 */
.L_x_8526:
[----:B------:R-:W4:Y:S01]  /*10180*/  LDG.E.U8 R2, desc[UR36][R22.64] ;  /* 0x0000002416027981 */ /* 0x000f22000c1e1100 */
[----:B------:R-:W-:Y:S01]  /*10190*/  BSSY B0, `(.L_x_8527) ;  /* 0x0000018000007945 */ /* 0x000fe20003800000 */
        /* <DEDUP_REMOVED lines=11> */
[----:B--2---:R-:W-:-:S06]  /*10250*/  IMAD.U32 R4, R3, -0x80000000, RZ ;  /* 0x8000000003047824 */ /* 0x004fcc00078e00ff */
[----:B------:R-:W-:Y:S05]  /*10260*/  @P0 BRA `(.L_x_8530) ;  /* 0x0000000000180947 */ /* 0x000fea0003800000 */
[----:B------:R-:W0:Y:S02]  /*10270*/  FLO.U32 R3, R2 ;  /* 0x0000000200037300 */ /* 0x000e2400000e0000 */
[----:B0-----:R-:W-:-:S04]  /*10280*/  IADD3 R3, -R3, 0x1f, RZ ;  /* 0x0000001f03037810 */ /* 0x001fc80007ffe1ff */
[----:B------:R-:W-:Y:S01]  /*10290*/  IADD3 R0, R0, 0x1d, -R3 ;  /* 0x0000001d00007810 */ /* 0x000fe20007ffe803 */
[----:B------:R-:W-:-:S05]  /*102a0*/  VIADD R5, R3, 0xffffffe4 ;  /* 0xffffffe403057836 */ /* 0x000fca0000000000 */
[----:B------:R-:W-:-:S04]  /*102b0*/  SHF.L.U32 R5, R2, R5, RZ ;  /* 0x0000000502057219 */ /* 0x000fc800000006ff */
[----:B------:R-:W-:-:S07]  /*102c0*/  LOP3.LUT R2, R5, 0x7, RZ, 0xc0, !PT ;  /* 0x0000000705027812 */ /* 0x000fce00078ec0ff */
.L_x_8530:
[----:B------:R-:W-:Y:S05]  /*102d0*/  BSYNC B1 ;  /* 0x0000000000017941 */ /* 0x000fea0003800000 */
.L_x_8529:
[----:B------:R-:W-:Y:S01]  /*102e0*/  LEA R3, R0, 0x3b800000, 0x17 ;  /* 0x3b80000000037811 */ /* 0x000fe200078eb8ff */
[----:B------:R-:W-:-:S05]  /*102f0*/  IMAD.SHL.U32 R0, R2, 0x100000, RZ ;  /* 0x0010000002007824 */ /* 0x000fca00078e00ff */
[----:B------:R-:W-:-:S07]  /*10300*/  LOP3.LUT R0, R3, R0, R4, 0xfe, !PT ;  /* 0x0000000003007212 */ /* 0x000fce00078efe04 */
.L_x_8528:
[----:B------:R-:W-:Y:S05]  /*10310*/  BSYNC B0 ;  /* 0x0000000000007941 */ /* 0x000fea0003800000 */
.L_x_8527:
[----:B------:R-:W-:-:S04]  /*10320*/  FMUL.FTZ R0, R0, 1 ;  /* 0x3f80000000007820 */ /* 0x000fc80000410000 */
[----:B------:R0:W4:Y:S01]  /*10330*/  F2F.F64.F32 R2, R0 ;  /* 0x0000000000027310 */ /* 0x0001220000201800 */
[----:B------:R-:W-:Y:S05]  /*10340*/  BRA `(.L_x_8512) ;  /* 0x0000000400187947 */ /* 0x000fea0003800000 */
.L_x_8525:
        /* <DEDUP_REMOVED lines=21> */
.L_x_8534:
[----:B------:R-:W-:Y:S05]  /*104a0*/  BSYNC B1 ;  /* 0x0000000000017941 */ /* 0x000fea0003800000 */
.L_x_8533:
[----:B------:R-:W-:Y:S01]  /*104b0*/  LEA R3, R0, 0x37800000, 0x17 ;  /* 0x3780000000037811 */ /* 0x000fe200078eb8ff */
[----:B------:R-:W-:-:S05]  /*104c0*/  IMAD.SHL.U32 R0, R2, 0x200000, RZ ;  /* 0x0020000002007824 */ /* 0x000fca00078e00ff */
[----:B------:R-:W-:-:S07]  /*104d0*/  LOP3.LUT R0, R3, R0, R4, 0xfe, !PT ;  /* 0x0000000003007212 */ /* 0x000fce00078efe04 */
.L_x_8532:
[----:B------:R-:W-:Y:S05]  /*104e0*/  BSYNC B0 ;  /* 0x0000000000007941 */ /* 0x000fea0003800000 */
.L_x_8531:
[----:B------:R-:W-:-:S04]  /*104f0*/  FMUL.FTZ R0, R0, 1 ;  /* 0x3f80000000007820 */ /* 0x000fc80000410000 */
[----:B------:R0:W4:Y:S01]  /*10500*/  F2F.F64.F32 R2, R0 ;  /* 0x0000000000027310 */ /* 0x0001220000201800 */
[----:B------:R-:W-:Y:S05]  /*10510*/  BRA `(.L_x_8512) ;  /* 0x0000000000a47947 */ /* 0x000fea0003800000 */
.L_x_8524:
[----:B------:R-:W-:-:S13]  /*10520*/  ISETP.NE.AND P0, PT, R0, 0x1c, PT ;  /* 0x0000001c0000780c */ /* 0x000fda0003f05270 */
[----:B------:R-:W-:Y:S05]  /*10530*/  @!P0 BRA `(.L_x_8535) ;  /* 0x0000000000948947 */ /* 0x000fea0003800000 */
[----:B------:R-:W-:-:S13]  /*10540*/  ISETP.NE.AND P0, PT, R0, 0x1d, PT ;  /* 0x0000001d0000780c */ /* 0x000fda0003f05270 */
[----:B------:R-:W-:Y:S05]  /*10550*/  @!P0 BRA `(.L_x_8536) ;  /* 0x0000000000808947 */ /* 0x000fea0003800000 */
[----:B------:R-:W-:-:S13]  /*10560*/  ISETP.NE.AND P0, PT, R0, 0x2c, PT ;  /* 0x0000002c0000780c */ /* 0x000fda0003f05270 */
[----:B------:R-:W-:Y:S05]  /*10570*/  @P0 BRA `(.L_x_8511) ;  /* 0x0000000000300947 */ /* 0x000fea0003800000 */
[----:B------:R-:W4:Y:S01]  /*10580*/  LDG.E.U8 R22, desc[UR36][R22.64] ;  /* 0x0000002416167981 */ /* 0x000f22000c1e1100 */
[----:B------:R-:W-:Y:S01]  /*10590*/  BSSY B0, `(.L_x_8537) ;  /* 0x0000007000007945 */ /* 0x000fe20003800000 */
[----:B------:R-:W-:Y:S01]  /*105a0*/  IMAD.MOV.U32 R0, RZ, RZ, 0x400000 ;  /* 0x00400000ff007424 */ /* 0x000fe200078e00ff */
[----:B----4-:R-:W-:-:S13]  /*105b0*/  ISETP.NE.AND P0, PT, R22, RZ, PT ;  /* 0x000000ff1600720c */ /* 0x010fda0003f05270 */
[----:B------:R-:W-:Y:S05]  /*105c0*/  @!P0 BRA `(.L_x_8538) ;  /* 0x00000000000c8947 */ /* 0x000fea0003800000 */
[----:B------:R-:W-:-:S13]  /*105d0*/  ISETP.NE.AND P0, PT, R22, 0xff, PT ;  /* 0x000000ff1600780c */ /* 0x000fda0003f05270 */
[----:B------:R-:W-:Y:S02]  /*105e0*/  @!P0 IMAD.MOV.U32 R0, RZ, RZ, 0x7f800001 ;  /* 0x7f800001ff008424 */ /* 0x000fe400078e00ff */
[----:B------:R-:W-:-:S07]  /*105f0*/  @P0 IMAD.SHL.U32 R0, R22, 0x800000, RZ ;  /* 0x0080000016000824 */ /* 0x000fce00078e00ff */
.L_x_8538:
[----:B------:R-:W-:Y:S05]  /*10600*/  BSYNC B0 ;  /* 0x0000000000007941 */ /* 0x000fea0003800000 */
.L_x_8537:
[----:B------:R-:W-:-:S04]  /*10610*/  FMUL.FTZ R0, R0, 1 ;  /* 0x3f80000000007820 */ /* 0x000fc80000410000 */
[----:B------:R0:W4:Y:S01]  /*10620*/  F2F.F64.F32 R2, R0 ;  /* 0x0000000000027310 */ /* 0x0001220000201800 */
[----:B------:R-:W-:Y:S05]  /*10630*/  BRA `(.L_x_8512) ;  /* 0x00000000005c7947 */ /* 0x000fea0003800000 */
.L_x_8511:
[----:B------:R-:W-:Y:S01]  /*10640*/  MOV R2, 0x0 ;  /* 0x0000000000027802 */ /* 0x000fe20000000f00 */
[----:B------:R-:W-:Y:S01]  /*10650*/  ULDC.64 UR4, c[0x4][0x188] ;  /* 0x0100620000047ab9 */ /* 0x000fe20000000a00 */
[----:B------:R-:W-:Y:S01]  /*10660*/  ULDC.64 UR6, c[0x4][0x8] ;  /* 0x0100020000067ab9 */ /* 0x000fe20000000a00 */
[----:B--2---:R-:W-:Y:S02]  /*10670*/  IMAD.U32 R4, RZ, RZ, UR4 ;  /* 0x00000004ff047e24 */ /* 0x004fe4000f8e00ff */
        /* <DEDUP_REMOVED lines=12> */
.L_x_8539:
[----:B------:R-:W-:Y:S01]  /*10740*/  CS2R R2, SRZ ;  /* 0x0000000000027805 */ /* 0x000fe2000001ff00 */
[----:B------:R-:W-:Y:S06]  /*10750*/  BRA `(.L_x_8512) ;  /* 0x0000000000147947 */ /* 0x000fec0003800000 */
.L_x_8536:
[----:B------:R-:W4:Y:S02]  /*10760*/  LDG.E.64 R2, desc[UR36][R22.64] ;  /* 0x0000002416027981 */ /* 0x000f24000c1e1b00 */
[----:B----4-:R-:W0:Y:S01]  /*10770*/  I2F.F64.U64 R2, R2 ;  /* 0x0000000200027312 */ /* 0x010e220000301800 */
[----:B------:R-:W-:Y:S05]  /*10780*/  BRA `(.L_x_8512) ;  /* 0x0000000000087947 */ /* 0x000fea0003800000 */
.L_x_8535:
[----:B------:R-:W4:Y:S02]  /*10790*/  LDG.E R2, desc[UR36][R22.64] ;  /* 0x0000002416027981 */ /* 0x000f24000c1e1900 */
[----:B----4-:R-:W0:Y:S02]  /*107a0*/  I2F.F64.U32 R2, R2 ;  /* 0x0000000200027312 */ /* 0x010e240000201800 */
.L_x_8512:
[----:B------:R-:W0:Y:S01]  /*107b0*/  LDC.U8 R6, c[0x0][0x491] ;  /* 0x00012440ff067b82 */ /* 0x000e220000000000 */
[C---:B-1-3-5:R-:W-:Y:S02]  /*107c0*/  DSETP.GT.AND P0, PT, R18.reuse, RZ, PT ;  /* 0x000000ff1200722a */ /* 0x06afe40003f04000 */
[----:B------:R-:W-:-:S04]  /*107d0*/  DSETP.NEU.AND P1, PT, R18, RZ, PT ;  /* 0x000000ff1200722a */ /* 0x000fc80003f2d000 */
[----:B------:R-:W-:Y:S02]  /*107e0*/  FSEL R5, RZ, 1.875, !P0 ;  /* 0x3ff00000ff057808 */ /* 0x000fe40004000000 */
[----:B0-2-4-:R-:W-:Y:S02]  /*107f0*/  FSEL R4, R2, RZ, !P1 ;  /* 0x000000ff02047208 */ /* 0x015fe40004800000 */
        /* <DEDUP_REMOVED lines=13> */
[----:B0-----:R-:W-:Y:S01]  /*108d0*/  STG.E.U8 desc[UR36][R16.64], R5 ;  /* 0x0000000510007986 */ /* 0x001fe2000c101124 */
[----:B------:R-:W-:Y:S05]  /*108e0*/  EXIT ;  /* 0x000000000000794d */ /* 0x000fea0003800000 */
.L_x_8543:
[----:B------:R-:W0:Y:S02]  /*108f0*/  F2I.S64.F64.TRUNC R4, R4 ;  /* 0x0000000400047311 */ /* 0x000e24000030d900 */
[----:B0-----:R-:W-:-:S05]  /*10900*/  IMAD.MOV.U32 R3, RZ, RZ, R4 ;  /* 0x000000ffff037224 */ /* 0x001fca00078e0004 */
[----:B------:R-:W-:Y:S01]  /*10910*/  STG.E.U8 desc[UR36][R16.64], R3 ;  /* 0x0000000310007986 */ /* 0x000fe2000c101124 */
[----:B------:R-:W-:Y:S05]  /*10920*/  EXIT ;  /* 0x000000000000794d */ /* 0x000fea0003800000 */
.L_x_8542:
[----:B------:R-:W-:-:S13]  /*10930*/  ISETP.NE.AND P0, PT, R0, 0x2, PT ;  /* 0x000000020000780c */ /* 0x000fda0003f05270 */
[----:B------:R-:W-:Y:S05]  /*10940*/  @!P0 BRA `(.L_x_8545) ;  /* 0x0000000000288947 */ /* 0x000fea0003800000 */
[----:B------:R-:W-:-:S13]  /*10950*/  ISETP.NE.AND P0, PT, R0, 0x3, PT ;  /* 0x000000030000780c */ /* 0x000fda0003f05270 */
[----:B------:R-:W-:Y:S05]  /*10960*/  @!P0 BRA `(.L_x_8546) ;  /* 0x0000000000148947 */ /* 0x000fea0003800000 */
[----:B------:R-:W-:-:S13]  /*10970*/  ISETP.NE.AND P0, PT, R0, 0x4, PT ;  /* 0x000000040000780c */ /* 0x000fda0003f05270 */
[----:B------:R-:W-:Y:S05]  /*10980*/  @P0 BRA `(.L_x_8544) ;  /* 0x0000000c00880947 */ /* 0x000fea0003800000 */
[----:B------:R-:W0:Y:S02]  /*10990*/  F2I.S64.F64.TRUNC R4, R4 ;  /* 0x0000000400047311 */ /* 0x000e24000030d900 */
[----:B0-----:R-:W-:Y:S01]  /*109a0*/  STG.E.64 desc[UR36][R16.64], R4 ;  /* 0x0000000410007986 */ /* 0x001fe2000c101b24 */
[----:B------:R-:W-:Y:S05]  /*109b0*/  EXIT ;  /* 0x000000000000794d */ /* 0x000fea0003800000 */
.L_x_8546:
[----:B------:R-:W0:Y:S02]  /*109c0*/  F2I.F64.TRUNC R5, R4 ;  /* 0x0000000400057311 */ /* 0x000e24000030d100 */
[----:B0-----:R-:W-:Y:S01]  /*109d0*/  STG.E desc[UR36][R16.64], R5 ;  /* 0x0000000510007986 */ /* 0x001fe2000c101924 */
[----:B------:R-:W-:Y:S05]  /*109e0*/  EXIT ;  /* 0x000000000000794d */ /* 0x000fea0003800000 */
.L_x_8545:
[----:B------:R-:W0:Y:S02]  /*109f0*/  F2I.F64.TRUNC R5, R4 ;  /* 0x0000000400057311 */ /* 0x000e24000030d100 */
[----:B0-----:R-:W-:Y:S01]  /*10a00*/  STG.E.U16 desc[UR36][R16.64], R5 ;  /* 0x0000000510007986 */ /* 0x001fe2000c101524 */
[----:B------:R-:W-:Y:S05]  /*10a10*/  EXIT ;  /* 0x000000000000794d */ /* 0x000fea0003800000 */
.L_x_8541:
        /* <DEDUP_REMOVED lines=11> */
[----:B------:R-:W-:Y:S01]  /*10ad0*/  STG.E desc[UR36][R16.64], R3 ;  /* 0x0000000310007986 */ /* 0x000fe2000c101924 */
[----:B------:R-:W-:Y:S05]  /*10ae0*/  EXIT ;  /* 0x000000000000794d */ /* 0x000fea0003800000 */
.L_x_8548:
[----:B------:R-:W-:Y:S01]  /*10af0*/  UMOV UR4, 0xf0000000 ;  /* 0xf000000000047882 */ /* 0x000fe20000000000 */
[----:B------:R-:W-:Y:S01]  /*10b00*/  UMOV UR5, 0x380fffff ;  /* 0x380fffff00057882 */ /* 0x000fe20000000000 */
[----:B------:R-:W0:Y:S01]  /*10b10*/  F2F.F32.F64 R0, R4 ;  /* 0x0000000400007310 */ /* 0x000e220000301000 */
[----:B------:R-:W-:-:S14]  /*10b20*/  DSETP.GEU.AND P0, PT, |R4|, UR4, PT ;  /* 0x0000000404007e2a */ /* 0x000fdc000bf0e200 */
[----:B0-----:R-:W-:-:S05]  /*10b30*/  @!P0 FMUL R0, R0, 1.175494350822287508e-38 ;  /* 0x0080000000008820 */ /* 0x001fca0000400000 */
[----:B------:R-:W-:-:S05]  /*10b40*/  F2FP.F16.F32.PACK_AB R0, RZ, R0 ;  /* 0x00000000ff00723e */ /* 0x000fca00000000ff */
[----:B------:R-:W-:Y:S01]  /*10b50*/  STG.E.U16 desc[UR36][R16.64], R0 ;  /* 0x0000000010007986 */ /* 0x000fe2000c101524 */
[----:B------:R-:W-:Y:S05]  /*10b60*/  EXIT ;  /* 0x000000000000794d */ /* 0x000fea0003800000 */
.L_x_8547:
        /* <DEDUP_REMOVED lines=12> */
[----:B------:R-:W-:Y:S01]  /*10c30*/  STG.E.64 desc[UR36][R16.64], R2 ;  /* 0x0000000210007986 */ /* 0x000fe2000c101b24 */
[----:B------:R-:W-:Y:S05]  /*10c40*/  EXIT ;  /* 0x000000000000794d */ /* 0x000fea0003800000 */
.L_x_8550:
[----:B------:R-:W-:Y:S01]  /*10c50*/  UMOV UR4, 0xf0000000 ;  /* 0xf000000000047882 */ /* 0x000fe20000000000 */
[----:B------:R-:W-:Y:S01]  /*10c60*/  UMOV UR5, 0x380fffff ;  /* 0x380fffff00057882 */ /* 0x000fe20000000000 */
[----:B------:R-:W0:Y:S01]  /*10c70*/  F2F.F32.F64 R0, R4 ;  /* 0x0000000400007310 */ /* 0x000e220000301000 */
[----:B------:R-:W-:-:S14]  /*10c80*/  DSETP.GEU.AND P0, PT, |R4|, UR4, PT ;  /* 0x0000000404007e2a */ /* 0x000fdc000bf0e200 */
[----:B0-----:R-:W-:-:S05]  /*10c90*/  @!P0 FMUL R0, R0, 1.175494350822287508e-38 ;  /* 0x0080000000008820 */ /* 0x001fca0000400000 */
[----:B------:R-:W-:-:S04]  /*10ca0*/  F2FP.F16.F32.PACK_AB R3, RZ, R0 ;  /* 0x00000000ff03723e */ /* 0x000fc800000000ff */
[----:B------:R-:W-:-:S05]  /*10cb0*/  PRMT R3, R3, 0x5410, RZ ;  /* 0x0000541003037816 */ /* 0x000fca00000000ff */
[----:B------:R-:W-:Y:S01]  /*10cc0*/  STG.E desc[UR36][R16.64], R3 ;  /* 0x0000000310007986 */ /* 0x000fe2000c101924 */
[----:B------:R-:W-:Y:S05]  /*10cd0*/  EXIT ;  /* 0x000000000000794d */ /* 0x000fea0003800000 */
.L_x_8549:
[----:B------:R-:W-:Y:S01]  /*10ce0*/  STG.E.64 desc[UR36][R16.64], R4 ;  /* 0x0000000410007986 */ /* 0x000fe2000c101b24 */
[----:B------:R-:W-:Y:S05]  /*10cf0*/  EXIT ;  /* 0x000000000000794d */ /* 0x000fea0003800000 */
.L_x_8540:
        /* <DEDUP_REMOVED lines=10> */
[----:B------:R-:W-:Y:S01]  /*10da0*/  STG.E.U8 desc[UR36][R16.64], R3 ;  /* 0x0000000310007986 */ /* 0x000fe2000c101124 */
[----:B------:R-:W-:Y:S05]  /*10db0*/  EXIT ;  /* 0x000000000000794d */ /* 0x000fea0003800000 */
.L_x_8553:
[----:B------:R-:W-:-:S05]  /*10dc0*/  CS2R R6, SRZ ;  /* 0x0000000000067805 */ /* 0x000fca000001ff00 */
[----:B------:R-:W-:Y:S01]  /*10dd0*/  STG.E.128 desc[UR36][R16.64], R4 ;  /* 0x0000000410007986 */ /* 0x000fe2000c101d24 */
[----:B------:R-:W-:Y:S05]  /*10de0*/  EXIT ;  /* 0x000000000000794d */ /* 0x000fea0003800000 */
.L_x_8552:
        /* <DEDUP_REMOVED lines=25> */
.L_x_8557:
[----:B------:R-:W-:Y:S05]  /*10f80*/  BSYNC B0 ;  /* 0x0000000000007941 */ /* 0x000fea0003800000 */
.L_x_8556:
[----:B------:R-:W-:-:S05]  /*10f90*/  LOP3.LUT R3, R0, R3, RZ, 0xfc, !PT ;  /* 0x0000000300037212 */ /* 0x000fca00078efcff */
[----:B------:R-:W-:Y:S01]  /*10fa0*/  STG.E.U8 desc[UR36][R16.64], R3 ;  /* 0x0000000310007986 */ /* 0x000fe2000c101124 */
[----:B------:R-:W-:Y:S05]  /*10fb0*/  EXIT ;  /* 0x000000000000794d */ /* 0x000fea0003800000 */
.L_x_8555:
        /* <DEDUP_REMOVED lines=17> */
.L_x_8559:
[----:B------:R-:W-:Y:S01]  /*110d0*/  IMAD.MOV.U32 R0, RZ, RZ, 0x7f ;  /* 0x0000007fff007424 */ /* 0x000fe200078e00ff */
[----:B------:R-:W-:-:S04]  /*110e0*/  ISETP.GT.U32.AND P0, PT, R2, 0x7f800000, PT ;  /* 0x7f8000000200780c */ /* 0x000fc80003f04070 */
[----:B------:R-:W-:-:S09]  /*110f0*/  SEL R0, R0, 0x7c, P0 ;  /* 0x0000007c00007807 */ /* 0x000fd20000000000 */
.L_x_8560:
[----:B------:R-:W-:Y:S05]  /*11100*/  BSYNC B0 ;  /* 0x0000000000007941 */ /* 0x000fea0003800000 */
.L_x_8558:
[----:B------:R-:W-:-:S04]  /*11110*/  LOP3.LUT R2, R3, 0x80000000, RZ, 0xc0, !PT ;  /* 0x8000000003027812 */ /* 0x000fc800078ec0ff */
[----:B------:R-:W-:-:S04]  /*11120*/  SHF.R.U32.HI R3, RZ, 0x18, R2 ;  /* 0x00000018ff037819 */ /* 0x000fc80000011602 */
[----:B------:R-:W-:-:S05]  /*11130*/  LOP3.LUT R3, R0, R3, RZ, 0xfc, !PT ;  /* 0x0000000300037212 */ /* 0x000fca00078efcff */
[----:B------:R-:W-:Y:S01]  /*11140*/  STG.E.U8 desc[UR36][R16.64], R3 ;  /* 0x0000000310007986 */ /* 0x000fe2000c101124 */
[----:B------:R-:W-:Y:S05]  /*11150*/  EXIT ;  /* 0x000000000000794d */ /* 0x000fea0003800000 */
.L_x_8554:
[----:B------:R-:W-:Y:S01]  /*11160*/  UMOV UR4, 0xf0000000 ;  /* 0xf000000000047882 */ /* 0x000fe20000000000 */
[----:B------:R-:W-:Y:S01]  /*11170*/  UMOV UR5, 0x380fffff ;  /* 0x380fffff00057882 */ /* 0x000fe20000000000 */
[----:B------:R-:W0:Y:S01]  /*11180*/  F2F.F32.F64 R0, R4 ;  /* 0x0000000400007310 */ /* 0x000e220000301000 */
[----:B------:R-:W-:-:S14]  /*11190*/  DSETP.GEU.AND P0, PT, |R4|, UR4, PT ;  /* 0x0000000404007e2a */ /* 0x000fdc000bf0e200 */
[----:B0-----:R-:W-:-:S05]  /*111a0*/  @!P0 FMUL R0, R0, 1.175494350822287508e-38 ;  /* 0x0080000000008820 */ /* 0x001fca0000400000 */
[----:B------:R-:W-:-:S05]  /*111b0*/  F2FP.BF16.F32.PACK_AB R0, RZ, R0 ;  /* 0x00000000ff00723e */ /* 0x000fca00000010ff */
[----:B------:R-:W-:Y:S01]  /*111c0*/  STG.E.U16 desc[UR36][R16.64], R0 ;  /* 0x0000000010007986 */ /* 0x000fe2000c101524 */
[----:B------:R-:W-:Y:S05]  /*111d0*/  EXIT ;  /* 0x000000000000794d */ /* 0x000fea0003800000 */
.L_x_8551:
        /* <DEDUP_REMOVED lines=9> */
[----:B0-----:R-:W-:Y:S01]  /*11270*/  STG.E.U16 desc[UR36][R16.64], R5 ;  /* 0x0000000510007986 */ /* 0x001fe2000c101524 */
[----:B------:R-:W-:Y:S05]  /*11280*/  EXIT ;  /* 0x000000000000794d */ /* 0x000fea0003800000 */
.L_x_8563:
        /* <DEDUP_REMOVED lines=21> */
.L_x_8566:
[----:B------:R-:W-:-:S04]  /*113e0*/  LOP3.LUT R2, R3, 0x80000000, RZ, 0xc0, !PT ;  /* 0x8000000003027812 */ /* 0x000fc800078ec0ff */
[----:B------:R-:W-:-:S04]  /*113f0*/  SHF.R.U32.HI R3, RZ, 0x18, R2 ;  /* 0x00000018ff037819 */ /* 0x000fc80000011602 */
[----:B------:R-:W-:-:S04]  /*11400*/  LOP3.LUT R0, R0, R3, RZ, 0xfc, !PT ;  /* 0x0000000300007212 */ /* 0x000fc800078efcff */
[----:B------:R-:W-:-:S07]  /*11410*/  PRMT R8, R0, 0x7610, R8 ;  /* 0x0000761000087816 */ /* 0x000fce0000000008 */
.L_x_8565:
[----:B------:R-:W-:Y:S05]  /*11420*/  BSYNC B0 ;  /* 0x0000000000007941 */ /* 0x000fea0003800000 */
.L_x_8564:
[----:B------:R-:W-:Y:S01]  /*11430*/  STG.E.U8 desc[UR36][R16.64], R8 ;  /* 0x0000000810007986 */ /* 0x000fe2000c101124 */
[----:B------:R-:W-:Y:S05]  /*11440*/  EXIT ;  /* 0x000000000000794d */ /* 0x000fea0003800000 */
.L_x_8562:
        /* <DEDUP_REMOVED lines=21> */
.L_x_8569:
[----:B------:R-:W-:-:S04]  /*115a0*/  LOP3.LUT R2, R3, 0x80000000, RZ, 0xc0, !PT ;  /* 0x8000000003027812 */ /* 0x000fc800078ec0ff */
[----:B------:R-:W-:-:S04]  /*115b0*/  SHF.R.U32.HI R3, RZ, 0x18, R2 ;  /* 0x00000018ff037819 */ /* 0x000fc80000011602 */
[----:B------:R-:W-:-:S04]  /*115c0*/  LOP3.LUT R0, R0, R3, RZ, 0xfc, !PT ;  /* 0x0000000300007212 */ /* 0x000fc800078efcff */
[----:B------:R-:W-:-:S07]  /*115d0*/  PRMT R8, R0, 0x7610, R8 ;  /* 0x0000761000087816 */ /* 0x000fce0000000008 */
.L_x_8568:
[----:B------:R-:W-:Y:S05]  /*115e0*/  BSYNC B0 ;  /* 0x0000000000007941 */ /* 0x000fea0003800000 */
.L_x_8567:
[----:B------:R-:W-:Y:S01]  /*115f0*/  STG.E.U8 desc[UR36][R16.64], R8 ;  /* 0x0000000810007986 */ /* 0x000fe2000c101124 */
[----:B------:R-:W-:Y:S05]  /*11600*/  EXIT ;  /* 0x000000000000794d */ /* 0x000fea0003800000 */
.L_x_8561:
        /* <DEDUP_REMOVED lines=26> */
.L_x_8544:
        /* <DEDUP_REMOVED lines=16> */
.L_x_8572:
[----:B------:R-:W-:Y:S05]  /*118b0*/  EXIT ;  /* 0x000000000000794d */ /* 0x000fea0003800000 */
.L_x_8571:
[----:B------:R-:W0:Y:S02]  /*118c0*/  F2I.U64.F64.TRUNC R4, R4 ;  /* 0x0000000400047311 */ /* 0x000e24000030d800 */
[----:B0-----:R-:W-:Y:S01]  /*118d0*/  STG.E.64 desc[UR36][R16.64], R4 ;  /* 0x0000000410007986 */ /* 0x001fe2000c101b24 */
[----:B------:R-:W-:Y:S05]  /*118e0*/  EXIT ;  /* 0x000000000000794d */ /* 0x000fea0003800000 */
.L_x_8570:
[----:B------:R-:W0:Y:S02]  /*118f0*/  F2I.U32.F64.TRUNC R5, R4 ;  /* 0x0000000400057311 */ /* 0x000e24000030d000 */
[----:B0-----:R-:W-:Y:S01]  /*11900*/  STG.E desc[UR36][R16.64], R5 ;  /* 0x0000000510007986 */ /* 0x001fe2000c101924 */
[----:B------:R-:W-:Y:S05]  /*11910*/  EXIT ;  /* 0x000000000000794d */ /* 0x000fea0003800000 */
.L_x_8573:
        /* <DEDUP_REMOVED lines=14> */
.L_x_32099:


//--------------------- .text._ZN2at6native27unrolled_elementwise_kernelINS0_13BinaryFunctorIdddZZZNS0_21heaviside_kernel_cudaERNS_18TensorIteratorBaseEENKUlvE_clEvENKUlvE4_clEvEUlddE_EESt5arrayIPcLm3EELi4E23TrivialOffsetCalculatorILi2EjESC_ILi1EjENS0_6memory12LoadWithCastILi2EEENSF_13StoreWithCastILi1EEEEEviT_T0_T2_T3_T4_T5_ --------------------------
	.section	.text._ZN2at6native27unrolled_elementwise_kernelINS0_13BinaryFunctorIdddZZZNS0_21heaviside_kernel_cudaERNS_18TensorIteratorBaseEENKUlvE_clEvENKUlvE4_clEvEUlddE_EESt5arrayIPcLm3EELi4E23TrivialOffsetCalculatorILi2EjESC_ILi1EjENS0_6memory12LoadWithCastILi2EEENSF_13StoreWithCastILi1EEEEEviT_T0_T2_T3_T4_T5_,"ax",@progbits
	.align	128
        .global         _ZN2at6native27unrolled_elementwise_kernelINS0_13BinaryFunctorIdddZZZNS0_21heaviside_kernel_cudaERNS_18TensorIteratorBaseEENKUlvE_clEvENKUlvE4_clEvEUlddE_EESt5arrayIPcLm3EELi4E23TrivialOffsetCalculatorILi2EjESC_ILi1EjENS0_6memory12LoadWithCastILi2EEENSF_13StoreWithCastILi1EEEEEviT_T0_T2_T3_T4_T5_
        .type           _ZN2at6native27unrolled_elementwise_kernelINS0_13BinaryFunctorIdddZZZNS0_21heaviside_kernel_cudaERNS_18TensorIteratorBaseEENKUlvE_clEvENKUlvE4_clEvEUlddE_EESt5arrayIPcLm3EELi4E23TrivialOffsetCalculatorILi2EjESC_ILi1EjENS0_6memory12LoadWithCastILi2EEENSF_13StoreWithCastILi1EEEEEviT_T0_T2_T3_T4_T5_,@function
        .size           _ZN2at6native27unrolled_elementwise_kernelINS0_13BinaryFunctorIdddZZZNS0_21heaviside_kernel_cudaERNS_18TensorIteratorBaseEENKUlvE_clEvENKUlvE4_clEvEUlddE_EESt5arrayIPcLm3EELi4E23TrivialOffsetCalculatorILi2EjESC_ILi1EjENS0_6memory12LoadWithCastILi2EEENSF_13StoreWithCastILi1EEEEEviT_T0_T2_T3_T4_T5_,(.L_x_32100 - _ZN2at6native27unrolled_elementwise_kernelINS0_13BinaryFunctorIdddZZZNS0_21heaviside_kernel_cudaERNS_18TensorIteratorBaseEENKUlvE_clEvENKUlvE4_clEvEUlddE_EESt5arrayIPcLm3EELi4E23TrivialOffsetCalculatorILi2EjESC_ILi1EjENS0_6memory12LoadWithCastILi2EEENSF_13StoreWithCastILi1EEEEEviT_T0_T2_T3_T4_T5_)
        .other          _ZN2at6native27unrolled_elementwise_kernelINS0_13BinaryFunctorIdddZZZNS0_21heaviside_kernel_cudaERNS_18TensorIteratorBaseEENKUlvE_clEvENKUlvE4_clEvEUlddE_EESt5arrayIPcLm3EELi4E23TrivialOffsetCalculatorILi2EjESC_ILi1EjENS0_6memory12LoadWithCastILi2EEENSF_13StoreWithCastILi1EEEEEviT_T0_T2_T3_T4_T5_,@"STO_CUDA_ENTRY STV_DEFAULT"
_ZN2at6native27unrolled_elementwise_kernelINS0_13BinaryFunctorIdddZZZNS0_21heaviside_kernel_cudaERNS_18TensorIteratorBaseEENKUlvE_clEvENKUlvE4_clEvEUlddE_EESt5arrayIPcLm3EELi4E23TrivialOffsetCalculatorILi2EjESC_ILi1EjENS0_6memory12LoadWithCastILi2EEENSF_13StoreWithCastILi1EEEEEviT_T0_T2_T3_T4_T5_:
.text._ZN2at6native27unrolled_elementwise_kernelINS0_13BinaryFunctorIdddZZZNS0_21heaviside_kernel_cudaERNS_18TensorIteratorBaseEENKUlvE_clEvENKUlvE4_clEvEUlddE_EESt5arrayIPcLm3EELi4E23TrivialOffsetCalculatorILi2EjESC_ILi1EjENS0_6memory12LoadWithCastILi2EEENSF_13StoreWithCastILi1EEEEEviT_T0_T2_T3_T4_T5_:
[----:B------:R-:W0:Y:S01]  /*0000*/  LDC R1, c[0x0][0x28] ;  /* 0x00000a00ff017b82 */ /* 0x000e220000000800 */
[----:B------:R-:W1:Y:S07]  /*0010*/  S2R R22, SR_CTAID.X ;  /* 0x0000000000167919 */ /* 0x000e6e0000002500 */
[----:B------:R-:W1:Y:S01]  /*0020*/  LDC R3, c[0x0][0x210] ;  /* 0x00008400ff037b82 */ /* 0x000e620000000800 */
[----:B------:R-:W-:Y:S01]  /*0030*/  ULDC.64 UR36, c[0x0][0x208] ;  /* 0x0000820000247ab9 */ /* 0x000fe20000000a00 */
[----:B------:R-:W-:Y:S01]  /*0040*/  BSSY B6, `(.L_x_8574) ;  /* 0x00001f2000067945 */ /* 0x000fe20003800000 */
[----:B------:R-:W2:Y:S01]  /*0050*/  S2R R35, SR_TID.X ;  /* 0x0000000000237919 */ /* 0x000ea20000002100 */
[----:B------:R-:W-:-:S02]  /*0060*/  CS2R R36, SRZ ;  /* 0x0000000000247805 */ /* 0x000fc4000001ff00 */
[----:B------:R-:W-:Y:S02]  /*0070*/  CS2R R32, SRZ ;  /* 0x0000000000207805 */ /* 0x000fe4000001ff00 */
[----:B------:R-:W-:Y:S01]  /*0080*/  CS2R R28, SRZ ;  /* 0x00000000001c7805 */ /* 0x000fe2000001ff00 */
        /* <DEDUP_REMOVED lines=25> */
.L_x_8579:
[----:B------:R-:W2:Y:S02]  /*0220*/  LDG.E.U8 R4, desc[UR36][R4.64] ;  /* 0x0000002404047981 */ /* 0x000ea4000c1e1100 */
[----:B--2---:R0:W1:Y:S01]  /*0230*/  I2F.F64.U16 R32, R4 ;  /* 0x0000000400207312 */ /* 0x0040620000101800 */
[----:B------:R-:W-:Y:S05]  /*0240*/  BRA `(.L_x_8581) ;  /* 0x0000000c00747947 */ /* 0x000fea0003800000 */
.L_x_8578:
        /* <DEDUP_REMOVED lines=9> */
.L_x_8583:
[----:B------:R-:W2:Y:S02]  /*02e0*/  LDG.E R4, desc[UR36][R4.64] ;  /* 0x0000002404047981 */ /* 0x000ea4000c1e1900 */
[----:B--2---:R1:W2:Y:S01]  /*02f0*/  I2F.F64 R32, R4 ;  /* 0x0000000400207312 */ /* 0x0042a20000201c00 */
[----:B------:R-:W-:Y:S05]  /*0300*/  BRA `(.L_x_8581) ;  /* 0x0000000c00447947 */ /* 0x000fea0003800000 */
.L_x_8582:
[----:B------:R-:W2:Y:S02]  /*0310*/  LDG.E.U16 R4, desc[UR36][R4.64] ;  /* 0x0000002404047981 */ /* 0x000ea4000c1e1500 */
[----:B--2---:R3:W4:Y:S01]  /*0320*/  I2F.F64.S16 R32, R4 ;  /* 0x0000000400207312 */ /* 0x0047220000101c00 */
[----:B------:R-:W-:Y:S05]  /*0330*/  BRA `(.L_x_8581) ;  /* 0x0000000c00387947 */ /* 0x000fea0003800000 */
.L_x_8577:
        /* <DEDUP_REMOVED lines=10> */
.L_x_8585:
[----:B------:R-:W2:Y:S02]  /*03e0*/  LDG.E.U16 R0, desc[UR36][R4.64] ;  /* 0x0000002404007981 */ /* 0x000ea4000c1e1500 */
[----:B--2---:R-:W-:-:S05]  /*03f0*/  HADD2.F32 R0, -RZ, R0.H0_H0 ;  /* 0x20000000ff007230 */ /* 0x004fca0000004100 */
[----:B------:R-:W-:-:S04]  /*0400*/  FMUL.FTZ R0, R0, 1 ;  /* 0x3f80000000007820 */ /* 0x000fc80000410000 */
[----:B------:R0:W1:Y:S01]  /*0410*/  F2F.F64.F32 R32, R0 ;  /* 0x0000000000207310 */ /* 0x0000620000201800 */
[----:B------:R-:W-:Y:S05]  /*0420*/  BRA `(.L_x_8581) ;  /* 0x0000000800fc7947 */ /* 0x000fea0003800000 */
.L_x_8584:
        /* <DEDUP_REMOVED lines=10> */
.L_x_8587:
[----:B------:R-:W2:Y:S02]  /*04d0*/  LDG.E.U16 R4, desc[UR36][R4.64] ;  /* 0x0000002404047981 */ /* 0x000ea4000c1e1500 */
[----:B--2---:R-:W-:-:S05]  /*04e0*/  HADD2.F32 R0, -RZ, R4.H0_H0 ;  /* 0x20000004ff007230 */ /* 0x004fca0000004100 */
[----:B------:R-:W-:-:S04]  /*04f0*/  FMUL.FTZ R0, R0, 1 ;  /* 0x3f80000000007820 */ /* 0x000fc80000410000 */
[----:B------:R0:W1:Y:S01]  /*0500*/  F2F.F64.F32 R32, R0 ;  /* 0x0000000000207310 */ /* 0x0000620000201800 */
[----:B------:R-:W-:Y:S05]  /*0510*/  BRA `(.L_x_8581) ;  /* 0x0000000800c07947 */ /* 0x000fea0003800000 */
.L_x_8586:
[----:B------:R0:W5:Y:S01]  /*0520*/  LDG.E.64 R32, desc[UR36][R4.64] ;  /* 0x0000002404207981 */ /* 0x000162000c1e1b00 */
[----:B------:R-:W-:Y:S05]  /*0530*/  BRA `(.L_x_8581) ;  /* 0x0000000800b87947 */ /* 0x000fea0003800000 */
.L_x_8576:
        /* <DEDUP_REMOVED lines=13> */
.L_x_8590:
[----:B------:R0:W5:Y:S01]  /*0610*/  LDG.E.64 R32, desc[UR36][R4.64] ;  /* 0x0000002404207981 */ /* 0x000162000c1e1b00 */
[----:B------:R-:W-:Y:S05]  /*0620*/  BRA `(.L_x_8581) ;  /* 0x00000008007c7947 */ /* 0x000fea0003800000 */
.L_x_8589:
        /* <DEDUP_REMOVED lines=28> */
.L_x_8592:
        /* <DEDUP_REMOVED lines=12> */
[----:B------:R-:W-:-:S05]  /*08b0*/  LOP3.LUT R0, R3, 0x80000000, R0, 0xf8, !PT ;  /* 0x8000000003007812 */ /* 0x000fca00078ef800 */
[----:B------:R-:W-:-:S04]  /*08c0*/  FMUL.FTZ R0, R0, 1 ;  /* 0x3f80000000007820 */ /* 0x000fc80000410000 */
[----:B------:R0:W1:Y:S01]  /*08d0*/  F2F.F64.F32 R32, R0 ;  /* 0x0000000000207310 */ /* 0x0000620000201800 */
[----:B------:R-:W-:Y:S05]  /*08e0*/  BRA `(.L_x_8581) ;  /* 0x0000000400cc7947 */ /* 0x000fea0003800000 */
.L_x_8591:
[----:B------:R-:W2:Y:S02]  /*08f0*/  LDG.E.U16 R0, desc[UR36][R4.64] ;  /* 0x0000002404007981 */ /* 0x000ea4000c1e1500 */
[----:B--2---:R-:W-:-:S04]  /*0900*/  IMAD.U32 R0, R0, 0x10000, RZ ;  /* 0x0001000000007824 */ /* 0x004fc800078e00ff */
[----:B------:R-:W-:-:S04]  /*0910*/  FMUL.FTZ R0, R0, 1 ;  /* 0x3f80000000007820 */ /* 0x000fc80000410000 */
[----:B------:R0:W1:Y:S01]  /*0920*/  F2F.F64.F32 R32, R0 ;  /* 0x0000000000207310 */ /* 0x0000620000201800 */
[----:B------:R-:W-:Y:S05]  /*0930*/  BRA `(.L_x_8581) ;  /* 0x0000000400b87947 */ /* 0x000fea0003800000 */
.L_x_8588:
        /* <DEDUP_REMOVED lines=11> */
.L_x_8595:
        /* <DEDUP_REMOVED lines=21> */
.L_x_8599:
[----:B------:R-:W-:Y:S05]  /*0b40*/  BSYNC B1 ;  /* 0x0000000000017941 */ /* 0x000fea0003800000 */
.L_x_8598:
[----:B------:R-:W-:Y:S01]  /*0b50*/  LEA R5, R0, 0x3b800000, 0x17 ;  /* 0x3b80000000057811 */ /* 0x000fe200078eb8ff */
[----:B------:R-:W-:-:S05]  /*0b60*/  IMAD.SHL.U32 R0, R3, 0x100000, RZ ;  /* 0x0010000003007824 */ /* 0x000fca00078e00ff */
[----:B------:R-:W-:-:S07]  /*0b70*/  LOP3.LUT R0, R5, R0, R6, 0xfe, !PT ;  /* 0x0000000005007212 */ /* 0x000fce00078efe06 */
.L_x_8597:
[----:B------:R-:W-:Y:S05]  /*0b80*/  BSYNC B0 ;  /* 0x0000000000007941 */ /* 0x000fea0003800000 */
.L_x_8596:
[----:B------:R-:W-:-:S04]  /*0b90*/  FMUL.FTZ R0, R0, 1 ;  /* 0x3f80000000007820 */ /* 0x000fc80000410000 */
[----:B------:R0:W1:Y:S01]  /*0ba0*/  F2F.F64.F32 R32, R0 ;  /* 0x0000000000207310 */ /* 0x0000620000201800 */
[----:B------:R-:W-:Y:S05]  /*0bb0*/  BRA `(.L_x_8581) ;  /* 0x0000000400187947 */ /* 0x000fea0003800000 */
.L_x_8594:
        /* <DEDUP_REMOVED lines=21> */
.L_x_8603:
[----:B------:R-:W-:Y:S05]  /*0d10*/  BSYNC B1 ;  /* 0x0000000000017941 */ /* 0x000fea0003800000 */
.L_x_8602:
[----:B------:R-:W-:Y:S01]  /*0d20*/  LEA R5, R0, 0x37800000, 0x17 ;  /* 0x3780000000057811 */ /* 0x000fe200078eb8ff */
[----:B------:R-:W-:-:S05]  /*0d30*/  IMAD.SHL.U32 R0, R3, 0x200000, RZ ;  /* 0x0020000003007824 */ /* 0x000fca00078e00ff */
[----:B------:R-:W-:-:S07]  /*0d40*/  LOP3.LUT R0, R5, R0, R6, 0xfe, !PT ;  /* 0x0000000005007212 */ /* 0x000fce00078efe06 */
.L_x_8601:
[----:B------:R-:W-:Y:S05]  /*0d50*/  BSYNC B0 ;  /* 0x0000000000007941 */ /* 0x000fea0003800000 */
.L_x_8600:
[----:B------:R-:W-:-:S04]  /*0d60*/  FMUL.FTZ R0, R0, 1 ;  /* 0x3f80000000007820 */ /* 0x000fc80000410000 */
[----:B------:R0:W1:Y:S01]  /*0d70*/  F2F.F64.F32 R32, R0 ;  /* 0x0000000000207310 */ /* 0x0000620000201800 */
[----:B------:R-:W-:Y:S05]  /*0d80*/  BRA `(.L_x_8581) ;  /* 0x0000000000a47947 */ /* 0x000fea0003800000 */
.L_x_8593:
        /* <DEDUP_REMOVED lines=14> */
.L_x_8607:
[----:B------:R-:W-:Y:S05]  /*0e70*/  BSYNC B0 ;  /* 0x0000000000007941 */ /* 0x000fea0003800000 */
.L_x_8606:
[----:B------:R-:W-:-:S04]  /*0e80*/  FMUL.FTZ R0, R0, 1 ;  /* 0x3f80000000007820 */ /* 0x000fc80000410000 */
[----:B------:R0:W1:Y:S01]  /*0e90*/  F2F.F64.F32 R32, R0 ;  /* 0x0000000000207310 */ /* 0x0000620000201800 */
[----:B------:R-:W-:Y:S05]  /*0ea0*/  BRA `(.L_x_8581) ;  /* 0x00000000005c7947 */ /* 0x000fea0003800000 */
.L_x_8580:
        /* <DEDUP_REMOVED lines=16> */
.L_x_8608:
[----:B------:R-:W-:Y:S01]  /*0fb0*/  CS2R R32, SRZ ;  /* 0x0000000000207805 */ /* 0x000fe2000001ff00 */
[----:B------:R-:W-:Y:S06]  /*0fc0*/  BRA `(.L_x_8581) ;  /* 0x0000000000147947 */ /* 0x000fec0003800000 */
.L_x_8605:
[----:B------:R-:W2:Y:S02]  /*0fd0*/  LDG.E.64 R32, desc[UR36][R4.64] ;  /* 0x0000002404207981 */ /* 0x000ea4000c1e1b00 */
[----:B--2---:R-:W0:Y:S01]  /*0fe0*/  I2F.F64.U64 R32, R32 ;  /* 0x0000002000207312 */ /* 0x004e220000301800 */
[----:B------:R-:W-:Y:S05]  /*0ff0*/  BRA `(.L_x_8581) ;  /* 0x0000000000087947 */ /* 0x000fea0003800000 */
.L_x_8604:
[----:B------:R-:W2:Y:S02]  /*1000*/  LDG.E R4, desc[UR36][R4.64] ;  /* 0x0000002404047981 */ /* 0x000ea4000c1e1900 */
[----:B--2---:R0:W1:Y:S02]  /*1010*/  I2F.F64.U32 R32, R4 ;  /* 0x0000000400207312 */ /* 0x0040640000201800 */
.L_x_8581:
[----:B01-3--:R-:W0:Y:S01]  /*1020*/  LDC.64 R4, c[0x0][0x228] ;  /* 0x00008a00ff047b82 */ /* 0x00be220000000a00 */
        /* <DEDUP_REMOVED lines=16> */
[----:B---3--:R0:W1:Y:S01]  /*1130*/  I2F.F64.S16 R28, R4 ;  /* 0x00000004001c7312 */ /* 0x0080620000101c00 */
[----:B------:R-:W-:Y:S05]  /*1140*/  BRA `(.L_x_8614) ;  /* 0x0000000c007c7947 */ /* 0x000fea0003800000 */
.L_x_8612:
[----:B------:R-:W3:Y:S02]  /*1150*/  LDG.E.U8 R4, desc[UR36][R4.64] ;  /* 0x0000002404047981 */ /* 0x000ee4000c1e1100 */
[----:B---3--:R3:W0:Y:S01]  /*1160*/  I2F.F64.U16 R28, R4 ;  /* 0x00000004001c7312 */ /* 0x0086220000101800 */
[----:B------:R-:W-:Y:S05]  /*1170*/  BRA `(.L_x_8614) ;  /* 0x0000000c00707947 */ /* 0x000fea0003800000 */
.L_x_8611:
        /* <DEDUP_REMOVED lines=9> */
.L_x_8616:
[----:B------:R-:W3:Y:S02]  /*1210*/  LDG.E R4, desc[UR36][R4.64] ;  /* 0x0000002404047981 */ /* 0x000ee4000c1e1900 */
[----:B---3--:R0:W1:Y:S01]  /*1220*/  I2F.F64 R28, R4 ;  /* 0x00000004001c7312 */ /* 0x0080620000201c00 */
[----:B------:R-:W-:Y:S05]  /*1230*/  BRA `(.L_x_8614) ;  /* 0x0000000c00407947 */ /* 0x000fea0003800000 */
.L_x_8615:
[----:B------:R-:W3:Y:S02]  /*1240*/  LDG.E.U16 R4, desc[UR36][R4.64] ;  /* 0x0000002404047981 */ /* 0x000ee4000c1e1500 */
[----:B---3--:R0:W1:Y:S01]  /*1250*/  I2F.F64.S16 R28, R4 ;  /* 0x00000004001c7312 */ /* 0x0080620000101c00 */
[----:B------:R-:W-:Y:S05]  /*1260*/  BRA `(.L_x_8614) ;  /* 0x0000000c00347947 */ /* 0x000fea0003800000 */
.L_x_8610:
        /* <DEDUP_REMOVED lines=10> */
.L_x_8618:
[----:B------:R-:W3:Y:S02]  /*1310*/  LDG.E.U16 R0, desc[UR36][R4.64] ;  /* 0x0000002404007981 */ /* 0x000ee4000c1e1500 */
[----:B---3--:R-:W-:-:S05]  /*1320*/  HADD2.F32 R0, -RZ, R0.H0_H0 ;  /* 0x20000000ff007230 */ /* 0x008fca0000004100 */
[----:B------:R-:W-:-:S04]  /*1330*/  FMUL.FTZ R0, R0, 1 ;  /* 0x3f80000000007820 */ /* 0x000fc80000410000 */
[----:B------:R0:W1:Y:S01]  /*1340*/  F2F.F64.F32 R28, R0 ;  /* 0x00000000001c7310 */ /* 0x0000620000201800 */
[----:B------:R-:W-:Y:S05]  /*1350*/  BRA `(.L_x_8614) ;  /* 0x0000000800f87947 */ /* 0x000fea0003800000 */
.L_x_8617:
        /* <DEDUP_REMOVED lines=10> */
.L_x_8620:
[----:B------:R-:W3:Y:S02]  /*1400*/  LDG.E.U16 R4, desc[UR36][R4.64] ;  /* 0x0000002404047981 */ /* 0x000ee4000c1e1500 */
[----:B---3--:R-:W-:-:S05]  /*1410*/  HADD2.F32 R0, -RZ, R4.H0_H0 ;  /* 0x20000004ff007230 */ /* 0x008fca0000004100 */
[----:B------:R-:W-:-:S04]  /*1420*/  FMUL.FTZ R0, R0, 1 ;  /* 0x3f80000000007820 */ /* 0x000fc80000410000 */
[----:B------:R0:W1:Y:S01]  /*1430*/  F2F.F64.F32 R28, R0 ;  /* 0x00000000001c7310 */ /* 0x0000620000201800 */
[----:B------:R-:W-:Y:S05]  /*1440*/  BRA `(.L_x_8614) ;  /* 0x0000000800bc7947 */ /* 0x000fea0003800000 */
.L_x_8619:
[----:B------:R0:W5:Y:S01]  /*1450*/  LDG.E.64 R28, desc[UR36][R4.64] ;  /* 0x00000024041c7981 */ /* 0x000162000c1e1b00 */
[----:B------:R-:W-:Y:S05]  /*1460*/  BRA `(.L_x_8614) ;  /* 0x0000000800b47947 */ /* 0x000fea0003800000 */
.L_x_8609:
        /* <DEDUP_REMOVED lines=13> */
.L_x_8623:
[----:B------:R0:W5:Y:S01]  /*1540*/  LDG.E.64 R28, desc[UR36][R4.64] ;  /* 0x00000024041c7981 */ /* 0x000162000c1e1b00 */
[----:B------:R-:W-:Y:S05]  /*1550*/  BRA `(.L_x_8614) ;  /* 0x0000000800787947 */ /* 0x000fea0003800000 */
.L_x_8622:
        /* <DEDUP_REMOVED lines=28> */
.L_x_8625:
[----:B------:R-:W3:Y:S02]  /*1720*/  LDG.E.U8 R4, desc[UR36][R4.64] ;  /* 0x0000002404047981 */ /* 0x000ee4000c1e1100 */
[----:B---3--:R-:W-:-:S05]  /*1730*/  IMAD.SHL.U32 R0, R4, 0x2000000, RZ ;  /* 0x0200000004007824 */ /* 0x008fca00078e00ff */
        /* <DEDUP_REMOVED lines=13> */
.L_x_8624:
[----:B------:R-:W3:Y:S02]  /*1810*/  LDG.E.U16 R0, desc[UR36][R4.64] ;  /* 0x0000002404007981 */ /* 0x000ee4000c1e1500 */
[----:B---3--:R-:W-:-:S04]  /*1820*/  IMAD.U32 R0, R0, 0x10000, RZ ;  /* 0x0001000000007824 */ /* 0x008fc800078e00ff */
[----:B------:R-:W-:-:S04]  /*1830*/  FMUL.FTZ R0, R0, 1 ;  /* 0x3f80000000007820 */ /* 0x000fc80000410000 */
[----:B------:R0:W1:Y:S01]  /*1840*/  F2F.F64.F32 R28, R0 ;  /* 0x00000000001c7310 */ /* 0x0000620000201800 */
[----:B------:R-:W-:Y:S05]  /*1850*/  BRA `(.L_x_8614) ;  /* 0x0000000400b87947 */ /* 0x000fea0003800000 */
.L_x_8621:
        /* <DEDUP_REMOVED lines=9> */
[----:B---3--:R0:W1:Y:S01]  /*18f0*/  I2F.F64.U16 R28, R4 ;  /* 0x00000004001c7312 */ /* 0x0080620000101800 */
[----:B------:R-:W-:Y:S05]  /*1900*/  BRA `(.L_x_8614) ;  /* 0x00000004008c7947 */ /* 0x000fea0003800000 */
.L_x_8628:
        /* <DEDUP_REMOVED lines=21> */
.L_x_8632:
[----:B------:R-:W-:Y:S05]  /*1a60*/  BSYNC B1 ;  /* 0x0000000000017941 */ /* 0x000fea0003800000 */
.L_x_8631:
[----:B------:R-:W-:Y:S01]  /*1a70*/  LEA R5, R0, 0x3b800000, 0x17 ;  /* 0x3b80000000057811 */ /* 0x000fe200078eb8ff */
[----:B------:R-:W-:-:S05]  /*1a80*/  IMAD.SHL.U32 R0, R3, 0x100000, RZ ;  /* 0x0010000003007824 */ /* 0x000fca00078e00ff */
[----:B------:R-:W-:-:S07]  /*1a90*/  LOP3.LUT R0, R5, R0, R6, 0xfe, !PT ;  /* 0x0000000005007212 */ /* 0x000fce00078efe06 */
.L_x_8630:
[----:B------:R-:W-:Y:S05]  /*1aa0*/  BSYNC B0 ;  /* 0x0000000000007941 */ /* 0x000fea0003800000 */
.L_x_8629:
[----:B------:R-:W-:-:S04]  /*1ab0*/  FMUL.FTZ R0, R0, 1 ;  /* 0x3f80000000007820 */ /* 0x000fc80000410000 */
[----:B------:R0:W1:Y:S01]  /*1ac0*/  F2F.F64.F32 R28, R0 ;  /* 0x00000000001c7310 */ /* 0x0000620000201800 */
[----:B------:R-:W-:Y:S05]  /*1ad0*/  BRA `(.L_x_8614) ;  /* 0x0000000400187947 */ /* 0x000fea0003800000 */
.L_x_8627:
        /* <DEDUP_REMOVED lines=21> */
.L_x_8636:
[----:B------:R-:W-:Y:S05]  /*1c30*/  BSYNC B1 ;  /* 0x0000000000017941 */ /* 0x000fea0003800000 */
.L_x_8635:
[----:B------:R-:W-:Y:S01]  /*1c40*/  LEA R5, R0, 0x37800000, 0x17 ;  /* 0x3780000000057811 */ /* 0x000fe200078eb8ff */
[----:B------:R-:W-:-:S05]  /*1c50*/  IMAD.SHL.U32 R0, R3, 0x200000, RZ ;  /* 0x0020000003007824 */ /* 0x000fca00078e00ff */
[----:B------:R-:W-:-:S07]  /*1c60*/  LOP3.LUT R0, R5, R0, R6, 0xfe, !PT ;  /* 0x0000000005007212 */ /* 0x000fce00078efe06 */
.L_x_8634:
[----:B------:R-:W-:Y:S05]  /*1c70*/  BSYNC B0 ;  /* 0x0000000000007941 */ /* 0x000fea0003800000 */
.L_x_8633:
[----:B------:R-:W-:-:S04]  /*1c80*/  FMUL.FTZ R0, R0, 1 ;  /* 0x3f80000000007820 */ /* 0x000fc80000410000 */
[----:B------:R0:W1:Y:S01]  /*1c90*/  F2F.F64.F32 R28, R0 ;  /* 0x00000000001c7310 */ /* 0x0000620000201800 */
[----:B------:R-:W-:Y:S05]  /*1ca0*/  BRA `(.L_x_8614) ;  /* 0x0000000000a47947 */ /* 0x000fea0003800000 */
.L_x_8626:
        /* <DEDUP_REMOVED lines=14> */
.L_x_8640:
[----:B------:R-:W-:Y:S05]  /*1d90*/  BSYNC B0 ;  /* 0x0000000000007941 */ /* 0x000fea0003800000 */
.L_x_8639:
[----:B------:R-:W-:-:S04]  /*1da0*/  FMUL.FTZ R0, R0, 1 ;  /* 0x3f80000000007820 */ /* 0x000fc80000410000 */
[----:B------:R0:W1:Y:S01]  /*1db0*/  F2F.F64.F32 R28, R0 ;  /* 0x00000000001c7310 */ /* 0x0000620000201800 */
[----:B------:R-:W-:Y:S05]  /*1dc0*/  BRA `(.L_x_8614) ;  /* 0x00000000005c7947 */ /* 0x000fea0003800000 */
.L_x_8613:
        /* <DEDUP_REMOVED lines=16> */
.L_x_8641:
[----:B------:R-:W-:Y:S01]  /*1ed0*/  CS2R R28, SRZ ;  /* 0x00000000001c7805 */ /* 0x000fe2000001ff00 */
[----:B------:R-:W-:Y:S06]  /*1ee0*/  BRA `(.L_x_8614) ;  /* 0x0000000000147947 */ /* 0x000fec0003800000 */
.L_x_8638:
[----:B------:R-:W3:Y:S02]  /*1ef0*/  LDG.E.64 R28, desc[UR36][R4.64] ;  /* 0x00000024041c7981 */ /* 0x000ee4000c1e1b00 */
[----:B---3--:R-:W0:Y:S01]  /*1f00*/  I2F.F64.U64 R28, R28 ;  /* 0x0000001c001c7312 */ /* 0x008e220000301800 */
[----:B------:R-:W-:Y:S05]  /*1f10*/  BRA `(.L_x_8614) ;  /* 0x0000000000087947 */ /* 0x000fea0003800000 */
.L_x_8637:
[----:B------:R-:W3:Y:S02]  /*1f20*/  LDG.E R4, desc[UR36][R4.64] ;  /* 0x0000002404047981 */ /* 0x000ee4000c1e1900 */
[----:B---3--:R0:W1:Y:S02]  /*1f30*/  I2F.F64.U32 R28, R4 ;  /* 0x00000004001c7312 */ /* 0x0080640000201800 */
.L_x_8614:
[----:B------:R-:W2:Y:S02]  /*1f40*/  S2R R35, SR_TID.X ;  /* 0x0000000000237919 */ /* 0x000ea40000002100 */
[----:B--2---:R-:W-:-:S07]  /*1f50*/  VIADD R35, R35, 0x80 ;  /* 0x0000008023237836 */ /* 0x004fce0000000000 */
.L_x_8575:
[----:B------:R-:W-:Y:S05]  /*1f60*/  BSYNC B6 ;  /* 0x0000000000067941 */ /* 0x000fea0003800000 */
.L_x_8574:
[----:B------:R-:W-:Y:S01]  /*1f70*/  ISETP.GE.AND P0, PT, R35, R2, PT ;  /* 0x000000022300720c */ /* 0x000fe20003f06270 */
[----:B------:R-:W-:Y:S01]  /*1f80*/  BSSY B6, `(.L_x_8642) ;  /* 0x00001e9000067945 */ /* 0x000fe20003800000 */
[----:B------:R-:W-:-:S11]  /*1f90*/  CS2R R26, SRZ ;  /* 0x00000000001a7805 */ /* 0x000fd6000001ff00 */
[----:B------:R-:W-:Y:S05]  /*1fa0*/  @P0 BRA `(.L_x_8643) ;  /* 0x0000001c00980947 */ /* 0x000fea0003800000 */
[----:B0--3--:R-:W0:Y:S01]  /*1fb0*/  LDC.64 R4, c[0x0][0x220] ;  /* 0x00008800ff047b82 */ /* 0x009e220000000a00 */
        /* <DEDUP_REMOVED lines=17> */
[----:B--2---:R0:W2:Y:S01]  /*20d0*/  I2F.F64.S16 R36, R4 ;  /* 0x0000000400247312 */ /* 0x0040a20000101c00 */
[----:B------:R-:W-:Y:S05]  /*20e0*/  BRA `(.L_x_8649) ;  /* 0x0000000c007c7947 */ /* 0x000fea0003800000 */
.L_x_8647:
[----:B------:R-:W2:Y:S02]  /*20f0*/  LDG.E.U8 R4, desc[UR36][R4.64] ;  /* 0x0000002404047981 */ /* 0x000ea4000c1e1100 */
[----:B--2---:R0:W2:Y:S01]  /*2100*/  I2F.F64.U16 R36, R4 ;  /* 0x0000000400247312 */ /* 0x0040a20000101800 */
[----:B------:R-:W-:Y:S05]  /*2110*/  BRA `(.L_x_8649) ;  /* 0x0000000c00707947 */ /* 0x000fea0003800000 */
.L_x_8646:
        /* <DEDUP_REMOVED lines=9> */
.L_x_8651:
[----:B------:R-:W2:Y:S02]  /*21b0*/  LDG.E R4, desc[UR36][R4.64] ;  /* 0x0000002404047981 */ /* 0x000ea4000c1e1900 */
[----:B--2---:R0:W2:Y:S01]  /*21c0*/  I2F.F64 R36, R4 ;  /* 0x0000000400247312 */ /* 0x0040a20000201c00 */
[----:B------:R-:W-:Y:S05]  /*21d0*/  BRA `(.L_x_8649) ;  /* 0x0000000c00407947 */ /* 0x000fea0003800000 */
.L_x_8650:
[----:B------:R-:W2:Y:S02]  /*21e0*/  LDG.E.U16 R4, desc[UR36][R4.64] ;  /* 0x0000002404047981 */ /* 0x000ea4000c1e1500 */
[----:B--2---:R0:W2:Y:S01]  /*21f0*/  I2F.F64.S16 R36, R4 ;  /* 0x0000000400247312 */ /* 0x0040a20000101c00 */
[----:B------:R-:W-:Y:S05]  /*2200*/  BRA `(.L_x_8649) ;  /* 0x0000000c00347947 */ /* 0x000fea0003800000 */
.L_x_8645:
        /* <DEDUP_REMOVED lines=10> */
.L_x_8653:
[----:B------:R-:W2:Y:S02]  /*22b0*/  LDG.E.U16 R0, desc[UR36][R4.64] ;  /* 0x0000002404007981 */ /* 0x000ea4000c1e1500 */
[----:B--2---:R-:W-:-:S05]  /*22c0*/  HADD2.F32 R0, -RZ, R0.H0_H0 ;  /* 0x20000000ff007230 */ /* 0x004fca0000004100 */
[----:B------:R-:W-:-:S04]  /*22d0*/  FMUL.FTZ R0, R0, 1 ;  /* 0x3f80000000007820 */ /* 0x000fc80000410000 */
[----:B------:R0:W2:Y:S01]  /*22e0*/  F2F.F64.F32 R36, R0 ;  /* 0x0000000000247310 */ /* 0x0000a20000201800 */
[----:B------:R-:W-:Y:S05]  /*22f0*/  BRA `(.L_x_8649) ;  /* 0x0000000800f87947 */ /* 0x000fea0003800000 */
.L_x_8652:
        /* <DEDUP_REMOVED lines=10> */
.L_x_8655:
[----:B------:R-:W2:Y:S02]  /*23a0*/  LDG.E.U16 R4, desc[UR36][R4.64] ;  /* 0x0000002404047981 */ /* 0x000ea4000c1e1500 */
[----:B--2---:R-:W-:-:S05]  /*23b0*/  HADD2.F32 R0, -RZ, R4.H0_H0 ;  /* 0x20000004ff007230 */ /* 0x004fca0000004100 */
[----:B------:R-:W-:-:S04]  /*23c0*/  FMUL.FTZ R0, R0, 1 ;  /* 0x3f80000000007820 */ /* 0x000fc80000410000 */
[----:B------:R0:W2:Y:S01]  /*23d0*/  F2F.F64.F32 R36, R0 ;  /* 0x0000000000247310 */ /* 0x0000a20000201800 */
[----:B------:R-:W-:Y:S05]  /*23e0*/  BRA `(.L_x_8649) ;  /* 0x0000000800bc7947 */ /* 0x000fea0003800000 */
.L_x_8654:
[----:B------:R0:W5:Y:S01]  /*23f0*/  LDG.E.64 R36, desc[UR36][R4.64] ;  /* 0x0000002404247981 */ /* 0x000162000c1e1b00 */
[----:B------:R-:W-:Y:S05]  /*2400*/  BRA `(.L_x_8649) ;  /* 0x0000000800b47947 */ /* 0x000fea0003800000 */
.L_x_8644:
        /* <DEDUP_REMOVED lines=13> */
.L_x_8658:
[----:B------:R0:W5:Y:S01]  /*24e0*/  LDG.E.64 R36, desc[UR36][R4.64] ;  /* 0x0000002404247981 */ /* 0x000162000c1e1b00 */
[----:B------:R-:W-:Y:S05]  /*24f0*/  BRA `(.L_x_8649) ;  /* 0x0000000800787947 */ /* 0x000fea0003800000 */
.L_x_8657:
        /* <DEDUP_REMOVED lines=26> */
[----:B------:R0:W2:Y:S01]  /*26a0*/  F2F.F64.F32 R36, R7 ;  /* 0x0000000700247310 */ /* 0x0000a20000201800 */
[----:B------:R-:W-:Y:S05]  /*26b0*/  BRA `(.L_x_8649) ;  /* 0x0000000800087947 */ /* 0x000fea0003800000 */
.L_x_8660:
        /* <DEDUP_REMOVED lines=13> */
[----:B------:R0:W2:Y:S01]  /*2790*/  F2F.F64.F32 R36, R0 ;  /* 0x0000000000247310 */ /* 0x0000a20000201800 */
[----:B------:R-:W-:Y:S05]  /*27a0*/  BRA `(.L_x_8649) ;  /* 0x0000000400cc7947 */ /* 0x000fea0003800000 */
.L_x_8659:
[----:B------:R-:W2:Y:S02]  /*27b0*/  LDG.E.U16 R0, desc[UR36][R4.64] ;  /* 0x0000002404007981 */ /* 0x000ea4000c1e1500 */
[----:B--2---:R-:W-:-:S04]  /*27c0*/  IMAD.U32 R0, R0, 0x10000, RZ ;  /* 0x0001000000007824 */ /* 0x004fc800078e00ff */
[----:B------:R-:W-:-:S04]  /*27d0*/  FMUL.FTZ R0, R0, 1 ;  /* 0x3f80000000007820 */ /* 0x000fc80000410000 */
[----:B------:R2:W3:Y:S01]  /*27e0*/  F2F.F64.F32 R36, R0 ;  /* 0x0000000000247310 */ /* 0x0004e20000201800 */
[----:B------:R-:W-:Y:S05]  /*27f0*/  BRA `(.L_x_8649) ;  /* 0x0000000400b87947 */ /* 0x000fea0003800000 */
.L_x_8656:
        /* <DEDUP_REMOVED lines=9> */
[----:B--2---:R0:W2:Y:S01]  /*2890*/  I2F.F64.U16 R36, R4 ;  /* 0x0000000400247312 */ /* 0x0040a20000101800 */
[----:B------:R-:W-:Y:S05]  /*28a0*/  BRA `(.L_x_8649) ;  /* 0x00000004008c7947 */ /* 0x000fea0003800000 */
.L_x_8663:
        /* <DEDUP_REMOVED lines=21> */
.L_x_8667:
[----:B------:R-:W-:Y:S05]  /*2a00*/  BSYNC B1 ;  /* 0x0000000000017941 */ /* 0x000fea0003800000 */
.L_x_8666:
[----:B------:R-:W-:Y:S01]  /*2a10*/  LEA R5, R0, 0x3b800000, 0x17 ;  /* 0x3b80000000057811 */ /* 0x000fe200078eb8ff */
[----:B------:R-:W-:-:S05]  /*2a20*/  IMAD.SHL.U32 R0, R3, 0x100000, RZ ;  /* 0x0010000003007824 */ /* 0x000fca00078e00ff */
[----:B------:R-:W-:-:S07]  /*2a30*/  LOP3.LUT R0, R5, R0, R6, 0xfe, !PT ;  /* 0x0000000005007212 */ /* 0x000fce00078efe06 */
.L_x_8665:
[----:B------:R-:W-:Y:S05]  /*2a40*/  BSYNC B0 ;  /* 0x0000000000007941 */ /* 0x000fea0003800000 */
.L_x_8664:
[----:B------:R-:W-:-:S04]  /*2a50*/  FMUL.FTZ R0, R0, 1 ;  /* 0x3f80000000007820 */ /* 0x000fc80000410000 */
[----:B------:R0:W2:Y:S01]  /*2a60*/  F2F.F64.F32 R36, R0 ;  /* 0x0000000000247310 */ /* 0x0000a20000201800 */
[----:B------:R-:W-:Y:S05]  /*2a70*/  BRA `(.L_x_8649) ;  /* 0x0000000400187947 */ /* 0x000fea0003800000 */
.L_x_8662:
        /* <DEDUP_REMOVED lines=21> */
.L_x_8671:
[----:B------:R-:W-:Y:S05]  /*2bd0*/  BSYNC B1 ;  /* 0x0000000000017941 */ /* 0x000fea0003800000 */
.L_x_8670:
[----:B------:R-:W-:Y:S01]  /*2be0*/  LEA R5, R0, 0x37800000, 0x17 ;  /* 0x3780000000057811 */ /* 0x000fe200078eb8ff */
[----:B------:R-:W-:-:S05]  /*2bf0*/  IMAD.SHL.U32 R0, R3, 0x200000, RZ ;  /* 0x0020000003007824 */ /* 0x000fca00078e00ff */
[----:B------:R-:W-:-:S07]  /*2c00*/  LOP3.LUT R0, R5, R0, R6, 0xfe, !PT ;  /* 0x0000000005007212 */ /* 0x000fce00078efe06 */
.L_x_8669:
[----:B------:R-:W-:Y:S05]  /*2c10*/  BSYNC B0 ;  /* 0x0000000000007941 */ /* 0x000fea0003800000 */
.L_x_8668:
[----:B------:R-:W-:-:S04]  /*2c20*/  FMUL.FTZ R0, R0, 1 ;  /* 0x3f80000000007820 */ /* 0x000fc80000410000 */
[----:B------:R0:W2:Y:S01]  /*2c30*/  F2F.F64.F32 R36, R0 ;  /* 0x0000000000247310 */ /* 0x0000a20000201800 */
[----:B------:R-:W-:Y:S05]  /*2c40*/  BRA `(.L_x_8649) ;  /* 0x0000000000a47947 */ /* 0x000fea0003800000 */
.L_x_8661:
        /* <DEDUP_REMOVED lines=14> */
.L_x_8675:
[----:B------:R-:W-:Y:S05]  /*2d30*/  BSYNC B0 ;  /* 0x0000000000007941 */ /* 0x000fea0003800000 */
.L_x_8674:
[----:B------:R-:W-:-:S04]  /*2d40*/  FMUL.FTZ R0, R0, 1 ;  /* 0x3f80000000007820 */ /* 0x000fc80000410000 */
[----:B------:R0:W2:Y:S01]  /*2d50*/  F2F.F64.F32 R36, R0 ;  /* 0x0000000000247310 */ /* 0x0000a20000201800 */
[----:B------:R-:W-:Y:S05]  /*2d60*/  BRA `(.L_x_8649) ;  /* 0x00000000005c7947 */ /* 0x000fea0003800000 */
.L_x_8648:
        /* <DEDUP_REMOVED lines=15> */
[----:B01--45:R-:W-:Y:S05]  /*2e60*/  CALL.ABS.NOINC R14 ;  /* 0x000000000e007343 */ /* 0x033fea0003c00000 */
.L_x_8676:
[----:B------:R-:W-:Y:S01]  /*2e70*/  CS2R R36, SRZ ;  /* 0x0000000000247805 */ /* 0x000fe2000001ff00 */
[----:B------:R-:W-:Y:S06]  /*2e80*/  BRA `(.L_x_8649) ;  /* 0x0000000000147947 */ /* 0x000fec0003800000 */
.L_x_8673:
[----:B------:R-:W2:Y:S02]  /*2e90*/  LDG.E.64 R36, desc[UR36][R4.64] ;  /* 0x0000002404247981 */ /* 0x000ea4000c1e1b00 */
[----:B--2---:R-:W0:Y:S01]  /*2ea0*/  I2F.F64.U64 R36, R36 ;  /* 0x0000002400247312 */ /* 0x004e220000301800 */
[----:B------:R-:W-:Y:S05]  /*2eb0*/  BRA `(.L_x_8649) ;  /* 0x0000000000087947 */ /* 0x000fea0003800000 */
.L_x_8672:
[----:B------:R-:W2:Y:S02]  /*2ec0*/  LDG.E R4, desc[UR36][R4.64] ;  /* 0x0000002404047981 */ /* 0x000ea4000c1e1900 */
[----:B--2---:R0:W2:Y:S02]  /*2ed0*/  I2F.F64.U32 R36, R4 ;  /* 0x0000000400247312 */ /* 0x0040a40000201800 */
.L_x_8649:
[----:B0-----:R-:W0:Y:S01]  /*2ee0*/  LDC.64 R4, c[0x0][0x228] ;  /* 0x00008a00ff047b82 */ /* 0x001e220000000a00 */
[----:B--2---:R-:W-:Y:S01]  /*2ef0*/  PRMT R0, R16, 0x9910, RZ ;  /* 0x0000991010007816 */ /* 0x004fe200000000ff */
        /* <DEDUP_REMOVED lines=17> */
.L_x_8680:
[----:B------:R-:W2:Y:S02]  /*3010*/  LDG.E.U8 R4, desc[UR36][R4.64] ;  /* 0x0000002404047981 */ /* 0x000ea4000c1e1100 */
[----:B--2---:R0:W2:Y:S01]  /*3020*/  I2F.F64.U16 R26, R4 ;  /* 0x00000004001a7312 */ /* 0x0040a20000101800 */
[----:B------:R-:W-:Y:S05]  /*3030*/  BRA `(.L_x_8682) ;  /* 0x0000000c00707947 */ /* 0x000fea0003800000 */
.L_x_8679:
        /* <DEDUP_REMOVED lines=9> */
.L_x_8684:
[----:B------:R-:W2:Y:S02]  /*30d0*/  LDG.E R4, desc[UR36][R4.64] ;  /* 0x0000002404047981 */ /* 0x000ea4000c1e1900 */
[----:B--2---:R0:W2:Y:S01]  /*30e0*/  I2F.F64 R26, R4 ;  /* 0x00000004001a7312 */ /* 0x0040a20000201c00 */
[----:B------:R-:W-:Y:S05]  /*30f0*/  BRA `(.L_x_8682) ;  /* 0x0000000c00407947 */ /* 0x000fea0003800000 */
.L_x_8683:
[----:B------:R-:W2:Y:S02]  /*3100*/  LDG.E.U16 R4, desc[UR36][R4.64] ;  /* 0x0000002404047981 */ /* 0x000ea4000c1e1500 */
[----:B--2---:R0:W2:Y:S01]  /*3110*/  I2F.F64.S16 R26, R4 ;  /* 0x00000004001a7312 */ /* 0x0040a20000101c00 */
[----:B------:R-:W-:Y:S05]  /*3120*/  BRA `(.L_x_8682) ;  /* 0x0000000c00347947 */ /* 0x000fea0003800000 */
.L_x_8678:
        /* <DEDUP_REMOVED lines=10> */
.L_x_8686:
[----:B------:R-:W2:Y:S02]  /*31d0*/  LDG.E.U16 R0, desc[UR36][R4.64] ;  /* 0x0000002404007981 */ /* 0x000ea4000c1e1500 */
[----:B--2---:R-:W-:-:S05]  /*31e0*/  HADD2.F32 R0, -RZ, R0.H0_H0 ;  /* 0x20000000ff007230 */ /* 0x004fca0000004100 */
[----:B------:R-:W-:-:S04]  /*31f0*/  FMUL.FTZ R0, R0, 1 ;  /* 0x3f80000000007820 */ /* 0x000fc80000410000 */
[----:B------:R0:W2:Y:S01]  /*3200*/  F2F.F64.F32 R26, R0 ;  /* 0x00000000001a7310 */ /* 0x0000a20000201800 */
[----:B------:R-:W-:Y:S05]  /*3210*/  BRA `(.L_x_8682) ;  /* 0x0000000800f87947 */ /* 0x000fea0003800000 */
.L_x_8685:
        /* <DEDUP_REMOVED lines=10> */
.L_x_8688:
[----:B------:R-:W2:Y:S02]  /*32c0*/  LDG.E.U16 R4, desc[UR36][R4.64] ;  /* 0x0000002404047981 */ /* 0x000ea4000c1e1500 */
[----:B--2---:R-:W-:-:S05]  /*32d0*/  HADD2.F32 R0, -RZ, R4.H0_H0 ;  /* 0x20000004ff007230 */ /* 0x004fca0000004100 */
[----:B------:R-:W-:-:S04]  /*32e0*/  FMUL.FTZ R0, R0, 1 ;  /* 0x3f80000000007820 */ /* 0x000fc80000410000 */
[----:B------:R0:W2:Y:S01]  /*32f0*/  F2F.F64.F32 R26, R0 ;  /* 0x00000000001a7310 */ /* 0x0000a20000201800 */
[----:B------:R-:W-:Y:S05]  /*3300*/  BRA `(.L_x_8682) ;  /* 0x0000000800bc7947 */ /* 0x000fea0003800000 */
.L_x_8687:
[----:B------:R0:W5:Y:S01]  /*3310*/  LDG.E.64 R26, desc[UR36][R4.64] ;  /* 0x00000024041a7981 */ /* 0x000162000c1e1b00 */
[----:B------:R-:W-:Y:S05]  /*3320*/  BRA `(.L_x_8682) ;  /* 0x0000000800b47947 */ /* 0x000fea0003800000 */
.L_x_8677:
        /* <DEDUP_REMOVED lines=13> */
.L_x_8691:
[----:B------:R0:W5:Y:S01]  /*3400*/  LDG.E.64 R26, desc[UR36][R4.64] ;  /* 0x00000024041a7981 */ /* 0x000162000c1e1b00 */
[----:B------:R-:W-:Y:S05]  /*3410*/  BRA `(.L_x_8682) ;  /* 0x0000000800787947 */ /* 0x000fea0003800000 */
.L_x_8690:
        /* <DEDUP_REMOVED lines=28> */
.L_x_8693:
        /* <DEDUP_REMOVED lines=15> */
.L_x_8692:
[----:B------:R-:W2:Y:S02]  /*36d0*/  LDG.E.U16 R0, desc[UR36][R4.64] ;  /* 0x0000002404007981 */ /* 0x000ea4000c1e1500 */
[----:B--2---:R-:W-:-:S04]  /*36e0*/  IMAD.U32 R0, R0, 0x10000, RZ ;  /* 0x0001000000007824 */ /* 0x004fc800078e00ff */
[----:B------:R-:W-:-:S04]  /*36f0*/  FMUL.FTZ R0, R0, 1 ;  /* 0x3f80000000007820 */ /* 0x000fc80000410000 */
[----:B------:R0:W2:Y:S01]  /*3700*/  F2F.F64.F32 R26, R0 ;  /* 0x00000000001a7310 */ /* 0x0000a20000201800 */
[----:B------:R-:W-:Y:S05]  /*3710*/  BRA `(.L_x_8682) ;  /* 0x0000000400b87947 */ /* 0x000fea0003800000 */
.L_x_8689:
        /* <DEDUP_REMOVED lines=11> */
.L_x_8696:
        /* <DEDUP_REMOVED lines=21> */
.L_x_8700:
[----:B------:R-:W-:Y:S05]  /*3920*/  BSYNC B1 ;  /* 0x0000000000017941 */ /* 0x000fea0003800000 */
.L_x_8699:
[----:B------:R-:W-:Y:S01]  /*3930*/  LEA R5, R0, 0x3b800000, 0x17 ;  /* 0x3b80000000057811 */ /* 0x000fe200078eb8ff */
[----:B------:R-:W-:-:S05]  /*3940*/  IMAD.SHL.U32 R0, R3, 0x100000, RZ ;  /* 0x0010000003007824 */ /* 0x000fca00078e00ff */
[----:B------:R-:W-:-:S07]  /*3950*/  LOP3.LUT R0, R5, R0, R6, 0xfe, !PT ;  /* 0x0000000005007212 */ /* 0x000fce00078efe06 */
.L_x_8698:
[----:B------:R-:W-:Y:S05]  /*3960*/  BSYNC B0 ;  /* 0x0000000000007941 */ /* 0x000fea0003800000 */
.L_x_8697:
[----:B------:R-:W-:-:S04]  /*3970*/  FMUL.FTZ R0, R0, 1 ;  /* 0x3f80000000007820 */ /* 0x000fc80000410000 */
[----:B------:R0:W2:Y:S01]  /*3980*/  F2F.F64.F32 R26, R0 ;  /* 0x00000000001a7310 */ /* 0x0000a20000201800 */
[----:B------:R-:W-:Y:S05]  /*3990*/  BRA `(.L_x_8682) ;  /* 0x0000000400187947 */ /* 0x000fea0003800000 */
.L_x_8695:
        /* <DEDUP_REMOVED lines=21> */
.L_x_8704:
[----:B------:R-:W-:Y:S05]  /*3af0*/  BSYNC B1 ;  /* 0x0000000000017941 */ /* 0x000fea0003800000 */
.L_x_8703:
[----:B------:R-:W-:Y:S01]  /*3b00*/  LEA R5, R0, 0x37800000, 0x17 ;  /* 0x3780000000057811 */ /* 0x000fe200078eb8ff */
[----:B------:R-:W-:-:S05]  /*3b10*/  IMAD.SHL.U32 R0, R3, 0x200000, RZ ;  /* 0x0020000003007824 */ /* 0x000fca00078e00ff */
[----:B------:R-:W-:-:S07]  /*3b20*/  LOP3.LUT R0, R5, R0, R6, 0xfe, !PT ;  /* 0x0000000005007212 */ /* 0x000fce00078efe06 */
.L_x_8702:
[----:B------:R-:W-:Y:S05]  /*3b30*/  BSYNC B0 ;  /* 0x0000000000007941 */ /* 0x000fea0003800000 */
.L_x_8701:
[----:B------:R-:W-:-:S04]  /*3b40*/  FMUL.FTZ R0, R0, 1 ;  /* 0x3f80000000007820 */ /* 0x000fc80000410000 */
[----:B------:R0:W2:Y:S01]  /*3b50*/  F2F.F64.F32 R26, R0 ;  /* 0x00000000001a7310 */ /* 0x0000a20000201800 */
[----:B------:R-:W-:Y:S05]  /*3b60*/  BRA `(.L_x_8682) ;  /* 0x0000000000a47947 */ /* 0x000fea0003800000 */
.L_x_8694:
        /* <DEDUP_REMOVED lines=14> */
.L_x_8708:
[----:B------:R-:W-:Y:S05]  /*3c50*/  BSYNC B0 ;  /* 0x0000000000007941 */ /* 0x000fea0003800000 */
.L_x_8707:
[----:B------:R-:W-:-:S04]  /*3c60*/  FMUL.FTZ R0, R0, 1 ;  /* 0x3f80000000007820 */ /* 0x000fc80000410000 */
[----:B------:R0:W2:Y:S01]  /*3c70*/  F2F.F64.F32 R26, R0 ;  /* 0x00000000001a7310 */ /* 0x0000a20000201800 */
[----:B------:R-:W-:Y:S05]  /*3c80*/  BRA `(.L_x_8682) ;  /* 0x00000000005c7947 */ /* 0x000fea0003800000 */
.L_x_8681:
        /* <DEDUP_REMOVED lines=16> */
.L_x_8709:
[----:B------:R-:W-:Y:S01]  /*3d90*/  CS2R R26, SRZ ;  /* 0x00000000001a7805 */ /* 0x000fe2000001ff00 */
[----:B------:R-:W-:Y:S06]  /*3da0*/  BRA `(.L_x_8682) ;  /* 0x0000000000147947 */ /* 0x000fec0003800000 */
.L_x_8706:
[----:B------:R-:W2:Y:S02]  /*3db0*/  LDG.E.64 R26, desc[UR36][R4.64] ;  /* 0x00000024041a7981 */ /* 0x000ea4000c1e1b00 */
[----:B--2---:R-:W0:Y:S01]  /*3dc0*/  I2F.F64.U64 R26, R26 ;  /* 0x0000001a001a7312 */ /* 0x004e220000301800 */
[----:B------:R-:W-:Y:S05]  /*3dd0*/  BRA `(.L_x_8682) ;  /* 0x0000000000087947 */ /* 0x000fea0003800000 */
.L_x_8705:
[----:B------:R-:W2:Y:S02]  /*3de0*/  LDG.E R4, desc[UR36][R4.64] ;  /* 0x0000002404047981 */ /* 0x000ea4000c1e1900 */
[----:B--2---:R0:W2:Y:S02]  /*3df0*/  I2F.F64.U32 R26, R4 ;  /* 0x00000004001a7312 */ /* 0x0040a40000201800 */
.L_x_8682:
[----:B------:R-:W-:-:S07]  /*3e00*/  VIADD R35, R35, 0x80 ;  /* 0x0000008023237836 */ /* 0x000fce0000000000 */
.L_x_8643:
[----:B------:R-:W-:Y:S05]  /*3e10*/  BSYNC B6 ;  /* 0x0000000000067941 */ /* 0x000fea0003800000 */
.L_x_8642:
[----:B------:R-:W-:Y:S01]  /*3e20*/  ISETP.GE.AND P0, PT, R35, R2, PT ;  /* 0x000000022300720c */ /* 0x000fe20003f06270 */
[----:B------:R-:W-:Y:S01]  /*3e30*/  BSSY B6, `(.L_x_8710) ;  /* 0x00001eb000067945 */ /* 0x000fe20003800000 */
[----:B------:R-:W-:Y:S02]  /*3e40*/  CS2R R24, SRZ ;  /* 0x0000000000187805 */ /* 0x000fe4000001ff00 */
[----:B------:R-:W-:Y:S02]  /*3e50*/  CS2R R30, SRZ ;  /* 0x00000000001e7805 */ /* 0x000fe4000001ff00 */
[----:B------:R-:W-:-:S07]  /*3e60*/  CS2R R18, SRZ ;  /* 0x0000000000127805 */ /* 0x000fce000001ff00 */
        /* <DEDUP_REMOVED lines=19> */
[----:B---3--:R0:W3:Y:S01]  /*3fa0*/  I2F.F64.S16 R30, R4 ;  /* 0x00000004001e7312 */ /* 0x0080e20000101c00 */
[----:B------:R-:W-:Y:S05]  /*3fb0*/  BRA `(.L_x_8717) ;  /* 0x0000000c007c7947 */ /* 0x000fea0003800000 */
.L_x_8715:
[----:B------:R-:W3:Y:S02]  /*3fc0*/  LDG.E.U8 R4, desc[UR36][R4.64] ;  /* 0x0000002404047981 */ /* 0x000ee4000c1e1100 */
[----:B---3--:R0:W3:Y:S01]  /*3fd0*/  I2F.F64.U16 R30, R4 ;  /* 0x00000004001e7312 */ /* 0x0080e20000101800 */
[----:B------:R-:W-:Y:S05]  /*3fe0*/  BRA `(.L_x_8717) ;  /* 0x0000000c00707947 */ /* 0x000fea0003800000 */
.L_x_8714:
        /* <DEDUP_REMOVED lines=9> */
.L_x_8719:
[----:B------:R-:W3:Y:S02]  /*4080*/  LDG.E R4, desc[UR36][R4.64] ;  /* 0x0000002404047981 */ /* 0x000ee4000c1e1900 */
[----:B---3--:R0:W3:Y:S01]  /*4090*/  I2F.F64 R30, R4 ;  /* 0x00000004001e7312 */ /* 0x0080e20000201c00 */
[----:B------:R-:W-:Y:S05]  /*40a0*/  BRA `(.L_x_8717) ;  /* 0x0000000c00407947 */ /* 0x000fea0003800000 */
.L_x_8718:
[----:B------:R-:W3:Y:S02]  /*40b0*/  LDG.E.U16 R4, desc[UR36][R4.64] ;  /* 0x0000002404047981 */ /* 0x000ee4000c1e1500 */
[----:B---3--:R0:W3:Y:S01]  /*40c0*/  I2F.F64.S16 R30, R4 ;  /* 0x00000004001e7312 */ /* 0x0080e20000101c00 */
[----:B------:R-:W-:Y:S05]  /*40d0*/  BRA `(.L_x_8717) ;  /* 0x0000000c00347947 */ /* 0x000fea0003800000 */
.L_x_8713:
        /* <DEDUP_REMOVED lines=10> */
.L_x_8721:
[----:B------:R-:W3:Y:S02]  /*4180*/  LDG.E.U16 R0, desc[UR36][R4.64] ;  /* 0x0000002404007981 */ /* 0x000ee4000c1e1500 */
[----:B---3--:R-:W-:-:S05]  /*4190*/  HADD2.F32 R0, -RZ, R0.H0_H0 ;  /* 0x20000000ff007230 */ /* 0x008fca0000004100 */
[----:B------:R-:W-:-:S04]  /*41a0*/  FMUL.FTZ R0, R0, 1 ;  /* 0x3f80000000007820 */ /* 0x000fc80000410000 */
[----:B------:R0:W3:Y:S01]  /*41b0*/  F2F.F64.F32 R30, R0 ;  /* 0x00000000001e7310 */ /* 0x0000e20000201800 */
[----:B------:R-:W-:Y:S05]  /*41c0*/  BRA `(.L_x_8717) ;  /* 0x0000000800f87947 */ /* 0x000fea0003800000 */
.L_x_8720:
        /* <DEDUP_REMOVED lines=10> */
.L_x_8723:
[----:B------:R-:W3:Y:S02]  /*4270*/  LDG.E.U16 R4, desc[UR36][R4.64] ;  /* 0x0000002404047981 */ /* 0x000ee4000c1e1500 */
[----:B---3--:R-:W-:-:S05]  /*4280*/  HADD2.F32 R0, -RZ, R4.H0_H0 ;  /* 0x20000004ff007230 */ /* 0x008fca0000004100 */
[----:B------:R-:W-:-:S04]  /*4290*/  FMUL.FTZ R0, R0, 1 ;  /* 0x3f80000000007820 */ /* 0x000fc80000410000 */
[----:B------:R0:W3:Y:S01]  /*42a0*/  F2F.F64.F32 R30, R0 ;  /* 0x00000000001e7310 */ /* 0x0000e20000201800 */
[----:B------:R-:W-:Y:S05]  /*42b0*/  BRA `(.L_x_8717) ;  /* 0x0000000800bc7947 */ /* 0x000fea0003800000 */
.L_x_8722:
[----:B------:R0:W5:Y:S01]  /*42c0*/  LDG.E.64 R30, desc[UR36][R4.64] ;  /* 0x00000024041e7981 */ /* 0x000162000c1e1b00 */
[----:B------:R-:W-:Y:S05]  /*42d0*/  BRA `(.L_x_8717) ;  /* 0x0000000800b47947 */ /* 0x000fea0003800000 */
.L_x_8712:
        /* <DEDUP_REMOVED lines=13> */
.L_x_8726:
[----:B------:R0:W5:Y:S01]  /*43b0*/  LDG.E.64 R30, desc[UR36][R4.64] ;  /* 0x00000024041e7981 */ /* 0x000162000c1e1b00 */
[----:B------:R-:W-:Y:S05]  /*43c0*/  BRA `(.L_x_8717) ;  /* 0x0000000800787947 */ /* 0x000fea0003800000 */
.L_x_8725:
        /* <DEDUP_REMOVED lines=26> */
[----:B------:R0:W3:Y:S01]  /*4570*/  F2F.F64.F32 R30, R7 ;  /* 0x00000007001e7310 */ /* 0x0000e20000201800 */
[----:B------:R-:W-:Y:S05]  /*4580*/  BRA `(.L_x_8717) ;  /* 0x0000000800087947 */ /* 0x000fea0003800000 */
.L_x_8728:
        /* <DEDUP_REMOVED lines=13> */
[----:B------:R0:W3:Y:S01]  /*4660*/  F2F.F64.F32 R30, R0 ;  /* 0x00000000001e7310 */ /* 0x0000e20000201800 */
[----:B------:R-:W-:Y:S05]  /*4670*/  BRA `(.L_x_8717) ;  /* 0x0000000400cc7947 */ /* 0x000fea0003800000 */
.L_x_8727:
[----:B------:R-:W3:Y:S02]  /*4680*/  LDG.E.U16 R0, desc[UR36][R4.64] ;  /* 0x0000002404007981 */ /* 0x000ee4000c1e1500 */
[----:B---3--:R-:W-:-:S04]  /*4690*/  IMAD.U32 R0, R0, 0x10000, RZ ;  /* 0x0001000000007824 */ /* 0x008fc800078e00ff */
[----:B------:R-:W-:-:S04]  /*46a0*/  FMUL.FTZ R0, R0, 1 ;  /* 0x3f80000000007820 */ /* 0x000fc80000410000 */
[----:B------:R3:W0:Y:S01]  /*46b0*/  F2F.F64.F32 R30, R0 ;  /* 0x00000000001e7310 */ /* 0x0006220000201800 */
[----:B------:R-:W-:Y:S05]  /*46c0*/  BRA `(.L_x_8717) ;  /* 0x0000000400b87947 */ /* 0x000fea0003800000 */
.L_x_8724:
        /* <DEDUP_REMOVED lines=9> */
[----:B---3--:R0:W3:Y:S01]  /*4760*/  I2F.F64.U16 R30, R4 ;  /* 0x00000004001e7312 */ /* 0x0080e20000101800 */
[----:B------:R-:W-:Y:S05]  /*4770*/  BRA `(.L_x_8717) ;  /* 0x00000004008c7947 */ /* 0x000fea0003800000 */
.L_x_8731:
        /* <DEDUP_REMOVED lines=21> */
.L_x_8735:
[----:B------:R-:W-:Y:S05]  /*48d0*/  BSYNC B1 ;  /* 0x0000000000017941 */ /* 0x000fea0003800000 */
.L_x_8734:
[----:B------:R-:W-:Y:S01]  /*48e0*/  LEA R5, R0, 0x3b800000, 0x17 ;  /* 0x3b80000000057811 */ /* 0x000fe200078eb8ff */
[----:B------:R-:W-:-:S05]  /*48f0*/  IMAD.SHL.U32 R0, R3, 0x100000, RZ ;  /* 0x0010000003007824 */ /* 0x000fca00078e00ff */
[----:B------:R-:W-:-:S07]  /*4900*/  LOP3.LUT R0, R5, R0, R6, 0xfe, !PT ;  /* 0x0000000005007212 */ /* 0x000fce00078efe06 */
.L_x_8733:
[----:B------:R-:W-:Y:S05]  /*4910*/  BSYNC B0 ;  /* 0x0000000000007941 */ /* 0x000fea0003800000 */
.L_x_8732:
[----:B------:R-:W-:-:S04]  /*4920*/  FMUL.FTZ R0, R0, 1 ;  /* 0x3f80000000007820 */ /* 0x000fc80000410000 */
[----:B------:R0:W3:Y:S01]  /*4930*/  F2F.F64.F32 R30, R0 ;  /* 0x00000000001e7310 */ /* 0x0000e20000201800 */
[----:B------:R-:W-:Y:S05]  /*4940*/  BRA `(.L_x_8717) ;  /* 0x0000000400187947 */ /* 0x000fea0003800000 */
.L_x_8730:
        /* <DEDUP_REMOVED lines=21> */
.L_x_8739:
[----:B------:R-:W-:Y:S05]  /*4aa0*/  BSYNC B1 ;  /* 0x0000000000017941 */ /* 0x000fea0003800000 */
.L_x_8738:
[----:B------:R-:W-:Y:S01]  /*4ab0*/  LEA R5, R0, 0x37800000, 0x17 ;  /* 0x3780000000057811 */ /* 0x000fe200078eb8ff */
[----:B------:R-:W-:-:S05]  /*4ac0*/  IMAD.SHL.U32 R0, R3, 0x200000, RZ ;  /* 0x0020000003007824 */ /* 0x000fca00078e00ff */
[----:B------:R-:W-:-:S07]  /*4ad0*/  LOP3.LUT R0, R5, R0, R6, 0xfe, !PT ;  /* 0x0000000005007212 */ /* 0x000fce00078efe06 */
.L_x_8737:
[----:B------:R-:W-:Y:S05]  /*4ae0*/  BSYNC B0 ;  /* 0x0000000000007941 */ /* 0x000fea0003800000 */
.L_x_8736:
[----:B------:R-:W-:-:S04]  /*4af0*/  FMUL.FTZ R0, R0, 1 ;  /* 0x3f80000000007820 */ /* 0x000fc80000410000 */
[----:B------:R0:W3:Y:S01]  /*4b00*/  F2F.F64.F32 R30, R0 ;  /* 0x00000000001e7310 */ /* 0x0000e20000201800 */
[----:B------:R-:W-:Y:S05]  /*4b10*/  BRA `(.L_x_8717) ;  /* 0x0000000000a47947 */ /* 0x000fea0003800000 */
.L_x_8729:
        /* <DEDUP_REMOVED lines=14> */
.L_x_8743:
[----:B------:R-:W-:Y:S05]  /*4c00*/  BSYNC B0 ;  /* 0x0000000000007941 */ /* 0x000fea0003800000 */
.L_x_8742:
[----:B------:R-:W-:-:S04]  /*4c10*/  FMUL.FTZ R0, R0, 1 ;  /* 0x3f80000000007820 */ /* 0x000fc80000410000 */
[----:B------:R0:W3:Y:S01]  /*4c20*/  F2F.F64.F32 R30, R0 ;  /* 0x00000000001e7310 */ /* 0x0000e20000201800 */
[----:B------:R-:W-:Y:S05]  /*4c30*/  BRA `(.L_x_8717) ;  /* 0x00000000005c7947 */ /* 0x000fea0003800000 */
.L_x_8716:
        /* <DEDUP_REMOVED lines=16> */
.L_x_8744:
[----:B------:R-:W-:Y:S01]  /*4d40*/  CS2R R30, SRZ ;  /* 0x00000000001e7805 */ /* 0x000fe2000001ff00 */
[----:B------:R-:W-:Y:S06]  /*4d50*/  BRA `(.L_x_8717) ;  /* 0x0000000000147947 */ /* 0x000fec0003800000 */
.L_x_8741:
[----:B------:R-:W3:Y:S02]  /*4d60*/  LDG.E.64 R30, desc[UR36][R4.64] ;  /* 0x00000024041e7981 */ /* 0x000ee4000c1e1b00 */
[----:B---3--:R-:W0:Y:S01]  /*4d70*/  I2F.F64.U64 R30, R30 ;  /* 0x0000001e001e7312 */ /* 0x008e220000301800 */
[----:B------:R-:W-:Y:S05]  /*4d80*/  BRA `(.L_x_8717) ;  /* 0x0000000000087947 */ /* 0x000fea0003800000 */
.L_x_8740:
[----:B------:R-:W3:Y:S02]  /*4d90*/  LDG.E R4, desc[UR36][R4.64] ;  /* 0x0000002404047981 */ /* 0x000ee4000c1e1900 */
[----:B---3--:R0:W3:Y:S02]  /*4da0*/  I2F.F64.U32 R30, R4 ;  /* 0x00000004001e7312 */ /* 0x0080e40000201800 */
.L_x_8717:
[----:B0-----:R-:W0:Y:S01]  /*4db0*/  LDC.64 R4, c[0x0][0x228] ;  /* 0x00008a00ff047b82 */ /* 0x001e220000000a00 */
[----:B---3--:R-:W-:Y:S01]  /*4dc0*/  PRMT R0, R16, 0x9910, RZ ;  /* 0x0000991010007816 */ /* 0x008fe200000000ff */
        /* <DEDUP_REMOVED lines=17> */
.L_x_8748:
[----:B------:R-:W3:Y:S02]  /*4ee0*/  LDG.E.U8 R4, desc[UR36][R4.64] ;  /* 0x0000002404047981 */ /* 0x000ee4000c1e1100 */
[----:B---3--:R0:W3:Y:S01]  /*4ef0*/  I2F.F64.U16 R18, R4 ;  /* 0x0000000400127312 */ /* 0x0080e20000101800 */
[----:B------:R-:W-:Y:S05]  /*4f00*/  BRA `(.L_x_8750) ;  /* 0x0000000c00707947 */ /* 0x000fea0003800000 */
.L_x_8747:
        /* <DEDUP_REMOVED lines=9> */
.L_x_8752:
[----:B------:R-:W3:Y:S02]  /*4fa0*/  LDG.E R4, desc[UR36][R4.64] ;  /* 0x0000002404047981 */ /* 0x000ee4000c1e1900 */
[----:B---3--:R0:W3:Y:S01]  /*4fb0*/  I2F.F64 R18, R4 ;  /* 0x0000000400127312 */ /* 0x0080e20000201c00 */
[----:B------:R-:W-:Y:S05]  /*4fc0*/  BRA `(.L_x_8750) ;  /* 0x0000000c00407947 */ /* 0x000fea0003800000 */
.L_x_8751:
[----:B------:R-:W3:Y:S02]  /*4fd0*/  LDG.E.U16 R4, desc[UR36][R4.64] ;  /* 0x0000002404047981 */ /* 0x000ee4000c1e1500 */
[----:B---3--:R0:W3:Y:S01]  /*4fe0*/  I2F.F64.S16 R18, R4 ;  /* 0x0000000400127312 */ /* 0x0080e20000101c00 */
[----:B------:R-:W-:Y:S05]  /*4ff0*/  BRA `(.L_x_8750) ;  /* 0x0000000c00347947 */ /* 0x000fea0003800000 */
.L_x_8746:
        /* <DEDUP_REMOVED lines=10> */
.L_x_8754:
[----:B------:R-:W3:Y:S02]  /*50a0*/  LDG.E.U16 R0, desc[UR36][R4.64] ;  /* 0x0000002404007981 */ /* 0x000ee4000c1e1500 */
[----:B---3--:R-:W-:-:S05]  /*50b0*/  HADD2.F32 R0, -RZ, R0.H0_H0 ;  /* 0x20000000ff007230 */ /* 0x008fca0000004100 */
[----:B------:R-:W-:-:S04]  /*50c0*/  FMUL.FTZ R0, R0, 1 ;  /* 0x3f80000000007820 */ /* 0x000fc80000410000 */
[----:B------:R0:W3:Y:S01]  /*50d0*/  F2F.F64.F32 R18, R0 ;  /* 0x0000000000127310 */ /* 0x0000e20000201800 */
[----:B------:R-:W-:Y:S05]  /*50e0*/  BRA `(.L_x_8750) ;  /* 0x0000000800f87947 */ /* 0x000fea0003800000 */
.L_x_8753:
        /* <DEDUP_REMOVED lines=10> */
.L_x_8756:
[----:B------:R-:W3:Y:S02]  /*5190*/  LDG.E.U16 R4, desc[UR36][R4.64] ;  /* 0x0000002404047981 */ /* 0x000ee4000c1e1500 */
[----:B---3--:R-:W-:-:S05]  /*51a0*/  HADD2.F32 R0, -RZ, R4.H0_H0 ;  /* 0x20000004ff007230 */ /* 0x008fca0000004100 */
[----:B------:R-:W-:-:S04]  /*51b0*/  FMUL.FTZ R0, R0, 1 ;  /* 0x3f80000000007820 */ /* 0x000fc80000410000 */
[----:B------:R0:W3:Y:S01]  /*51c0*/  F2F.F64.F32 R18, R0 ;  /* 0x0000000000127310 */ /* 0x0000e20000201800 */
[----:B------:R-:W-:Y:S05]  /*51d0*/  BRA `(.L_x_8750) ;  /* 0x0000000800bc7947 */ /* 0x000fea0003800000 */
.L_x_8755:
[----:B------:R0:W5:Y:S01]  /*51e0*/  LDG.E.64 R18, desc[UR36][R4.64] ;  /* 0x0000002404127981 */ /* 0x000162000c1e1b00 */
[----:B------:R-:W-:Y:S05]  /*51f0*/  BRA `(.L_x_8750) ;  /* 0x0000000800b47947 */ /* 0x000fea0003800000 */
.L_x_8745:
        /* <DEDUP_REMOVED lines=13> */
.L_x_8759:
[----:B------:R0:W5:Y:S01]  /*52d0*/  LDG.E.64 R18, desc[UR36][R4.64] ;  /* 0x0000002404127981 */ /* 0x000162000c1e1b00 */
[----:B------:R-:W-:Y:S05]  /*52e0*/  BRA `(.L_x_8750) ;  /* 0x0000000800787947 */ /* 0x000fea0003800000 */
.L_x_8758:
        /* <DEDUP_REMOVED lines=28> */
.L_x_8761:
        /* <DEDUP_REMOVED lines=15> */
.L_x_8760:
[----:B------:R-:W3:Y:S02]  /*55a0*/  LDG.E.U16 R0, desc[UR36][R4.64] ;  /* 0x0000002404007981 */ /* 0x000ee4000c1e1500 */
[----:B---3--:R-:W-:-:S04]  /*55b0*/  IMAD.U32 R0, R0, 0x10000, RZ ;  /* 0x0001000000007824 */ /* 0x008fc800078e00ff */
[----:B------:R-:W-:-:S04]  /*55c0*/  FMUL.FTZ R0, R0, 1 ;  /* 0x3f80000000007820 */ /* 0x000fc80000410000 */
[----:B------:R0:W3:Y:S01]  /*55d0*/  F2F.F64.F32 R18, R0 ;  /* 0x0000000000127310 */ /* 0x0000e20000201800 */
[----:B------:R-:W-:Y:S05]  /*55e0*/  BRA `(.L_x_8750) ;  /* 0x0000000400b87947 */ /* 0x000fea0003800000 */
.L_x_8757:
        /* <DEDUP_REMOVED lines=11> */
.L_x_8764:
        /* <DEDUP_REMOVED lines=21> */
.L_x_8768:
[----:B------:R-:W-:Y:S05]  /*57f0*/  BSYNC B1 ;  /* 0x0000000000017941 */ /* 0x000fea0003800000 */
.L_x_8767:
[----:B------:R-:W-:Y:S01]  /*5800*/  LEA R5, R0, 0x3b800000, 0x17 ;  /* 0x3b80000000057811 */ /* 0x000fe200078eb8ff */
[----:B------:R-:W-:-:S05]  /*5810*/  IMAD.SHL.U32 R0, R3, 0x100000, RZ ;  /* 0x0010000003007824 */ /* 0x000fca00078e00ff */
[----:B------:R-:W-:-:S07]  /*5820*/  LOP3.LUT R0, R5, R0, R6, 0xfe, !PT ;  /* 0x0000000005007212 */ /* 0x000fce00078efe06 */
.L_x_8766:
[----:B------:R-:W-:Y:S05]  /*5830*/  BSYNC B0 ;  /* 0x0000000000007941 */ /* 0x000fea0003800000 */
.L_x_8765:
[----:B------:R-:W-:-:S04]  /*5840*/  FMUL.FTZ R0, R0, 1 ;  /* 0x3f80000000007820 */ /* 0x000fc80000410000 */
[----:B------:R0:W3:Y:S01]  /*5850*/  F2F.F64.F32 R18, R0 ;  /* 0x0000000000127310 */ /* 0x0000e20000201800 */
[----:B------:R-:W-:Y:S05]  /*5860*/  BRA `(.L_x_8750) ;  /* 0x0000000400187947 */ /* 0x000fea0003800000 */
.L_x_8763:
        /* <DEDUP_REMOVED lines=21> */
.L_x_8772:
[----:B------:R-:W-:Y:S05]  /*59c0*/  BSYNC B1 ;  /* 0x0000000000017941 */ /* 0x000fea0003800000 */
.L_x_8771:
[----:B------:R-:W-:Y:S01]  /*59d0*/  LEA R5, R0, 0x37800000, 0x17 ;  /* 0x3780000000057811 */ /* 0x000fe200078eb8ff */
[----:B------:R-:W-:-:S05]  /*59e0*/  IMAD.SHL.U32 R0, R3, 0x200000, RZ ;  /* 0x0020000003007824 */ /* 0x000fca00078e00ff */
[----:B------:R-:W-:-:S07]  /*59f0*/  LOP3.LUT R0, R5, R0, R6, 0xfe, !PT ;  /* 0x0000000005007212 */ /* 0x000fce00078efe06 */
.L_x_8770:
[----:B------:R-:W-:Y:S05]  /*5a00*/  BSYNC B0 ;  /* 0x0000000000007941 */ /* 0x000fea0003800000 */
.L_x_8769:
[----:B------:R-:W-:-:S04]  /*5a10*/  FMUL.FTZ R0, R0, 1 ;  /* 0x3f80000000007820 */ /* 0x000fc80000410000 */
[----:B------:R0:W3:Y:S01]  /*5a20*/  F2F.F64.F32 R18, R0 ;  /* 0x0000000000127310 */ /* 0x0000e20000201800 */
[----:B------:R-:W-:Y:S05]  /*5a30*/  BRA `(.L_x_8750) ;  /* 0x0000000000a47947 */ /* 0x000fea0003800000 */
.L_x_8762:
        /* <DEDUP_REMOVED lines=14> */
.L_x_8776:
[----:B------:R-:W-:Y:S05]  /*5b20*/  BSYNC B0 ;  /* 0x0000000000007941 */ /* 0x000fea0003800000 */
.L_x_8775:
[----:B------:R-:W-:-:S04]  /*5b30*/  FMUL.FTZ R0, R0, 1 ;  /* 0x3f80000000007820 */ /* 0x000fc80000410000 */
[----:B------:R0:W3:Y:S01]  /*5b40*/  F2F.F64.F32 R18, R0 ;  /* 0x0000000000127310 */ /* 0x0000e20000201800 */
[----:B------:R-:W-:Y:S05]  /*5b50*/  BRA `(.L_x_8750) ;  /* 0x00000000005c7947 */ /* 0x000fea0003800000 */
.L_x_8749:
        /* <DEDUP_REMOVED lines=16> */
.L_x_8777:
[----:B------:R-:W-:Y:S01]  /*5c60*/  CS2R R18, SRZ ;  /* 0x0000000000127805 */ /* 0x000fe2000001ff00 */
[----:B------:R-:W-:Y:S06]  /*5c70*/  BRA `(.L_x_8750) ;  /* 0x0000000000147947 */ /* 0x000fec0003800000 */
.L_x_8774:
[----:B------:R-:W3:Y:S02]  /*5c80*/  LDG.E.64 R18, desc[UR36][R4.64] ;  /* 0x0000002404127981 */ /* 0x000ee4000c1e1b00 */
[----:B---3--:R-:W0:Y:S01]  /*5c90*/  I2F.F64.U64 R18, R18 ;  /* 0x0000001200127312 */ /* 0x008e220000301800 */
[----:B------:R-:W-:Y:S05]  /*5ca0*/  BRA `(.L_x_8750) ;  /* 0x0000000000087947 */ /* 0x000fea0003800000 */
.L_x_8773:
[----:B------:R-:W3:Y:S02]  /*5cb0*/  LDG.E R4, desc[UR36][R4.64] ;  /* 0x0000002404047981 */ /* 0x000ee4000c1e1900 */
[----:B---3--:R0:W3:Y:S02]  /*5cc0*/  I2F.F64.U32 R18, R4 ;  /* 0x0000000400127312 */ /* 0x0080e40000201800 */
.L_x_8750:
[----:B------:R-:W-:-:S07]  /*5cd0*/  VIADD R35, R35, 0x80 ;  /* 0x0000008023237836 */ /* 0x000fce0000000000 */
.L_x_8711:
[----:B------:R-:W-:Y:S05]  /*5ce0*/  BSYNC B6 ;  /* 0x0000000000067941 */ /* 0x000fea0003800000 */
.L_x_8710:
        /* <DEDUP_REMOVED lines=24> */
.L_x_8783:
[----:B------:R-:W3:Y:S02]  /*5e70*/  LDG.E.U8 R4, desc[UR36][R4.64] ;  /* 0x0000002404047981 */ /* 0x000ee4000c1e1100 */
[----:B---3--:R0:W3:Y:S01]  /*5e80*/  I2F.F64.U16 R16, R4 ;  /* 0x0000000400107312 */ /* 0x0080e20000101800 */
[----:B------:R-:W-:Y:S05]  /*5e90*/  BRA `(.L_x_8785) ;  /* 0x0000000c00707947 */ /* 0x000fea0003800000 */
.L_x_8782:
        /* <DEDUP_REMOVED lines=9> */
.L_x_8787:
[----:B------:R-:W3:Y:S02]  /*5f30*/  LDG.E R4, desc[UR36][R4.64] ;  /* 0x0000002404047981 */ /* 0x000ee4000c1e1900 */
[----:B---3--:R0:W3:Y:S01]  /*5f40*/  I2F.F64 R16, R4 ;  /* 0x0000000400107312 */ /* 0x0080e20000201c00 */
[----:B------:R-:W-:Y:S05]  /*5f50*/  BRA `(.L_x_8785) ;  /* 0x0000000c00407947 */ /* 0x000fea0003800000 */
.L_x_8786:
[----:B------:R-:W3:Y:S02]  /*5f60*/  LDG.E.U16 R4, desc[UR36][R4.64] ;  /* 0x0000002404047981 */ /* 0x000ee4000c1e1500 */
[----:B---3--:R0:W3:Y:S01]  /*5f70*/  I2F.F64.S16 R16, R4 ;  /* 0x0000000400107312 */ /* 0x0080e20000101c00 */
[----:B------:R-:W-:Y:S05]  /*5f80*/  BRA `(.L_x_8785) ;  /* 0x0000000c00347947 */ /* 0x000fea0003800000 */
.L_x_8781:
        /* <DEDUP_REMOVED lines=10> */
.L_x_8789:
[----:B------:R-:W3:Y:S02]  /*6030*/  LDG.E.U16 R0, desc[UR36][R4.64] ;  /* 0x0000002404007981 */ /* 0x000ee4000c1e1500 */
[----:B---3--:R-:W-:-:S05]  /*6040*/  HADD2.F32 R0, -RZ, R0.H0_H0 ;  /* 0x20000000ff007230 */ /* 0x008fca0000004100 */
[----:B------:R-:W-:-:S04]  /*6050*/  FMUL.FTZ R0, R0, 1 ;  /* 0x3f80000000007820 */ /* 0x000fc80000410000 */
[----:B------:R0:W3:Y:S01]  /*6060*/  F2F.F64.F32 R16, R0 ;  /* 0x0000000000107310 */ /* 0x0000e20000201800 */
[----:B------:R-:W-:Y:S05]  /*6070*/  BRA `(.L_x_8785) ;  /* 0x0000000800f87947 */ /* 0x000fea0003800000 */
.L_x_8788:
        /* <DEDUP_REMOVED lines=10> */
.L_x_8791:
[----:B------:R-:W3:Y:S02]  /*6120*/  LDG.E.U16 R4, desc[UR36][R4.64] ;  /* 0x0000002404047981 */ /* 0x000ee4000c1e1500 */
[----:B---3--:R-:W-:-:S05]  /*6130*/  HADD2.F32 R0, -RZ, R4.H0_H0 ;  /* 0x20000004ff007230 */ /* 0x008fca0000004100 */
[----:B------:R-:W-:-:S04]  /*6140*/  FMUL.FTZ R0, R0, 1 ;  /* 0x3f80000000007820 */ /* 0x000fc80000410000 */
[----:B------:R0:W3:Y:S01]  /*6150*/  F2F.F64.F32 R16, R0 ;  /* 0x0000000000107310 */ /* 0x0000e20000201800 */
[----:B------:R-:W-:Y:S05]  /*6160*/  BRA `(.L_x_8785) ;  /* 0x0000000800bc7947 */ /* 0x000fea0003800000 */
.L_x_8790:
[----:B------:R0:W5:Y:S01]  /*6170*/  LDG.E.64 R16, desc[UR36][R4.64] ;  /* 0x0000002404107981 */ /* 0x000162000c1e1b00 */
[----:B------:R-:W-:Y:S05]  /*6180*/  BRA `(.L_x_8785) ;  /* 0x0000000800b47947 */ /* 0x000fea0003800000 */
.L_x_8780:
        /* <DEDUP_REMOVED lines=13> */
.L_x_8794:
[----:B------:R0:W5:Y:S01]  /*6260*/  LDG.E.64 R16, desc[UR36][R4.64] ;  /* 0x0000002404107981 */ /* 0x000162000c1e1b00 */
[----:B------:R-:W-:Y:S05]  /*6270*/  BRA `(.L_x_8785) ;  /* 0x0000000800787947 */ /* 0x000fea0003800000 */
.L_x_8793:
        /* <DEDUP_REMOVED lines=28> */
.L_x_8796:
        /* <DEDUP_REMOVED lines=15> */
.L_x_8795:
[----:B------:R-:W3:Y:S02]  /*6530*/  LDG.E.U16 R0, desc[UR36][R4.64] ;  /* 0x0000002404007981 */ /* 0x000ee4000c1e1500 */
[----:B---3--:R-:W-:-:S04]  /*6540*/  IMAD.U32 R0, R0, 0x10000, RZ ;  /* 0x0001000000007824 */ /* 0x008fc800078e00ff */
[----:B------:R-:W-:-:S04]  /*6550*/  FMUL.FTZ R0, R0, 1 ;  /* 0x3f80000000007820 */ /* 0x000fc80000410000 */
[----:B------:R0:W3:Y:S01]  /*6560*/  F2F.F64.F32 R16, R0 ;  /* 0x0000000000107310 */ /* 0x0000e20000201800 */
[----:B------:R-:W-:Y:S05]  /*6570*/  BRA `(.L_x_8785) ;  /* 0x0000000400b87947 */ /* 0x000fea0003800000 */
.L_x_8792:
        /* <DEDUP_REMOVED lines=11> */
.L_x_8799:
        /* <DEDUP_REMOVED lines=21> */
.L_x_8803:
[----:B------:R-:W-:Y:S05]  /*6780*/  BSYNC B1 ;  /* 0x0000000000017941 */ /* 0x000fea0003800000 */
.L_x_8802:
[----:B------:R-:W-:Y:S01]  /*6790*/  LEA R5, R0, 0x3b800000, 0x17 ;  /* 0x3b80000000057811 */ /* 0x000fe200078eb8ff */
[----:B------:R-:W-:-:S05]  /*67a0*/  IMAD.SHL.U32 R0, R3, 0x100000, RZ ;  /* 0x0010000003007824 */ /* 0x000fca00078e00ff */
[----:B------:R-:W-:-:S07]  /*67b0*/  LOP3.LUT R0, R5, R0, R6, 0xfe, !PT ;  /* 0x0000000005007212 */ /* 0x000fce00078efe06 */
.L_x_8801:
[----:B------:R-:W-:Y:S05]  /*67c0*/  BSYNC B0 ;  /* 0x0000000000007941 */ /* 0x000fea0003800000 */
.L_x_8800:
[----:B------:R-:W-:-:S04]  /*67d0*/  FMUL.FTZ R0, R0, 1 ;  /* 0x3f80000000007820 */ /* 0x000fc80000410000 */
[----:B------:R0:W3:Y:S01]  /*67e0*/  F2F.F64.F32 R16, R0 ;  /* 0x0000000000107310 */ /* 0x0000e20000201800 */
[----:B------:R-:W-:Y:S05]  /*67f0*/  BRA `(.L_x_8785) ;  /* 0x0000000400187947 */ /* 0x000fea0003800000 */
.L_x_8798:
        /* <DEDUP_REMOVED lines=21> */
.L_x_8807:
[----:B------:R-:W-:Y:S05]  /*6950*/  BSYNC B1 ;  /* 0x0000000000017941 */ /* 0x000fea0003800000 */
.L_x_8806:
[----:B------:R-:W-:Y:S01]  /*6960*/  LEA R5, R0, 0x37800000, 0x17 ;  /* 0x3780000000057811 */ /* 0x000fe200078eb8ff */
[----:B------:R-:W-:-:S05]  /*6970*/  IMAD.SHL.U32 R0, R3, 0x200000, RZ ;  /* 0x0020000003007824 */ /* 0x000fca00078e00ff */
[----:B------:R-:W-:-:S07]  /*6980*/  LOP3.LUT R0, R5, R0, R6, 0xfe, !PT ;  /* 0x0000000005007212 */ /* 0x000fce00078efe06 */
.L_x_8805:
[----:B------:R-:W-:Y:S05]  /*6990*/  BSYNC B0 ;  /* 0x0000000000007941 */ /* 0x000fea0003800000 */
.L_x_8804:
[----:B------:R-:W-:-:S04]  /*69a0*/  FMUL.FTZ R0, R0, 1 ;  /* 0x3f80000000007820 */ /* 0x000fc80000410000 */
[----:B------:R0:W3:Y:S01]  /*69b0*/  F2F.F64.F32 R16, R0 ;  /* 0x0000000000107310 */ /* 0x0000e20000201800 */
[----:B------:R-:W-:Y:S05]  /*69c0*/  BRA `(.L_x_8785) ;  /* 0x0000000000a47947 */ /* 0x000fea0003800000 */
.L_x_8797:
        /* <DEDUP_REMOVED lines=14> */
.L_x_8811:
[----:B------:R-:W-:Y:S05]  /*6ab0*/  BSYNC B0 ;  /* 0x0000000000007941 */ /* 0x000fea0003800000 */
.L_x_8810:
[----:B------:R-:W-:-:S04]  /*6ac0*/  FMUL.FTZ R0, R0, 1 ;  /* 0x3f80000000007820 */ /* 0x000fc80000410000 */
[----:B------:R0:W3:Y:S01]  /*6ad0*/  F2F.F64.F32 R16, R0 ;  /* 0x0000000000107310 */ /* 0x0000e20000201800 */
[----:B------:R-:W-:Y:S05]  /*6ae0*/  BRA `(.L_x_8785) ;  /* 0x00000000005c7947 */ /* 0x000fea0003800000 */
.L_x_8784:
        /* <DEDUP_REMOVED lines=16> */
.L_x_8812:
[----:B------:R-:W-:Y:S01]  /*6bf0*/  CS2R R16, SRZ ;  /* 0x0000000000107805 */ /* 0x000fe2000001ff00 */
[----:B------:R-:W-:Y:S06]  /*6c00*/  BRA `(.L_x_8785) ;  /* 0x0000000000147947 */ /* 0x000fec0003800000 */
.L_x_8809:
[----:B------:R-:W3:Y:S02]  /*6c10*/  LDG.E.64 R16, desc[UR36][R4.64] ;  /* 0x0000002404107981 */ /* 0x000ee4000c1e1b00 */
[----:B---3--:R-:W0:Y:S01]  /*6c20*/  I2F.F64.U64 R16, R16 ;  /* 0x0000001000107312 */ /* 0x008e220000301800 */
[----:B------:R-:W-:Y:S05]  /*6c30*/  BRA `(.L_x_8785) ;  /* 0x0000000000087947 */ /* 0x000fea0003800000 */
.L_x_8808:
[----:B------:R-:W3:Y:S02]  /*6c40*/  LDG.E R4, desc[UR36][R4.64] ;  /* 0x0000002404047981 */ /* 0x000ee4000c1e1900 */
[----:B---3--:R0:W3:Y:S02]  /*6c50*/  I2F.F64.U32 R16, R4 ;  /* 0x0000000400107312 */ /* 0x0080e40000201800 */
.L_x_8785:
        /* <DEDUP_REMOVED lines=20> */
.L_x_8816:
[----:B------:R-:W2:Y:S02]  /*6da0*/  LDG.E.U8 R4, desc[UR36][R4.64] ;  /* 0x0000002404047981 */ /* 0x000ea4000c1e1100 */
[----:B--2---:R0:W1:Y:S01]  /*6db0*/  I2F.F64.U16 R24, R4 ;  /* 0x0000000400187312 */ /* 0x0040620000101800 */
[----:B------:R-:W-:Y:S05]  /*6dc0*/  BRA `(.L_x_8779) ;  /* 0x0000000c006c7947 */ /* 0x000fea0003800000 */
.L_x_8815:
        /* <DEDUP_REMOVED lines=9> */
.L_x_8819:
[----:B------:R-:W2:Y:S02]  /*6e60*/  LDG.E R4, desc[UR36][R4.64] ;  /* 0x0000002404047981 */ /* 0x000ea4000c1e1900 */
[----:B--2---:R0:W1:Y:S01]  /*6e70*/  I2F.F64 R24, R4 ;  /* 0x0000000400187312 */ /* 0x0040620000201c00 */
[----:B------:R-:W-:Y:S05]  /*6e80*/  BRA `(.L_x_8779) ;  /* 0x0000000c003c7947 */ /* 0x000fea0003800000 */
.L_x_8818:
[----:B------:R-:W2:Y:S02]  /*6e90*/  LDG.E.U16 R4, desc[UR36][R4.64] ;  /* 0x0000002404047981 */ /* 0x000ea4000c1e1500 */
[----:B--2---:R0:W1:Y:S01]  /*6ea0*/  I2F.F64.S16 R24, R4 ;  /* 0x0000000400187312 */ /* 0x0040620000101c00 */
[----:B------:R-:W-:Y:S05]  /*6eb0*/  BRA `(.L_x_8779) ;  /* 0x0000000c00307947 */ /* 0x000fea0003800000 */
.L_x_8814:
        /* <DEDUP_REMOVED lines=10> */
.L_x_8821:
[----:B------:R-:W2:Y:S02]  /*6f60*/  LDG.E.U16 R0, desc[UR36][R4.64] ;  /* 0x0000002404007981 */ /* 0x000ea4000c1e1500 */
[----:B--2---:R-:W-:-:S05]  /*6f70*/  HADD2.F32 R0, -RZ, R0.H0_H0 ;  /* 0x20000000ff007230 */ /* 0x004fca0000004100 */
[----:B------:R-:W-:-:S04]  /*6f80*/  FMUL.FTZ R0, R0, 1 ;  /* 0x3f80000000007820 */ /* 0x000fc80000410000 */
[----:B------:R0:W1:Y:S01]  /*6f90*/  F2F.F64.F32 R24, R0 ;  /* 0x0000000000187310 */ /* 0x0000620000201800 */
[----:B------:R-:W-:Y:S05]  /*6fa0*/  BRA `(.L_x_8779) ;  /* 0x0000000800f47947 */ /* 0x000fea0003800000 */
.L_x_8820:
        /* <DEDUP_REMOVED lines=10> */
.L_x_8823:
[----:B------:R-:W2:Y:S02]  /*7050*/  LDG.E.U16 R4, desc[UR36][R4.64] ;  /* 0x0000002404047981 */ /* 0x000ea4000c1e1500 */
[----:B--2---:R-:W-:-:S05]  /*7060*/  HADD2.F32 R0, -RZ, R4.H0_H0 ;  /* 0x20000004ff007230 */ /* 0x004fca0000004100 */
[----:B------:R-:W-:-:S04]  /*7070*/  FMUL.FTZ R0, R0, 1 ;  /* 0x3f80000000007820 */ /* 0x000fc80000410000 */
[----:B------:R0:W1:Y:S01]  /*7080*/  F2F.F64.F32 R24, R0 ;  /* 0x0000000000187310 */ /* 0x0000620000201800 */
[----:B------:R-:W-:Y:S05]  /*7090*/  BRA `(.L_x_8779) ;  /* 0x0000000800b87947 */ /* 0x000fea0003800000 */
.L_x_8822:
[----:B------:R0:W5:Y:S01]  /*70a0*/  LDG.E.64 R24, desc[UR36][R4.64] ;  /* 0x0000002404187981 */ /* 0x000162000c1e1b00 */
[----:B------:R-:W-:Y:S05]  /*70b0*/  BRA `(.L_x_8779) ;  /* 0x0000000800b07947 */ /* 0x000fea0003800000 */
.L_x_8813:
        /* <DEDUP_REMOVED lines=13> */
.L_x_8826:
[----:B------:R0:W5:Y:S01]  /*7190*/  LDG.E.64 R24, desc[UR36][R4.64] ;  /* 0x0000002404187981 */ /* 0x000162000c1e1b00 */
[----:B------:R-:W-:Y:S05]  /*71a0*/  BRA `(.L_x_8779) ;  /* 0x0000000800747947 */ /* 0x000fea0003800000 */
.L_x_8825:
        /* <DEDUP_REMOVED lines=28> */
.L_x_8828:
        /* <DEDUP_REMOVED lines=15> */
.L_x_8827:
[----:B------:R-:W2:Y:S02]  /*7460*/  LDG.E.U16 R0, desc[UR36][R4.64] ;  /* 0x0000002404007981 */ /* 0x000ea4000c1e1500 */
[----:B--2---:R-:W-:-:S04]  /*7470*/  IMAD.U32 R0, R0, 0x10000, RZ ;  /* 0x0001000000007824 */ /* 0x004fc800078e00ff */
[----:B------:R-:W-:-:S04]  /*7480*/  FMUL.FTZ R0, R0, 1 ;  /* 0x3f80000000007820 */ /* 0x000fc80000410000 */
[----:B------:R0:W1:Y:S01]  /*7490*/  F2F.F64.F32 R24, R0 ;  /* 0x0000000000187310 */ /* 0x0000620000201800 */
[----:B------:R-:W-:Y:S05]  /*74a0*/  BRA `(.L_x_8779) ;  /* 0x0000000400b47947 */ /* 0x000fea0003800000 */
.L_x_8824:
        /* <DEDUP_REMOVED lines=11> */
.L_x_8831:
        /* <DEDUP_REMOVED lines=21> */
.L_x_8835:
[----:B------:R-:W-:Y:S05]  /*76b0*/  BSYNC B1 ;  /* 0x0000000000017941 */ /* 0x000fea0003800000 */
.L_x_8834:
[----:B------:R-:W-:Y:S01]  /*76c0*/  LEA R5, R0, 0x3b800000, 0x17 ;  /* 0x3b80000000057811 */ /* 0x000fe200078eb8ff */
[----:B------:R-:W-:-:S05]  /*76d0*/  IMAD.SHL.U32 R0, R3, 0x100000, RZ ;  /* 0x0010000003007824 */ /* 0x000fca00078e00ff */
[----:B------:R-:W-:-:S07]  /*76e0*/  LOP3.LUT R0, R5, R0, R6, 0xfe, !PT ;  /* 0x0000000005007212 */ /* 0x000fce00078efe06 */
.L_x_8833:
[----:B------:R-:W-:Y:S05]  /*76f0*/  BSYNC B0 ;  /* 0x0000000000007941 */ /* 0x000fea0003800000 */
.L_x_8832:
[----:B------:R-:W-:-:S04]  /*7700*/  FMUL.FTZ R0, R0, 1 ;  /* 0x3f80000000007820 */ /* 0x000fc80000410000 */
[----:B------:R0:W1:Y:S01]  /*7710*/  F2F.F64.F32 R24, R0 ;  /* 0x0000000000187310 */ /* 0x0000620000201800 */
[----:B------:R-:W-:Y:S05]  /*7720*/  BRA `(.L_x_8779) ;  /* 0x0000000400147947 */ /* 0x000fea0003800000 */
.L_x_8830:
        /* <DEDUP_REMOVED lines=21> */
.L_x_8839:
[----:B------:R-:W-:Y:S05]  /*7880*/  BSYNC B1 ;  /* 0x0000000000017941 */ /* 0x000fea0003800000 */
.L_x_8838:
[----:B------:R-:W-:Y:S01]  /*7890*/  LEA R5, R0, 0x37800000, 0x17 ;  /* 0x3780000000057811 */ /* 0x000fe200078eb8ff */
[----:B------:R-:W-:-:S05]  /*78a0*/  IMAD.SHL.U32 R0, R3, 0x200000, RZ ;  /* 0x0020000003007824 */ /* 0x000fca00078e00ff */
[----:B------:R-:W-:-:S07]  /*78b0*/  LOP3.LUT R0, R5, R0, R6, 0xfe, !PT ;  /* 0x0000000005007212 */ /* 0x000fce00078efe06 */
.L_x_8837:
[----:B------:R-:W-:Y:S05]  /*78c0*/  BSYNC B0 ;  /* 0x0000000000007941 */ /* 0x000fea0003800000 */
.L_x_8836:
[----:B------:R-:W-:-:S04]  /*78d0*/  FMUL.FTZ R0, R0, 1 ;  /* 0x3f80000000007820 */ /* 0x000fc80000410000 */
[----:B------:R0:W1:Y:S01]  /*78e0*/  F2F.F64.F32 R24, R0 ;  /* 0x0000000000187310 */ /* 0x0000620000201800 */
[----:B------:R-:W-:Y:S05]  /*78f0*/  BRA `(.L_x_8779) ;  /* 0x0000000000a07947 */ /* 0x000fea0003800000 */
.L_x_8829:
        /* <DEDUP_REMOVED lines=14> */
.L_x_8843:
[----:B------:R-:W-:Y:S05]  /*79e0*/  BSYNC B0 ;  /* 0x0000000000007941 */ /* 0x000fea0003800000 */
.L_x_8842:
[----:B------:R-:W-:-:S04]  /*79f0*/  FMUL.FTZ R0, R0, 1 ;  /* 0x3f80000000007820 */ /* 0x000fc80000410000 */
[----:B------:R0:W1:Y:S01]  /*7a00*/  F2F.F64.F32 R24, R0 ;  /* 0x0000000000187310 */ /* 0x0000620000201800 */
[----:B------:R-:W-:Y:S05]  /*7a10*/  BRA `(.L_x_8779) ;  /* 0x0000000000587947 */ /* 0x000fea0003800000 */
.L_x_8817:
        /* <DEDUP_REMOVED lines=16> */
.L_x_8844:
[----:B------:R-:W-:Y:S05]  /*7b20*/  BRA `(.L_x_8779) ;  /* 0x0000000000147947 */ /* 0x000fea0003800000 */
.L_x_8841:
[----:B------:R-:W2:Y:S02]  /*7b30*/  LDG.E.64 R24, desc[UR36][R4.64] ;  /* 0x0000002404187981 */ /* 0x000ea4000c1e1b00 */
[----:B--2---:R-:W0:Y:S01]  /*7b40*/  I2F.F64.U64 R24, R24 ;  /* 0x0000001800187312 */ /* 0x004e220000301800 */
[----:B------:R-:W-:Y:S05]  /*7b50*/  BRA `(.L_x_8779) ;  /* 0x0000000000087947 */ /* 0x000fea0003800000 */
.L_x_8840:
[----:B------:R-:W2:Y:S02]  /*7b60*/  LDG.E R4, desc[UR36][R4.64] ;  /* 0x0000002404047981 */ /* 0x000ea4000c1e1900 */
[----:B--2---:R0:W1:Y:S02]  /*7b70*/  I2F.F64.U32 R24, R4 ;  /* 0x0000000400187312 */ /* 0x0040640000201800 */
.L_x_8779:
[----:B------:R-:W-:Y:S05]  /*7b80*/  BSYNC B6 ;  /* 0x0000000000067941 */ /* 0x000fea0003800000 */
.L_x_8778:
[----:B------:R-:W2:Y:S01]  /*7b90*/  S2R R23, SR_TID.X ;  /* 0x0000000000177919 */ /* 0x000ea20000002100 */
[C---:B----45:R-:W-:Y:S01]  /*7ba0*/  DSETP.GT.AND P6, PT, R32.reuse, RZ, PT ;  /* 0x000000ff2000722a */ /* 0x070fe20003fc4000 */
[----:B------:R-:W-:Y:S01]  /*7bb0*/  BSSY B6, `(.L_x_8845) ;  /* 0x0000131000067945 */ /* 0x000fe20003800000 */
[----:B------:R-:W-:Y:S01]  /*7bc0*/  DSETP.NEU.AND P0, PT, R32, RZ, PT ;  /* 0x000000ff2000722a */ /* 0x000fe20003f0d000 */
[----:B------:R-:W4:Y:S01]  /*7bd0*/  LDC.U8 R32, c[0x0][0x240] ;  /* 0x00009000ff207b82 */ /* 0x000f220000000000 */
[----:B---3--:R-:W-:Y:S02]  /*7be0*/  DSETP.GT.AND P1, PT, R36, RZ, PT ;  /* 0x000000ff2400722a */ /* 0x008fe40003f24000 */
[----:B0-----:R-:W-:Y:S01]  /*7bf0*/  FSEL R5, RZ, 1.875, !P6 ;  /* 0x3ff00000ff057808 */ /* 0x001fe20007000000 */
[----:B------:R-:W-:Y:S01]  /*7c00*/  DSETP.GT.AND P3, PT, R30, RZ, PT ;  /* 0x000000ff1e00722a */ /* 0x000fe20003f64000 */
[----:B-1----:R-:W-:Y:S01]  /*7c10*/  FSEL R4, R28, RZ, !P0 ;  /* 0x000000ff1c047208 */ /* 0x002fe20004000000 */
[----:B------:R-:W-:Y:S01]  /*7c20*/  DSETP.NEU.AND P2, PT, R36, RZ, PT ;  /* 0x000000ff2400722a */ /* 0x000fe20003f4d000 */
[----:B------:R-:W-:Y:S01]  /*7c30*/  FSEL R29, R29, R5, !P0 ;  /* 0x000000051d1d7208 */ /* 0x000fe20004000000 */
[----:B------:R-:W-:Y:S01]  /*7c40*/  DSETP.NEU.AND P4, PT, R30, RZ, PT ;  /* 0x000000ff1e00722a */ /* 0x000fe20003f8d000 */
[----:B------:R-:W-:Y:S01]  /*7c50*/  FSEL R3, RZ, 1.875, !P1 ;  /* 0x3ff00000ff037808 */ /* 0x000fe20004800000 */
[C---:B------:R-:W-:Y:S01]  /*7c60*/  DSETP.GT.AND P5, PT, R16.reuse, RZ, PT ;  /* 0x000000ff1000722a */ /* 0x040fe20003fa4000 */
[----:B------:R-:W-:Y:S01]  /*7c70*/  FSEL R5, RZ, 1.875, !P3 ;  /* 0x3ff00000ff057808 */ /* 0x000fe20005800000 */
[----:B------:R-:W-:Y:S01]  /*7c80*/  DSETP.NEU.AND P6, PT, R16, RZ, PT ;  /* 0x000000ff1000722a */ /* 0x000fe20003fcd000 */
[----:B--2---:R-:W-:-:S02]  /*7c90*/  FSEL R27, R27, R3, !P2 ;  /* 0x000000031b1b7208 */ /* 0x004fc40005000000 */
[----:B------:R-:W-:Y:S02]  /*7ca0*/  FSEL R0, R18, RZ, !P4 ;  /* 0x000000ff12007208 */ /* 0x000fe40006000000 */
[----:B------:R-:W-:Y:S02]  /*7cb0*/  FSEL R3, RZ, 1.875, !P5 ;  /* 0x3ff00000ff037808 */ /* 0x000fe40006800000 */
[----:B------:R-:W-:Y:S01]  /*7cc0*/  FSEL R19, R19, R5, !P4 ;  /* 0x0000000513137208 */ /* 0x000fe20006000000 */
[----:B------:R-:W-:Y:S01]  /*7cd0*/  IMAD.MOV.U32 R5, RZ, RZ, R29 ;  /* 0x000000ffff057224 */ /* 0x000fe200078e001d */
[----:B------:R-:W-:Y:S01]  /*7ce0*/  FSEL R16, R24, RZ, !P6 ;  /* 0x000000ff18107208 */ /* 0x000fe20007000000 */
[----:B------:R-:W-:Y:S01]  /*7cf0*/  IMAD.MOV.U32 R29, RZ, RZ, R27 ;  /* 0x000000ffff1d7224 */ /* 0x000fe200078e001b */
[----:B------:R-:W-:Y:S01]  /*7d00*/  FSEL R17, R25, R3, !P6 ;  /* 0x0000000319117208 */ /* 0x000fe20007000000 */
[----:B------:R-:W-:Y:S01]  /*7d10*/  IMAD.MOV.U32 R24, RZ, RZ, R0 ;  /* 0x000000ffff187224 */ /* 0x000fe200078e0000 */
[----:B------:R-:W-:Y:S01]  /*7d20*/  FSEL R28, R26, RZ, !P2 ;  /* 0x000000ff1a1c7208 */ /* 0x000fe20005000000 */
[----:B------:R-:W-:Y:S01]  /*7d30*/  IMAD.MOV.U32 R25, RZ, RZ, R19 ;  /* 0x000000ffff197224 */ /* 0x000fe200078e0013 */
[----:B------:R-:W-:-:S13]  /*7d40*/  ISETP.GE.AND P0, PT, R23, R2, PT ;  /* 0x000000021700720c */ /* 0x000fda0003f06270 */
[----:B------:R-:W-:Y:S05]  /*7d50*/  @P0 BRA `(.L_x_8846) ;  /* 0x0000001000580947 */ /* 0x000fea0003800000 */
[----:B------:R-:W0:Y:S01]  /*7d60*/  LDC.64 R8, c[0x0][0x218] ;  /* 0x00008600ff087b82 */ /* 0x000e220000000a00 */
[----:B------:R-:W-:Y:S01]  /*7d70*/  IMAD R0, R22, 0x200, R23 ;  /* 0x0000020016007824 */ /* 0x000fe200078e0217 */
[----:B----4-:R-:W-:Y:S01]  /*7d80*/  PRMT R6, R32, 0x9910, RZ ;  /* 0x0000991020067816 */ /* 0x010fe200000000ff */
        /* <DEDUP_REMOVED lines=19> */
.L_x_8850:
[----:B------:R-:W0:Y:S02]  /*7ec0*/  F2I.S64.F64.TRUNC R4, R4 ;  /* 0x0000000400047311 */ /* 0x000e24000030d900 */
[----:B0-----:R-:W-:-:S05]  /*7ed0*/  IMAD.MOV.U32 R3, RZ, RZ, R4 ;  /* 0x000000ffff037224 */ /* 0x001fca00078e0004 */
[----:B------:R0:W-:Y:S01]  /*7ee0*/  STG.E.U8 desc[UR36][R8.64], R3 ;  /* 0x0000000308007986 */ /* 0x0001e2000c101124 */
[----:B------:R-:W-:Y:S05]  /*7ef0*/  BRA `(.L_x_8846) ;  /* 0x0000000c00f07947 */ /* 0x000fea0003800000 */
.L_x_8849:
        /* <DEDUP_REMOVED lines=9> */
.L_x_8853:
[----:B------:R-:W0:Y:S02]  /*7f90*/  F2I.F64.TRUNC R5, R4 ;  /* 0x0000000400057311 */ /* 0x000e24000030d100 */
[----:B0-----:R0:W-:Y:S01]  /*7fa0*/  STG.E desc[UR36][R8.64], R5 ;  /* 0x0000000508007986 */ /* 0x0011e2000c101924 */
[----:B------:R-:W-:Y:S05]  /*7fb0*/  BRA `(.L_x_8846) ;  /* 0x0000000c00c07947 */ /* 0x000fea0003800000 */
.L_x_8852:
[----:B------:R-:W0:Y:S02]  /*7fc0*/  F2I.F64.TRUNC R5, R4 ;  /* 0x0000000400057311 */ /* 0x000e24000030d100 */
[----:B0-----:R0:W-:Y:S01]  /*7fd0*/  STG.E.U16 desc[UR36][R8.64], R5 ;  /* 0x0000000508007986 */ /* 0x0011e2000c101524 */
[----:B------:R-:W-:Y:S05]  /*7fe0*/  BRA `(.L_x_8846) ;  /* 0x0000000c00b47947 */ /* 0x000fea0003800000 */
.L_x_8848:
        /* <DEDUP_REMOVED lines=13> */
.L_x_8855:
        /* <DEDUP_REMOVED lines=8> */
.L_x_8854:
        /* <DEDUP_REMOVED lines=14> */
.L_x_8857:
        /* <DEDUP_REMOVED lines=9> */
.L_x_8856:
[----:B------:R0:W-:Y:S01]  /*82b0*/  STG.E.64 desc[UR36][R8.64], R4 ;  /* 0x0000000408007986 */ /* 0x0001e2000c101b24 */
[----:B------:R-:W-:Y:S05]  /*82c0*/  BRA `(.L_x_8846) ;  /* 0x0000000800fc7947 */ /* 0x000fea0003800000 */
.L_x_8847:
        /* <DEDUP_REMOVED lines=12> */
.L_x_8860:
[----:B------:R-:W-:-:S05]  /*8390*/  CS2R R6, SRZ ;  /* 0x0000000000067805 */ /* 0x000fca000001ff00 */
[----:B------:R0:W-:Y:S01]  /*83a0*/  STG.E.128 desc[UR36][R8.64], R4 ;  /* 0x0000000408007986 */ /* 0x0001e2000c101d24 */
[----:B------:R-:W-:Y:S05]  /*83b0*/  BRA `(.L_x_8846) ;  /* 0x0000000800c07947 */ /* 0x000fea0003800000 */
.L_x_8859:
        /* <DEDUP_REMOVED lines=25> */
.L_x_8864:
[----:B------:R-:W-:Y:S05]  /*8550*/  BSYNC B0 ;  /* 0x0000000000007941 */ /* 0x000fea0003800000 */
.L_x_8863:
[----:B------:R-:W-:-:S05]  /*8560*/  LOP3.LUT R7, R0, R7, RZ, 0xfc, !PT ;  /* 0x0000000700077212 */ /* 0x000fca00078efcff */
[----:B------:R0:W-:Y:S01]  /*8570*/  STG.E.U8 desc[UR36][R8.64], R7 ;  /* 0x0000000708007986 */ /* 0x0001e2000c101124 */
[----:B------:R-:W-:Y:S05]  /*8580*/  BRA `(.L_x_8846) ;  /* 0x00000008004c7947 */ /* 0x000fea0003800000 */
.L_x_8862:
        /* <DEDUP_REMOVED lines=17> */
.L_x_8866:
[----:B------:R-:W-:Y:S01]  /*86a0*/  IMAD.MOV.U32 R0, RZ, RZ, 0x7f ;  /* 0x0000007fff007424 */ /* 0x000fe200078e00ff */
[----:B------:R-:W-:-:S04]  /*86b0*/  ISETP.GT.U32.AND P0, PT, R3, 0x7f800000, PT ;  /* 0x7f8000000300780c */ /* 0x000fc80003f04070 */
[----:B------:R-:W-:-:S09]  /*86c0*/  SEL R0, R0, 0x7c, P0 ;  /* 0x0000007c00007807 */ /* 0x000fd20000000000 */
.L_x_8867:
[----:B------:R-:W-:Y:S05]  /*86d0*/  BSYNC B0 ;  /* 0x0000000000007941 */ /* 0x000fea0003800000 */
.L_x_8865:
[----:B------:R-:W-:-:S04]  /*86e0*/  LOP3.LUT R3, R7, 0x80000000, RZ, 0xc0, !PT ;  /* 0x8000000007037812 */ /* 0x000fc800078ec0ff */
[----:B------:R-:W-:-:S04]  /*86f0*/  SHF.R.U32.HI R3, RZ, 0x18, R3 ;  /* 0x00000018ff037819 */ /* 0x000fc80000011603 */
[----:B------:R-:W-:-:S05]  /*8700*/  LOP3.LUT R3, R0, R3, RZ, 0xfc, !PT ;  /* 0x0000000300037212 */ /* 0x000fca00078efcff */
[----:B------:R0:W-:Y:S01]  /*8710*/  STG.E.U8 desc[UR36][R8.64], R3 ;  /* 0x0000000308007986 */ /* 0x0001e2000c101124 */
[----:B------:R-:W-:Y:S05]  /*8720*/  BRA `(.L_x_8846) ;  /* 0x0000000400e47947 */ /* 0x000fea0003800000 */
.L_x_8861:
        /* <DEDUP_REMOVED lines=8> */
.L_x_8858:
        /* <DEDUP_REMOVED lines=11> */
.L_x_8870:
        /* <DEDUP_REMOVED lines=21> */
.L_x_8873:
[----:B------:R-:W-:-:S04]  /*89b0*/  LOP3.LUT R0, R7, 0x80000000, RZ, 0xc0, !PT ;  /* 0x8000000007007812 */ /* 0x000fc800078ec0ff */
[----:B------:R-:W-:-:S04]  /*89c0*/  SHF.R.U32.HI R0, RZ, 0x18, R0 ;  /* 0x00000018ff007819 */ /* 0x000fc80000011600 */
[----:B------:R-:W-:-:S07]  /*89d0*/  LOP3.LUT R0, R3, R0, RZ, 0xfc, !PT ;  /* 0x0000000003007212 */ /* 0x000fce00078efcff */
.L_x_8872:
[----:B------:R-:W-:Y:S05]  /*89e0*/  BSYNC B0 ;  /* 0x0000000000007941 */ /* 0x000fea0003800000 */
.L_x_8871:
[----:B------:R0:W-:Y:S01]  /*89f0*/  STG.E.U8 desc[UR36][R8.64], R0 ;  /* 0x0000000008007986 */ /* 0x0001e2000c101124 */
[----:B------:R-:W-:Y:S05]  /*8a00*/  BRA `(.L_x_8846) ;  /* 0x00000004002c7947 */ /* 0x000fea0003800000 */
.L_x_8869:
        /* <DEDUP_REMOVED lines=21> */
.L_x_8876:
[----:B------:R-:W-:-:S04]  /*8b60*/  LOP3.LUT R0, R7, 0x80000000, RZ, 0xc0, !PT ;  /* 0x8000000007007812 */ /* 0x000fc800078ec0ff */
[----:B------:R-:W-:-:S04]  /*8b70*/  SHF.R.U32.HI R0, RZ, 0x18, R0 ;  /* 0x00000018ff007819 */ /* 0x000fc80000011600 */
[----:B------:R-:W-:-:S07]  /*8b80*/  LOP3.LUT R0, R3, R0, RZ, 0xfc, !PT ;  /* 0x0000000003007212 */ /* 0x000fce00078efcff */
.L_x_8875:
[----:B------:R-:W-:Y:S05]  /*8b90*/  BSYNC B0 ;  /* 0x0000000000007941 */ /* 0x000fea0003800000 */
.L_x_8874:
[----:B------:R0:W-:Y:S01]  /*8ba0*/  STG.E.U8 desc[UR36][R8.64], R0 ;  /* 0x0000000008007986 */ /* 0x0001e2000c101124 */
[----:B------:R-:W-:Y:S05]  /*8bb0*/  BRA `(.L_x_8846) ;  /* 0x0000000000c07947 */ /* 0x000fea0003800000 */
.L_x_8868:
        /* <DEDUP_REMOVED lines=26> */
.L_x_8851:
        /* <DEDUP_REMOVED lines=16> */
.L_x_8879:
[----:B------:R-:W-:Y:S05]  /*8e60*/  BRA `(.L_x_8846) ;  /* 0x0000000000147947 */ /* 0x000fea0003800000 */
.L_x_8878:
[----:B------:R-:W0:Y:S02]  /*8e70*/  F2I.U64.F64.TRUNC R4, R4 ;  /* 0x0000000400047311 */ /* 0x000e24000030d800 */
[----:B0-----:R0:W-:Y:S01]  /*8e80*/  STG.E.64 desc[UR36][R8.64], R4 ;  /* 0x0000000408007986 */ /* 0x0011e2000c101b24 */
[----:B------:R-:W-:Y:S05]  /*8e90*/  BRA `(.L_x_8846) ;  /* 0x0000000000087947 */ /* 0x000fea0003800000 */
.L_x_8877:
[----:B------:R-:W0:Y:S02]  /*8ea0*/  F2I.U32.F64.TRUNC R5, R4 ;  /* 0x0000000400057311 */ /* 0x000e24000030d000 */
[----:B0-----:R0:W-:Y:S02]  /*8eb0*/  STG.E desc[UR36][R8.64], R5 ;  /* 0x0000000508007986 */ /* 0x0011e4000c101924 */
.L_x_8846:
[----:B------:R-:W-:Y:S05]  /*8ec0*/  BSYNC B6 ;  /* 0x0000000000067941 */ /* 0x000fea0003800000 */
.L_x_8845:
[----:B------:R-:W-:Y:S01]  /*8ed0*/  ISETP.GE.AND P0, PT, R23, R2, PT ;  /* 0x000000021700720c */ /* 0x000fe20003f06270 */
[----:B------:R-:W-:-:S12]  /*8ee0*/  BSSY B6, `(.L_x_8880) ;  /* 0x0000230000067945 */ /* 0x000fd80003800000 */
[----:B------:R-:W-:Y:S05]  /*8ef0*/  @P0 BRA `(.L_x_8881) ;  /* 0x0000002000b80947 */ /* 0x000fea0003800000 */
[----:B0-----:R-:W0:Y:S01]  /*8f00*/  LDC.64 R4, c[0x0][0x218] ;  /* 0x00008600ff047b82 */ /* 0x001e220000000a00 */
[----:B------:R-:W-:Y:S01]  /*8f10*/  IMAD R0, R22, 0x200, R23 ;  /* 0x0000020016007824 */ /* 0x000fe200078e0217 */
[----:B--2-4-:R-:W-:Y:S01]  /*8f20*/  PRMT R6, R32, 0x9910, RZ ;  /* 0x0000991020067816 */ /* 0x014fe200000000ff */
[----:B------:R-:W-:Y:S02]  /*8f30*/  ULDC UR4, c[0x0][0x244] ;  /* 0x0000910000047ab9 */ /* 0x000fe40000000800 */
[----:B-1-3--:R-:W-:Y:S02]  /*8f40*/  IMAD R3, R0, UR4, RZ ;  /* 0x0000000400037c24 */ /* 0x00afe4000f8e02ff */
        /* <DEDUP_REMOVED lines=16> */
.L_x_8885:
[----:B------:R-:W0:Y:S02]  /*9050*/  F2I.S64.F64.TRUNC R28, R28 ;  /* 0x0000001c001c7311 */ /* 0x000e24000030d900 */
[----:B0-----:R-:W-:-:S05]  /*9060*/  IMAD.MOV.U32 R3, RZ, RZ, R28 ;  /* 0x000000ffff037224 */ /* 0x001fca00078e001c */
[----:B------:R0:W-:Y:S01]  /*9070*/  STG.E.U8 desc[UR36][R4.64], R3 ;  /* 0x0000000304007986 */ /* 0x0001e2000c101124 */
[----:B------:R-:W-:Y:S05]  /*9080*/  BRA `(.L_x_8887) ;  /* 0x0000000c00f07947 */ /* 0x000fea0003800000 */
.L_x_8884:
        /* <DEDUP_REMOVED lines=9> */
.L_x_8889:
[----:B------:R-:W0:Y:S02]  /*9120*/  F2I.F64.TRUNC R29, R28 ;  /* 0x0000001c001d7311 */ /* 0x000e24000030d100 */
[----:B0-----:R0:W-:Y:S01]  /*9130*/  STG.E desc[UR36][R4.64], R29 ;  /* 0x0000001d04007986 */ /* 0x0011e2000c101924 */
[----:B------:R-:W-:Y:S05]  /*9140*/  BRA `(.L_x_8887) ;  /* 0x0000000c00c07947 */ /* 0x000fea0003800000 */
.L_x_8888:
[----:B------:R-:W0:Y:S02]  /*9150*/  F2I.F64.TRUNC R29, R28 ;  /* 0x0000001c001d7311 */ /* 0x000e24000030d100 */
[----:B0-----:R0:W-:Y:S01]  /*9160*/  STG.E.U16 desc[UR36][R4.64], R29 ;  /* 0x0000001d04007986 */ /* 0x0011e2000c101524 */
[----:B------:R-:W-:Y:S05]  /*9170*/  BRA `(.L_x_8887) ;  /* 0x0000000c00b47947 */ /* 0x000fea0003800000 */
.L_x_8883:
        /* <DEDUP_REMOVED lines=13> */
.L_x_8891:
        /* <DEDUP_REMOVED lines=8> */
.L_x_8890:
        /* <DEDUP_REMOVED lines=14> */
.L_x_8893:
        /* <DEDUP_REMOVED lines=9> */
.L_x_8892:
[----:B------:R4:W-:Y:S01]  /*9440*/  STG.E.64 desc[UR36][R4.64], R28 ;  /* 0x0000001c04007986 */ /* 0x0009e2000c101b24 */
[----:B------:R-:W-:Y:S05]  /*9450*/  BRA `(.L_x_8887) ;  /* 0x0000000800fc7947 */ /* 0x000fea0003800000 */
.L_x_8882:
        /* <DEDUP_REMOVED lines=12> */
.L_x_8896:
[----:B------:R-:W-:-:S05]  /*9520*/  CS2R R30, SRZ ;  /* 0x00000000001e7805 */ /* 0x000fca000001ff00 */
[----:B------:R0:W-:Y:S01]  /*9530*/  STG.E.128 desc[UR36][R4.64], R28 ;  /* 0x0000001c04007986 */ /* 0x0001e2000c101d24 */
[----:B------:R-:W-:Y:S05]  /*9540*/  BRA `(.L_x_8887) ;  /* 0x0000000800c07947 */ /* 0x000fea0003800000 */
.L_x_8895:
        /* <DEDUP_REMOVED lines=25> */
.L_x_8900:
[----:B------:R-:W-:Y:S05]  /*96e0*/  BSYNC B0 ;  /* 0x0000000000007941 */ /* 0x000fea0003800000 */
.L_x_8899:
[----:B------:R-:W-:-:S05]  /*96f0*/  LOP3.LUT R7, R0, R7, RZ, 0xfc, !PT ;  /* 0x0000000700077212 */ /* 0x000fca00078efcff */
[----:B------:R0:W-:Y:S01]  /*9700*/  STG.E.U8 desc[UR36][R4.64], R7 ;  /* 0x0000000704007986 */ /* 0x0001e2000c101124 */
[----:B------:R-:W-:Y:S05]  /*9710*/  BRA `(.L_x_8887) ;  /* 0x00000008004c7947 */ /* 0x000fea0003800000 */
.L_x_8898:
        /* <DEDUP_REMOVED lines=17> */
.L_x_8902:
[----:B------:R-:W-:Y:S01]  /*9830*/  IMAD.MOV.U32 R0, RZ, RZ, 0x7f ;  /* 0x0000007fff007424 */ /* 0x000fe200078e00ff */
[----:B------:R-:W-:-:S04]  /*9840*/  ISETP.GT.U32.AND P0, PT, R3, 0x7f800000, PT ;  /* 0x7f8000000300780c */ /* 0x000fc80003f04070 */
[----:B------:R-:W-:-:S09]  /*9850*/  SEL R0, R0, 0x7c, P0 ;  /* 0x0000007c00007807 */ /* 0x000fd20000000000 */
.L_x_8903:
[----:B------:R-:W-:Y:S05]  /*9860*/  BSYNC B0 ;  /* 0x0000000000007941 */ /* 0x000fea0003800000 */
.L_x_8901:
[----:B------:R-:W-:-:S04]  /*9870*/  LOP3.LUT R3, R7, 0x80000000, RZ, 0xc0, !PT ;  /* 0x8000000007037812 */ /* 0x000fc800078ec0ff */
[----:B------:R-:W-:-:S04]  /*9880*/  SHF.R.U32.HI R3, RZ, 0x18, R3 ;  /* 0x00000018ff037819 */ /* 0x000fc80000011603 */
[----:B------:R-:W-:-:S05]  /*9890*/  LOP3.LUT R3, R0, R3, RZ, 0xfc, !PT ;  /* 0x0000000300037212 */ /* 0x000fca00078efcff */
[----:B------:R0:W-:Y:S01]  /*98a0*/  STG.E.U8 desc[UR36][R4.64], R3 ;  /* 0x0000000304007986 */ /* 0x0001e2000c101124 */
[----:B------:R-:W-:Y:S05]  /*98b0*/  BRA `(.L_x_8887) ;  /* 0x0000000400e47947 */ /* 0x000fea0003800000 */
.L_x_8897:
        /* <DEDUP_REMOVED lines=8> */
.L_x_8894:
        /* <DEDUP_REMOVED lines=11> */
.L_x_8906:
        /* <DEDUP_REMOVED lines=21> */
.L_x_8909:
[----:B------:R-:W-:-:S04]  /*9b40*/  LOP3.LUT R0, R7, 0x80000000, RZ, 0xc0, !PT ;  /* 0x8000000007007812 */ /* 0x000fc800078ec0ff */
[----:B------:R-:W-:-:S04]  /*9b50*/  SHF.R.U32.HI R0, RZ, 0x18, R0 ;  /* 0x00000018ff007819 */ /* 0x000fc80000011600 */
[----:B------:R-:W-:-:S07]  /*9b60*/  LOP3.LUT R0, R3, R0, RZ, 0xfc, !PT ;  /* 0x0000000003007212 */ /* 0x000fce00078efcff */
.L_x_8908:
[----:B------:R-:W-:Y:S05]  /*9b70*/  BSYNC B0 ;  /* 0x0000000000007941 */ /* 0x000fea0003800000 */
.L_x_8907:
[----:B------:R0:W-:Y:S01]  /*9b80*/  STG.E.U8 desc[UR36][R4.64], R0 ;  /* 0x0000000004007986 */ /* 0x0001e2000c101124 */
[----:B------:R-:W-:Y:S05]  /*9b90*/  BRA `(.L_x_8887) ;  /* 0x00000004002c7947 */ /* 0x000fea0003800000 */
.L_x_8905:
        /* <DEDUP_REMOVED lines=21> */
.L_x_8912:
[----:B------:R-:W-:-:S04]  /*9cf0*/  LOP3.LUT R0, R7, 0x80000000, RZ, 0xc0, !PT ;  /* 0x8000000007007812 */ /* 0x000fc800078ec0ff */
[----:B------:R-:W-:-:S04]  /*9d00*/  SHF.R.U32.HI R0, RZ, 0x18, R0 ;  /* 0x00000018ff007819 */ /* 0x000fc80000011600 */
[----:B------:R-:W-:-:S07]  /*9d10*/  LOP3.LUT R0, R3, R0, RZ, 0xfc, !PT ;  /* 0x0000000003007212 */ /* 0x000fce00078efcff */
.L_x_8911:
[----:B------:R-:W-:Y:S05]  /*9d20*/  BSYNC B0 ;  /* 0x0000000000007941 */ /* 0x000fea0003800000 */
.L_x_8910:
[----:B------:R0:W-:Y:S01]  /*9d30*/  STG.E.U8 desc[UR36][R4.64], R0 ;  /* 0x0000000004007986 */ /* 0x0001e2000c101124 */
[----:B------:R-:W-:Y:S05]  /*9d40*/  BRA `(.L_x_8887) ;  /* 0x0000000000c07947 */ /* 0x000fea0003800000 */
.L_x_8904:
        /* <DEDUP_REMOVED lines=26> */
.L_x_8886:
        /* <DEDUP_REMOVED lines=16> */
.L_x_8915:
[----:B------:R-:W-:Y:S05]  /*9ff0*/  BRA `(.L_x_8887) ;  /* 0x0000000000147947 */ /* 0x000fea0003800000 */
.L_x_8914:
[----:B------:R-:W0:Y:S02]  /*a000*/  F2I.U64.F64.TRUNC R28, R28 ;  /* 0x0000001c001c7311 */ /* 0x000e24000030d800 */
[----:B0-----:R0:W-:Y:S01]  /*a010*/  STG.E.64 desc[UR36][R4.64], R28 ;  /* 0x0000001c04007986 */ /* 0x0011e2000c101b24 */
[----:B------:R-:W-:Y:S05]  /*a020*/  BRA `(.L_x_8887) ;  /* 0x0000000000087947 */ /* 0x000fea0003800000 */
.L_x_8913:
[----:B------:R-:W0:Y:S02]  /*a030*/  F2I.U32.F64.TRUNC R29, R28 ;  /* 0x0000001c001d7311 */ /* 0x000e24000030d000 */
[----:B0-----:R0:W-:Y:S02]  /*a040*/  STG.E desc[UR36][R4.64], R29 ;  /* 0x0000001d04007986 */ /* 0x0011e4000c101924 */
.L_x_8887:
        /* <DEDUP_REMOVED lines=24> */
.L_x_8919:
[----:B------:R-:W0:Y:S02]  /*a1d0*/  F2I.S64.F64.TRUNC R24, R24 ;  /* 0x0000001800187311 */ /* 0x000e24000030d900 */
[----:B0-----:R-:W-:-:S05]  /*a1e0*/  IMAD.MOV.U32 R3, RZ, RZ, R24 ;  /* 0x000000ffff037224 */ /* 0x001fca00078e0018 */
[----:B------:R0:W-:Y:S01]  /*a1f0*/  STG.E.U8 desc[UR36][R4.64], R3 ;  /* 0x0000000304007986 */ /* 0x0001e2000c101124 */
[----:B------:R-:W-:Y:S05]  /*a200*/  BRA `(.L_x_8921) ;  /* 0x0000000c00f07947 */ /* 0x000fea0003800000 */
.L_x_8918:
        /* <DEDUP_REMOVED lines=9> */
.L_x_8923:
[----:B------:R-:W0:Y:S02]  /*a2a0*/  F2I.F64.TRUNC R25, R24 ;  /* 0x0000001800197311 */ /* 0x000e24000030d100 */
[----:B0-----:R0:W-:Y:S01]  /*a2b0*/  STG.E desc[UR36][R4.64], R25 ;  /* 0x0000001904007986 */ /* 0x0011e2000c101924 */
[----:B------:R-:W-:Y:S05]  /*a2c0*/  BRA `(.L_x_8921) ;  /* 0x0000000c00c07947 */ /* 0x000fea0003800000 */
.L_x_8922:
[----:B------:R-:W0:Y:S02]  /*a2d0*/  F2I.F64.TRUNC R25, R24 ;  /* 0x0000001800197311 */ /* 0x000e24000030d100 */
[----:B0-----:R0:W-:Y:S01]  /*a2e0*/  STG.E.U16 desc[UR36][R4.64], R25 ;  /* 0x0000001904007986 */ /* 0x0011e2000c101524 */
[----:B------:R-:W-:Y:S05]  /*a2f0*/  BRA `(.L_x_8921) ;  /* 0x0000000c00b47947 */ /* 0x000fea0003800000 */
.L_x_8917:
        /* <DEDUP_REMOVED lines=13> */
.L_x_8925:
        /* <DEDUP_REMOVED lines=8> */
.L_x_8924:
        /* <DEDUP_REMOVED lines=14> */
.L_x_8927:
        /* <DEDUP_REMOVED lines=9> */
.L_x_8926:
[----:B------:R0:W-:Y:S01]  /*a5c0*/  STG.E.64 desc[UR36][R4.64], R24 ;  /* 0x0000001804007986 */ /* 0x0001e2000c101b24 */
[----:B------:R-:W-:Y:S05]  /*a5d0*/  BRA `(.L_x_8921) ;  /* 0x0000000800fc7947 */ /* 0x000fea0003800000 */
.L_x_8916:
        /* <DEDUP_REMOVED lines=12> */
.L_x_8930:
[----:B------:R-:W-:-:S05]  /*a6a0*/  CS2R R26, SRZ ;  /* 0x00000000001a7805 */ /* 0x000fca000001ff00 */
[----:B------:R0:W-:Y:S01]  /*a6b0*/  STG.E.128 desc[UR36][R4.64], R24 ;  /* 0x0000001804007986 */ /* 0x0001e2000c101d24 */
[----:B------:R-:W-:Y:S05]  /*a6c0*/  BRA `(.L_x_8921) ;  /* 0x0000000800c07947 */ /* 0x000fea0003800000 */
.L_x_8929:
        /* <DEDUP_REMOVED lines=25> */
.L_x_8934:
[----:B------:R-:W-:Y:S05]  /*a860*/  BSYNC B0 ;  /* 0x0000000000007941 */ /* 0x000fea0003800000 */
.L_x_8933:
[----:B------:R-:W-:-:S05]  /*a870*/  LOP3.LUT R7, R0, R7, RZ, 0xfc, !PT ;  /* 0x0000000700077212 */ /* 0x000fca00078efcff */
[----:B------:R0:W-:Y:S01]  /*a880*/  STG.E.U8 desc[UR36][R4.64], R7 ;  /* 0x0000000704007986 */ /* 0x0001e2000c101124 */
[----:B------:R-:W-:Y:S05]  /*a890*/  BRA `(.L_x_8921) ;  /* 0x00000008004c7947 */ /* 0x000fea0003800000 */
.L_x_8932:
        /* <DEDUP_REMOVED lines=17> */
.L_x_8936:
[----:B------:R-:W-:Y:S01]  /*a9b0*/  IMAD.MOV.U32 R0, RZ, RZ, 0x7f ;  /* 0x0000007fff007424 */ /* 0x000fe200078e00ff */
[----:B------:R-:W-:-:S04]  /*a9c0*/  ISETP.GT.U32.AND P0, PT, R3, 0x7f800000, PT ;  /* 0x7f8000000300780c */ /* 0x000fc80003f04070 */
[----:B------:R-:W-:-:S09]  /*a9d0*/  SEL R0, R0, 0x7c, P0 ;  /* 0x0000007c00007807 */ /* 0x000fd20000000000 */
.L_x_8937:
[----:B------:R-:W-:Y:S05]  /*a9e0*/  BSYNC B0 ;  /* 0x0000000000007941 */ /* 0x000fea0003800000 */
.L_x_8935:
[----:B------:R-:W-:-:S04]  /*a9f0*/  LOP3.LUT R3, R7, 0x80000000, RZ, 0xc0, !PT ;  /* 0x8000000007037812 */ /* 0x000fc800078ec0ff */
[----:B------:R-:W-:-:S04]  /*aa00*/  SHF.R.U32.HI R3, RZ, 0x18, R3 ;  /* 0x00000018ff037819 */ /* 0x000fc80000011603 */
[----:B------:R-:W-:-:S05]  /*aa10*/  LOP3.LUT R3, R0, R3, RZ, 0xfc, !PT ;  /* 0x0000000300037212 */ /* 0x000fca00078efcff */
[----:B------:R0:W-:Y:S01]  /*aa20*/  STG.E.U8 desc[UR36][R4.64], R3 ;  /* 0x0000000304007986 */ /* 0x0001e2000c101124 */
[----:B------:R-:W-:Y:S05]  /*aa30*/  BRA `(.L_x_8921) ;  /* 0x0000000400e47947 */ /* 0x000fea0003800000 */
.L_x_8931:
        /* <DEDUP_REMOVED lines=8> */
.L_x_8928:
        /* <DEDUP_REMOVED lines=11> */
.L_x_8940:
        /* <DEDUP_REMOVED lines=21> */
.L_x_8943:
[----:B------:R-:W-:-:S04]  /*acc0*/  LOP3.LUT R0, R7, 0x80000000, RZ, 0xc0, !PT ;  /* 0x8000000007007812 */ /* 0x000fc800078ec0ff */
[----:B------:R-:W-:-:S04]  /*acd0*/  SHF.R.U32.HI R0, RZ, 0x18, R0 ;  /* 0x00000018ff007819 */ /* 0x000fc80000011600 */
[----:B------:R-:W-:-:S07]  /*ace0*/  LOP3.LUT R0, R3, R0, RZ, 0xfc, !PT ;  /* 0x0000000003007212 */ /* 0x000fce00078efcff */
.L_x_8942:
[----:B------:R-:W-:Y:S05]  /*acf0*/  BSYNC B0 ;  /* 0x0000000000007941 */ /* 0x000fea0003800000 */
.L_x_8941:
[----:B------:R0:W-:Y:S01]  /*ad00*/  STG.E.U8 desc[UR36][R4.64], R0 ;  /* 0x0000000004007986 */ /* 0x0001e2000c101124 */
[----:B------:R-:W-:Y:S05]  /*ad10*/  BRA `(.L_x_8921) ;  /* 0x00000004002c7947 */ /* 0x000fea0003800000 */
.L_x_8939:
        /* <DEDUP_REMOVED lines=21> */
.L_x_8946:
[----:B------:R-:W-:-:S04]  /*ae70*/  LOP3.LUT R0, R7, 0x80000000, RZ, 0xc0, !PT ;  /* 0x8000000007007812 */ /* 0x000fc800078ec0ff */
[----:B------:R-:W-:-:S04]  /*ae80*/  SHF.R.U32.HI R0, RZ, 0x18, R0 ;  /* 0x00000018ff007819 */ /* 0x000fc80000011600 */
[----:B------:R-:W-:-:S07]  /*ae90*/  LOP3.LUT R0, R3, R0, RZ, 0xfc, !PT ;  /* 0x0000000003007212 */ /* 0x000fce00078efcff */
.L_x_8945:
[----:B------:R-:W-:Y:S05]  /*aea0*/  BSYNC B0 ;  /* 0x0000000000007941 */ /* 0x000fea0003800000 */
.L_x_8944:
[----:B------:R0:W-:Y:S01]  /*aeb0*/  STG.E.U8 desc[UR36][R4.64], R0 ;  /* 0x0000000004007986 */ /* 0x0001e2000c101124 */
[----:B------:R-:W-:Y:S05]  /*aec0*/  BRA `(.L_x_8921) ;  /* 0x0000000000c07947 */ /* 0x000fea0003800000 */
.L_x_8938:
        /* <DEDUP_REMOVED lines=26> */
.L_x_8920:
        /* <DEDUP_REMOVED lines=16> */
.L_x_8949:
[----:B------:R-:W-:Y:S05]  /*b170*/  BRA `(.L_x_8921) ;  /* 0x0000000000147947 */ /* 0x000fea0003800000 */
.L_x_8948:
[----:B------:R-:W0:Y:S02]  /*b180*/  F2I.U64.F64.TRUNC R24, R24 ;  /* 0x0000001800187311 */ /* 0x000e24000030d800 */
[----:B0-----:R0:W-:Y:S01]  /*b190*/  STG.E.64 desc[UR36][R4.64], R24 ;  /* 0x0000001804007986 */ /* 0x0011e2000c101b24 */
[----:B------:R-:W-:Y:S05]  /*b1a0*/  BRA `(.L_x_8921) ;  /* 0x0000000000087947 */ /* 0x000fea0003800000 */
.L_x_8947:
[----:B------:R-:W0:Y:S02]  /*b1b0*/  F2I.U32.F64.TRUNC R25, R24 ;  /* 0x0000001800197311 */ /* 0x000e24000030d000 */
[----:B0-----:R0:W-:Y:S02]  /*b1c0*/  STG.E desc[UR36][R4.64], R25 ;  /* 0x0000001904007986 */ /* 0x0011e4000c101924 */
.L_x_8921:
[----:B------:R-:W-:-:S07]  /*b1d0*/  VIADD R23, R23, 0x80 ;  /* 0x0000008017177836 */ /* 0x000fce0000000000 */
.L_x_8881:
[----:B------:R-:W-:Y:S05]  /*b1e0*/  BSYNC B6 ;  /* 0x0000000000067941 */ /* 0x000fea0003800000 */
.L_x_8880:
[----:B------:R-:W-:-:S13]  /*b1f0*/  ISETP.GE.AND P0, PT, R23, R2, PT ;  /* 0x000000021700720c */ /* 0x000fda0003f06270 */
[----:B------:R-:W-:Y:S05]  /*b200*/  @P0 EXIT ;  /* 0x000000000000094d */ /* 0x000fea0003800000 */
[----:B0123--:R-:W0:Y:S01]  /*b210*/  LDC.64 R2, c[0x0][0x218] ;  /* 0x00008600ff027b82 */ /* 0x00fe220000000a00 */
[----:B----4-:R-:W-:Y:S01]  /*b220*/  PRMT R0, R32, 0x9910, RZ ;  /* 0x0000991020007816 */ /* 0x010fe200000000ff */
        /* <DEDUP_REMOVED lines=18> */
.L_x_8953:
[----:B------:R-:W0:Y:S02]  /*b350*/  F2I.S64.F64.TRUNC R16, R16 ;  /* 0x0000001000107311 */ /* 0x000e24000030d900 */
[----:B0-----:R-:W-:-:S05]  /*b360*/  IMAD.MOV.U32 R5, RZ, RZ, R16 ;  /* 0x000000ffff057224 */ /* 0x001fca00078e0010 */
[----:B------:R-:W-:Y:S01]  /*b370*/  STG.E.U8 desc[UR36][R2.64], R5 ;  /* 0x0000000502007986 */ /* 0x000fe2000c101124 */
[----:B------:R-:W-:Y:S05]  /*b380*/  EXIT ;  /* 0x000000000000794d */ /* 0x000fea0003800000 */
.L_x_8952:
        /* <DEDUP_REMOVED lines=9> */
.L_x_8956:
[----:B------:R-:W0:Y:S02]  /*b420*/  F2I.F64.TRUNC R17, R16 ;  /* 0x0000001000117311 */ /* 0x000e24000030d100 */
[----:B0-----:R-:W-:Y:S01]  /*b430*/  STG.E desc[UR36][R2.64], R17 ;  /* 0x0000001102007986 */ /* 0x001fe2000c101924 */
[----:B------:R-:W-:Y:S05]  /*b440*/  EXIT ;  /* 0x000000000000794d */ /* 0x000fea0003800000 */
.L_x_8955:
[----:B------:R-:W0:Y:S02]  /*b450*/  F2I.F64.TRUNC R17, R16 ;  /* 0x0000001000117311 */ /* 0x000e24000030d100 */
[----:B0-----:R-:W-:Y:S01]  /*b460*/  STG.E.U16 desc[UR36][R2.64], R17 ;  /* 0x0000001102007986 */ /* 0x001fe2000c101524 */
[----:B------:R-:W-:Y:S05]  /*b470*/  EXIT ;  /* 0x000000000000794d */ /* 0x000fea0003800000 */
.L_x_8951:
        /* <DEDUP_REMOVED lines=13> */
.L_x_8958:
        /* <DEDUP_REMOVED lines=8> */
.L_x_8957:
        /* <DEDUP_REMOVED lines=14> */
.L_x_8960:
        /* <DEDUP_REMOVED lines=9> */
.L_x_8959:
[----:B------:R-:W-:Y:S01]  /*b740*/  STG.E.64 desc[UR36][R2.64], R16 ;  /* 0x0000001002007986 */ /* 0x000fe2000c101b24 */
[----:B------:R-:W-:Y:S05]  /*b750*/  EXIT ;  /* 0x000000000000794d */ /* 0x000fea0003800000 */
.L_x_8950:
        /* <DEDUP_REMOVED lines=12> */
.L_x_8963:
[----:B------:R-:W-:-:S05]  /*b820*/  CS2R R18, SRZ ;  /* 0x0000000000127805 */ /* 0x000fca000001ff00 */
[----:B------:R-:W-:Y:S01]  /*b830*/  STG.E.128 desc[UR36][R2.64], R16 ;  /* 0x0000001002007986 */ /* 0x000fe2000c101d24 */
[----:B------:R-:W-:Y:S05]  /*b840*/  EXIT ;  /* 0x000000000000794d */ /* 0x000fea0003800000 */
.L_x_8962:
        /* <DEDUP_REMOVED lines=25> */
.L_x_8967:
[----:B------:R-:W-:Y:S05]  /*b9e0*/  BSYNC B0 ;  /* 0x0000000000007941 */ /* 0x000fea0003800000 */
.L_x_8966:
[----:B------:R-:W-:-:S05]  /*b9f0*/  LOP3.LUT R5, R0, R5, RZ, 0xfc, !PT ;  /* 0x0000000500057212 */ /* 0x000fca00078efcff */
[----:B------:R-:W-:Y:S01]  /*ba00*/  STG.E.U8 desc[UR36][R2.64], R5 ;  /* 0x0000000502007986 */ /* 0x000fe2000c101124 */
[----:B------:R-:W-:Y:S05]  /*ba10*/  EXIT ;  /* 0x000000000000794d */ /* 0x000fea0003800000 */
.L_x_8965:
        /* <DEDUP_REMOVED lines=17> */
.L_x_8969:
[----:B------:R-:W-:Y:S01]  /*bb30*/  IMAD.MOV.U32 R0, RZ, RZ, 0x7f ;  /* 0x0000007fff007424 */ /* 0x000fe200078e00ff */
[----:B------:R-:W-:-:S04]  /*bb40*/  ISETP.GT.U32.AND P0, PT, R4, 0x7f800000, PT ;  /* 0x7f8000000400780c */ /* 0x000fc80003f04070 */
[----:B------:R-:W-:-:S09]  /*bb50*/  SEL R0, R0, 0x7c, P0 ;  /* 0x0000007c00007807 */ /* 0x000fd20000000000 */
.L_x_8970:
[----:B------:R-:W-:Y:S05]  /*bb60*/  BSYNC B0 ;  /* 0x0000000000007941 */ /* 0x000fea0003800000 */
.L_x_8968:
[----:B------:R-:W-:-:S04]  /*bb70*/  LOP3.LUT R4, R5, 0x80000000, RZ, 0xc0, !PT ;  /* 0x8000000005047812 */ /* 0x000fc800078ec0ff */
[----:B------:R-:W-:-:S04]  /*bb80*/  SHF.R.U32.HI R5, RZ, 0x18, R4 ;  /* 0x00000018ff057819 */ /* 0x000fc80000011604 */
[----:B------:R-:W-:-:S05]  /*bb90*/  LOP3.LUT R5, R0, R5, RZ, 0xfc, !PT ;  /* 0x0000000500057212 */ /* 0x000fca00078efcff */
[----:B------:R-:W-:Y:S01]  /*bba0*/  STG.E.U8 desc[UR36][R2.64], R5 ;  /* 0x0000000502007986 */ /* 0x000fe2000c101124 */
[----:B------:R-:W-:Y:S05]  /*bbb0*/  EXIT ;  /* 0x000000000000794d */ /* 0x000fea0003800000 */
.L_x_8964:
        /* <DEDUP_REMOVED lines=8> */
.L_x_8961:
        /* <DEDUP_REMOVED lines=11> */
.L_x_8973:
        /* <DEDUP_REMOVED lines=21> */
.L_x_8976:
[----:B------:R-:W-:-:S04]  /*be40*/  LOP3.LUT R0, R7, 0x80000000, RZ, 0xc0, !PT ;  /* 0x8000000007007812 */ /* 0x000fc800078ec0ff */
[----:B------:R-:W-:-:S04]  /*be50*/  SHF.R.U32.HI R5, RZ, 0x18, R0 ;  /* 0x00000018ff057819 */ /* 0x000fc80000011600 */
[----:B------:R-:W-:-:S04]  /*be60*/  LOP3.LUT R4, R4, R5, RZ, 0xfc, !PT ;  /* 0x0000000504047212 */ /* 0x000fc800078efcff */
[----:B------:R-:W-:-:S07]  /*be70*/  PRMT R0, R4, 0x7610, R0 ;  /* 0x0000761004007816 */ /* 0x000fce0000000000 */
.L_x_8975:
[----:B------:R-:W-:Y:S05]  /*be80*/  BSYNC B0 ;  /* 0x0000000000007941 */ /* 0x000fea0003800000 */
.L_x_8974:
[----:B------:R-:W-:Y:S01]  /*be90*/  STG.E.U8 desc[UR36][R2.64], R0 ;  /* 0x0000000002007986 */ /* 0x000fe2000c101124 */
[----:B------:R-:W-:Y:S05]  /*bea0*/  EXIT ;  /* 0x000000000000794d */ /* 0x000fea0003800000 */
.L_x_8972:
        /* <DEDUP_REMOVED lines=21> */
.L_x_8979:
[----:B------:R-:W-:-:S04]  /*c000*/  LOP3.LUT R0, R7, 0x80000000, RZ, 0xc0, !PT ;  /* 0x8000000007007812 */ /* 0x000fc800078ec0ff */
[----:B------:R-:W-:-:S04]  /*c010*/  SHF.R.U32.HI R5, RZ, 0x18, R0 ;  /* 0x00000018ff057819 */ /* 0x000fc80000011600 */
[----:B------:R-:W-:-:S04]  /*c020*/  LOP3.LUT R4, R4, R5, RZ, 0xfc, !PT ;  /* 0x0000000504047212 */ /* 0x000fc800078efcff */
[----:B------:R-:W-:-:S07]  /*c030*/  PRMT R0, R4, 0x7610, R0 ;  /* 0x0000761004007816 */ /* 0x000fce0000000000 */
.L_x_8978:
[----:B------:R-:W-:Y:S05]  /*c040*/  BSYNC B0 ;  /* 0x0000000000007941 */ /* 0x000fea0003800000 */
.L_x_8977:
[----:B------:R-:W-:Y:S01]  /*c050*/  STG.E.U8 desc[UR36][R2.64], R0 ;  /* 0x0000000002007986 */ /* 0x000fe2000c101124 */
[----:B------:R-:W-:Y:S05]  /*c060*/  EXIT ;  /* 0x000000000000794d */ /* 0x000fea0003800000 */
.L_x_8971:
        /* <DEDUP_REMOVED lines=26> */
.L_x_8954:
        /* <DEDUP_REMOVED lines=16> */
.L_x_8982:
[----:B------:R-:W-:Y:S05]  /*c310*/  EXIT ;  /* 0x000000000000794d */ /* 0x000fea0003800000 */
.L_x_8981:
[----:B------:R-:W0:Y:S02]  /*c320*/  F2I.U64.F64.TRUNC R16, R16 ;  /* 0x0000001000107311 */ /* 0x000e24000030d800 */
[----:B0-----:R-:W-:Y:S01]  /*c330*/  STG.E.64 desc[UR36][R2.64], R16 ;  /* 0x0000001002007986 */ /* 0x001fe2000c101b24 */
[----:B------:R-:W-:Y:S05]  /*c340*/  EXIT ;  /* 0x000000000000794d */ /* 0x000fea0003800000 */
.L_x_8980:
[----:B------:R-:W0:Y:S02]  /*c350*/  F2I.U32.F64.TRUNC R17, R16 ;  /* 0x0000001000117311 */ /* 0x000e24000030d000 */
[----:B0-----:R-:W-:Y:S01]  /*c360*/  STG.E desc[UR36][R2.64], R17 ;  /* 0x0000001102007986 */ /* 0x001fe2000c101924 */
[----:B------:R-:W-:Y:S05]  /*c370*/  EXIT ;  /* 0x000000000000794d */ /* 0x000fea0003800000 */
.L_x_8983:
        /* <DEDUP_REMOVED lines=16> */
.L_x_32100:


//--------------------- .text._ZN2at6native18elementwise_kernelILi128ELi2EZNS0_22gpu_kernel_impl_nocastINS0_13BinaryFunctorIdddZZZNS0_21heaviside_kernel_cudaERNS_18TensorIteratorBaseEENKUlvE_clEvENKUlvE4_clEvEUlddE_EEEEvS5_RKT_EUliE_EEviT1_ --------------------------
	.section	.text._ZN2at6native18elementwise_kernelILi128ELi2EZNS0_22gpu_kernel_impl_nocastINS0_13BinaryFunctorIdddZZZNS0_21heaviside_kernel_cudaERNS_18TensorIteratorBaseEENKUlvE_clEvENKUlvE4_clEvEUlddE_EEEEvS5_RKT_EUliE_EEviT1_,"ax",@progbits
	.align	128
        .global         _ZN2at6native18elementwise_kernelILi128ELi2EZNS0_22gpu_kernel_impl_nocastINS0_13BinaryFunctorIdddZZZNS0_21heaviside_kernel_cudaERNS_18TensorIteratorBaseEENKUlvE_clEvENKUlvE4_clEvEUlddE_EEEEvS5_RKT_EUliE_EEviT1_
        .type           _ZN2at6native18elementwise_kernelILi128ELi2EZNS0_22gpu_kernel_impl_nocastINS0_13BinaryFunctorIdddZZZNS0_21heaviside_kernel_cudaERNS_18TensorIteratorBaseEENKUlvE_clEvENKUlvE4_clEvEUlddE_EEEEvS5_RKT_EUliE_EEviT1_,@function
        .size           _ZN2at6native18elementwise_kernelILi128ELi2EZNS0_22gpu_kernel_impl_nocastINS0_13BinaryFunctorIdddZZZNS0_21heaviside_kernel_cudaERNS_18TensorIteratorBaseEENKUlvE_clEvENKUlvE4_clEvEUlddE_EEEEvS5_RKT_EUliE_EEviT1_,(.L_x_32101 - _ZN2at6native18elementwise_kernelILi128ELi2EZNS0_22gpu_kernel_impl_nocastINS0_13BinaryFunctorIdddZZZNS0_21heaviside_kernel_cudaERNS_18TensorIteratorBaseEENKUlvE_clEvENKUlvE4_clEvEUlddE_EEEEvS5_RKT_EUliE_EEviT1_)
        .other          _ZN2at6native18elementwise_kernelILi128ELi2EZNS0_22gpu_kernel_impl_nocastINS0_13BinaryFunctorIdddZZZNS0_21heaviside_kernel_cudaERNS_18TensorIteratorBaseEENKUlvE_clEvENKUlvE4_clEvEUlddE_EEEEvS5_RKT_EUliE_EEviT1_,@"STO_CUDA_ENTRY STV_DEFAULT"
_ZN2at6native18elementwise_kernelILi128ELi2EZNS0_22gpu_kernel_impl_nocastINS0_13BinaryFunctorIdddZZZNS0_21heaviside_kernel_cudaERNS_18TensorIteratorBaseEENKUlvE_clEvENKUlvE4_clEvEUlddE_EEEEvS5_RKT_EUliE_EEviT1_:
.text._ZN2at6native18elementwise_kernelILi128ELi2EZNS0_22gpu_kernel_impl_nocastINS0_13BinaryFunctorIdddZZZNS0_21heaviside_kernel_cudaERNS_18TensorIteratorBaseEENKUlvE_clEvENKUlvE4_clEvEUlddE_EEEEvS5_RKT_EUliE_EEviT1_:
        /* <DEDUP_REMOVED lines=363> */
.L_x_8986:
[----:B------:R-:W-:Y:S02]  /*16b0*/  ULDC.64 UR8, c[0x0][0x480] ;  /* 0x0001200000087ab9 */ /* 0x000fe40000000a00 */
[----:B------:R-:W-:-:S04]  /*16c0*/  IADD3 R4, P0, R4, UR8, RZ ;  /* 0x0000000804047c10 */ /* 0x000fc8000ff1e0ff */
[----:B------:R-:W-:Y:S01]  /*16d0*/  IADD3.X R5, RZ, UR9, RZ, P0, !PT ;  /* 0x00000009ff057c10 */ /* 0x000fe200087fe4ff */
[----:B------:R-:W-:Y:S02]  /*16e0*/  ULDC.64 UR8, c[0x0][0x488] ;  /* 0x0001220000087ab9 */ /* 0x000fe40000000a00 */
[----:B------:R-:W-:-:S03]  /*16f0*/  IADD3 R6, P0, R2, UR8, RZ ;  /* 0x0000000802067c10 */ /* 0x000fc6000ff1e0ff */
[----:B------:R-:W2:Y:S01]  /*1700*/  LDG.E.64 R4, desc[UR4][R4.64] ;  /* 0x0000000404047981 */ /* 0x000ea2000c1e1b00 */
[----:B------:R-:W-:Y:S01]  /*1710*/  IADD3.X R7, RZ, UR9, RZ, P0, !PT ;  /* 0x00000009ff077c10 */ /* 0x000fe200087fe4ff */
[----:B------:R-:W-:-:S05]  /*1720*/  ULDC.64 UR8, c[0x0][0x478] ;  /* 0x00011e0000087ab9 */ /* 0x000fca0000000a00 */
[----:B------:R-:W3:Y:S01]  /*1730*/  LDG.E.64 R6, desc[UR4][R6.64] ;  /* 0x0000000406067981 */ /* 0x000ee2000c1e1b00 */
[----:B------:R-:W-:Y:S02]  /*1740*/  IADD3 R8, P2, R3, UR8, RZ ;  /* 0x0000000803087c10 */ /* 0x000fe4000ff5e0ff */
[----:B------:R-:W-:Y:S02]  /*1750*/  IADD3 R11, R0, 0x80, RZ ;  /* 0x00000080000b7810 */ /* 0x000fe40007ffe0ff */
[----:B------:R-:W-:Y:S01]  /*1760*/  IADD3.X R9, RZ, UR9, RZ, P2, !PT ;  /* 0x00000009ff097c10 */ /* 0x000fe200097fe4ff */
[C---:B--2---:R-:W-:Y:S02]  /*1770*/  DSETP.GT.AND P0, PT, R4.reuse, RZ, PT ;  /* 0x000000ff0400722a */ /* 0x044fe40003f04000 */
[----:B------:R-:W-:-:S04]  /*1780*/  DSETP.NEU.AND P1, PT, R4, RZ, PT ;  /* 0x000000ff0400722a */ /* 0x000fc80003f2d000 */
[----:B------:R-:W-:Y:S02]  /*1790*/  FSEL R3, RZ, 1.875, !P0 ;  /* 0x3ff00000ff037808 */ /* 0x000fe40004000000 */
[----:B---3--:R-:W-:Y:S02]  /*17a0*/  FSEL R2, R6, RZ, !P1 ;  /* 0x000000ff06027208 */ /* 0x008fe40004800000 */
[----:B------:R-:W-:-:S05]  /*17b0*/  FSEL R3, R7, R3, !P1 ;  /* 0x0000000307037208 */ /* 0x000fca0004800000 */
[----:B------:R0:W-:Y:S02]  /*17c0*/  STG.E.64 desc[UR4][R8.64], R2 ;  /* 0x0000000208007986 */ /* 0x0001e4000c101b04 */
.L_x_8985:
[----:B------:R-:W-:Y:S05]  /*17d0*/  BSYNC B0 ;  /* 0x0000000000007941 */ /* 0x000fea0003800000 */
.L_x_8984:
[----:B------:R-:W-:-:S13]  /*17e0*/  ISETP.GE.AND P0, PT, R11, UR6, PT ;  /* 0x000000060b007c0c */ /* 0x000fda000bf06270 */
[----:B------:R-:W-:Y:S05]  /*17f0*/  @P0 EXIT ;  /* 0x000000000000094d */ /* 0x000fea0003800000 */
[----:B0-----:R-:W0:Y:S01]  /*1800*/  LDC R8, c[0x0][0x218] ;  /* 0x00008600ff087b82 */ /* 0x001e220000000800 */
[----:B------:R-:W-:Y:S02]  /*1810*/  MOV R0, RZ ;  /* 0x000000ff00007202 */ /* 0x000fe40000000f00 */
        /* <DEDUP_REMOVED lines=351> */
.L_x_8987:
        /* <DEDUP_REMOVED lines=9> */
[----:B------:R-:W-:-:S04]  /*2ea0*/  IADD3 R8, P2, R3, UR6, RZ ;  /* 0x0000000603087c10 */ /* 0x000fc8000ff5e0ff */
[----:B------:R-:W-:Y:S01]  /*2eb0*/  IADD3.X R9, RZ, UR7, RZ, P2, !PT ;  /* 0x00000007ff097c10 */ /* 0x000fe200097fe4ff */
[C---:B--2---:R-:W-:Y:S02]  /*2ec0*/  DSETP.GT.AND P0, PT, R4.reuse, RZ, PT ;  /* 0x000000ff0400722a */ /* 0x044fe40003f04000 */
[----:B------:R-:W-:-:S04]  /*2ed0*/  DSETP.NEU.AND P1, PT, R4, RZ, PT ;  /* 0x000000ff0400722a */ /* 0x000fc80003f2d000 */
[----:B------:R-:W-:Y:S02]  /*2ee0*/  FSEL R3, RZ, 1.875, !P0 ;  /* 0x3ff00000ff037808 */ /* 0x000fe40004000000 */
[----:B---3--:R-:W-:Y:S02]  /*2ef0*/  FSEL R2, R6, RZ, !P1 ;  /* 0x000000ff06027208 */ /* 0x008fe40004800000 */
[----:B------:R-:W-:-:S05]  /*2f00*/  FSEL R3, R7, R3, !P1 ;  /* 0x0000000307037208 */ /* 0x000fca0004800000 */
[----:B------:R-:W-:Y:S01]  /*2f10*/  STG.E.64 desc[UR4][R8.64], R2 ;  /* 0x0000000208007986 */ /* 0x000fe2000c101b04 */
[----:B------:R-:W-:Y:S05]  /*2f20*/  EXIT ;  /* 0x000000000000794d */ /* 0x000fea0003800000 */
.L_x_8988:
        /* <DEDUP_REMOVED lines=13> */
.L_x_32101:


//--------------------- .text._ZN2at6native27unrolled_elementwise_kernelINS0_13BinaryFunctorIdddZZZNS0_21heaviside_kernel_cudaERNS_18TensorIteratorBaseEENKUlvE_clEvENKUlvE4_clEvEUlddE_EESt5arrayIPcLm3EELi4E23TrivialOffsetCalculatorILi2EjESC_ILi1EjENS0_6memory15LoadWithoutCastENSF_16StoreWithoutCastEEEviT_T0_T2_T3_T4_T5_ --------------------------
	.section	.text._ZN2at6native27unrolled_elementwise_kernelINS0_13BinaryFunctorIdddZZZNS0_21heaviside_kernel_cudaERNS_18TensorIteratorBaseEENKUlvE_clEvENKUlvE4_clEvEUlddE_EESt5arrayIPcLm3EELi4E23TrivialOffsetCalculatorILi2EjESC_ILi1EjENS0_6memory15LoadWithoutCastENSF_16StoreWithoutCastEEEviT_T0_T2_T3_T4_T5_,"ax",@progbits
	.align	128
        .global         _ZN2at6native27unrolled_elementwise_kernelINS0_13BinaryFunctorIdddZZZNS0_21heaviside_kernel_cudaERNS_18TensorIteratorBaseEENKUlvE_clEvENKUlvE4_clEvEUlddE_EESt5arrayIPcLm3EELi4E23TrivialOffsetCalculatorILi2EjESC_ILi1EjENS0_6memory15LoadWithoutCastENSF_16StoreWithoutCastEEEviT_T0_T2_T3_T4_T5_
        .type           _ZN2at6native27unrolled_elementwise_kernelINS0_13BinaryFunctorIdddZZZNS0_21heaviside_kernel_cudaERNS_18TensorIteratorBaseEENKUlvE_clEvENKUlvE4_clEvEUlddE_EESt5arrayIPcLm3EELi4E23TrivialOffsetCalculatorILi2EjESC_ILi1EjENS0_6memory15LoadWithoutCastENSF_16StoreWithoutCastEEEviT_T0_T2_T3_T4_T5_,@function
        .size           _ZN2at6native27unrolled_elementwise_kernelINS0_13BinaryFunctorIdddZZZNS0_21heaviside_kernel_cudaERNS_18TensorIteratorBaseEENKUlvE_clEvENKUlvE4_clEvEUlddE_EESt5arrayIPcLm3EELi4E23TrivialOffsetCalculatorILi2EjESC_ILi1EjENS0_6memory15LoadWithoutCastENSF_16StoreWithoutCastEEEviT_T0_T2_T3_T4_T5_,(.L_x_32102 - _ZN2at6native27unrolled_elementwise_kernelINS0_13BinaryFunctorIdddZZZNS0_21heaviside_kernel_cudaERNS_18TensorIteratorBaseEENKUlvE_clEvENKUlvE4_clEvEUlddE_EESt5arrayIPcLm3EELi4E23TrivialOffsetCalculatorILi2EjESC_ILi1EjENS0_6memory15LoadWithoutCastENSF_16StoreWithoutCastEEEviT_T0_T2_T3_T4_T5_)
        .other          _ZN2at6native27unrolled_elementwise_kernelINS0_13BinaryFunctorIdddZZZNS0_21heaviside_kernel_cudaERNS_18TensorIteratorBaseEENKUlvE_clEvENKUlvE4_clEvEUlddE_EESt5arrayIPcLm3EELi4E23TrivialOffsetCalculatorILi2EjESC_ILi1EjENS0_6memory15LoadWithoutCastENSF_16StoreWithoutCastEEEviT_T0_T2_T3_T4_T5_,@"STO_CUDA_ENTRY STV_DEFAULT"
_ZN2at6native27unrolled_elementwise_kernelINS0_13BinaryFunctorIdddZZZNS0_21heaviside_kernel_cudaERNS_18TensorIteratorBaseEENKUlvE_clEvENKUlvE4_clEvEUlddE_EESt5arrayIPcLm3EELi4E23TrivialOffsetCalculatorILi2EjESC_ILi1EjENS0_6memory15LoadWithoutCastENSF_16StoreWithoutCastEEEviT_T0_T2_T3_T4_T5_:
.text._ZN2at6native27unrolled_elementwise_kernelINS0_13BinaryFunctorIdddZZZNS0_21heaviside_kernel_cudaERNS_18TensorIteratorBaseEENKUlvE_clEvENKUlvE4_clEvEUlddE_EESt5arrayIPcLm3EELi4E23TrivialOffsetCalculatorILi2EjESC_ILi1EjENS0_6memory15LoadWithoutCastENSF_16StoreWithoutCastEEEviT_T0_T2_T3_T4_T5_:
[----:B------:R-:W-:Y:S01]  /*0000*/  LDC R1, c[0x0][0x28] ;  /* 0x00000a00ff017b82 */ /* 0x000fe20000000800 */
[----:B------:R-:W0:Y:S07]  /*0010*/  S2R R0, SR_CTAID.X ;  /* 0x0000000000007919 */ /* 0x000e2e0000002500 */
[----:B------:R-:W0:Y:S01]  /*0020*/  LDC R3, c[0x0][0x210] ;  /* 0x00008400ff037b82 */ /* 0x000e220000000800 */
[----:B------:R-:W-:Y:S01]  /*0030*/  CS2R R22, SRZ ;  /* 0x0000000000167805 */ /* 0x000fe2000001ff00 */
[----:B------:R-:W-:Y:S01]  /*0040*/  ULDC.64 UR4, c[0x0][0x208] ;  /* 0x0000820000047ab9 */ /* 0x000fe20000000a00 */
[----:B------:R-:W1:Y:S01]  /*0050*/  S2R R19, SR_TID.X ;  /* 0x0000000000137919 */ /* 0x000e620000002100 */
[----:B------:R-:W-:Y:S01]  /*0060*/  CS2R R6, SRZ ;  /* 0x0000000000067805 */ /* 0x000fe2000001ff00 */
[----:B0-----:R-:W-:-:S02]  /*0070*/  IMAD R16, R0, -0x200, R3 ;  /* 0xfffffe0000107824 */ /* 0x001fc400078e0203 */
[----:B-1----:R-:W-:-:S03]  /*0080*/  IMAD.MOV.U32 R17, RZ, RZ, R19 ;  /* 0x000000ffff117224 */ /* 0x002fc600078e0013 */
[----:B------:R-:W-:-:S13]  /*0090*/  ISETP.GE.AND P0, PT, R19, R16, PT ;  /* 0x000000101300720c */ /* 0x000fda0003f06270 */
[----:B------:R-:W-:Y:S01]  /*00a0*/  @!P0 IMAD R3, R0, 0x200, R17 ;  /* 0x0000020000038824 */ /* 0x000fe200078e0211 */
[----:B------:R-:W0:Y:S01]  /*00b0*/  @!P0 LDC.64 R28, c[0x0][0x220] ;  /* 0x00008800ff1c8b82 */ /* 0x000e220000000a00 */
[----:B------:R-:W-:-:S05]  /*00c0*/  @!P0 VIADD R17, R17, 0x80 ;  /* 0x0000008011118836 */ /* 0x000fca0000000000 */
[----:B------:R-:W-:Y:S02]  /*00d0*/  ISETP.GE.AND P1, PT, R17, R16, PT ;  /* 0x000000101100720c */ /* 0x000fe40003f26270 */
[----:B------:R-:W1:Y:S11]  /*00e0*/  @!P0 LDC.64 R12, c[0x0][0x228] ;  /* 0x00008a00ff0c8b82 */ /* 0x000e760000000a00 */
[----:B------:R-:W2:Y:S01]  /*00f0*/  @!P1 LDC.64 R26, c[0x0][0x220] ;  /* 0x00008800ff1a9b82 */ /* 0x000ea20000000a00 */
[----:B------:R-:W-:-:S02]  /*0100*/  @!P1 IMAD R25, R0, 0x200, R17 ;  /* 0x0000020000199824 */ /* 0x000fc400078e0211 */
[----:B------:R-:W-:Y:S02]  /*0110*/  @!P1 VIADD R17, R17, 0x80 ;  /* 0x0000008011119836 */ /* 0x000fe40000000000 */
[----:B0-----:R-:W-:-:S03]  /*0120*/  @!P0 IMAD.WIDE.U32 R28, R3, 0x8, R28 ;  /* 0x00000008031c8825 */ /* 0x001fc600078e001c */
[----:B------:R-:W-:Y:S01]  /*0130*/  ISETP.GE.AND P3, PT, R17, R16, PT ;  /* 0x000000101100720c */ /* 0x000fe20003f66270 */
[----:B------:R-:W0:Y:S01]  /*0140*/  @!P1 LDC.64 R10, c[0x0][0x228] ;  /* 0x00008a00ff0a9b82 */ /* 0x000e220000000a00 */
[----:B------:R3:W4:Y:S01]  /*0150*/  @!P0 LDG.E.64 R22, desc[UR4][R28.64] ;  /* 0x000000041c168981 */ /* 0x000722000c1e1b00 */
[----:B-1----:R-:W-:-:S10]  /*0160*/  @!P0 IMAD.WIDE.U32 R12, R3, 0x8, R12 ;  /* 0x00000008030c8825 */ /* 0x002fd400078e000c */
[----:B------:R-:W1:Y:S01]  /*0170*/  @!P3 LDC.64 R14, c[0x0][0x220] ;  /* 0x00008800ff0ebb82 */ /* 0x000e620000000a00 */
[----:B--2---:R-:W-:Y:S01]  /*0180*/  @!P1 IMAD.WIDE.U32 R26, R25, 0x8, R26 ;  /* 0x00000008191a9825 */ /* 0x004fe200078e001a */
[----:B------:R-:W-:-:S06]  /*0190*/  CS2R R2, SRZ ;  /* 0x0000000000027805 */ /* 0x000fcc000001ff00 */
[----:B------:R-:W3:Y:S01]  /*01a0*/  @!P3 LDC.64 R8, c[0x0][0x228] ;  /* 0x00008a00ff08bb82 */ /* 0x000ee20000000a00 */
[----:B------:R2:W4:Y:S04]  /*01b0*/  @!P1 LDG.E.64 R6, desc[UR4][R26.64] ;  /* 0x000000041a069981 */ /* 0x000528000c1e1b00 */
[----:B------:R2:W4:Y:S01]  /*01c0*/  @!P0 LDG.E.64 R2, desc[UR4][R12.64] ;  /* 0x000000040c028981 */ /* 0x000522000c1e1b00 */
[----:B------:R-:W-:Y:S02]  /*01d0*/  @!P3 LEA R21, R0, R17, 0x9 ;  /* 0x000000110015b211 */ /* 0x000fe400078e48ff */
[----:B------:R-:W-:Y:S01]  /*01e0*/  CS2R R4, SRZ ;  /* 0x0000000000047805 */ /* 0x000fe2000001ff00 */
[----:B0-----:R-:W-:-:S04]  /*01f0*/  @!P1 IMAD.WIDE.U32 R24, R25, 0x8, R10 ;  /* 0x0000000819189825 */ /* 0x001fc800078e000a */
[----:B-1----:R-:W-:Y:S01]  /*0200*/  @!P3 IMAD.WIDE.U32 R14, R21, 0x8, R14 ;  /* 0x00000008150eb825 */ /* 0x002fe200078e000e */
[----:B------:R-:W-:-:S04]  /*0210*/  CS2R R10, SRZ ;  /* 0x00000000000a7805 */ /* 0x000fc8000001ff00 */
[----:B------:R0:W4:Y:S01]  /*0220*/  @!P3 LDG.E.64 R4, desc[UR4][R14.64] ;  /* 0x000000040e04b981 */ /* 0x000122000c1e1b00 */
[----:B---3--:R-:W-:Y:S01]  /*0230*/  @!P3 IMAD.WIDE.U32 R28, R21, 0x8, R8 ;  /* 0x00000008151cb825 */ /* 0x008fe200078e0008 */
[----:B------:R-:W-:Y:S02]  /*0240*/  CS2R R8, SRZ ;  /* 0x0000000000087805 */ /* 0x000fe4000001ff00 */
[----:B------:R-:W3:Y:S04]  /*0250*/  @!P1 LDG.E.64 R10, desc[UR4][R24.64] ;  /* 0x00000004180a9981 */ /* 0x000ee8000c1e1b00 */
[----:B------:R1:W3:Y:S01]  /*0260*/  @!P3 LDG.E.64 R8, desc[UR4][R28.64] ;  /* 0x000000041c08b981 */ /* 0x0002e2000c1e1b00 */
[----:B------:R-:W-:-:S05]  /*0270*/  @!P3 VIADD R17, R17, 0x80 ;  /* 0x000000801111b836 */ /* 0x000fca0000000000 */
[----:B------:R-:W-:-:S13]  /*0280*/  ISETP.GE.AND P2, PT, R17, R16, PT ;  /* 0x000000101100720c */ /* 0x000fda0003f46270 */
[----:B------:R-:W1:Y:S01]  /*0290*/  @!P2 LDC.64 R20, c[0x0][0x228] ;  /* 0x00008a00ff14ab82 */ /* 0x000e620000000a00 */
[----:B------:R-:W-:-:S07]  /*02a0*/  @!P2 IMAD R17, R0, 0x200, R17 ;  /* 0x000002000011a824 */ /* 0x000fce00078e0211 */
[----:B--2---:R-:W2:Y:S01]  /*02b0*/  @!P2 LDC.64 R26, c[0x0][0x220] ;  /* 0x00008800ff1aab82 */ /* 0x004ea20000000a00 */
[----:B------:R-:W-:Y:S02]  /*02c0*/  CS2R R12, SRZ ;  /* 0x00000000000c7805 */ /* 0x000fe4000001ff00 */
[----:B0-----:R-:W-:Y:S01]  /*02d0*/  CS2R R14, SRZ ;  /* 0x00000000000e7805 */ /* 0x001fe2000001ff00 */
[----:B-1----:R-:W-:-:S04]  /*02e0*/  @!P2 IMAD.WIDE.U32 R28, R17, 0x8, R20 ;  /* 0x00000008111ca825 */ /* 0x002fc800078e0014 */
[----:B------:R-:W0:Y:S01]  /*02f0*/  @!P0 LDC.64 R20, c[0x0][0x218] ;  /* 0x00008600ff148b82 */ /* 0x000e220000000a00 */
[----:B------:R-:W-:Y:S01]  /*0300*/  VIADD R18, R19, 0x80 ;  /* 0x0000008013127836 */ /* 0x000fe20000000000 */
[----:B------:R1:W5:Y:S01]  /*0310*/  @!P2 LDG.E.64 R14, desc[UR4][R28.64] ;  /* 0x000000041c0ea981 */ /* 0x000362000c1e1b00 */
[----:B--2---:R-:W-:-:S04]  /*0320*/  @!P2 IMAD.WIDE.U32 R26, R17, 0x8, R26 ;  /* 0x00000008111aa825 */ /* 0x004fc800078e001a */
[--C-:B------:R-:W-:Y:S01]  /*0330*/  IMAD.MOV.U32 R17, RZ, RZ, R19.reuse ;  /* 0x000000ffff117224 */ /* 0x100fe200078e0013 */
[----:B------:R1:W5:Y:S01]  /*0340*/  @!P2 LDG.E.64 R12, desc[UR4][R26.64] ;  /* 0x000000041a0ca981 */ /* 0x000362000c1e1b00 */
[----:B------:R-:W-:Y:S01]  /*0350*/  @!P0 IMAD R19, R0, 0x200, R19 ;  /* 0x0000020000138824 */ /* 0x000fe200078e0213 */
[----:B------:R-:W-:-:S03]  /*0360*/  @!P0 MOV R17, R18 ;  /* 0x0000001200118202 */ /* 0x000fc60000000f00 */
[----:B0-----:R-:W-:Y:S01]  /*0370*/  @!P0 IMAD.WIDE.U32 R20, R19, 0x8, R20 ;  /* 0x0000000813148825 */ /* 0x001fe200078e0014 */
[----:B------:R-:W-:Y:S01]  /*0380*/  ISETP.GE.AND P5, PT, R17, R16, PT ;  /* 0x000000101100720c */ /* 0x000fe20003fa6270 */
[----:B------:R-:W-:Y:S01]  /*0390*/  BSSY B0, `(.L_x_8989) ;  /* 0x000001c000007945 */ /* 0x000fe20003800000 */
[C---:B----4-:R-:W-:Y:S02]  /*03a0*/  DSETP.GT.AND P3, PT, R22.reuse, RZ, PT ;  /* 0x000000ff1600722a */ /* 0x050fe40003f64000 */
[----:B------:R-:W-:Y:S02]  /*03b0*/  DSETP.NEU.AND P4, PT, R22, RZ, PT ;  /* 0x000000ff1600722a */ /* 0x000fe40003f8d000 */
[C---:B------:R-:W-:Y:S02]  /*03c0*/  DSETP.GT.AND P1, PT, R6.reuse, RZ, PT ;  /* 0x000000ff0600722a */ /* 0x040fe40003f24000 */
[----:B------:R-:W-:Y:S01]  /*03d0*/  DSETP.NEU.AND P2, PT, R6, RZ, PT ;  /* 0x000000ff0600722a */ /* 0x000fe20003f4d000 */
[----:B------:R-:W-:-:S02]  /*03e0*/  FSEL R7, RZ, 1.875, !P3 ;  /* 0x3ff00000ff077808 */ /* 0x000fc40005800000 */
[----:B------:R-:W-:Y:S02]  /*03f0*/  FSEL R6, R2, RZ, !P4 ;  /* 0x000000ff02067208 */ /* 0x000fe40006000000 */
[----:B------:R-:W-:-:S05]  /*0400*/  FSEL R7, R3, R7, !P4 ;  /* 0x0000000703077208 */ /* 0x000fca0006000000 */
[----:B------:R1:W-:Y:S01]  /*0410*/  @!P0 STG.E.64 desc[UR4][R20.64], R6 ;  /* 0x0000000614008986 */ /* 0x0003e2000c101b04 */
[----:B------:R-:W-:Y:S01]  /*0420*/  FSEL R3, RZ, 1.875, !P1 ;  /* 0x3ff00000ff037808 */ /* 0x000fe20004800000 */
[C---:B------:R-:W-:Y:S02]  /*0430*/  DSETP.GT.AND P3, PT, R4.reuse, RZ, PT ;  /* 0x000000ff0400722a */ /* 0x040fe40003f64000 */
[----:B------:R-:W-:-:S04]  /*0440*/  DSETP.NEU.AND P4, PT, R4, RZ, PT ;  /* 0x000000ff0400722a */ /* 0x000fc80003f8d000 */
[----:B------:R-:W-:Y:S02]  /*0450*/  FSEL R5, RZ, 1.875, !P3 ;  /* 0x3ff00000ff057808 */ /* 0x000fe40005800000 */
[----:B---3--:R-:W-:Y:S02]  /*0460*/  FSEL R2, R10, RZ, !P2 ;  /* 0x000000ff0a027208 */ /* 0x008fe40005000000 */
[----:B------:R-:W-:Y:S02]  /*0470*/  FSEL R3, R11, R3, !P2 ;  /* 0x000000030b037208 */ /* 0x000fe40005000000 */
[----:B------:R-:W-:Y:S02]  /*0480*/  FSEL R4, R8, RZ, !P4 ;  /* 0x000000ff08047208 */ /* 0x000fe40006000000 */
[----:B------:R-:W-:Y:S01]  /*0490*/  FSEL R5, R9, R5, !P4 ;  /* 0x0000000509057208 */ /* 0x000fe20006000000 */
[----:B-1----:R-:W-:Y:S06]  /*04a0*/  @P5 BRA `(.L_x_8990) ;  /* 0x0000000000285947 */ /* 0x002fec0003800000 */
[----:B------:R-:W0:Y:S01]  /*04b0*/  LDC.64 R8, c[0x0][0x218] ;  /* 0x00008600ff087b82 */ /* 0x000e220000000a00 */
[----:B------:R-:W-:Y:S02]  /*04c0*/  IMAD R7, R0, 0x200, R17 ;  /* 0x0000020000077824 */ /* 0x000fe400078e0211 */
[----:B------:R-:W-:-:S05]  /*04d0*/  VIADD R17, R17, 0x80 ;  /* 0x0000008011117836 */ /* 0x000fca0000000000 */
[----:B------:R-:W-:-:S13]  /*04e0*/  ISETP.GE.AND P0, PT, R17, R16, PT ;  /* 0x000000101100720c */ /* 0x000fda0003f06270 */
[----:B------:R-:W-:Y:S01]  /*04f0*/  @!P0 LEA R11, R0, R17, 0x9 ;  /* 0x00000011000b8211 */ /* 0x000fe200078e48ff */
[----:B------:R-:W-:Y:S02]  /*0500*/  @!P0 VIADD R17, R17, 0x80 ;  /* 0x0000008011118836 */ /* 0x000fe40000000000 */
[----:B0-----:R-:W-:-:S04]  /*0510*/  IMAD.WIDE.U32 R6, R7, 0x8, R8 ;  /* 0x0000000807067825 */ /* 0x001fc800078e0008 */
[----:B------:R-:W-:Y:S01]  /*0520*/  @!P0 IMAD.WIDE.U32 R8, R11, 0x8, R8 ;  /* 0x000000080b088825 */ /* 0x000fe200078e0008 */
[----:B------:R0:W-:Y:S04]  /*0530*/  STG.E.64 desc[UR4][R6.64], R2 ;  /* 0x0000000206007986 */ /* 0x0001e8000c101b04 */
[----:B------:R0:W-:Y:S02]  /*0540*/  @!P0 STG.E.64 desc[UR4][R8.64], R4 ;  /* 0x0000000408008986 */ /* 0x0001e4000c101b04 */
.L_x_8990:
[----:B------:R-:W-:Y:S05]  /*0550*/  BSYNC B0 ;  /* 0x0000000000007941 */ /* 0x000fea0003800000 */
.L_x_8989:
[----:B------:R-:W-:-:S13]  /*0560*/  ISETP.GE.AND P0, PT, R17, R16, PT ;  /* 0x000000101100720c */ /* 0x000fda0003f06270 */
[----:B------:R-:W-:Y:S05]  /*0570*/  @P0 EXIT ;  /* 0x000000000000094d */ /* 0x000fea0003800000 */
[----:B0-----:R-:W0:Y:S01]  /*0580*/  LDC.64 R2, c[0x0][0x218] ;  /* 0x00008600ff027b82 */ /* 0x001e220000000a00 */
[C---:B-----5:R-:W-:Y:S01]  /*0590*/  DSETP.GT.AND P0, PT, R12.reuse, RZ, PT ;  /* 0x000000ff0c00722a */ /* 0x060fe20003f04000 */
[----:B------:R-:W-:Y:S01]  /*05a0*/  IMAD R17, R0, 0x200, R17 ;  /* 0x0000020000117824 */ /* 0x000fe200078e0211 */
[----:B------:R-:W-:-:S04]  /*05b0*/  DSETP.NEU.AND P1, PT, R12, RZ, PT ;  /* 0x000000ff0c00722a */ /* 0x000fc80003f2d000 */
[----:B------:R-:W-:Y:S02]  /*05c0*/  FSEL R5, RZ, 1.875, !P0 ;  /* 0x3ff00000ff057808 */ /* 0x000fe40004000000 */
[----:B------:R-:W-:Y:S02]  /*05d0*/  FSEL R4, R14, RZ, !P1 ;  /* 0x000000ff0e047208 */ /* 0x000fe40004800000 */
[----:B------:R-:W-:Y:S01]  /*05e0*/  FSEL R5, R15, R5, !P1 ;  /* 0x000000050f057208 */ /* 0x000fe20004800000 */
[----:B0-----:R-:W-:-:S05]  /*05f0*/  IMAD.WIDE.U32 R2, R17, 0x8, R2 ;  /* 0x0000000811027825 */ /* 0x001fca00078e0002 */
[----:B------:R-:W-:Y:S01]  /*0600*/  STG.E.64 desc[UR4][R2.64], R4 ;  /* 0x0000000402007986 */ /* 0x000fe2000c101b04 */
[----:B------:R-:W-:Y:S05]  /*0610*/  EXIT ;  /* 0x000000000000794d */ /* 0x000fea0003800000 */
.L_x_8991:
        /* <DEDUP_REMOVED lines=14> */
.L_x_32102:


//--------------------- .text._ZN2at6native29vectorized_elementwise_kernelILi2ENS0_13BinaryFunctorIdddZZZNS0_21heaviside_kernel_cudaERNS_18TensorIteratorBaseEENKUlvE_clEvENKUlvE4_clEvEUlddE_EESt5arrayIPcLm3EEEEviT0_T1_ --------------------------
	.section	.text._ZN2at6native29vectorized_elementwise_kernelILi2ENS0_13BinaryFunctorIdddZZZNS0_21heaviside_kernel_cudaERNS_18TensorIteratorBaseEENKUlvE_clEvENKUlvE4_clEvEUlddE_EESt5arrayIPcLm3EEEEviT0_T1_,"ax",@progbits
	.align	128
        .global         _ZN2at6native29vectorized_elementwise_kernelILi2ENS0_13BinaryFunctorIdddZZZNS0_21heaviside_kernel_cudaERNS_18TensorIteratorBaseEENKUlvE_clEvENKUlvE4_clEvEUlddE_EESt5arrayIPcLm3EEEEviT0_T1_
        .type           _ZN2at6native29vectorized_elementwise_kernelILi2ENS0_13BinaryFunctorIdddZZZNS0_21heaviside_kernel_cudaERNS_18TensorIteratorBaseEENKUlvE_clEvENKUlvE4_clEvEUlddE_EESt5arrayIPcLm3EEEEviT0_T1_,@function
        .size           _ZN2at6native29vectorized_elementwise_kernelILi2ENS0_13BinaryFunctorIdddZZZNS0_21heaviside_kernel_cudaERNS_18TensorIteratorBaseEENKUlvE_clEvENKUlvE4_clEvEUlddE_EESt5arrayIPcLm3EEEEviT0_T1_,(.L_x_32103 - _ZN2at6native29vectorized_elementwise_kernelILi2ENS0_13BinaryFunctorIdddZZZNS0_21heaviside_kernel_cudaERNS_18TensorIteratorBaseEENKUlvE_clEvENKUlvE4_clEvEUlddE_EESt5arrayIPcLm3EEEEviT0_T1_)
        .other          _ZN2at6native29vectorized_elementwise_kernelILi2ENS0_13BinaryFunctorIdddZZZNS0_21heaviside_kernel_cudaERNS_18TensorIteratorBaseEENKUlvE_clEvENKUlvE4_clEvEUlddE_EESt5arrayIPcLm3EEEEviT0_T1_,@"STO_CUDA_ENTRY STV_DEFAULT"
_ZN2at6native29vectorized_elementwise_kernelILi2ENS0_13BinaryFunctorIdddZZZNS0_21heaviside_kernel_cudaERNS_18TensorIteratorBaseEENKUlvE_clEvENKUlvE4_clEvEUlddE_EESt5arrayIPcLm3EEEEviT0_T1_:
.text._ZN2at6native29vectorized_elementwise_kernelILi2ENS0_13BinaryFunctorIdddZZZNS0_21heaviside_kernel_cudaERNS_18TensorIteratorBaseEENKUlvE_clEvENKUlvE4_clEvEUlddE_EESt5arrayIPcLm3EEEEviT0_T1_:
        /* <DEDUP_REMOVED lines=13> */
[----:B0-----:R-:W-:-:S04]  /*00d0*/  IMAD.WIDE.U32 R24, R2, 0x10, R24 ;  /* 0x0000001002187825 */ /* 0x001fc800078e0018 */
[----:B--2---:R-:W-:Y:S01]  /*00e0*/  IMAD.WIDE R26, R23, 0x8, R26 ;  /* 0x00000008171a7825 */ /* 0x004fe200078e021a */
[----:B------:R-:W2:Y:S04]  /*00f0*/  LDG.E.128 R12, desc[UR4][R24.64] ;  /* 0x00000004180c7981 */ /* 0x000ea8000c1e1d00 */
[----:B------:R-:W4:Y:S01]  /*0100*/  LDG.E.128 R16, desc[UR4][R24.64+0x800] ;  /* 0x0008000418107981 */ /* 0x000f22000c1e1d00 */
[----:B------:R-:W-:-:S05]  /*0110*/  IMAD.WIDE.U32 R26, R2, 0x10, R26 ;  /* 0x00000010021a7825 */ /* 0x000fca00078e001a */
[----:B------:R-:W5:Y:S04]  /*0120*/  LDG.E.128 R4, desc[UR4][R26.64] ;  /* 0x000000041a047981 */ /* 0x000f68000c1e1d00 */
[----:B------:R-:W5:Y:S01]  /*0130*/  LDG.E.128 R8, desc[UR4][R26.64+0x800] ;  /* 0x000800041a087981 */ /* 0x000f62000c1e1d00 */
[----:B---3--:R-:W-:Y:S01]  /*0140*/  IMAD.WIDE.U32 R28, R23, 0x8, R28 ;  /* 0x00000008171c7825 */ /* 0x008fe200078e001c */
[C---:B--2---:R-:W-:Y:S02]  /*0150*/  DSETP.GT.AND P2, PT, R14.reuse, RZ, PT ;  /* 0x000000ff0e00722a */ /* 0x044fe40003f44000 */
[----:B------:R-:W-:Y:S02]  /*0160*/  DSETP.NEU.AND P3, PT, R14, RZ, PT ;  /* 0x000000ff0e00722a */ /* 0x000fe40003f6d000 */
[----:B------:R-:W-:-:S02]  /*0170*/  DSETP.NEU.AND P0, PT, R12, RZ, PT ;  /* 0x000000ff0c00722a */ /* 0x000fc40003f0d000 */
[----:B------:R-:W-:Y:S01]  /*0180*/  DSETP.GT.AND P1, PT, R12, RZ, PT ;  /* 0x000000ff0c00722a */ /* 0x000fe20003f24000 */
[----:B------:R-:W-:Y:S01]  /*0190*/  FSEL R3, RZ, 1.875, !P2 ;  /* 0x3ff00000ff037808 */ /* 0x000fe20005000000 */
[C---:B----4-:R-:W-:Y:S01]  /*01a0*/  DSETP.GT.AND P2, PT, R18.reuse, RZ, PT ;  /* 0x000000ff1200722a */ /* 0x050fe20003f44000 */
[----:B------:R-:W2:Y:S01]  /*01b0*/  LDG.E.128 R12, desc[UR4][R24.64+0x1000] ;  /* 0x00100004180c7981 */ /* 0x000ea2000c1e1d00 */
[----:B------:R-:W-:Y:S01]  /*01c0*/  DSETP.NEU.AND P4, PT, R18, RZ, PT ;  /* 0x000000ff1200722a */ /* 0x000fe20003f8d000 */
[----:B-----5:R-:W-:Y:S02]  /*01d0*/  FSEL R0, R6, RZ, !P3 ;  /* 0x000000ff06007208 */ /* 0x020fe40005800000 */
[----:B------:R-:W-:Y:S01]  /*01e0*/  FSEL R3, R7, R3, !P3 ;  /* 0x0000000307037208 */ /* 0x000fe20005800000 */
[C---:B------:R-:W-:Y:S01]  /*01f0*/  DSETP.NEU.AND P3, PT, R16.reuse, RZ, PT ;  /* 0x000000ff1000722a */ /* 0x040fe20003f6d000 */
[----:B------:R-:W-:Y:S01]  /*0200*/  FSEL R21, RZ, 1.875, !P1 ;  /* 0x3ff00000ff157808 */ /* 0x000fe20004800000 */
[----:B------:R-:W-:Y:S01]  /*0210*/  DSETP.GT.AND P1, PT, R16, RZ, PT ;  /* 0x000000ff1000722a */ /* 0x000fe20003f24000 */
[----:B------:R-:W-:Y:S01]  /*0220*/  FSEL R7, RZ, 1.875, !P2 ;  /* 0x3ff00000ff077808 */ /* 0x000fe20005000000 */
[----:B------:R0:W3:Y:S01]  /*0230*/  LDG.E.128 R16, desc[UR4][R24.64+0x1800] ;  /* 0x0018000418107981 */ /* 0x0000e2000c1e1d00 */
[----:B------:R-:W-:-:S02]  /*0240*/  FSEL R21, R5, R21, !P0 ;  /* 0x0000001505157208 */ /* 0x000fc40004000000 */
[----:B------:R-:W-:Y:S02]  /*0250*/  FSEL R22, R4, RZ, !P0 ;  /* 0x000000ff04167208 */ /* 0x000fe40004000000 */
[----:B------:R-:W-:Y:S02]  /*0260*/  FSEL R23, RZ, 1.875, !P1 ;  /* 0x3ff00000ff177808 */ /* 0x000fe40004800000 */
[----:B0-----:R-:W-:Y:S02]  /*0270*/  FSEL R25, R11, R7, !P4 ;  /* 0x000000070b197208 */ /* 0x001fe40006000000 */
[----:B------:R-:W4:Y:S01]  /*0280*/  LDG.E.128 R4, desc[UR4][R26.64+0x1000] ;  /* 0x001000041a047981 */ /* 0x000f22000c1e1d00 */
[----:B------:R-:W-:Y:S02]  /*0290*/  FSEL R20, R10, RZ, !P4 ;  /* 0x000000ff0a147208 */ /* 0x000fe40006000000 */
[----:B------:R-:W-:Y:S02]  /*02a0*/  FSEL R23, R9, R23, !P3 ;  /* 0x0000001709177208 */ /* 0x000fe40005800000 */
[----:B------:R-:W-:-:S02]  /*02b0*/  FSEL R24, R8, RZ, !P3 ;  /* 0x000000ff08187208 */ /* 0x000fc40005800000 */
[----:B------:R0:W5:Y:S01]  /*02c0*/  LDG.E.128 R8, desc[UR4][R26.64+0x1800] ;  /* 0x001800041a087981 */ /* 0x000162000c1e1d00 */
[----:B------:R-:W-:-:S04]  /*02d0*/  IMAD.WIDE R28, R2, 0x10, R28 ;  /* 0x00000010021c7825 */ /* 0x000fc800078e021c */
[----:B0-----:R-:W-:Y:S02]  /*02e0*/  IMAD.MOV.U32 R27, RZ, RZ, R25 ;  /* 0x000000ffff1b7224 */ /* 0x001fe400078e0019 */
[----:B------:R-:W-:Y:S02]  /*02f0*/  IMAD.MOV.U32 R26, RZ, RZ, R20 ;  /* 0x000000ffff1a7224 */ /* 0x000fe400078e0014 */
[----:B------:R-:W-:-:S05]  /*0300*/  IMAD.MOV.U32 R25, RZ, RZ, R23 ;  /* 0x000000ffff197224 */ /* 0x000fca00078e0017 */
[----:B------:R-:W-:Y:S01]  /*0310*/  STG.E.128 desc[UR4][R28.64+0x800], R24 ;  /* 0x000800181c007986 */ /* 0x000fe2000c101d04 */
[----:B--2---:R-:W-:Y:S02]  /*0320*/  DSETP.GT.AND P6, PT, R14, RZ, PT ;  /* 0x000000ff0e00722a */ /* 0x004fe40003fc4000 */
[C---:B------:R-:W-:Y:S02]  /*0330*/  DSETP.GT.AND P5, PT, R12.reuse, RZ, PT ;  /* 0x000000ff0c00722a */ /* 0x040fe40003fa4000 */
[----:B------:R-:W-:Y:S02]  /*0340*/  DSETP.NEU.AND P2, PT, R12, RZ, PT ;  /* 0x000000ff0c00722a */ /* 0x000fe40003f4d000 */
[----:B------:R-:W-:Y:S01]  /*0350*/  DSETP.NEU.AND P4, PT, R14, RZ, PT ;  /* 0x000000ff0e00722a */ /* 0x000fe20003f8d000 */
[----:B------:R-:W-:Y:S01]  /*0360*/  FSEL R13, RZ, 1.875, !P6 ;  /* 0x3ff00000ff0d7808 */ /* 0x000fe20007000000 */
[----:B---3--:R-:W-:Y:S01]  /*0370*/  DSETP.GT.AND P3, PT, R18, RZ, PT ;  /* 0x000000ff1200722a */ /* 0x008fe20003f64000 */
[----:B------:R-:W-:Y:S01]  /*0380*/  FSEL R15, RZ, 1.875, !P5 ;  /* 0x3ff00000ff0f7808 */ /* 0x000fe20006800000 */
[----:B------:R-:W-:-:S02]  /*0390*/  DSETP.GT.AND P6, PT, R16, RZ, PT ;  /* 0x000000ff1000722a */ /* 0x000fc40003fc4000 */
[----:B------:R-:W-:Y:S02]  /*03a0*/  DSETP.NEU.AND P1, PT, R18, RZ, PT ;  /* 0x000000ff1200722a */ /* 0x000fe40003f2d000 */
[----:B------:R-:W-:Y:S01]  /*03b0*/  DSETP.NEU.AND P0, PT, R16, RZ, PT ;  /* 0x000000ff1000722a */ /* 0x000fe20003f0d000 */
[----:B----4-:R-:W-:Y:S02]  /*03c0*/  FSEL R13, R7, R13, !P4 ;  /* 0x0000000d070d7208 */ /* 0x010fe40006000000 */
[----:B------:R-:W-:Y:S02]  /*03d0*/  FSEL R15, R5, R15, !P2 ;  /* 0x0000000f050f7208 */ /* 0x000fe40005000000 */
[----:B------:R-:W-:Y:S02]  /*03e0*/  FSEL R7, RZ, 1.875, !P3 ;  /* 0x3ff00000ff077808 */ /* 0x000fe40005800000 */
[----:B------:R-:W-:Y:S02]  /*03f0*/  FSEL R5, RZ, 1.875, !P6 ;  /* 0x3ff00000ff057808 */ /* 0x000fe40007000000 */
[----:B------:R-:W-:Y:S01]  /*0400*/  FSEL R2, R6, RZ, !P4 ;  /* 0x000000ff06027208 */ /* 0x000fe20006000000 */
[----:B------:R-:W-:Y:S01]  /*0410*/  IMAD.MOV.U32 R6, RZ, RZ, R0 ;  /* 0x000000ffff067224 */ /* 0x000fe200078e0000 */
[----:B------:R-:W-:Y:S01]  /*0420*/  FSEL R12, R4, RZ, !P2 ;  /* 0x000000ff040c7208 */ /* 0x000fe20005000000 */
[----:B------:R-:W-:Y:S01]  /*0430*/  IMAD.MOV.U32 R4, RZ, RZ, R22 ;  /* 0x000000ffff047224 */ /* 0x000fe200078e0016 */
[----:B-----5:R-:W-:Y:S01]  /*0440*/  FSEL R11, R11, R7, !P1 ;  /* 0x000000070b0b7208 */ /* 0x020fe20004800000 */
[----:B------:R-:W-:Y:S01]  /*0450*/  IMAD.MOV.U32 R7, RZ, RZ, R3 ;  /* 0x000000ffff077224 */ /* 0x000fe200078e0003 */
[----:B------:R-:W-:Y:S01]  /*0460*/  FSEL R9, R9, R5, !P0 ;  /* 0x0000000509097208 */ /* 0x000fe20004000000 */
[----:B------:R-:W-:Y:S01]  /*0470*/  IMAD.MOV.U32 R5, RZ, RZ, R21 ;  /* 0x000000ffff057224 */ /* 0x000fe200078e0015 */
[----:B------:R-:W-:-:S02]  /*0480*/  FSEL R10, R10, RZ, !P1 ;  /* 0x000000ff0a0a7208 */ /* 0x000fc40004800000 */
[----:B------:R-:W-:Y:S02]  /*0490*/  FSEL R8, R8, RZ, !P0 ;  /* 0x000000ff08087208 */ /* 0x000fe40004000000 */
[----:B------:R0:W-:Y:S04]  /*04a0*/  STG.E.128 desc[UR4][R28.64], R4 ;  /* 0x000000041c007986 */ /* 0x0001e8000c101d04 */
[----:B------:R-:W-:Y:S01]  /*04b0*/  STG.E.128 desc[UR4][R28.64+0x1800], R8 ;  /* 0x001800081c007986 */ /* 0x000fe2000c101d04 */
[----:B0-----:R-:W-:Y:S02]  /*04c0*/  IMAD.MOV.U32 R6, RZ, RZ, R2 ;  /* 0x000000ffff067224 */ /* 0x001fe400078e0002 */
[----:B------:R-:W-:Y:S02]  /*04d0*/  IMAD.MOV.U32 R7, RZ, RZ, R13 ;  /* 0x000000ffff077224 */ /* 0x000fe400078e000d */
[----:B------:R-:W-:-:S02]  /*04e0*/  IMAD.MOV.U32 R4, RZ, RZ, R12 ;  /* 0x000000ffff047224 */ /* 0x000fc400078e000c */
[----:B------:R-:W-:-:S05]  /*04f0*/  IMAD.MOV.U32 R5, RZ, RZ, R15 ;  /* 0x000000ffff057224 */ /* 0x000fca00078e000f */
[----:B------:R-:W-:Y:S01]  /*0500*/  STG.E.128 desc[UR4][R28.64+0x1000], R4 ;  /* 0x001000041c007986 */ /* 0x000fe2000c101d04 */
[----:B------:R-:W-:Y:S05]  /*0510*/  EXIT ;  /* 0x000000000000794d */ /* 0x000fea0003800000 */
.L_x_8992:
[----:B------:R-:W0:Y:S01]  /*0520*/  S2R R2, SR_TID.X ;  /* 0x0000000000027919 */ /* 0x000e220000002100 */
[----:B------:R-:W-:Y:S02]  /*0530*/  CS2R R12, SRZ ;  /* 0x00000000000c7805 */ /* 0x000fe4000001ff00 */
[----:B0-----:R-:W-:Y:S01]  /*0540*/  ISETP.GE.AND P1, PT, R2, R3, PT ;  /* 0x000000030200720c */ /* 0x001fe20003f26270 */
[----:B------:R-:W-:-:S12]  /*0550*/  IMAD.MOV.U32 R0, RZ, RZ, R2 ;  /* 0x000000ffff007224 */ /* 0x000fd800078e0002 */
[----:B------:R-:W0:Y:S01]  /*0560*/  @!P1 LDC.64 R4, c[0x0][0x220] ;  /* 0x00008800ff049b82 */ /* 0x000e220000000a00 */
[----:B------:R-:W-:-:S07]  /*0570*/  @!P1 IMAD.IADD R11, R23, 0x1, R0 ;  /* 0x00000001170b9824 */ /* 0x000fce00078e0200 */
[----:B------:R-:W1:Y:S01]  /*0580*/  @!P1 LDC.64 R8, c[0x0][0x228] ;  /* 0x00008a00ff089b82 */ /* 0x000e620000000a00 */
[----:B0-----:R-:W-:-:S05]  /*0590*/  @!P1 IMAD.WIDE.U32 R4, R11, 0x8, R4 ;  /* 0x000000080b049825 */ /* 0x001fca00078e0004 */
[----:B------:R0:W2:Y:S01]  /*05a0*/  @!P1 LDG.E.64 R12, desc[UR4][R4.64] ;  /* 0x00000004040c9981 */ /* 0x0000a2000c1e1b00 */
[----:B------:R-:W-:Y:S01]  /*05b0*/  @!P1 VIADD R0, R0, 0x80 ;  /* 0x0000008000009836 */ /* 0x000fe20000000000 */
[----:B------:R-:W-:Y:S01]  /*05c0*/  CS2R R18, SRZ ;  /* 0x0000000000127805 */ /* 0x000fe2000001ff00 */
[----:B-1----:R-:W-:Y:S01]  /*05d0*/  @!P1 IMAD.WIDE.U32 R8, R11, 0x8, R8 ;  /* 0x000000080b089825 */ /* 0x002fe200078e0008 */
[----:B------:R-:W-:Y:S02]  /*05e0*/  CS2R R14, SRZ ;  /* 0x00000000000e7805 */ /* 0x000fe4000001ff00 */
[----:B------:R-:W-:Y:S02]  /*05f0*/  ISETP.GE.AND P3, PT, R0, R3, PT ;  /* 0x000000030000720c */ /* 0x000fe40003f66270 */
[----:B------:R-:W-:Y:S02]  /*0600*/  CS2R R16, SRZ ;  /* 0x0000000000107805 */ /* 0x000fe4000001ff00 */
[----:B------:R-:W3:Y:S09]  /*0610*/  @!P1 LDG.E.64 R14, desc[UR4][R8.64] ;  /* 0x00000004080e9981 */ /* 0x000ef2000c1e1b00 */
[----:B------:R-:W0:Y:S01]  /*0620*/  @!P3 LDC.64 R6, c[0x0][0x220] ;  /* 0x00008800ff06bb82 */ /* 0x000e220000000a00 */
[----:B------:R-:W-:-:S02]  /*0630*/  @!P3 IMAD.IADD R20, R23, 0x1, R0 ;  /* 0x000000011714b824 */ /* 0x000fc400078e0200 */
[----:B------:R-:W-:-:S05]  /*0640*/  @!P3 VIADD R0, R0, 0x80 ;  /* 0x000000800000b836 */ /* 0x000fca0000000000 */
[----:B------:R-:W-:Y:S01]  /*0650*/  ISETP.GE.AND P5, PT, R0, R3, PT ;  /* 0x000000030000720c */ /* 0x000fe20003fa6270 */
[----:B------:R-:W1:Y:S01]  /*0660*/  @!P3 LDC.64 R24, c[0x0][0x228] ;  /* 0x00008a00ff18bb82 */ /* 0x000e620000000a00 */
[----:B0-----:R-:W-:-:S11]  /*0670*/  @!P3 IMAD.WIDE.U32 R4, R20, 0x8, R6 ;  /* 0x000000081404b825 */ /* 0x001fd600078e0006 */
[----:B------:R-:W0:Y:S01]  /*0680*/  @!P5 LDC.64 R26, c[0x0][0x228] ;  /* 0x00008a00ff1adb82 */ /* 0x000e220000000a00 */
[----:B------:R-:W4:Y:S07]  /*0690*/  @!P3 LDG.E.64 R18, desc[UR4][R4.64] ;  /* 0x000000040412b981 */ /* 0x000f2e000c1e1b00 */
[----:B------:R-:W5:Y:S01]  /*06a0*/  @!P5 LDC.64 R6, c[0x0][0x220] ;  /* 0x00008800ff06db82 */ /* 0x000f620000000a00 */
[----:B------:R-:W-:Y:S02]  /*06b0*/  @!P5 IMAD.IADD R11, R23, 0x1, R0 ;  /* 0x00000001170bd824 */ /* 0x000fe400078e0200 */
[----:B------:R-:W-:-:S05]  /*06c0*/  @!P5 VIADD R0, R0, 0x80 ;  /* 0x000000800000d836 */ /* 0x000fca0000000000 */
[----:B------:R-:W-:Y:S01]  /*06d0*/  ISETP.GE.AND P0, PT, R0, R3, PT ;  /* 0x000000030000720c */ /* 0x000fe20003f06270 */
[----:B-----5:R-:W-:-:S05]  /*06e0*/  @!P5 IMAD.WIDE.U32 R6, R11, 0x8, R6 ;  /* 0x000000080b06d825 */ /* 0x020fca00078e0006 */
[----:B------:R5:W4:Y:S07]  /*06f0*/  @!P5 LDG.E.64 R16, desc[UR4][R6.64] ;  /* 0x000000040610d981 */ /* 0x000b2e000c1e1b00 */
[----:B-----5:R-:W5:Y:S01]  /*0700*/  @!P0 LDC.64 R6, c[0x0][0x220] ;  /* 0x00008800ff068b82 */ /* 0x020f620000000a00 */
[----:B------:R-:W-:Y:S02]  /*0710*/  @!P0 IMAD.IADD R22, R23, 0x1, R0 ;  /* 0x0000000117168824 */ /* 0x000fe400078e0200 */
[----:B------:R-:W-:-:S05]  /*0720*/  @!P0 VIADD R0, R0, 0x80 ;  /* 0x0000008000008836 */ /* 0x000fca0000000000 */
[----:B------:R-:W-:Y:S01]  /*0730*/  ISETP.GE.AND P2, PT, R0, R3, PT ;  /* 0x000000030000720c */ /* 0x000fe20003f46270 */
[----:B-1----:R-:W-:Y:S01]  /*0740*/  @!P3 IMAD.WIDE.U32 R20, R20, 0x8, R24 ;  /* 0x000000081414b825 */ /* 0x002fe200078e0018 */
[----:B------:R-:W-:Y:S02]  /*0750*/  CS2R R8, SRZ ;  /* 0x0000000000087805 */ /* 0x000fe4000001ff00 */
[----:B------:R-:W-:-:S06]  /*0760*/  CS2R R4, SRZ ;  /* 0x0000000000047805 */ /* 0x000fcc000001ff00 */
[----:B------:R-:W4:Y:S01]  /*0770*/  @!P3 LDG.E.64 R4, desc[UR4][R20.64] ;  /* 0x000000041404b981 */ /* 0x000f22000c1e1b00 */
[----:B0-----:R-:W-:Y:S02]  /*0780*/  @!P5 IMAD.WIDE.U32 R26, R11, 0x8, R26 ;  /* 0x000000080b1ad825 */ /* 0x001fe400078e001a */
[----:B------:R-:W0:Y:S02]  /*0790*/  @!P2 LDC.64 R28, c[0x0][0x220] ;  /* 0x00008800ff1cab82 */ /* 0x000e240000000a00 */
[----:B-----5:R-:W-:-:S05]  /*07a0*/  @!P0 IMAD.WIDE.U32 R24, R22, 0x8, R6 ;  /* 0x0000000816188825 */ /* 0x020fca00078e0006 */
[----:B------:R1:W5:Y:S01]  /*07b0*/  @!P0 LDG.E.64 R8, desc[UR4][R24.64] ;  /* 0x0000000418088981 */ /* 0x000362000c1e1b00 */
[----:B------:R-:W-:-:S06]  /*07c0*/  CS2R R6, SRZ ;  /* 0x0000000000067805 */ /* 0x000fcc000001ff00 */
[----:B------:R0:W5:Y:S01]  /*07d0*/  @!P5 LDG.E.64 R6, desc[UR4][R26.64] ;  /* 0x000000041a06d981 */ /* 0x000162000c1e1b00 */
[----:B-1----:R-:W-:Y:S02]  /*07e0*/  @!P2 IMAD.IADD R25, R23, 0x1, R0 ;  /* 0x000000011719a824 */ /* 0x002fe400078e0200 */
[----:B------:R-:W-:-:S05]  /*07f0*/  @!P2 VIADD R0, R0, 0x80 ;  /* 0x000000800000a836 */ /* 0x000fca0000000000 */
[----:B------:R-:W-:Y:S02]  /*0800*/  ISETP.GE.AND P4, PT, R0, R3, PT ;  /* 0x000000030000720c */ /* 0x000fe40003f86270 */
[----:B------:R-:W-:Y:S01]  /*0810*/  CS2R R10, SRZ ;  /* 0x00000000000a7805 */ /* 0x000fe2000001ff00 */
[----:B0-----:R-:W-:-:S05]  /*0820*/  @!P2 IMAD.WIDE.U32 R28, R25, 0x8, R28 ;  /* 0x00000008191ca825 */ /* 0x001fca00078e001c */
[----:B------:R-:W5:Y:S05]  /*0830*/  @!P2 LDG.E.64 R10, desc[UR4][R28.64] ;  /* 0x000000041c0aa981 */ /* 0x000f6a000c1e1b00 */
[----:B------:R-:W0:Y:S01]  /*0840*/  @!P4 LDC.64 R20, c[0x0][0x220] ;  /* 0x00008800ff14cb82 */ /* 0x000e220000000a00 */
[----:B------:R-:W-:-:S04]  /*0850*/  @!P4 IMAD.IADD R27, R23, 0x1, R0 ;  /* 0x00000001171bc824 */ /* 0x000fc800078e0200 */
[----:B0-----:R-:W-:Y:S01]  /*0860*/  @!P4 IMAD.WIDE.U32 R20, R27, 0x8, R20 ;  /* 0x000000081b14c825 */ /* 0x001fe200078e0014 */
[C---:B--2---:R-:W-:Y:S02]  /*0870*/  DSETP.GT.AND P3, PT, R12.reuse, RZ, PT ;  /* 0x000000ff0c00722a */ /* 0x044fe40003f64000 */
[----:B------:R-:W-:Y:S01]  /*0880*/  DSETP.NEU.AND P6, PT, R12, RZ, PT ;  /* 0x000000ff0c00722a */ /* 0x000fe20003fcd000 */
[----:B------:R-:W-:-:S06]  /*0890*/  CS2R R12, SRZ ;  /* 0x00000000000c7805 */ /* 0x000fcc000001ff00 */
[----:B------:R0:W2:Y:S01]  /*08a0*/  @!P4 LDG.E.64 R12, desc[UR4][R20.64] ;  /* 0x00000004140cc981 */ /* 0x0000a2000c1e1b00 */
[----:B------:R-:W-:Y:S02]  /*08b0*/  FSEL R24, RZ, 1.875, !P3 ;  /* 0x3ff00000ff187808 */ /* 0x000fe40005800000 */
[----:B---3--:R-:W-:Y:S02]  /*08c0*/  FSEL R14, R14, RZ, !P6 ;  /* 0x000000ff0e0e7208 */ /* 0x008fe40007000000 */
[----:B------:R-:W-:Y:S01]  /*08d0*/  FSEL R15, R15, R24, !P6 ;  /* 0x000000180f0f7208 */ /* 0x000fe20007000000 */
[----:B0-----:R-:W0:Y:S01]  /*08e0*/  @!P2 LDC.64 R20, c[0x0][0x228] ;  /* 0x00008a00ff14ab82 */ /* 0x001e220000000a00 */
[C---:B----4-:R-:W-:Y:S02]  /*08f0*/  DSETP.GT.AND P5, PT, R18.reuse, RZ, PT ;  /* 0x000000ff1200722a */ /* 0x050fe40003fa4000 */
[----:B------:R-:W-:-:S05]  /*0900*/  DSETP.NEU.AND P3, PT, R18, RZ, PT ;  /* 0x000000ff1200722a */ /* 0x000fca0003f6d000 */
[----:B------:R-:W1:Y:S01]  /*0910*/  @!P0 LDC.64 R18, c[0x0][0x228] ;  /* 0x00008a00ff128b82 */ /* 0x000e620000000a00 */
[----:B------:R-:W-:Y:S01]  /*0920*/  FSEL R29, RZ, 1.875, !P5 ;  /* 0x3ff00000ff1d7808 */ /* 0x000fe20006800000 */
[----:B------:R-:W-:Y:S02]  /*0930*/  @!P4 VIADD R0, R0, 0x80 ;  /* 0x000000800000c836 */ /* 0x000fe40000000000 */
[----:B-1----:R-:W-:Y:S01]  /*0940*/  @!P0 IMAD.WIDE.U32 R18, R22, 0x8, R18 ;  /* 0x0000000816128825 */ /* 0x002fe200078e0012 */
[C---:B------:R-:W-:Y:S02]  /*0950*/  DSETP.GT.AND P5, PT, R16.reuse, RZ, PT ;  /* 0x000000ff1000722a */ /* 0x040fe40003fa4000 */
[----:B------:R-:W-:Y:S01]  /*0960*/  DSETP.NEU.AND P6, PT, R16, RZ, PT ;  /* 0x000000ff1000722a */ /* 0x000fe20003fcd000 */
[----:B------:R-:W-:-:S06]  /*0970*/  CS2R R16, SRZ ;  /* 0x0000000000107805 */ /* 0x000fcc000001ff00 */
[----:B------:R1:W3:Y:S02]  /*0980*/  @!P0 LDG.E.64 R16, desc[UR4][R18.64] ;  /* 0x0000000412108981 */ /* 0x0002e4000c1e1b00 */
[----:B-1----:R-:W1:Y:S01]  /*0990*/  @!P4 LDC.64 R18, c[0x0][0x228] ;  /* 0x00008a00ff12cb82 */ /* 0x002e620000000a00 */
[----:B------:R-:W-:Y:S01]  /*09a0*/  ISETP.GE.AND P0, PT, R0, R3, PT ;  /* 0x000000030000720c */ /* 0x000fe20003f06270 */
[----:B0-----:R-:W-:Y:S01]  /*09b0*/  @!P2 IMAD.WIDE.U32 R20, R25, 0x8, R20 ;  /* 0x000000081914a825 */ /* 0x001fe200078e0014 */
[----:B------:R-:W-:Y:S02]  /*09c0*/  CS2R R24, SRZ ;  /* 0x0000000000187805 */ /* 0x000fe4000001ff00 */
[----:B------:R-:W-:Y:S02]  /*09d0*/  FSEL R29, R5, R29, !P3 ;  /* 0x0000001d051d7208 */ /* 0x000fe40005800000 */
[----:B------:R-:W-:Y:S02]  /*09e0*/  FSEL R28, R4, RZ, !P3 ;  /* 0x000000ff041c7208 */ /* 0x000fe40005800000 */
[----:B------:R-:W4:Y:S05]  /*09f0*/  @!P2 LDG.E.64 R24, desc[UR4][R20.64] ;  /* 0x000000041418a981 */ /* 0x000f2a000c1e1b00 */
[----:B------:R-:W0:Y:S01]  /*0a00*/  @!P0 LDC.64 R4, c[0x0][0x220] ;  /* 0x00008800ff048b82 */ /* 0x000e220000000a00 */
[----:B-1----:R-:W-:Y:S01]  /*0a10*/  @!P4 IMAD.WIDE.U32 R26, R27, 0x8, R18 ;  /* 0x000000081b1ac825 */ /* 0x002fe200078e0012 */
[----:B------:R-:W-:Y:S01]  /*0a20*/  CS2R R18, SRZ ;  /* 0x0000000000127805 */ /* 0x000fe2000001ff00 */
[----:B-----5:R-:W-:-:S02]  /*0a30*/  DSETP.GT.AND P3, PT, R8, RZ, PT ;  /* 0x000000ff0800722a */ /* 0x020fc40003f64000 */
[----:B------:R-:W-:-:S03]  /*0a40*/  DSETP.NEU.AND P2, PT, R8, RZ, PT ;  /* 0x000000ff0800722a */ /* 0x000fc60003f4d000 */
[----:B------:R1:W5:Y:S01]  /*0a50*/  @!P4 LDG.E.64 R18, desc[UR4][R26.64] ;  /* 0x000000041a12c981 */ /* 0x000362000c1e1b00 */
[----:B------:R-:W-:Y:S02]  /*0a60*/  FSEL R9, RZ, 1.875, !P5 ;  /* 0x3ff00000ff097808 */ /* 0x000fe40006800000 */
[----:B------:R-:W-:Y:S02]  /*0a70*/  FSEL R6, R6, RZ, !P6 ;  /* 0x000000ff06067208 */ /* 0x000fe40007000000 */
[----:B------:R-:W-:Y:S02]  /*0a80*/  FSEL R7, R7, R9, !P6 ;  /* 0x0000000907077208 */ /* 0x000fe40007000000 */
[----:B------:R-:W0:Y:S01]  /*0a90*/  @!P0 LDC.64 R8, c[0x0][0x228] ;  /* 0x00008a00ff088b82 */ /* 0x000e220000000a00 */
[----:B-1----:R-:W-:Y:S02]  /*0aa0*/  @!P0 IMAD.IADD R27, R23, 0x1, R0 ;  /* 0x00000001171b8824 */ /* 0x002fe400078e0200 */
[----:B------:R-:W-:-:S05]  /*0ab0*/  @!P0 VIADD R0, R0, 0x80 ;  /* 0x0000008000008836 */ /* 0x000fca0000000000 */
[----:B------:R-:W-:Y:S01]  /*0ac0*/  ISETP.GE.AND P6, PT, R0, R3, PT ;  /* 0x000000030000720c */ /* 0x000fe20003fc6270 */
[----:B0-----:R-:W-:Y:S01]  /*0ad0*/  @!P0 IMAD.WIDE.U32 R20, R27, 0x8, R4 ;  /* 0x000000081b148825 */ /* 0x001fe200078e0004 */
[C---:B------:R-:W-:Y:S02]  /*0ae0*/  DSETP.GT.AND P4, PT, R10.reuse, RZ, PT ;  /* 0x000000ff0a00722a */ /* 0x040fe40003f84000 */
[----:B------:R-:W-:-:S09]  /*0af0*/  DSETP.NEU.AND P5, PT, R10, RZ, PT ;  /* 0x000000ff0a00722a */ /* 0x000fd20003fad000 */
[----:B------:R-:W0:Y:S01]  /*0b00*/  @!P6 LDC.64 R4, c[0x0][0x220] ;  /* 0x00008800ff04eb82 */ /* 0x000e220000000a00 */
[----:B------:R-:W-:Y:S01]  /*0b10*/  CS2R R10, SRZ ;  /* 0x00000000000a7805 */ /* 0x000fe2000001ff00 */
[----:B------:R-:W-:Y:S01]  /*0b20*/  @!P0 IMAD.WIDE.U32 R8, R27, 0x8, R8 ;  /* 0x000000081b088825 */ /* 0x000fe200078e0008 */
[----:B------:R-:W-:-:S04]  /*0b30*/  CS2R R26, SRZ ;  /* 0x00000000001a7805 */ /* 0x000fc8000001ff00 */
[----:B------:R1:W4:Y:S01]  /*0b40*/  @!P0 LDG.E.64 R10, desc[UR4][R20.64] ;  /* 0x00000004140a8981 */ /* 0x000322000c1e1b00 */
[----:B------:R-:W-:Y:S01]  /*0b50*/  @!P6 IMAD.IADD R22, R23, 0x1, R0 ;  /* 0x000000011716e824 */ /* 0x000fe200078e0200 */
[----:B------:R-:W-:Y:S02]  /*0b60*/  FSEL R0, RZ, 1.875, !P3 ;  /* 0x3ff00000ff007808 */ /* 0x000fe40005800000 */
[----:B------:R0:W5:Y:S01]  /*0b70*/  @!P0 LDG.E.64 R26, desc[UR4][R8.64] ;  /* 0x00000004081a8981 */ /* 0x000162000c1e1b00 */
[----:B-1----:R-:W1:Y:S01]  /*0b80*/  @!P6 LDC.64 R20, c[0x0][0x228] ;  /* 0x00008a00ff14eb82 */ /* 0x002e620000000a00 */
[----:B0-----:R-:W-:-:S07]  /*0b90*/  @!P6 IMAD.WIDE.U32 R4, R22, 0x8, R4 ;  /* 0x000000081604e825 */ /* 0x001fce00078e0004 */
[----:B------:R-:W0:Y:S01]  /*0ba0*/  @!P1 LDC.64 R8, c[0x0][0x218] ;  /* 0x00008600ff089b82 */ /* 0x000e220000000a00 */
[----:B-1----:R-:W-:Y:S01]  /*0bb0*/  @!P6 IMAD.WIDE.U32 R20, R22, 0x8, R20 ;  /* 0x000000081614e825 */ /* 0x002fe200078e0014 */
[C---:B--2---:R-:W-:Y:S02]  /*0bc0*/  DSETP.GT.AND P3, PT, R12.reuse, RZ, PT ;  /* 0x000000ff0c00722a */ /* 0x044fe40003f64000 */
[----:B------:R-:W-:Y:S01]  /*0bd0*/  DSETP.NEU.AND P0, PT, R12, RZ, PT ;  /* 0x000000ff0c00722a */ /* 0x000fe20003f0d000 */
[----:B------:R-:W-:-:S06]  /*0be0*/  CS2R R12, SRZ ;  /* 0x00000000000c7805 */ /* 0x000fcc000001ff00 */
[----:B------:R1:W2:Y:S02]  /*0bf0*/  @!P6 LDG.E.64 R12, desc[UR4][R4.64] ;  /* 0x00000004040ce981 */ /* 0x0002a4000c1e1b00 */
[----:B-1----:R-:W-:-:S06]  /*0c00*/  CS2R R4, SRZ ;  /* 0x0000000000047805 */ /* 0x002fcc000001ff00 */
[----:B------:R0:W2:Y:S01]  /*0c10*/  @!P6 LDG.E.64 R4, desc[UR4][R20.64] ;  /* 0x000000041404e981 */ /* 0x0000a2000c1e1b00 */
[----:B------:R-:W-:Y:S04]  /*0c20*/  BSSY B0, `(.L_x_8993) ;  /* 0x0000044000007945 */ /* 0x000fe80003800000 */
[----:B------:R-:W-:Y:S01]  /*0c30*/  BSSY B1, `(.L_x_8994) ;  /* 0x000003c000017945 */ /* 0x000fe20003800000 */
[----:B---3--:R-:W-:Y:S02]  /*0c40*/  FSEL R17, R17, R0, !P2 ;  /* 0x0000000011117208 */ /* 0x008fe40005000000 */
[----:B------:R-:W-:Y:S02]  /*0c50*/  FSEL R16, R16, RZ, !P2 ;  /* 0x000000ff10107208 */ /* 0x000fe40005000000 */
[----:B------:R-:W-:Y:S01]  /*0c60*/  FSEL R0, RZ, 1.875, !P4 ;  /* 0x3ff00000ff007808 */ /* 0x000fe20006000000 */
[----:B----4-:R-:W-:-:S02]  /*0c70*/  DSETP.GT.AND P2, PT, R10, RZ, PT ;  /* 0x000000ff0a00722a */ /* 0x010fc40003f44000 */
[----:B------:R-:W-:Y:S01]  /*0c80*/  DSETP.NEU.AND P4, PT, R10, RZ, PT ;  /* 0x000000ff0a00722a */ /* 0x000fe20003f8d000 */
[----:B------:R-:W-:-:S04]  /*0c90*/  @!P1 IMAD.IADD R11, R23, 0x1, R2 ;  /* 0x00000001170b9824 */ /* 0x000fc800078e0202 */
[----:B0-----:R-:W-:Y:S01]  /*0ca0*/  @!P1 IMAD.WIDE.U32 R20, R11, 0x8, R8 ;  /* 0x000000080b149825 */ /* 0x001fe200078e0008 */
[----:B------:R-:W-:-:S03]  /*0cb0*/  FSEL R9, R25, R0, !P5 ;  /* 0x0000000019097208 */ /* 0x000fc60006800000 */
[----:B------:R-:W-:Y:S01]  /*0cc0*/  VIADD R0, R2, 0x80 ;  /* 0x0000008002007836 */ /* 0x000fe20000000000 */
[----:B------:R-:W-:Y:S01]  /*0cd0*/  FSEL R11, RZ, 1.875, !P3 ;  /* 0x3ff00000ff0b7808 */ /* 0x000fe20005800000 */
[----:B------:R0:W-:Y:S02]  /*0ce0*/  @!P1 STG.E.64 desc[UR4][R20.64], R14 ;  /* 0x0000000e14009986 */ /* 0x0001e4000c101b04 */
[----:B------:R-:W-:Y:S01]  /*0cf0*/  @!P1 IMAD.MOV.U32 R2, RZ, RZ, R0 ;  /* 0x000000ffff029224 */ /* 0x000fe200078e0000 */
[----:B-----5:R-:W-:Y:S02]  /*0d00*/  FSEL R11, R19, R11, !P0 ;  /* 0x0000000b130b7208 */ /* 0x020fe40004000000 */
[----:B------:R-:W-:Y:S02]  /*0d10*/  FSEL R10, R18, RZ, !P0 ;  /* 0x000000ff120a7208 */ /* 0x000fe40004000000 */
[----:B------:R-:W-:Y:S01]  /*0d20*/  FSEL R8, R24, RZ, !P5 ;  /* 0x000000ff18087208 */ /* 0x000fe20006800000 */
[----:B--2---:R-:W-:-:S02]  /*0d30*/  DSETP.GT.AND P1, PT, R12, RZ, PT ;  /* 0x000000ff0c00722a */ /* 0x004fc40003f24000 */
[----:B------:R-:W-:Y:S01]  /*0d40*/  DSETP.NEU.AND P0, PT, R12, RZ, PT ;  /* 0x000000ff0c00722a */ /* 0x000fe20003f0d000 */
[----:B------:R-:W-:Y:S02]  /*0d50*/  FSEL R13, RZ, 1.875, !P2 ;  /* 0x3ff00000ff0d7808 */ /* 0x000fe40005000000 */
[----:B------:R-:W-:Y:S02]  /*0d60*/  ISETP.GE.AND P2, PT, R2, R3, PT ;  /* 0x000000030200720c */ /* 0x000fe40003f46270 */
[----:B0-----:R-:W-:Y:S02]  /*0d70*/  FSEL R15, RZ, 1.875, !P1 ;  /* 0x3ff00000ff0f7808 */ /* 0x001fe40004800000 */
[----:B------:R-:W-:Y:S02]  /*0d80*/  FSEL R13, R27, R13, !P4 ;  /* 0x0000000d1b0d7208 */ /* 0x000fe40006000000 */
[----:B------:R-:W-:Y:S02]  /*0d90*/  FSEL R12, R26, RZ, !P4 ;  /* 0x000000ff1a0c7208 */ /* 0x000fe40006000000 */
[----:B------:R-:W-:-:S02]  /*0da0*/  FSEL R4, R4, RZ, !P0 ;  /* 0x000000ff04047208 */ /* 0x000fc40004000000 */
[----:B------:R-:W-:-:S03]  /*0db0*/  FSEL R5, R5, R15, !P0 ;  /* 0x0000000f05057208 */ /* 0x000fc60004000000 */
[----:B------:R-:W-:Y:S05]  /*0dc0*/  @P2 BRA `(.L_x_8995) ;  /* 0x0000000000302947 */ /* 0x000fea0003800000 */
[----:B------:R-:W0:Y:S01]  /*0dd0*/  LDC.64 R14, c[0x0][0x218] ;  /* 0x00008600ff0e7b82 */ /* 0x000e220000000a00 */
[----:B------:R-:W-:Y:S02]  /*0de0*/  IMAD.IADD R19, R23, 0x1, R2 ;  /* 0x0000000117137824 */ /* 0x000fe400078e0202 */
[----:B------:R-:W-:-:S05]  /*0df0*/  VIADD R2, R2, 0x80 ;  /* 0x0000008002027836 */ /* 0x000fca0000000000 */
[----:B------:R-:W-:Y:S01]  /*0e00*/  ISETP.GE.AND P0, PT, R2, R3, PT ;  /* 0x000000030200720c */ /* 0x000fe20003f06270 */
[----:B0-----:R-:W-:-:S05]  /*0e10*/  IMAD.WIDE.U32 R14, R19, 0x8, R14 ;  /* 0x00000008130e7825 */ /* 0x001fca00078e000e */
[----:B------:R0:W-:Y:S07]  /*0e20*/  STG.E.64 desc[UR4][R14.64], R28 ;  /* 0x0000001c0e007986 */ /* 0x0001ee000c101b04 */
[----:B------:R-:W-:Y:S05]  /*0e30*/  @P0 BRA `(.L_x_8996) ;  /* 0x0000000000300947 */ /* 0x000fea0003800000 */
[----:B0-----:R-:W0:Y:S01]  /*0e40*/  LDC.64 R14, c[0x0][0x218] ;  /* 0x00008600ff0e7b82 */ /* 0x001e220000000a00 */
[----:B------:R-:W-:Y:S02]  /*0e50*/  IMAD.IADD R19, R23, 0x1, R2 ;  /* 0x0000000117137824 */ /* 0x000fe400078e0202 */
[----:B------:R-:W-:Y:S02]  /*0e60*/  VIADD R2, R2, 0x80 ;  /* 0x0000008002027836 */ /* 0x000fe40000000000 */
[----:B0-----:R-:W-:-:S05]  /*0e70*/  IMAD.WIDE.U32 R14, R19, 0x8, R14 ;  /* 0x00000008130e7825 */ /* 0x001fca00078e000e */
[----:B------:R0:W-:Y:S02]  /*0e80*/  STG.E.64 desc[UR4][R14.64], R6 ;  /* 0x000000060e007986 */ /* 0x0001e4000c101b04 */
.L_x_8995:
[----:B------:R-:W-:-:S13]  /*0e90*/  ISETP.GE.AND P0, PT, R2, R3, PT ;  /* 0x000000030200720c */ /* 0x000fda0003f06270 */
[----:B------:R-:W-:Y:S05]  /*0ea0*/  @P0 BRA `(.L_x_8997) ;  /* 0x0000000000300947 */ /* 0x000fea0003800000 */
[----:B0-----:R-:W0:Y:S01]  /*0eb0*/  LDC.64 R6, c[0x0][0x218] ;  /* 0x00008600ff067b82 */ /* 0x001e220000000a00 */
[----:B------:R-:W-:Y:S02]  /*0ec0*/  IMAD.IADD R15, R23, 0x1, R2 ;  /* 0x00000001170f7824 */ /* 0x000fe400078e0202 */
[----:B------:R-:W-:Y:S02]  /*0ed0*/  VIADD R2, R2, 0x80 ;  /* 0x0000008002027836 */ /* 0x000fe40000000000 */
[----:B0-----:R-:W-:-:S05]  /*0ee0*/  IMAD.WIDE.U32 R6, R15, 0x8, R6 ;  /* 0x000000080f067825 */ /* 0x001fca00078e0006 */
[----:B------:R1:W-:Y:S02]  /*0ef0*/  STG.E.64 desc[UR4][R6.64], R16 ;  /* 0x0000001006007986 */ /* 0x0003e4000c101b04 */
.L_x_8996:
[----:B------:R-:W-:-:S13]  /*0f00*/  ISETP.GE.AND P0, PT, R2, R3, PT ;  /* 0x000000030200720c */ /* 0x000fda0003f06270 */
[----:B------:R-:W-:Y:S05]  /*0f10*/  @P0 BRA `(.L_x_8998) ;  /* 0x0000000000340947 */ /* 0x000fea0003800000 */
[----:B-1----:R-:W1:Y:S01]  /*0f20*/  LDC.64 R6, c[0x0][0x218] ;  /* 0x00008600ff067b82 */ /* 0x002e620000000a00 */
[----:B0-----:R-:W-:Y:S02]  /*0f30*/  IMAD.IADD R15, R23, 0x1, R2 ;  /* 0x00000001170f7824 */ /* 0x001fe400078e0202 */
[----:B------:R-:W-:Y:S02]  /*0f40*/  VIADD R2, R2, 0x80 ;  /* 0x0000008002027836 */ /* 0x000fe40000000000 */
[----:B-1----:R-:W-:-:S05]  /*0f50*/  IMAD.WIDE.U32 R6, R15, 0x8, R6 ;  /* 0x000000080f067825 */ /* 0x002fca00078e0006 */
[----:B------:R1:W-:Y:S02]  /*0f60*/  STG.E.64 desc[UR4][R6.64], R8 ;  /* 0x0000000806007986 */ /* 0x0003e4000c101b04 */
.L_x_8997:
[----:B------:R-:W-:-:S13]  /*0f70*/  ISETP.GE.AND P0, PT, R2, R3, PT ;  /* 0x000000030200720c */ /* 0x000fda0003f06270 */
[----:B------:R-:W-:Y:S05]  /*0f80*/  @P0 BREAK B1 ;  /* 0x0000000000010942 */ /* 0x000fea0003800000 */
[----:B------:R-:W-:Y:S05]  /*0f90*/  @P0 BRA `(.L_x_8999) ;  /* 0x0000000000300947 */ /* 0x000fea0003800000 */
[----:B01----:R-:W0:Y:S01]  /*0fa0*/  LDC.64 R6, c[0x0][0x218] ;  /* 0x00008600ff067b82 */ /* 0x003e220000000a00 */
[----:B------:R-:W-:Y:S02]  /*0fb0*/  IMAD.IADD R9, R23, 0x1, R2 ;  /* 0x0000000117097824 */ /* 0x000fe400078e0202 */
[----:B------:R-:W-:Y:S02]  /*0fc0*/  VIADD R2, R2, 0x80 ;  /* 0x0000008002027836 */ /* 0x000fe40000000000 */
[----:B0-----:R-:W-:-:S05]  /*0fd0*/  IMAD.WIDE.U32 R6, R9, 0x8, R6 ;  /* 0x0000000809067825 */ /* 0x001fca00078e0006 */
[----:B------:R2:W-:Y:S02]  /*0fe0*/  STG.E.64 desc[UR4][R6.64], R10 ;  /* 0x0000000a06007986 */ /* 0x0005e4000c101b04 */
.L_x_8998:
[----:B------:R-:W-:Y:S05]  /*0ff0*/  BSYNC B1 ;  /* 0x0000000000017941 */ /* 0x000fea0003800000 */
.L_x_8994:
[----:B------:R-:W-:-:S13]  /*1000*/  ISETP.GE.AND P0, PT, R2, R3, PT ;  /* 0x000000030200720c */ /* 0x000fda0003f06270 */
[----:B-12---:R-:W1:Y:S01]  /*1010*/  @!P0 LDC.64 R6, c[0x0][0x218] ;  /* 0x00008600ff068b82 */ /* 0x006e620000000a00 */
[----:B------:R-:W-:Y:S02]  /*1020*/  @!P0 IMAD.IADD R9, R23, 0x1, R2 ;  /* 0x0000000117098824 */ /* 0x000fe400078e0202 */
[----:B------:R-:W-:Y:S02]  /*1030*/  @!P0 VIADD R2, R2, 0x80 ;  /* 0x0000008002028836 */ /* 0x000fe40000000000 */
[----:B-1----:R-:W-:-:S05]  /*1040*/  @!P0 IMAD.WIDE.U32 R6, R9, 0x8, R6 ;  /* 0x0000000809068825 */ /* 0x002fca00078e0006 */
[----:B------:R2:W-:Y:S02]  /*1050*/  @!P0 STG.E.64 desc[UR4][R6.64], R12 ;  /* 0x0000000c06008986 */ /* 0x0005e4000c101b04 */
.L_x_8999:
[----:B------:R-:W-:Y:S05]  /*1060*/  BSYNC B0 ;  /* 0x0000000000007941 */ /* 0x000fea0003800000 */
.L_x_8993:
[----:B------:R-:W-:Y:S05]  /*1070*/  WARPSYNC.ALL ;  /* 0x0000000000007948 */ /* 0x000fea0003800000 */
[----:B------:R-:W-:-:S13]  /*1080*/  ISETP.GE.AND P0, PT, R2, R3, PT ;  /* 0x000000030200720c */ /* 0x000fda0003f06270 */
[----:B------:R-:W-:Y:S05]  /*1090*/  @P0 EXIT ;  /* 0x000000000000094d */ /* 0x000fea0003800000 */
[----:B012---:R-:W0:Y:S01]  /*10a0*/  LDC.64 R6, c[0x0][0x218] ;  /* 0x00008600ff067b82 */ /* 0x007e220000000a00 */
[----:B------:R-:W-:-:S04]  /*10b0*/  IMAD.IADD R3, R23, 0x1, R2 ;  /* 0x0000000117037824 */ /* 0x000fc800078e0202 */
[----:B0-----:R-:W-:-:S05]  /*10c0*/  IMAD.WIDE.U32 R2, R3, 0x8, R6 ;  /* 0x0000000803027825 */ /* 0x001fca00078e0006 */
[----:B------:R-:W-:Y:S01]  /*10d0*/  STG.E.64 desc[UR4][R2.64], R4 ;  /* 0x0000000402007986 */ /* 0x000fe2000c101b04 */
[----:B------:R-:W-:Y:S05]  /*10e0*/  EXIT ;  /* 0x000000000000794d */ /* 0x000fea0003800000 */
.L_x_9000:
        /* <DEDUP_REMOVED lines=9> */
.L_x_32103:


//--------------------- .text._ZN2at6native29vectorized_elementwise_kernelILi4ENS0_13BinaryFunctorIdddZZZNS0_21heaviside_kernel_cudaERNS_18TensorIteratorBaseEENKUlvE_clEvENKUlvE4_clEvEUlddE_EESt5arrayIPcLm3EEEEviT0_T1_ --------------------------
	.section	.text._ZN2at6native29vectorized_elementwise_kernelILi4ENS0_13BinaryFunctorIdddZZZNS0_21heaviside_kernel_cudaERNS_18TensorIteratorBaseEENKUlvE_clEvENKUlvE4_clEvEUlddE_EESt5arrayIPcLm3EEEEviT0_T1_,"ax",@progbits
	.align	128
        .global         _ZN2at6native29vectorized_elementwise_kernelILi4ENS0_13BinaryFunctorIdddZZZNS0_21heaviside_kernel_cudaERNS_18TensorIteratorBaseEENKUlvE_clEvENKUlvE4_clEvEUlddE_EESt5arrayIPcLm3EEEEviT0_T1_
        .type           _ZN2at6native29vectorized_elementwise_kernelILi4ENS0_13BinaryFunctorIdddZZZNS0_21heaviside_kernel_cudaERNS_18TensorIteratorBaseEENKUlvE_clEvENKUlvE4_clEvEUlddE_EESt5arrayIPcLm3EEEEviT0_T1_,@function
        .size           _ZN2at6native29vectorized_elementwise_kernelILi4ENS0_13BinaryFunctorIdddZZZNS0_21heaviside_kernel_cudaERNS_18TensorIteratorBaseEENKUlvE_clEvENKUlvE4_clEvEUlddE_EESt5arrayIPcLm3EEEEviT0_T1_,(.L_x_32104 - _ZN2at6native29vectorized_elementwise_kernelILi4ENS0_13BinaryFunctorIdddZZZNS0_21heaviside_kernel_cudaERNS_18TensorIteratorBaseEENKUlvE_clEvENKUlvE4_clEvEUlddE_EESt5arrayIPcLm3EEEEviT0_T1_)
        .other          _ZN2at6native29vectorized_elementwise_kernelILi4ENS0_13BinaryFunctorIdddZZZNS0_21heaviside_kernel_cudaERNS_18TensorIteratorBaseEENKUlvE_clEvENKUlvE4_clEvEUlddE_EESt5arrayIPcLm3EEEEviT0_T1_,@"STO_CUDA_ENTRY STV_DEFAULT"
_ZN2at6native29vectorized_elementwise_kernelILi4ENS0_13BinaryFunctorIdddZZZNS0_21heaviside_kernel_cudaERNS_18TensorIteratorBaseEENKUlvE_clEvENKUlvE4_clEvEUlddE_EESt5arrayIPcLm3EEEEviT0_T1_:
.text._ZN2at6native29vectorized_elementwise_kernelILi4ENS0_13BinaryFunctorIdddZZZNS0_21heaviside_kernel_cudaERNS_18TensorIteratorBaseEENKUlvE_clEvENKUlvE4_clEvEUlddE_EESt5arrayIPcLm3EEEEviT0_T1_:
        /* <DEDUP_REMOVED lines=82> */
.L_x_9001:
        /* <DEDUP_REMOVED lines=151> */
.L_x_9004:
[----:B------:R-:W-:-:S13]  /*0e90*/  ISETP.GE.AND P0, PT, R2, R3, PT ;  /* 0x000000030200720c */ /* 0x000fda0003f06270 */
[----:B------:R-:W-:Y:S05]  /*0ea0*/  @P0 BRA `(.L_x_9006) ;  /* 0x0000000000300947 */ /* 0x000fea0003800000 */
[----:B0-----:R-:W0:Y:S01]  /*0eb0*/  LDC.64 R6, c[0x0][0x218] ;  /* 0x00008600ff067b82 */ /* 0x001e220000000a00 */
[----:B------:R-:W-:Y:S02]  /*0ec0*/  IMAD.IADD R15, R23, 0x1, R2 ;  /* 0x00000001170f7824 */ /* 0x000fe400078e0202 */
[----:B------:R-:W-:Y:S02]  /*0ed0*/  VIADD R2, R2, 0x80 ;  /* 0x0000008002027836 */ /* 0x000fe40000000000 */
[----:B0-----:R-:W-:-:S05]  /*0ee0*/  IMAD.WIDE.U32 R6, R15, 0x8, R6 ;  /* 0x000000080f067825 */ /* 0x001fca00078e0006 */
[----:B------:R1:W-:Y:S02]  /*0ef0*/  STG.E.64 desc[UR4][R6.64], R16 ;  /* 0x0000001006007986 */ /* 0x0003e4000c101b04 */
.L_x_9005:
[----:B------:R-:W-:-:S13]  /*0f00*/  ISETP.GE.AND P0, PT, R2, R3, PT ;  /* 0x000000030200720c */ /* 0x000fda0003f06270 */
[----:B------:R-:W-:Y:S05]  /*0f10*/  @P0 BRA `(.L_x_9007) ;  /* 0x0000000000340947 */ /* 0x000fea0003800000 */
[----:B-1----:R-:W1:Y:S01]  /*0f20*/  LDC.64 R6, c[0x0][0x218] ;  /* 0x00008600ff067b82 */ /* 0x002e620000000a00 */
[----:B0-----:R-:W-:Y:S02]  /*0f30*/  IMAD.IADD R15, R23, 0x1, R2 ;  /* 0x00000001170f7824 */ /* 0x001fe400078e0202 */
[----:B------:R-:W-:Y:S02]  /*0f40*/  VIADD R2, R2, 0x80 ;  /* 0x0000008002027836 */ /* 0x000fe40000000000 */
[----:B-1----:R-:W-:-:S05]  /*0f50*/  IMAD.WIDE.U32 R6, R15, 0x8, R6 ;  /* 0x000000080f067825 */ /* 0x002fca00078e0006 */
[----:B------:R1:W-:Y:S02]  /*0f60*/  STG.E.64 desc[UR4][R6.64], R8 ;  /* 0x0000000806007986 */ /* 0x0003e4000c101b04 */
.L_x_9006:
        /* <DEDUP_REMOVED lines=8> */
.L_x_9007:
[----:B------:R-:W-:Y:S05]  /*0ff0*/  BSYNC B1 ;  /* 0x0000000000017941 */ /* 0x000fea0003800000 */
.L_x_9003:
[----:B------:R-:W-:-:S13]  /*1000*/  ISETP.GE.AND P0, PT, R2, R3, PT ;  /* 0x000000030200720c */ /* 0x000fda0003f06270 */
[----:B-12---:R-:W1:Y:S01]  /*1010*/  @!P0 LDC.64 R6, c[0x0][0x218] ;  /* 0x00008600ff068b82 */ /* 0x006e620000000a00 */
[----:B------:R-:W-:Y:S02]  /*1020*/  @!P0 IMAD.IADD R9, R23, 0x1, R2 ;  /* 0x0000000117098824 */ /* 0x000fe400078e0202 */
[----:B------:R-:W-:Y:S02]  /*1030*/  @!P0 VIADD R2, R2, 0x80 ;  /* 0x0000008002028836 */ /* 0x000fe40000000000 */
[----:B-1----:R-:W-:-:S05]  /*1040*/  @!P0 IMAD.WIDE.U32 R6, R9, 0x8, R6 ;  /* 0x0000000809068825 */ /* 0x002fca00078e0006 */
[----:B------:R2:W-:Y:S02]  /*1050*/  @!P0 STG.E.64 desc[UR4][R6.64], R12 ;  /* 0x0000000c06008986 */ /* 0x0005e4000c101b04 */
.L_x_9008:
[----:B------:R-:W-:Y:S05]  /*1060*/  BSYNC B0 ;  /* 0x0000000000007941 */ /* 0x000fea0003800000 */
.L_x_9002:
        /* <DEDUP_REMOVED lines=8> */
.L_x_9009:
        /* <DEDUP_REMOVED lines=9> */
.L_x_32104:


//--------------------- .text._ZN2at6native29vectorized_elementwise_kernelILi8ENS0_13BinaryFunctorIdddZZZNS0_21heaviside_kernel_cudaERNS_18TensorIteratorBaseEENKUlvE_clEvENKUlvE4_clEvEUlddE_EESt5arrayIPcLm3EEEEviT0_T1_ --------------------------
	.section	.text._ZN2at6native29vectorized_elementwise_kernelILi8ENS0_13BinaryFunctorIdddZZZNS0_21heaviside_kernel_cudaERNS_18TensorIteratorBaseEENKUlvE_clEvENKUlvE4_clEvEUlddE_EESt5arrayIPcLm3EEEEviT0_T1_,"ax",@progbits
	.align	128
        .global         _ZN2at6native29vectorized_elementwise_kernelILi8ENS0_13BinaryFunctorIdddZZZNS0_21heaviside_kernel_cudaERNS_18TensorIteratorBaseEENKUlvE_clEvENKUlvE4_clEvEUlddE_EESt5arrayIPcLm3EEEEviT0_T1_
        .type           _ZN2at6native29vectorized_elementwise_kernelILi8ENS0_13BinaryFunctorIdddZZZNS0_21heaviside_kernel_cudaERNS_18TensorIteratorBaseEENKUlvE_clEvENKUlvE4_clEvEUlddE_EESt5arrayIPcLm3EEEEviT0_T1_,@function
        .size           _ZN2at6native29vectorized_elementwise_kernelILi8ENS0_13BinaryFunctorIdddZZZNS0_21heaviside_kernel_cudaERNS_18TensorIteratorBaseEENKUlvE_clEvENKUlvE4_clEvEUlddE_EESt5arrayIPcLm3EEEEviT0_T1_,(.L_x_32105 - _ZN2at6native29vectorized_elementwise_kernelILi8ENS0_13BinaryFunctorIdddZZZNS0_21heaviside_kernel_cudaERNS_18TensorIteratorBaseEENKUlvE_clEvENKUlvE4_clEvEUlddE_EESt5arrayIPcLm3EEEEviT0_T1_)
        .other          _ZN2at6native29vectorized_elementwise_kernelILi8ENS0_13BinaryFunctorIdddZZZNS0_21heaviside_kernel_cudaERNS_18TensorIteratorBaseEENKUlvE_clEvENKUlvE4_clEvEUlddE_EESt5arrayIPcLm3EEEEviT0_T1_,@"STO_CUDA_ENTRY STV_DEFAULT"
_ZN2at6native29vectorized_elementwise_kernelILi8ENS0_13BinaryFunctorIdddZZZNS0_21heaviside_kernel_cudaERNS_18TensorIteratorBaseEENKUlvE_clEvENKUlvE4_clEvEUlddE_EESt5arrayIPcLm3EEEEviT0_T1_:
.text._ZN2at6native29vectorized_elementwise_kernelILi8ENS0_13BinaryFunctorIdddZZZNS0_21heaviside_kernel_cudaERNS_18TensorIteratorBaseEENKUlvE_clEvENKUlvE4_clEvEUlddE_EESt5arrayIPcLm3EEEEviT0_T1_:
        /* <DEDUP_REMOVED lines=82> */
.L_x_9010:
        /* <DEDUP_REMOVED lines=151> */
.L_x_9013:
[----:B------:R-:W-:-:S13]  /*0e90*/  ISETP.GE.AND P0, PT, R2, R3, PT ;  /* 0x000000030200720c */ /* 0x000fda0003f06270 */
[----:B------:R-:W-:Y:S05]  /*0ea0*/  @P0 BRA `(.L_x_9015) ;  /* 0x0000000000300947 */ /* 0x000fea0003800000 */
[----:B0-----:R-:W0:Y:S01]  /*0eb0*/  LDC.64 R6, c[0x0][0x218] ;  /* 0x00008600ff067b82 */ /* 0x001e220000000a00 */
[----:B------:R-:W-:Y:S02]  /*0ec0*/  IMAD.IADD R15, R23, 0x1, R2 ;  /* 0x00000001170f7824 */ /* 0x000fe400078e0202 */
[----:B------:R-:W-:Y:S02]  /*0ed0*/  VIADD R2, R2, 0x80 ;  /* 0x0000008002027836 */ /* 0x000fe40000000000 */
[----:B0-----:R-:W-:-:S05]  /*0ee0*/  IMAD.WIDE.U32 R6, R15, 0x8, R6 ;  /* 0x000000080f067825 */ /* 0x001fca00078e0006 */
[----:B------:R1:W-:Y:S02]  /*0ef0*/  STG.E.64 desc[UR4][R6.64], R16 ;  /* 0x0000001006007986 */ /* 0x0003e4000c101b04 */
.L_x_9014:
[----:B------:R-:W-:-:S13]  /*0f00*/  ISETP.GE.AND P0, PT, R2, R3, PT ;  /* 0x000000030200720c */ /* 0x000fda0003f06270 */
[----:B------:R-:W-:Y:S05]  /*0f10*/  @P0 BRA `(.L_x_9016) ;  /* 0x0000000000340947 */ /* 0x000fea0003800000 */
[----:B-1----:R-:W1:Y:S01]  /*0f20*/  LDC.64 R6, c[0x0][0x218] ;  /* 0x00008600ff067b82 */ /* 0x002e620000000a00 */
[----:B0-----:R-:W-:Y:S02]  /*0f30*/  IMAD.IADD R15, R23, 0x1, R2 ;  /* 0x00000001170f7824 */ /* 0x001fe400078e0202 */
[----:B------:R-:W-:Y:S02]  /*0f40*/  VIADD R2, R2, 0x80 ;  /* 0x0000008002027836 */ /* 0x000fe40000000000 */
[----:B-1----:R-:W-:-:S05]  /*0f50*/  IMAD.WIDE.U32 R6, R15, 0x8, R6 ;  /* 0x000000080f067825 */ /* 0x002fca00078e0006 */
[----:B------:R1:W-:Y:S02]  /*0f60*/  STG.E.64 desc[UR4][R6.64], R8 ;  /* 0x0000000806007986 */ /* 0x0003e4000c101b04 */
.L_x_9015:
        /* <DEDUP_REMOVED lines=8> */
.L_x_9016:
[----:B------:R-:W-:Y:S05]  /*0ff0*/  BSYNC B1 ;  /* 0x0000000000017941 */ /* 0x000fea0003800000 */
.L_x_9012:
[----:B------:R-:W-:-:S13]  /*1000*/  ISETP.GE.AND P0, PT, R2, R3, PT ;  /* 0x000000030200720c */ /* 0x000fda0003f06270 */
[----:B-12---:R-:W1:Y:S01]  /*1010*/  @!P0 LDC.64 R6, c[0x0][0x218] ;  /* 0x00008600ff068b82 */ /* 0x006e620000000a00 */
[----:B------:R-:W-:Y:S02]  /*1020*/  @!P0 IMAD.IADD R9, R23, 0x1, R2 ;  /* 0x0000000117098824 */ /* 0x000fe400078e0202 */
[----:B------:R-:W-:Y:S02]  /*1030*/  @!P0 VIADD R2, R2, 0x80 ;  /* 0x0000008002028836 */ /* 0x000fe40000000000 */
[----:B-1----:R-:W-:-:S05]  /*1040*/  @!P0 IMAD.WIDE.U32 R6, R9, 0x8, R6 ;  /* 0x0000000809068825 */ /* 0x002fca00078e0006 */
[----:B------:R2:W-:Y:S02]  /*1050*/  @!P0 STG.E.64 desc[UR4][R6.64], R12 ;  /* 0x0000000c06008986 */ /* 0x0005e4000c101b04 */
.L_x_9017:
[----:B------:R-:W-:Y:S05]  /*1060*/  BSYNC B0 ;  /* 0x0000000000007941 */ /* 0x000fea0003800000 */
.L_x_9011:
        /* <DEDUP_REMOVED lines=8> */
.L_x_9018:
        /* <DEDUP_REMOVED lines=9> */
.L_x_32105:


//--------------------- .text._ZN2at6native18elementwise_kernelILi128ELi4EZNS0_15gpu_kernel_implINS0_13BUnaryFunctorIdddZZZNS0_21heaviside_kernel_cudaERNS_18TensorIteratorBaseEENKUlvE_clEvENKUlvE4_clEvEUlddE_EEEEvS5_RKT_EUliE_EEviT1_ --------------------------
	.section	.text._ZN2at6native18elementwise_kernelILi128ELi4EZNS0_15gpu_kernel_implINS0_13BUnaryFunctorIdddZZZNS0_21heaviside_kernel_cudaERNS_18TensorIteratorBaseEENKUlvE_clEvENKUlvE4_clEvEUlddE_EEEEvS5_RKT_EUliE_EEviT1_,"ax",@progbits
	.align	128
        .global         _ZN2at6native18elementwise_kernelILi128ELi4EZNS0_15gpu_kernel_implINS0_13BUnaryFunctorIdddZZZNS0_21heaviside_kernel_cudaERNS_18TensorIteratorBaseEENKUlvE_clEvENKUlvE4_clEvEUlddE_EEEEvS5_RKT_EUliE_EEviT1_
        .type           _ZN2at6native18elementwise_kernelILi128ELi4EZNS0_15gpu_kernel_implINS0_13BUnaryFunctorIdddZZZNS0_21heaviside_kernel_cudaERNS_18TensorIteratorBaseEENKUlvE_clEvENKUlvE4_clEvEUlddE_EEEEvS5_RKT_EUliE_EEviT1_,@function
        .size           _ZN2at6native18elementwise_kernelILi128ELi4EZNS0_15gpu_kernel_implINS0_13BUnaryFunctorIdddZZZNS0_21heaviside_kernel_cudaERNS_18TensorIteratorBaseEENKUlvE_clEvENKUlvE4_clEvEUlddE_EEEEvS5_RKT_EUliE_EEviT1_,(.L_x_32106 - _ZN2at6native18elementwise_kernelILi128ELi4EZNS0_15gpu_kernel_implINS0_13BUnaryFunctorIdddZZZNS0_21heaviside_kernel_cudaERNS_18TensorIteratorBaseEENKUlvE_clEvENKUlvE4_clEvEUlddE_EEEEvS5_RKT_EUliE_EEviT1_)
        .other          _ZN2at6native18elementwise_kernelILi128ELi4EZNS0_15gpu_kernel_implINS0_13BUnaryFunctorIdddZZZNS0_21heaviside_kernel_cudaERNS_18TensorIteratorBaseEENKUlvE_clEvENKUlvE4_clEvEUlddE_EEEEvS5_RKT_EUliE_EEviT1_,@"STO_CUDA_ENTRY STV_DEFAULT"
_ZN2at6native18elementwise_kernelILi128ELi4EZNS0_15gpu_kernel_implINS0_13BUnaryFunctorIdddZZZNS0_21heaviside_kernel_cudaERNS_18TensorIteratorBaseEENKUlvE_clEvENKUlvE4_clEvEUlddE_EEEEvS5_RKT_EUliE_EEviT1_:
.text._ZN2at6native18elementwise_kernelILi128ELi4EZNS0_15gpu_kernel_implINS0_13BUnaryFunctorIdddZZZNS0_21heaviside_kernel_cudaERNS_18TensorIteratorBaseEENKUlvE_clEvENKUlvE4_clEvEUlddE_EEEEvS5_RKT_EUliE_EEviT1_:
        /* <DEDUP_REMOVED lines=314> */
.L_x_9021:
        /* <DEDUP_REMOVED lines=21> */
.L_x_9025:
[----:B------:R-:W2:Y:S02]  /*14f0*/  LDG.E.U8 R2, desc[UR36][R4.64] ;  /* 0x0000002404027981 */ /* 0x000ea4000c1e1100 */
[----:B--2---:R-:W0:Y:S01]  /*1500*/  I2F.F64.U16 R2, R2 ;  /* 0x0000000200027312 */ /* 0x004e220000101800 */
[----:B------:R-:W-:Y:S05]  /*1510*/  BRA `(.L_x_9027) ;  /* 0x0000000c00707947 */ /* 0x000fea0003800000 */
.L_x_9024:
        /* <DEDUP_REMOVED lines=9> */
.L_x_9029:
[----:B------:R-:W2:Y:S02]  /*15b0*/  LDG.E R2, desc[UR36][R4.64] ;  /* 0x0000002404027981 */ /* 0x000ea4000c1e1900 */
[----:B--2---:R-:W0:Y:S01]  /*15c0*/  I2F.F64 R2, R2 ;  /* 0x0000000200027312 */ /* 0x004e220000201c00 */
[----:B------:R-:W-:Y:S05]  /*15d0*/  BRA `(.L_x_9027) ;  /* 0x0000000c00407947 */ /* 0x000fea0003800000 */
.L_x_9028:
[----:B------:R-:W2:Y:S02]  /*15e0*/  LDG.E.U16 R2, desc[UR36][R4.64] ;  /* 0x0000002404027981 */ /* 0x000ea4000c1e1500 */
[----:B--2---:R-:W0:Y:S01]  /*15f0*/  I2F.F64.S16 R2, R2 ;  /* 0x0000000200027312 */ /* 0x004e220000101c00 */
[----:B------:R-:W-:Y:S05]  /*1600*/  BRA `(.L_x_9027) ;  /* 0x0000000c00347947 */ /* 0x000fea0003800000 */
.L_x_9023:
        /* <DEDUP_REMOVED lines=10> */
.L_x_9031:
[----:B------:R-:W2:Y:S02]  /*16b0*/  LDG.E.U16 R0, desc[UR36][R4.64] ;  /* 0x0000002404007981 */ /* 0x000ea4000c1e1500 */
[----:B--2---:R-:W-:-:S05]  /*16c0*/  HADD2.F32 R0, -RZ, R0.H0_H0 ;  /* 0x20000000ff007230 */ /* 0x004fca0000004100 */
[----:B------:R-:W-:-:S04]  /*16d0*/  FMUL.FTZ R0, R0, 1 ;  /* 0x3f80000000007820 */ /* 0x000fc80000410000 */
[----:B------:R0:W1:Y:S01]  /*16e0*/  F2F.F64.F32 R2, R0 ;  /* 0x0000000000027310 */ /* 0x0000620000201800 */
[----:B------:R-:W-:Y:S05]  /*16f0*/  BRA `(.L_x_9027) ;  /* 0x0000000800f87947 */ /* 0x000fea0003800000 */
.L_x_9030:
        /* <DEDUP_REMOVED lines=10> */
.L_x_9033:
[----:B------:R-:W2:Y:S02]  /*17a0*/  LDG.E.U16 R4, desc[UR36][R4.64] ;  /* 0x0000002404047981 */ /* 0x000ea4000c1e1500 */
[----:B--2---:R-:W-:-:S05]  /*17b0*/  HADD2.F32 R0, -RZ, R4.H0_H0 ;  /* 0x20000004ff007230 */ /* 0x004fca0000004100 */
[----:B------:R-:W-:-:S04]  /*17c0*/  FMUL.FTZ R0, R0, 1 ;  /* 0x3f80000000007820 */ /* 0x000fc80000410000 */
[----:B------:R0:W1:Y:S01]  /*17d0*/  F2F.F64.F32 R2, R0 ;  /* 0x0000000000027310 */ /* 0x0000620000201800 */
[----:B------:R-:W-:Y:S05]  /*17e0*/  BRA `(.L_x_9027) ;  /* 0x0000000800bc7947 */ /* 0x000fea0003800000 */
.L_x_9032:
[----:B------:R0:W5:Y:S01]  /*17f0*/  LDG.E.64 R2, desc[UR36][R4.64] ;  /* 0x0000002404027981 */ /* 0x000162000c1e1b00 */
[----:B------:R-:W-:Y:S05]  /*1800*/  BRA `(.L_x_9027) ;  /* 0x0000000800b47947 */ /* 0x000fea0003800000 */
.L_x_9022:
        /* <DEDUP_REMOVED lines=13> */
.L_x_9036:
[----:B------:R0:W5:Y:S01]  /*18e0*/  LDG.E.64 R2, desc[UR36][R4.64] ;  /* 0x0000002404027981 */ /* 0x000162000c1e1b00 */
[----:B------:R-:W-:Y:S05]  /*18f0*/  BRA `(.L_x_9027) ;  /* 0x0000000800787947 */ /* 0x000fea0003800000 */
.L_x_9035:
        /* <DEDUP_REMOVED lines=28> */
.L_x_9038:
        /* <DEDUP_REMOVED lines=15> */
.L_x_9037:
[----:B------:R-:W2:Y:S02]  /*1bb0*/  LDG.E.U16 R0, desc[UR36][R4.64] ;  /* 0x0000002404007981 */ /* 0x000ea4000c1e1500 */
[----:B--2---:R-:W-:-:S04]  /*1bc0*/  IMAD.U32 R0, R0, 0x10000, RZ ;  /* 0x0001000000007824 */ /* 0x004fc800078e00ff */
[----:B------:R-:W-:-:S04]  /*1bd0*/  FMUL.FTZ R0, R0, 1 ;  /* 0x3f80000000007820 */ /* 0x000fc80000410000 */
[----:B------:R0:W1:Y:S01]  /*1be0*/  F2F.F64.F32 R2, R0 ;  /* 0x0000000000027310 */ /* 0x0000620000201800 */
[----:B------:R-:W-:Y:S05]  /*1bf0*/  BRA `(.L_x_9027) ;  /* 0x0000000400b87947 */ /* 0x000fea0003800000 */
.L_x_9034:
        /* <DEDUP_REMOVED lines=11> */
.L_x_9041:
[----:B------:R-:W2:Y:S01]  /*1cb0*/  LDG.E.U8 R2, desc[UR36][R4.64] ;  /* 0x0000002404027981 */ /* 0x000ea2000c1e1100 */
[----:B------:R-:W-:Y:S01]  /*1cc0*/  BSSY B0, `(.L_x_9042) ;  /* 0x0000018000007945 */ /* 0x000fe20003800000 */
[----:B------:R-:W-:Y:S01]  /*1cd0*/  IMAD.MOV.U32 R0, RZ, RZ, RZ ;  /* 0x000000ffff007224 */ /* 0x000fe200078e00ff */
[----:B--2---:R-:W-:-:S13]  /*1ce0*/  ISETP.NE.AND P0, PT, R2, RZ, PT ;  /* 0x000000ff0200720c */ /* 0x004fda0003f05270 */
[----:B------:R-:W-:Y:S05]  /*1cf0*/  @!P0 BRA `(.L_x_9043) ;  /* 0x0000000000508947 */ /* 0x000fea0003800000 */
[----:B------:R-:W-:-:S13]  /*1d00*/  ISETP.NE.AND P0, PT, R2, 0x80, PT ;  /* 0x000000800200780c */ /* 0x000fda0003f05270 */
[----:B------:R-:W-:Y:S01]  /*1d10*/  @!P0 MOV R0, 0x7f800001 ;  /* 0x7f80000100008802 */ /* 0x000fe20000000f00 */
        /* <DEDUP_REMOVED lines=14> */
.L_x_9045:
[----:B------:R-:W-:Y:S05]  /*1e00*/  BSYNC B1 ;  /* 0x0000000000017941 */ /* 0x000fea0003800000 */
.L_x_9044:
[----:B------:R-:W-:Y:S01]  /*1e10*/  LEA R3, R0, 0x3b800000, 0x17 ;  /* 0x3b80000000037811 */ /* 0x000fe200078eb8ff */
[----:B------:R-:W-:-:S05]  /*1e20*/  IMAD.SHL.U32 R0, R2, 0x100000, RZ ;  /* 0x0010000002007824 */ /* 0x000fca00078e00ff */
[----:B------:R-:W-:-:S07]  /*1e30*/  LOP3.LUT R0, R3, R0, R4, 0xfe, !PT ;  /* 0x0000000003007212 */ /* 0x000fce00078efe04 */
.L_x_9043:
[----:B------:R-:W-:Y:S05]  /*1e40*/  BSYNC B0 ;  /* 0x0000000000007941 */ /* 0x000fea0003800000 */
.L_x_9042:
[----:B------:R-:W-:-:S04]  /*1e50*/  FMUL.FTZ R0, R0, 1 ;  /* 0x3f80000000007820 */ /* 0x000fc80000410000 */
[----:B------:R1:W2:Y:S01]  /*1e60*/  F2F.F64.F32 R2, R0 ;  /* 0x0000000000027310 */ /* 0x0002a20000201800 */
[----:B------:R-:W-:Y:S05]  /*1e70*/  BRA `(.L_x_9027) ;  /* 0x0000000400187947 */ /* 0x000fea0003800000 */
.L_x_9040:
        /* <DEDUP_REMOVED lines=21> */
.L_x_9049:
[----:B------:R-:W-:Y:S05]  /*1fd0*/  BSYNC B1 ;  /* 0x0000000000017941 */ /* 0x000fea0003800000 */
.L_x_9048:
[----:B------:R-:W-:Y:S01]  /*1fe0*/  LEA R3, R0, 0x37800000, 0x17 ;  /* 0x3780000000037811 */ /* 0x000fe200078eb8ff */
[----:B------:R-:W-:-:S05]  /*1ff0*/  IMAD.SHL.U32 R0, R2, 0x200000, RZ ;  /* 0x0020000002007824 */ /* 0x000fca00078e00ff */
[----:B------:R-:W-:-:S07]  /*2000*/  LOP3.LUT R0, R3, R0, R4, 0xfe, !PT ;  /* 0x0000000003007212 */ /* 0x000fce00078efe04 */
.L_x_9047:
[----:B------:R-:W-:Y:S05]  /*2010*/  BSYNC B0 ;  /* 0x0000000000007941 */ /* 0x000fea0003800000 */
.L_x_9046:
[----:B------:R-:W-:-:S04]  /*2020*/  FMUL.FTZ R0, R0, 1 ;  /* 0x3f80000000007820 */ /* 0x000fc80000410000 */
[----:B------:R3:W4:Y:S01]  /*2030*/  F2F.F64.F32 R2, R0 ;  /* 0x0000000000027310 */ /* 0x0007220000201800 */
[----:B------:R-:W-:Y:S05]  /*2040*/  BRA `(.L_x_9027) ;  /* 0x0000000000a47947 */ /* 0x000fea0003800000 */
.L_x_9039:
        /* <DEDUP_REMOVED lines=14> */
.L_x_9053:
[----:B------:R-:W-:Y:S05]  /*2130*/  BSYNC B0 ;  /* 0x0000000000007941 */ /* 0x000fea0003800000 */
.L_x_9052:
[----:B------:R-:W-:-:S04]  /*2140*/  FMUL.FTZ R0, R0, 1 ;  /* 0x3f80000000007820 */ /* 0x000fc80000410000 */
[----:B------:R0:W1:Y:S01]  /*2150*/  F2F.F64.F32 R2, R0 ;  /* 0x0000000000027310 */ /* 0x0000620000201800 */
[----:B------:R-:W-:Y:S05]  /*2160*/  BRA `(.L_x_9027) ;  /* 0x00000000005c7947 */ /* 0x000fea0003800000 */
.L_x_9026:
[----:B------:R-:W-:Y:S01]  /*2170*/  MOV R2, 0x0 ;  /* 0x0000000000027802 */ /* 0x000fe20000000f00 */
[----:B------:R-:W-:Y:S01]  /*2180*/  ULDC.64 UR4, c[0x4][0x188] ;  /* 0x0100620000047ab9 */ /* 0x000fe20000000a00 */
[----:B------:R-:W-:Y:S01]  /*2190*/  ULDC.64 UR6, c[0x4][0x8] ;  /* 0x0100020000067ab9 */ /* 0x000fe20000000a00 */
[----:B------:R-:W-:Y:S01]  /*21a0*/  IMAD.U32 R4, RZ, RZ, UR4 ;  /* 0x00000004ff047e24 */ /* 0x000fe2000f8e00ff */
[----:B------:R-:W-:Y:S01]  /*21b0*/  MOV R11, UR7 ;  /* 0x00000007000b7c02 */ /* 0x000fe20008000f00 */
[----:B------:R-:W-:Y:S01]  /*21c0*/  IMAD.U32 R5, RZ, RZ, UR5 ;  /* 0x00000005ff057e24 */ /* 0x000fe2000f8e00ff */
[----:B------:R-:W0:Y:S01]  /*21d0*/  LDC.64 R2, c[0x4][R2] ;  /* 0x0100000002027b82 */ /* 0x000e220000000a00 */
[----:B------:R-:W-:Y:S01]  /*21e0*/  ULDC.64 UR4, c[0x4][0x190] ;  /* 0x0100640000047ab9 */ /* 0x000fe20000000a00 */
[----:B------:R-:W-:Y:S02]  /*21f0*/  IMAD.U32 R10, RZ, RZ, UR6 ;  /* 0x00000006ff0a7e24 */ /* 0x000fe4000f8e00ff */
[----:B------:R-:W-:-:S02]  /*2200*/  IMAD.U32 R6, RZ, RZ, UR4 ;  /* 0x00000004ff067e24 */ /* 0x000fc4000f8e00ff */
[----:B------:R-:W-:Y:S02]  /*2210*/  IMAD.U32 R7, RZ, RZ, UR5 ;  /* 0x00000005ff077e24 */ /* 0x000fe4000f8e00ff */
[----:B------:R-:W-:Y:S02]  /*2220*/  IMAD.MOV.U32 R8, RZ, RZ, 0x4e ;  /* 0x0000004eff087424 */ /* 0x000fe400078e00ff */
[----:B------:R-:W-:Y:S02]  /*2230*/  IMAD.MOV.U32 R12, RZ, RZ, 0x1 ;  /* 0x00000001ff0c7424 */ /* 0x000fe400078e00ff */
[----:B------:R-:W-:-:S07]  /*2240*/  IMAD.MOV.U32 R13, RZ, RZ, RZ ;  /* 0x000000ffff0d7224 */ /* 0x000fce00078e00ff */
[----:B------:R-:W-:-:S07]  /*2250*/  LEPC R20, `(.L_x_9054) ;  /* 0x000000001014794e */ /* 0x000fce0000000000 */
[----:B0-----:R-:W-:Y:S05]  /*2260*/  CALL.ABS.NOINC R2 ;  /* 0x0000000002007343 */ /* 0x001fea0003c00000 */
.L_x_9054:
[----:B------:R-:W-:Y:S01]  /*2270*/  CS2R R2, SRZ ;  /* 0x0000000000027805 */ /* 0x000fe2000001ff00 */
[----:B------:R-:W-:Y:S06]  /*2280*/  BRA `(.L_x_9027) ;  /* 0x0000000000147947 */ /* 0x000fec0003800000 */
.L_x_9051:
[----:B------:R-:W2:Y:S02]  /*2290*/  LDG.E.64 R2, desc[UR36][R4.64] ;  /* 0x0000002404027981 */ /* 0x000ea4000c1e1b00 */
[----:B--2---:R-:W0:Y:S01]  /*22a0*/  I2F.F64.U64 R2, R2 ;  /* 0x0000000200027312 */ /* 0x004e220000301800 */
[----:B------:R-:W-:Y:S05]  /*22b0*/  BRA `(.L_x_9027) ;  /* 0x0000000000087947 */ /* 0x000fea0003800000 */
.L_x_9050:
[----:B------:R-:W2:Y:S02]  /*22c0*/  LDG.E R2, desc[UR36][R4.64] ;  /* 0x0000002404027981 */ /* 0x000ea4000c1e1900 */
[----:B--2---:R-:W0:Y:S02]  /*22d0*/  I2F.F64.U32 R2, R2 ;  /* 0x0000000200027312 */ /* 0x004e240000201800 */
.L_x_9027:
[----:B------:R-:W3:Y:S01]  /*22e0*/  LDC.U8 R6, c[0x0][0x430] ;  /* 0x00010c00ff067b82 */ /* 0x000ee20000000000 */
[C---:B012-45:R-:W-:Y:S02]  /*22f0*/  DSETP.NEU.AND P1, PT, R2.reuse, RZ, PT ;  /* 0x000000ff0200722a */ /* 0x077fe40003f2d000 */
[----:B------:R-:W-:-:S05]  /*2300*/  DSETP.GT.AND P0, PT, R2, RZ, PT ;  /* 0x000000ff0200722a */ /* 0x000fca0003f04000 */
[----:B------:R-:W0:Y:S01]  /*2310*/  LDC R4, c[0x0][0x428] ;  /* 0x00010a00ff047b82 */ /* 0x000e220000000800 */
[----:B------:R-:W-:-:S07]  /*2320*/  FSEL R5, RZ, 1.875, !P0 ;  /* 0x3ff00000ff057808 */ /* 0x000fce0004000000 */
[----:B------:R-:W1:Y:S01]  /*2330*/  @!P1 LDC R5, c[0x0][0x42c] ;  /* 0x00010b00ff059b82 */ /* 0x000e620000000800 */
[----:B---3--:R-:W-:-:S04]  /*2340*/  PRMT R0, R6, 0x9910, RZ ;  /* 0x0000991006007816 */ /* 0x008fc800000000ff */
[----:B------:R-:W-:Y:S02]  /*2350*/  ISETP.GT.AND P0, PT, R0, 0x9, PT ;  /* 0x000000090000780c */ /* 0x000fe40003f04270 */
[----:B0-----:R-:W-:-:S11]  /*2360*/  FSEL R4, R4, RZ, !P1 ;  /* 0x000000ff04047208 */ /* 0x001fd60004800000 */
        /* <DEDUP_REMOVED lines=12> */
.L_x_9058:
[----:B------:R-:W0:Y:S02]  /*2430*/  F2I.S64.F64.TRUNC R4, R4 ;  /* 0x0000000400047311 */ /* 0x000e24000030d900 */
[----:B0-----:R-:W-:-:S05]  /*2440*/  IMAD.MOV.U32 R3, RZ, RZ, R4 ;  /* 0x000000ffff037224 */ /* 0x001fca00078e0004 */
[----:B------:R3:W-:Y:S01]  /*2450*/  STG.E.U8 desc[UR36][R16.64], R3 ;  /* 0x0000000310007986 */ /* 0x0007e2000c101124 */
[----:B------:R-:W-:Y:S05]  /*2460*/  BRA `(.L_x_9060) ;  /* 0x0000000c00f87947 */ /* 0x000fea0003800000 */
.L_x_9057:
        /* <DEDUP_REMOVED lines=9> */
.L_x_9062:
[----:B------:R-:W0:Y:S02]  /*2500*/  F2I.F64.TRUNC R5, R4 ;  /* 0x0000000400057311 */ /* 0x000e24000030d100 */
[----:B0-----:R1:W-:Y:S01]  /*2510*/  STG.E desc[UR36][R16.64], R5 ;  /* 0x0000000510007986 */ /* 0x0013e2000c101924 */
[----:B------:R-:W-:Y:S05]  /*2520*/  BRA `(.L_x_9060) ;  /* 0x0000000c00c87947 */ /* 0x000fea0003800000 */
.L_x_9061:
[----:B------:R-:W0:Y:S02]  /*2530*/  F2I.F64.TRUNC R5, R4 ;  /* 0x0000000400057311 */ /* 0x000e24000030d100 */
[----:B0-----:R2:W-:Y:S01]  /*2540*/  STG.E.U16 desc[UR36][R16.64], R5 ;  /* 0x0000000510007986 */ /* 0x0015e2000c101524 */
[----:B------:R-:W-:Y:S05]  /*2550*/  BRA `(.L_x_9060) ;  /* 0x0000000c00bc7947 */ /* 0x000fea0003800000 */
.L_x_9056:
        /* <DEDUP_REMOVED lines=13> */
.L_x_9064:
        /* <DEDUP_REMOVED lines=8> */
.L_x_9063:
        /* <DEDUP_REMOVED lines=14> */
.L_x_9066:
        /* <DEDUP_REMOVED lines=9> */
.L_x_9065:
[----:B------:R0:W-:Y:S01]  /*2820*/  STG.E.64 desc[UR36][R16.64], R4 ;  /* 0x0000000410007986 */ /* 0x0001e2000c101b24 */
[----:B------:R-:W-:Y:S05]  /*2830*/  BRA `(.L_x_9060) ;  /* 0x0000000c00047947 */ /* 0x000fea0003800000 */
.L_x_9055:
        /* <DEDUP_REMOVED lines=12> */
.L_x_9069:
[----:B------:R-:W-:-:S05]  /*2900*/  CS2R R6, SRZ ;  /* 0x0000000000067805 */ /* 0x000fca000001ff00 */
[----:B------:R0:W-:Y:S01]  /*2910*/  STG.E.128 desc[UR36][R16.64], R4 ;  /* 0x0000000410007986 */ /* 0x0001e2000c101d24 */
[----:B------:R-:W-:Y:S05]  /*2920*/  BRA `(.L_x_9060) ;  /* 0x0000000800c87947 */ /* 0x000fea0003800000 */
.L_x_9068:
        /* <DEDUP_REMOVED lines=25> */
.L_x_9073:
[----:B------:R-:W-:Y:S05]  /*2ac0*/  BSYNC B0 ;  /* 0x0000000000007941 */ /* 0x000fea0003800000 */
.L_x_9072:
[----:B------:R-:W-:-:S05]  /*2ad0*/  LOP3.LUT R3, R0, R3, RZ, 0xfc, !PT ;  /* 0x0000000300037212 */ /* 0x000fca00078efcff */
[----:B------:R0:W-:Y:S01]  /*2ae0*/  STG.E.U8 desc[UR36][R16.64], R3 ;  /* 0x0000000310007986 */ /* 0x0001e2000c101124 */
[----:B------:R-:W-:Y:S05]  /*2af0*/  BRA `(.L_x_9060) ;  /* 0x0000000800547947 */ /* 0x000fea0003800000 */
.L_x_9071:
        /* <DEDUP_REMOVED lines=17> */
.L_x_9075:
[----:B------:R-:W-:Y:S01]  /*2c10*/  IMAD.MOV.U32 R0, RZ, RZ, 0x7f ;  /* 0x0000007fff007424 */ /* 0x000fe200078e00ff */
[----:B------:R-:W-:-:S04]  /*2c20*/  ISETP.GT.U32.AND P0, PT, R2, 0x7f800000, PT ;  /* 0x7f8000000200780c */ /* 0x000fc80003f04070 */
[----:B------:R-:W-:-:S09]  /*2c30*/  SEL R0, R0, 0x7c, P0 ;  /* 0x0000007c00007807 */ /* 0x000fd20000000000 */
.L_x_9076:
[----:B------:R-:W-:Y:S05]  /*2c40*/  BSYNC B0 ;  /* 0x0000000000007941 */ /* 0x000fea0003800000 */
.L_x_9074:
[----:B------:R-:W-:-:S04]  /*2c50*/  LOP3.LUT R2, R3, 0x80000000, RZ, 0xc0, !PT ;  /* 0x8000000003027812 */ /* 0x000fc800078ec0ff */
[----:B------:R-:W-:-:S04]  /*2c60*/  SHF.R.U32.HI R3, RZ, 0x18, R2 ;  /* 0x00000018ff037819 */ /* 0x000fc80000011602 */
[----:B------:R-:W-:-:S05]  /*2c70*/  LOP3.LUT R3, R0, R3, RZ, 0xfc, !PT ;  /* 0x0000000300037212 */ /* 0x000fca00078efcff */
[----:B------:R0:W-:Y:S01]  /*2c80*/  STG.E.U8 desc[UR36][R16.64], R3 ;  /* 0x0000000310007986 */ /* 0x0001e2000c101124 */
[----:B------:R-:W-:Y:S05]  /*2c90*/  BRA `(.L_x_9060) ;  /* 0x0000000400ec7947 */ /* 0x000fea0003800000 */
.L_x_9070:
        /* <DEDUP_REMOVED lines=8> */
.L_x_9067:
        /* <DEDUP_REMOVED lines=11> */
.L_x_9079:
        /* <DEDUP_REMOVED lines=21> */
.L_x_9082:
[----:B------:R-:W-:-:S04]  /*2f20*/  LOP3.LUT R2, R3, 0x80000000, RZ, 0xc0, !PT ;  /* 0x8000000003027812 */ /* 0x000fc800078ec0ff */
[----:B------:R-:W-:-:S04]  /*2f30*/  SHF.R.U32.HI R3, RZ, 0x18, R2 ;  /* 0x00000018ff037819 */ /* 0x000fc80000011602 */
[----:B------:R-:W-:-:S04]  /*2f40*/  LOP3.LUT R0, R0, R3, RZ, 0xfc, !PT ;  /* 0x0000000300007212 */ /* 0x000fc800078efcff */
[----:B------:R-:W-:-:S07]  /*2f50*/  PRMT R8, R0, 0x7610, R8 ;  /* 0x0000761000087816 */ /* 0x000fce0000000008 */
.L_x_9081:
[----:B------:R-:W-:Y:S05]  /*2f60*/  BSYNC B0 ;  /* 0x0000000000007941 */ /* 0x000fea0003800000 */
.L_x_9080:
[----:B------:R0:W-:Y:S01]  /*2f70*/  STG.E.U8 desc[UR36][R16.64], R8 ;  /* 0x0000000810007986 */ /* 0x0001e2000c101124 */
[----:B------:R-:W-:Y:S05]  /*2f80*/  BRA `(.L_x_9060) ;  /* 0x0000000400307947 */ /* 0x000fea0003800000 */
.L_x_9078:
        /* <DEDUP_REMOVED lines=21> */
.L_x_9085:
[----:B------:R-:W-:-:S04]  /*30e0*/  LOP3.LUT R2, R3, 0x80000000, RZ, 0xc0, !PT ;  /* 0x8000000003027812 */ /* 0x000fc800078ec0ff */
[----:B------:R-:W-:-:S04]  /*30f0*/  SHF.R.U32.HI R3, RZ, 0x18, R2 ;  /* 0x00000018ff037819 */ /* 0x000fc80000011602 */
[----:B------:R-:W-:-:S04]  /*3100*/  LOP3.LUT R0, R0, R3, RZ, 0xfc, !PT ;  /* 0x0000000300007212 */ /* 0x000fc800078efcff */
[----:B------:R-:W-:-:S07]  /*3110*/  PRMT R8, R0, 0x7610, R8 ;  /* 0x0000761000087816 */ /* 0x000fce0000000008 */
.L_x_9084:
[----:B------:R-:W-:Y:S05]  /*3120*/  BSYNC B0 ;  /* 0x0000000000007941 */ /* 0x000fea0003800000 */
.L_x_9083:
[----:B------:R0:W-:Y:S01]  /*3130*/  STG.E.U8 desc[UR36][R16.64], R8 ;  /* 0x0000000810007986 */ /* 0x0001e2000c101124 */
[----:B------:R-:W-:Y:S05]  /*3140*/  BRA `(.L_x_9060) ;  /* 0x0000000000c07947 */ /* 0x000fea0003800000 */
.L_x_9077:
        /* <DEDUP_REMOVED lines=26> */
.L_x_9059:
[----:B------:R-:W-:Y:S01]  /*32f0*/  MOV R2, 0x0 ;  /* 0x0000000000027802 */ /* 0x000fe20000000f00 */
[----:B------:R-:W-:Y:S01]  /*3300*/  ULDC.64 UR4, c[0x4][0x188] ;  /* 0x0100620000047ab9 */ /* 0x000fe20000000a00 */
[----:B------:R-:W-:Y:S01]  /*3310*/  ULDC.64 UR6, c[0x4][0x190] ;  /* 0x0100640000067ab9 */ /* 0x000fe20000000a00 */
[----:B------:R-:W-:Y:S01]  /*3320*/  IMAD.U32 R4, RZ, RZ, UR4 ;  /* 0x00000004ff047e24 */ /* 0x000fe2000f8e00ff */
[----:B------:R-:W-:Y:S01]  /*3330*/  MOV R5, UR5 ;  /* 0x0000000500057c02 */ /* 0x000fe20008000f00 */
[----:B------:R-:W-:Y:S01]  /*3340*/  ULDC.64 UR4, c[0x4][0x10] ;  /* 0x0100040000047ab9 */ /* 0x000fe20000000a00 */
[----:B------:R-:W0:Y:S01]  /*3350*/  LDC.64 R2, c[0x4][R2] ;  /* 0x0100000002027b82 */ /* 0x000e220000000a00 */
[----:B------:R-:W-:Y:S02]  /*3360*/  IMAD.U32 R6, RZ, RZ, UR6 ;  /* 0x00000006ff067e24 */ /* 0x000fe4000f8e00ff */
        /* <DEDUP_REMOVED lines=8> */
.L_x_9088:
[----:B------:R-:W-:Y:S05]  /*33f0*/  BRA `(.L_x_9060) ;  /* 0x0000000000147947 */ /* 0x000fea0003800000 */
.L_x_9087:
[----:B------:R-:W0:Y:S02]  /*3400*/  F2I.U64.F64.TRUNC R4, R4 ;  /* 0x0000000400047311 */ /* 0x000e24000030d800 */
[----:B0-----:R0:W-:Y:S01]  /*3410*/  STG.E.64 desc[UR36][R16.64], R4 ;  /* 0x0000000410007986 */ /* 0x0011e2000c101b24 */
[----:B------:R-:W-:Y:S05]  /*3420*/  BRA `(.L_x_9060) ;  /* 0x0000000000087947 */ /* 0x000fea0003800000 */
.L_x_9086:
[----:B------:R-:W0:Y:S02]  /*3430*/  F2I.U32.F64.TRUNC R5, R4 ;  /* 0x0000000400057311 */ /* 0x000e24000030d000 */
[----:B0-----:R0:W-:Y:S02]  /*3440*/  STG.E desc[UR36][R16.64], R5 ;  /* 0x0000000510007986 */ /* 0x0011e4000c101924 */
.L_x_9060:
[----:B------:R-:W-:-:S04]  /*3450*/  IMAD R18, R23, 0x200, R18 ;  /* 0x0000020017127824 */ /* 0x000fc800078e0212 */
[----:B------:R-:W-:-:S07]  /*3460*/  VIADD R19, R18, 0x80 ;  /* 0x0000008012137836 */ /* 0x000fce0000000000 */
.L_x_9020:
[----:B------:R-:W-:Y:S05]  /*3470*/  BSYNC B6 ;  /* 0x0000000000067941 */ /* 0x000fea0003800000 */
.L_x_9019:
        /* <DEDUP_REMOVED lines=307> */
.L_x_9091:
        /* <DEDUP_REMOVED lines=21> */
.L_x_9095:
[----:B------:R-:W2:Y:S02]  /*4900*/  LDG.E.U8 R2, desc[UR36][R4.64] ;  /* 0x0000002404027981 */ /* 0x000ea4000c1e1100 */
[----:B--2---:R-:W0:Y:S01]  /*4910*/  I2F.F64.U16 R2, R2 ;  /* 0x0000000200027312 */ /* 0x004e220000101800 */
[----:B------:R-:W-:Y:S05]  /*4920*/  BRA `(.L_x_9097) ;  /* 0x0000000c00707947 */ /* 0x000fea0003800000 */
.L_x_9094:
        /* <DEDUP_REMOVED lines=9> */
.L_x_9099:
[----:B------:R-:W2:Y:S02]  /*49c0*/  LDG.E R2, desc[UR36][R4.64] ;  /* 0x0000002404027981 */ /* 0x000ea4000c1e1900 */
[----:B--2---:R-:W0:Y:S01]  /*49d0*/  I2F.F64 R2, R2 ;  /* 0x0000000200027312 */ /* 0x004e220000201c00 */
[----:B------:R-:W-:Y:S05]  /*49e0*/  BRA `(.L_x_9097) ;  /* 0x0000000c00407947 */ /* 0x000fea0003800000 */
.L_x_9098:
[----:B------:R-:W2:Y:S02]  /*49f0*/  LDG.E.U16 R2, desc[UR36][R4.64] ;  /* 0x0000002404027981 */ /* 0x000ea4000c1e1500 */
[----:B--2---:R-:W0:Y:S01]  /*4a00*/  I2F.F64.S16 R2, R2 ;  /* 0x0000000200027312 */ /* 0x004e220000101c00 */
[----:B------:R-:W-:Y:S05]  /*4a10*/  BRA `(.L_x_9097) ;  /* 0x0000000c00347947 */ /* 0x000fea0003800000 */
.L_x_9093:
        /* <DEDUP_REMOVED lines=10> */
.L_x_9101:
[----:B------:R-:W2:Y:S02]  /*4ac0*/  LDG.E.U16 R0, desc[UR36][R4.64] ;  /* 0x0000002404007981 */ /* 0x000ea4000c1e1500 */
[----:B--2---:R-:W-:-:S05]  /*4ad0*/  HADD2.F32 R0, -RZ, R0.H0_H0 ;  /* 0x20000000ff007230 */ /* 0x004fca0000004100 */
[----:B------:R-:W-:-:S04]  /*4ae0*/  FMUL.FTZ R0, R0, 1 ;  /* 0x3f80000000007820 */ /* 0x000fc80000410000 */
[----:B------:R0:W1:Y:S01]  /*4af0*/  F2F.F64.F32 R2, R0 ;  /* 0x0000000000027310 */ /* 0x0000620000201800 */
[----:B------:R-:W-:Y:S05]  /*4b00*/  BRA `(.L_x_9097) ;  /* 0x0000000800f87947 */ /* 0x000fea0003800000 */
.L_x_9100:
        /* <DEDUP_REMOVED lines=10> */
.L_x_9103:
[----:B------:R-:W2:Y:S02]  /*4bb0*/  LDG.E.U16 R4, desc[UR36][R4.64] ;  /* 0x0000002404047981 */ /* 0x000ea4000c1e1500 */
[----:B--2---:R-:W-:-:S05]  /*4bc0*/  HADD2.F32 R0, -RZ, R4.H0_H0 ;  /* 0x20000004ff007230 */ /* 0x004fca0000004100 */
[----:B------:R-:W-:-:S04]  /*4bd0*/  FMUL.FTZ R0, R0, 1 ;  /* 0x3f80000000007820 */ /* 0x000fc80000410000 */
[----:B------:R0:W1:Y:S01]  /*4be0*/  F2F.F64.F32 R2, R0 ;  /* 0x0000000000027310 */ /* 0x0000620000201800 */
[----:B------:R-:W-:Y:S05]  /*4bf0*/  BRA `(.L_x_9097) ;  /* 0x0000000800bc7947 */ /* 0x000fea0003800000 */
.L_x_9102:
[----:B------:R0:W5:Y:S01]  /*4c00*/  LDG.E.64 R2, desc[UR36][R4.64] ;  /* 0x0000002404027981 */ /* 0x000162000c1e1b00 */
[----:B------:R-:W-:Y:S05]  /*4c10*/  BRA `(.L_x_9097) ;  /* 0x0000000800b47947 */ /* 0x000fea0003800000 */
.L_x_9092:
        /* <DEDUP_REMOVED lines=13> */
.L_x_9106:
[----:B------:R0:W5:Y:S01]  /*4cf0*/  LDG.E.64 R2, desc[UR36][R4.64] ;  /* 0x0000002404027981 */ /* 0x000162000c1e1b00 */
[----:B------:R-:W-:Y:S05]  /*4d00*/  BRA `(.L_x_9097) ;  /* 0x0000000800787947 */ /* 0x000fea0003800000 */
.L_x_9105:
        /* <DEDUP_REMOVED lines=11> */
[----:B------:R-:W-:-:S04]  /*4dc0*/  IADD3 R6, R2, 0x1000000, RZ ;  /* 0x0100000002067810 */ /* 0x000fc80007ffe0ff */
        /* <DEDUP_REMOVED lines=16> */
.L_x_9108:
        /* <DEDUP_REMOVED lines=15> */
.L_x_9107:
[----:B------:R-:W2:Y:S02]  /*4fc0*/  LDG.E.U16 R0, desc[UR36][R4.64] ;  /* 0x0000002404007981 */ /* 0x000ea4000c1e1500 */
[----:B--2---:R-:W-:-:S04]  /*4fd0*/  IMAD.U32 R0, R0, 0x10000, RZ ;  /* 0x0001000000007824 */ /* 0x004fc800078e00ff */
[----:B------:R-:W-:-:S04]  /*4fe0*/  FMUL.FTZ R0, R0, 1 ;  /* 0x3f80000000007820 */ /* 0x000fc80000410000 */
[----:B------:R0:W1:Y:S01]  /*4ff0*/  F2F.F64.F32 R2, R0 ;  /* 0x0000000000027310 */ /* 0x0000620000201800 */
[----:B------:R-:W-:Y:S05]  /*5000*/  BRA `(.L_x_9097) ;  /* 0x0000000400b87947 */ /* 0x000fea0003800000 */
.L_x_9104:
        /* <DEDUP_REMOVED lines=11> */
.L_x_9111:
        /* <DEDUP_REMOVED lines=21> */
.L_x_9115:
[----:B------:R-:W-:Y:S05]  /*5210*/  BSYNC B1 ;  /* 0x0000000000017941 */ /* 0x000fea0003800000 */
.L_x_9114:
[----:B------:R-:W-:Y:S01]  /*5220*/  LEA R3, R0, 0x3b800000, 0x17 ;  /* 0x3b80000000037811 */ /* 0x000fe200078eb8ff */
[----:B------:R-:W-:-:S05]  /*5230*/  IMAD.SHL.U32 R0, R2, 0x100000, RZ ;  /* 0x0010000002007824 */ /* 0x000fca00078e00ff */
[----:B------:R-:W-:-:S07]  /*5240*/  LOP3.LUT R0, R3, R0, R4, 0xfe, !PT ;  /* 0x0000000003007212 */ /* 0x000fce00078efe04 */
.L_x_9113:
[----:B------:R-:W-:Y:S05]  /*5250*/  BSYNC B0 ;  /* 0x0000000000007941 */ /* 0x000fea0003800000 */
.L_x_9112:
[----:B------:R-:W-:-:S04]  /*5260*/  FMUL.FTZ R0, R0, 1 ;  /* 0x3f80000000007820 */ /* 0x000fc80000410000 */
[----:B------:R1:W2:Y:S01]  /*5270*/  F2F.F64.F32 R2, R0 ;  /* 0x0000000000027310 */ /* 0x0002a20000201800 */
[----:B------:R-:W-:Y:S05]  /*5280*/  BRA `(.L_x_9097) ;  /* 0x0000000400187947 */ /* 0x000fea0003800000 */
.L_x_9110:
        /* <DEDUP_REMOVED lines=21> */
.L_x_9119:
[----:B------:R-:W-:Y:S05]  /*53e0*/  BSYNC B1 ;  /* 0x0000000000017941 */ /* 0x000fea0003800000 */
.L_x_9118:
[----:B------:R-:W-:Y:S01]  /*53f0*/  LEA R3, R0, 0x37800000, 0x17 ;  /* 0x3780000000037811 */ /* 0x000fe200078eb8ff */
[----:B------:R-:W-:-:S05]  /*5400*/  IMAD.SHL.U32 R0, R2, 0x200000, RZ ;  /* 0x0020000002007824 */ /* 0x000fca00078e00ff */
[----:B------:R-:W-:-:S07]  /*5410*/  LOP3.LUT R0, R3, R0, R4, 0xfe, !PT ;  /* 0x0000000003007212 */ /* 0x000fce00078efe04 */
.L_x_9117:
[----:B------:R-:W-:Y:S05]  /*5420*/  BSYNC B0 ;  /* 0x0000000000007941 */ /* 0x000fea0003800000 */
.L_x_9116:
[----:B------:R-:W-:-:S04]  /*5430*/  FMUL.FTZ R0, R0, 1 ;  /* 0x3f80000000007820 */ /* 0x000fc80000410000 */
[----:B------:R3:W4:Y:S01]  /*5440*/  F2F.F64.F32 R2, R0 ;  /* 0x0000000000027310 */ /* 0x0007220000201800 */
[----:B------:R-:W-:Y:S05]  /*5450*/  BRA `(.L_x_9097) ;  /* 0x0000000000a47947 */ /* 0x000fea0003800000 */
.L_x_9109:
        /* <DEDUP_REMOVED lines=8> */
[----:B------:R-:W-:Y:S02]  /*54e0*/  MOV R0, 0x400000 ;  /* 0x0040000000007802 */ /* 0x000fe40000000f00 */
[----:B--2---:R-:W-:-:S13]  /*54f0*/  ISETP.NE.AND P0, PT, R4, RZ, PT ;  /* 0x000000ff0400720c */ /* 0x004fda0003f05270 */
[----:B------:R-:W-:Y:S05]  /*5500*/  @!P0 BRA `(.L_x_9123) ;  /* 0x00000000000c8947 */ /* 0x000fea0003800000 */
[----:B------:R-:W-:-:S13]  /*5510*/  ISETP.NE.AND P0, PT, R4, 0xff, PT ;  /* 0x000000ff0400780c */ /* 0x000fda0003f05270 */
[----:B------:R-:W-:Y:S02]  /*5520*/  @!P0 IMAD.MOV.U32 R0, RZ, RZ, 0x7f800001 ;  /* 0x7f800001ff008424 */ /* 0x000fe400078e00ff */
[----:B------:R-:W-:-:S07]  /*5530*/  @P0 IMAD.SHL.U32 R0, R4, 0x800000, RZ ;  /* 0x0080000004000824 */ /* 0x000fce00078e00ff */
.L_x_9123:
[----:B------:R-:W-:Y:S05]  /*5540*/  BSYNC B0 ;  /* 0x0000000000007941 */ /* 0x000fea0003800000 */
.L_x_9122:
[----:B------:R-:W-:-:S04]  /*5550*/  FMUL.FTZ R0, R0, 1 ;  /* 0x3f80000000007820 */ /* 0x000fc80000410000 */
[----:B------:R0:W1:Y:S01]  /*5560*/  F2F.F64.F32 R2, R0 ;  /* 0x0000000000027310 */ /* 0x0000620000201800 */
[----:B------:R-:W-:Y:S05]  /*5570*/  BRA `(.L_x_9097) ;  /* 0x00000000005c7947 */ /* 0x000fea0003800000 */
.L_x_9096:
        /* <DEDUP_REMOVED lines=16> */
.L_x_9124:
[----:B------:R-:W-:Y:S01]  /*5680*/  CS2R R2, SRZ ;  /* 0x0000000000027805 */ /* 0x000fe2000001ff00 */
[----:B------:R-:W-:Y:S06]  /*5690*/  BRA `(.L_x_9097) ;  /* 0x0000000000147947 */ /* 0x000fec0003800000 */
.L_x_9121:
[----:B------:R-:W2:Y:S02]  /*56a0*/  LDG.E.64 R2, desc[UR36][R4.64] ;  /* 0x0000002404027981 */ /* 0x000ea4000c1e1b00 */
[----:B--2---:R-:W0:Y:S01]  /*56b0*/  I2F.F64.U64 R2, R2 ;  /* 0x0000000200027312 */ /* 0x004e220000301800 */
[----:B------:R-:W-:Y:S05]  /*56c0*/  BRA `(.L_x_9097) ;  /* 0x0000000000087947 */ /* 0x000fea0003800000 */
.L_x_9120:
[----:B------:R-:W2:Y:S02]  /*56d0*/  LDG.E R2, desc[UR36][R4.64] ;  /* 0x0000002404027981 */ /* 0x000ea4000c1e1900 */
[----:B--2---:R-:W0:Y:S02]  /*56e0*/  I2F.F64.U32 R2, R2 ;  /* 0x0000000200027312 */ /* 0x004e240000201800 */
.L_x_9097:
        /* <DEDUP_REMOVED lines=21> */
.L_x_9128:
[----:B------:R-:W0:Y:S02]  /*5840*/  F2I.S64.F64.TRUNC R4, R4 ;  /* 0x0000000400047311 */ /* 0x000e24000030d900 */
[----:B0-----:R-:W-:-:S05]  /*5850*/  IMAD.MOV.U32 R3, RZ, RZ, R4 ;  /* 0x000000ffff037224 */ /* 0x001fca00078e0004 */
[----:B------:R0:W-:Y:S01]  /*5860*/  STG.E.U8 desc[UR36][R16.64], R3 ;  /* 0x0000000310007986 */ /* 0x0001e2000c101124 */
[----:B------:R-:W-:Y:S05]  /*5870*/  BRA `(.L_x_9130) ;  /* 0x0000000c00f87947 */ /* 0x000fea0003800000 */
.L_x_9127:
        /* <DEDUP_REMOVED lines=9> */
.L_x_9132:
[----:B------:R-:W0:Y:S02]  /*5910*/  F2I.F64.TRUNC R5, R4 ;  /* 0x0000000400057311 */ /* 0x000e24000030d100 */
[----:B0-----:R0:W-:Y:S01]  /*5920*/  STG.E desc[UR36][R16.64], R5 ;  /* 0x0000000510007986 */ /* 0x0011e2000c101924 */
[----:B------:R-:W-:Y:S05]  /*5930*/  BRA `(.L_x_9130) ;  /* 0x0000000c00c87947 */ /* 0x000fea0003800000 */
.L_x_9131:
[----:B------:R-:W0:Y:S02]  /*5940*/  F2I.F64.TRUNC R5, R4 ;  /* 0x0000000400057311 */ /* 0x000e24000030d100 */
[----:B0-----:R0:W-:Y:S01]  /*5950*/  STG.E.U16 desc[UR36][R16.64], R5 ;  /* 0x0000000510007986 */ /* 0x0011e2000c101524 */
[----:B------:R-:W-:Y:S05]  /*5960*/  BRA `(.L_x_9130) ;  /* 0x0000000c00bc7947 */ /* 0x000fea0003800000 */
.L_x_9126:
        /* <DEDUP_REMOVED lines=13> */
.L_x_9134:
        /* <DEDUP_REMOVED lines=8> */
.L_x_9133:
        /* <DEDUP_REMOVED lines=14> */
.L_x_9136:
        /* <DEDUP_REMOVED lines=9> */
.L_x_9135:
[----:B------:R0:W-:Y:S01]  /*5c30*/  STG.E.64 desc[UR36][R16.64], R4 ;  /* 0x0000000410007986 */ /* 0x0001e2000c101b24 */
[----:B------:R-:W-:Y:S05]  /*5c40*/  BRA `(.L_x_9130) ;  /* 0x0000000c00047947 */ /* 0x000fea0003800000 */
.L_x_9125:
        /* <DEDUP_REMOVED lines=12> */
.L_x_9139:
[----:B------:R-:W-:-:S05]  /*5d10*/  CS2R R6, SRZ ;  /* 0x0000000000067805 */ /* 0x000fca000001ff00 */
[----:B------:R0:W-:Y:S01]  /*5d20*/  STG.E.128 desc[UR36][R16.64], R4 ;  /* 0x0000000410007986 */ /* 0x0001e2000c101d24 */
[----:B------:R-:W-:Y:S05]  /*5d30*/  BRA `(.L_x_9130) ;  /* 0x0000000800c87947 */ /* 0x000fea0003800000 */
.L_x_9138:
        /* <DEDUP_REMOVED lines=25> */
.L_x_9143:
[----:B------:R-:W-:Y:S05]  /*5ed0*/  BSYNC B0 ;  /* 0x0000000000007941 */ /* 0x000fea0003800000 */
.L_x_9142:
[----:B------:R-:W-:-:S05]  /*5ee0*/  LOP3.LUT R3, R0, R3, RZ, 0xfc, !PT ;  /* 0x0000000300037212 */ /* 0x000fca00078efcff */
[----:B------:R0:W-:Y:S01]  /*5ef0*/  STG.E.U8 desc[UR36][R16.64], R3 ;  /* 0x0000000310007986 */ /* 0x0001e2000c101124 */
[----:B------:R-:W-:Y:S05]  /*5f00*/  BRA `(.L_x_9130) ;  /* 0x0000000800547947 */ /* 0x000fea0003800000 */
.L_x_9141:
        /* <DEDUP_REMOVED lines=17> */
.L_x_9145:
[----:B------:R-:W-:Y:S02]  /*6020*/  ISETP.GT.U32.AND P0, PT, R2, 0x7f800000, PT ;  /* 0x7f8000000200780c */ /* 0x000fe40003f04070 */
[----:B------:R-:W-:-:S04]  /*6030*/  MOV R0, 0x7f ;  /* 0x0000007f00007802 */ /* 0x000fc80000000f00 */
[----:B------:R-:W-:-:S07]  /*6040*/  SEL R0, R0, 0x7c, P0 ;  /* 0x0000007c00007807 */ /* 0x000fce0000000000 */
.L_x_9146:
[----:B------:R-:W-:Y:S05]  /*6050*/  BSYNC B0 ;  /* 0x0000000000007941 */ /* 0x000fea0003800000 */
.L_x_9144:
[----:B------:R-:W-:-:S04]  /*6060*/  LOP3.LUT R2, R3, 0x80000000, RZ, 0xc0, !PT ;  /* 0x8000000003027812 */ /* 0x000fc800078ec0ff */
[----:B------:R-:W-:-:S04]  /*6070*/  SHF.R.U32.HI R3, RZ, 0x18, R2 ;  /* 0x00000018ff037819 */ /* 0x000fc80000011602 */
[----:B------:R-:W-:-:S05]  /*6080*/  LOP3.LUT R3, R0, R3, RZ, 0xfc, !PT ;  /* 0x0000000300037212 */ /* 0x000fca00078efcff */
[----:B------:R0:W-:Y:S01]  /*6090*/  STG.E.U8 desc[UR36][R16.64], R3 ;  /* 0x0000000310007986 */ /* 0x0001e2000c101124 */
[----:B------:R-:W-:Y:S05]  /*60a0*/  BRA `(.L_x_9130) ;  /* 0x0000000400ec7947 */ /* 0x000fea0003800000 */
.L_x_9140:
        /* <DEDUP_REMOVED lines=8> */
.L_x_9137:
        /* <DEDUP_REMOVED lines=11> */
.L_x_9149:
        /* <DEDUP_REMOVED lines=21> */
.L_x_9152:
[----:B------:R-:W-:-:S04]  /*6330*/  LOP3.LUT R2, R3, 0x80000000, RZ, 0xc0, !PT ;  /* 0x8000000003027812 */ /* 0x000fc800078ec0ff */
[----:B------:R-:W-:-:S04]  /*6340*/  SHF.R.U32.HI R3, RZ, 0x18, R2 ;  /* 0x00000018ff037819 */ /* 0x000fc80000011602 */
[----:B------:R-:W-:-:S04]  /*6350*/  LOP3.LUT R0, R0, R3, RZ, 0xfc, !PT ;  /* 0x0000000300007212 */ /* 0x000fc800078efcff */
[----:B------:R-:W-:-:S07]  /*6360*/  PRMT R8, R0, 0x7610, R8 ;  /* 0x0000761000087816 */ /* 0x000fce0000000008 */
.L_x_9151:
[----:B------:R-:W-:Y:S05]  /*6370*/  BSYNC B0 ;  /* 0x0000000000007941 */ /* 0x000fea0003800000 */
.L_x_9150:
[----:B------:R3:W-:Y:S01]  /*6380*/  STG.E.U8 desc[UR36][R16.64], R8 ;  /* 0x0000000810007986 */ /* 0x0007e2000c101124 */
[----:B------:R-:W-:Y:S05]  /*6390*/  BRA `(.L_x_9130) ;  /* 0x0000000400307947 */ /* 0x000fea0003800000 */
.L_x_9148:
        /* <DEDUP_REMOVED lines=21> */
.L_x_9155:
[----:B------:R-:W-:-:S04]  /*64f0*/  LOP3.LUT R2, R3, 0x80000000, RZ, 0xc0, !PT ;  /* 0x8000000003027812 */ /* 0x000fc800078ec0ff */
[----:B------:R-:W-:-:S04]  /*6500*/  SHF.R.U32.HI R3, RZ, 0x18, R2 ;  /* 0x00000018ff037819 */ /* 0x000fc80000011602 */
[----:B------:R-:W-:-:S04]  /*6510*/  LOP3.LUT R0, R0, R3, RZ, 0xfc, !PT ;  /* 0x0000000300007212 */ /* 0x000fc800078efcff */
[----:B------:R-:W-:-:S07]  /*6520*/  PRMT R8, R0, 0x7610, R8 ;  /* 0x0000761000087816 */ /* 0x000fce0000000008 */
.L_x_9154:
[----:B------:R-:W-:Y:S05]  /*6530*/  BSYNC B0 ;  /* 0x0000000000007941 */ /* 0x000fea0003800000 */
.L_x_9153:
[----:B------:R0:W-:Y:S01]  /*6540*/  STG.E.U8 desc[UR36][R16.64], R8 ;  /* 0x0000000810007986 */ /* 0x0001e2000c101124 */
[----:B------:R-:W-:Y:S05]  /*6550*/  BRA `(.L_x_9130) ;  /* 0x0000000000c07947 */ /* 0x000fea0003800000 */
.L_x_9147:
        /* <DEDUP_REMOVED lines=26> */
.L_x_9129:
        /* <DEDUP_REMOVED lines=16> */
.L_x_9158:
[----:B------:R-:W-:Y:S05]  /*6800*/  BRA `(.L_x_9130) ;  /* 0x0000000000147947 */ /* 0x000fea0003800000 */
.L_x_9157:
[----:B------:R-:W0:Y:S02]  /*6810*/  F2I.U64.F64.TRUNC R4, R4 ;  /* 0x0000000400047311 */ /* 0x000e24000030d800 */
[----:B0-----:R2:W-:Y:S01]  /*6820*/  STG.E.64 desc[UR36][R16.64], R4 ;  /* 0x0000000410007986 */ /* 0x0015e2000c101b24 */
[----:B------:R-:W-:Y:S05]  /*6830*/  BRA `(.L_x_9130) ;  /* 0x0000000000087947 */ /* 0x000fea0003800000 */
.L_x_9156:
[----:B------:R-:W0:Y:S02]  /*6840*/  F2I.U32.F64.TRUNC R5, R4 ;  /* 0x0000000400057311 */ /* 0x000e24000030d000 */
[----:B0-----:R0:W-:Y:S02]  /*6850*/  STG.E desc[UR36][R16.64], R5 ;  /* 0x0000000510007986 */ /* 0x0011e4000c101924 */
.L_x_9130:
[----:B------:R-:W-:-:S07]  /*6860*/  VIADD R19, R19, 0x80 ;  /* 0x0000008013137836 */ /* 0x000fce0000000000 */
.L_x_9090:
[----:B------:R-:W-:Y:S05]  /*6870*/  BSYNC B6 ;  /* 0x0000000000067941 */ /* 0x000fea0003800000 */
.L_x_9089:
[----:B------:R-:W-:Y:S01]  /*6880*/  ULDC UR4, c[0x0][0x210] ;  /* 0x0000840000047ab9 */ /* 0x000fe20000000800 */
[----:B------:R-:W-:Y:S01]  /*6890*/  BSSY B6, `(.L_x_9159) ;  /* 0x000033e000067945 */ /* 0x000fe20003800000 */
[----:B------:R-:W-:-:S13]  /*68a0*/  ISETP.GE.AND P0, PT, R19, UR4, PT ;  /* 0x0000000413007c0c */ /* 0x000fda000bf06270 */
[----:B------:R-:W-:Y:S05]  /*68b0*/  @P0 BRA `(.L_x_9160) ;  /* 0x0000003000ec0947 */ /* 0x000fea0003800000 */
[----:B0-----:R-:W0:Y:S01]  /*68c0*/  LDC R6, c[0x0][0x218] ;  /* 0x00008600ff067b82 */ /* 0x001e220000000800 */
[----:B------:R-:W-:Y:S01]  /*68d0*/  HFMA2.MMA R0, -RZ, RZ, 0, 0 ;  /* 0x00000000ff007435 */ /* 0x000fe200000001ff */
        /* <DEDUP_REMOVED lines=295> */
[----:B------:R-:W-:-:S04]  /*7b50*/  SHF.R.U32.HI R2, RZ, UR5, R2 ;  /* 0x00000005ff027c19 */ /* 0x000fc80008011602 */
[----:B------:R-:W-:-:S05]  /*7b60*/  IADD3 R3, -R2, RZ, RZ ;  /* 0x000000ff02037210 */ /* 0x000fca0007ffe1ff */
[----:B------:R-:W-:Y:S01]  /*7b70*/  IMAD R5, R3, UR4, R5 ;  /* 0x0000000403057c24 */ /* 0x000fe2000f8e0205 */
[----:B------:R-:W-:-:S03]  /*7b80*/  ULDC.64 UR4, c[0x0][0x408] ;  /* 0x0001020000047ab9 */ /* 0x000fc60000000a00 */
[C---:B------:R-:W-:Y:S02]  /*7b90*/  IMAD R16, R5.reuse, UR4, R16 ;  /* 0x0000000405107c24 */ /* 0x040fe4000f8e0210 */
[----:B------:R-:W-:-:S07]  /*7ba0*/  IMAD R0, R5, UR5, R0 ;  /* 0x0000000505007c24 */ /* 0x000fce000f8e0200 */
.L_x_9161:
        /* <DEDUP_REMOVED lines=21> */
.L_x_9165:
[----:B------:R-:W2:Y:S02]  /*7d00*/  LDG.E.U8 R2, desc[UR36][R4.64] ;  /* 0x0000002404027981 */ /* 0x000ea4000c1e1100 */
[----:B--2---:R-:W0:Y:S01]  /*7d10*/  I2F.F64.U16 R2, R2 ;  /* 0x0000000200027312 */ /* 0x004e220000101800 */
[----:B------:R-:W-:Y:S05]  /*7d20*/  BRA `(.L_x_9167) ;  /* 0x0000000c00707947 */ /* 0x000fea0003800000 */
.L_x_9164:
        /* <DEDUP_REMOVED lines=9> */
.L_x_9169:
[----:B------:R-:W2:Y:S02]  /*7dc0*/  LDG.E R2, desc[UR36][R4.64] ;  /* 0x0000002404027981 */ /* 0x000ea4000c1e1900 */
[----:B--2---:R-:W0:Y:S01]  /*7dd0*/  I2F.F64 R2, R2 ;  /* 0x0000000200027312 */ /* 0x004e220000201c00 */
[----:B------:R-:W-:Y:S05]  /*7de0*/  BRA `(.L_x_9167) ;  /* 0x0000000c00407947 */ /* 0x000fea0003800000 */
.L_x_9168:
[----:B------:R-:W2:Y:S02]  /*7df0*/  LDG.E.U16 R2, desc[UR36][R4.64] ;  /* 0x0000002404027981 */ /* 0x000ea4000c1e1500 */
[----:B--2---:R-:W0:Y:S01]  /*7e00*/  I2F.F64.S16 R2, R2 ;  /* 0x0000000200027312 */ /* 0x004e220000101c00 */
[----:B------:R-:W-:Y:S05]  /*7e10*/  BRA `(.L_x_9167) ;  /* 0x0000000c00347947 */ /* 0x000fea0003800000 */
.L_x_9163:
        /* <DEDUP_REMOVED lines=10> */
.L_x_9171:
[----:B------:R-:W2:Y:S02]  /*7ec0*/  LDG.E.U16 R0, desc[UR36][R4.64] ;  /* 0x0000002404007981 */ /* 0x000ea4000c1e1500 */
[----:B--2---:R-:W-:-:S05]  /*7ed0*/  HADD2.F32 R0, -RZ, R0.H0_H0 ;  /* 0x20000000ff007230 */ /* 0x004fca0000004100 */
[----:B------:R-:W-:-:S04]  /*7ee0*/  FMUL.FTZ R0, R0, 1 ;  /* 0x3f80000000007820 */ /* 0x000fc80000410000 */
[----:B------:R0:W1:Y:S01]  /*7ef0*/  F2F.F64.F32 R2, R0 ;  /* 0x0000000000027310 */ /* 0x0000620000201800 */
[----:B------:R-:W-:Y:S05]  /*7f00*/  BRA `(.L_x_9167) ;  /* 0x0000000800f87947 */ /* 0x000fea0003800000 */
.L_x_9170:
        /* <DEDUP_REMOVED lines=10> */
.L_x_9173:
[----:B------:R-:W2:Y:S02]  /*7fb0*/  LDG.E.U16 R4, desc[UR36][R4.64] ;  /* 0x0000002404047981 */ /* 0x000ea4000c1e1500 */
[----:B--2---:R-:W-:-:S05]  /*7fc0*/  HADD2.F32 R0, -RZ, R4.H0_H0 ;  /* 0x20000004ff007230 */ /* 0x004fca0000004100 */
[----:B------:R-:W-:-:S04]  /*7fd0*/  FMUL.FTZ R0, R0, 1 ;  /* 0x3f80000000007820 */ /* 0x000fc80000410000 */
[----:B------:R0:W1:Y:S01]  /*7fe0*/  F2F.F64.F32 R2, R0 ;  /* 0x0000000000027310 */ /* 0x0000620000201800 */
[----:B------:R-:W-:Y:S05]  /*7ff0*/  BRA `(.L_x_9167) ;  /* 0x0000000800bc7947 */ /* 0x000fea0003800000 */
.L_x_9172:
[----:B------:R0:W5:Y:S01]  /*8000*/  LDG.E.64 R2, desc[UR36][R4.64] ;  /* 0x0000002404027981 */ /* 0x000162000c1e1b00 */
[----:B------:R-:W-:Y:S05]  /*8010*/  BRA `(.L_x_9167) ;  /* 0x0000000800b47947 */ /* 0x000fea0003800000 */
.L_x_9162:
        /* <DEDUP_REMOVED lines=13> */
.L_x_9176:
[----:B------:R0:W5:Y:S01]  /*80f0*/  LDG.E.64 R2, desc[UR36][R4.64] ;  /* 0x0000002404027981 */ /* 0x000162000c1e1b00 */
[----:B------:R-:W-:Y:S05]  /*8100*/  BRA `(.L_x_9167) ;  /* 0x0000000800787947 */ /* 0x000fea0003800000 */
.L_x_9175:
        /* <DEDUP_REMOVED lines=28> */
.L_x_9178:
        /* <DEDUP_REMOVED lines=15> */
.L_x_9177:
[----:B------:R-:W2:Y:S02]  /*83c0*/  LDG.E.U16 R0, desc[UR36][R4.64] ;  /* 0x0000002404007981 */ /* 0x000ea4000c1e1500 */
[----:B--2---:R-:W-:-:S04]  /*83d0*/  IMAD.U32 R0, R0, 0x10000, RZ ;  /* 0x0001000000007824 */ /* 0x004fc800078e00ff */
[----:B------:R-:W-:-:S04]  /*83e0*/  FMUL.FTZ R0, R0, 1 ;  /* 0x3f80000000007820 */ /* 0x000fc80000410000 */
[----:B------:R0:W1:Y:S01]  /*83f0*/  F2F.F64.F32 R2, R0 ;  /* 0x0000000000027310 */ /* 0x0000620000201800 */
[----:B------:R-:W-:Y:S05]  /*8400*/  BRA `(.L_x_9167) ;  /* 0x0000000400b87947 */ /* 0x000fea0003800000 */
.L_x_9174:
        /* <DEDUP_REMOVED lines=11> */
.L_x_9181:
        /* <DEDUP_REMOVED lines=17> */
[----:B------:R-:W-:Y:S02]  /*85d0*/  IADD3 R5, R3, -0x1c, RZ ;  /* 0xffffffe403057810 */ /* 0x000fe40007ffe0ff */
[----:B------:R-:W-:Y:S02]  /*85e0*/  IADD3 R0, R0, 0x1d, -R3 ;  /* 0x0000001d00007810 */ /* 0x000fe40007ffe803 */
[----:B------:R-:W-:-:S04]  /*85f0*/  SHF.L.U32 R5, R2, R5, RZ ;  /* 0x0000000502057219 */ /* 0x000fc800000006ff */
[----:B------:R-:W-:-:S07]  /*8600*/  LOP3.LUT R2, R5, 0x7, RZ, 0xc0, !PT ;  /* 0x0000000705027812 */ /* 0x000fce00078ec0ff */
.L_x_9185:
[----:B------:R-:W-:Y:S05]  /*8610*/  BSYNC B1 ;  /* 0x0000000000017941 */ /* 0x000fea0003800000 */
.L_x_9184:
[----:B------:R-:W-:Y:S01]  /*8620*/  LEA R3, R0, 0x3b800000, 0x17 ;  /* 0x3b80000000037811 */ /* 0x000fe200078eb8ff */
[----:B------:R-:W-:-:S05]  /*8630*/  IMAD.SHL.U32 R0, R2, 0x100000, RZ ;  /* 0x0010000002007824 */ /* 0x000fca00078e00ff */
[----:B------:R-:W-:-:S07]  /*8640*/  LOP3.LUT R0, R3, R0, R4, 0xfe, !PT ;  /* 0x0000000003007212 */ /* 0x000fce00078efe04 */
.L_x_9183:
[----:B------:R-:W-:Y:S05]  /*8650*/  BSYNC B0 ;  /* 0x0000000000007941 */ /* 0x000fea0003800000 */
.L_x_9182:
[----:B------:R-:W-:-:S04]  /*8660*/  FMUL.FTZ R0, R0, 1 ;  /* 0x3f80000000007820 */ /* 0x000fc80000410000 */
[----:B------:R1:W2:Y:S01]  /*8670*/  F2F.F64.F32 R2, R0 ;  /* 0x0000000000027310 */ /* 0x0002a20000201800 */
[----:B------:R-:W-:Y:S05]  /*8680*/  BRA `(.L_x_9167) ;  /* 0x0000000400187947 */ /* 0x000fea0003800000 */
.L_x_9180:
        /* <DEDUP_REMOVED lines=21> */
.L_x_9189:
[----:B------:R-:W-:Y:S05]  /*87e0*/  BSYNC B1 ;  /* 0x0000000000017941 */ /* 0x000fea0003800000 */
.L_x_9188:
[----:B------:R-:W-:Y:S01]  /*87f0*/  LEA R3, R0, 0x37800000, 0x17 ;  /* 0x3780000000037811 */ /* 0x000fe200078eb8ff */
[----:B------:R-:W-:-:S05]  /*8800*/  IMAD.SHL.U32 R0, R2, 0x200000, RZ ;  /* 0x0020000002007824 */ /* 0x000fca00078e00ff */
[----:B------:R-:W-:-:S07]  /*8810*/  LOP3.LUT R0, R3, R0, R4, 0xfe, !PT ;  /* 0x0000000003007212 */ /* 0x000fce00078efe04 */
.L_x_9187:
[----:B------:R-:W-:Y:S05]  /*8820*/  BSYNC B0 ;  /* 0x0000000000007941 */ /* 0x000fea0003800000 */
.L_x_9186:
[----:B------:R-:W-:-:S04]  /*8830*/  FMUL.FTZ R0, R0, 1 ;  /* 0x3f80000000007820 */ /* 0x000fc80000410000 */
[----:B------:R3:W4:Y:S01]  /*8840*/  F2F.F64.F32 R2, R0 ;  /* 0x0000000000027310 */ /* 0x0007220000201800 */
[----:B------:R-:W-:Y:S05]  /*8850*/  BRA `(.L_x_9167) ;  /* 0x0000000000a47947 */ /* 0x000fea0003800000 */
.L_x_9179:
        /* <DEDUP_REMOVED lines=14> */
.L_x_9193:
[----:B------:R-:W-:Y:S05]  /*8940*/  BSYNC B0 ;  /* 0x0000000000007941 */ /* 0x000fea0003800000 */
.L_x_9192:
[----:B------:R-:W-:-:S04]  /*8950*/  FMUL.FTZ R0, R0, 1 ;  /* 0x3f80000000007820 */ /* 0x000fc80000410000 */
[----:B------:R0:W1:Y:S01]  /*8960*/  F2F.F64.F32 R2, R0 ;  /* 0x0000000000027310 */ /* 0x0000620000201800 */
[----:B------:R-:W-:Y:S05]  /*8970*/  BRA `(.L_x_9167) ;  /* 0x00000000005c7947 */ /* 0x000fea0003800000 */
.L_x_9166:
        /* <DEDUP_REMOVED lines=16> */
.L_x_9194:
[----:B------:R-:W-:Y:S01]  /*8a80*/  CS2R R2, SRZ ;  /* 0x0000000000027805 */ /* 0x000fe2000001ff00 */
[----:B------:R-:W-:Y:S06]  /*8a90*/  BRA `(.L_x_9167) ;  /* 0x0000000000147947 */ /* 0x000fec0003800000 */
.L_x_9191:
[----:B------:R-:W2:Y:S02]  /*8aa0*/  LDG.E.64 R2, desc[UR36][R4.64] ;  /* 0x0000002404027981 */ /* 0x000ea4000c1e1b00 */
[----:B--2---:R-:W0:Y:S01]  /*8ab0*/  I2F.F64.U64 R2, R2 ;  /* 0x0000000200027312 */ /* 0x004e220000301800 */
[----:B------:R-:W-:Y:S05]  /*8ac0*/  BRA `(.L_x_9167) ;  /* 0x0000000000087947 */ /* 0x000fea0003800000 */
.L_x_9190:
[----:B------:R-:W2:Y:S02]  /*8ad0*/  LDG.E R2, desc[UR36][R4.64] ;  /* 0x0000002404027981 */ /* 0x000ea4000c1e1900 */
[----:B--2---:R-:W0:Y:S02]  /*8ae0*/  I2F.F64.U32 R2, R2 ;  /* 0x0000000200027312 */ /* 0x004e240000201800 */
.L_x_9167:
        /* <DEDUP_REMOVED lines=21> */
.L_x_9198:
[----:B------:R-:W0:Y:S02]  /*8c40*/  F2I.S64.F64.TRUNC R4, R4 ;  /* 0x0000000400047311 */ /* 0x000e24000030d900 */
[----:B0-----:R-:W-:-:S05]  /*8c50*/  IMAD.MOV.U32 R3, RZ, RZ, R4 ;  /* 0x000000ffff037224 */ /* 0x001fca00078e0004 */
[----:B------:R3:W-:Y:S01]  /*8c60*/  STG.E.U8 desc[UR36][R16.64], R3 ;  /* 0x0000000310007986 */ /* 0x0007e2000c101124 */
[----:B------:R-:W-:Y:S05]  /*8c70*/  BRA `(.L_x_9200) ;  /* 0x0000000c00f87947 */ /* 0x000fea0003800000 */
.L_x_9197:
        /* <DEDUP_REMOVED lines=9> */
.L_x_9202:
[----:B------:R-:W0:Y:S02]  /*8d10*/  F2I.F64.TRUNC R5, R4 ;  /* 0x0000000400057311 */ /* 0x000e24000030d100 */
[----:B0-----:R2:W-:Y:S01]  /*8d20*/  STG.E desc[UR36][R16.64], R5 ;  /* 0x0000000510007986 */ /* 0x0015e2000c101924 */
[----:B------:R-:W-:Y:S05]  /*8d30*/  BRA `(.L_x_9200) ;  /* 0x0000000c00c87947 */ /* 0x000fea0003800000 */
.L_x_9201:
[----:B------:R-:W0:Y:S02]  /*8d40*/  F2I.F64.TRUNC R5, R4 ;  /* 0x0000000400057311 */ /* 0x000e24000030d100 */
[----:B0-----:R0:W-:Y:S01]  /*8d50*/  STG.E.U16 desc[UR36][R16.64], R5 ;  /* 0x0000000510007986 */ /* 0x0011e2000c101524 */
[----:B------:R-:W-:Y:S05]  /*8d60*/  BRA `(.L_x_9200) ;  /* 0x0000000c00bc7947 */ /* 0x000fea0003800000 */
.L_x_9196:
        /* <DEDUP_REMOVED lines=13> */
.L_x_9204:
        /* <DEDUP_REMOVED lines=8> */
.L_x_9203:
        /* <DEDUP_REMOVED lines=14> */
.L_x_9206:
        /* <DEDUP_REMOVED lines=9> */
.L_x_9205:
[----:B------:R0:W-:Y:S01]  /*9030*/  STG.E.64 desc[UR36][R16.64], R4 ;  /* 0x0000000410007986 */ /* 0x0001e2000c101b24 */
[----:B------:R-:W-:Y:S05]  /*9040*/  BRA `(.L_x_9200) ;  /* 0x0000000c00047947 */ /* 0x000fea0003800000 */
.L_x_9195:
        /* <DEDUP_REMOVED lines=12> */
.L_x_9209:
[----:B------:R-:W-:-:S05]  /*9110*/  CS2R R6, SRZ ;  /* 0x0000000000067805 */ /* 0x000fca000001ff00 */
[----:B------:R0:W-:Y:S01]  /*9120*/  STG.E.128 desc[UR36][R16.64], R4 ;  /* 0x0000000410007986 */ /* 0x0001e2000c101d24 */
[----:B------:R-:W-:Y:S05]  /*9130*/  BRA `(.L_x_9200) ;  /* 0x0000000800c87947 */ /* 0x000fea0003800000 */
.L_x_9208:
        /* <DEDUP_REMOVED lines=25> */
.L_x_9213:
[----:B------:R-:W-:Y:S05]  /*92d0*/  BSYNC B0 ;  /* 0x0000000000007941 */ /* 0x000fea0003800000 */
.L_x_9212:
[----:B------:R-:W-:-:S05]  /*92e0*/  LOP3.LUT R3, R0, R3, RZ, 0xfc, !PT ;  /* 0x0000000300037212 */ /* 0x000fca00078efcff */
[----:B------:R0:W-:Y:S01]  /*92f0*/  STG.E.U8 desc[UR36][R16.64], R3 ;  /* 0x0000000310007986 */ /* 0x0001e2000c101124 */
[----:B------:R-:W-:Y:S05]  /*9300*/  BRA `(.L_x_9200) ;  /* 0x0000000800547947 */ /* 0x000fea0003800000 */
.L_x_9211:
        /* <DEDUP_REMOVED lines=17> */
.L_x_9215:
[----:B------:R-:W-:Y:S01]  /*9420*/  IMAD.MOV.U32 R0, RZ, RZ, 0x7f ;  /* 0x0000007fff007424 */ /* 0x000fe200078e00ff */
[----:B------:R-:W-:-:S04]  /*9430*/  ISETP.GT.U32.AND P0, PT, R2, 0x7f800000, PT ;  /* 0x7f8000000200780c */ /* 0x000fc80003f04070 */
[----:B------:R-:W-:-:S09]  /*9440*/  SEL R0, R0, 0x7c, P0 ;  /* 0x0000007c00007807 */ /* 0x000fd20000000000 */
.L_x_9216:
[----:B------:R-:W-:Y:S05]  /*9450*/  BSYNC B0 ;  /* 0x0000000000007941 */ /* 0x000fea0003800000 */
.L_x_9214:
[----:B------:R-:W-:-:S04]  /*9460*/  LOP3.LUT R2, R3, 0x80000000, RZ, 0xc0, !PT ;  /* 0x8000000003027812 */ /* 0x000fc800078ec0ff */
[----:B------:R-:W-:-:S04]  /*9470*/  SHF.R.U32.HI R3, RZ, 0x18, R2 ;  /* 0x00000018ff037819 */ /* 0x000fc80000011602 */
[----:B------:R-:W-:-:S05]  /*9480*/  LOP3.LUT R3, R0, R3, RZ, 0xfc, !PT ;  /* 0x0000000300037212 */ /* 0x000fca00078efcff */
[----:B------:R0:W-:Y:S01]  /*9490*/  STG.E.U8 desc[UR36][R16.64], R3 ;  /* 0x0000000310007986 */ /* 0x0001e2000c101124 */
[----:B------:R-:W-:Y:S05]  /*94a0*/  BRA `(.L_x_9200) ;  /* 0x0000000400ec7947 */ /* 0x000fea0003800000 */
.L_x_9210:
        /* <DEDUP_REMOVED lines=8> */
.L_x_9207:
        /* <DEDUP_REMOVED lines=11> */
.L_x_9219:
        /* <DEDUP_REMOVED lines=21> */
.L_x_9222:
[----:B------:R-:W-:-:S04]  /*9730*/  LOP3.LUT R2, R3, 0x80000000, RZ, 0xc0, !PT ;  /* 0x8000000003027812 */ /* 0x000fc800078ec0ff */
[----:B------:R-:W-:-:S04]  /*9740*/  SHF.R.U32.HI R3, RZ, 0x18, R2 ;  /* 0x00000018ff037819 */ /* 0x000fc80000011602 */
[----:B------:R-:W-:-:S04]  /*9750*/  LOP3.LUT R0, R0, R3, RZ, 0xfc, !PT ;  /* 0x0000000300007212 */ /* 0x000fc800078efcff */
[----:B------:R-:W-:-:S07]  /*9760*/  PRMT R8, R0, 0x7610, R8 ;  /* 0x0000761000087816 */ /* 0x000fce0000000008 */
.L_x_9221:
[----:B------:R-:W-:Y:S05]  /*9770*/  BSYNC B0 ;  /* 0x0000000000007941 */ /* 0x000fea0003800000 */
.L_x_9220:
[----:B------:R0:W-:Y:S01]  /*9780*/  STG.E.U8 desc[UR36][R16.64], R8 ;  /* 0x0000000810007986 */ /* 0x0001e2000c101124 */
[----:B------:R-:W-:Y:S05]  /*9790*/  BRA `(.L_x_9200) ;  /* 0x0000000400307947 */ /* 0x000fea0003800000 */
.L_x_9218:
        /* <DEDUP_REMOVED lines=21> */
.L_x_9225:
[----:B------:R-:W-:-:S04]  /*98f0*/  LOP3.LUT R2, R3, 0x80000000, RZ, 0xc0, !PT ;  /* 0x8000000003027812 */ /* 0x000fc800078ec0ff */
[----:B------:R-:W-:-:S04]  /*9900*/  SHF.R.U32.HI R3, RZ, 0x18, R2 ;  /* 0x00000018ff037819 */ /* 0x000fc80000011602 */
[----:B------:R-:W-:-:S04]  /*9910*/  LOP3.LUT R0, R0, R3, RZ, 0xfc, !PT ;  /* 0x0000000300007212 */ /* 0x000fc800078efcff */
[----:B------:R-:W-:-:S07]  /*9920*/  PRMT R8, R0, 0x7610, R8 ;  /* 0x0000761000087816 */ /* 0x000fce0000000008 */
.L_x_9224:
[----:B------:R-:W-:Y:S05]  /*9930*/  BSYNC B0 ;  /* 0x0000000000007941 */ /* 0x000fea0003800000 */
.L_x_9223:
[----:B------:R0:W-:Y:S01]  /*9940*/  STG.E.U8 desc[UR36][R16.64], R8 ;  /* 0x0000000810007986 */ /* 0x0001e2000c101124 */
[----:B------:R-:W-:Y:S05]  /*9950*/  BRA `(.L_x_9200) ;  /* 0x0000000000c07947 */ /* 0x000fea0003800000 */
.L_x_9217:
        /* <DEDUP_REMOVED lines=26> */
.L_x_9199:
[----:B------:R-:W-:Y:S01]  /*9b00*/  MOV R0, 0x0 ;  /* 0x0000000000007802 */ /* 0x000fe20000000f00 */
[----:B------:R-:W-:Y:S01]  /*9b10*/  ULDC.64 UR4, c[0x4][0x188] ;  /* 0x0100620000047ab9 */ /* 0x000fe20000000a00 */
[----:B------:R-:W-:Y:S01]  /*9b20*/  ULDC.64 UR6, c[0x4][0x10] ;  /* 0x0100040000067ab9 */ /* 0x000fe20000000a00 */
[----:B------:R-:W-:Y:S01]  /*9b30*/  IMAD.U32 R4, RZ, RZ, UR4 ;  /* 0x00000004ff047e24 */ /* 0x000fe2000f8e00ff */
[----:B------:R0:W1:Y:S01]  /*9b40*/  LDC.64 R2, c[0x4][R0] ;  /* 0x0100000000027b82 */ /* 0x0000620000000a00 */
[----:B------:R-:W-:Y:S01]  /*9b50*/  IMAD.U32 R5, RZ, RZ, UR5 ;  /* 0x00000005ff057e24 */ /* 0x000fe2000f8e00ff */
[----:B------:R-:W-:Y:S01]  /*9b60*/  ULDC.64 UR4, c[0x4][0x190] ;  /* 0x0100640000047ab9 */ /* 0x000fe20000000a00 */
[----:B------:R-:W-:Y:S01]  /*9b70*/  IMAD.U32 R10, RZ, RZ, UR6 ;  /* 0x00000006ff0a7e24 */ /* 0x000fe2000f8e00ff */
[----:B------:R-:W-:Y:S01]  /*9b80*/  MOV R7, UR5 ;  /* 0x0000000500077c02 */ /* 0x000fe20008000f00 */
[----:B------:R-:W-:Y:S02]  /*9b90*/  IMAD.U32 R6, RZ, RZ, UR4 ;  /* 0x00000004ff067e24 */ /* 0x000fe4000f8e00ff */
[----:B------:R-:W-:-:S02]  /*9ba0*/  IMAD.U32 R11, RZ, RZ, UR7 ;  /* 0x00000007ff0b7e24 */ /* 0x000fc4000f8e00ff */
[----:B------:R-:W-:Y:S02]  /*9bb0*/  IMAD.MOV.U32 R8, RZ, RZ, 0x65 ;  /* 0x00000065ff087424 */ /* 0x000fe400078e00ff */
[----:B------:R-:W-:Y:S02]  /*9bc0*/  IMAD.MOV.U32 R12, RZ, RZ, 0x1 ;  /* 0x00000001ff0c7424 */ /* 0x000fe400078e00ff */
[----:B0-----:R-:W-:-:S07]  /*9bd0*/  IMAD.MOV.U32 R13, RZ, RZ, RZ ;  /* 0x000000ffff0d7224 */ /* 0x001fce00078e00ff */
[----:B------:R-:W-:-:S07]  /*9be0*/  LEPC R20, `(.L_x_9228) ;  /* 0x000000001014794e */ /* 0x000fce0000000000 */
[----:B-1----:R-:W-:Y:S05]  /*9bf0*/  CALL.ABS.NOINC R2 ;  /* 0x0000000002007343 */ /* 0x002fea0003c00000 */
.L_x_9228:
[----:B------:R-:W-:Y:S05]  /*9c00*/  BRA `(.L_x_9200) ;  /* 0x0000000000147947 */ /* 0x000fea0003800000 */
.L_x_9227:
[----:B------:R-:W0:Y:S02]  /*9c10*/  F2I.U64.F64.TRUNC R4, R4 ;  /* 0x0000000400047311 */ /* 0x000e24000030d800 */
[----:B0-----:R0:W-:Y:S01]  /*9c20*/  STG.E.64 desc[UR36][R16.64], R4 ;  /* 0x0000000410007986 */ /* 0x0011e2000c101b24 */
[----:B------:R-:W-:Y:S05]  /*9c30*/  BRA `(.L_x_9200) ;  /* 0x0000000000087947 */ /* 0x000fea0003800000 */
.L_x_9226:
[----:B------:R-:W0:Y:S02]  /*9c40*/  F2I.U32.F64.TRUNC R5, R4 ;  /* 0x0000000400057311 */ /* 0x000e24000030d000 */
[----:B0-----:R0:W-:Y:S02]  /*9c50*/  STG.E desc[UR36][R16.64], R5 ;  /* 0x0000000510007986 */ /* 0x0011e4000c101924 */
.L_x_9200:
[----:B------:R-:W-:-:S07]  /*9c60*/  VIADD R19, R19, 0x80 ;  /* 0x0000008013137836 */ /* 0x000fce0000000000 */
.L_x_9160:
[----:B------:R-:W-:Y:S05]  /*9c70*/  BSYNC B6 ;  /* 0x0000000000067941 */ /* 0x000fea0003800000 */
.L_x_9159:
        /* <DEDUP_REMOVED lines=306> */
.L_x_9229:
        /* <DEDUP_REMOVED lines=19> */
[----:B--2---:R-:W3:Y:S01]  /*b0d0*/  I2F.F64.S16 R2, R2 ;  /* 0x0000000200027312 */ /* 0x004ee20000101c00 */
[----:B------:R-:W-:Y:S05]  /*b0e0*/  BRA `(.L_x_9235) ;  /* 0x0000000c007c7947 */ /* 0x000fea0003800000 */
.L_x_9233:
[----:B------:R-:W2:Y:S02]  /*b0f0*/  LDG.E.U8 R2, desc[UR36][R4.64] ;  /* 0x0000002404027981 */ /* 0x000ea4000c1e1100 */
[----:B--2---:R-:W4:Y:S01]  /*b100*/  I2F.F64.U16 R2, R2 ;  /* 0x0000000200027312 */ /* 0x004f220000101800 */
[----:B------:R-:W-:Y:S05]  /*b110*/  BRA `(.L_x_9235) ;  /* 0x0000000c00707947 */ /* 0x000fea0003800000 */
.L_x_9232:
[----:B------:R-:W-:-:S13]  /*b120*/  ISETP.NE.AND P0, PT, R2, 0x2, PT ;  /* 0x000000020200780c */ /* 0x000fda0003f05270 */
[----:B------:R-:W-:Y:S05]  /*b130*/  @!P0 BRA `(.L_x_9236) ;  /* 0x0000000000288947 */ /* 0x000fea0003800000 */
[----:B------:R-:W-:-:S13]  /*b140*/  ISETP.NE.AND P0, PT, R2, 0x3, PT ;  /* 0x000000030200780c */ /* 0x000fda0003f05270 */
[----:B------:R-:W-:Y:S05]  /*b150*/  @!P0 BRA `(.L_x_9237) ;  /* 0x0000000000148947 */ /* 0x000fea0003800000 */
[----:B------:R-:W-:-:S13]  /*b160*/  ISETP.NE.AND P0, PT, R2, 0x4, PT ;  /* 0x000000040200780c */ /* 0x000fda0003f05270 */
[----:B------:R-:W-:Y:S05]  /*b170*/  @P0 BRA `(.L_x_9234) ;  /* 0x0000000800fc0947 */ /* 0x000fea0003800000 */
[----:B------:R-:W2:Y:S02]  /*b180*/  LDG.E.64 R2, desc[UR36][R4.64] ;  /* 0x0000002404027981 */ /* 0x000ea4000c1e1b00 */
[----:B--2---:R-:W1:Y:S01]  /*b190*/  I2F.F64.S64 R2, R2 ;  /* 0x0000000200027312 */ /* 0x004e620000301c00 */
[----:B------:R-:W-:Y:S05]  /*b1a0*/  BRA `(.L_x_9235) ;  /* 0x0000000c004c7947 */ /* 0x000fea0003800000 */
.L_x_9237:
[----:B------:R-:W2:Y:S02]  /*b1b0*/  LDG.E R2, desc[UR36][R4.64] ;  /* 0x0000002404027981 */ /* 0x000ea4000c1e1900 */
[----:B--2---:R-:W2:Y:S01]  /*b1c0*/  I2F.F64 R2, R2 ;  /* 0x0000000200027312 */ /* 0x004ea20000201c00 */
[----:B------:R-:W-:Y:S05]  /*b1d0*/  BRA `(.L_x_9235) ;  /* 0x0000000c00407947 */ /* 0x000fea0003800000 */
.L_x_9236:
[----:B------:R-:W2:Y:S02]  /*b1e0*/  LDG.E.U16 R2, desc[UR36][R4.64] ;  /* 0x0000002404027981 */ /* 0x000ea4000c1e1500 */
[----:B--2---:R-:W0:Y:S01]  /*b1f0*/  I2F.F64.S16 R2, R2 ;  /* 0x0000000200027312 */ /* 0x004e220000101c00 */
[----:B------:R-:W-:Y:S05]  /*b200*/  BRA `(.L_x_9235) ;  /* 0x0000000c00347947 */ /* 0x000fea0003800000 */
.L_x_9231:
        /* <DEDUP_REMOVED lines=10> */
.L_x_9239:
[----:B------:R-:W2:Y:S02]  /*b2b0*/  LDG.E.U16 R0, desc[UR36][R4.64] ;  /* 0x0000002404007981 */ /* 0x000ea4000c1e1500 */
[----:B--2---:R-:W-:-:S05]  /*b2c0*/  HADD2.F32 R0, -RZ, R0.H0_H0 ;  /* 0x20000000ff007230 */ /* 0x004fca0000004100 */
[----:B------:R-:W-:-:S04]  /*b2d0*/  FMUL.FTZ R0, R0, 1 ;  /* 0x3f80000000007820 */ /* 0x000fc80000410000 */
[----:B------:R0:W1:Y:S01]  /*b2e0*/  F2F.F64.F32 R2, R0 ;  /* 0x0000000000027310 */ /* 0x0000620000201800 */
[----:B------:R-:W-:Y:S05]  /*b2f0*/  BRA `(.L_x_9235) ;  /* 0x0000000800f87947 */ /* 0x000fea0003800000 */
.L_x_9238:
        /* <DEDUP_REMOVED lines=10> */
.L_x_9241:
[----:B------:R-:W2:Y:S02]  /*b3a0*/  LDG.E.U16 R4, desc[UR36][R4.64] ;  /* 0x0000002404047981 */ /* 0x000ea4000c1e1500 */
[----:B--2---:R-:W-:-:S05]  /*b3b0*/  HADD2.F32 R0, -RZ, R4.H0_H0 ;  /* 0x20000004ff007230 */ /* 0x004fca0000004100 */
[----:B------:R-:W-:-:S04]  /*b3c0*/  FMUL.FTZ R0, R0, 1 ;  /* 0x3f80000000007820 */ /* 0x000fc80000410000 */
[----:B------:R0:W1:Y:S01]  /*b3d0*/  F2F.F64.F32 R2, R0 ;  /* 0x0000000000027310 */ /* 0x0000620000201800 */
[----:B------:R-:W-:Y:S05]  /*b3e0*/  BRA `(.L_x_9235) ;  /* 0x0000000800bc7947 */ /* 0x000fea0003800000 */
.L_x_9240:
[----:B------:R0:W5:Y:S01]  /*b3f0*/  LDG.E.64 R2, desc[UR36][R4.64] ;  /* 0x0000002404027981 */ /* 0x000162000c1e1b00 */
[----:B------:R-:W-:Y:S05]  /*b400*/  BRA `(.L_x_9235) ;  /* 0x0000000800b47947 */ /* 0x000fea0003800000 */
.L_x_9230:
        /* <DEDUP_REMOVED lines=13> */
.L_x_9244:
[----:B------:R0:W5:Y:S01]  /*b4e0*/  LDG.E.64 R2, desc[UR36][R4.64] ;  /* 0x0000002404027981 */ /* 0x000162000c1e1b00 */
[----:B------:R-:W-:Y:S05]  /*b4f0*/  BRA `(.L_x_9235) ;  /* 0x0000000800787947 */ /* 0x000fea0003800000 */
.L_x_9243:
        /* <DEDUP_REMOVED lines=28> */
.L_x_9246:
[----:B------:R-:W2:Y:S02]  /*b6c0*/  LDG.E.U8 R3, desc[UR36][R4.64] ;  /* 0x0000002404037981 */ /* 0x000ea4000c1e1100 */
[----:B--2---:R-:W-:-:S05]  /*b6d0*/  IMAD.SHL.U32 R0, R3, 0x2000000, RZ ;  /* 0x0200000003007824 */ /* 0x004fca00078e00ff */
[----:B------:R-:W-:-:S13]  /*b6e0*/  ISETP.GE.U32.AND P0, PT, R0, 0x8000000, PT ;  /* 0x080000000000780c */ /* 0x000fda0003f06070 */
[C---:B------:R-:W-:Y:S01]  /*b6f0*/  @!P0 IMAD.SHL.U32 R0, R3.reuse, 0x100, RZ ;  /* 0x0000010003008824 */ /* 0x040fe200078e00ff */
[C---:B------:R-:W-:Y:S01]  /*b700*/  @P0 SHF.L.U32 R2, R3.reuse, 0x15, RZ ;  /* 0x0000001503020819 */ /* 0x040fe200000006ff */
[----:B------:R-:W-:-:S03]  /*b710*/  IMAD.SHL.U32 R3, R3, 0x1000000, RZ ;  /* 0x0100000003037824 */ /* 0x000fc600078e00ff */
        /* <DEDUP_REMOVED lines=9> */
.L_x_9245:
[----:B------:R-:W2:Y:S02]  /*b7b0*/  LDG.E.U16 R0, desc[UR36][R4.64] ;  /* 0x0000002404007981 */ /* 0x000ea4000c1e1500 */
[----:B--2---:R-:W-:-:S04]  /*b7c0*/  IMAD.U32 R0, R0, 0x10000, RZ ;  /* 0x0001000000007824 */ /* 0x004fc800078e00ff */
[----:B------:R-:W-:-:S04]  /*b7d0*/  FMUL.FTZ R0, R0, 1 ;  /* 0x3f80000000007820 */ /* 0x000fc80000410000 */
[----:B------:R0:W1:Y:S01]  /*b7e0*/  F2F.F64.F32 R2, R0 ;  /* 0x0000000000027310 */ /* 0x0000620000201800 */
[----:B------:R-:W-:Y:S05]  /*b7f0*/  BRA `(.L_x_9235) ;  /* 0x0000000400b87947 */ /* 0x000fea0003800000 */
.L_x_9242:
        /* <DEDUP_REMOVED lines=11> */
.L_x_9249:
        /* <DEDUP_REMOVED lines=21> */
.L_x_9253:
[----:B------:R-:W-:Y:S05]  /*ba00*/  BSYNC B1 ;  /* 0x0000000000017941 */ /* 0x000fea0003800000 */
.L_x_9252:
[----:B------:R-:W-:Y:S01]  /*ba10*/  LEA R3, R0, 0x3b800000, 0x17 ;  /* 0x3b80000000037811 */ /* 0x000fe200078eb8ff */
[----:B------:R-:W-:-:S05]  /*ba20*/  IMAD.SHL.U32 R0, R2, 0x100000, RZ ;  /* 0x0010000002007824 */ /* 0x000fca00078e00ff */
[----:B------:R-:W-:-:S07]  /*ba30*/  LOP3.LUT R0, R3, R0, R4, 0xfe, !PT ;  /* 0x0000000003007212 */ /* 0x000fce00078efe04 */
.L_x_9251:
[----:B------:R-:W-:Y:S05]  /*ba40*/  BSYNC B0 ;  /* 0x0000000000007941 */ /* 0x000fea0003800000 */
.L_x_9250:
[----:B------:R-:W-:-:S04]  /*ba50*/  FMUL.FTZ R0, R0, 1 ;  /* 0x3f80000000007820 */ /* 0x000fc80000410000 */
[----:B------:R0:W1:Y:S01]  /*ba60*/  F2F.F64.F32 R2, R0 ;  /* 0x0000000000027310 */ /* 0x0000620000201800 */
[----:B------:R-:W-:Y:S05]  /*ba70*/  BRA `(.L_x_9235) ;  /* 0x0000000400187947 */ /* 0x000fea0003800000 */
.L_x_9248:
        /* <DEDUP_REMOVED lines=21> */
.L_x_9257:
[----:B------:R-:W-:Y:S05]  /*bbd0*/  BSYNC B1 ;  /* 0x0000000000017941 */ /* 0x000fea0003800000 */
.L_x_9256:
[----:B------:R-:W-:Y:S01]  /*bbe0*/  LEA R3, R0, 0x37800000, 0x17 ;  /* 0x3780000000037811 */ /* 0x000fe200078eb8ff */
[----:B------:R-:W-:-:S05]  /*bbf0*/  IMAD.SHL.U32 R0, R2, 0x200000, RZ ;  /* 0x0020000002007824 */ /* 0x000fca00078e00ff */
[----:B------:R-:W-:-:S07]  /*bc00*/  LOP3.LUT R0, R3, R0, R4, 0xfe, !PT ;  /* 0x0000000003007212 */ /* 0x000fce00078efe04 */
.L_x_9255:
[----:B------:R-:W-:Y:S05]  /*bc10*/  BSYNC B0 ;  /* 0x0000000000007941 */ /* 0x000fea0003800000 */
.L_x_9254:
[----:B------:R-:W-:-:S04]  /*bc20*/  FMUL.FTZ R0, R0, 1 ;  /* 0x3f80000000007820 */ /* 0x000fc80000410000 */
[----:B------:R0:W1:Y:S01]  /*bc30*/  F2F.F64.F32 R2, R0 ;  /* 0x0000000000027310 */ /* 0x0000620000201800 */
[----:B------:R-:W-:Y:S05]  /*bc40*/  BRA `(.L_x_9235) ;  /* 0x0000000000a47947 */ /* 0x000fea0003800000 */
.L_x_9247:
        /* <DEDUP_REMOVED lines=12> */
[----:B------:R-:W-:Y:S01]  /*bd10*/  @!P0 IMAD.MOV.U32 R0, RZ, RZ, 0x7f800001 ;  /* 0x7f800001ff008424 */ /* 0x000fe200078e00ff */
[----:B------:R-:W-:-:S07]  /*bd20*/  @P0 SHF.L.U32 R0, R4, 0x17, RZ ;  /* 0x0000001704000819 */ /* 0x000fce00000006ff */
.L_x_9261:
[----:B------:R-:W-:Y:S05]  /*bd30*/  BSYNC B0 ;  /* 0x0000000000007941 */ /* 0x000fea0003800000 */
.L_x_9260:
[----:B------:R-:W-:-:S04]  /*bd40*/  FMUL.FTZ R0, R0, 1 ;  /* 0x3f80000000007820 */ /* 0x000fc80000410000 */
[----:B------:R0:W1:Y:S01]  /*bd50*/  F2F.F64.F32 R2, R0 ;  /* 0x0000000000027310 */ /* 0x0000620000201800 */
[----:B------:R-:W-:Y:S05]  /*bd60*/  BRA `(.L_x_9235) ;  /* 0x00000000005c7947 */ /* 0x000fea0003800000 */
.L_x_9234:
        /* <DEDUP_REMOVED lines=16> */
.L_x_9262:
[----:B------:R-:W-:Y:S01]  /*be70*/  CS2R R2, SRZ ;  /* 0x0000000000027805 */ /* 0x000fe2000001ff00 */
[----:B------:R-:W-:Y:S06]  /*be80*/  BRA `(.L_x_9235) ;  /* 0x0000000000147947 */ /* 0x000fec0003800000 */
.L_x_9259:
[----:B------:R-:W2:Y:S02]  /*be90*/  LDG.E.64 R2, desc[UR36][R4.64] ;  /* 0x0000002404027981 */ /* 0x000ea4000c1e1b00 */
[----:B--2---:R-:W0:Y:S01]  /*bea0*/  I2F.F64.U64 R2, R2 ;  /* 0x0000000200027312 */ /* 0x004e220000301800 */
[----:B------:R-:W-:Y:S05]  /*beb0*/  BRA `(.L_x_9235) ;  /* 0x0000000000087947 */ /* 0x000fea0003800000 */
.L_x_9258:
[----:B------:R-:W2:Y:S02]  /*bec0*/  LDG.E R2, desc[UR36][R4.64] ;  /* 0x0000002404027981 */ /* 0x000ea4000c1e1900 */
[----:B--2---:R-:W0:Y:S02]  /*bed0*/  I2F.F64.U32 R2, R2 ;  /* 0x0000000200027312 */ /* 0x004e240000201800 */
.L_x_9235:
[----:B------:R-:W0:Y:S02]  /*bee0*/  LDC.U8 R6, c[0x0][0x430] ;  /* 0x00010c00ff067b82 */ /* 0x000e240000000000 */
[C---:B012345:R-:W-:Y:S02]  /*bef0*/  DSETP.NEU.AND P1, PT, R2.reuse, RZ, PT ;  /* 0x000000ff0200722a */ /* 0x07ffe40003f2d000 */
[----:B------:R-:W-:-:S04]  /*bf00*/  DSETP.GT.AND P0, PT, R2, RZ, PT ;  /* 0x000000ff0200722a */ /* 0x000fc80003f04000 */
[----:B------:R-:W0:Y:S02]  /*bf10*/  LDC R4, c[0x0][0x428] ;  /* 0x00010a00ff047b82 */ /* 0x000e240000000800 */
[----:B------:R-:W-:-:S06]  /*bf20*/  FSEL R5, RZ, 1.875, !P0 ;  /* 0x3ff00000ff057808 */ /* 0x000fcc0004000000 */
[----:B------:R-:W1:Y:S01]  /*bf30*/  @!P1 LDC R5, c[0x0][0x42c] ;  /* 0x00010b00ff059b82 */ /* 0x000e620000000800 */
[----:B------:R-:W-:-:S04]  /*bf40*/  PRMT R0, R6, 0x9910, RZ ;  /* 0x0000991006007816 */ /* 0x000fc800000000ff */
        /* <DEDUP_REMOVED lines=14> */
.L_x_9266:
[----:B------:R-:W0:Y:S02]  /*c030*/  F2I.S64.F64.TRUNC R4, R4 ;  /* 0x0000000400047311 */ /* 0x000e24000030d900 */
[----:B0-----:R-:W-:-:S05]  /*c040*/  IMAD.MOV.U32 R3, RZ, RZ, R4 ;  /* 0x000000ffff037224 */ /* 0x001fca00078e0004 */
[----:B------:R-:W-:Y:S01]  /*c050*/  STG.E.U8 desc[UR36][R16.64], R3 ;  /* 0x0000000310007986 */ /* 0x000fe2000c101124 */
[----:B------:R-:W-:Y:S05]  /*c060*/  EXIT ;  /* 0x000000000000794d */ /* 0x000fea0003800000 */
.L_x_9265:
        /* <DEDUP_REMOVED lines=9> */
.L_x_9269:
[----:B------:R-:W0:Y:S02]  /*c100*/  F2I.F64.TRUNC R5, R4 ;  /* 0x0000000400057311 */ /* 0x000e24000030d100 */
[----:B0-----:R-:W-:Y:S01]  /*c110*/  STG.E desc[UR36][R16.64], R5 ;  /* 0x0000000510007986 */ /* 0x001fe2000c101924 */
[----:B------:R-:W-:Y:S05]  /*c120*/  EXIT ;  /* 0x000000000000794d */ /* 0x000fea0003800000 */
.L_x_9268:
[----:B------:R-:W0:Y:S02]  /*c130*/  F2I.F64.TRUNC R5, R4 ;  /* 0x0000000400057311 */ /* 0x000e24000030d100 */
[----:B0-----:R-:W-:Y:S01]  /*c140*/  STG.E.U16 desc[UR36][R16.64], R5 ;  /* 0x0000000510007986 */ /* 0x001fe2000c101524 */
[----:B------:R-:W-:Y:S05]  /*c150*/  EXIT ;  /* 0x000000000000794d */ /* 0x000fea0003800000 */
.L_x_9264:
        /* <DEDUP_REMOVED lines=13> */
.L_x_9271:
        /* <DEDUP_REMOVED lines=8> */
.L_x_9270:
        /* <DEDUP_REMOVED lines=14> */
.L_x_9273:
        /* <DEDUP_REMOVED lines=9> */
.L_x_9272:
[----:B------:R-:W-:Y:S01]  /*c420*/  STG.E.64 desc[UR36][R16.64], R4 ;  /* 0x0000000410007986 */ /* 0x000fe2000c101b24 */
[----:B------:R-:W-:Y:S05]  /*c430*/  EXIT ;  /* 0x000000000000794d */ /* 0x000fea0003800000 */
.L_x_9263:
        /* <DEDUP_REMOVED lines=12> */
.L_x_9276:
[----:B------:R-:W-:-:S05]  /*c500*/  CS2R R6, SRZ ;  /* 0x0000000000067805 */ /* 0x000fca000001ff00 */
[----:B------:R-:W-:Y:S01]  /*c510*/  STG.E.128 desc[UR36][R16.64], R4 ;  /* 0x0000000410007986 */ /* 0x000fe2000c101d24 */
[----:B------:R-:W-:Y:S05]  /*c520*/  EXIT ;  /* 0x000000000000794d */ /* 0x000fea0003800000 */
.L_x_9275:
        /* <DEDUP_REMOVED lines=25> */
.L_x_9280:
[----:B------:R-:W-:Y:S05]  /*c6c0*/  BSYNC B0 ;  /* 0x0000000000007941 */ /* 0x000fea0003800000 */
.L_x_9279:
[----:B------:R-:W-:-:S05]  /*c6d0*/  LOP3.LUT R3, R0, R3, RZ, 0xfc, !PT ;  /* 0x0000000300037212 */ /* 0x000fca00078efcff */
[----:B------:R-:W-:Y:S01]  /*c6e0*/  STG.E.U8 desc[UR36][R16.64], R3 ;  /* 0x0000000310007986 */ /* 0x000fe2000c101124 */
[----:B------:R-:W-:Y:S05]  /*c6f0*/  EXIT ;  /* 0x000000000000794d */ /* 0x000fea0003800000 */
.L_x_9278:
        /* <DEDUP_REMOVED lines=17> */
.L_x_9282:
[----:B------:R-:W-:Y:S01]  /*c810*/  IMAD.MOV.U32 R0, RZ, RZ, 0x7f ;  /* 0x0000007fff007424 */ /* 0x000fe200078e00ff */
[----:B------:R-:W-:-:S04]  /*c820*/  ISETP.GT.U32.AND P0, PT, R2, 0x7f800000, PT ;  /* 0x7f8000000200780c */ /* 0x000fc80003f04070 */
[----:B------:R-:W-:-:S09]  /*c830*/  SEL R0, R0, 0x7c, P0 ;  /* 0x0000007c00007807 */ /* 0x000fd20000000000 */
.L_x_9283:
[----:B------:R-:W-:Y:S05]  /*c840*/  BSYNC B0 ;  /* 0x0000000000007941 */ /* 0x000fea0003800000 */
.L_x_9281:
[----:B------:R-:W-:-:S04]  /*c850*/  LOP3.LUT R2, R3, 0x80000000, RZ, 0xc0, !PT ;  /* 0x8000000003027812 */ /* 0x000fc800078ec0ff */
[----:B------:R-:W-:-:S04]  /*c860*/  SHF.R.U32.HI R3, RZ, 0x18, R2 ;  /* 0x00000018ff037819 */ /* 0x000fc80000011602 */
[----:B------:R-:W-:-:S05]  /*c870*/  LOP3.LUT R3, R0, R3, RZ, 0xfc, !PT ;  /* 0x0000000300037212 */ /* 0x000fca00078efcff */
[----:B------:R-:W-:Y:S01]  /*c880*/  STG.E.U8 desc[UR36][R16.64], R3 ;  /* 0x0000000310007986 */ /* 0x000fe2000c101124 */
[----:B------:R-:W-:Y:S05]  /*c890*/  EXIT ;  /* 0x000000000000794d */ /* 0x000fea0003800000 */
.L_x_9277:
        /* <DEDUP_REMOVED lines=8> */
.L_x_9274:
        /* <DEDUP_REMOVED lines=11> */
.L_x_9286:
[----:B------:R-:W-:Y:S01]  /*c9d0*/  UMOV UR4, 0xf0000000 ;  /* 0xf000000000047882 */ /* 0x000fe20000000000 */
[----:B------:R-:W-:Y:S01]  /*c9e0*/  UMOV UR5, 0x380fffff ;  /* 0x380fffff00057882 */ /* 0x000fe20000000000 */
[----:B------:R-:W0:Y:S01]  /*c9f0*/  F2F.F32.F64 R3, R4 ;  /* 0x0000000400037310 */ /* 0x000e220000301000 */
[----:B------:R-:W-:Y:S01]  /*ca00*/  DSETP.GEU.AND P0, PT, |R4|, UR4, PT ;  /* 0x0000000404007e2a */ /* 0x000fe2000bf0e200 */
[----:B------:R-:W-:Y:S01]  /*ca10*/  BSSY B0, `(.L_x_9287) ;  /* 0x0000015000007945 */ /* 0x000fe20003800000 */
[----:B------:R-:W-:-:S12]  /*ca20*/  MOV R8, 0x80 ;  /* 0x0000008000087802 */ /* 0x000fd80000000f00 */
        /* <DEDUP_REMOVED lines=15> */
.L_x_9289:
[----:B------:R-:W-:-:S04]  /*cb20*/  LOP3.LUT R2, R3, 0x80000000, RZ, 0xc0, !PT ;  /* 0x8000000003027812 */ /* 0x000fc800078ec0ff */
[----:B------:R-:W-:-:S04]  /*cb30*/  SHF.R.U32.HI R3, RZ, 0x18, R2 ;  /* 0x00000018ff037819 */ /* 0x000fc80000011602 */
[----:B------:R-:W-:-:S04]  /*cb40*/  LOP3.LUT R0, R0, R3, RZ, 0xfc, !PT ;  /* 0x0000000300007212 */ /* 0x000fc800078efcff */
[----:B------:R-:W-:-:S07]  /*cb50*/  PRMT R8, R0, 0x7610, R8 ;  /* 0x0000761000087816 */ /* 0x000fce0000000008 */
.L_x_9288:
[----:B------:R-:W-:Y:S05]  /*cb60*/  BSYNC B0 ;  /* 0x0000000000007941 */ /* 0x000fea0003800000 */
.L_x_9287:
[----:B------:R-:W-:Y:S01]  /*cb70*/  STG.E.U8 desc[UR36][R16.64], R8 ;  /* 0x0000000810007986 */ /* 0x000fe2000c101124 */
[----:B------:R-:W-:Y:S05]  /*cb80*/  EXIT ;  /* 0x000000000000794d */ /* 0x000fea0003800000 */
.L_x_9285:
        /* <DEDUP_REMOVED lines=21> */
.L_x_9292:
[----:B------:R-:W-:-:S04]  /*cce0*/  LOP3.LUT R2, R3, 0x80000000, RZ, 0xc0, !PT ;  /* 0x8000000003027812 */ /* 0x000fc800078ec0ff */
[----:B------:R-:W-:-:S04]  /*ccf0*/  SHF.R.U32.HI R3, RZ, 0x18, R2 ;  /* 0x00000018ff037819 */ /* 0x000fc80000011602 */
[----:B------:R-:W-:-:S04]  /*cd00*/  LOP3.LUT R0, R0, R3, RZ, 0xfc, !PT ;  /* 0x0000000300007212 */ /* 0x000fc800078efcff */
[----:B------:R-:W-:-:S07]  /*cd10*/  PRMT R8, R0, 0x7610, R8 ;  /* 0x0000761000087816 */ /* 0x000fce0000000008 */
.L_x_9291:
[----:B------:R-:W-:Y:S05]  /*cd20*/  BSYNC B0 ;  /* 0x0000000000007941 */ /* 0x000fea0003800000 */
.L_x_9290:
[----:B------:R-:W-:Y:S01]  /*cd30*/  STG.E.U8 desc[UR36][R16.64], R8 ;  /* 0x0000000810007986 */ /* 0x000fe2000c101124 */
[----:B------:R-:W-:Y:S05]  /*cd40*/  EXIT ;  /* 0x000000000000794d */ /* 0x000fea0003800000 */
.L_x_9284:
        /* <DEDUP_REMOVED lines=26> */
.L_x_9267:
        /* <DEDUP_REMOVED lines=16> */
.L_x_9295:
[----:B------:R-:W-:Y:S05]  /*cff0*/  EXIT ;  /* 0x000000000000794d */ /* 0x000fea0003800000 */
.L_x_9294:
[----:B------:R-:W0:Y:S02]  /*d000*/  F2I.U64.F64.TRUNC R4, R4 ;  /* 0x0000000400047311 */ /* 0x000e24000030d800 */
[----:B0-----:R-:W-:Y:S01]  /*d010*/  STG.E.64 desc[UR36][R16.64], R4 ;  /* 0x0000000410007986 */ /* 0x001fe2000c101b24 */
[----:B------:R-:W-:Y:S05]  /*d020*/  EXIT ;  /* 0x000000000000794d */ /* 0x000fea0003800000 */
.L_x_9293:
[----:B------:R-:W0:Y:S02]  /*d030*/  F2I.U32.F64.TRUNC R5, R4 ;  /* 0x0000000400057311 */ /* 0x000e24000030d000 */
[----:B0-----:R-:W-:Y:S01]  /*d040*/  STG.E desc[UR36][R16.64], R5 ;  /* 0x0000000510007986 */ /* 0x001fe2000c101924 */
[----:B------:R-:W-:Y:S05]  /*d050*/  EXIT ;  /* 0x000000000000794d */ /* 0x000fea0003800000 */
.L_x_9296:
        /* <DEDUP_REMOVED lines=10> */
.L_x_32106:


//--------------------- .text._ZN2at6native27unrolled_elementwise_kernelINS0_13BUnaryFunctorIdddZZZNS0_21heaviside_kernel_cudaERNS_18TensorIteratorBaseEENKUlvE_clEvENKUlvE4_clEvEUlddE_EESt5arrayIPcLm2EELi4E23TrivialOffsetCalculatorILi1EjESD_NS0_6memory12LoadWithCastILi1EEENSE_13StoreWithCastILi1EEEEEviT_T0_T2_T3_T4_T5_ --------------------------
	.section	.text._ZN2at6native27unrolled_elementwise_kernelINS0_13BUnaryFunctorIdddZZZNS0_21heaviside_kernel_cudaERNS_18TensorIteratorBaseEENKUlvE_clEvENKUlvE4_clEvEUlddE_EESt5arrayIPcLm2EELi4E23TrivialOffsetCalculatorILi1EjESD_NS0_6memory12LoadWithCastILi1EEENSE_13StoreWithCastILi1EEEEEviT_T0_T2_T3_T4_T5_,"ax",@progbits
	.align	128
        .global         _ZN2at6native27unrolled_elementwise_kernelINS0_13BUnaryFunctorIdddZZZNS0_21heaviside_kernel_cudaERNS_18TensorIteratorBaseEENKUlvE_clEvENKUlvE4_clEvEUlddE_EESt5arrayIPcLm2EELi4E23TrivialOffsetCalculatorILi1EjESD_NS0_6memory12LoadWithCastILi1EEENSE_13StoreWithCastILi1EEEEEviT_T0_T2_T3_T4_T5_
        .type           _ZN2at6native27unrolled_elementwise_kernelINS0_13BUnaryFunctorIdddZZZNS0_21heaviside_kernel_cudaERNS_18TensorIteratorBaseEENKUlvE_clEvENKUlvE4_clEvEUlddE_EESt5arrayIPcLm2EELi4E23TrivialOffsetCalculatorILi1EjESD_NS0_6memory12LoadWithCastILi1EEENSE_13StoreWithCastILi1EEEEEviT_T0_T2_T3_T4_T5_,@function
        .size           _ZN2at6native27unrolled_elementwise_kernelINS0_13BUnaryFunctorIdddZZZNS0_21heaviside_kernel_cudaERNS_18TensorIteratorBaseEENKUlvE_clEvENKUlvE4_clEvEUlddE_EESt5arrayIPcLm2EELi4E23TrivialOffsetCalculatorILi1EjESD_NS0_6memory12LoadWithCastILi1EEENSE_13StoreWithCastILi1EEEEEviT_T0_T2_T3_T4_T5_,(.L_x_32107 - _ZN2at6native27unrolled_elementwise_kernelINS0_13BUnaryFunctorIdddZZZNS0_21heaviside_kernel_cudaERNS_18TensorIteratorBaseEENKUlvE_clEvENKUlvE4_clEvEUlddE_EESt5arrayIPcLm2EELi4E23TrivialOffsetCalculatorILi1EjESD_NS0_6memory12LoadWithCastILi1EEENSE_13StoreWithCastILi1EEEEEviT_T0_T2_T3_T4_T5_)
        .other          _ZN2at6native27unrolled_elementwise_kernelINS0_13BUnaryFunctorIdddZZZNS0_21heaviside_kernel_cudaERNS_18TensorIteratorBaseEENKUlvE_clEvENKUlvE4_clEvEUlddE_EESt5arrayIPcLm2EELi4E23TrivialOffsetCalculatorILi1EjESD_NS0_6memory12LoadWithCastILi1EEENSE_13StoreWithCastILi1EEEEEviT_T0_T2_T3_T4_T5_,@"STO_CUDA_ENTRY STV_DEFAULT"
_ZN2at6native27unrolled_elementwise_kernelINS0_13BUnaryFunctorIdddZZZNS0_21heaviside_kernel_cudaERNS_18TensorIteratorBaseEENKUlvE_clEvENKUlvE4_clEvEUlddE_EESt5arrayIPcLm2EELi4E23TrivialOffsetCalculatorILi1EjESD_NS0_6memory12LoadWithCastILi1EEENSE_13StoreWithCastILi1EEEEEviT_T0_T2_T3_T4_T5_:
.text._ZN2at6native27unrolled_elementwise_kernelINS0_13BUnaryFunctorIdddZZZNS0_21heaviside_kernel_cudaERNS_18TensorIteratorBaseEENKUlvE_clEvENKUlvE4_clEvEUlddE_EESt5arrayIPcLm2EELi4E23TrivialOffsetCalculatorILi1EjESD_NS0_6memory12LoadWithCastILi1EEENSE_13StoreWithCastILi1EEEEEviT_T0_T2_T3_T4_T5_:
        /* <DEDUP_REMOVED lines=32> */
.L_x_9302:
[----:B------:R-:W2:Y:S02]  /*0200*/  LDG.E.U8 R4, desc[UR36][R4.64] ;  /* 0x0000002404047981 */ /* 0x000ea4000c1e1100 */
[----:B--2---:R0:W1:Y:S01]  /*0210*/  I2F.F64.U16 R26, R4 ;  /* 0x00000004001a7312 */ /* 0x0040620000101800 */
[----:B------:R-:W-:Y:S05]  /*0220*/  BRA `(.L_x_9304) ;  /* 0x0000000c00747947 */ /* 0x000fea0003800000 */
.L_x_9301:
        /* <DEDUP_REMOVED lines=9> */
.L_x_9306:
[----:B------:R-:W2:Y:S02]  /*02c0*/  LDG.E R4, desc[UR36][R4.64] ;  /* 0x0000002404047981 */ /* 0x000ea4000c1e1900 */
[----:B--2---:R1:W2:Y:S01]  /*02d0*/  I2F.F64 R26, R4 ;  /* 0x00000004001a7312 */ /* 0x0042a20000201c00 */
[----:B------:R-:W-:Y:S05]  /*02e0*/  BRA `(.L_x_9304) ;  /* 0x0000000c00447947 */ /* 0x000fea0003800000 */
.L_x_9305:
[----:B------:R-:W2:Y:S02]  /*02f0*/  LDG.E.U16 R4, desc[UR36][R4.64] ;  /* 0x0000002404047981 */ /* 0x000ea4000c1e1500 */
[----:B--2---:R3:W4:Y:S01]  /*0300*/  I2F.F64.S16 R26, R4 ;  /* 0x00000004001a7312 */ /* 0x0047220000101c00 */
[----:B------:R-:W-:Y:S05]  /*0310*/  BRA `(.L_x_9304) ;  /* 0x0000000c00387947 */ /* 0x000fea0003800000 */
.L_x_9300:
        /* <DEDUP_REMOVED lines=10> */
.L_x_9308:
[----:B------:R-:W2:Y:S02]  /*03c0*/  LDG.E.U16 R0, desc[UR36][R4.64] ;  /* 0x0000002404007981 */ /* 0x000ea4000c1e1500 */
[----:B--2---:R-:W-:-:S05]  /*03d0*/  HADD2.F32 R0, -RZ, R0.H0_H0 ;  /* 0x20000000ff007230 */ /* 0x004fca0000004100 */
[----:B------:R-:W-:-:S04]  /*03e0*/  FMUL.FTZ R0, R0, 1 ;  /* 0x3f80000000007820 */ /* 0x000fc80000410000 */
[----:B------:R0:W1:Y:S01]  /*03f0*/  F2F.F64.F32 R26, R0 ;  /* 0x00000000001a7310 */ /* 0x0000620000201800 */
[----:B------:R-:W-:Y:S05]  /*0400*/  BRA `(.L_x_9304) ;  /* 0x0000000800fc7947 */ /* 0x000fea0003800000 */
.L_x_9307:
        /* <DEDUP_REMOVED lines=10> */
.L_x_9310:
[----:B------:R-:W2:Y:S02]  /*04b0*/  LDG.E.U16 R4, desc[UR36][R4.64] ;  /* 0x0000002404047981 */ /* 0x000ea4000c1e1500 */
[----:B--2---:R-:W-:-:S05]  /*04c0*/  HADD2.F32 R0, -RZ, R4.H0_H0 ;  /* 0x20000004ff007230 */ /* 0x004fca0000004100 */
[----:B------:R-:W-:-:S04]  /*04d0*/  FMUL.FTZ R0, R0, 1 ;  /* 0x3f80000000007820 */ /* 0x000fc80000410000 */
[----:B------:R0:W1:Y:S01]  /*04e0*/  F2F.F64.F32 R26, R0 ;  /* 0x00000000001a7310 */ /* 0x0000620000201800 */
[----:B------:R-:W-:Y:S05]  /*04f0*/  BRA `(.L_x_9304) ;  /* 0x0000000800c07947 */ /* 0x000fea0003800000 */
.L_x_9309:
[----:B------:R0:W5:Y:S01]  /*0500*/  LDG.E.64 R26, desc[UR36][R4.64] ;  /* 0x00000024041a7981 */ /* 0x000162000c1e1b00 */
[----:B------:R-:W-:Y:S05]  /*0510*/  BRA `(.L_x_9304) ;  /* 0x0000000800b87947 */ /* 0x000fea0003800000 */
.L_x_9299:
        /* <DEDUP_REMOVED lines=13> */
.L_x_9313:
[----:B------:R0:W5:Y:S01]  /*05f0*/  LDG.E.64 R26, desc[UR36][R4.64] ;  /* 0x00000024041a7981 */ /* 0x000162000c1e1b00 */
[----:B------:R-:W-:Y:S05]  /*0600*/  BRA `(.L_x_9304) ;  /* 0x00000008007c7947 */ /* 0x000fea0003800000 */
.L_x_9312:
        /* <DEDUP_REMOVED lines=28> */
.L_x_9315:
        /* <DEDUP_REMOVED lines=16> */
.L_x_9314:
[----:B------:R-:W2:Y:S02]  /*08d0*/  LDG.E.U16 R0, desc[UR36][R4.64] ;  /* 0x0000002404007981 */ /* 0x000ea4000c1e1500 */
[----:B--2---:R-:W-:-:S04]  /*08e0*/  IMAD.U32 R0, R0, 0x10000, RZ ;  /* 0x0001000000007824 */ /* 0x004fc800078e00ff */
[----:B------:R-:W-:-:S04]  /*08f0*/  FMUL.FTZ R0, R0, 1 ;  /* 0x3f80000000007820 */ /* 0x000fc80000410000 */
[----:B------:R0:W1:Y:S01]  /*0900*/  F2F.F64.F32 R26, R0 ;  /* 0x00000000001a7310 */ /* 0x0000620000201800 */
[----:B------:R-:W-:Y:S05]  /*0910*/  BRA `(.L_x_9304) ;  /* 0x0000000400b87947 */ /* 0x000fea0003800000 */
.L_x_9311:
        /* <DEDUP_REMOVED lines=11> */
.L_x_9318:
        /* <DEDUP_REMOVED lines=21> */
.L_x_9322:
[----:B------:R-:W-:Y:S05]  /*0b20*/  BSYNC B1 ;  /* 0x0000000000017941 */ /* 0x000fea0003800000 */
.L_x_9321:
[----:B------:R-:W-:Y:S01]  /*0b30*/  LEA R5, R0, 0x3b800000, 0x17 ;  /* 0x3b80000000057811 */ /* 0x000fe200078eb8ff */
[----:B------:R-:W-:-:S05]  /*0b40*/  IMAD.SHL.U32 R0, R3, 0x100000, RZ ;  /* 0x0010000003007824 */ /* 0x000fca00078e00ff */
[----:B------:R-:W-:-:S07]  /*0b50*/  LOP3.LUT R0, R5, R0, R6, 0xfe, !PT ;  /* 0x0000000005007212 */ /* 0x000fce00078efe06 */
.L_x_9320:
[----:B------:R-:W-:Y:S05]  /*0b60*/  BSYNC B0 ;  /* 0x0000000000007941 */ /* 0x000fea0003800000 */
.L_x_9319:
[----:B------:R-:W-:-:S04]  /*0b70*/  FMUL.FTZ R0, R0, 1 ;  /* 0x3f80000000007820 */ /* 0x000fc80000410000 */
[----:B------:R0:W1:Y:S01]  /*0b80*/  F2F.F64.F32 R26, R0 ;  /* 0x00000000001a7310 */ /* 0x0000620000201800 */
[----:B------:R-:W-:Y:S05]  /*0b90*/  BRA `(.L_x_9304) ;  /* 0x0000000400187947 */ /* 0x000fea0003800000 */
.L_x_9317:
        /* <DEDUP_REMOVED lines=21> */
.L_x_9326:
[----:B------:R-:W-:Y:S05]  /*0cf0*/  BSYNC B1 ;  /* 0x0000000000017941 */ /* 0x000fea0003800000 */
.L_x_9325:
[----:B------:R-:W-:Y:S01]  /*0d00*/  LEA R5, R0, 0x37800000, 0x17 ;  /* 0x3780000000057811 */ /* 0x000fe200078eb8ff */
[----:B------:R-:W-:-:S05]  /*0d10*/  IMAD.SHL.U32 R0, R3, 0x200000, RZ ;  /* 0x0020000003007824 */ /* 0x000fca00078e00ff */
[----:B------:R-:W-:-:S07]  /*0d20*/  LOP3.LUT R0, R5, R0, R6, 0xfe, !PT ;  /* 0x0000000005007212 */ /* 0x000fce00078efe06 */
.L_x_9324:
[----:B------:R-:W-:Y:S05]  /*0d30*/  BSYNC B0 ;  /* 0x0000000000007941 */ /* 0x000fea0003800000 */
.L_x_9323:
[----:B------:R-:W-:-:S04]  /*0d40*/  FMUL.FTZ R0, R0, 1 ;  /* 0x3f80000000007820 */ /* 0x000fc80000410000 */
[----:B------:R0:W1:Y:S01]  /*0d50*/  F2F.F64.F32 R26, R0 ;  /* 0x00000000001a7310 */ /* 0x0000620000201800 */
[----:B------:R-:W-:Y:S05]  /*0d60*/  BRA `(.L_x_9304) ;  /* 0x0000000000a47947 */ /* 0x000fea0003800000 */
.L_x_9316:
        /* <DEDUP_REMOVED lines=14> */
.L_x_9330:
[----:B------:R-:W-:Y:S05]  /*0e50*/  BSYNC B0 ;  /* 0x0000000000007941 */ /* 0x000fea0003800000 */
.L_x_9329:
[----:B------:R-:W-:-:S04]  /*0e60*/  FMUL.FTZ R0, R0, 1 ;  /* 0x3f80000000007820 */ /* 0x000fc80000410000 */
[----:B------:R0:W1:Y:S01]  /*0e70*/  F2F.F64.F32 R26, R0 ;  /* 0x00000000001a7310 */ /* 0x0000620000201800 */
[----:B------:R-:W-:Y:S05]  /*0e80*/  BRA `(.L_x_9304) ;  /* 0x00000000005c7947 */ /* 0x000fea0003800000 */
.L_x_9303:
        /* <DEDUP_REMOVED lines=16> */
.L_x_9331:
[----:B------:R-:W-:Y:S01]  /*0f90*/  CS2R R26, SRZ ;  /* 0x00000000001a7805 */ /* 0x000fe2000001ff00 */
[----:B------:R-:W-:Y:S06]  /*0fa0*/  BRA `(.L_x_9304) ;  /* 0x0000000000147947 */ /* 0x000fec0003800000 */
.L_x_9328:
[----:B------:R-:W2:Y:S02]  /*0fb0*/  LDG.E.64 R26, desc[UR36][R4.64] ;  /* 0x00000024041a7981 */ /* 0x000ea4000c1e1b00 */
[----:B--2---:R-:W0:Y:S01]  /*0fc0*/  I2F.F64.U64 R26, R26 ;  /* 0x0000001a001a7312 */ /* 0x004e220000301800 */
[----:B------:R-:W-:Y:S05]  /*0fd0*/  BRA `(.L_x_9304) ;  /* 0x0000000000087947 */ /* 0x000fea0003800000 */
.L_x_9327:
[----:B------:R-:W2:Y:S02]  /*0fe0*/  LDG.E R4, desc[UR36][R4.64] ;  /* 0x0000002404047981 */ /* 0x000ea4000c1e1900 */
[----:B--2---:R0:W1:Y:S02]  /*0ff0*/  I2F.F64.U32 R26, R4 ;  /* 0x00000004001a7312 */ /* 0x0040640000201800 */
.L_x_9304:
[----:B------:R-:W3:Y:S02]  /*1000*/  S2R R22, SR_TID.X ;  /* 0x0000000000167919 */ /* 0x000ee40000002100 */
[----:B---3--:R-:W-:-:S07]  /*1010*/  VIADD R22, R22, 0x80 ;  /* 0x0000008016167836 */ /* 0x008fce0000000000 */
.L_x_9298:
[----:B------:R-:W-:Y:S05]  /*1020*/  BSYNC B6 ;  /* 0x0000000000067941 */ /* 0x000fea0003800000 */
.L_x_9297:
        /* <DEDUP_REMOVED lines=24> */
.L_x_9337:
[----:B------:R-:W3:Y:S02]  /*11b0*/  LDG.E.U8 R4, desc[UR36][R4.64] ;  /* 0x0000002404047981 */ /* 0x000ee4000c1e1100 */
[----:B---3--:R0:W1:Y:S01]  /*11c0*/  I2F.F64.U16 R28, R4 ;  /* 0x00000004001c7312 */ /* 0x0080620000101800 */
[----:B------:R-:W-:Y:S05]  /*11d0*/  BRA `(.L_x_9339) ;  /* 0x0000000c00707947 */ /* 0x000fea0003800000 */
.L_x_9336:
        /* <DEDUP_REMOVED lines=9> */
.L_x_9341:
[----:B------:R-:W3:Y:S02]  /*1270*/  LDG.E R4, desc[UR36][R4.64] ;  /* 0x0000002404047981 */ /* 0x000ee4000c1e1900 */
[----:B---3--:R0:W1:Y:S01]  /*1280*/  I2F.F64 R28, R4 ;  /* 0x00000004001c7312 */ /* 0x0080620000201c00 */
[----:B------:R-:W-:Y:S05]  /*1290*/  BRA `(.L_x_9339) ;  /* 0x0000000c00407947 */ /* 0x000fea0003800000 */
.L_x_9340:
[----:B------:R-:W3:Y:S02]  /*12a0*/  LDG.E.U16 R4, desc[UR36][R4.64] ;  /* 0x0000002404047981 */ /* 0x000ee4000c1e1500 */
[----:B---3--:R0:W1:Y:S01]  /*12b0*/  I2F.F64.S16 R28, R4 ;  /* 0x00000004001c7312 */ /* 0x0080620000101c00 */
[----:B------:R-:W-:Y:S05]  /*12c0*/  BRA `(.L_x_9339) ;  /* 0x0000000c00347947 */ /* 0x000fea0003800000 */
.L_x_9335:
        /* <DEDUP_REMOVED lines=10> */
.L_x_9343:
[----:B------:R-:W3:Y:S02]  /*1370*/  LDG.E.U16 R0, desc[UR36][R4.64] ;  /* 0x0000002404007981 */ /* 0x000ee4000c1e1500 */
[----:B---3--:R-:W-:-:S05]  /*1380*/  HADD2.F32 R0, -RZ, R0.H0_H0 ;  /* 0x20000000ff007230 */ /* 0x008fca0000004100 */
[----:B------:R-:W-:-:S04]  /*1390*/  FMUL.FTZ R0, R0, 1 ;  /* 0x3f80000000007820 */ /* 0x000fc80000410000 */
[----:B------:R0:W1:Y:S01]  /*13a0*/  F2F.F64.F32 R28, R0 ;  /* 0x00000000001c7310 */ /* 0x0000620000201800 */
[----:B------:R-:W-:Y:S05]  /*13b0*/  BRA `(.L_x_9339) ;  /* 0x0000000800f87947 */ /* 0x000fea0003800000 */
.L_x_9342:
        /* <DEDUP_REMOVED lines=10> */
.L_x_9345:
[----:B------:R-:W3:Y:S02]  /*1460*/  LDG.E.U16 R4, desc[UR36][R4.64] ;  /* 0x0000002404047981 */ /* 0x000ee4000c1e1500 */
[----:B---3--:R-:W-:-:S05]  /*1470*/  HADD2.F32 R0, -RZ, R4.H0_H0 ;  /* 0x20000004ff007230 */ /* 0x008fca0000004100 */
[----:B------:R-:W-:-:S04]  /*1480*/  FMUL.FTZ R0, R0, 1 ;  /* 0x3f80000000007820 */ /* 0x000fc80000410000 */
[----:B------:R0:W1:Y:S01]  /*1490*/  F2F.F64.F32 R28, R0 ;  /* 0x00000000001c7310 */ /* 0x0000620000201800 */
[----:B------:R-:W-:Y:S05]  /*14a0*/  BRA `(.L_x_9339) ;  /* 0x0000000800bc7947 */ /* 0x000fea0003800000 */
.L_x_9344:
[----:B------:R0:W5:Y:S01]  /*14b0*/  LDG.E.64 R28, desc[UR36][R4.64] ;  /* 0x00000024041c7981 */ /* 0x000162000c1e1b00 */
[----:B------:R-:W-:Y:S05]  /*14c0*/  BRA `(.L_x_9339) ;  /* 0x0000000800b47947 */ /* 0x000fea0003800000 */
.L_x_9334:
        /* <DEDUP_REMOVED lines=13> */
.L_x_9348:
[----:B------:R0:W5:Y:S01]  /*15a0*/  LDG.E.64 R28, desc[UR36][R4.64] ;  /* 0x00000024041c7981 */ /* 0x000162000c1e1b00 */
[----:B------:R-:W-:Y:S05]  /*15b0*/  BRA `(.L_x_9339) ;  /* 0x0000000800787947 */ /* 0x000fea0003800000 */
.L_x_9347:
        /* <DEDUP_REMOVED lines=28> */
.L_x_9350:
        /* <DEDUP_REMOVED lines=13> */
[----:B------:R3:W0:Y:S01]  /*1850*/  F2F.F64.F32 R28, R0 ;  /* 0x00000000001c7310 */ /* 0x0006220000201800 */
[----:B------:R-:W-:Y:S05]  /*1860*/  BRA `(.L_x_9339) ;  /* 0x0000000400cc7947 */ /* 0x000fea0003800000 */
.L_x_9349:
[----:B------:R-:W3:Y:S02]  /*1870*/  LDG.E.U16 R0, desc[UR36][R4.64] ;  /* 0x0000002404007981 */ /* 0x000ee4000c1e1500 */
[----:B---3--:R-:W-:-:S04]  /*1880*/  IMAD.U32 R0, R0, 0x10000, RZ ;  /* 0x0001000000007824 */ /* 0x008fc800078e00ff */
[----:B------:R-:W-:-:S04]  /*1890*/  FMUL.FTZ R0, R0, 1 ;  /* 0x3f80000000007820 */ /* 0x000fc80000410000 */
[----:B------:R0:W1:Y:S01]  /*18a0*/  F2F.F64.F32 R28, R0 ;  /* 0x00000000001c7310 */ /* 0x0000620000201800 */
[----:B------:R-:W-:Y:S05]  /*18b0*/  BRA `(.L_x_9339) ;  /* 0x0000000400b87947 */ /* 0x000fea0003800000 */
.L_x_9346:
        /* <DEDUP_REMOVED lines=11> */
.L_x_9353:
        /* <DEDUP_REMOVED lines=21> */
.L_x_9357:
[----:B------:R-:W-:Y:S05]  /*1ac0*/  BSYNC B1 ;  /* 0x0000000000017941 */ /* 0x000fea0003800000 */
.L_x_9356:
[----:B------:R-:W-:Y:S01]  /*1ad0*/  LEA R5, R0, 0x3b800000, 0x17 ;  /* 0x3b80000000057811 */ /* 0x000fe200078eb8ff */
[----:B------:R-:W-:-:S05]  /*1ae0*/  IMAD.SHL.U32 R0, R3, 0x100000, RZ ;  /* 0x0010000003007824 */ /* 0x000fca00078e00ff */
[----:B------:R-:W-:-:S07]  /*1af0*/  LOP3.LUT R0, R5, R0, R6, 0xfe, !PT ;  /* 0x0000000005007212 */ /* 0x000fce00078efe06 */
.L_x_9355:
[----:B------:R-:W-:Y:S05]  /*1b00*/  BSYNC B0 ;  /* 0x0000000000007941 */ /* 0x000fea0003800000 */
.L_x_9354:
[----:B------:R-:W-:-:S04]  /*1b10*/  FMUL.FTZ R0, R0, 1 ;  /* 0x3f80000000007820 */ /* 0x000fc80000410000 */
[----:B------:R0:W1:Y:S01]  /*1b20*/  F2F.F64.F32 R28, R0 ;  /* 0x00000000001c7310 */ /* 0x0000620000201800 */
[----:B------:R-:W-:Y:S05]  /*1b30*/  BRA `(.L_x_9339) ;  /* 0x0000000400187947 */ /* 0x000fea0003800000 */
.L_x_9352:
        /* <DEDUP_REMOVED lines=21> */
.L_x_9361:
[----:B------:R-:W-:Y:S05]  /*1c90*/  BSYNC B1 ;  /* 0x0000000000017941 */ /* 0x000fea0003800000 */
.L_x_9360:
[----:B------:R-:W-:Y:S01]  /*1ca0*/  LEA R5, R0, 0x37800000, 0x17 ;  /* 0x3780000000057811 */ /* 0x000fe200078eb8ff */
[----:B------:R-:W-:-:S05]  /*1cb0*/  IMAD.SHL.U32 R0, R3, 0x200000, RZ ;  /* 0x0020000003007824 */ /* 0x000fca00078e00ff */
[----:B------:R-:W-:-:S07]  /*1cc0*/  LOP3.LUT R0, R5, R0, R6, 0xfe, !PT ;  /* 0x0000000005007212 */ /* 0x000fce00078efe06 */
.L_x_9359:
[----:B------:R-:W-:Y:S05]  /*1cd0*/  BSYNC B0 ;  /* 0x0000000000007941 */ /* 0x000fea0003800000 */
.L_x_9358:
[----:B------:R-:W-:-:S04]  /*1ce0*/  FMUL.FTZ R0, R0, 1 ;  /* 0x3f80000000007820 */ /* 0x000fc80000410000 */
[----:B------:R0:W1:Y:S01]  /*1cf0*/  F2F.F64.F32 R28, R0 ;  /* 0x00000000001c7310 */ /* 0x0000620000201800 */
[----:B------:R-:W-:Y:S05]  /*1d00*/  BRA `(.L_x_9339) ;  /* 0x0000000000a47947 */ /* 0x000fea0003800000 */
.L_x_9351:
        /* <DEDUP_REMOVED lines=14> */
.L_x_9365:
[----:B------:R-:W-:Y:S05]  /*1df0*/  BSYNC B0 ;  /* 0x0000000000007941 */ /* 0x000fea0003800000 */
.L_x_9364:
[----:B------:R-:W-:-:S04]  /*1e00*/  FMUL.FTZ R0, R0, 1 ;  /* 0x3f80000000007820 */ /* 0x000fc80000410000 */
[----:B------:R0:W1:Y:S01]  /*1e10*/  F2F.F64.F32 R28, R0 ;  /* 0x00000000001c7310 */ /* 0x0000620000201800 */
[----:B------:R-:W-:Y:S05]  /*1e20*/  BRA `(.L_x_9339) ;  /* 0x00000000005c7947 */ /* 0x000fea0003800000 */
.L_x_9338:
        /* <DEDUP_REMOVED lines=16> */
.L_x_9366:
[----:B------:R-:W-:Y:S01]  /*1f30*/  CS2R R28, SRZ ;  /* 0x00000000001c7805 */ /* 0x000fe2000001ff00 */
[----:B------:R-:W-:Y:S06]  /*1f40*/  BRA `(.L_x_9339) ;  /* 0x0000000000147947 */ /* 0x000fec0003800000 */
.L_x_9363:
[----:B------:R-:W3:Y:S02]  /*1f50*/  LDG.E.64 R28, desc[UR36][R4.64] ;  /* 0x00000024041c7981 */ /* 0x000ee4000c1e1b00 */
[----:B---3--:R-:W0:Y:S01]  /*1f60*/  I2F.F64.U64 R28, R28 ;  /* 0x0000001c001c7312 */ /* 0x008e220000301800 */
[----:B------:R-:W-:Y:S05]  /*1f70*/  BRA `(.L_x_9339) ;  /* 0x0000000000087947 */ /* 0x000fea0003800000 */
.L_x_9362:
[----:B------:R-:W3:Y:S02]  /*1f80*/  LDG.E R4, desc[UR36][R4.64] ;  /* 0x0000002404047981 */ /* 0x000ee4000c1e1900 */
[----:B---3--:R0:W1:Y:S02]  /*1f90*/  I2F.F64.U32 R28, R4 ;  /* 0x00000004001c7312 */ /* 0x0080640000201800 */
.L_x_9339:
[----:B------:R-:W-:-:S07]  /*1fa0*/  VIADD R22, R22, 0x80 ;  /* 0x0000008016167836 */ /* 0x000fce0000000000 */
.L_x_9333:
[----:B------:R-:W-:Y:S05]  /*1fb0*/  BSYNC B6 ;  /* 0x0000000000067941 */ /* 0x000fea0003800000 */
.L_x_9332:
[----:B------:R-:W-:Y:S01]  /*1fc0*/  ISETP.GE.AND P0, PT, R22, R19, PT ;  /* 0x000000131600720c */ /* 0x000fe20003f06270 */
[----:B------:R-:W-:Y:S01]  /*1fd0*/  BSSY B6, `(.L_x_9367) ;  /* 0x00000f9000067945 */ /* 0x000fe20003800000 */
[----:B------:R-:W-:Y:S02]  /*1fe0*/  CS2R R24, SRZ ;  /* 0x0000000000187805 */ /* 0x000fe4000001ff00 */
[----:B------:R-:W-:-:S09]  /*1ff0*/  CS2R R16, SRZ ;  /* 0x0000000000107805 */ /* 0x000fd2000001ff00 */
[----:B------:R-:W-:Y:S05]  /*2000*/  @P0 BRA `(.L_x_9368) ;  /* 0x0000000c00d40947 */ /* 0x000fea0003800000 */
[----:B01----:R-:W0:Y:S01]  /*2010*/  LDC.64 R4, c[0x0][0x230] ;  /* 0x00008c00ff047b82 */ /* 0x003e220000000a00 */
[----:B---3--:R-:W-:Y:S01]  /*2020*/  IMAD R0, R18, 0x200, R22 ;  /* 0x0000020012007824 */ /* 0x008fe200078e0216 */
        /* <DEDUP_REMOVED lines=19> */
.L_x_9372:
[----:B------:R-:W3:Y:S02]  /*2160*/  LDG.E.U8 R4, desc[UR36][R4.64] ;  /* 0x0000002404047981 */ /* 0x000ee4000c1e1100 */
[----:B---3--:R0:W1:Y:S01]  /*2170*/  I2F.F64.U16 R16, R4 ;  /* 0x0000000400107312 */ /* 0x0080620000101800 */
[----:B------:R-:W-:Y:S05]  /*2180*/  BRA `(.L_x_9374) ;  /* 0x0000000c00707947 */ /* 0x000fea0003800000 */
.L_x_9371:
        /* <DEDUP_REMOVED lines=9> */
.L_x_9376:
[----:B------:R-:W3:Y:S02]  /*2220*/  LDG.E R4, desc[UR36][R4.64] ;  /* 0x0000002404047981 */ /* 0x000ee4000c1e1900 */
[----:B---3--:R0:W1:Y:S01]  /*2230*/  I2F.F64 R16, R4 ;  /* 0x0000000400107312 */ /* 0x0080620000201c00 */
[----:B------:R-:W-:Y:S05]  /*2240*/  BRA `(.L_x_9374) ;  /* 0x0000000c00407947 */ /* 0x000fea0003800000 */
.L_x_9375:
[----:B------:R-:W3:Y:S02]  /*2250*/  LDG.E.U16 R4, desc[UR36][R4.64] ;  /* 0x0000002404047981 */ /* 0x000ee4000c1e1500 */
[----:B---3--:R0:W1:Y:S01]  /*2260*/  I2F.F64.S16 R16, R4 ;  /* 0x0000000400107312 */ /* 0x0080620000101c00 */
[----:B------:R-:W-:Y:S05]  /*2270*/  BRA `(.L_x_9374) ;  /* 0x0000000c00347947 */ /* 0x000fea0003800000 */
.L_x_9370:
        /* <DEDUP_REMOVED lines=10> */
.L_x_9378:
[----:B------:R-:W3:Y:S02]  /*2320*/  LDG.E.U16 R0, desc[UR36][R4.64] ;  /* 0x0000002404007981 */ /* 0x000ee4000c1e1500 */
[----:B---3--:R-:W-:-:S05]  /*2330*/  HADD2.F32 R0, -RZ, R0.H0_H0 ;  /* 0x20000000ff007230 */ /* 0x008fca0000004100 */
[----:B------:R-:W-:-:S04]  /*2340*/  FMUL.FTZ R0, R0, 1 ;  /* 0x3f80000000007820 */ /* 0x000fc80000410000 */
[----:B------:R0:W1:Y:S01]  /*2350*/  F2F.F64.F32 R16, R0 ;  /* 0x0000000000107310 */ /* 0x0000620000201800 */
[----:B------:R-:W-:Y:S05]  /*2360*/  BRA `(.L_x_9374) ;  /* 0x0000000800f87947 */ /* 0x000fea0003800000 */
.L_x_9377:
        /* <DEDUP_REMOVED lines=10> */
.L_x_9380:
[----:B------:R-:W3:Y:S02]  /*2410*/  LDG.E.U16 R4, desc[UR36][R4.64] ;  /* 0x0000002404047981 */ /* 0x000ee4000c1e1500 */
[----:B---3--:R-:W-:-:S05]  /*2420*/  HADD2.F32 R0, -RZ, R4.H0_H0 ;  /* 0x20000004ff007230 */ /* 0x008fca0000004100 */
[----:B------:R-:W-:-:S04]  /*2430*/  FMUL.FTZ R0, R0, 1 ;  /* 0x3f80000000007820 */ /* 0x000fc80000410000 */
[----:B------:R0:W1:Y:S01]  /*2440*/  F2F.F64.F32 R16, R0 ;  /* 0x0000000000107310 */ /* 0x0000620000201800 */
[----:B------:R-:W-:Y:S05]  /*2450*/  BRA `(.L_x_9374) ;  /* 0x0000000800bc7947 */ /* 0x000fea0003800000 */
.L_x_9379:
[----:B------:R0:W5:Y:S01]  /*2460*/  LDG.E.64 R16, desc[UR36][R4.64] ;  /* 0x0000002404107981 */ /* 0x000162000c1e1b00 */
[----:B------:R-:W-:Y:S05]  /*2470*/  BRA `(.L_x_9374) ;  /* 0x0000000800b47947 */ /* 0x000fea0003800000 */
.L_x_9369:
        /* <DEDUP_REMOVED lines=13> */
.L_x_9383:
[----:B------:R0:W5:Y:S01]  /*2550*/  LDG.E.64 R16, desc[UR36][R4.64] ;  /* 0x0000002404107981 */ /* 0x000162000c1e1b00 */
[----:B------:R-:W-:Y:S05]  /*2560*/  BRA `(.L_x_9374) ;  /* 0x0000000800787947 */ /* 0x000fea0003800000 */
.L_x_9382:
        /* <DEDUP_REMOVED lines=28> */
.L_x_9385:
        /* <DEDUP_REMOVED lines=15> */
.L_x_9384:
[----:B------:R-:W3:Y:S02]  /*2820*/  LDG.E.U16 R0, desc[UR36][R4.64] ;  /* 0x0000002404007981 */ /* 0x000ee4000c1e1500 */
[----:B---3--:R-:W-:-:S04]  /*2830*/  IMAD.U32 R0, R0, 0x10000, RZ ;  /* 0x0001000000007824 */ /* 0x008fc800078e00ff */
[----:B------:R-:W-:-:S04]  /*2840*/  FMUL.FTZ R0, R0, 1 ;  /* 0x3f80000000007820 */ /* 0x000fc80000410000 */
[----:B------:R0:W1:Y:S01]  /*2850*/  F2F.F64.F32 R16, R0 ;  /* 0x0000000000107310 */ /* 0x0000620000201800 */
[----:B------:R-:W-:Y:S05]  /*2860*/  BRA `(.L_x_9374) ;  /* 0x0000000400b87947 */ /* 0x000fea0003800000 */
.L_x_9381:
        /* <DEDUP_REMOVED lines=11> */
.L_x_9388:
        /* <DEDUP_REMOVED lines=21> */
.L_x_9392:
[----:B------:R-:W-:Y:S05]  /*2a70*/  BSYNC B1 ;  /* 0x0000000000017941 */ /* 0x000fea0003800000 */
.L_x_9391:
[----:B------:R-:W-:Y:S01]  /*2a80*/  LEA R5, R0, 0x3b800000, 0x17 ;  /* 0x3b80000000057811 */ /* 0x000fe200078eb8ff */
[----:B------:R-:W-:-:S05]  /*2a90*/  IMAD.SHL.U32 R0, R3, 0x100000, RZ ;  /* 0x0010000003007824 */ /* 0x000fca00078e00ff */
[----:B------:R-:W-:-:S07]  /*2aa0*/  LOP3.LUT R0, R5, R0, R6, 0xfe, !PT ;  /* 0x0000000005007212 */ /* 0x000fce00078efe06 */
.L_x_9390:
[----:B------:R-:W-:Y:S05]  /*2ab0*/  BSYNC B0 ;  /* 0x0000000000007941 */ /* 0x000fea0003800000 */
.L_x_9389:
[----:B------:R-:W-:-:S04]  /*2ac0*/  FMUL.FTZ R0, R0, 1 ;  /* 0x3f80000000007820 */ /* 0x000fc80000410000 */
[----:B------:R3:W0:Y:S01]  /*2ad0*/  F2F.F64.F32 R16, R0 ;  /* 0x0000000000107310 */ /* 0x0006220000201800 */
[----:B------:R-:W-:Y:S05]  /*2ae0*/  BRA `(.L_x_9374) ;  /* 0x0000000400187947 */ /* 0x000fea0003800000 */
.L_x_9387:
        /* <DEDUP_REMOVED lines=21> */
.L_x_9396:
[----:B------:R-:W-:Y:S05]  /*2c40*/  BSYNC B1 ;  /* 0x0000000000017941 */ /* 0x000fea0003800000 */
.L_x_9395:
[----:B------:R-:W-:Y:S01]  /*2c50*/  LEA R5, R0, 0x37800000, 0x17 ;  /* 0x3780000000057811 */ /* 0x000fe200078eb8ff */
[----:B------:R-:W-:-:S05]  /*2c60*/  IMAD.SHL.U32 R0, R3, 0x200000, RZ ;  /* 0x0020000003007824 */ /* 0x000fca00078e00ff */
[----:B------:R-:W-:-:S07]  /*2c70*/  LOP3.LUT R0, R5, R0, R6, 0xfe, !PT ;  /* 0x0000000005007212 */ /* 0x000fce00078efe06 */
.L_x_9394:
[----:B------:R-:W-:Y:S05]  /*2c80*/  BSYNC B0 ;  /* 0x0000000000007941 */ /* 0x000fea0003800000 */
.L_x_9393:
[----:B------:R-:W-:-:S04]  /*2c90*/  FMUL.FTZ R0, R0, 1 ;  /* 0x3f80000000007820 */ /* 0x000fc80000410000 */
[----:B------:R0:W1:Y:S01]  /*2ca0*/  F2F.F64.F32 R16, R0 ;  /* 0x0000000000107310 */ /* 0x0000620000201800 */
[----:B------:R-:W-:Y:S05]  /*2cb0*/  BRA `(.L_x_9374) ;  /* 0x0000000000a47947 */ /* 0x000fea0003800000 */
.L_x_9386:
        /* <DEDUP_REMOVED lines=14> */
.L_x_9400:
[----:B------:R-:W-:Y:S05]  /*2da0*/  BSYNC B0 ;  /* 0x0000000000007941 */ /* 0x000fea0003800000 */
.L_x_9399:
[----:B------:R-:W-:-:S04]  /*2db0*/  FMUL.FTZ R0, R0, 1 ;  /* 0x3f80000000007820 */ /* 0x000fc80000410000 */
[----:B------:R0:W1:Y:S01]  /*2dc0*/  F2F.F64.F32 R16, R0 ;  /* 0x0000000000107310 */ /* 0x0000620000201800 */
[----:B------:R-:W-:Y:S05]  /*2dd0*/  BRA `(.L_x_9374) ;  /* 0x00000000005c7947 */ /* 0x000fea0003800000 */
.L_x_9373:
        /* <DEDUP_REMOVED lines=16> */
.L_x_9401:
[----:B------:R-:W-:Y:S01]  /*2ee0*/  CS2R R16, SRZ ;  /* 0x0000000000107805 */ /* 0x000fe2000001ff00 */
[----:B------:R-:W-:Y:S06]  /*2ef0*/  BRA `(.L_x_9374) ;  /* 0x0000000000147947 */ /* 0x000fec0003800000 */
.L_x_9398:
[----:B------:R-:W3:Y:S02]  /*2f00*/  LDG.E.64 R16, desc[UR36][R4.64] ;  /* 0x0000002404107981 */ /* 0x000ee4000c1e1b00 */
[----:B---3--:R-:W0:Y:S01]  /*2f10*/  I2F.F64.U64 R16, R16 ;  /* 0x0000001000107312 */ /* 0x008e220000301800 */
[----:B------:R-:W-:Y:S05]  /*2f20*/  BRA `(.L_x_9374) ;  /* 0x0000000000087947 */ /* 0x000fea0003800000 */
.L_x_9397:
[----:B------:R-:W3:Y:S02]  /*2f30*/  LDG.E R4, desc[UR36][R4.64] ;  /* 0x0000002404047981 */ /* 0x000ee4000c1e1900 */
[----:B---3--:R0:W1:Y:S02]  /*2f40*/  I2F.F64.U32 R16, R4 ;  /* 0x0000000400107312 */ /* 0x0080640000201800 */
.L_x_9374:
[----:B------:R-:W-:-:S07]  /*2f50*/  VIADD R22, R22, 0x80 ;  /* 0x0000008016167836 */ /* 0x000fce0000000000 */
.L_x_9368:
[----:B------:R-:W-:Y:S05]  /*2f60*/  BSYNC B6 ;  /* 0x0000000000067941 */ /* 0x000fea0003800000 */
.L_x_9367:
[----:B------:R-:W-:Y:S01]  /*2f70*/  ISETP.GE.AND P0, PT, R22, R19, PT ;  /* 0x000000131600720c */ /* 0x000fe20003f06270 */
[----:B------:R-:W-:-:S12]  /*2f80*/  BSSY B6, `(.L_x_9402) ;  /* 0x00000f4000067945 */ /* 0x000fd80003800000 */
[----:B------:R-:W-:Y:S05]  /*2f90*/  @P0 BRA `(.L_x_9403) ;  /* 0x0000000c00c80947 */ /* 0x000fea0003800000 */
[----:B01----:R-:W0:Y:S01]  /*2fa0*/  LDC.64 R4, c[0x0][0x230] ;  /* 0x00008c00ff047b82 */ /* 0x003e220000000a00 */
        /* <DEDUP_REMOVED lines=19> */
.L_x_9407:
[----:B------:R-:W3:Y:S02]  /*30e0*/  LDG.E.U8 R4, desc[UR36][R4.64] ;  /* 0x0000002404047981 */ /* 0x000ee4000c1e1100 */
[----:B---3--:R0:W1:Y:S01]  /*30f0*/  I2F.F64.U16 R24, R4 ;  /* 0x0000000400187312 */ /* 0x0080620000101800 */
[----:B------:R-:W-:Y:S05]  /*3100*/  BRA `(.L_x_9403) ;  /* 0x0000000c006c7947 */ /* 0x000fea0003800000 */
.L_x_9406:
        /* <DEDUP_REMOVED lines=9> */
.L_x_9410:
[----:B------:R-:W3:Y:S02]  /*31a0*/  LDG.E R4, desc[UR36][R4.64] ;  /* 0x0000002404047981 */ /* 0x000ee4000c1e1900 */
[----:B---3--:R0:W1:Y:S01]  /*31b0*/  I2F.F64 R24, R4 ;  /* 0x0000000400187312 */ /* 0x0080620000201c00 */
[----:B------:R-:W-:Y:S05]  /*31c0*/  BRA `(.L_x_9403) ;  /* 0x0000000c003c7947 */ /* 0x000fea0003800000 */
.L_x_9409:
[----:B------:R-:W3:Y:S02]  /*31d0*/  LDG.E.U16 R4, desc[UR36][R4.64] ;  /* 0x0000002404047981 */ /* 0x000ee4000c1e1500 */
[----:B---3--:R0:W1:Y:S01]  /*31e0*/  I2F.F64.S16 R24, R4 ;  /* 0x0000000400187312 */ /* 0x0080620000101c00 */
[----:B------:R-:W-:Y:S05]  /*31f0*/  BRA `(.L_x_9403) ;  /* 0x0000000c00307947 */ /* 0x000fea0003800000 */
.L_x_9405:
        /* <DEDUP_REMOVED lines=10> */
.L_x_9412:
[----:B------:R-:W3:Y:S02]  /*32a0*/  LDG.E.U16 R0, desc[UR36][R4.64] ;  /* 0x0000002404007981 */ /* 0x000ee4000c1e1500 */
[----:B---3--:R-:W-:-:S05]  /*32b0*/  HADD2.F32 R0, -RZ, R0.H0_H0 ;  /* 0x20000000ff007230 */ /* 0x008fca0000004100 */
[----:B------:R-:W-:-:S04]  /*32c0*/  FMUL.FTZ R0, R0, 1 ;  /* 0x3f80000000007820 */ /* 0x000fc80000410000 */
[----:B------:R0:W1:Y:S01]  /*32d0*/  F2F.F64.F32 R24, R0 ;  /* 0x0000000000187310 */ /* 0x0000620000201800 */
[----:B------:R-:W-:Y:S05]  /*32e0*/  BRA `(.L_x_9403) ;  /* 0x0000000800f47947 */ /* 0x000fea0003800000 */
.L_x_9411:
        /* <DEDUP_REMOVED lines=10> */
.L_x_9414:
[----:B------:R-:W3:Y:S02]  /*3390*/  LDG.E.U16 R4, desc[UR36][R4.64] ;  /* 0x0000002404047981 */ /* 0x000ee4000c1e1500 */
[----:B---3--:R-:W-:-:S05]  /*33a0*/  HADD2.F32 R0, -RZ, R4.H0_H0 ;  /* 0x20000004ff007230 */ /* 0x008fca0000004100 */
[----:B------:R-:W-:-:S04]  /*33b0*/  FMUL.FTZ R0, R0, 1 ;  /* 0x3f80000000007820 */ /* 0x000fc80000410000 */
[----:B------:R0:W1:Y:S01]  /*33c0*/  F2F.F64.F32 R24, R0 ;  /* 0x0000000000187310 */ /* 0x0000620000201800 */
[----:B------:R-:W-:Y:S05]  /*33d0*/  BRA `(.L_x_9403) ;  /* 0x0000000800b87947 */ /* 0x000fea0003800000 */
.L_x_9413:
[----:B------:R0:W5:Y:S01]  /*33e0*/  LDG.E.64 R24, desc[UR36][R4.64] ;  /* 0x0000002404187981 */ /* 0x000162000c1e1b00 */
[----:B------:R-:W-:Y:S05]  /*33f0*/  BRA `(.L_x_9403) ;  /* 0x0000000800b07947 */ /* 0x000fea0003800000 */
.L_x_9404:
        /* <DEDUP_REMOVED lines=13> */
.L_x_9417:
[----:B------:R0:W5:Y:S01]  /*34d0*/  LDG.E.64 R24, desc[UR36][R4.64] ;  /* 0x0000002404187981 */ /* 0x000162000c1e1b00 */
[----:B------:R-:W-:Y:S05]  /*34e0*/  BRA `(.L_x_9403) ;  /* 0x0000000800747947 */ /* 0x000fea0003800000 */
.L_x_9416:
        /* <DEDUP_REMOVED lines=25> */
[----:B------:R-:W-:-:S04]  /*3680*/  FMUL.FTZ R3, R3, 1 ;  /* 0x3f80000003037820 */ /* 0x000fc80000410000 */
[----:B------:R0:W1:Y:S01]  /*3690*/  F2F.F64.F32 R24, R3 ;  /* 0x0000000300187310 */ /* 0x0000620000201800 */
[----:B------:R-:W-:Y:S05]  /*36a0*/  BRA `(.L_x_9403) ;  /* 0x0000000800047947 */ /* 0x000fea0003800000 */
.L_x_9419:
        /* <DEDUP_REMOVED lines=15> */
.L_x_9418:
[----:B------:R-:W3:Y:S02]  /*37a0*/  LDG.E.U16 R0, desc[UR36][R4.64] ;  /* 0x0000002404007981 */ /* 0x000ee4000c1e1500 */
[----:B---3--:R-:W-:-:S04]  /*37b0*/  IMAD.U32 R0, R0, 0x10000, RZ ;  /* 0x0001000000007824 */ /* 0x008fc800078e00ff */
[----:B------:R-:W-:-:S04]  /*37c0*/  FMUL.FTZ R0, R0, 1 ;  /* 0x3f80000000007820 */ /* 0x000fc80000410000 */
[----:B------:R0:W1:Y:S01]  /*37d0*/  F2F.F64.F32 R24, R0 ;  /* 0x0000000000187310 */ /* 0x0000620000201800 */
[----:B------:R-:W-:Y:S05]  /*37e0*/  BRA `(.L_x_9403) ;  /* 0x0000000400b47947 */ /* 0x000fea0003800000 */
.L_x_9415:
        /* <DEDUP_REMOVED lines=11> */
.L_x_9422:
        /* <DEDUP_REMOVED lines=21> */
.L_x_9426:
[----:B------:R-:W-:Y:S05]  /*39f0*/  BSYNC B1 ;  /* 0x0000000000017941 */ /* 0x000fea0003800000 */
.L_x_9425:
[----:B------:R-:W-:Y:S01]  /*3a00*/  LEA R3, R0, 0x3b800000, 0x17 ;  /* 0x3b80000000037811 */ /* 0x000fe200078eb8ff */
[----:B------:R-:W-:-:S05]  /*3a10*/  IMAD.SHL.U32 R0, R2, 0x100000, RZ ;  /* 0x0010000002007824 */ /* 0x000fca00078e00ff */
[----:B------:R-:W-:-:S07]  /*3a20*/  LOP3.LUT R0, R3, R0, R4, 0xfe, !PT ;  /* 0x0000000003007212 */ /* 0x000fce00078efe04 */
.L_x_9424:
[----:B------:R-:W-:Y:S05]  /*3a30*/  BSYNC B0 ;  /* 0x0000000000007941 */ /* 0x000fea0003800000 */
.L_x_9423:
[----:B------:R-:W-:-:S04]  /*3a40*/  FMUL.FTZ R0, R0, 1 ;  /* 0x3f80000000007820 */ /* 0x000fc80000410000 */
[----:B------:R0:W1:Y:S01]  /*3a50*/  F2F.F64.F32 R24, R0 ;  /* 0x0000000000187310 */ /* 0x0000620000201800 */
[----:B------:R-:W-:Y:S05]  /*3a60*/  BRA `(.L_x_9403) ;  /* 0x0000000400147947 */ /* 0x000fea0003800000 */
.L_x_9421:
        /* <DEDUP_REMOVED lines=21> */
.L_x_9430:
[----:B------:R-:W-:Y:S05]  /*3bc0*/  BSYNC B1 ;  /* 0x0000000000017941 */ /* 0x000fea0003800000 */
.L_x_9429:
[----:B------:R-:W-:Y:S01]  /*3bd0*/  LEA R3, R0, 0x37800000, 0x17 ;  /* 0x3780000000037811 */ /* 0x000fe200078eb8ff */
[----:B------:R-:W-:-:S05]  /*3be0*/  IMAD.SHL.U32 R0, R2, 0x200000, RZ ;  /* 0x0020000002007824 */ /* 0x000fca00078e00ff */
[----:B------:R-:W-:-:S07]  /*3bf0*/  LOP3.LUT R0, R3, R0, R4, 0xfe, !PT ;  /* 0x0000000003007212 */ /* 0x000fce00078efe04 */
.L_x_9428:
[----:B------:R-:W-:Y:S05]  /*3c00*/  BSYNC B0 ;  /* 0x0000000000007941 */ /* 0x000fea0003800000 */
.L_x_9427:
[----:B------:R-:W-:-:S04]  /*3c10*/  FMUL.FTZ R0, R0, 1 ;  /* 0x3f80000000007820 */ /* 0x000fc80000410000 */
[----:B------:R0:W1:Y:S01]  /*3c20*/  F2F.F64.F32 R24, R0 ;  /* 0x0000000000187310 */ /* 0x0000620000201800 */
[----:B------:R-:W-:Y:S05]  /*3c30*/  BRA `(.L_x_9403) ;  /* 0x0000000000a07947 */ /* 0x000fea0003800000 */
.L_x_9420:
        /* <DEDUP_REMOVED lines=14> */
.L_x_9434:
[----:B------:R-:W-:Y:S05]  /*3d20*/  BSYNC B0 ;  /* 0x0000000000007941 */ /* 0x000fea0003800000 */
.L_x_9433:
[----:B------:R-:W-:-:S04]  /*3d30*/  FMUL.FTZ R0, R0, 1 ;  /* 0x3f80000000007820 */ /* 0x000fc80000410000 */
[----:B------:R0:W1:Y:S01]  /*3d40*/  F2F.F64.F32 R24, R0 ;  /* 0x0000000000187310 */ /* 0x0000620000201800 */
[----:B------:R-:W-:Y:S05]  /*3d50*/  BRA `(.L_x_9403) ;  /* 0x0000000000587947 */ /* 0x000fea0003800000 */
.L_x_9408:
        /* <DEDUP_REMOVED lines=16> */
.L_x_9435:
[----:B------:R-:W-:Y:S05]  /*3e60*/  BRA `(.L_x_9403) ;  /* 0x0000000000147947 */ /* 0x000fea0003800000 */
.L_x_9432:
[----:B------:R-:W3:Y:S02]  /*3e70*/  LDG.E.64 R24, desc[UR36][R4.64] ;  /* 0x0000002404187981 */ /* 0x000ee4000c1e1b00 */
[----:B---3--:R-:W0:Y:S01]  /*3e80*/  I2F.F64.U64 R24, R24 ;  /* 0x0000001800187312 */ /* 0x008e220000301800 */
[----:B------:R-:W-:Y:S05]  /*3e90*/  BRA `(.L_x_9403) ;  /* 0x0000000000087947 */ /* 0x000fea0003800000 */
.L_x_9431:
[----:B------:R-:W3:Y:S02]  /*3ea0*/  LDG.E R4, desc[UR36][R4.64] ;  /* 0x0000002404047981 */ /* 0x000ee4000c1e1900 */
[----:B---3--:R0:W1:Y:S02]  /*3eb0*/  I2F.F64.U32 R24, R4 ;  /* 0x0000000400187312 */ /* 0x0080640000201800 */
.L_x_9403:
[----:B------:R-:W-:Y:S05]  /*3ec0*/  BSYNC B6 ;  /* 0x0000000000067941 */ /* 0x000fea0003800000 */
.L_x_9402:
[----:B------:R-:W3:Y:S01]  /*3ed0*/  S2R R22, SR_TID.X ;  /* 0x0000000000167919 */ /* 0x000ee20000002100 */
[----:B0-----:R-:W0:Y:S01]  /*3ee0*/  LDC.64 R6, c[0x0][0x220] ;  /* 0x00008800ff067b82 */ /* 0x001e220000000a00 */
[----:B-1---5:R-:W-:Y:S01]  /*3ef0*/  DSETP.GT.AND P1, PT, R28, RZ, PT ;  /* 0x000000ff1c00722a */ /* 0x022fe20003f24000 */
[----:B------:R-:W-:Y:S01]  /*3f00*/  BSSY B6, `(.L_x_9436) ;  /* 0x000012e000067945 */ /* 0x000fe20003800000 */
[----:B------:R-:W-:Y:S02]  /*3f10*/  DSETP.NEU.AND P4, PT, R24, RZ, PT ;  /* 0x000000ff1800722a */ /* 0x000fe40003f8d000 */
[----:B--2-4-:R-:W-:Y:S02]  /*3f20*/  DSETP.GT.AND P6, PT, R26, RZ, PT ;  /* 0x000000ff1a00722a */ /* 0x014fe40003fc4000 */
[----:B------:R-:W-:Y:S01]  /*3f30*/  DSETP.GT.AND P3, PT, R16, RZ, PT ;  /* 0x000000ff1000722a */ /* 0x000fe20003f64000 */
[----:B------:R-:W1:Y:S01]  /*3f40*/  LDC.U8 R2, c[0x0][0x244] ;  /* 0x00009100ff027b82 */ /* 0x000e620000000000 */
[----:B------:R-:W-:Y:S01]  /*3f50*/  FSEL R4, RZ, 1.875, !P1 ;  /* 0x3ff00000ff047808 */ /* 0x000fe20004800000 */
[----:B------:R-:W-:Y:S01]  /*3f60*/  DSETP.NEU.AND P0, PT, R26, RZ, PT ;  /* 0x000000ff1a00722a */ /* 0x000fe20003f0d000 */
[----:B------:R-:W-:Y:S01]  /*3f70*/  FSEL R8, RZ, 1.875, !P6 ;  /* 0x3ff00000ff087808 */ /* 0x000fe20007000000 */
[----:B------:R-:W-:Y:S01]  /*3f80*/  DSETP.NEU.AND P2, PT, R28, RZ, PT ;  /* 0x000000ff1c00722a */ /* 0x000fe20003f4d000 */
[----:B---3--:R-:W-:Y:S01]  /*3f90*/  FSEL R0, RZ, 1.875, !P3 ;  /* 0x3ff00000ff007808 */ /* 0x008fe20005800000 */
[----:B------:R-:W-:-:S02]  /*3fa0*/  DSETP.NEU.AND P5, PT, R16, RZ, PT ;  /* 0x000000ff1000722a */ /* 0x000fc40003fad000 */
[----:B------:R-:W-:Y:S01]  /*3fb0*/  DSETP.GT.AND P6, PT, R24, RZ, PT ;  /* 0x000000ff1800722a */ /* 0x000fe20003fc4000 */
[-C--:B0-----:R-:W-:Y:S02]  /*3fc0*/  FSEL R5, R8, R7.reuse, P0 ;  /* 0x0000000708057208 */ /* 0x081fe40000000000 */
[-C--:B------:R-:W-:Y:S02]  /*3fd0*/  FSEL R29, R4, R7.reuse, P2 ;  /* 0x00000007041d7208 */ /* 0x080fe40001000000 */
[----:B------:R-:W-:Y:S02]  /*3fe0*/  FSEL R25, R0, R7, P5 ;  /* 0x0000000700197208 */ /* 0x000fe40002800000 */
[----:B------:R-:W-:Y:S02]  /*3ff0*/  FSEL R3, R6, RZ, !P0 ;  /* 0x000000ff06037208 */ /* 0x000fe40004000000 */
[----:B------:R-:W-:Y:S02]  /*4000*/  ISETP.GE.AND P1, PT, R22, R19, PT ;  /* 0x000000131600720c */ /* 0x000fe40003f26270 */
[----:B------:R-:W-:Y:S01]  /*4010*/  @P4 FSEL R7, RZ, 1.875, !P6 ;  /* 0x3ff00000ff074808 */ /* 0x000fe20007000000 */
[----:B------:R-:W-:Y:S01]  /*4020*/  IMAD.MOV.U32 R4, RZ, RZ, R3 ;  /* 0x000000ffff047224 */ /* 0x000fe200078e0003 */
[----:B------:R-:W-:-:S02]  /*4030*/  FSEL R28, R6, RZ, !P2 ;  /* 0x000000ff061c7208 */ /* 0x000fc40005000000 */
[C---:B------:R-:W-:Y:S01]  /*4040*/  FSEL R24, R6.reuse, RZ, !P5 ;  /* 0x000000ff06187208 */ /* 0x040fe20006800000 */
[----:B------:R-:W-:Y:S01]  /*4050*/  IMAD.MOV.U32 R17, RZ, RZ, R7 ;  /* 0x000000ffff117224 */ /* 0x000fe200078e0007 */
[----:B------:R-:W-:-:S05]  /*4060*/  FSEL R16, R6, RZ, !P4 ;  /* 0x000000ff06107208 */ /* 0x000fca0006000000 */
[----:B-1----:R-:W-:Y:S05]  /*4070*/  @P1 BRA `(.L_x_9437) ;  /* 0x0000001000581947 */ /* 0x002fea0003800000 */
        /* <DEDUP_REMOVED lines=22> */
.L_x_9441:
[----:B------:R-:W0:Y:S02]  /*41e0*/  F2I.S64.F64.TRUNC R4, R4 ;  /* 0x0000000400047311 */ /* 0x000e24000030d900 */
[----:B0-----:R-:W-:-:S05]  /*41f0*/  IMAD.MOV.U32 R3, RZ, RZ, R4 ;  /* 0x000000ffff037224 */ /* 0x001fca00078e0004 */
[----:B------:R0:W-:Y:S01]  /*4200*/  STG.E.U8 desc[UR36][R8.64], R3 ;  /* 0x0000000308007986 */ /* 0x0001e2000c101124 */
[----:B------:R-:W-:Y:S05]  /*4210*/  BRA `(.L_x_9437) ;  /* 0x0000000c00f07947 */ /* 0x000fea0003800000 */
.L_x_9440:
        /* <DEDUP_REMOVED lines=9> */
.L_x_9444:
[----:B------:R-:W0:Y:S02]  /*42b0*/  F2I.F64.TRUNC R5, R4 ;  /* 0x0000000400057311 */ /* 0x000e24000030d100 */
[----:B0-----:R0:W-:Y:S01]  /*42c0*/  STG.E desc[UR36][R8.64], R5 ;  /* 0x0000000508007986 */ /* 0x0011e2000c101924 */
[----:B------:R-:W-:Y:S05]  /*42d0*/  BRA `(.L_x_9437) ;  /* 0x0000000c00c07947 */ /* 0x000fea0003800000 */
.L_x_9443:
[----:B------:R-:W0:Y:S02]  /*42e0*/  F2I.F64.TRUNC R5, R4 ;  /* 0x0000000400057311 */ /* 0x000e24000030d100 */
[----:B0-----:R0:W-:Y:S01]  /*42f0*/  STG.E.U16 desc[UR36][R8.64], R5 ;  /* 0x0000000508007986 */ /* 0x0011e2000c101524 */
[----:B------:R-:W-:Y:S05]  /*4300*/  BRA `(.L_x_9437) ;  /* 0x0000000c00b47947 */ /* 0x000fea0003800000 */
.L_x_9439:
        /* <DEDUP_REMOVED lines=13> */
.L_x_9446:
        /* <DEDUP_REMOVED lines=8> */
.L_x_9445:
        /* <DEDUP_REMOVED lines=14> */
.L_x_9448:
        /* <DEDUP_REMOVED lines=9> */
.L_x_9447:
[----:B------:R0:W-:Y:S01]  /*45d0*/  STG.E.64 desc[UR36][R8.64], R4 ;  /* 0x0000000408007986 */ /* 0x0001e2000c101b24 */
[----:B------:R-:W-:Y:S05]  /*45e0*/  BRA `(.L_x_9437) ;  /* 0x0000000800fc7947 */ /* 0x000fea0003800000 */
.L_x_9438:
        /* <DEDUP_REMOVED lines=12> */
.L_x_9451:
[----:B------:R-:W-:-:S05]  /*46b0*/  CS2R R6, SRZ ;  /* 0x0000000000067805 */ /* 0x000fca000001ff00 */
[----:B------:R0:W-:Y:S01]  /*46c0*/  STG.E.128 desc[UR36][R8.64], R4 ;  /* 0x0000000408007986 */ /* 0x0001e2000c101d24 */
[----:B------:R-:W-:Y:S05]  /*46d0*/  BRA `(.L_x_9437) ;  /* 0x0000000800c07947 */ /* 0x000fea0003800000 */
.L_x_9450:
        /* <DEDUP_REMOVED lines=25> */
.L_x_9455:
[----:B------:R-:W-:Y:S05]  /*4870*/  BSYNC B0 ;  /* 0x0000000000007941 */ /* 0x000fea0003800000 */
.L_x_9454:
[----:B------:R-:W-:-:S05]  /*4880*/  LOP3.LUT R7, R0, R7, RZ, 0xfc, !PT ;  /* 0x0000000700077212 */ /* 0x000fca00078efcff */
[----:B------:R0:W-:Y:S01]  /*4890*/  STG.E.U8 desc[UR36][R8.64], R7 ;  /* 0x0000000708007986 */ /* 0x0001e2000c101124 */
[----:B------:R-:W-:Y:S05]  /*48a0*/  BRA `(.L_x_9437) ;  /* 0x00000008004c7947 */ /* 0x000fea0003800000 */
.L_x_9453:
        /* <DEDUP_REMOVED lines=17> */
.L_x_9457:
[----:B------:R-:W-:Y:S01]  /*49c0*/  IMAD.MOV.U32 R0, RZ, RZ, 0x7f ;  /* 0x0000007fff007424 */ /* 0x000fe200078e00ff */
[----:B------:R-:W-:-:S04]  /*49d0*/  ISETP.GT.U32.AND P0, PT, R3, 0x7f800000, PT ;  /* 0x7f8000000300780c */ /* 0x000fc80003f04070 */
[----:B------:R-:W-:-:S09]  /*49e0*/  SEL R0, R0, 0x7c, P0 ;  /* 0x0000007c00007807 */ /* 0x000fd20000000000 */
.L_x_9458:
[----:B------:R-:W-:Y:S05]  /*49f0*/  BSYNC B0 ;  /* 0x0000000000007941 */ /* 0x000fea0003800000 */
.L_x_9456:
[----:B------:R-:W-:-:S04]  /*4a00*/  LOP3.LUT R3, R7, 0x80000000, RZ, 0xc0, !PT ;  /* 0x8000000007037812 */ /* 0x000fc800078ec0ff */
[----:B------:R-:W-:-:S04]  /*4a10*/  SHF.R.U32.HI R3, RZ, 0x18, R3 ;  /* 0x00000018ff037819 */ /* 0x000fc80000011603 */
[----:B------:R-:W-:-:S05]  /*4a20*/  LOP3.LUT R3, R0, R3, RZ, 0xfc, !PT ;  /* 0x0000000300037212 */ /* 0x000fca00078efcff */
[----:B------:R0:W-:Y:S01]  /*4a30*/  STG.E.U8 desc[UR36][R8.64], R3 ;  /* 0x0000000308007986 */ /* 0x0001e2000c101124 */
[----:B------:R-:W-:Y:S05]  /*4a40*/  BRA `(.L_x_9437) ;  /* 0x0000000400e47947 */ /* 0x000fea0003800000 */
.L_x_9452:
        /* <DEDUP_REMOVED lines=8> */
.L_x_9449:
        /* <DEDUP_REMOVED lines=11> */
.L_x_9461:
        /* <DEDUP_REMOVED lines=21> */
.L_x_9464:
[----:B------:R-:W-:-:S04]  /*4cd0*/  LOP3.LUT R0, R7, 0x80000000, RZ, 0xc0, !PT ;  /* 0x8000000007007812 */ /* 0x000fc800078ec0ff */
[----:B------:R-:W-:-:S04]  /*4ce0*/  SHF.R.U32.HI R0, RZ, 0x18, R0 ;  /* 0x00000018ff007819 */ /* 0x000fc80000011600 */
[----:B------:R-:W-:-:S07]  /*4cf0*/  LOP3.LUT R0, R3, R0, RZ, 0xfc, !PT ;  /* 0x0000000003007212 */ /* 0x000fce00078efcff */
.L_x_9463:
[----:B------:R-:W-:Y:S05]  /*4d00*/  BSYNC B0 ;  /* 0x0000000000007941 */ /* 0x000fea0003800000 */
.L_x_9462:
[----:B------:R3:W-:Y:S01]  /*4d10*/  STG.E.U8 desc[UR36][R8.64], R0 ;  /* 0x0000000008007986 */ /* 0x0007e2000c101124 */
[----:B------:R-:W-:Y:S05]  /*4d20*/  BRA `(.L_x_9437) ;  /* 0x00000004002c7947 */ /* 0x000fea0003800000 */
.L_x_9460:
        /* <DEDUP_REMOVED lines=21> */
.L_x_9467:
[----:B------:R-:W-:-:S04]  /*4e80*/  LOP3.LUT R0, R7, 0x80000000, RZ, 0xc0, !PT ;  /* 0x8000000007007812 */ /* 0x000fc800078ec0ff */
[----:B------:R-:W-:-:S04]  /*4e90*/  SHF.R.U32.HI R0, RZ, 0x18, R0 ;  /* 0x00000018ff007819 */ /* 0x000fc80000011600 */
[----:B------:R-:W-:-:S07]  /*4ea0*/  LOP3.LUT R0, R3, R0, RZ, 0xfc, !PT ;  /* 0x0000000003007212 */ /* 0x000fce00078efcff */
.L_x_9466:
[----:B------:R-:W-:Y:S05]  /*4eb0*/  BSYNC B0 ;  /* 0x0000000000007941 */ /* 0x000fea0003800000 */
.L_x_9465:
[----:B------:R0:W-:Y:S01]  /*4ec0*/  STG.E.U8 desc[UR36][R8.64], R0 ;  /* 0x0000000008007986 */ /* 0x0001e2000c101124 */
[----:B------:R-:W-:Y:S05]  /*4ed0*/  BRA `(.L_x_9437) ;  /* 0x0000000000c07947 */ /* 0x000fea0003800000 */
.L_x_9459:
        /* <DEDUP_REMOVED lines=26> */
.L_x_9442:
        /* <DEDUP_REMOVED lines=16> */
.L_x_9470:
[----:B------:R-:W-:Y:S05]  /*5180*/  BRA `(.L_x_9437) ;  /* 0x0000000000147947 */ /* 0x000fea0003800000 */
.L_x_9469:
[----:B------:R-:W0:Y:S02]  /*5190*/  F2I.U64.F64.TRUNC R4, R4 ;  /* 0x0000000400047311 */ /* 0x000e24000030d800 */
[----:B0-----:R2:W-:Y:S01]  /*51a0*/  STG.E.64 desc[UR36][R8.64], R4 ;  /* 0x0000000408007986 */ /* 0x0015e2000c101b24 */
[----:B------:R-:W-:Y:S05]  /*51b0*/  BRA `(.L_x_9437) ;  /* 0x0000000000087947 */ /* 0x000fea0003800000 */
.L_x_9468:
[----:B------:R-:W0:Y:S02]  /*51c0*/  F2I.U32.F64.TRUNC R5, R4 ;  /* 0x0000000400057311 */ /* 0x000e24000030d000 */
[----:B0-----:R0:W-:Y:S02]  /*51d0*/  STG.E desc[UR36][R8.64], R5 ;  /* 0x0000000508007986 */ /* 0x0011e4000c101924 */
.L_x_9437:
[----:B------:R-:W-:Y:S05]  /*51e0*/  BSYNC B6 ;  /* 0x0000000000067941 */ /* 0x000fea0003800000 */
.L_x_9436:
[----:B------:R-:W-:Y:S01]  /*51f0*/  ISETP.GE.AND P0, PT, R22, R19, PT ;  /* 0x000000131600720c */ /* 0x000fe20003f06270 */
[----:B------:R-:W-:-:S12]  /*5200*/  BSSY B6, `(.L_x_9471) ;  /* 0x0000230000067945 */ /* 0x000fd80003800000 */
[----:B------:R-:W-:Y:S05]  /*5210*/  @P0 BRA `(.L_x_9472) ;  /* 0x0000002000b80947 */ /* 0x000fea0003800000 */
[----:B0-2-4-:R-:W0:Y:S01]  /*5220*/  LDC.64 R4, c[0x0][0x228] ;  /* 0x00008a00ff047b82 */ /* 0x015e220000000a00 */
[----:B---3--:R-:W-:Y:S01]  /*5230*/  IMAD R0, R18, 0x200, R22 ;  /* 0x0000020012007824 */ /* 0x008fe200078e0216 */
[----:B------:R-:W-:Y:S01]  /*5240*/  PRMT R6, R2, 0x9910, RZ ;  /* 0x0000991002067816 */ /* 0x000fe200000000ff */
[----:B------:R-:W-:Y:S02]  /*5250*/  ULDC UR4, c[0x0][0x248] ;  /* 0x0000920000047ab9 */ /* 0x000fe40000000800 */
[----:B-1----:R-:W-:Y:S02]  /*5260*/  IMAD R3, R0, UR4, RZ ;  /* 0x0000000400037c24 */ /* 0x002fe4000f8e02ff */
        /* <DEDUP_REMOVED lines=16> */
.L_x_9476:
[----:B------:R-:W0:Y:S02]  /*5370*/  F2I.S64.F64.TRUNC R28, R28 ;  /* 0x0000001c001c7311 */ /* 0x000e24000030d900 */
[----:B0-----:R-:W-:-:S05]  /*5380*/  IMAD.MOV.U32 R3, RZ, RZ, R28 ;  /* 0x000000ffff037224 */ /* 0x001fca00078e001c */
[----:B------:R0:W-:Y:S01]  /*5390*/  STG.E.U8 desc[UR36][R4.64], R3 ;  /* 0x0000000304007986 */ /* 0x0001e2000c101124 */
[----:B------:R-:W-:Y:S05]  /*53a0*/  BRA `(.L_x_9478) ;  /* 0x0000000c00f07947 */ /* 0x000fea0003800000 */
.L_x_9475:
        /* <DEDUP_REMOVED lines=9> */
.L_x_9480:
[----:B------:R-:W0:Y:S02]  /*5440*/  F2I.F64.TRUNC R29, R28 ;  /* 0x0000001c001d7311 */ /* 0x000e24000030d100 */
[----:B0-----:R0:W-:Y:S01]  /*5450*/  STG.E desc[UR36][R4.64], R29 ;  /* 0x0000001d04007986 */ /* 0x0011e2000c101924 */
[----:B------:R-:W-:Y:S05]  /*5460*/  BRA `(.L_x_9478) ;  /* 0x0000000c00c07947 */ /* 0x000fea0003800000 */
.L_x_9479:
[----:B------:R-:W0:Y:S02]  /*5470*/  F2I.F64.TRUNC R29, R28 ;  /* 0x0000001c001d7311 */ /* 0x000e24000030d100 */
[----:B0-----:R0:W-:Y:S01]  /*5480*/  STG.E.U16 desc[UR36][R4.64], R29 ;  /* 0x0000001d04007986 */ /* 0x0011e2000c101524 */
[----:B------:R-:W-:Y:S05]  /*5490*/  BRA `(.L_x_9478) ;  /* 0x0000000c00b47947 */ /* 0x000fea0003800000 */
.L_x_9474:
        /* <DEDUP_REMOVED lines=13> */
.L_x_9482:
        /* <DEDUP_REMOVED lines=8> */
.L_x_9481:
        /* <DEDUP_REMOVED lines=14> */
.L_x_9484:
        /* <DEDUP_REMOVED lines=9> */
.L_x_9483:
[----:B------:R0:W-:Y:S01]  /*5760*/  STG.E.64 desc[UR36][R4.64], R28 ;  /* 0x0000001c04007986 */ /* 0x0001e2000c101b24 */
[----:B------:R-:W-:Y:S05]  /*5770*/  BRA `(.L_x_9478) ;  /* 0x0000000800fc7947 */ /* 0x000fea0003800000 */
.L_x_9473:
        /* <DEDUP_REMOVED lines=12> */
.L_x_9487:
[----:B------:R-:W-:-:S05]  /*5840*/  CS2R R30, SRZ ;  /* 0x00000000001e7805 */ /* 0x000fca000001ff00 */
[----:B------:R0:W-:Y:S01]  /*5850*/  STG.E.128 desc[UR36][R4.64], R28 ;  /* 0x0000001c04007986 */ /* 0x0001e2000c101d24 */
[----:B------:R-:W-:Y:S05]  /*5860*/  BRA `(.L_x_9478) ;  /* 0x0000000800c07947 */ /* 0x000fea0003800000 */
.L_x_9486:
        /* <DEDUP_REMOVED lines=25> */
.L_x_9491:
[----:B------:R-:W-:Y:S05]  /*5a00*/  BSYNC B0 ;  /* 0x0000000000007941 */ /* 0x000fea0003800000 */
.L_x_9490:
[----:B------:R-:W-:-:S05]  /*5a10*/  LOP3.LUT R7, R0, R7, RZ, 0xfc, !PT ;  /* 0x0000000700077212 */ /* 0x000fca00078efcff */
[----:B------:R0:W-:Y:S01]  /*5a20*/  STG.E.U8 desc[UR36][R4.64], R7 ;  /* 0x0000000704007986 */ /* 0x0001e2000c101124 */
[----:B------:R-:W-:Y:S05]  /*5a30*/  BRA `(.L_x_9478) ;  /* 0x00000008004c7947 */ /* 0x000fea0003800000 */
.L_x_9489:
        /* <DEDUP_REMOVED lines=17> */
.L_x_9493:
[----:B------:R-:W-:Y:S01]  /*5b50*/  IMAD.MOV.U32 R0, RZ, RZ, 0x7f ;  /* 0x0000007fff007424 */ /* 0x000fe200078e00ff */
[----:B------:R-:W-:-:S04]  /*5b60*/  ISETP.GT.U32.AND P0, PT, R3, 0x7f800000, PT ;  /* 0x7f8000000300780c */ /* 0x000fc80003f04070 */
[----:B------:R-:W-:-:S09]  /*5b70*/  SEL R0, R0, 0x7c, P0 ;  /* 0x0000007c00007807 */ /* 0x000fd20000000000 */
.L_x_9494:
[----:B------:R-:W-:Y:S05]  /*5b80*/  BSYNC B0 ;  /* 0x0000000000007941 */ /* 0x000fea0003800000 */
.L_x_9492:
[----:B------:R-:W-:-:S04]  /*5b90*/  LOP3.LUT R3, R7, 0x80000000, RZ, 0xc0, !PT ;  /* 0x8000000007037812 */ /* 0x000fc800078ec0ff */
[----:B------:R-:W-:-:S04]  /*5ba0*/  SHF.R.U32.HI R3, RZ, 0x18, R3 ;  /* 0x00000018ff037819 */ /* 0x000fc80000011603 */
[----:B------:R-:W-:-:S05]  /*5bb0*/  LOP3.LUT R3, R0, R3, RZ, 0xfc, !PT ;  /* 0x0000000300037212 */ /* 0x000fca00078efcff */
[----:B------:R0:W-:Y:S01]  /*5bc0*/  STG.E.U8 desc[UR36][R4.64], R3 ;  /* 0x0000000304007986 */ /* 0x0001e2000c101124 */
[----:B------:R-:W-:Y:S05]  /*5bd0*/  BRA `(.L_x_9478) ;  /* 0x0000000400e47947 */ /* 0x000fea0003800000 */
.L_x_9488:
        /* <DEDUP_REMOVED lines=8> */
.L_x_9485:
        /* <DEDUP_REMOVED lines=11> */
.L_x_9497:
        /* <DEDUP_REMOVED lines=21> */
.L_x_9500:
[----:B------:R-:W-:-:S04]  /*5e60*/  LOP3.LUT R0, R7, 0x80000000, RZ, 0xc0, !PT ;  /* 0x8000000007007812 */ /* 0x000fc800078ec0ff */
[----:B------:R-:W-:-:S04]  /*5e70*/  SHF.R.U32.HI R0, RZ, 0x18, R0 ;  /* 0x00000018ff007819 */ /* 0x000fc80000011600 */
[----:B------:R-:W-:-:S07]  /*5e80*/  LOP3.LUT R0, R3, R0, RZ, 0xfc, !PT ;  /* 0x0000000003007212 */ /* 0x000fce00078efcff */
.L_x_9499:
[----:B------:R-:W-:Y:S05]  /*5e90*/  BSYNC B0 ;  /* 0x0000000000007941 */ /* 0x000fea0003800000 */
.L_x_9498:
[----:B------:R3:W-:Y:S01]  /*5ea0*/  STG.E.U8 desc[UR36][R4.64], R0 ;  /* 0x0000000004007986 */ /* 0x0007e2000c101124 */
[----:B------:R-:W-:Y:S05]  /*5eb0*/  BRA `(.L_x_9478) ;  /* 0x00000004002c7947 */ /* 0x000fea0003800000 */
.L_x_9496:
        /* <DEDUP_REMOVED lines=21> */
.L_x_9503:
[----:B------:R-:W-:-:S04]  /*6010*/  LOP3.LUT R0, R7, 0x80000000, RZ, 0xc0, !PT ;  /* 0x8000000007007812 */ /* 0x000fc800078ec0ff */
[----:B------:R-:W-:-:S04]  /*6020*/  SHF.R.U32.HI R0, RZ, 0x18, R0 ;  /* 0x00000018ff007819 */ /* 0x000fc80000011600 */
[----:B------:R-:W-:-:S07]  /*6030*/  LOP3.LUT R0, R3, R0, RZ, 0xfc, !PT ;  /* 0x0000000003007212 */ /* 0x000fce00078efcff */
.L_x_9502:
[----:B------:R-:W-:Y:S05]  /*6040*/  BSYNC B0 ;  /* 0x0000000000007941 */ /* 0x000fea0003800000 */
.L_x_9501:
[----:B------:R0:W-:Y:S01]  /*6050*/  STG.E.U8 desc[UR36][R4.64], R0 ;  /* 0x0000000004007986 */ /* 0x0001e2000c101124 */
[----:B------:R-:W-:Y:S05]  /*6060*/  BRA `(.L_x_9478) ;  /* 0x0000000000c07947 */ /* 0x000fea0003800000 */
.L_x_9495:
        /* <DEDUP_REMOVED lines=26> */
.L_x_9477:
        /* <DEDUP_REMOVED lines=16> */
.L_x_9506:
[----:B------:R-:W-:Y:S05]  /*6310*/  BRA `(.L_x_9478) ;  /* 0x0000000000147947 */ /* 0x000fea0003800000 */
.L_x_9505:
[----:B------:R-:W0:Y:S02]  /*6320*/  F2I.U64.F64.TRUNC R28, R28 ;  /* 0x0000001c001c7311 */ /* 0x000e24000030d800 */
[----:B0-----:R2:W-:Y:S01]  /*6330*/  STG.E.64 desc[UR36][R4.64], R28 ;  /* 0x0000001c04007986 */ /* 0x0015e2000c101b24 */
[----:B------:R-:W-:Y:S05]  /*6340*/  BRA `(.L_x_9478) ;  /* 0x0000000000087947 */ /* 0x000fea0003800000 */
.L_x_9504:
[----:B------:R-:W0:Y:S02]  /*6350*/  F2I.U32.F64.TRUNC R29, R28 ;  /* 0x0000001c001d7311 */ /* 0x000e24000030d000 */
[----:B0-----:R0:W-:Y:S02]  /*6360*/  STG.E desc[UR36][R4.64], R29 ;  /* 0x0000001d04007986 */ /* 0x0011e4000c101924 */
.L_x_9478:
        /* <DEDUP_REMOVED lines=24> */
.L_x_9510:
[----:B------:R-:W0:Y:S02]  /*64f0*/  F2I.S64.F64.TRUNC R24, R24 ;  /* 0x0000001800187311 */ /* 0x000e24000030d900 */
[----:B0-----:R-:W-:-:S05]  /*6500*/  IMAD.MOV.U32 R3, RZ, RZ, R24 ;  /* 0x000000ffff037224 */ /* 0x001fca00078e0018 */
[----:B------:R3:W-:Y:S01]  /*6510*/  STG.E.U8 desc[UR36][R4.64], R3 ;  /* 0x0000000304007986 */ /* 0x0007e2000c101124 */
[----:B------:R-:W-:Y:S05]  /*6520*/  BRA `(.L_x_9512) ;  /* 0x0000000c00f07947 */ /* 0x000fea0003800000 */
.L_x_9509:
        /* <DEDUP_REMOVED lines=9> */
.L_x_9514:
[----:B------:R-:W0:Y:S02]  /*65c0*/  F2I.F64.TRUNC R25, R24 ;  /* 0x0000001800197311 */ /* 0x000e24000030d100 */
[----:B0-----:R2:W-:Y:S01]  /*65d0*/  STG.E desc[UR36][R4.64], R25 ;  /* 0x0000001904007986 */ /* 0x0015e2000c101924 */
[----:B------:R-:W-:Y:S05]  /*65e0*/  BRA `(.L_x_9512) ;  /* 0x0000000c00c07947 */ /* 0x000fea0003800000 */
.L_x_9513:
[----:B------:R-:W0:Y:S02]  /*65f0*/  F2I.F64.TRUNC R25, R24 ;  /* 0x0000001800197311 */ /* 0x000e24000030d100 */
[----:B0-----:R0:W-:Y:S01]  /*6600*/  STG.E.U16 desc[UR36][R4.64], R25 ;  /* 0x0000001904007986 */ /* 0x0011e2000c101524 */
[----:B------:R-:W-:Y:S05]  /*6610*/  BRA `(.L_x_9512) ;  /* 0x0000000c00b47947 */ /* 0x000fea0003800000 */
.L_x_9508:
        /* <DEDUP_REMOVED lines=13> */
.L_x_9516:
        /* <DEDUP_REMOVED lines=8> */
.L_x_9515:
        /* <DEDUP_REMOVED lines=14> */
.L_x_9518:
        /* <DEDUP_REMOVED lines=9> */
.L_x_9517:
[----:B------:R0:W-:Y:S01]  /*68e0*/  STG.E.64 desc[UR36][R4.64], R24 ;  /* 0x0000001804007986 */ /* 0x0001e2000c101b24 */
[----:B------:R-:W-:Y:S05]  /*68f0*/  BRA `(.L_x_9512) ;  /* 0x0000000800fc7947 */ /* 0x000fea0003800000 */
.L_x_9507:
        /* <DEDUP_REMOVED lines=12> */
.L_x_9521:
[----:B------:R-:W-:-:S05]  /*69c0*/  CS2R R26, SRZ ;  /* 0x00000000001a7805 */ /* 0x000fca000001ff00 */
[----:B------:R0:W-:Y:S01]  /*69d0*/  STG.E.128 desc[UR36][R4.64], R24 ;  /* 0x0000001804007986 */ /* 0x0001e2000c101d24 */
[----:B------:R-:W-:Y:S05]  /*69e0*/  BRA `(.L_x_9512) ;  /* 0x0000000800c07947 */ /* 0x000fea0003800000 */
.L_x_9520:
        /* <DEDUP_REMOVED lines=25> */
.L_x_9525:
[----:B------:R-:W-:Y:S05]  /*6b80*/  BSYNC B0 ;  /* 0x0000000000007941 */ /* 0x000fea0003800000 */
.L_x_9524:
[----:B------:R-:W-:-:S05]  /*6b90*/  LOP3.LUT R7, R0, R7, RZ, 0xfc, !PT ;  /* 0x0000000700077212 */ /* 0x000fca00078efcff */
[----:B------:R0:W-:Y:S01]  /*6ba0*/  STG.E.U8 desc[UR36][R4.64], R7 ;  /* 0x0000000704007986 */ /* 0x0001e2000c101124 */
[----:B------:R-:W-:Y:S05]  /*6bb0*/  BRA `(.L_x_9512) ;  /* 0x00000008004c7947 */ /* 0x000fea0003800000 */
.L_x_9523:
        /* <DEDUP_REMOVED lines=17> */
.L_x_9527:
[----:B------:R-:W-:Y:S01]  /*6cd0*/  IMAD.MOV.U32 R0, RZ, RZ, 0x7f ;  /* 0x0000007fff007424 */ /* 0x000fe200078e00ff */
[----:B------:R-:W-:-:S04]  /*6ce0*/  ISETP.GT.U32.AND P0, PT, R3, 0x7f800000, PT ;  /* 0x7f8000000300780c */ /* 0x000fc80003f04070 */
[----:B------:R-:W-:-:S09]  /*6cf0*/  SEL R0, R0, 0x7c, P0 ;  /* 0x0000007c00007807 */ /* 0x000fd20000000000 */
.L_x_9528:
[----:B------:R-:W-:Y:S05]  /*6d00*/  BSYNC B0 ;  /* 0x0000000000007941 */ /* 0x000fea0003800000 */
.L_x_9526:
[----:B------:R-:W-:-:S04]  /*6d10*/  LOP3.LUT R3, R7, 0x80000000, RZ, 0xc0, !PT ;  /* 0x8000000007037812 */ /* 0x000fc800078ec0ff */
[----:B------:R-:W-:-:S04]  /*6d20*/  SHF.R.U32.HI R3, RZ, 0x18, R3 ;  /* 0x00000018ff037819 */ /* 0x000fc80000011603 */
[----:B------:R-:W-:-:S05]  /*6d30*/  LOP3.LUT R3, R0, R3, RZ, 0xfc, !PT ;  /* 0x0000000300037212 */ /* 0x000fca00078efcff */
[----:B------:R0:W-:Y:S01]  /*6d40*/  STG.E.U8 desc[UR36][R4.64], R3 ;  /* 0x0000000304007986 */ /* 0x0001e2000c101124 */
[----:B------:R-:W-:Y:S05]  /*6d50*/  BRA `(.L_x_9512) ;  /* 0x0000000400e47947 */ /* 0x000fea0003800000 */
.L_x_9522:
        /* <DEDUP_REMOVED lines=8> */
.L_x_9519:
        /* <DEDUP_REMOVED lines=11> */
.L_x_9531:
        /* <DEDUP_REMOVED lines=21> */
.L_x_9534:
[----:B------:R-:W-:-:S04]  /*6fe0*/  LOP3.LUT R0, R7, 0x80000000, RZ, 0xc0, !PT ;  /* 0x8000000007007812 */ /* 0x000fc800078ec0ff */
[----:B------:R-:W-:-:S04]  /*6ff0*/  SHF.R.U32.HI R0, RZ, 0x18, R0 ;  /* 0x00000018ff007819 */ /* 0x000fc80000011600 */
[----:B------:R-:W-:-:S07]  /*7000*/  LOP3.LUT R0, R3, R0, RZ, 0xfc, !PT ;  /* 0x0000000003007212 */ /* 0x000fce00078efcff */
.L_x_9533:
[----:B------:R-:W-:Y:S05]  /*7010*/  BSYNC B0 ;  /* 0x0000000000007941 */ /* 0x000fea0003800000 */
.L_x_9532:
[----:B------:R0:W-:Y:S01]  /*7020*/  STG.E.U8 desc[UR36][R4.64], R0 ;  /* 0x0000000004007986 */ /* 0x0001e2000c101124 */
[----:B------:R-:W-:Y:S05]  /*7030*/  BRA `(.L_x_9512) ;  /* 0x00000004002c7947 */ /* 0x000fea0003800000 */
.L_x_9530:
        /* <DEDUP_REMOVED lines=21> */
.L_x_9537:
[----:B------:R-:W-:-:S04]  /*7190*/  LOP3.LUT R0, R7, 0x80000000, RZ, 0xc0, !PT ;  /* 0x8000000007007812 */ /* 0x000fc800078ec0ff */
[----:B------:R-:W-:-:S04]  /*71a0*/  SHF.R.U32.HI R0, RZ, 0x18, R0 ;  /* 0x00000018ff007819 */ /* 0x000fc80000011600 */
[----:B------:R-:W-:-:S07]  /*71b0*/  LOP3.LUT R0, R3, R0, RZ, 0xfc, !PT ;  /* 0x0000000003007212 */ /* 0x000fce00078efcff */
.L_x_9536:
[----:B------:R-:W-:Y:S05]  /*71c0*/  BSYNC B0 ;  /* 0x0000000000007941 */ /* 0x000fea0003800000 */
.L_x_9535:
[----:B------:R0:W-:Y:S01]  /*71d0*/  STG.E.U8 desc[UR36][R4.64], R0 ;  /* 0x0000000004007986 */ /* 0x0001e2000c101124 */
[----:B------:R-:W-:Y:S05]  /*71e0*/  BRA `(.L_x_9512) ;  /* 0x0000000000c07947 */ /* 0x000fea0003800000 */
.L_x_9529:
        /* <DEDUP_REMOVED lines=26> */
.L_x_9511:
        /* <DEDUP_REMOVED lines=16> */
.L_x_9540:
[----:B------:R-:W-:Y:S05]  /*7490*/  BRA `(.L_x_9512) ;  /* 0x0000000000147947 */ /* 0x000fea0003800000 */
.L_x_9539:
[----:B------:R-:W0:Y:S02]  /*74a0*/  F2I.U64.F64.TRUNC R24, R24 ;  /* 0x0000001800187311 */ /* 0x000e24000030d800 */
[----:B0-----:R0:W-:Y:S01]  /*74b0*/  STG.E.64 desc[UR36][R4.64], R24 ;  /* 0x0000001804007986 */ /* 0x0011e2000c101b24 */
[----:B------:R-:W-:Y:S05]  /*74c0*/  BRA `(.L_x_9512) ;  /* 0x0000000000087947 */ /* 0x000fea0003800000 */
.L_x_9538:
[----:B------:R-:W0:Y:S02]  /*74d0*/  F2I.U32.F64.TRUNC R25, R24 ;  /* 0x0000001800197311 */ /* 0x000e24000030d000 */
[----:B0-----:R0:W-:Y:S02]  /*74e0*/  STG.E desc[UR36][R4.64], R25 ;  /* 0x0000001904007986 */ /* 0x0011e4000c101924 */
.L_x_9512:
[----:B------:R-:W-:-:S07]  /*74f0*/  VIADD R22, R22, 0x80 ;  /* 0x0000008016167836 */ /* 0x000fce0000000000 */
.L_x_9472:
[----:B------:R-:W-:Y:S05]  /*7500*/  BSYNC B6 ;  /* 0x0000000000067941 */ /* 0x000fea0003800000 */
.L_x_9471:
        /* <DEDUP_REMOVED lines=22> */
.L_x_9544:
[----:B------:R-:W0:Y:S02]  /*7670*/  F2I.S64.F64.TRUNC R16, R16 ;  /* 0x0000001000107311 */ /* 0x000e24000030d900 */
[----:B0-----:R-:W-:-:S05]  /*7680*/  IMAD.MOV.U32 R3, RZ, RZ, R16 ;  /* 0x000000ffff037224 */ /* 0x001fca00078e0010 */
[----:B------:R-:W-:Y:S01]  /*7690*/  STG.E.U8 desc[UR36][R4.64], R3 ;  /* 0x0000000304007986 */ /* 0x000fe2000c101124 */
[----:B------:R-:W-:Y:S05]  /*76a0*/  EXIT ;  /* 0x000000000000794d */ /* 0x000fea0003800000 */
.L_x_9543:
        /* <DEDUP_REMOVED lines=9> */
.L_x_9547:
[----:B------:R-:W0:Y:S02]  /*7740*/  F2I.F64.TRUNC R17, R16 ;  /* 0x0000001000117311 */ /* 0x000e24000030d100 */
[----:B0-----:R-:W-:Y:S01]  /*7750*/  STG.E desc[UR36][R4.64], R17 ;  /* 0x0000001104007986 */ /* 0x001fe2000c101924 */
[----:B------:R-:W-:Y:S05]  /*7760*/  EXIT ;  /* 0x000000000000794d */ /* 0x000fea0003800000 */
.L_x_9546:
[----:B------:R-:W0:Y:S02]  /*7770*/  F2I.F64.TRUNC R17, R16 ;  /* 0x0000001000117311 */ /* 0x000e24000030d100 */
[----:B0-----:R-:W-:Y:S01]  /*7780*/  STG.E.U16 desc[UR36][R4.64], R17 ;  /* 0x0000001104007986 */ /* 0x001fe2000c101524 */
[----:B------:R-:W-:Y:S05]  /*7790*/  EXIT ;  /* 0x000000000000794d */ /* 0x000fea0003800000 */
.L_x_9542:
        /* <DEDUP_REMOVED lines=13> */
.L_x_9549:
        /* <DEDUP_REMOVED lines=8> */
.L_x_9548:
        /* <DEDUP_REMOVED lines=14> */
.L_x_9551:
        /* <DEDUP_REMOVED lines=9> */
.L_x_9550:
[----:B------:R-:W-:Y:S01]  /*7a60*/  STG.E.64 desc[UR36][R4.64], R16 ;  /* 0x0000001004007986 */ /* 0x000fe2000c101b24 */
[----:B------:R-:W-:Y:S05]  /*7a70*/  EXIT ;  /* 0x000000000000794d */ /* 0x000fea0003800000 */
.L_x_9541:
        /* <DEDUP_REMOVED lines=12> */
.L_x_9554:
[----:B------:R-:W-:-:S05]  /*7b40*/  CS2R R18, SRZ ;  /* 0x0000000000127805 */ /* 0x000fca000001ff00 */
[----:B------:R-:W-:Y:S01]  /*7b50*/  STG.E.128 desc[UR36][R4.64], R16 ;  /* 0x0000001004007986 */ /* 0x000fe2000c101d24 */
[----:B------:R-:W-:Y:S05]  /*7b60*/  EXIT ;  /* 0x000000000000794d */ /* 0x000fea0003800000 */
.L_x_9553:
        /* <DEDUP_REMOVED lines=25> */
.L_x_9558:
[----:B------:R-:W-:Y:S05]  /*7d00*/  BSYNC B0 ;  /* 0x0000000000007941 */ /* 0x000fea0003800000 */
.L_x_9557:
[----:B------:R-:W-:-:S05]  /*7d10*/  LOP3.LUT R3, R0, R3, RZ, 0xfc, !PT ;  /* 0x0000000300037212 */ /* 0x000fca00078efcff */
[----:B------:R-:W-:Y:S01]  /*7d20*/  STG.E.U8 desc[UR36][R4.64], R3 ;  /* 0x0000000304007986 */ /* 0x000fe2000c101124 */
[----:B------:R-:W-:Y:S05]  /*7d30*/  EXIT ;  /* 0x000000000000794d */ /* 0x000fea0003800000 */
.L_x_9556:
        /* <DEDUP_REMOVED lines=17> */
.L_x_9560:
[----:B------:R-:W-:Y:S01]  /*7e50*/  IMAD.MOV.U32 R0, RZ, RZ, 0x7f ;  /* 0x0000007fff007424 */ /* 0x000fe200078e00ff */
[----:B------:R-:W-:-:S04]  /*7e60*/  ISETP.GT.U32.AND P0, PT, R2, 0x7f800000, PT ;  /* 0x7f8000000200780c */ /* 0x000fc80003f04070 */
[----:B------:R-:W-:-:S09]  /*7e70*/  SEL R0, R0, 0x7c, P0 ;  /* 0x0000007c00007807 */ /* 0x000fd20000000000 */
.L_x_9561:
[----:B------:R-:W-:Y:S05]  /*7e80*/  BSYNC B0 ;  /* 0x0000000000007941 */ /* 0x000fea0003800000 */
.L_x_9559:
[----:B------:R-:W-:-:S04]  /*7e90*/  LOP3.LUT R2, R3, 0x80000000, RZ, 0xc0, !PT ;  /* 0x8000000003027812 */ /* 0x000fc800078ec0ff */
[----:B------:R-:W-:-:S04]  /*7ea0*/  SHF.R.U32.HI R3, RZ, 0x18, R2 ;  /* 0x00000018ff037819 */ /* 0x000fc80000011602 */
[----:B------:R-:W-:-:S05]  /*7eb0*/  LOP3.LUT R3, R0, R3, RZ, 0xfc, !PT ;  /* 0x0000000300037212 */ /* 0x000fca00078efcff */
[----:B------:R-:W-:Y:S01]  /*7ec0*/  STG.E.U8 desc[UR36][R4.64], R3 ;  /* 0x0000000304007986 */ /* 0x000fe2000c101124 */
[----:B------:R-:W-:Y:S05]  /*7ed0*/  EXIT ;  /* 0x000000000000794d */ /* 0x000fea0003800000 */
.L_x_9555:
        /* <DEDUP_REMOVED lines=8> */
.L_x_9552:
        /* <DEDUP_REMOVED lines=11> */
.L_x_9564:
        /* <DEDUP_REMOVED lines=21> */
.L_x_9567:
[----:B------:R-:W-:-:S04]  /*8160*/  LOP3.LUT R2, R7, 0x80000000, RZ, 0xc0, !PT ;  /* 0x8000000007027812 */ /* 0x000fc800078ec0ff */
[----:B------:R-:W-:-:S04]  /*8170*/  SHF.R.U32.HI R3, RZ, 0x18, R2 ;  /* 0x00000018ff037819 */ /* 0x000fc80000011602 */
[----:B------:R-:W-:-:S04]  /*8180*/  LOP3.LUT R0, R0, R3, RZ, 0xfc, !PT ;  /* 0x0000000300007212 */ /* 0x000fc800078efcff */
[----:B------:R-:W-:-:S07]  /*8190*/  PRMT R2, R0, 0x7610, R2 ;  /* 0x0000761000027816 */ /* 0x000fce0000000002 */
.L_x_9566:
[----:B------:R-:W-:Y:S05]  /*81a0*/  BSYNC B0 ;  /* 0x0000000000007941 */ /* 0x000fea0003800000 */
.L_x_9565:
[----:B------:R-:W-:Y:S01]  /*81b0*/  STG.E.U8 desc[UR36][R4.64], R2 ;  /* 0x0000000204007986 */ /* 0x000fe2000c101124 */
[----:B------:R-:W-:Y:S05]  /*81c0*/  EXIT ;  /* 0x000000000000794d */ /* 0x000fea0003800000 */
.L_x_9563:
        /* <DEDUP_REMOVED lines=21> */
.L_x_9570:
[----:B------:R-:W-:-:S04]  /*8320*/  LOP3.LUT R2, R7, 0x80000000, RZ, 0xc0, !PT ;  /* 0x8000000007027812 */ /* 0x000fc800078ec0ff */
[----:B------:R-:W-:-:S04]  /*8330*/  SHF.R.U32.HI R3, RZ, 0x18, R2 ;  /* 0x00000018ff037819 */ /* 0x000fc80000011602 */
[----:B------:R-:W-:-:S04]  /*8340*/  LOP3.LUT R0, R0, R3, RZ, 0xfc, !PT ;  /* 0x0000000300007212 */ /* 0x000fc800078efcff */
[----:B------:R-:W-:-:S07]  /*8350*/  PRMT R2, R0, 0x7610, R2 ;  /* 0x0000761000027816 */ /* 0x000fce0000000002 */
.L_x_9569:
[----:B------:R-:W-:Y:S05]  /*8360*/  BSYNC B0 ;  /* 0x0000000000007941 */ /* 0x000fea0003800000 */
.L_x_9568:
[----:B------:R-:W-:Y:S01]  /*8370*/  STG.E.U8 desc[UR36][R4.64], R2 ;  /* 0x0000000204007986 */ /* 0x000fe2000c101124 */
[----:B------:R-:W-:Y:S05]  /*8380*/  EXIT ;  /* 0x000000000000794d */ /* 0x000fea0003800000 */
.L_x_9562:
        /* <DEDUP_REMOVED lines=26> */
.L_x_9545:
        /* <DEDUP_REMOVED lines=16> */
.L_x_9573:
[----:B------:R-:W-:Y:S05]  /*8630*/  EXIT ;  /* 0x000000000000794d */ /* 0x000fea0003800000 */
.L_x_9572:
[----:B------:R-:W0:Y:S02]  /*8640*/  F2I.U64.F64.TRUNC R16, R16 ;  /* 0x0000001000107311 */ /* 0x000e24000030d800 */
[----:B0-----:R-:W-:Y:S01]  /*8650*/  STG.E.64 desc[UR36][R4.64], R16 ;  /* 0x0000001004007986 */ /* 0x001fe2000c101b24 */
[----:B------:R-:W-:Y:S05]  /*8660*/  EXIT ;  /* 0x000000000000794d */ /* 0x000fea0003800000 */
.L_x_9571:
[----:B------:R-:W0:Y:S02]  /*8670*/  F2I.U32.F64.TRUNC R17, R16 ;  /* 0x0000001000117311 */ /* 0x000e24000030d000 */
[----:B0-----:R-:W-:Y:S01]  /*8680*/  STG.E desc[UR36][R4.64], R17 ;  /* 0x0000001104007986 */ /* 0x001fe2000c101924 */
[----:B------:R-:W-:Y:S05]  /*8690*/  EXIT ;  /* 0x000000000000794d */ /* 0x000fea0003800000 */
.L_x_9574:
        /* <DEDUP_REMOVED lines=14> */
.L_x_32107:


//--------------------- .text._ZN2at6native18elementwise_kernelILi128ELi2EZNS0_22gpu_kernel_impl_nocastINS0_13BUnaryFunctorIdddZZZNS0_21heaviside_kernel_cudaERNS_18TensorIteratorBaseEENKUlvE_clEvENKUlvE4_clEvEUlddE_EEEEvS5_RKT_EUliE_EEviT1_ --------------------------
	.section	.text._ZN2at6native18elementwise_kernelILi128ELi2EZNS0_22gpu_kernel_impl_nocastINS0_13BUnaryFunctorIdddZZZNS0_21heaviside_kernel_cudaERNS_18TensorIteratorBaseEENKUlvE_clEvENKUlvE4_clEvEUlddE_EEEEvS5_RKT_EUliE_EEviT1_,"ax",@progbits
	.align	128
        .global         _ZN2at6native18elementwise_kernelILi128ELi2EZNS0_22gpu_kernel_impl_nocastINS0_13BUnaryFunctorIdddZZZNS0_21heaviside_kernel_cudaERNS_18TensorIteratorBaseEENKUlvE_clEvENKUlvE4_clEvEUlddE_EEEEvS5_RKT_EUliE_EEviT1_
        .type           _ZN2at6native18elementwise_kernelILi128ELi2EZNS0_22gpu_kernel_impl_nocastINS0_13BUnaryFunctorIdddZZZNS0_21heaviside_kernel_cudaERNS_18TensorIteratorBaseEENKUlvE_clEvENKUlvE4_clEvEUlddE_EEEEvS5_RKT_EUliE_EEviT1_,@function
        .size           _ZN2at6native18elementwise_kernelILi128ELi2EZNS0_22gpu_kernel_impl_nocastINS0_13BUnaryFunctorIdddZZZNS0_21heaviside_kernel_cudaERNS_18TensorIteratorBaseEENKUlvE_clEvENKUlvE4_clEvEUlddE_EEEEvS5_RKT_EUliE_EEviT1_,(.L_x_32108 - _ZN2at6native18elementwise_kernelILi128ELi2EZNS0_22gpu_kernel_impl_nocastINS0_13BUnaryFunctorIdddZZZNS0_21heaviside_kernel_cudaERNS_18TensorIteratorBaseEENKUlvE_clEvENKUlvE4_clEvEUlddE_EEEEvS5_RKT_EUliE_EEviT1_)
        .other          _ZN2at6native18elementwise_kernelILi128ELi2EZNS0_22gpu_kernel_impl_nocastINS0_13BUnaryFunctorIdddZZZNS0_21heaviside_kernel_cudaERNS_18TensorIteratorBaseEENKUlvE_clEvENKUlvE4_clEvEUlddE_EEEEvS5_RKT_EUliE_EEviT1_,@"STO_CUDA_ENTRY STV_DEFAULT"
_ZN2at6native18elementwise_kernelILi128ELi2EZNS0_22gpu_kernel_impl_nocastINS0_13BUnaryFunctorIdddZZZNS0_21heaviside_kernel_cudaERNS_18TensorIteratorBaseEENKUlvE_clEvENKUlvE4_clEvEUlddE_EEEEvS5_RKT_EUliE_EEviT1_:
.text._ZN2at6native18elementwise_kernelILi128ELi2EZNS0_22gpu_kernel_impl_nocastINS0_13BUnaryFunctorIdddZZZNS0_21heaviside_kernel_cudaERNS_18TensorIteratorBaseEENKUlvE_clEvENKUlvE4_clEvEUlddE_EEEEvS5_RKT_EUliE_EEviT1_:
        /* <DEDUP_REMOVED lines=298> */
[----:B------:R-:W-:Y:S02]  /*12a0*/  @P0 IMAD.MOV.U32 R8, RZ, RZ, RZ ;  /* 0x000000ffff080224 */ /* 0x000fe400078e00ff */
        /* <DEDUP_REMOVED lines=13> */
.L_x_9577:
[----:B------:R-:W-:Y:S02]  /*1380*/  ULDC.64 UR8, c[0x0][0x418] ;  /* 0x0001060000087ab9 */ /* 0x000fe40000000a00 */
[----:B------:R-:W-:Y:S02]  /*1390*/  IADD3 R4, P0, R2, UR8, RZ ;  /* 0x0000000802047c10 */ /* 0x000fe4000ff1e0ff */
[----:B------:R-:W0:Y:S02]  /*13a0*/  LDC R2, c[0x0][0x428] ;  /* 0x00010a00ff027b82 */ /* 0x000e240000000800 */
[----:B------:R-:W-:Y:S01]  /*13b0*/  IADD3.X R5, RZ, UR9, RZ, P0, !PT ;  /* 0x00000009ff057c10 */ /* 0x000fe200087fe4ff */
[----:B------:R-:W-:-:S05]  /*13c0*/  ULDC.64 UR8, c[0x0][0x410] ;  /* 0x0001040000087ab9 */ /* 0x000fca0000000a00 */
[----:B------:R-:W2:Y:S02]  /*13d0*/  LDG.E.64 R4, desc[UR4][R4.64] ;  /* 0x0000000404047981 */ /* 0x000ea4000c1e1b00 */
[C---:B--2---:R-:W-:Y:S02]  /*13e0*/  DSETP.NEU.AND P0, PT, R4.reuse, RZ, PT ;  /* 0x000000ff0400722a */ /* 0x044fe40003f0d000 */
[----:B------:R-:W-:-:S04]  /*13f0*/  DSETP.GT.AND P1, PT, R4, RZ, PT ;  /* 0x000000ff0400722a */ /* 0x000fc80003f24000 */
[----:B0-----:R-:W-:Y:S02]  /*1400*/  FSEL R2, R2, RZ, !P0 ;  /* 0x000000ff02027208 */ /* 0x001fe40004000000 */
[----:B------:R-:W-:Y:S02]  /*1410*/  FSEL R9, RZ, 1.875, !P1 ;  /* 0x3ff00000ff097808 */ /* 0x000fe40004800000 */
[----:B------:R-:W-:-:S04]  /*1420*/  IADD3 R6, P1, R3, UR8, RZ ;  /* 0x0000000803067c10 */ /* 0x000fc8000ff3e0ff */
[----:B------:R-:W0:Y:S01]  /*1430*/  @!P0 LDC R9, c[0x0][0x42c] ;  /* 0x00010b00ff098b82 */ /* 0x000e220000000800 */
[----:B------:R-:W-:Y:S02]  /*1440*/  IADD3.X R7, RZ, UR9, RZ, P1, !PT ;  /* 0x00000009ff077c10 */ /* 0x000fe40008ffe4ff */
[----:B0-----:R-:W-:Y:S02]  /*1450*/  MOV R3, R9 ;  /* 0x0000000900037202 */ /* 0x001fe40000000f00 */
[----:B------:R-:W-:-:S03]  /*1460*/  IADD3 R9, R0, 0x80, RZ ;  /* 0x0000008000097810 */ /* 0x000fc60007ffe0ff */
[----:B------:R0:W-:Y:S04]  /*1470*/  STG.E.64 desc[UR4][R6.64], R2 ;  /* 0x0000000206007986 */ /* 0x0001e8000c101b04 */
.L_x_9576:
[----:B------:R-:W-:Y:S05]  /*1480*/  BSYNC B0 ;  /* 0x0000000000007941 */ /* 0x000fea0003800000 */
.L_x_9575:
[----:B------:R-:W-:-:S13]  /*1490*/  ISETP.GE.AND P0, PT, R9, UR6, PT ;  /* 0x0000000609007c0c */ /* 0x000fda000bf06270 */
[----:B------:R-:W-:Y:S05]  /*14a0*/  @P0 EXIT ;  /* 0x000000000000094d */ /* 0x000fea0003800000 */
[----:B------:R-:W1:Y:S01]  /*14b0*/  LDC R8, c[0x0][0x218] ;  /* 0x00008600ff087b82 */ /* 0x000e620000000800 */
[----:B0-----:R-:W-:Y:S01]  /*14c0*/  HFMA2.MMA R3, -RZ, RZ, 0, 0 ;  /* 0x00000000ff037435 */ /* 0x001fe200000001ff */
[----:B------:R-:W-:Y:S02]  /*14d0*/  MOV R0, RZ ;  /* 0x000000ff00007202 */ /* 0x000fe40000000f00 */
[----:B-1----:R-:W-:-:S13]  /*14e0*/  ISETP.NE.AND P0, PT, R8, RZ, PT ;  /* 0x000000ff0800720c */ /* 0x002fda0003f05270 */
[----:B------:R-:W-:Y:S05]  /*14f0*/  @!P0 BRA `(.L_x_9578) ;  /* 0x0000001000a88947 */ /* 0x000fea0003800000 */
[----:B------:R-:W-:Y:S01]  /*1500*/  MOV R3, R9 ;  /* 0x0000000900037202 */ /* 0x000fe20000000f00 */
        /* <DEDUP_REMOVED lines=297> */
.L_x_9578:
[----:B------:R-:W-:Y:S01]  /*27a0*/  ULDC.64 UR6, c[0x0][0x418] ;  /* 0x0001060000067ab9 */ /* 0x000fe20000000a00 */
[----:B------:R-:W0:Y:S01]  /*27b0*/  LDC R2, c[0x0][0x428] ;  /* 0x00010a00ff027b82 */ /* 0x000e220000000800 */
[----:B------:R-:W-:-:S04]  /*27c0*/  IADD3 R4, P0, R0, UR6, RZ ;  /* 0x0000000600047c10 */ /* 0x000fc8000ff1e0ff */
        /* <DEDUP_REMOVED lines=10> */
[----:B0-----:R-:W-:-:S05]  /*2870*/  MOV R3, R9 ;  /* 0x0000000900037202 */ /* 0x001fca0000000f00 */
[----:B------:R-:W-:Y:S01]  /*2880*/  STG.E.64 desc[UR4][R6.64], R2 ;  /* 0x0000000206007986 */ /* 0x000fe2000c101b04 */
[----:B------:R-:W-:Y:S05]  /*2890*/  EXIT ;  /* 0x000000000000794d */ /* 0x000fea0003800000 */
.L_x_9579:
        /* <DEDUP_REMOVED lines=14> */
.L_x_32108:


//--------------------- .text._ZN2at6native27unrolled_elementwise_kernelINS0_13BUnaryFunctorIdddZZZNS0_21heaviside_kernel_cudaERNS_18TensorIteratorBaseEENKUlvE_clEvENKUlvE4_clEvEUlddE_EESt5arrayIPcLm2EELi4E23TrivialOffsetCalculatorILi1EjESD_NS0_6memory15LoadWithoutCastENSE_16StoreWithoutCastEEEviT_T0_T2_T3_T4_T5_ --------------------------
	.section	.text._ZN2at6native27unrolled_elementwise_kernelINS0_13BUnaryFunctorIdddZZZNS0_21heaviside_kernel_cudaERNS_18TensorIteratorBaseEENKUlvE_clEvENKUlvE4_clEvEUlddE_EESt5arrayIPcLm2EELi4E23TrivialOffsetCalculatorILi1EjESD_NS0_6memory15LoadWithoutCastENSE_16StoreWithoutCastEEEviT_T0_T2_T3_T4_T5_,"ax",@progbits
	.align	128
        .global         _ZN2at6native27unrolled_elementwise_kernelINS0_13BUnaryFunctorIdddZZZNS0_21heaviside_kernel_cudaERNS_18TensorIteratorBaseEENKUlvE_clEvENKUlvE4_clEvEUlddE_EESt5arrayIPcLm2EELi4E23TrivialOffsetCalculatorILi1EjESD_NS0_6memory15LoadWithoutCastENSE_16StoreWithoutCastEEEviT_T0_T2_T3_T4_T5_
        .type           _ZN2at6native27unrolled_elementwise_kernelINS0_13BUnaryFunctorIdddZZZNS0_21heaviside_kernel_cudaERNS_18TensorIteratorBaseEENKUlvE_clEvENKUlvE4_clEvEUlddE_EESt5arrayIPcLm2EELi4E23TrivialOffsetCalculatorILi1EjESD_NS0_6memory15LoadWithoutCastENSE_16StoreWithoutCastEEEviT_T0_T2_T3_T4_T5_,@function
        .size           _ZN2at6native27unrolled_elementwise_kernelINS0_13BUnaryFunctorIdddZZZNS0_21heaviside_kernel_cudaERNS_18TensorIteratorBaseEENKUlvE_clEvENKUlvE4_clEvEUlddE_EESt5arrayIPcLm2EELi4E23TrivialOffsetCalculatorILi1EjESD_NS0_6memory15LoadWithoutCastENSE_16StoreWithoutCastEEEviT_T0_T2_T3_T4_T5_,(.L_x_32109 - _ZN2at6native27unrolled_elementwise_kernelINS0_13BUnaryFunctorIdddZZZNS0_21heaviside_kernel_cudaERNS_18TensorIteratorBaseEENKUlvE_clEvENKUlvE4_clEvEUlddE_EESt5arrayIPcLm2EELi4E23TrivialOffsetCalculatorILi1EjESD_NS0_6memory15LoadWithoutCastENSE_16StoreWithoutCastEEEviT_T0_T2_T3_T4_T5_)
        .other          _ZN2at6native27unrolled_elementwise_kernelINS0_13BUnaryFunctorIdddZZZNS0_21heaviside_kernel_cudaERNS_18TensorIteratorBaseEENKUlvE_clEvENKUlvE4_clEvEUlddE_EESt5arrayIPcLm2EELi4E23TrivialOffsetCalculatorILi1EjESD_NS0_6memory15LoadWithoutCastENSE_16StoreWithoutCastEEEviT_T0_T2_T3_T4_T5_,@"STO_CUDA_ENTRY STV_DEFAULT"
_ZN2at6native27unrolled_elementwise_kernelINS0_13BUnaryFunctorIdddZZZNS0_21heaviside_kernel_cudaERNS_18TensorIteratorBaseEENKUlvE_clEvENKUlvE4_clEvEUlddE_EESt5arrayIPcLm2EELi4E23TrivialOffsetCalculatorILi1EjESD_NS0_6memory15LoadWithoutCastENSE_16StoreWithoutCastEEEviT_T0_T2_T3_T4_T5_:
.text._ZN2at6native27unrolled_elementwise_kernelINS0_13BUnaryFunctorIdddZZZNS0_21heaviside_kernel_cudaERNS_18TensorIteratorBaseEENKUlvE_clEvENKUlvE4_clEvEUlddE_EESt5arrayIPcLm2EELi4E23TrivialOffsetCalculatorILi1EjESD_NS0_6memory15LoadWithoutCastENSE_16StoreWithoutCastEEEviT_T0_T2_T3_T4_T5_:
[----:B------:R-:W-:Y:S01]  /*0000*/  LDC R1, c[0x0][0x28] ;  /* 0x00000a00ff017b82 */ /* 0x000fe20000000800 */
[----:B------:R-:W0:Y:S07]  /*0010*/  S2R R0, SR_CTAID.X ;  /* 0x0000000000007919 */ /* 0x000e2e0000002500 */
[----:B------:R-:W0:Y:S01]  /*0020*/  LDC R3, c[0x0][0x210] ;  /* 0x00008400ff037b82 */ /* 0x000e220000000800 */
[----:B------:R-:W-:Y:S01]  /*0030*/  CS2R R18, SRZ ;  /* 0x0000000000127805 */ /* 0x000fe2000001ff00 */
        /* <DEDUP_REMOVED lines=14> */
[----:B------:R0:W2:Y:S01]  /*0120*/  @!P0 LDG.E.64 R18, desc[UR4][R2.64] ;  /* 0x0000000402128981 */ /* 0x0000a2000c1e1b00 */
[----:B------:R-:W-:-:S10]  /*0130*/  CS2R R10, SRZ ;  /* 0x00000000000a7805 */ /* 0x000fd4000001ff00 */
[----:B------:R-:W3:Y:S01]  /*0140*/  @!P2 LDC.64 R8, c[0x0][0x230] ;  /* 0x00008c00ff08ab82 */ /* 0x000ee20000000a00 */
[----:B-1----:R-:W-:Y:S01]  /*0150*/  @!P1 IMAD.WIDE.U32 R12, R13, 0x8, R6 ;  /* 0x000000080d0c9825 */ /* 0x002fe200078e0006 */
[----:B------:R-:W-:-:S04]  /*0160*/  @!P2 LEA R21, R0, R17, 0x9 ;  /* 0x000000110015a211 */ /* 0x000fc800078e48ff */
[----:B------:R1:W4:Y:S01]  /*0170*/  @!P1 LDG.E.64 R10, desc[UR4][R12.64] ;  /* 0x000000040c0a9981 */ /* 0x000322000c1e1b00 */
[----:B---3--:R-:W-:Y:S01]  /*0180*/  @!P2 IMAD.WIDE.U32 R20, R21, 0x8, R8 ;  /* 0x000000081514a825 */ /* 0x008fe200078e0008 */
[----:B------:R-:W-:-:S06]  /*0190*/  CS2R R8, SRZ ;  /* 0x0000000000087805 */ /* 0x000fcc000001ff00 */
[----:B------:R-:W3:Y:S01]  /*01a0*/  @!P2 LDG.E.64 R8, desc[UR4][R20.64] ;  /* 0x000000041408a981 */ /* 0x000ee2000c1e1b00 */
[----:B------:R-:W-:-:S05]  /*01b0*/  @!P2 VIADD R17, R17, 0x80 ;  /* 0x000000801111a836 */ /* 0x000fca0000000000 */
[----:B------:R-:W-:-:S13]  /*01c0*/  ISETP.GE.AND P1, PT, R17, R4, PT ;  /* 0x000000041100720c */ /* 0x000fda0003f26270 */
[----:B------:R-:W1:Y:S01]  /*01d0*/  @!P1 LDC.64 R14, c[0x0][0x230] ;  /* 0x00008c00ff0e9b82 */ /* 0x000e620000000a00 */
[----:B0-----:R-:W-:-:S07]  /*01e0*/  @!P1 IMAD R3, R0, 0x200, R17 ;  /* 0x0000020000039824 */ /* 0x001fce00078e0211 */
[----:B------:R-:W0:Y:S01]  /*01f0*/  @!P0 LDC.64 R16, c[0x0][0x228] ;  /* 0x00008a00ff108b82 */ /* 0x000e220000000a00 */
[----:B------:R-:W-:Y:S01]  /*0200*/  CS2R R6, SRZ ;  /* 0x0000000000067805 */ /* 0x000fe2000001ff00 */
[----:B-1----:R-:W-:-:S06]  /*0210*/  @!P1 IMAD.WIDE.U32 R14, R3, 0x8, R14 ;  /* 0x00000008030e9825 */ /* 0x002fcc00078e000e */
[----:B------:R-:W1:Y:S01]  /*0220*/  LDC.64 R2, c[0x0][0x220] ;  /* 0x00008800ff027b82 */ /* 0x000e620000000a00 */
[----:B------:R-:W-:Y:S01]  /*0230*/  VIADD R12, R5, 0x80 ;  /* 0x00000080050c7836 */ /* 0x000fe20000000000 */
[----:B------:R1:W5:Y:S01]  /*0240*/  @!P1 LDG.E.64 R6, desc[UR4][R14.64] ;  /* 0x000000040e069981 */ /* 0x000362000c1e1b00 */
[--C-:B------:R-:W-:Y:S02]  /*0250*/  IMAD.MOV.U32 R13, RZ, RZ, R5.reuse ;  /* 0x000000ffff0d7224 */ /* 0x100fe400078e0005 */
[----:B------:R-:W-:Y:S01]  /*0260*/  @!P0 IMAD R5, R0, 0x200, R5 ;  /* 0x0000020000058824 */ /* 0x000fe200078e0205 */
[----:B------:R-:W-:-:S04]  /*0270*/  @!P0 MOV R13, R12 ;  /* 0x0000000c000d8202 */ /* 0x000fc80000000f00 */
[----:B------:R-:W-:Y:S01]  /*0280*/  ISETP.GE.AND P5, PT, R13, R4, PT ;  /* 0x000000040d00720c */ /* 0x000fe20003fa6270 */
[----:B------:R-:W-:Y:S01]  /*0290*/  BSSY B0, `(.L_x_9580) ;  /* 0x000001d000007945 */ /* 0x000fe20003800000 */
[C---:B--2---:R-:W-:Y:S02]  /*02a0*/  DSETP.GT.AND P1, PT, R18.reuse, RZ, PT ;  /* 0x000000ff1200722a */ /* 0x044fe40003f24000 */
[----:B------:R-:W-:-:S04]  /*02b0*/  DSETP.NEU.AND P3, PT, R18, RZ, PT ;  /* 0x000000ff1200722a */ /* 0x000fc80003f6d000 */
[----:B------:R-:W-:Y:S02]  /*02c0*/  FSEL R12, RZ, 1.875, !P1 ;  /* 0x3ff00000ff0c7808 */ /* 0x000fe40004800000 */
[----:B-1----:R-:W-:Y:S02]  /*02d0*/  FSEL R14, R2, RZ, !P3 ;  /* 0x000000ff020e7208 */ /* 0x002fe40005800000 */
[----:B------:R-:W-:Y:S01]  /*02e0*/  FSEL R15, R12, R3, P3 ;  /* 0x000000030c0f7208 */ /* 0x000fe20001800000 */
[C---:B----4-:R-:W-:Y:S02]  /*02f0*/  DSETP.GT.AND P2, PT, R10.reuse, RZ, PT ;  /* 0x000000ff0a00722a */ /* 0x050fe40003f44000 */
[----:B------:R-:W-:Y:S01]  /*0300*/  DSETP.NEU.AND P1, PT, R10, RZ, PT ;  /* 0x000000ff0a00722a */ /* 0x000fe20003f2d000 */
[----:B0-----:R-:W-:-:S05]  /*0310*/  @!P0 IMAD.WIDE.U32 R10, R5, 0x8, R16 ;  /* 0x00000008050a8825 */ /* 0x001fca00078e0010 */
[----:B------:R0:W-:Y:S01]  /*0320*/  @!P0 STG.E.64 desc[UR4][R10.64], R14 ;  /* 0x0000000e0a008986 */ /* 0x0001e2000c101b04 */
[----:B------:R-:W-:Y:S01]  /*0330*/  FSEL R12, RZ, 1.875, !P2 ;  /* 0x3ff00000ff0c7808 */ /* 0x000fe20005000000 */
[C---:B---3--:R-:W-:Y:S02]  /*0340*/  DSETP.GT.AND P3, PT, R8.reuse, RZ, PT ;  /* 0x000000ff0800722a */ /* 0x048fe40003f64000 */
[----:B------:R-:W-:-:S04]  /*0350*/  DSETP.NEU.AND P4, PT, R8, RZ, PT ;  /* 0x000000ff0800722a */ /* 0x000fc80003f8d000 */
[----:B------:R-:W-:Y:S02]  /*0360*/  FSEL R8, RZ, 1.875, !P3 ;  /* 0x3ff00000ff087808 */ /* 0x000fe40005800000 */
[----:B------:R-:W-:Y:S02]  /*0370*/  FSEL R16, R2, RZ, !P1 ;  /* 0x000000ff02107208 */ /* 0x000fe40004800000 */
[-C--:B------:R-:W-:Y:S02]  /*0380*/  FSEL R17, R12, R3.reuse, P1 ;  /* 0x000000030c117208 */ /* 0x080fe40000800000 */
[----:B------:R-:W-:Y:S02]  /*0390*/  FSEL R18, R2, RZ, !P4 ;  /* 0x000000ff02127208 */ /* 0x000fe40006000000 */
[----:B------:R-:W-:Y:S01]  /*03a0*/  FSEL R19, R8, R3, P4 ;  /* 0x0000000308137208 */ /* 0x000fe20002000000 */
[----:B0-----:R-:W-:Y:S06]  /*03b0*/  @P5 BRA `(.L_x_9581) ;  /* 0x0000000000285947 */ /* 0x001fec0003800000 */
        /* <DEDUP_REMOVED lines=10> */
.L_x_9581:
[----:B------:R-:W-:Y:S05]  /*0460*/  BSYNC B0 ;  /* 0x0000000000007941 */ /* 0x000fea0003800000 */
.L_x_9580:
[----:B------:R-:W-:-:S13]  /*0470*/  ISETP.GE.AND P0, PT, R13, R4, PT ;  /* 0x000000040d00720c */ /* 0x000fda0003f06270 */
[----:B------:R-:W-:Y:S05]  /*0480*/  @P0 EXIT ;  /* 0x000000000000094d */ /* 0x000fea0003800000 */
[----:B------:R-:W1:Y:S01]  /*0490*/  LDC.64 R4, c[0x0][0x228] ;  /* 0x00008a00ff047b82 */ /* 0x000e620000000a00 */
[C---:B-----5:R-:W-:Y:S01]  /*04a0*/  DSETP.NEU.AND P1, PT, R6.reuse, RZ, PT ;  /* 0x000000ff0600722a */ /* 0x060fe20003f2d000 */
[----:B------:R-:W-:Y:S01]  /*04b0*/  IMAD R13, R0, 0x200, R13 ;  /* 0x00000200000d7824 */ /* 0x000fe200078e020d */
[----:B------:R-:W-:-:S04]  /*04c0*/  DSETP.GT.AND P0, PT, R6, RZ, PT ;  /* 0x000000ff0600722a */ /* 0x000fc80003f04000 */
[----:B------:R-:W-:-:S08]  /*04d0*/  FSEL R2, R2, RZ, !P1 ;  /* 0x000000ff02027208 */ /* 0x000fd00004800000 */
[----:B------:R-:W-:Y:S01]  /*04e0*/  @P1 FSEL R3, RZ, 1.875, !P0 ;  /* 0x3ff00000ff031808 */ /* 0x000fe20004000000 */
[----:B-1----:R-:W-:-:S05]  /*04f0*/  IMAD.WIDE.U32 R4, R13, 0x8, R4 ;  /* 0x000000080d047825 */ /* 0x002fca00078e0004 */
[----:B------:R-:W-:Y:S01]  /*0500*/  STG.E.64 desc[UR4][R4.64], R2 ;  /* 0x0000000204007986 */ /* 0x000fe2000c101b04 */
[----:B------:R-:W-:Y:S05]  /*0510*/  EXIT ;  /* 0x000000000000794d */ /* 0x000fea0003800000 */
.L_x_9582:
        /* <DEDUP_REMOVED lines=14> */
.L_x_32109:


//--------------------- .text._ZN2at6native29vectorized_elementwise_kernelILi2ENS0_13BUnaryFunctorIdddZZZNS0_21heaviside_kernel_cudaERNS_18TensorIteratorBaseEENKUlvE_clEvENKUlvE4_clEvEUlddE_EESt5arrayIPcLm2EEEEviT0_T1_ --------------------------
	.section	.text._ZN2at6native29vectorized_elementwise_kernelILi2ENS0_13BUnaryFunctorIdddZZZNS0_21heaviside_kernel_cudaERNS_18TensorIteratorBaseEENKUlvE_clEvENKUlvE4_clEvEUlddE_EESt5arrayIPcLm2EEEEviT0_T1_,"ax",@progbits
	.align	128
        .global         _ZN2at6native29vectorized_elementwise_kernelILi2ENS0_13BUnaryFunctorIdddZZZNS0_21heaviside_kernel_cudaERNS_18TensorIteratorBaseEENKUlvE_clEvENKUlvE4_clEvEUlddE_EESt5arrayIPcLm2EEEEviT0_T1_
        .type           _ZN2at6native29vectorized_elementwise_kernelILi2ENS0_13BUnaryFunctorIdddZZZNS0_21heaviside_kernel_cudaERNS_18TensorIteratorBaseEENKUlvE_clEvENKUlvE4_clEvEUlddE_EESt5arrayIPcLm2EEEEviT0_T1_,@function
        .size           _ZN2at6native29vectorized_elementwise_kernelILi2ENS0_13BUnaryFunctorIdddZZZNS0_21heaviside_kernel_cudaERNS_18TensorIteratorBaseEENKUlvE_clEvENKUlvE4_clEvEUlddE_EESt5arrayIPcLm2EEEEviT0_T1_,(.L_x_32110 - _ZN2at6native29vectorized_elementwise_kernelILi2ENS0_13BUnaryFunctorIdddZZZNS0_21heaviside_kernel_cudaERNS_18TensorIteratorBaseEENKUlvE_clEvENKUlvE4_clEvEUlddE_EESt5arrayIPcLm2EEEEviT0_T1_)
        .other          _ZN2at6native29vectorized_elementwise_kernelILi2ENS0_13BUnaryFunctorIdddZZZNS0_21heaviside_kernel_cudaERNS_18TensorIteratorBaseEENKUlvE_clEvENKUlvE4_clEvEUlddE_EESt5arrayIPcLm2EEEEviT0_T1_,@"STO_CUDA_ENTRY STV_DEFAULT"
_ZN2at6native29vectorized_elementwise_kernelILi2ENS0_13BUnaryFunctorIdddZZZNS0_21heaviside_kernel_cudaERNS_18TensorIteratorBaseEENKUlvE_clEvENKUlvE4_clEvEUlddE_EESt5arrayIPcLm2EEEEviT0_T1_:
.text._ZN2at6native29vectorized_elementwise_kernelILi2ENS0_13BUnaryFunctorIdddZZZNS0_21heaviside_kernel_cudaERNS_18TensorIteratorBaseEENKUlvE_clEvENKUlvE4_clEvEUlddE_EESt5arrayIPcLm2EEEEviT0_T1_:
        /* <DEDUP_REMOVED lines=12> */
[----:B0-----:R-:W-:-:S03]  /*00c0*/  IMAD.WIDE.U32 R22, R20, 0x10, R2 ;  /* 0x0000001014167825 */ /* 0x001fc600078e0002 */
[----:B------:R-:W0:Y:S02]  /*00d0*/  LDC.64 R2, c[0x0][0x220] ;  /* 0x00008800ff027b82 */ /* 0x000e240000000a00 */
[----:B------:R-:W3:Y:S04]  /*00e0*/  LDG.E.128 R16, desc[UR4][R22.64] ;  /* 0x0000000416107981 */ /* 0x000ee8000c1e1d00 */
[----:B------:R-:W4:Y:S04]  /*00f0*/  LDG.E.128 R4, desc[UR4][R22.64+0x800] ;  /* 0x0008000416047981 */ /* 0x000f28000c1e1d00 */
[----:B------:R-:W5:Y:S04]  /*0100*/  LDG.E.128 R8, desc[UR4][R22.64+0x1000] ;  /* 0x0010000416087981 */ /* 0x000f68000c1e1d00 */
[----:B------:R-:W5:Y:S01]  /*0110*/  LDG.E.128 R12, desc[UR4][R22.64+0x1800] ;  /* 0x00180004160c7981 */ /* 0x000f62000c1e1d00 */
[----:B--2---:R-:W-:Y:S01]  /*0120*/  IMAD.WIDE.U32 R24, R0, 0x8, R24 ;  /* 0x0000000800187825 */ /* 0x004fe200078e0018 */
[----:B---3--:R-:W-:-:S02]  /*0130*/  DSETP.GT.AND P1, PT, R16, RZ, PT ;  /* 0x000000ff1000722a */ /* 0x008fc40003f24000 */
[----:B------:R-:W-:Y:S02]  /*0140*/  DSETP.GT.AND P3, PT, R18, RZ, PT ;  /* 0x000000ff1200722a */ /* 0x000fe40003f64000 */
[C---:B----4-:R-:W-:Y:S02]  /*0150*/  DSETP.NEU.AND P0, PT, R4.reuse, RZ, PT ;  /* 0x000000ff0400722a */ /* 0x050fe40003f0d000 */
[----:B------:R-:W-:Y:S01]  /*0160*/  DSETP.GT.AND P2, PT, R4, RZ, PT ;  /* 0x000000ff0400722a */ /* 0x000fe20003f44000 */
[----:B------:R-:W-:Y:S01]  /*0170*/  IMAD.WIDE R4, R20, 0x10, R24 ;  /* 0x0000001014047825 */ /* 0x000fe200078e0218 */
[----:B------:R-:W-:Y:S01]  /*0180*/  DSETP.NEU.AND P6, PT, R18, RZ, PT ;  /* 0x000000ff1200722a */ /* 0x000fe20003fcd000 */
[----:B------:R-:W-:Y:S01]  /*0190*/  FSEL R20, RZ, 1.875, !P1 ;  /* 0x3ff00000ff147808 */ /* 0x000fe20004800000 */
[C---:B------:R-:W-:Y:S02]  /*01a0*/  DSETP.GT.AND P4, PT, R6.reuse, RZ, PT ;  /* 0x000000ff0600722a */ /* 0x040fe40003f84000 */
[----:B------:R-:W-:Y:S01]  /*01b0*/  FSEL R18, RZ, 1.875, !P2 ;  /* 0x3ff00000ff127808 */ /* 0x000fe20005000000 */
[----:B------:R-:W-:Y:S01]  /*01c0*/  DSETP.NEU.AND P1, PT, R6, RZ, PT ;  /* 0x000000ff0600722a */ /* 0x000fe20003f2d000 */
[----:B------:R-:W-:Y:S01]  /*01d0*/  FSEL R6, RZ, 1.875, !P3 ;  /* 0x3ff00000ff067808 */ /* 0x000fe20005800000 */
[----:B------:R-:W-:Y:S01]  /*01e0*/  DSETP.NEU.AND P5, PT, R16, RZ, PT ;  /* 0x000000ff1000722a */ /* 0x000fe20003fad000 */
[----:B------:R-:W-:Y:S01]  /*01f0*/  FSEL R0, RZ, 1.875, !P4 ;  /* 0x3ff00000ff007808 */ /* 0x000fe20006000000 */
[C---:B-----5:R-:W-:Y:S01]  /*0200*/  DSETP.GT.AND P2, PT, R8.reuse, RZ, PT ;  /* 0x000000ff0800722a */ /* 0x060fe20003f44000 */
[----:B0-----:R-:W-:Y:S01]  /*0210*/  FSEL R16, R2, RZ, !P6 ;  /* 0x000000ff02107208 */ /* 0x001fe20007000000 */
[----:B------:R-:W-:Y:S01]  /*0220*/  DSETP.NEU.AND P3, PT, R8, RZ, PT ;  /* 0x000000ff0800722a */ /* 0x000fe20003f6d000 */
[-C--:B------:R-:W-:Y:S01]  /*0230*/  FSEL R19, R6, R3.reuse, P6 ;  /* 0x0000000306137208 */ /* 0x080fe20003000000 */
[C---:B------:R-:W-:Y:S01]  /*0240*/  DSETP.GT.AND P6, PT, R10.reuse, RZ, PT ;  /* 0x000000ff0a00722a */ /* 0x040fe20003fc4000 */
[----:B------:R-:W-:Y:S01]  /*0250*/  FSEL R8, R2, RZ, !P5 ;  /* 0x000000ff02087208 */ /* 0x000fe20006800000 */
[----:B------:R-:W-:Y:S01]  /*0260*/  DSETP.NEU.AND P4, PT, R10, RZ, PT ;  /* 0x000000ff0a00722a */ /* 0x000fe20003f8d000 */
[-C--:B------:R-:W-:Y:S01]  /*0270*/  FSEL R9, R20, R3.reuse, P5 ;  /* 0x0000000314097208 */ /* 0x080fe20002800000 */
[C---:B------:R-:W-:Y:S01]  /*0280*/  DSETP.NEU.AND P5, PT, R12.reuse, RZ, PT ;  /* 0x000000ff0c00722a */ /* 0x040fe20003fad000 */
[-C--:B------:R-:W-:Y:S01]  /*0290*/  FSEL R17, R0, R3.reuse, P1 ;  /* 0x0000000300117208 */ /* 0x080fe20000800000 */
[----:B------:R-:W-:Y:S01]  /*02a0*/  IMAD.MOV.U32 R10, RZ, RZ, R16 ;  /* 0x000000ffff0a7224 */ /* 0x000fe200078e0010 */
[----:B------:R-:W-:Y:S01]  /*02b0*/  FSEL R7, R18, R3, P0 ;  /* 0x0000000312077208 */ /* 0x000fe20000000000 */
[----:B------:R-:W-:Y:S01]  /*02c0*/  IMAD.MOV.U32 R11, RZ, RZ, R19 ;  /* 0x000000ffff0b7224 */ /* 0x000fe200078e0013 */
[C---:B------:R-:W-:Y:S01]  /*02d0*/  FSEL R6, R2.reuse, RZ, !P1 ;  /* 0x000000ff02067208 */ /* 0x040fe20004800000 */
[----:B------:R-:W-:Y:S01]  /*02e0*/  DSETP.GT.AND P1, PT, R12, RZ, PT ;  /* 0x000000ff0c00722a */ /* 0x000fe20003f24000 */
[C---:B------:R-:W-:Y:S01]  /*02f0*/  FSEL R0, R2.reuse, RZ, !P0 ;  /* 0x000000ff02007208 */ /* 0x040fe20004000000 */
[C---:B------:R-:W-:Y:S01]  /*0300*/  DSETP.NEU.AND P0, PT, R14.reuse, RZ, PT ;  /* 0x000000ff0e00722a */ /* 0x040fe20003f0d000 */
[----:B------:R-:W-:Y:S01]  /*0310*/  FSEL R18, RZ, 1.875, !P2 ;  /* 0x3ff00000ff127808 */ /* 0x000fe20005000000 */
[----:B------:R-:W-:Y:S01]  /*0320*/  DSETP.GT.AND P2, PT, R14, RZ, PT ;  /* 0x000000ff0e00722a */ /* 0x000fe20003f44000 */
[----:B------:R-:W-:Y:S01]  /*0330*/  FSEL R16, RZ, 1.875, !P6 ;  /* 0x3ff00000ff107808 */ /* 0x000fe20007000000 */
[----:B------:R0:W-:Y:S01]  /*0340*/  STG.E.128 desc[UR4][R4.64], R8 ;  /* 0x0000000804007986 */ /* 0x0001e2000c101d04 */
[----:B------:R-:W-:-:S02]  /*0350*/  FSEL R12, R2, RZ, !P4 ;  /* 0x000000ff020c7208 */ /* 0x000fc40006000000 */
[-C--:B------:R-:W-:Y:S02]  /*0360*/  FSEL R15, R16, R3.reuse, P4 ;  /* 0x00000003100f7208 */ /* 0x080fe40002000000 */
[-C--:B------:R-:W-:Y:S02]  /*0370*/  FSEL R13, R18, R3.reuse, P3 ;  /* 0x00000003120d7208 */ /* 0x080fe40001800000 */
[----:B------:R-:W-:Y:S01]  /*0380*/  FSEL R14, RZ, 1.875, !P2 ;  /* 0x3ff00000ff0e7808 */ /* 0x000fe20005000000 */
[----:B0-----:R-:W-:Y:S01]  /*0390*/  IMAD.MOV.U32 R10, RZ, RZ, R6 ;  /* 0x000000ffff0a7224 */ /* 0x001fe200078e0006 */
[C---:B------:R-:W-:Y:S01]  /*03a0*/  FSEL R6, R2.reuse, RZ, !P3 ;  /* 0x000000ff02067208 */ /* 0x040fe20005800000 */
[----:B------:R-:W-:Y:S02]  /*03b0*/  IMAD.MOV.U32 R11, RZ, RZ, R17 ;  /* 0x000000ffff0b7224 */ /* 0x000fe400078e0011 */
[----:B------:R-:W-:Y:S01]  /*03c0*/  IMAD.MOV.U32 R8, RZ, RZ, R0 ;  /* 0x000000ffff087224 */ /* 0x000fe200078e0000 */
[----:B------:R-:W-:Y:S01]  /*03d0*/  FSEL R0, R2, RZ, !P0 ;  /* 0x000000ff02007208 */ /* 0x000fe20004000000 */
[----:B------:R-:W-:Y:S01]  /*03e0*/  IMAD.MOV.U32 R9, RZ, RZ, R7 ;  /* 0x000000ffff097224 */ /* 0x000fe200078e0007 */
[----:B------:R-:W-:-:S02]  /*03f0*/  FSEL R7, R14, R3, P0 ;  /* 0x000000030e077208 */ /* 0x000fc40000000000 */
[----:B------:R-:W-:Y:S02]  /*0400*/  FSEL R2, R2, RZ, !P5 ;  /* 0x000000ff02027208 */ /* 0x000fe40006800000 */
[----:B------:R0:W-:Y:S01]  /*0410*/  STG.E.128 desc[UR4][R4.64+0x800], R8 ;  /* 0x0008000804007986 */ /* 0x0001e2000c101d04 */
[----:B------:R-:W-:Y:S01]  /*0420*/  @P5 FSEL R3, RZ, 1.875, !P1 ;  /* 0x3ff00000ff035808 */ /* 0x000fe20004800000 */
[----:B0-----:R-:W-:Y:S02]  /*0430*/  IMAD.MOV.U32 R10, RZ, RZ, R12 ;  /* 0x000000ffff0a7224 */ /* 0x001fe400078e000c */
[----:B------:R-:W-:Y:S02]  /*0440*/  IMAD.MOV.U32 R11, RZ, RZ, R15 ;  /* 0x000000ffff0b7224 */ /* 0x000fe400078e000f */
[----:B------:R-:W-:Y:S02]  /*0450*/  IMAD.MOV.U32 R8, RZ, RZ, R6 ;  /* 0x000000ffff087224 */ /* 0x000fe400078e0006 */
[----:B------:R-:W-:-:S05]  /*0460*/  IMAD.MOV.U32 R9, RZ, RZ, R13 ;  /* 0x000000ffff097224 */ /* 0x000fca00078e000d */
[----:B------:R0:W-:Y:S02]  /*0470*/  STG.E.128 desc[UR4][R4.64+0x1000], R8 ;  /* 0x0010000804007986 */ /* 0x0001e4000c101d04 */
[----:B0-----:R-:W-:Y:S02]  /*0480*/  IMAD.MOV.U32 R10, RZ, RZ, R0 ;  /* 0x000000ffff0a7224 */ /* 0x001fe400078e0000 */
[----:B------:R-:W-:Y:S02]  /*0490*/  IMAD.MOV.U32 R11, RZ, RZ, R7 ;  /* 0x000000ffff0b7224 */ /* 0x000fe400078e0007 */
[----:B------:R-:W-:Y:S02]  /*04a0*/  IMAD.MOV.U32 R8, RZ, RZ, R2 ;  /* 0x000000ffff087224 */ /* 0x000fe400078e0002 */
[----:B------:R-:W-:-:S05]  /*04b0*/  IMAD.MOV.U32 R9, RZ, RZ, R3 ;  /* 0x000000ffff097224 */ /* 0x000fca00078e0003 */
[----:B------:R-:W-:Y:S01]  /*04c0*/  STG.E.128 desc[UR4][R4.64+0x1800], R8 ;  /* 0x0018000804007986 */ /* 0x000fe2000c101d04 */
[----:B------:R-:W-:Y:S05]  /*04d0*/  EXIT ;  /* 0x000000000000794d */ /* 0x000fea0003800000 */
.L_x_9583:
[----:B------:R-:W0:Y:S01]  /*04e0*/  S2R R5, SR_TID.X ;  /* 0x0000000000057919 */ /* 0x000e220000002100 */
[----:B------:R-:W-:Y:S02]  /*04f0*/  CS2R R14, SRZ ;  /* 0x00000000000e7805 */ /* 0x000fe4000001ff00 */
        /* <DEDUP_REMOVED lines=14> */
[C---:B------:R-:W-:Y:S01]  /*05e0*/  ISETP.GE.AND P1, PT, R3.reuse, R2, PT ;  /* 0x000000020300720c */ /* 0x040fe20003f26270 */
[C---:B------:R-:W-:Y:S01]  /*05f0*/  @!P0 IMAD.IADD R17, R0.reuse, 0x1, R5 ;  /* 0x0000000100118824 */ /* 0x040fe200078e0205 */
[----:B------:R1:W3:Y:S11]  /*0600*/  @!P5 LDG.E.64 R14, desc[UR4][R22.64] ;  /* 0x00000004160ed981 */ /* 0x0002f6000c1e1b00 */
[----:B------:R-:W-:Y:S01]  /*0610*/  @!P1 IMAD.IADD R9, R0, 0x1, R3 ;  /* 0x0000000100099824 */ /* 0x000fe200078e0203 */
[----:B------:R-:W4:Y:S01]  /*0620*/  @!P1 LDC.64 R28, c[0x0][0x230] ;  /* 0x00008c00ff1c9b82 */ /* 0x000f220000000a00 */
[----:B------:R-:W-:-:S02]  /*0630*/  @!P1 VIADD R3, R3, 0x80 ;  /* 0x0000008003039836 */ /* 0x000fc40000000000 */
[----:B--2---:R-:W-:Y:S01]  /*0640*/  @!P6 IMAD.WIDE.U32 R26, R11, 0x8, R26 ;  /* 0x000000080b1ae825 */ /* 0x004fe200078e001a */
[----:B------:R-:W-:Y:S02]  /*0650*/  CS2R R10, SRZ ;  /* 0x00000000000a7805 */ /* 0x000fe4000001ff00 */
[----:B------:R-:W-:Y:S01]  /*0660*/  ISETP.GE.AND P2, PT, R3, R2, PT ;  /* 0x000000020300720c */ /* 0x000fe20003f46270 */
[----:B0-----:R-:W-:-:S03]  /*0670*/  @!P0 IMAD.WIDE.U32 R24, R17, 0x8, R24 ;  /* 0x0000000811188825 */ /* 0x001fc600078e0018 */
[----:B------:R0:W2:Y:S09]  /*0680*/  @!P6 LDG.E.64 R10, desc[UR4][R26.64] ;  /* 0x000000041a0ae981 */ /* 0x0000b2000c1e1b00 */
[----:B------:R-:W-:Y:S01]  /*0690*/  @!P2 IMAD.IADD R21, R0, 0x1, R3 ;  /* 0x000000010015a824 */ /* 0x000fe200078e0203 */
[----:B------:R-:W5:Y:S01]  /*06a0*/  @!P2 LDC.64 R18, c[0x0][0x230] ;  /* 0x00008c00ff12ab82 */ /* 0x000f620000000a00 */
[----:B------:R-:W-:-:S05]  /*06b0*/  @!P2 VIADD R3, R3, 0x80 ;  /* 0x000000800303a836 */ /* 0x000fca0000000000 */
[----:B------:R-:W-:-:S13]  /*06c0*/  ISETP.GE.AND P3, PT, R3, R2, PT ;  /* 0x000000020300720c */ /* 0x000fda0003f66270 */
[----:B------:R-:W-:Y:S01]  /*06d0*/  @!P3 IMAD.IADD R4, R0, 0x1, R3 ;  /* 0x000000010004b824 */ /* 0x000fe200078e0203 */
[----:B------:R-:W-:Y:S01]  /*06e0*/  CS2R R16, SRZ ;  /* 0x0000000000107805 */ /* 0x000fe2000001ff00 */
[----:B------:R-:W-:Y:S01]  /*06f0*/  @!P3 VIADD R3, R3, 0x80 ;  /* 0x000000800303b836 */ /* 0x000fe20000000000 */
[----:B------:R-:W0:Y:S04]  /*0700*/  @!P3 LDC.64 R12, c[0x0][0x230] ;  /* 0x00008c00ff0cbb82 */ /* 0x000e280000000a00 */
[----:B------:R-:W-:Y:S01]  /*0710*/  ISETP.GE.AND P4, PT, R3, R2, PT ;  /* 0x000000020300720c */ /* 0x000fe20003f86270 */
[----:B------:R0:W2:-:S12]  /*0720*/  @!P0 LDG.E.64 R16, desc[UR4][R24.64] ;  /* 0x0000000418108981 */ /* 0x000098000c1e1b00 */
[----:B------:R-:W-:Y:S01]  /*0730*/  @!P4 IMAD.IADD R7, R0, 0x1, R3 ;  /* 0x000000010007c824 */ /* 0x000fe200078e0203 */
[----:B-1----:R-:W1:Y:S01]  /*0740*/  @!P4 LDC.64 R22, c[0x0][0x230] ;  /* 0x00008c00ff16cb82 */ /* 0x002e620000000a00 */
[----:B------:R-:W-:-:S05]  /*0750*/  @!P4 VIADD R3, R3, 0x80 ;  /* 0x000000800303c836 */ /* 0x000fca0000000000 */
[----:B------:R-:W-:Y:S01]  /*0760*/  ISETP.GE.AND P5, PT, R3, R2, PT ;  /* 0x000000020300720c */ /* 0x000fe20003fa6270 */
[----:B----4-:R-:W-:Y:S01]  /*0770*/  @!P1 IMAD.WIDE.U32 R28, R9, 0x8, R28 ;  /* 0x00000008091c9825 */ /* 0x010fe200078e001c */
[----:B------:R-:W-:-:S03]  /*0780*/  CS2R R8, SRZ ;  /* 0x0000000000087805 */ /* 0x000fc6000001ff00 */
[----:B-----5:R-:W-:-:S08]  /*0790*/  @!P2 IMAD.WIDE.U32 R18, R21, 0x8, R18 ;  /* 0x000000081512a825 */ /* 0x020fd000078e0012 */
[----:B0-----:R-:W0:Y:S01]  /*07a0*/  @!P5 LDC.64 R26, c[0x0][0x230] ;  /* 0x00008c00ff1adb82 */ /* 0x001e220000000a00 */
[----:B------:R-:W-:Y:S01]  /*07b0*/  CS2R R20, SRZ ;  /* 0x0000000000147805 */ /* 0x000fe2000001ff00 */
[----:B------:R-:W4:Y:S01]  /*07c0*/  @!P1 LDG.E.64 R8, desc[UR4][R28.64] ;  /* 0x000000041c089981 */ /* 0x000f22000c1e1b00 */
[----:B------:R-:W-:-:S04]  /*07d0*/  @!P3 IMAD.WIDE.U32 R12, R4, 0x8, R12 ;  /* 0x00000008040cb825 */ /* 0x000fc800078e000c */
[----:B------:R5:W4:Y:S01]  /*07e0*/  @!P2 LDG.E.64 R20, desc[UR4][R18.64] ;  /* 0x000000041214a981 */ /* 0x000b22000c1e1b00 */
[----:B------:R-:W-:Y:S01]  /*07f0*/  @!P5 IMAD.IADD R3, R0, 0x1, R3 ;  /* 0x000000010003d824 */ /* 0x000fe200078e0203 */
[----:B------:R-:W-:Y:S02]  /*0800*/  CS2R R24, SRZ ;  /* 0x0000000000187805 */ /* 0x000fe4000001ff00 */
[----:B-----5:R-:W-:-:S06]  /*0810*/  CS2R R18, SRZ ;  /* 0x0000000000127805 */ /* 0x020fcc000001ff00 */
[----:B------:R1:W5:Y:S01]  /*0820*/  @!P3 LDG.E.64 R18, desc[UR4][R12.64] ;  /* 0x000000040c12b981 */ /* 0x000362000c1e1b00 */
[----:B0-----:R-:W-:Y:S02]  /*0830*/  @!P5 IMAD.WIDE.U32 R28, R3, 0x8, R26 ;  /* 0x00000008031cd825 */ /* 0x001fe400078e001a */
[----:B------:R-:W0:Y:S03]  /*0840*/  LDC.64 R26, c[0x0][0x220] ;  /* 0x00008800ff1a7b82 */ /* 0x000e260000000a00 */
[----:B------:R1:W5:Y:S02]  /*0850*/  @!P5 LDG.E.64 R24, desc[UR4][R28.64] ;  /* 0x000000041c18d981 */ /* 0x000364000c1e1b00 */
[----:B-1----:R-:W-:Y:S01]  /*0860*/  @!P4 IMAD.WIDE.U32 R12, R7, 0x8, R22 ;  /* 0x00000008070cc825 */ /* 0x002fe200078e0016 */
[----:B------:R-:W-:Y:S02]  /*0870*/  CS2R R22, SRZ ;  /* 0x0000000000167805 */ /* 0x000fe4000001ff00 */
[----:B------:R-:W1:Y:S04]  /*0880*/  @!P0 LDC.64 R28, c[0x0][0x228] ;  /* 0x00008a00ff1c8b82 */ /* 0x000e680000000a00 */
[----:B------:R0:W5:Y:S01]  /*0890*/  @!P4 LDG.E.64 R22, desc[UR4][R12.64] ;  /* 0x000000040c16c981 */ /* 0x000162000c1e1b00 */
[----:B------:R-:W-:-:S02]  /*08a0*/  @!P0 IMAD.IADD R3, R0, 0x1, R5 ;  /* 0x0000000100038824 */ /* 0x000fc400078e0205 */
[----:B------:R-:W-:Y:S02]  /*08b0*/  @!P0 IMAD.MOV.U32 R5, RZ, RZ, R6 ;  /* 0x000000ffff058224 */ /* 0x000fe400078e0006 */
[----:B-1----:R-:W-:Y:S01]  /*08c0*/  @!P0 IMAD.WIDE.U32 R28, R3, 0x8, R28 ;  /* 0x00000008031c8825 */ /* 0x002fe200078e001c */
[----:B------:R-:W-:Y:S04]  /*08d0*/  BSSY B0, `(.L_x_9584) ;  /* 0x0000055000007945 */ /* 0x000fe80003800000 */
[----:B------:R-:W-:Y:S01]  /*08e0*/  BSSY B1, `(.L_x_9585) ;  /* 0x000004d000017945 */ /* 0x000fe20003800000 */
[C---:B---3--:R-:W-:Y:S02]  /*08f0*/  DSETP.GT.AND P1, PT, R14.reuse, RZ, PT ;  /* 0x000000ff0e00722a */ /* 0x048fe40003f24000 */
[----:B------:R-:W-:-:S02]  /*0900*/  DSETP.NEU.AND P3, PT, R14, RZ, PT ;  /* 0x000000ff0e00722a */ /* 0x000fc40003f6d000 */
[----:B--2---:R-:W-:Y:S02]  /*0910*/  DSETP.NEU.AND P5, PT, R10, RZ, PT ;  /* 0x000000ff0a00722a */ /* 0x004fe40003fad000 */
[C---:B------:R-:W-:Y:S02]  /*0920*/  DSETP.GT.AND P2, PT, R16.reuse, RZ, PT ;  /* 0x000000ff1000722a */ /* 0x040fe40003f44000 */
[----:B------:R-:W-:-:S04]  /*0930*/  DSETP.NEU.AND P4, PT, R16, RZ, PT ;  /* 0x000000ff1000722a */ /* 0x000fc80003f8d000 */
[----:B------:R-:W-:Y:S02]  /*0940*/  FSEL R4, RZ, 1.875, !P2 ;  /* 0x3ff00000ff047808 */ /* 0x000fe40005000000 */
[----:B0-----:R-:W-:Y:S02]  /*0950*/  FSEL R12, R26, RZ, !P4 ;  /* 0x000000ff1a0c7208 */ /* 0x001fe40006000000 */
[----:B------:R-:W-:Y:S01]  /*0960*/  FSEL R13, R4, R27, P4 ;  /* 0x0000001b040d7208 */ /* 0x000fe20002000000 */
[----:B------:R-:W-:Y:S01]  /*0970*/  DSETP.GT.AND P4, PT, R10, RZ, PT ;  /* 0x000000ff0a00722a */ /* 0x000fe20003f84000 */
[----:B------:R-:W-:-:S04]  /*0980*/  FSEL R4, RZ, 1.875, !P1 ;  /* 0x3ff00000ff047808 */ /* 0x000fc80004800000 */
[-C--:B------:R-:W-:Y:S02]  /*0990*/  FSEL R7, R4, R27.reuse, P3 ;  /* 0x0000001b04077208 */ /* 0x080fe40001800000 */
[----:B------:R-:W-:Y:S01]  /*09a0*/  FSEL R4, RZ, 1.875, !P4 ;  /* 0x3ff00000ff047808 */ /* 0x000fe20006000000 */
[----:B------:R0:W-:Y:S01]  /*09b0*/  @!P0 STG.E.64 desc[UR4][R28.64], R12 ;  /* 0x0000000c1c008986 */ /* 0x0001e2000c101b04 */
[C---:B----4-:R-:W-:Y:S02]  /*09c0*/  DSETP.GT.AND P6, PT, R8.reuse, RZ, PT ;  /* 0x000000ff0800722a */ /* 0x050fe40003fc4000 */
[----:B------:R-:W-:Y:S01]  /*09d0*/  DSETP.NEU.AND P2, PT, R8, RZ, PT ;  /* 0x000000ff0800722a */ /* 0x000fe20003f4d000 */
[----:B------:R-:W-:Y:S01]  /*09e0*/  FSEL R9, R4, R27, P5 ;  /* 0x0000001b04097208 */ /* 0x000fe20002800000 */
[C---:B------:R-:W-:Y:S02]  /*09f0*/  DSETP.GT.AND P1, PT, R20.reuse, RZ, PT ;  /* 0x000000ff1400722a */ /* 0x040fe40003f24000 */
[----:B------:R-:W-:Y:S01]  /*0a00*/  FSEL R4, RZ, 1.875, !P6 ;  /* 0x3ff00000ff047808 */ /* 0x000fe20007000000 */
[----:B------:R-:W-:-:S03]  /*0a10*/  DSETP.NEU.AND P0, PT, R20, RZ, PT ;  /* 0x000000ff1400722a */ /* 0x000fc60003f0d000 */
[-C--:B0-----:R-:W-:Y:S02]  /*0a20*/  FSEL R13, R4, R27.reuse, P2 ;  /* 0x0000001b040d7208 */ /* 0x081fe40001000000 */
[----:B------:R-:W-:Y:S02]  /*0a30*/  FSEL R4, RZ, 1.875, !P1 ;  /* 0x3ff00000ff047808 */ /* 0x000fe40004800000 */
[----:B------:R-:W-:Y:S02]  /*0a40*/  FSEL R14, R26, RZ, !P0 ;  /* 0x000000ff1a0e7208 */ /* 0x000fe40004000000 */
[----:B------:R-:W-:Y:S02]  /*0a50*/  FSEL R15, R4, R27, P0 ;  /* 0x0000001b040f7208 */ /* 0x000fe40000000000 */
[C---:B------:R-:W-:Y:S02]  /*0a60*/  FSEL R12, R26.reuse, RZ, !P2 ;  /* 0x000000ff1a0c7208 */ /* 0x040fe40005000000 */
[----:B------:R-:W-:Y:S01]  /*0a70*/  ISETP.GE.AND P0, PT, R5, R2, PT ;  /* 0x000000020500720c */ /* 0x000fe20003f06270 */
[----:B-----5:R-:W-:Y:S01]  /*0a80*/  DSETP.GT.AND P4, PT, R18, RZ, PT ;  /* 0x000000ff1200722a */ /* 0x020fe20003f84000 */
[C---:B------:R-:W-:Y:S01]  /*0a90*/  FSEL R8, R26.reuse, RZ, !P5 ;  /* 0x000000ff1a087208 */ /* 0x040fe20006800000 */
[----:B------:R-:W-:Y:S01]  /*0aa0*/  DSETP.NEU.AND P2, PT, R24, RZ, PT ;  /* 0x000000ff1800722a */ /* 0x000fe20003f4d000 */
[----:B------:R-:W-:Y:S01]  /*0ab0*/  FSEL R6, R26, RZ, !P3 ;  /* 0x000000ff1a067208 */ /* 0x000fe20005800000 */
[----:B------:R-:W-:-:S02]  /*0ac0*/  DSETP.NEU.AND P3, PT, R18, RZ, PT ;  /* 0x000000ff1200722a */ /* 0x000fc40003f6d000 */
[----:B------:R-:W-:Y:S01]  /*0ad0*/  FSEL R10, RZ, 1.875, !P4 ;  /* 0x3ff00000ff0a7808 */ /* 0x000fe20006000000 */
[----:B------:R-:W-:Y:S02]  /*0ae0*/  DSETP.GT.AND P1, PT, R24, RZ, PT ;  /* 0x000000ff1800722a */ /* 0x000fe40003f24000 */
[C---:B------:R-:W-:Y:S02]  /*0af0*/  DSETP.GT.AND P5, PT, R22.reuse, RZ, PT ;  /* 0x000000ff1600722a */ /* 0x040fe40003fa4000 */
[----:B------:R-:W-:-:S04]  /*0b00*/  DSETP.NEU.AND P6, PT, R22, RZ, PT ;  /* 0x000000ff1600722a */ /* 0x000fc80003fcd000 */
[----:B------:R-:W-:Y:S02]  /*0b10*/  FSEL R4, RZ, 1.875, !P5 ;  /* 0x3ff00000ff047808 */ /* 0x000fe40006800000 */
[-C--:B------:R-:W-:Y:S02]  /*0b20*/  FSEL R17, R10, R27.reuse, P3 ;  /* 0x0000001b0a117208 */ /* 0x080fe40001800000 */
[----:B------:R-:W-:Y:S02]  /*0b30*/  FSEL R19, R4, R27, P6 ;  /* 0x0000001b04137208 */ /* 0x000fe40003000000 */
[C---:B------:R-:W-:Y:S02]  /*0b40*/  FSEL R16, R26.reuse, RZ, !P3 ;  /* 0x000000ff1a107208 */ /* 0x040fe40005800000 */
[C---:B------:R-:W-:Y:S02]  /*0b50*/  FSEL R18, R26.reuse, RZ, !P6 ;  /* 0x000000ff1a127208 */ /* 0x040fe40007000000 */
[----:B------:R-:W-:-:S02]  /*0b60*/  FSEL R10, R26, RZ, !P2 ;  /* 0x000000ff1a0a7208 */ /* 0x000fc40005000000 */
[----:B------:R-:W-:Y:S01]  /*0b70*/  @P2 FSEL R27, RZ, 1.875, !P1 ;  /* 0x3ff00000ff1b2808 */ /* 0x000fe20004800000 */
[----:B------:R-:W-:Y:S06]  /*0b80*/  @P0 BRA `(.L_x_9586) ;  /* 0x0000000000300947 */ /* 0x000fec0003800000 */
        /* <DEDUP_REMOVED lines=12> */
.L_x_9586:
[----:B------:R-:W-:-:S13]  /*0c50*/  ISETP.GE.AND P0, PT, R5, R2, PT ;  /* 0x000000020500720c */ /* 0x000fda0003f06270 */
[----:B------:R-:W-:Y:S05]  /*0c60*/  @P0 BRA `(.L_x_9588) ;  /* 0x0000000000300947 */ /* 0x000fea0003800000 */
[----:B0-----:R-:W0:Y:S01]  /*0c70*/  LDC.64 R6, c[0x0][0x228] ;  /* 0x00008a00ff067b82 */ /* 0x001e220000000a00 */
[----:B------:R-:W-:Y:S02]  /*0c80*/  IMAD.IADD R3, R0, 0x1, R5 ;  /* 0x0000000100037824 */ /* 0x000fe400078e0205 */
[----:B------:R-:W-:Y:S02]  /*0c90*/  VIADD R5, R5, 0x80 ;  /* 0x0000008005057836 */ /* 0x000fe40000000000 */
[----:B0-----:R-:W-:-:S05]  /*0ca0*/  IMAD.WIDE.U32 R6, R3, 0x8, R6 ;  /* 0x0000000803067825 */ /* 0x001fca00078e0006 */
[----:B------:R1:W-:Y:S02]  /*0cb0*/  STG.E.64 desc[UR4][R6.64], R12 ;  /* 0x0000000c06007986 */ /* 0x0003e4000c101b04 */
.L_x_9587:
[----:B------:R-:W-:-:S13]  /*0cc0*/  ISETP.GE.AND P0, PT, R5, R2, PT ;  /* 0x000000020500720c */ /* 0x000fda0003f06270 */
[----:B------:R-:W-:Y:S05]  /*0cd0*/  @P0 BRA `(.L_x_9589) ;  /* 0x0000000000340947 */ /* 0x000fea0003800000 */
[----:B01----:R-:W0:Y:S01]  /*0ce0*/  LDC.64 R6, c[0x0][0x228] ;  /* 0x00008a00ff067b82 */ /* 0x003e220000000a00 */
[----:B------:R-:W-:Y:S02]  /*0cf0*/  IMAD.IADD R3, R0, 0x1, R5 ;  /* 0x0000000100037824 */ /* 0x000fe400078e0205 */
[----:B------:R-:W-:Y:S02]  /*0d00*/  VIADD R5, R5, 0x80 ;  /* 0x0000008005057836 */ /* 0x000fe40000000000 */
[----:B0-----:R-:W-:-:S05]  /*0d10*/  IMAD.WIDE.U32 R6, R3, 0x8, R6 ;  /* 0x0000000803067825 */ /* 0x001fca00078e0006 */
[----:B------:R1:W-:Y:S02]  /*0d20*/  STG.E.64 desc[UR4][R6.64], R14 ;  /* 0x0000000e06007986 */ /* 0x0003e4000c101b04 */
.L_x_9588:
        /* <DEDUP_REMOVED lines=8> */
.L_x_9589:
[----:B------:R-:W-:Y:S05]  /*0db0*/  BSYNC B1 ;  /* 0x0000000000017941 */ /* 0x000fea0003800000 */
.L_x_9585:
[----:B------:R-:W-:-:S13]  /*0dc0*/  ISETP.GE.AND P0, PT, R5, R2, PT ;  /* 0x000000020500720c */ /* 0x000fda0003f06270 */
[----:B012---:R-:W0:Y:S01]  /*0dd0*/  @!P0 LDC.64 R6, c[0x0][0x228] ;  /* 0x00008a00ff068b82 */ /* 0x007e220000000a00 */
[----:B------:R-:W-:Y:S02]  /*0de0*/  @!P0 IMAD.IADD R3, R0, 0x1, R5 ;  /* 0x0000000100038824 */ /* 0x000fe400078e0205 */
[----:B------:R-:W-:Y:S02]  /*0df0*/  @!P0 VIADD R5, R5, 0x80 ;  /* 0x0000008005058836 */ /* 0x000fe40000000000 */
[----:B0-----:R-:W-:-:S05]  /*0e00*/  @!P0 IMAD.WIDE.U32 R6, R3, 0x8, R6 ;  /* 0x0000000803068825 */ /* 0x001fca00078e0006 */
[----:B------:R2:W-:Y:S02]  /*0e10*/  @!P0 STG.E.64 desc[UR4][R6.64], R18 ;  /* 0x0000001206008986 */ /* 0x0005e4000c101b04 */
.L_x_9590:
[----:B------:R-:W-:Y:S05]  /*0e20*/  BSYNC B0 ;  /* 0x0000000000007941 */ /* 0x000fea0003800000 */
.L_x_9584:
[----:B------:R-:W-:Y:S05]  /*0e30*/  WARPSYNC.ALL ;  /* 0x0000000000007948 */ /* 0x000fea0003800000 */
[----:B------:R-:W-:-:S13]  /*0e40*/  ISETP.GE.AND P0, PT, R5, R2, PT ;  /* 0x000000020500720c */ /* 0x000fda0003f06270 */
[----:B------:R-:W-:Y:S05]  /*0e50*/  @P0 EXIT ;  /* 0x000000000000094d */ /* 0x000fea0003800000 */
[----:B------:R-:W3:Y:S01]  /*0e60*/  LDC.64 R2, c[0x0][0x228] ;  /* 0x00008a00ff027b82 */ /* 0x000ee20000000a00 */
[----:B------:R-:W-:Y:S02]  /*0e70*/  IMAD.IADD R5, R0, 0x1, R5 ;  /* 0x0000000100057824 */ /* 0x000fe400078e0205 */
[----:B------:R-:W-:Y:S02]  /*0e80*/  IMAD.MOV.U32 R11, RZ, RZ, R27 ;  /* 0x000000ffff0b7224 */ /* 0x000fe400078e001b */
[----:B---3--:R-:W-:-:S05]  /*0e90*/  IMAD.WIDE.U32 R2, R5, 0x8, R2 ;  /* 0x0000000805027825 */ /* 0x008fca00078e0002 */
[----:B------:R-:W-:Y:S01]  /*0ea0*/  STG.E.64 desc[UR4][R2.64], R10 ;  /* 0x0000000a02007986 */ /* 0x000fe2000c101b04 */
[----:B------:R-:W-:Y:S05]  /*0eb0*/  EXIT ;  /* 0x000000000000794d */ /* 0x000fea0003800000 */
.L_x_9591:
        /* <DEDUP_REMOVED lines=12> */
.L_x_32110:


//--------------------- .text._ZN2at6native29vectorized_elementwise_kernelILi4ENS0_13BUnaryFunctorIdddZZZNS0_21heaviside_kernel_cudaERNS_18TensorIteratorBaseEENKUlvE_clEvENKUlvE4_clEvEUlddE_EESt5arrayIPcLm2EEEEviT0_T1_ --------------------------
	.section	.text._ZN2at6native29vectorized_elementwise_kernelILi4ENS0_13BUnaryFunctorIdddZZZNS0_21heaviside_kernel_cudaERNS_18TensorIteratorBaseEENKUlvE_clEvENKUlvE4_clEvEUlddE_EESt5arrayIPcLm2EEEEviT0_T1_,"ax",@progbits
	.align	128
        .global         _ZN2at6native29vectorized_elementwise_kernelILi4ENS0_13BUnaryFunctorIdddZZZNS0_21heaviside_kernel_cudaERNS_18TensorIteratorBaseEENKUlvE_clEvENKUlvE4_clEvEUlddE_EESt5arrayIPcLm2EEEEviT0_T1_
        .type           _ZN2at6native29vectorized_elementwise_kernelILi4ENS0_13BUnaryFunctorIdddZZZNS0_21heaviside_kernel_cudaERNS_18TensorIteratorBaseEENKUlvE_clEvENKUlvE4_clEvEUlddE_EESt5arrayIPcLm2EEEEviT0_T1_,@function
        .size           _ZN2at6native29vectorized_elementwise_kernelILi4ENS0_13BUnaryFunctorIdddZZZNS0_21heaviside_kernel_cudaERNS_18TensorIteratorBaseEENKUlvE_clEvENKUlvE4_clEvEUlddE_EESt5arrayIPcLm2EEEEviT0_T1_,(.L_x_32111 - _ZN2at6native29vectorized_elementwise_kernelILi4ENS0_13BUnaryFunctorIdddZZZNS0_21heaviside_kernel_cudaERNS_18TensorIteratorBaseEENKUlvE_clEvENKUlvE4_clEvEUlddE_EESt5arrayIPcLm2EEEEviT0_T1_)
        .other          _ZN2at6native29vectorized_elementwise_kernelILi4ENS0_13BUnaryFunctorIdddZZZNS0_21heaviside_kernel_cudaERNS_18TensorIteratorBaseEENKUlvE_clEvENKUlvE4_clEvEUlddE_EESt5arrayIPcLm2EEEEviT0_T1_,@"STO_CUDA_ENTRY STV_DEFAULT"
_ZN2at6native29vectorized_elementwise_kernelILi4ENS0_13BUnaryFunctorIdddZZZNS0_21heaviside_kernel_cudaERNS_18TensorIteratorBaseEENKUlvE_clEvENKUlvE4_clEvEUlddE_EESt5arrayIPcLm2EEEEviT0_T1_:
.text._ZN2at6native29vectorized_elementwise_kernelILi4ENS0_13BUnaryFunctorIdddZZZNS0_21heaviside_kernel_cudaERNS_18TensorIteratorBaseEENKUlvE_clEvENKUlvE4_clEvEUlddE_EESt5arrayIPcLm2EEEEviT0_T1_:
        /* <DEDUP_REMOVED lines=78> */
.L_x_9592:
        /* <DEDUP_REMOVED lines=119> */
.L_x_9595:
[----:B------:R-:W-:-:S13]  /*0c50*/  ISETP.GE.AND P0, PT, R5, R2, PT ;  /* 0x000000020500720c */ /* 0x000fda0003f06270 */
[----:B------:R-:W-:Y:S05]  /*0c60*/  @P0 BRA `(.L_x_9597) ;  /* 0x0000000000300947 */ /* 0x000fea0003800000 */
[----:B0-----:R-:W0:Y:S01]  /*0c70*/  LDC.64 R6, c[0x0][0x228] ;  /* 0x00008a00ff067b82 */ /* 0x001e220000000a00 */
[----:B------:R-:W-:Y:S02]  /*0c80*/  IMAD.IADD R3, R0, 0x1, R5 ;  /* 0x0000000100037824 */ /* 0x000fe400078e0205 */
[----:B------:R-:W-:Y:S02]  /*0c90*/  VIADD R5, R5, 0x80 ;  /* 0x0000008005057836 */ /* 0x000fe40000000000 */
[----:B0-----:R-:W-:-:S05]  /*0ca0*/  IMAD.WIDE.U32 R6, R3, 0x8, R6 ;  /* 0x0000000803067825 */ /* 0x001fca00078e0006 */
[----:B------:R1:W-:Y:S02]  /*0cb0*/  STG.E.64 desc[UR4][R6.64], R12 ;  /* 0x0000000c06007986 */ /* 0x0003e4000c101b04 */
.L_x_9596:
[----:B------:R-:W-:-:S13]  /*0cc0*/  ISETP.GE.AND P0, PT, R5, R2, PT ;  /* 0x000000020500720c */ /* 0x000fda0003f06270 */
[----:B------:R-:W-:Y:S05]  /*0cd0*/  @P0 BRA `(.L_x_9598) ;  /* 0x0000000000340947 */ /* 0x000fea0003800000 */
[----:B01----:R-:W0:Y:S01]  /*0ce0*/  LDC.64 R6, c[0x0][0x228] ;  /* 0x00008a00ff067b82 */ /* 0x003e220000000a00 */
[----:B------:R-:W-:Y:S02]  /*0cf0*/  IMAD.IADD R3, R0, 0x1, R5 ;  /* 0x0000000100037824 */ /* 0x000fe400078e0205 */
[----:B------:R-:W-:Y:S02]  /*0d00*/  VIADD R5, R5, 0x80 ;  /* 0x0000008005057836 */ /* 0x000fe40000000000 */
[----:B0-----:R-:W-:-:S05]  /*0d10*/  IMAD.WIDE.U32 R6, R3, 0x8, R6 ;  /* 0x0000000803067825 */ /* 0x001fca00078e0006 */
[----:B------:R1:W-:Y:S02]  /*0d20*/  STG.E.64 desc[UR4][R6.64], R14 ;  /* 0x0000000e06007986 */ /* 0x0003e4000c101b04 */
.L_x_9597:
        /* <DEDUP_REMOVED lines=8> */
.L_x_9598:
[----:B------:R-:W-:Y:S05]  /*0db0*/  BSYNC B1 ;  /* 0x0000000000017941 */ /* 0x000fea0003800000 */
.L_x_9594:
[----:B------:R-:W-:-:S13]  /*0dc0*/  ISETP.GE.AND P0, PT, R5, R2, PT ;  /* 0x000000020500720c */ /* 0x000fda0003f06270 */
[----:B012---:R-:W0:Y:S01]  /*0dd0*/  @!P0 LDC.64 R6, c[0x0][0x228] ;  /* 0x00008a00ff068b82 */ /* 0x007e220000000a00 */
[----:B------:R-:W-:Y:S02]  /*0de0*/  @!P0 IMAD.IADD R3, R0, 0x1, R5 ;  /* 0x0000000100038824 */ /* 0x000fe400078e0205 */
[----:B------:R-:W-:Y:S02]  /*0df0*/  @!P0 VIADD R5, R5, 0x80 ;  /* 0x0000008005058836 */ /* 0x000fe40000000000 */
[----:B0-----:R-:W-:-:S05]  /*0e00*/  @!P0 IMAD.WIDE.U32 R6, R3, 0x8, R6 ;  /* 0x0000000803068825 */ /* 0x001fca00078e0006 */
[----:B------:R2:W-:Y:S02]  /*0e10*/  @!P0 STG.E.64 desc[UR4][R6.64], R18 ;  /* 0x0000001206008986 */ /* 0x0005e4000c101b04 */
.L_x_9599:
[----:B------:R-:W-:Y:S05]  /*0e20*/  BSYNC B0 ;  /* 0x0000000000007941 */ /* 0x000fea0003800000 */
.L_x_9593:
        /* <DEDUP_REMOVED lines=9> */
.L_x_9600:
        /* <DEDUP_REMOVED lines=12> */
.L_x_32111:


//--------------------- .text._ZN2at6native29vectorized_elementwise_kernelILi8ENS0_13BUnaryFunctorIdddZZZNS0_21heaviside_kernel_cudaERNS_18TensorIteratorBaseEENKUlvE_clEvENKUlvE4_clEvEUlddE_EESt5arrayIPcLm2EEEEviT0_T1_ --------------------------
	.section	.text._ZN2at6native29vectorized_elementwise_kernelILi8ENS0_13BUnaryFunctorIdddZZZNS0_21heaviside_kernel_cudaERNS_18TensorIteratorBaseEENKUlvE_clEvENKUlvE4_clEvEUlddE_EESt5arrayIPcLm2EEEEviT0_T1_,"ax",@progbits
	.align	128
        .global         _ZN2at6native29vectorized_elementwise_kernelILi8ENS0_13BUnaryFunctorIdddZZZNS0_21heaviside_kernel_cudaERNS_18TensorIteratorBaseEENKUlvE_clEvENKUlvE4_clEvEUlddE_EESt5arrayIPcLm2EEEEviT0_T1_
        .type           _ZN2at6native29vectorized_elementwise_kernelILi8ENS0_13BUnaryFunctorIdddZZZNS0_21heaviside_kernel_cudaERNS_18TensorIteratorBaseEENKUlvE_clEvENKUlvE4_clEvEUlddE_EESt5arrayIPcLm2EEEEviT0_T1_,@function
        .size           _ZN2at6native29vectorized_elementwise_kernelILi8ENS0_13BUnaryFunctorIdddZZZNS0_21heaviside_kernel_cudaERNS_18TensorIteratorBaseEENKUlvE_clEvENKUlvE4_clEvEUlddE_EESt5arrayIPcLm2EEEEviT0_T1_,(.L_x_32112 - _ZN2at6native29vectorized_elementwise_kernelILi8ENS0_13BUnaryFunctorIdddZZZNS0_21heaviside_kernel_cudaERNS_18TensorIteratorBaseEENKUlvE_clEvENKUlvE4_clEvEUlddE_EESt5arrayIPcLm2EEEEviT0_T1_)
        .other          _ZN2at6native29vectorized_elementwise_kernelILi8ENS0_13BUnaryFunctorIdddZZZNS0_21heaviside_kernel_cudaERNS_18TensorIteratorBaseEENKUlvE_clEvENKUlvE4_clEvEUlddE_EESt5arrayIPcLm2EEEEviT0_T1_,@"STO_CUDA_ENTRY STV_DEFAULT"
_ZN2at6native29vectorized_elementwise_kernelILi8ENS0_13BUnaryFunctorIdddZZZNS0_21heaviside_kernel_cudaERNS_18TensorIteratorBaseEENKUlvE_clEvENKUlvE4_clEvEUlddE_EESt5arrayIPcLm2EEEEviT0_T1_:
.text._ZN2at6native29vectorized_elementwise_kernelILi8ENS0_13BUnaryFunctorIdddZZZNS0_21heaviside_kernel_cudaERNS_18TensorIteratorBaseEENKUlvE_clEvENKUlvE4_clEvEUlddE_EESt5arrayIPcLm2EEEEviT0_T1_:
        /* <DEDUP_REMOVED lines=78> */
.L_x_9601:
        /* <DEDUP_REMOVED lines=119> */
.L_x_9604:
[----:B------:R-:W-:-:S13]  /*0c50*/  ISETP.GE.AND P0, PT, R5, R2, PT ;  /* 0x000000020500720c */ /* 0x000fda0003f06270 */
[----:B------:R-:W-:Y:S05]  /*0c60*/  @P0 BRA `(.L_x_9606) ;  /* 0x0000000000300947 */ /* 0x000fea0003800000 */
[----:B0-----:R-:W0:Y:S01]  /*0c70*/  LDC.64 R6, c[0x0][0x228] ;  /* 0x00008a00ff067b82 */ /* 0x001e220000000a00 */
[----:B------:R-:W-:Y:S02]  /*0c80*/  IMAD.IADD R3, R0, 0x1, R5 ;  /* 0x0000000100037824 */ /* 0x000fe400078e0205 */
[----:B------:R-:W-:Y:S02]  /*0c90*/  VIADD R5, R5, 0x80 ;  /* 0x0000008005057836 */ /* 0x000fe40000000000 */
[----:B0-----:R-:W-:-:S05]  /*0ca0*/  IMAD.WIDE.U32 R6, R3, 0x8, R6 ;  /* 0x0000000803067825 */ /* 0x001fca00078e0006 */
[----:B------:R1:W-:Y:S02]  /*0cb0*/  STG.E.64 desc[UR4][R6.64], R12 ;  /* 0x0000000c06007986 */ /* 0x0003e4000c101b04 */
.L_x_9605:
[----:B------:R-:W-:-:S13]  /*0cc0*/  ISETP.GE.AND P0, PT, R5, R2, PT ;  /* 0x000000020500720c */ /* 0x000fda0003f06270 */
[----:B------:R-:W-:Y:S05]  /*0cd0*/  @P0 BRA `(.L_x_9607) ;  /* 0x0000000000340947 */ /* 0x000fea0003800000 */
[----:B01----:R-:W0:Y:S01]  /*0ce0*/  LDC.64 R6, c[0x0][0x228] ;  /* 0x00008a00ff067b82 */ /* 0x003e220000000a00 */
[----:B------:R-:W-:Y:S02]  /*0cf0*/  IMAD.IADD R3, R0, 0x1, R5 ;  /* 0x0000000100037824 */ /* 0x000fe400078e0205 */
[----:B------:R-:W-:Y:S02]  /*0d00*/  VIADD R5, R5, 0x80 ;  /* 0x0000008005057836 */ /* 0x000fe40000000000 */
[----:B0-----:R-:W-:-:S05]  /*0d10*/  IMAD.WIDE.U32 R6, R3, 0x8, R6 ;  /* 0x0000000803067825 */ /* 0x001fca00078e0006 */
[----:B------:R1:W-:Y:S02]  /*0d20*/  STG.E.64 desc[UR4][R6.64], R14 ;  /* 0x0000000e06007986 */ /* 0x0003e4000c101b04 */
.L_x_9606:
        /* <DEDUP_REMOVED lines=8> */
.L_x_9607:
[----:B------:R-:W-:Y:S05]  /*0db0*/  BSYNC B1 ;  /* 0x0000000000017941 */ /* 0x000fea0003800000 */
.L_x_9603:
[----:B------:R-:W-:-:S13]  /*0dc0*/  ISETP.GE.AND P0, PT, R5, R2, PT ;  /* 0x000000020500720c */ /* 0x000fda0003f06270 */
[----:B012---:R-:W0:Y:S01]  /*0dd0*/  @!P0 LDC.64 R6, c[0x0][0x228] ;  /* 0x00008a00ff068b82 */ /* 0x007e220000000a00 */
[----:B------:R-:W-:Y:S02]  /*0de0*/  @!P0 IMAD.IADD R3, R0, 0x1, R5 ;  /* 0x0000000100038824 */ /* 0x000fe400078e0205 */
[----:B------:R-:W-:Y:S02]  /*0df0*/  @!P0 VIADD R5, R5, 0x80 ;  /* 0x0000008005058836 */ /* 0x000fe40000000000 */
[----:B0-----:R-:W-:-:S05]  /*0e00*/  @!P0 IMAD.WIDE.U32 R6, R3, 0x8, R6 ;  /* 0x0000000803068825 */ /* 0x001fca00078e0006 */
[----:B------:R2:W-:Y:S02]  /*0e10*/  @!P0 STG.E.64 desc[UR4][R6.64], R18 ;  /* 0x0000001206008986 */ /* 0x0005e4000c101b04 */
.L_x_9608:
[----:B------:R-:W-:Y:S05]  /*0e20*/  BSYNC B0 ;  /* 0x0000000000007941 */ /* 0x000fea0003800000 */
.L_x_9602:
        /* <DEDUP_REMOVED lines=9> */
.L_x_9609:
        /* <DEDUP_REMOVED lines=12> */
.L_x_32112:


//--------------------- .text._ZN2at6native18elementwise_kernelILi128ELi4EZNS0_15gpu_kernel_implINS0_13AUnaryFunctorIdddZZZNS0_21heaviside_kernel_cudaERNS_18TensorIteratorBaseEENKUlvE_clEvENKUlvE4_clEvEUlddE_EEEEvS5_RKT_EUliE_EEviT1_ --------------------------
	.section	.text._ZN2at6native18elementwise_kernelILi128ELi4EZNS0_15gpu_kernel_implINS0_13AUnaryFunctorIdddZZZNS0_21heaviside_kernel_cudaERNS_18TensorIteratorBaseEENKUlvE_clEvENKUlvE4_clEvEUlddE_EEEEvS5_RKT_EUliE_EEviT1_,"ax",@progbits
	.align	128
        .global         _ZN2at6native18elementwise_kernelILi128ELi4EZNS0_15gpu_kernel_implINS0_13AUnaryFunctorIdddZZZNS0_21heaviside_kernel_cudaERNS_18TensorIteratorBaseEENKUlvE_clEvENKUlvE4_clEvEUlddE_EEEEvS5_RKT_EUliE_EEviT1_
        .type           _ZN2at6native18elementwise_kernelILi128ELi4EZNS0_15gpu_kernel_implINS0_13AUnaryFunctorIdddZZZNS0_21heaviside_kernel_cudaERNS_18TensorIteratorBaseEENKUlvE_clEvENKUlvE4_clEvEUlddE_EEEEvS5_RKT_EUliE_EEviT1_,@function
        .size           _ZN2at6native18elementwise_kernelILi128ELi4EZNS0_15gpu_kernel_implINS0_13AUnaryFunctorIdddZZZNS0_21heaviside_kernel_cudaERNS_18TensorIteratorBaseEENKUlvE_clEvENKUlvE4_clEvEUlddE_EEEEvS5_RKT_EUliE_EEviT1_,(.L_x_32113 - _ZN2at6native18elementwise_kernelILi128ELi4EZNS0_15gpu_kernel_implINS0_13AUnaryFunctorIdddZZZNS0_21heaviside_kernel_cudaERNS_18TensorIteratorBaseEENKUlvE_clEvENKUlvE4_clEvEUlddE_EEEEvS5_RKT_EUliE_EEviT1_)
        .other          _ZN2at6native18elementwise_kernelILi128ELi4EZNS0_15gpu_kernel_implINS0_13AUnaryFunctorIdddZZZNS0_21heaviside_kernel_cudaERNS_18TensorIteratorBaseEENKUlvE_clEvENKUlvE4_clEvEUlddE_EEEEvS5_RKT_EUliE_EEviT1_,@"STO_CUDA_ENTRY STV_DEFAULT"
_ZN2at6native18elementwise_kernelILi128ELi4EZNS0_15gpu_kernel_implINS0_13AUnaryFunctorIdddZZZNS0_21heaviside_kernel_cudaERNS_18TensorIteratorBaseEENKUlvE_clEvENKUlvE4_clEvEUlddE_EEEEvS5_RKT_EUliE_EEviT1_:
.text._ZN2at6native18elementwise_kernelILi128ELi4EZNS0_15gpu_kernel_implINS0_13AUnaryFunctorIdddZZZNS0_21heaviside_kernel_cudaERNS_18TensorIteratorBaseEENKUlvE_clEvENKUlvE4_clEvEUlddE_EEEEvS5_RKT_EUliE_EEviT1_:
        /* <DEDUP_REMOVED lines=314> */
.L_x_9612:
        /* <DEDUP_REMOVED lines=21> */
.L_x_9616:
[----:B------:R-:W2:Y:S02]  /*14f0*/  LDG.E.U8 R2, desc[UR36][R4.64] ;  /* 0x0000002404027981 */ /* 0x000ea4000c1e1100 */
[----:B--2---:R-:W0:Y:S01]  /*1500*/  I2F.F64.U16 R2, R2 ;  /* 0x0000000200027312 */ /* 0x004e220000101800 */
[----:B------:R-:W-:Y:S05]  /*1510*/  BRA `(.L_x_9618) ;  /* 0x0000000c00707947 */ /* 0x000fea0003800000 */
.L_x_9615:
        /* <DEDUP_REMOVED lines=9> */
.L_x_9620:
[----:B------:R-:W2:Y:S02]  /*15b0*/  LDG.E R2, desc[UR36][R4.64] ;  /* 0x0000002404027981 */ /* 0x000ea4000c1e1900 */
[----:B--2---:R-:W0:Y:S01]  /*15c0*/  I2F.F64 R2, R2 ;  /* 0x0000000200027312 */ /* 0x004e220000201c00 */
[----:B------:R-:W-:Y:S05]  /*15d0*/  BRA `(.L_x_9618) ;  /* 0x0000000c00407947 */ /* 0x000fea0003800000 */
.L_x_9619:
[----:B------:R-:W2:Y:S02]  /*15e0*/  LDG.E.U16 R2, desc[UR36][R4.64] ;  /* 0x0000002404027981 */ /* 0x000ea4000c1e1500 */
[----:B--2---:R-:W0:Y:S01]  /*15f0*/  I2F.F64.S16 R2, R2 ;  /* 0x0000000200027312 */ /* 0x004e220000101c00 */
[----:B------:R-:W-:Y:S05]  /*1600*/  BRA `(.L_x_9618) ;  /* 0x0000000c00347947 */ /* 0x000fea0003800000 */
.L_x_9614:
        /* <DEDUP_REMOVED lines=10> */
.L_x_9622:
[----:B------:R-:W2:Y:S02]  /*16b0*/  LDG.E.U16 R0, desc[UR36][R4.64] ;  /* 0x0000002404007981 */ /* 0x000ea4000c1e1500 */
[----:B--2---:R-:W-:-:S05]  /*16c0*/  HADD2.F32 R0, -RZ, R0.H0_H0 ;  /* 0x20000000ff007230 */ /* 0x004fca0000004100 */
[----:B------:R-:W-:-:S04]  /*16d0*/  FMUL.FTZ R0, R0, 1 ;  /* 0x3f80000000007820 */ /* 0x000fc80000410000 */
[----:B------:R0:W1:Y:S01]  /*16e0*/  F2F.F64.F32 R2, R0 ;  /* 0x0000000000027310 */ /* 0x0000620000201800 */
[----:B------:R-:W-:Y:S05]  /*16f0*/  BRA `(.L_x_9618) ;  /* 0x0000000800f87947 */ /* 0x000fea0003800000 */
.L_x_9621:
        /* <DEDUP_REMOVED lines=10> */
.L_x_9624:
[----:B------:R-:W2:Y:S02]  /*17a0*/  LDG.E.U16 R4, desc[UR36][R4.64] ;  /* 0x0000002404047981 */ /* 0x000ea4000c1e1500 */
[----:B--2---:R-:W-:-:S05]  /*17b0*/  HADD2.F32 R0, -RZ, R4.H0_H0 ;  /* 0x20000004ff007230 */ /* 0x004fca0000004100 */
[----:B------:R-:W-:-:S04]  /*17c0*/  FMUL.FTZ R0, R0, 1 ;  /* 0x3f80000000007820 */ /* 0x000fc80000410000 */
[----:B------:R0:W1:Y:S01]  /*17d0*/  F2F.F64.F32 R2, R0 ;  /* 0x0000000000027310 */ /* 0x0000620000201800 */
[----:B------:R-:W-:Y:S05]  /*17e0*/  BRA `(.L_x_9618) ;  /* 0x0000000800bc7947 */ /* 0x000fea0003800000 */
.L_x_9623:
[----:B------:R0:W5:Y:S01]  /*17f0*/  LDG.E.64 R2, desc[UR36][R4.64] ;  /* 0x0000002404027981 */ /* 0x000162000c1e1b00 */
[----:B------:R-:W-:Y:S05]  /*1800*/  BRA `(.L_x_9618) ;  /* 0x0000000800b47947 */ /* 0x000fea0003800000 */
.L_x_9613:
        /* <DEDUP_REMOVED lines=13> */
.L_x_9627:
[----:B------:R0:W5:Y:S01]  /*18e0*/  LDG.E.64 R2, desc[UR36][R4.64] ;  /* 0x0000002404027981 */ /* 0x000162000c1e1b00 */
[----:B------:R-:W-:Y:S05]  /*18f0*/  BRA `(.L_x_9618) ;  /* 0x0000000800787947 */ /* 0x000fea0003800000 */
.L_x_9626:
[----:B------:R-:W-:-:S13]  /*1900*/  ISETP.NE.AND P0, PT, R2, 0xf, PT ;  /* 0x0000000f0200780c */ /* 0x000fda0003f05270 */
[----:B------:R-:W-:Y:S05]  /*1910*/  @!P0 BRA `(.L_x_9628) ;  /* 0x0000000000a48947 */ /* 0x000fea0003800000 */
[----:B------:R-:W-:-:S13]  /*1920*/  ISETP.NE.AND P0, PT, R2, 0x17, PT ;  /* 0x000000170200780c */ /* 0x000fda0003f05270 */
[----:B------:R-:W-:Y:S05]  /*1930*/  @!P0 BRA `(.L_x_9629) ;  /* 0x0000000000608947 */ /* 0x000fea0003800000 */
[----:B------:R-:W-:-:S13]  /*1940*/  ISETP.NE.AND P0, PT, R2, 0x18, PT ;  /* 0x000000180200780c */ /* 0x000fda0003f05270 */
[----:B------:R-:W-:Y:S05]  /*1950*/  @P0 BRA `(.L_x_9617) ;  /* 0x0000000800040947 */ /* 0x000fea0003800000 */
[----:B------:R-:W2:Y:S01]  /*1960*/  LDG.E.U8 R0, desc[UR36][R4.64] ;  /* 0x0000002404007981 */ /* 0x000ea2000c1e1100 */
[----:B------:R-:W-:Y:S01]  /*1970*/  IMAD.MOV.U32 R8, RZ, RZ, -0x800000 ;  /* 0xff800000ff087424 */ /* 0x000fe200078e00ff */
[----:B--2---:R-:W-:-:S04]  /*1980*/  SHF.L.U32 R0, R0, 0x18, RZ ;  /* 0x0000001800007819 */ /* 0x004fc800000006ff */
        /* <DEDUP_REMOVED lines=19> */
.L_x_9629:
        /* <DEDUP_REMOVED lines=15> */
.L_x_9628:
[----:B------:R-:W2:Y:S02]  /*1bb0*/  LDG.E.U16 R0, desc[UR36][R4.64] ;  /* 0x0000002404007981 */ /* 0x000ea4000c1e1500 */
[----:B--2---:R-:W-:-:S04]  /*1bc0*/  IMAD.U32 R0, R0, 0x10000, RZ ;  /* 0x0001000000007824 */ /* 0x004fc800078e00ff */
[----:B------:R-:W-:-:S04]  /*1bd0*/  FMUL.FTZ R0, R0, 1 ;  /* 0x3f80000000007820 */ /* 0x000fc80000410000 */
[----:B------:R0:W1:Y:S01]  /*1be0*/  F2F.F64.F32 R2, R0 ;  /* 0x0000000000027310 */ /* 0x0000620000201800 */
[----:B------:R-:W-:Y:S05]  /*1bf0*/  BRA `(.L_x_9618) ;  /* 0x0000000400b87947 */ /* 0x000fea0003800000 */
.L_x_9625:
        /* <DEDUP_REMOVED lines=11> */
.L_x_9632:
        /* <DEDUP_REMOVED lines=21> */
.L_x_9636:
[----:B------:R-:W-:Y:S05]  /*1e00*/  BSYNC B1 ;  /* 0x0000000000017941 */ /* 0x000fea0003800000 */
.L_x_9635:
[----:B------:R-:W-:Y:S01]  /*1e10*/  LEA R3, R0, 0x3b800000, 0x17 ;  /* 0x3b80000000037811 */ /* 0x000fe200078eb8ff */
[----:B------:R-:W-:-:S05]  /*1e20*/  IMAD.SHL.U32 R0, R2, 0x100000, RZ ;  /* 0x0010000002007824 */ /* 0x000fca00078e00ff */
[----:B------:R-:W-:-:S07]  /*1e30*/  LOP3.LUT R0, R3, R0, R4, 0xfe, !PT ;  /* 0x0000000003007212 */ /* 0x000fce00078efe04 */
.L_x_9634:
[----:B------:R-:W-:Y:S05]  /*1e40*/  BSYNC B0 ;  /* 0x0000000000007941 */ /* 0x000fea0003800000 */
.L_x_9633:
[----:B------:R-:W-:-:S04]  /*1e50*/  FMUL.FTZ R0, R0, 1 ;  /* 0x3f80000000007820 */ /* 0x000fc80000410000 */
[----:B------:R1:W2:Y:S01]  /*1e60*/  F2F.F64.F32 R2, R0 ;  /* 0x0000000000027310 */ /* 0x0002a20000201800 */
[----:B------:R-:W-:Y:S05]  /*1e70*/  BRA `(.L_x_9618) ;  /* 0x0000000400187947 */ /* 0x000fea0003800000 */
.L_x_9631:
        /* <DEDUP_REMOVED lines=21> */
.L_x_9640:
[----:B------:R-:W-:Y:S05]  /*1fd0*/  BSYNC B1 ;  /* 0x0000000000017941 */ /* 0x000fea0003800000 */
.L_x_9639:
[----:B------:R-:W-:Y:S02]  /*1fe0*/  LEA R3, R0, 0x37800000, 0x17 ;  /* 0x3780000000037811 */ /* 0x000fe400078eb8ff */
[----:B------:R-:W-:-:S04]  /*1ff0*/  SHF.L.U32 R0, R2, 0x15, RZ ;  /* 0x0000001502007819 */ /* 0x000fc800000006ff */
[----:B------:R-:W-:-:S07]  /*2000*/  LOP3.LUT R0, R3, R0, R4, 0xfe, !PT ;  /* 0x0000000003007212 */ /* 0x000fce00078efe04 */
.L_x_9638:
[----:B------:R-:W-:Y:S05]  /*2010*/  BSYNC B0 ;  /* 0x0000000000007941 */ /* 0x000fea0003800000 */
.L_x_9637:
[----:B------:R-:W-:-:S04]  /*2020*/  FMUL.FTZ R0, R0, 1 ;  /* 0x3f80000000007820 */ /* 0x000fc80000410000 */
[----:B------:R3:W4:Y:S01]  /*2030*/  F2F.F64.F32 R2, R0 ;  /* 0x0000000000027310 */ /* 0x0007220000201800 */
[----:B------:R-:W-:Y:S05]  /*2040*/  BRA `(.L_x_9618) ;  /* 0x0000000000a47947 */ /* 0x000fea0003800000 */
.L_x_9630:
        /* <DEDUP_REMOVED lines=14> */
.L_x_9644:
[----:B------:R-:W-:Y:S05]  /*2130*/  BSYNC B0 ;  /* 0x0000000000007941 */ /* 0x000fea0003800000 */
.L_x_9643:
[----:B------:R-:W-:-:S04]  /*2140*/  FMUL.FTZ R0, R0, 1 ;  /* 0x3f80000000007820 */ /* 0x000fc80000410000 */
[----:B------:R0:W1:Y:S01]  /*2150*/  F2F.F64.F32 R2, R0 ;  /* 0x0000000000027310 */ /* 0x0000620000201800 */
[----:B------:R-:W-:Y:S05]  /*2160*/  BRA `(.L_x_9618) ;  /* 0x00000000005c7947 */ /* 0x000fea0003800000 */
.L_x_9617:
        /* <DEDUP_REMOVED lines=16> */
.L_x_9645:
[----:B------:R-:W-:Y:S01]  /*2270*/  CS2R R2, SRZ ;  /* 0x0000000000027805 */ /* 0x000fe2000001ff00 */
[----:B------:R-:W-:Y:S06]  /*2280*/  BRA `(.L_x_9618) ;  /* 0x0000000000147947 */ /* 0x000fec0003800000 */
.L_x_9642:
[----:B------:R-:W2:Y:S02]  /*2290*/  LDG.E.64 R2, desc[UR36][R4.64] ;  /* 0x0000002404027981 */ /* 0x000ea4000c1e1b00 */
[----:B--2---:R-:W0:Y:S01]  /*22a0*/  I2F.F64.U64 R2, R2 ;  /* 0x0000000200027312 */ /* 0x004e220000301800 */
[----:B------:R-:W-:Y:S05]  /*22b0*/  BRA `(.L_x_9618) ;  /* 0x0000000000087947 */ /* 0x000fea0003800000 */
.L_x_9641:
[----:B------:R-:W2:Y:S02]  /*22c0*/  LDG.E R2, desc[UR36][R4.64] ;  /* 0x0000002404027981 */ /* 0x000ea4000c1e1900 */
[----:B--2---:R-:W0:Y:S02]  /*22d0*/  I2F.F64.U32 R2, R2 ;  /* 0x0000000200027312 */ /* 0x004e240000201800 */
.L_x_9618:
[----:B------:R-:W3:Y:S01]  /*22e0*/  LDC.U8 R6, c[0x0][0x430] ;  /* 0x00010c00ff067b82 */ /* 0x000ee20000000000 */
[----:B------:R-:W-:Y:S02]  /*22f0*/  ULDC.64 UR4, c[0x0][0x428] ;  /* 0x00010a0000047ab9 */ /* 0x000fe40000000a00 */
[----:B------:R-:W-:Y:S02]  /*2300*/  DSETP.LT.AND P0, PT, RZ, UR4, PT ;  /* 0x00000004ff007e2a */ /* 0x000fe4000bf01000 */
[----:B------:R-:W-:-:S04]  /*2310*/  DSETP.NEU.AND P1, PT, RZ, UR4, PT ;  /* 0x00000004ff007e2a */ /* 0x000fc8000bf2d000 */
[----:B0-----:R-:W-:Y:S02]  /*2320*/  FSEL R5, RZ, 1.875, !P0 ;  /* 0x3ff00000ff057808 */ /* 0x001fe40004000000 */
[----:B-12-45:R-:W-:Y:S02]  /*2330*/  FSEL R4, R2, RZ, !P1 ;  /* 0x000000ff02047208 */ /* 0x036fe40004800000 */
[----:B------:R-:W-:Y:S02]  /*2340*/  FSEL R5, R3, R5, !P1 ;  /* 0x0000000503057208 */ /* 0x000fe40004800000 */
[----:B---3--:R-:W-:-:S04]  /*2350*/  PRMT R0, R6, 0x9910, RZ ;  /* 0x0000991006007816 */ /* 0x008fc800000000ff */
        /* <DEDUP_REMOVED lines=13> */
.L_x_9649:
[----:B------:R-:W0:Y:S02]  /*2430*/  F2I.S64.F64.TRUNC R4, R4 ;  /* 0x0000000400047311 */ /* 0x000e24000030d900 */
[----:B0-----:R-:W-:-:S05]  /*2440*/  IMAD.MOV.U32 R3, RZ, RZ, R4 ;  /* 0x000000ffff037224 */ /* 0x001fca00078e0004 */
[----:B------:R3:W-:Y:S01]  /*2450*/  STG.E.U8 desc[UR36][R16.64], R3 ;  /* 0x0000000310007986 */ /* 0x0007e2000c101124 */
[----:B------:R-:W-:Y:S05]  /*2460*/  BRA `(.L_x_9651) ;  /* 0x0000000c00f87947 */ /* 0x000fea0003800000 */
.L_x_9648:
        /* <DEDUP_REMOVED lines=9> */
.L_x_9653:
[----:B------:R-:W0:Y:S02]  /*2500*/  F2I.F64.TRUNC R5, R4 ;  /* 0x0000000400057311 */ /* 0x000e24000030d100 */
[----:B0-----:R1:W-:Y:S01]  /*2510*/  STG.E desc[UR36][R16.64], R5 ;  /* 0x0000000510007986 */ /* 0x0013e2000c101924 */
[----:B------:R-:W-:Y:S05]  /*2520*/  BRA `(.L_x_9651) ;  /* 0x0000000c00c87947 */ /* 0x000fea0003800000 */
.L_x_9652:
[----:B------:R-:W0:Y:S02]  /*2530*/  F2I.F64.TRUNC R5, R4 ;  /* 0x0000000400057311 */ /* 0x000e24000030d100 */
[----:B0-----:R2:W-:Y:S01]  /*2540*/  STG.E.U16 desc[UR36][R16.64], R5 ;  /* 0x0000000510007986 */ /* 0x0015e2000c101524 */
[----:B------:R-:W-:Y:S05]  /*2550*/  BRA `(.L_x_9651) ;  /* 0x0000000c00bc7947 */ /* 0x000fea0003800000 */
.L_x_9647:
        /* <DEDUP_REMOVED lines=13> */
.L_x_9655:
        /* <DEDUP_REMOVED lines=8> */
.L_x_9654:
        /* <DEDUP_REMOVED lines=14> */
.L_x_9657:
        /* <DEDUP_REMOVED lines=9> */
.L_x_9656:
[----:B------:R0:W-:Y:S01]  /*2820*/  STG.E.64 desc[UR36][R16.64], R4 ;  /* 0x0000000410007986 */ /* 0x0001e2000c101b24 */
[----:B------:R-:W-:Y:S05]  /*2830*/  BRA `(.L_x_9651) ;  /* 0x0000000c00047947 */ /* 0x000fea0003800000 */
.L_x_9646:
        /* <DEDUP_REMOVED lines=12> */
.L_x_9660:
[----:B------:R-:W-:-:S05]  /*2900*/  CS2R R6, SRZ ;  /* 0x0000000000067805 */ /* 0x000fca000001ff00 */
[----:B------:R0:W-:Y:S01]  /*2910*/  STG.E.128 desc[UR36][R16.64], R4 ;  /* 0x0000000410007986 */ /* 0x0001e2000c101d24 */
[----:B------:R-:W-:Y:S05]  /*2920*/  BRA `(.L_x_9651) ;  /* 0x0000000800c87947 */ /* 0x000fea0003800000 */
.L_x_9659:
        /* <DEDUP_REMOVED lines=25> */
.L_x_9664:
[----:B------:R-:W-:Y:S05]  /*2ac0*/  BSYNC B0 ;  /* 0x0000000000007941 */ /* 0x000fea0003800000 */
.L_x_9663:
[----:B------:R-:W-:-:S05]  /*2ad0*/  LOP3.LUT R3, R0, R3, RZ, 0xfc, !PT ;  /* 0x0000000300037212 */ /* 0x000fca00078efcff */
[----:B------:R0:W-:Y:S01]  /*2ae0*/  STG.E.U8 desc[UR36][R16.64], R3 ;  /* 0x0000000310007986 */ /* 0x0001e2000c101124 */
[----:B------:R-:W-:Y:S05]  /*2af0*/  BRA `(.L_x_9651) ;  /* 0x0000000800547947 */ /* 0x000fea0003800000 */
.L_x_9662:
        /* <DEDUP_REMOVED lines=17> */
.L_x_9666:
[----:B------:R-:W-:Y:S01]  /*2c10*/  IMAD.MOV.U32 R0, RZ, RZ, 0x7f ;  /* 0x0000007fff007424 */ /* 0x000fe200078e00ff */
[----:B------:R-:W-:-:S04]  /*2c20*/  ISETP.GT.U32.AND P0, PT, R2, 0x7f800000, PT ;  /* 0x7f8000000200780c */ /* 0x000fc80003f04070 */
[----:B------:R-:W-:-:S09]  /*2c30*/  SEL R0, R0, 0x7c, P0 ;  /* 0x0000007c00007807 */ /* 0x000fd20000000000 */
.L_x_9667:
[----:B------:R-:W-:Y:S05]  /*2c40*/  BSYNC B0 ;  /* 0x0000000000007941 */ /* 0x000fea0003800000 */
.L_x_9665:
[----:B------:R-:W-:-:S04]  /*2c50*/  LOP3.LUT R2, R3, 0x80000000, RZ, 0xc0, !PT ;  /* 0x8000000003027812 */ /* 0x000fc800078ec0ff */
[----:B------:R-:W-:-:S04]  /*2c60*/  SHF.R.U32.HI R3, RZ, 0x18, R2 ;  /* 0x00000018ff037819 */ /* 0x000fc80000011602 */
[----:B------:R-:W-:-:S05]  /*2c70*/  LOP3.LUT R3, R0, R3, RZ, 0xfc, !PT ;  /* 0x0000000300037212 */ /* 0x000fca00078efcff */
[----:B------:R0:W-:Y:S01]  /*2c80*/  STG.E.U8 desc[UR36][R16.64], R3 ;  /* 0x0000000310007986 */ /* 0x0001e2000c101124 */
[----:B------:R-:W-:Y:S05]  /*2c90*/  BRA `(.L_x_9651) ;  /* 0x0000000400ec7947 */ /* 0x000fea0003800000 */
.L_x_9661:
        /* <DEDUP_REMOVED lines=8> */
.L_x_9658:
        /* <DEDUP_REMOVED lines=11> */
.L_x_9670:
        /* <DEDUP_REMOVED lines=21> */
.L_x_9673:
[----:B------:R-:W-:-:S04]  /*2f20*/  LOP3.LUT R2, R3, 0x80000000, RZ, 0xc0, !PT ;  /* 0x8000000003027812 */ /* 0x000fc800078ec0ff */
[----:B------:R-:W-:-:S04]  /*2f30*/  SHF.R.U32.HI R3, RZ, 0x18, R2 ;  /* 0x00000018ff037819 */ /* 0x000fc80000011602 */
[----:B------:R-:W-:-:S04]  /*2f40*/  LOP3.LUT R0, R0, R3, RZ, 0xfc, !PT ;  /* 0x0000000300007212 */ /* 0x000fc800078efcff */
[----:B------:R-:W-:-:S07]  /*2f50*/  PRMT R8, R0, 0x7610, R8 ;  /* 0x0000761000087816 */ /* 0x000fce0000000008 */
.L_x_9672:
[----:B------:R-:W-:Y:S05]  /*2f60*/  BSYNC B0 ;  /* 0x0000000000007941 */ /* 0x000fea0003800000 */
.L_x_9671:
[----:B------:R0:W-:Y:S01]  /*2f70*/  STG.E.U8 desc[UR36][R16.64], R8 ;  /* 0x0000000810007986 */ /* 0x0001e2000c101124 */
[----:B------:R-:W-:Y:S05]  /*2f80*/  BRA `(.L_x_9651) ;  /* 0x0000000400307947 */ /* 0x000fea0003800000 */
.L_x_9669:
        /* <DEDUP_REMOVED lines=21> */
.L_x_9676:
[----:B------:R-:W-:-:S04]  /*30e0*/  LOP3.LUT R2, R3, 0x80000000, RZ, 0xc0, !PT ;  /* 0x8000000003027812 */ /* 0x000fc800078ec0ff */
[----:B------:R-:W-:-:S04]  /*30f0*/  SHF.R.U32.HI R3, RZ, 0x18, R2 ;  /* 0x00000018ff037819 */ /* 0x000fc80000011602 */
[----:B------:R-:W-:-:S04]  /*3100*/  LOP3.LUT R0, R0, R3, RZ, 0xfc, !PT ;  /* 0x0000000300007212 */ /* 0x000fc800078efcff */
[----:B------:R-:W-:-:S07]  /*3110*/  PRMT R8, R0, 0x7610, R8 ;  /* 0x0000761000087816 */ /* 0x000fce0000000008 */
.L_x_9675:
[----:B------:R-:W-:Y:S05]  /*3120*/  BSYNC B0 ;  /* 0x0000000000007941 */ /* 0x000fea0003800000 */
.L_x_9674:
[----:B------:R0:W-:Y:S01]  /*3130*/  STG.E.U8 desc[UR36][R16.64], R8 ;  /* 0x0000000810007986 */ /* 0x0001e2000c101124 */
[----:B------:R-:W-:Y:S05]  /*3140*/  BRA `(.L_x_9651) ;  /* 0x0000000000c07947 */ /* 0x000fea0003800000 */
.L_x_9668:
        /* <DEDUP_REMOVED lines=26> */
.L_x_9650:
        /* <DEDUP_REMOVED lines=16> */
.L_x_9679:
[----:B------:R-:W-:Y:S05]  /*33f0*/  BRA `(.L_x_9651) ;  /* 0x0000000000147947 */ /* 0x000fea0003800000 */
.L_x_9678:
[----:B------:R-:W0:Y:S02]  /*3400*/  F2I.U64.F64.TRUNC R4, R4 ;  /* 0x0000000400047311 */ /* 0x000e24000030d800 */
[----:B0-----:R0:W-:Y:S01]  /*3410*/  STG.E.64 desc[UR36][R16.64], R4 ;  /* 0x0000000410007986 */ /* 0x0011e2000c101b24 */
[----:B------:R-:W-:Y:S05]  /*3420*/  BRA `(.L_x_9651) ;  /* 0x0000000000087947 */ /* 0x000fea0003800000 */
.L_x_9677:
[----:B------:R-:W0:Y:S02]  /*3430*/  F2I.U32.F64.TRUNC R5, R4 ;  /* 0x0000000400057311 */ /* 0x000e24000030d000 */
[----:B0-----:R0:W-:Y:S02]  /*3440*/  STG.E desc[UR36][R16.64], R5 ;  /* 0x0000000510007986 */ /* 0x0011e4000c101924 */
.L_x_9651:
[----:B------:R-:W-:-:S04]  /*3450*/  IMAD R18, R23, 0x200, R18 ;  /* 0x0000020017127824 */ /* 0x000fc800078e0212 */
[----:B------:R-:W-:-:S07]  /*3460*/  VIADD R19, R18, 0x80 ;  /* 0x0000008012137836 */ /* 0x000fce0000000000 */
.L_x_9611:
[----:B------:R-:W-:Y:S05]  /*3470*/  BSYNC B6 ;  /* 0x0000000000067941 */ /* 0x000fea0003800000 */
.L_x_9610:
        /* <DEDUP_REMOVED lines=307> */
.L_x_9682:
        /* <DEDUP_REMOVED lines=21> */
.L_x_9686:
[----:B------:R-:W2:Y:S02]  /*4900*/  LDG.E.U8 R2, desc[UR36][R4.64] ;  /* 0x0000002404027981 */ /* 0x000ea4000c1e1100 */
[----:B--2---:R-:W0:Y:S01]  /*4910*/  I2F.F64.U16 R2, R2 ;  /* 0x0000000200027312 */ /* 0x004e220000101800 */
[----:B------:R-:W-:Y:S05]  /*4920*/  BRA `(.L_x_9688) ;  /* 0x0000000c00707947 */ /* 0x000fea0003800000 */
.L_x_9685:
        /* <DEDUP_REMOVED lines=9> */
.L_x_9690:
[----:B------:R-:W2:Y:S02]  /*49c0*/  LDG.E R2, desc[UR36][R4.64] ;  /* 0x0000002404027981 */ /* 0x000ea4000c1e1900 */
[----:B--2---:R-:W0:Y:S01]  /*49d0*/  I2F.F64 R2, R2 ;  /* 0x0000000200027312 */ /* 0x004e220000201c00 */
[----:B------:R-:W-:Y:S05]  /*49e0*/  BRA `(.L_x_9688) ;  /* 0x0000000c00407947 */ /* 0x000fea0003800000 */
.L_x_9689:
[----:B------:R-:W2:Y:S02]  /*49f0*/  LDG.E.U16 R2, desc[UR36][R4.64] ;  /* 0x0000002404027981 */ /* 0x000ea4000c1e1500 */
[----:B--2---:R-:W0:Y:S01]  /*4a00*/  I2F.F64.S16 R2, R2 ;  /* 0x0000000200027312 */ /* 0x004e220000101c00 */
[----:B------:R-:W-:Y:S05]  /*4a10*/  BRA `(.L_x_9688) ;  /* 0x0000000c00347947 */ /* 0x000fea0003800000 */
.L_x_9684:
        /* <DEDUP_REMOVED lines=10> */
.L_x_9692:
[----:B------:R-:W2:Y:S02]  /*4ac0*/  LDG.E.U16 R0, desc[UR36][R4.64] ;  /* 0x0000002404007981 */ /* 0x000ea4000c1e1500 */
[----:B--2---:R-:W-:-:S05]  /*4ad0*/  HADD2.F32 R0, -RZ, R0.H0_H0 ;  /* 0x20000000ff007230 */ /* 0x004fca0000004100 */
[----:B------:R-:W-:-:S04]  /*4ae0*/  FMUL.FTZ R0, R0, 1 ;  /* 0x3f80000000007820 */ /* 0x000fc80000410000 */
[----:B------:R0:W1:Y:S01]  /*4af0*/  F2F.F64.F32 R2, R0 ;  /* 0x0000000000027310 */ /* 0x0000620000201800 */
[----:B------:R-:W-:Y:S05]  /*4b00*/  BRA `(.L_x_9688) ;  /* 0x0000000800f87947 */ /* 0x000fea0003800000 */
.L_x_9691:
        /* <DEDUP_REMOVED lines=10> */
.L_x_9694:
[----:B------:R-:W2:Y:S02]  /*4bb0*/  LDG.E.U16 R4, desc[UR36][R4.64] ;  /* 0x0000002404047981 */ /* 0x000ea4000c1e1500 */
[----:B--2---:R-:W-:-:S05]  /*4bc0*/  HADD2.F32 R0, -RZ, R4.H0_H0 ;  /* 0x20000004ff007230 */ /* 0x004fca0000004100 */
[----:B------:R-:W-:-:S04]  /*4bd0*/  FMUL.FTZ R0, R0, 1 ;  /* 0x3f80000000007820 */ /* 0x000fc80000410000 */
[----:B------:R0:W1:Y:S01]  /*4be0*/  F2F.F64.F32 R2, R0 ;  /* 0x0000000000027310 */ /* 0x0000620000201800 */
[----:B------:R-:W-:Y:S05]  /*4bf0*/  BRA `(.L_x_9688) ;  /* 0x0000000800bc7947 */ /* 0x000fea0003800000 */
.L_x_9693:
[----:B------:R0:W5:Y:S01]  /*4c00*/  LDG.E.64 R2, desc[UR36][R4.64] ;  /* 0x0000002404027981 */ /* 0x000162000c1e1b00 */
[----:B------:R-:W-:Y:S05]  /*4c10*/  BRA `(.L_x_9688) ;  /* 0x0000000800b47947 */ /* 0x000fea0003800000 */
.L_x_9683:
        /* <DEDUP_REMOVED lines=13> */
.L_x_9697:
[----:B------:R0:W5:Y:S01]  /*4cf0*/  LDG.E.64 R2, desc[UR36][R4.64] ;  /* 0x0000002404027981 */ /* 0x000162000c1e1b00 */
[----:B------:R-:W-:Y:S05]  /*4d00*/  BRA `(.L_x_9688) ;  /* 0x0000000800787947 */ /* 0x000fea0003800000 */
.L_x_9696:
        /* <DEDUP_REMOVED lines=28> */
.L_x_9699:
        /* <DEDUP_REMOVED lines=15> */
.L_x_9698:
[----:B------:R-:W2:Y:S02]  /*4fc0*/  LDG.E.U16 R0, desc[UR36][R4.64] ;  /* 0x0000002404007981 */ /* 0x000ea4000c1e1500 */
[----:B--2---:R-:W-:-:S04]  /*4fd0*/  IMAD.U32 R0, R0, 0x10000, RZ ;  /* 0x0001000000007824 */ /* 0x004fc800078e00ff */
[----:B------:R-:W-:-:S04]  /*4fe0*/  FMUL.FTZ R0, R0, 1 ;  /* 0x3f80000000007820 */ /* 0x000fc80000410000 */
[----:B------:R0:W1:Y:S01]  /*4ff0*/  F2F.F64.F32 R2, R0 ;  /* 0x0000000000027310 */ /* 0x0000620000201800 */
[----:B------:R-:W-:Y:S05]  /*5000*/  BRA `(.L_x_9688) ;  /* 0x0000000400b87947 */ /* 0x000fea0003800000 */
.L_x_9695:
        /* <DEDUP_REMOVED lines=11> */
.L_x_9702:
        /* <DEDUP_REMOVED lines=21> */
.L_x_9706:
[----:B------:R-:W-:Y:S05]  /*5210*/  BSYNC B1 ;  /* 0x0000000000017941 */ /* 0x000fea0003800000 */
.L_x_9705:
[----:B------:R-:W-:Y:S01]  /*5220*/  LEA R3, R0, 0x3b800000, 0x17 ;  /* 0x3b80000000037811 */ /* 0x000fe200078eb8ff */
[----:B------:R-:W-:-:S05]  /*5230*/  IMAD.SHL.U32 R0, R2, 0x100000, RZ ;  /* 0x0010000002007824 */ /* 0x000fca00078e00ff */
[----:B------:R-:W-:-:S07]  /*5240*/  LOP3.LUT R0, R3, R0, R4, 0xfe, !PT ;  /* 0x0000000003007212 */ /* 0x000fce00078efe04 */
.L_x_9704:
[----:B------:R-:W-:Y:S05]  /*5250*/  BSYNC B0 ;  /* 0x0000000000007941 */ /* 0x000fea0003800000 */
.L_x_9703:
[----:B------:R-:W-:-:S04]  /*5260*/  FMUL.FTZ R0, R0, 1 ;  /* 0x3f80000000007820 */ /* 0x000fc80000410000 */
[----:B------:R1:W2:Y:S01]  /*5270*/  F2F.F64.F32 R2, R0 ;  /* 0x0000000000027310 */ /* 0x0002a20000201800 */
[----:B------:R-:W-:Y:S05]  /*5280*/  BRA `(.L_x_9688) ;  /* 0x0000000400187947 */ /* 0x000fea0003800000 */
.L_x_9701:
        /* <DEDUP_REMOVED lines=21> */
.L_x_9710:
[----:B------:R-:W-:Y:S05]  /*53e0*/  BSYNC B1 ;  /* 0x0000000000017941 */ /* 0x000fea0003800000 */
.L_x_9709:
[----:B------:R-:W-:Y:S01]  /*53f0*/  LEA R3, R0, 0x37800000, 0x17 ;  /* 0x3780000000037811 */ /* 0x000fe200078eb8ff */
[----:B------:R-:W-:-:S05]  /*5400*/  IMAD.SHL.U32 R0, R2, 0x200000, RZ ;  /* 0x0020000002007824 */ /* 0x000fca00078e00ff */
[----:B------:R-:W-:-:S07]  /*5410*/  LOP3.LUT R0, R3, R0, R4, 0xfe, !PT ;  /* 0x0000000003007212 */ /* 0x000fce00078efe04 */
.L_x_9708:
[----:B------:R-:W-:Y:S05]  /*5420*/  BSYNC B0 ;  /* 0x0000000000007941 */ /* 0x000fea0003800000 */
.L_x_9707:
[----:B------:R-:W-:-:S04]  /*5430*/  FMUL.FTZ R0, R0, 1 ;  /* 0x3f80000000007820 */ /* 0x000fc80000410000 */
[----:B------:R3:W4:Y:S01]  /*5440*/  F2F.F64.F32 R2, R0 ;  /* 0x0000000000027310 */ /* 0x0007220000201800 */
[----:B------:R-:W-:Y:S05]  /*5450*/  BRA `(.L_x_9688) ;  /* 0x0000000000a47947 */ /* 0x000fea0003800000 */
.L_x_9700:
        /* <DEDUP_REMOVED lines=8> */
[----:B------:R-:W-:Y:S01]  /*54e0*/  HFMA2.MMA R0, -RZ, RZ, 3.814697265625e-06, 0 ;  /* 0x00400000ff007435 */ /* 0x000fe200000001ff */
[----:B--2---:R-:W-:-:S13]  /*54f0*/  ISETP.NE.AND P0, PT, R4, RZ, PT ;  /* 0x000000ff0400720c */ /* 0x004fda0003f05270 */
[----:B------:R-:W-:Y:S05]  /*5500*/  @!P0 BRA `(.L_x_9714) ;  /* 0x00000000000c8947 */ /* 0x000fea0003800000 */
[----:B------:R-:W-:-:S13]  /*5510*/  ISETP.NE.AND P0, PT, R4, 0xff, PT ;  /* 0x000000ff0400780c */ /* 0x000fda0003f05270 */
[----:B------:R-:W-:Y:S02]  /*5520*/  @!P0 IMAD.MOV.U32 R0, RZ, RZ, 0x7f800001 ;  /* 0x7f800001ff008424 */ /* 0x000fe400078e00ff */
[----:B------:R-:W-:-:S07]  /*5530*/  @P0 IMAD.SHL.U32 R0, R4, 0x800000, RZ ;  /* 0x0080000004000824 */ /* 0x000fce00078e00ff */
.L_x_9714:
[----:B------:R-:W-:Y:S05]  /*5540*/  BSYNC B0 ;  /* 0x0000000000007941 */ /* 0x000fea0003800000 */
.L_x_9713:
[----:B------:R-:W-:-:S04]  /*5550*/  FMUL.FTZ R0, R0, 1 ;  /* 0x3f80000000007820 */ /* 0x000fc80000410000 */
[----:B------:R0:W1:Y:S01]  /*5560*/  F2F.F64.F32 R2, R0 ;  /* 0x0000000000027310 */ /* 0x0000620000201800 */
[----:B------:R-:W-:Y:S05]  /*5570*/  BRA `(.L_x_9688) ;  /* 0x00000000005c7947 */ /* 0x000fea0003800000 */
.L_x_9687:
        /* <DEDUP_REMOVED lines=16> */
.L_x_9715:
[----:B------:R-:W-:Y:S01]  /*5680*/  CS2R R2, SRZ ;  /* 0x0000000000027805 */ /* 0x000fe2000001ff00 */
[----:B------:R-:W-:Y:S06]  /*5690*/  BRA `(.L_x_9688) ;  /* 0x0000000000147947 */ /* 0x000fec0003800000 */
.L_x_9712:
[----:B------:R-:W2:Y:S02]  /*56a0*/  LDG.E.64 R2, desc[UR36][R4.64] ;  /* 0x0000002404027981 */ /* 0x000ea4000c1e1b00 */
[----:B--2---:R-:W0:Y:S01]  /*56b0*/  I2F.F64.U64 R2, R2 ;  /* 0x0000000200027312 */ /* 0x004e220000301800 */
[----:B------:R-:W-:Y:S05]  /*56c0*/  BRA `(.L_x_9688) ;  /* 0x0000000000087947 */ /* 0x000fea0003800000 */
.L_x_9711:
[----:B------:R-:W2:Y:S02]  /*56d0*/  LDG.E R2, desc[UR36][R4.64] ;  /* 0x0000002404027981 */ /* 0x000ea4000c1e1900 */
[----:B--2---:R-:W0:Y:S02]  /*56e0*/  I2F.F64.U32 R2, R2 ;  /* 0x0000000200027312 */ /* 0x004e240000201800 */
.L_x_9688:
        /* <DEDUP_REMOVED lines=21> */
.L_x_9719:
[----:B------:R-:W0:Y:S02]  /*5840*/  F2I.S64.F64.TRUNC R4, R4 ;  /* 0x0000000400047311 */ /* 0x000e24000030d900 */
[----:B0-----:R-:W-:-:S05]  /*5850*/  IMAD.MOV.U32 R3, RZ, RZ, R4 ;  /* 0x000000ffff037224 */ /* 0x001fca00078e0004 */
[----:B------:R0:W-:Y:S01]  /*5860*/  STG.E.U8 desc[UR36][R16.64], R3 ;  /* 0x0000000310007986 */ /* 0x0001e2000c101124 */
[----:B------:R-:W-:Y:S05]  /*5870*/  BRA `(.L_x_9721) ;  /* 0x0000000c00f87947 */ /* 0x000fea0003800000 */
.L_x_9718:
        /* <DEDUP_REMOVED lines=9> */
.L_x_9723:
[----:B------:R-:W0:Y:S02]  /*5910*/  F2I.F64.TRUNC R5, R4 ;  /* 0x0000000400057311 */ /* 0x000e24000030d100 */
[----:B0-----:R0:W-:Y:S01]  /*5920*/  STG.E desc[UR36][R16.64], R5 ;  /* 0x0000000510007986 */ /* 0x0011e2000c101924 */
[----:B------:R-:W-:Y:S05]  /*5930*/  BRA `(.L_x_9721) ;  /* 0x0000000c00c87947 */ /* 0x000fea0003800000 */
.L_x_9722:
[----:B------:R-:W0:Y:S02]  /*5940*/  F2I.F64.TRUNC R5, R4 ;  /* 0x0000000400057311 */ /* 0x000e24000030d100 */
[----:B0-----:R0:W-:Y:S01]  /*5950*/  STG.E.U16 desc[UR36][R16.64], R5 ;  /* 0x0000000510007986 */ /* 0x0011e2000c101524 */
[----:B------:R-:W-:Y:S05]  /*5960*/  BRA `(.L_x_9721) ;  /* 0x0000000c00bc7947 */ /* 0x000fea0003800000 */
.L_x_9717:
        /* <DEDUP_REMOVED lines=13> */
.L_x_9725:
        /* <DEDUP_REMOVED lines=8> */
.L_x_9724:
        /* <DEDUP_REMOVED lines=14> */
.L_x_9727:
        /* <DEDUP_REMOVED lines=9> */
.L_x_9726:
[----:B------:R0:W-:Y:S01]  /*5c30*/  STG.E.64 desc[UR36][R16.64], R4 ;  /* 0x0000000410007986 */ /* 0x0001e2000c101b24 */
[----:B------:R-:W-:Y:S05]  /*5c40*/  BRA `(.L_x_9721) ;  /* 0x0000000c00047947 */ /* 0x000fea0003800000 */
.L_x_9716:
        /* <DEDUP_REMOVED lines=12> */
.L_x_9730:
[----:B------:R-:W-:-:S05]  /*5d10*/  CS2R R6, SRZ ;  /* 0x0000000000067805 */ /* 0x000fca000001ff00 */
[----:B------:R0:W-:Y:S01]  /*5d20*/  STG.E.128 desc[UR36][R16.64], R4 ;  /* 0x0000000410007986 */ /* 0x0001e2000c101d24 */
[----:B------:R-:W-:Y:S05]  /*5d30*/  BRA `(.L_x_9721) ;  /* 0x0000000800c87947 */ /* 0x000fea0003800000 */
.L_x_9729:
        /* <DEDUP_REMOVED lines=25> */
.L_x_9734:
[----:B------:R-:W-:Y:S05]  /*5ed0*/  BSYNC B0 ;  /* 0x0000000000007941 */ /* 0x000fea0003800000 */
.L_x_9733:
[----:B------:R-:W-:-:S05]  /*5ee0*/  LOP3.LUT R3, R0, R3, RZ, 0xfc, !PT ;  /* 0x0000000300037212 */ /* 0x000fca00078efcff */
[----:B------:R0:W-:Y:S01]  /*5ef0*/  STG.E.U8 desc[UR36][R16.64], R3 ;  /* 0x0000000310007986 */ /* 0x0001e2000c101124 */
[----:B------:R-:W-:Y:S05]  /*5f00*/  BRA `(.L_x_9721) ;  /* 0x0000000800547947 */ /* 0x000fea0003800000 */
.L_x_9732:
        /* <DEDUP_REMOVED lines=17> */
.L_x_9736:
[----:B------:R-:W-:Y:S01]  /*6020*/  IMAD.MOV.U32 R0, RZ, RZ, 0x7f ;  /* 0x0000007fff007424 */ /* 0x000fe200078e00ff */
[----:B------:R-:W-:-:S04]  /*6030*/  ISETP.GT.U32.AND P0, PT, R2, 0x7f800000, PT ;  /* 0x7f8000000200780c */ /* 0x000fc80003f04070 */
[----:B------:R-:W-:-:S09]  /*6040*/  SEL R0, R0, 0x7c, P0 ;  /* 0x0000007c00007807 */ /* 0x000fd20000000000 */
.L_x_9737:
[----:B------:R-:W-:Y:S05]  /*6050*/  BSYNC B0 ;  /* 0x0000000000007941 */ /* 0x000fea0003800000 */
.L_x_9735:
[----:B------:R-:W-:-:S04]  /*6060*/  LOP3.LUT R2, R3, 0x80000000, RZ, 0xc0, !PT ;  /* 0x8000000003027812 */ /* 0x000fc800078ec0ff */
[----:B------:R-:W-:-:S04]  /*6070*/  SHF.R.U32.HI R3, RZ, 0x18, R2 ;  /* 0x00000018ff037819 */ /* 0x000fc80000011602 */
[----:B------:R-:W-:-:S05]  /*6080*/  LOP3.LUT R3, R0, R3, RZ, 0xfc, !PT ;  /* 0x0000000300037212 */ /* 0x000fca00078efcff */
[----:B------:R0:W-:Y:S01]  /*6090*/  STG.E.U8 desc[UR36][R16.64], R3 ;  /* 0x0000000310007986 */ /* 0x0001e2000c101124 */
[----:B------:R-:W-:Y:S05]  /*60a0*/  BRA `(.L_x_9721) ;  /* 0x0000000400ec7947 */ /* 0x000fea0003800000 */
.L_x_9731:
        /* <DEDUP_REMOVED lines=8> */
.L_x_9728:
        /* <DEDUP_REMOVED lines=11> */
.L_x_9740:
        /* <DEDUP_REMOVED lines=21> */
.L_x_9743:
[----:B------:R-:W-:-:S04]  /*6330*/  LOP3.LUT R2, R3, 0x80000000, RZ, 0xc0, !PT ;  /* 0x8000000003027812 */ /* 0x000fc800078ec0ff */
[----:B------:R-:W-:-:S04]  /*6340*/  SHF.R.U32.HI R3, RZ, 0x18, R2 ;  /* 0x00000018ff037819 */ /* 0x000fc80000011602 */
[----:B------:R-:W-:-:S04]  /*6350*/  LOP3.LUT R0, R0, R3, RZ, 0xfc, !PT ;  /* 0x0000000300007212 */ /* 0x000fc800078efcff */
[----:B------:R-:W-:-:S07]  /*6360*/  PRMT R8, R0, 0x7610, R8 ;  /* 0x0000761000087816 */ /* 0x000fce0000000008 */
.L_x_9742:
[----:B------:R-:W-:Y:S05]  /*6370*/  BSYNC B0 ;  /* 0x0000000000007941 */ /* 0x000fea0003800000 */
.L_x_9741:
[----:B------:R3:W-:Y:S01]  /*6380*/  STG.E.U8 desc[UR36][R16.64], R8 ;  /* 0x0000000810007986 */ /* 0x0007e2000c101124 */
[----:B------:R-:W-:Y:S05]  /*6390*/  BRA `(.L_x_9721) ;  /* 0x0000000400307947 */ /* 0x000fea0003800000 */
.L_x_9739:
        /* <DEDUP_REMOVED lines=21> */
.L_x_9746:
[----:B------:R-:W-:-:S04]  /*64f0*/  LOP3.LUT R2, R3, 0x80000000, RZ, 0xc0, !PT ;  /* 0x8000000003027812 */ /* 0x000fc800078ec0ff */
[----:B------:R-:W-:-:S04]  /*6500*/  SHF.R.U32.HI R3, RZ, 0x18, R2 ;  /* 0x00000018ff037819 */ /* 0x000fc80000011602 */
[----:B------:R-:W-:-:S04]  /*6510*/  LOP3.LUT R0, R0, R3, RZ, 0xfc, !PT ;  /* 0x0000000300007212 */ /* 0x000fc800078efcff */
[----:B------:R-:W-:-:S07]  /*6520*/  PRMT R8, R0, 0x7610, R8 ;  /* 0x0000761000087816 */ /* 0x000fce0000000008 */
.L_x_9745:
[----:B------:R-:W-:Y:S05]  /*6530*/  BSYNC B0 ;  /* 0x0000000000007941 */ /* 0x000fea0003800000 */
.L_x_9744:
[----:B------:R0:W-:Y:S01]  /*6540*/  STG.E.U8 desc[UR36][R16.64], R8 ;  /* 0x0000000810007986 */ /* 0x0001e2000c101124 */
[----:B------:R-:W-:Y:S05]  /*6550*/  BRA `(.L_x_9721) ;  /* 0x0000000000c07947 */ /* 0x000fea0003800000 */
.L_x_9738:
        /* <DEDUP_REMOVED lines=26> */
.L_x_9720:
        /* <DEDUP_REMOVED lines=16> */
.L_x_9749:
[----:B------:R-:W-:Y:S05]  /*6800*/  BRA `(.L_x_9721) ;  /* 0x0000000000147947 */ /* 0x000fea0003800000 */
.L_x_9748:
[----:B------:R-:W0:Y:S02]  /*6810*/  F2I.U64.F64.TRUNC R4, R4 ;  /* 0x0000000400047311 */ /* 0x000e24000030d800 */
[----:B0-----:R2:W-:Y:S01]  /*6820*/  STG.E.64 desc[UR36][R16.64], R4 ;  /* 0x0000000410007986 */ /* 0x0015e2000c101b24 */
[----:B------:R-:W-:Y:S05]  /*6830*/  BRA `(.L_x_9721) ;  /* 0x0000000000087947 */ /* 0x000fea0003800000 */
.L_x_9747:
[----:B------:R-:W0:Y:S02]  /*6840*/  F2I.U32.F64.TRUNC R5, R4 ;  /* 0x0000000400057311 */ /* 0x000e24000030d000 */
[----:B0-----:R0:W-:Y:S02]  /*6850*/  STG.E desc[UR36][R16.64], R5 ;  /* 0x0000000510007986 */ /* 0x0011e4000c101924 */
.L_x_9721:
[----:B------:R-:W-:-:S07]  /*6860*/  VIADD R19, R19, 0x80 ;  /* 0x0000008013137836 */ /* 0x000fce0000000000 */
.L_x_9681:
[----:B------:R-:W-:Y:S05]  /*6870*/  BSYNC B6 ;  /* 0x0000000000067941 */ /* 0x000fea0003800000 */
.L_x_9680:
        /* <DEDUP_REMOVED lines=307> */
.L_x_9752:
        /* <DEDUP_REMOVED lines=21> */
.L_x_9756:
[----:B------:R-:W2:Y:S02]  /*7d00*/  LDG.E.U8 R2, desc[UR36][R4.64] ;  /* 0x0000002404027981 */ /* 0x000ea4000c1e1100 */
[----:B--2---:R-:W0:Y:S01]  /*7d10*/  I2F.F64.U16 R2, R2 ;  /* 0x0000000200027312 */ /* 0x004e220000101800 */
[----:B------:R-:W-:Y:S05]  /*7d20*/  BRA `(.L_x_9758) ;  /* 0x0000000c00707947 */ /* 0x000fea0003800000 */
.L_x_9755:
        /* <DEDUP_REMOVED lines=9> */
.L_x_9760:
[----:B------:R-:W2:Y:S02]  /*7dc0*/  LDG.E R2, desc[UR36][R4.64] ;  /* 0x0000002404027981 */ /* 0x000ea4000c1e1900 */
[----:B--2---:R-:W0:Y:S01]  /*7dd0*/  I2F.F64 R2, R2 ;  /* 0x0000000200027312 */ /* 0x004e220000201c00 */
[----:B------:R-:W-:Y:S05]  /*7de0*/  BRA `(.L_x_9758) ;  /* 0x0000000c00407947 */ /* 0x000fea0003800000 */
.L_x_9759:
[----:B------:R-:W2:Y:S02]  /*7df0*/  LDG.E.U16 R2, desc[UR36][R4.64] ;  /* 0x0000002404027981 */ /* 0x000ea4000c1e1500 */
[----:B--2---:R-:W0:Y:S01]  /*7e00*/  I2F.F64.S16 R2, R2 ;  /* 0x0000000200027312 */ /* 0x004e220000101c00 */
[----:B------:R-:W-:Y:S05]  /*7e10*/  BRA `(.L_x_9758) ;  /* 0x0000000c00347947 */ /* 0x000fea0003800000 */
.L_x_9754:
        /* <DEDUP_REMOVED lines=10> */
.L_x_9762:
[----:B------:R-:W2:Y:S02]  /*7ec0*/  LDG.E.U16 R0, desc[UR36][R4.64] ;  /* 0x0000002404007981 */ /* 0x000ea4000c1e1500 */
[----:B--2---:R-:W-:-:S05]  /*7ed0*/  HADD2.F32 R0, -RZ, R0.H0_H0 ;  /* 0x20000000ff007230 */ /* 0x004fca0000004100 */
[----:B------:R-:W-:-:S04]  /*7ee0*/  FMUL.FTZ R0, R0, 1 ;  /* 0x3f80000000007820 */ /* 0x000fc80000410000 */
[----:B------:R0:W1:Y:S01]  /*7ef0*/  F2F.F64.F32 R2, R0 ;  /* 0x0000000000027310 */ /* 0x0000620000201800 */
[----:B------:R-:W-:Y:S05]  /*7f00*/  BRA `(.L_x_9758) ;  /* 0x0000000800f87947 */ /* 0x000fea0003800000 */
.L_x_9761:
        /* <DEDUP_REMOVED lines=10> */
.L_x_9764:
[----:B------:R-:W2:Y:S02]  /*7fb0*/  LDG.E.U16 R4, desc[UR36][R4.64] ;  /* 0x0000002404047981 */ /* 0x000ea4000c1e1500 */
[----:B--2---:R-:W-:-:S05]  /*7fc0*/  HADD2.F32 R0, -RZ, R4.H0_H0 ;  /* 0x20000004ff007230 */ /* 0x004fca0000004100 */
[----:B------:R-:W-:-:S04]  /*7fd0*/  FMUL.FTZ R0, R0, 1 ;  /* 0x3f80000000007820 */ /* 0x000fc80000410000 */
[----:B------:R0:W1:Y:S01]  /*7fe0*/  F2F.F64.F32 R2, R0 ;  /* 0x0000000000027310 */ /* 0x0000620000201800 */
[----:B------:R-:W-:Y:S05]  /*7ff0*/  BRA `(.L_x_9758) ;  /* 0x0000000800bc7947 */ /* 0x000fea0003800000 */
.L_x_9763:
[----:B------:R0:W5:Y:S01]  /*8000*/  LDG.E.64 R2, desc[UR36][R4.64] ;  /* 0x0000002404027981 */ /* 0x000162000c1e1b00 */
[----:B------:R-:W-:Y:S05]  /*8010*/  BRA `(.L_x_9758) ;  /* 0x0000000800b47947 */ /* 0x000fea0003800000 */
.L_x_9753:
        /* <DEDUP_REMOVED lines=13> */
.L_x_9767:
[----:B------:R0:W5:Y:S01]  /*80f0*/  LDG.E.64 R2, desc[UR36][R4.64] ;  /* 0x0000002404027981 */ /* 0x000162000c1e1b00 */
[----:B------:R-:W-:Y:S05]  /*8100*/  BRA `(.L_x_9758) ;  /* 0x0000000800787947 */ /* 0x000fea0003800000 */
.L_x_9766:
        /* <DEDUP_REMOVED lines=14> */
[C---:B------:R-:W-:Y:S02]  /*81f0*/  ISETP.GT.U32.AND P0, PT, R3.reuse, 0x4, PT ;  /* 0x000000040300780c */ /* 0x040fe40003f04070 */
[----:B------:R-:W-:-:S04]  /*8200*/  IADD3 R3, R3, -0x4, RZ ;  /* 0xfffffffc03037810 */ /* 0x000fc80007ffe0ff */
        /* <DEDUP_REMOVED lines=12> */
.L_x_9769:
        /* <DEDUP_REMOVED lines=15> */
.L_x_9768:
[----:B------:R-:W2:Y:S02]  /*83c0*/  LDG.E.U16 R0, desc[UR36][R4.64] ;  /* 0x0000002404007981 */ /* 0x000ea4000c1e1500 */
[----:B--2---:R-:W-:-:S04]  /*83d0*/  IMAD.U32 R0, R0, 0x10000, RZ ;  /* 0x0001000000007824 */ /* 0x004fc800078e00ff */
[----:B------:R-:W-:-:S04]  /*83e0*/  FMUL.FTZ R0, R0, 1 ;  /* 0x3f80000000007820 */ /* 0x000fc80000410000 */
[----:B------:R0:W1:Y:S01]  /*83f0*/  F2F.F64.F32 R2, R0 ;  /* 0x0000000000027310 */ /* 0x0000620000201800 */
[----:B------:R-:W-:Y:S05]  /*8400*/  BRA `(.L_x_9758) ;  /* 0x0000000400b87947 */ /* 0x000fea0003800000 */
.L_x_9765:
        /* <DEDUP_REMOVED lines=11> */
.L_x_9772:
        /* <DEDUP_REMOVED lines=21> */
.L_x_9776:
[----:B------:R-:W-:Y:S05]  /*8610*/  BSYNC B1 ;  /* 0x0000000000017941 */ /* 0x000fea0003800000 */
.L_x_9775:
[----:B------:R-:W-:Y:S01]  /*8620*/  LEA R3, R0, 0x3b800000, 0x17 ;  /* 0x3b80000000037811 */ /* 0x000fe200078eb8ff */
[----:B------:R-:W-:-:S05]  /*8630*/  IMAD.SHL.U32 R0, R2, 0x100000, RZ ;  /* 0x0010000002007824 */ /* 0x000fca00078e00ff */
[----:B------:R-:W-:-:S07]  /*8640*/  LOP3.LUT R0, R3, R0, R4, 0xfe, !PT ;  /* 0x0000000003007212 */ /* 0x000fce00078efe04 */
.L_x_9774:
[----:B------:R-:W-:Y:S05]  /*8650*/  BSYNC B0 ;  /* 0x0000000000007941 */ /* 0x000fea0003800000 */
.L_x_9773:
[----:B------:R-:W-:-:S04]  /*8660*/  FMUL.FTZ R0, R0, 1 ;  /* 0x3f80000000007820 */ /* 0x000fc80000410000 */
[----:B------:R1:W2:Y:S01]  /*8670*/  F2F.F64.F32 R2, R0 ;  /* 0x0000000000027310 */ /* 0x0002a20000201800 */
[----:B------:R-:W-:Y:S05]  /*8680*/  BRA `(.L_x_9758) ;  /* 0x0000000400187947 */ /* 0x000fea0003800000 */
.L_x_9771:
        /* <DEDUP_REMOVED lines=21> */
.L_x_9780:
[----:B------:R-:W-:Y:S05]  /*87e0*/  BSYNC B1 ;  /* 0x0000000000017941 */ /* 0x000fea0003800000 */
.L_x_9779:
[----:B------:R-:W-:Y:S02]  /*87f0*/  LEA R3, R0, 0x37800000, 0x17 ;  /* 0x3780000000037811 */ /* 0x000fe400078eb8ff */
[----:B------:R-:W-:-:S04]  /*8800*/  SHF.L.U32 R0, R2, 0x15, RZ ;  /* 0x0000001502007819 */ /* 0x000fc800000006ff */
[----:B------:R-:W-:-:S07]  /*8810*/  LOP3.LUT R0, R3, R0, R4, 0xfe, !PT ;  /* 0x0000000003007212 */ /* 0x000fce00078efe04 */
.L_x_9778:
[----:B------:R-:W-:Y:S05]  /*8820*/  BSYNC B0 ;  /* 0x0000000000007941 */ /* 0x000fea0003800000 */
.L_x_9777:
[----:B------:R-:W-:-:S04]  /*8830*/  FMUL.FTZ R0, R0, 1 ;  /* 0x3f80000000007820 */ /* 0x000fc80000410000 */
[----:B------:R3:W4:Y:S01]  /*8840*/  F2F.F64.F32 R2, R0 ;  /* 0x0000000000027310 */ /* 0x0007220000201800 */
[----:B------:R-:W-:Y:S05]  /*8850*/  BRA `(.L_x_9758) ;  /* 0x0000000000a47947 */ /* 0x000fea0003800000 */
.L_x_9770:
        /* <DEDUP_REMOVED lines=14> */
.L_x_9784:
[----:B------:R-:W-:Y:S05]  /*8940*/  BSYNC B0 ;  /* 0x0000000000007941 */ /* 0x000fea0003800000 */
.L_x_9783:
[----:B------:R-:W-:-:S04]  /*8950*/  FMUL.FTZ R0, R0, 1 ;  /* 0x3f80000000007820 */ /* 0x000fc80000410000 */
[----:B------:R0:W1:Y:S01]  /*8960*/  F2F.F64.F32 R2, R0 ;  /* 0x0000000000027310 */ /* 0x0000620000201800 */
[----:B------:R-:W-:Y:S05]  /*8970*/  BRA `(.L_x_9758) ;  /* 0x00000000005c7947 */ /* 0x000fea0003800000 */
.L_x_9757:
        /* <DEDUP_REMOVED lines=16> */
.L_x_9785:
[----:B------:R-:W-:Y:S01]  /*8a80*/  CS2R R2, SRZ ;  /* 0x0000000000027805 */ /* 0x000fe2000001ff00 */
[----:B------:R-:W-:Y:S06]  /*8a90*/  BRA `(.L_x_9758) ;  /* 0x0000000000147947 */ /* 0x000fec0003800000 */
.L_x_9782:
[----:B------:R-:W2:Y:S02]  /*8aa0*/  LDG.E.64 R2, desc[UR36][R4.64] ;  /* 0x0000002404027981 */ /* 0x000ea4000c1e1b00 */
[----:B--2---:R-:W0:Y:S01]  /*8ab0*/  I2F.F64.U64 R2, R2 ;  /* 0x0000000200027312 */ /* 0x004e220000301800 */
[----:B------:R-:W-:Y:S05]  /*8ac0*/  BRA `(.L_x_9758) ;  /* 0x0000000000087947 */ /* 0x000fea0003800000 */
.L_x_9781:
[----:B------:R-:W2:Y:S02]  /*8ad0*/  LDG.E R2, desc[UR36][R4.64] ;  /* 0x0000002404027981 */ /* 0x000ea4000c1e1900 */
[----:B--2---:R-:W0:Y:S02]  /*8ae0*/  I2F.F64.U32 R2, R2 ;  /* 0x0000000200027312 */ /* 0x004e240000201800 */
.L_x_9758:
        /* <DEDUP_REMOVED lines=21> */
.L_x_9789:
[----:B------:R-:W0:Y:S02]  /*8c40*/  F2I.S64.F64.TRUNC R4, R4 ;  /* 0x0000000400047311 */ /* 0x000e24000030d900 */
[----:B0-----:R-:W-:-:S05]  /*8c50*/  IMAD.MOV.U32 R3, RZ, RZ, R4 ;  /* 0x000000ffff037224 */ /* 0x001fca00078e0004 */
[----:B------:R3:W-:Y:S01]  /*8c60*/  STG.E.U8 desc[UR36][R16.64], R3 ;  /* 0x0000000310007986 */ /* 0x0007e2000c101124 */
[----:B------:R-:W-:Y:S05]  /*8c70*/  BRA `(.L_x_9791) ;  /* 0x0000000c00f87947 */ /* 0x000fea0003800000 */
.L_x_9788:
        /* <DEDUP_REMOVED lines=9> */
.L_x_9793:
[----:B------:R-:W0:Y:S02]  /*8d10*/  F2I.F64.TRUNC R5, R4 ;  /* 0x0000000400057311 */ /* 0x000e24000030d100 */
[----:B0-----:R2:W-:Y:S01]  /*8d20*/  STG.E desc[UR36][R16.64], R5 ;  /* 0x0000000510007986 */ /* 0x0015e2000c101924 */
[----:B------:R-:W-:Y:S05]  /*8d30*/  BRA `(.L_x_9791) ;  /* 0x0000000c00c87947 */ /* 0x000fea0003800000 */
.L_x_9792:
[----:B------:R-:W0:Y:S02]  /*8d40*/  F2I.F64.TRUNC R5, R4 ;  /* 0x0000000400057311 */ /* 0x000e24000030d100 */
[----:B0-----:R0:W-:Y:S01]  /*8d50*/  STG.E.U16 desc[UR36][R16.64], R5 ;  /* 0x0000000510007986 */ /* 0x0011e2000c101524 */
[----:B------:R-:W-:Y:S05]  /*8d60*/  BRA `(.L_x_9791) ;  /* 0x0000000c00bc7947 */ /* 0x000fea0003800000 */
.L_x_9787:
        /* <DEDUP_REMOVED lines=13> */
.L_x_9795:
        /* <DEDUP_REMOVED lines=8> */
.L_x_9794:
        /* <DEDUP_REMOVED lines=14> */
.L_x_9797:
        /* <DEDUP_REMOVED lines=9> */
.L_x_9796:
[----:B------:R0:W-:Y:S01]  /*9030*/  STG.E.64 desc[UR36][R16.64], R4 ;  /* 0x0000000410007986 */ /* 0x0001e2000c101b24 */
[----:B------:R-:W-:Y:S05]  /*9040*/  BRA `(.L_x_9791) ;  /* 0x0000000c00047947 */ /* 0x000fea0003800000 */
.L_x_9786:
        /* <DEDUP_REMOVED lines=12> */
.L_x_9800:
[----:B------:R-:W-:-:S05]  /*9110*/  CS2R R6, SRZ ;  /* 0x0000000000067805 */ /* 0x000fca000001ff00 */
[----:B------:R0:W-:Y:S01]  /*9120*/  STG.E.128 desc[UR36][R16.64], R4 ;  /* 0x0000000410007986 */ /* 0x0001e2000c101d24 */
[----:B------:R-:W-:Y:S05]  /*9130*/  BRA `(.L_x_9791) ;  /* 0x0000000800c87947 */ /* 0x000fea0003800000 */
.L_x_9799:
        /* <DEDUP_REMOVED lines=25> */
.L_x_9804:
[----:B------:R-:W-:Y:S05]  /*92d0*/  BSYNC B0 ;  /* 0x0000000000007941 */ /* 0x000fea0003800000 */
.L_x_9803:
[----:B------:R-:W-:-:S05]  /*92e0*/  LOP3.LUT R3, R0, R3, RZ, 0xfc, !PT ;  /* 0x0000000300037212 */ /* 0x000fca00078efcff */
[----:B------:R0:W-:Y:S01]  /*92f0*/  STG.E.U8 desc[UR36][R16.64], R3 ;  /* 0x0000000310007986 */ /* 0x0001e2000c101124 */
[----:B------:R-:W-:Y:S05]  /*9300*/  BRA `(.L_x_9791) ;  /* 0x0000000800547947 */ /* 0x000fea0003800000 */
.L_x_9802:
        /* <DEDUP_REMOVED lines=17> */
.L_x_9806:
[----:B------:R-:W-:Y:S02]  /*9420*/  ISETP.GT.U32.AND P0, PT, R2, 0x7f800000, PT ;  /* 0x7f8000000200780c */ /* 0x000fe40003f04070 */
[----:B------:R-:W-:-:S04]  /*9430*/  MOV R0, 0x7f ;  /* 0x0000007f00007802 */ /* 0x000fc80000000f00 */
[----:B------:R-:W-:-:S07]  /*9440*/  SEL R0, R0, 0x7c, P0 ;  /* 0x0000007c00007807 */ /* 0x000fce0000000000 */
.L_x_9807:
[----:B------:R-:W-:Y:S05]  /*9450*/  BSYNC B0 ;  /* 0x0000000000007941 */ /* 0x000fea0003800000 */
.L_x_9805:
[----:B------:R-:W-:-:S04]  /*9460*/  LOP3.LUT R2, R3, 0x80000000, RZ, 0xc0, !PT ;  /* 0x8000000003027812 */ /* 0x000fc800078ec0ff */
[----:B------:R-:W-:-:S04]  /*9470*/  SHF.R.U32.HI R3, RZ, 0x18, R2 ;  /* 0x00000018ff037819 */ /* 0x000fc80000011602 */
[----:B------:R-:W-:-:S05]  /*9480*/  LOP3.LUT R3, R0, R3, RZ, 0xfc, !PT ;  /* 0x0000000300037212 */ /* 0x000fca00078efcff */
[----:B------:R0:W-:Y:S01]  /*9490*/  STG.E.U8 desc[UR36][R16.64], R3 ;  /* 0x0000000310007986 */ /* 0x0001e2000c101124 */
[----:B------:R-:W-:Y:S05]  /*94a0*/  BRA `(.L_x_9791) ;  /* 0x0000000400ec7947 */ /* 0x000fea0003800000 */
.L_x_9801:
        /* <DEDUP_REMOVED lines=8> */
.L_x_9798:
        /* <DEDUP_REMOVED lines=11> */
.L_x_9810:
        /* <DEDUP_REMOVED lines=21> */
.L_x_9813:
[----:B------:R-:W-:-:S04]  /*9730*/  LOP3.LUT R2, R3, 0x80000000, RZ, 0xc0, !PT ;  /* 0x8000000003027812 */ /* 0x000fc800078ec0ff */
[----:B------:R-:W-:-:S04]  /*9740*/  SHF.R.U32.HI R3, RZ, 0x18, R2 ;  /* 0x00000018ff037819 */ /* 0x000fc80000011602 */
[----:B------:R-:W-:-:S04]  /*9750*/  LOP3.LUT R0, R0, R3, RZ, 0xfc, !PT ;  /* 0x0000000300007212 */ /* 0x000fc800078efcff */
[----:B------:R-:W-:-:S07]  /*9760*/  PRMT R8, R0, 0x7610, R8 ;  /* 0x0000761000087816 */ /* 0x000fce0000000008 */
.L_x_9812:
[----:B------:R-:W-:Y:S05]  /*9770*/  BSYNC B0 ;  /* 0x0000000000007941 */ /* 0x000fea0003800000 */
.L_x_9811:
[----:B------:R0:W-:Y:S01]  /*9780*/  STG.E.U8 desc[UR36][R16.64], R8 ;  /* 0x0000000810007986 */ /* 0x0001e2000c101124 */
[----:B------:R-:W-:Y:S05]  /*9790*/  BRA `(.L_x_9791) ;  /* 0x0000000400307947 */ /* 0x000fea0003800000 */
.L_x_9809:
        /* <DEDUP_REMOVED lines=21> */
.L_x_9816:
[----:B------:R-:W-:-:S04]  /*98f0*/  LOP3.LUT R2, R3, 0x80000000, RZ, 0xc0, !PT ;  /* 0x8000000003027812 */ /* 0x000fc800078ec0ff */
[----:B------:R-:W-:-:S04]  /*9900*/  SHF.R.U32.HI R3, RZ, 0x18, R2 ;  /* 0x00000018ff037819 */ /* 0x000fc80000011602 */
[----:B------:R-:W-:-:S04]  /*9910*/  LOP3.LUT R0, R0, R3, RZ, 0xfc, !PT ;  /* 0x0000000300007212 */ /* 0x000fc800078efcff */
[----:B------:R-:W-:-:S07]  /*9920*/  PRMT R8, R0, 0x7610, R8 ;  /* 0x0000761000087816 */ /* 0x000fce0000000008 */
.L_x_9815:
[----:B------:R-:W-:Y:S05]  /*9930*/  BSYNC B0 ;  /* 0x0000000000007941 */ /* 0x000fea0003800000 */
.L_x_9814:
[----:B------:R0:W-:Y:S01]  /*9940*/  STG.E.U8 desc[UR36][R16.64], R8 ;  /* 0x0000000810007986 */ /* 0x0001e2000c101124 */
[----:B------:R-:W-:Y:S05]  /*9950*/  BRA `(.L_x_9791) ;  /* 0x0000000000c07947 */ /* 0x000fea0003800000 */
.L_x_9808:
        /* <DEDUP_REMOVED lines=26> */
.L_x_9790:
        /* <DEDUP_REMOVED lines=16> */
.L_x_9819:
[----:B------:R-:W-:Y:S05]  /*9c00*/  BRA `(.L_x_9791) ;  /* 0x0000000000147947 */ /* 0x000fea0003800000 */
.L_x_9818:
[----:B------:R-:W0:Y:S02]  /*9c10*/  F2I.U64.F64.TRUNC R4, R4 ;  /* 0x0000000400047311 */ /* 0x000e24000030d800 */
[----:B0-----:R0:W-:Y:S01]  /*9c20*/  STG.E.64 desc[UR36][R16.64], R4 ;  /* 0x0000000410007986 */ /* 0x0011e2000c101b24 */
[----:B------:R-:W-:Y:S05]  /*9c30*/  BRA `(.L_x_9791) ;  /* 0x0000000000087947 */ /* 0x000fea0003800000 */
.L_x_9817:
[----:B------:R-:W0:Y:S02]  /*9c40*/  F2I.U32.F64.TRUNC R5, R4 ;  /* 0x0000000400057311 */ /* 0x000e24000030d000 */
[----:B0-----:R0:W-:Y:S02]  /*9c50*/  STG.E desc[UR36][R16.64], R5 ;  /* 0x0000000510007986 */ /* 0x0011e4000c101924 */
.L_x_9791:
[----:B------:R-:W-:-:S07]  /*9c60*/  VIADD R19, R19, 0x80 ;  /* 0x0000008013137836 */ /* 0x000fce0000000000 */
.L_x_9751:
[----:B------:R-:W-:Y:S05]  /*9c70*/  BSYNC B6 ;  /* 0x0000000000067941 */ /* 0x000fea0003800000 */
.L_x_9750:
[----:B------:R-:W-:Y:S02]  /*9c80*/  ULDC UR4, c[0x0][0x210] ;  /* 0x0000840000047ab9 */ /* 0x000fe40000000800 */
[----:B------:R-:W-:-:S13]  /*9c90*/  ISETP.GE.AND P0, PT, R19, UR4, PT ;  /* 0x0000000413007c0c */ /* 0x000fda000bf06270 */
[----:B------:R-:W-:Y:S05]  /*9ca0*/  @P0 EXIT ;  /* 0x000000000000094d */ /* 0x000fea0003800000 */
[----:B0-----:R-:W0:Y:S01]  /*9cb0*/  LDC R6, c[0x0][0x218] ;  /* 0x00008600ff067b82 */ /* 0x001e220000000800 */
[----:B-1234-:R-:W-:Y:S01]  /*9cc0*/  HFMA2.MMA R16, -RZ, RZ, 0, 0 ;  /* 0x00000000ff107435 */ /* 0x01efe200000001ff */
[----:B------:R-:W-:Y:S01]  /*9cd0*/  IMAD.MOV.U32 R0, RZ, RZ, RZ ;  /* 0x000000ffff007224 */ /* 0x000fe200078e00ff */
        /* <DEDUP_REMOVED lines=300> */
.L_x_9820:
        /* <DEDUP_REMOVED lines=21> */
.L_x_9824:
[----:B------:R-:W2:Y:S02]  /*b0f0*/  LDG.E.U8 R2, desc[UR36][R4.64] ;  /* 0x0000002404027981 */ /* 0x000ea4000c1e1100 */
[----:B--2---:R-:W4:Y:S01]  /*b100*/  I2F.F64.U16 R2, R2 ;  /* 0x0000000200027312 */ /* 0x004f220000101800 */
[----:B------:R-:W-:Y:S05]  /*b110*/  BRA `(.L_x_9826) ;  /* 0x0000000c00707947 */ /* 0x000fea0003800000 */
.L_x_9823:
        /* <DEDUP_REMOVED lines=9> */
.L_x_9828:
[----:B------:R-:W2:Y:S02]  /*b1b0*/  LDG.E R2, desc[UR36][R4.64] ;  /* 0x0000002404027981 */ /* 0x000ea4000c1e1900 */
[----:B--2---:R-:W2:Y:S01]  /*b1c0*/  I2F.F64 R2, R2 ;  /* 0x0000000200027312 */ /* 0x004ea20000201c00 */
[----:B------:R-:W-:Y:S05]  /*b1d0*/  BRA `(.L_x_9826) ;  /* 0x0000000c00407947 */ /* 0x000fea0003800000 */
.L_x_9827:
[----:B------:R-:W2:Y:S02]  /*b1e0*/  LDG.E.U16 R2, desc[UR36][R4.64] ;  /* 0x0000002404027981 */ /* 0x000ea4000c1e1500 */
[----:B--2---:R-:W0:Y:S01]  /*b1f0*/  I2F.F64.S16 R2, R2 ;  /* 0x0000000200027312 */ /* 0x004e220000101c00 */
[----:B------:R-:W-:Y:S05]  /*b200*/  BRA `(.L_x_9826) ;  /* 0x0000000c00347947 */ /* 0x000fea0003800000 */
.L_x_9822:
        /* <DEDUP_REMOVED lines=10> */
.L_x_9830:
[----:B------:R-:W2:Y:S02]  /*b2b0*/  LDG.E.U16 R0, desc[UR36][R4.64] ;  /* 0x0000002404007981 */ /* 0x000ea4000c1e1500 */
[----:B--2---:R-:W-:-:S05]  /*b2c0*/  HADD2.F32 R0, -RZ, R0.H0_H0 ;  /* 0x20000000ff007230 */ /* 0x004fca0000004100 */
[----:B------:R-:W-:-:S04]  /*b2d0*/  FMUL.FTZ R0, R0, 1 ;  /* 0x3f80000000007820 */ /* 0x000fc80000410000 */
[----:B------:R0:W1:Y:S01]  /*b2e0*/  F2F.F64.F32 R2, R0 ;  /* 0x0000000000027310 */ /* 0x0000620000201800 */
[----:B------:R-:W-:Y:S05]  /*b2f0*/  BRA `(.L_x_9826) ;  /* 0x0000000800f87947 */ /* 0x000fea0003800000 */
.L_x_9829:
        /* <DEDUP_REMOVED lines=10> */
.L_x_9832:
[----:B------:R-:W2:Y:S02]  /*b3a0*/  LDG.E.U16 R4, desc[UR36][R4.64] ;  /* 0x0000002404047981 */ /* 0x000ea4000c1e1500 */
[----:B--2---:R-:W-:-:S05]  /*b3b0*/  HADD2.F32 R0, -RZ, R4.H0_H0 ;  /* 0x20000004ff007230 */ /* 0x004fca0000004100 */
[----:B------:R-:W-:-:S04]  /*b3c0*/  FMUL.FTZ R0, R0, 1 ;  /* 0x3f80000000007820 */ /* 0x000fc80000410000 */
[----:B------:R0:W1:Y:S01]  /*b3d0*/  F2F.F64.F32 R2, R0 ;  /* 0x0000000000027310 */ /* 0x0000620000201800 */
[----:B------:R-:W-:Y:S05]  /*b3e0*/  BRA `(.L_x_9826) ;  /* 0x0000000800bc7947 */ /* 0x000fea0003800000 */
.L_x_9831:
[----:B------:R0:W5:Y:S01]  /*b3f0*/  LDG.E.64 R2, desc[UR36][R4.64] ;  /* 0x0000002404027981 */ /* 0x000162000c1e1b00 */
[----:B------:R-:W-:Y:S05]  /*b400*/  BRA `(.L_x_9826) ;  /* 0x0000000800b47947 */ /* 0x000fea0003800000 */
.L_x_9821:
        /* <DEDUP_REMOVED lines=13> */
.L_x_9835:
[----:B------:R0:W5:Y:S01]  /*b4e0*/  LDG.E.64 R2, desc[UR36][R4.64] ;  /* 0x0000002404027981 */ /* 0x000162000c1e1b00 */
[----:B------:R-:W-:Y:S05]  /*b4f0*/  BRA `(.L_x_9826) ;  /* 0x0000000800787947 */ /* 0x000fea0003800000 */
.L_x_9834:
        /* <DEDUP_REMOVED lines=28> */
.L_x_9837:
        /* <DEDUP_REMOVED lines=15> */
.L_x_9836:
[----:B------:R-:W2:Y:S02]  /*b7b0*/  LDG.E.U16 R0, desc[UR36][R4.64] ;  /* 0x0000002404007981 */ /* 0x000ea4000c1e1500 */
[----:B--2---:R-:W-:-:S04]  /*b7c0*/  IMAD.U32 R0, R0, 0x10000, RZ ;  /* 0x0001000000007824 */ /* 0x004fc800078e00ff */
[----:B------:R-:W-:-:S04]  /*b7d0*/  FMUL.FTZ R0, R0, 1 ;  /* 0x3f80000000007820 */ /* 0x000fc80000410000 */
[----:B------:R0:W1:Y:S01]  /*b7e0*/  F2F.F64.F32 R2, R0 ;  /* 0x0000000000027310 */ /* 0x0000620000201800 */
[----:B------:R-:W-:Y:S05]  /*b7f0*/  BRA `(.L_x_9826) ;  /* 0x0000000400b87947 */ /* 0x000fea0003800000 */
.L_x_9833:
        /* <DEDUP_REMOVED lines=11> */
.L_x_9840:
        /* <DEDUP_REMOVED lines=21> */
.L_x_9844:
[----:B------:R-:W-:Y:S05]  /*ba00*/  BSYNC B1 ;  /* 0x0000000000017941 */ /* 0x000fea0003800000 */
.L_x_9843:
[----:B------:R-:W-:Y:S01]  /*ba10*/  LEA R3, R0, 0x3b800000, 0x17 ;  /* 0x3b80000000037811 */ /* 0x000fe200078eb8ff */
[----:B------:R-:W-:-:S05]  /*ba20*/  IMAD.SHL.U32 R0, R2, 0x100000, RZ ;  /* 0x0010000002007824 */ /* 0x000fca00078e00ff */
[----:B------:R-:W-:-:S07]  /*ba30*/  LOP3.LUT R0, R3, R0, R4, 0xfe, !PT ;  /* 0x0000000003007212 */ /* 0x000fce00078efe04 */
.L_x_9842:
[----:B------:R-:W-:Y:S05]  /*ba40*/  BSYNC B0 ;  /* 0x0000000000007941 */ /* 0x000fea0003800000 */
.L_x_9841:
[----:B------:R-:W-:-:S04]  /*ba50*/  FMUL.FTZ R0, R0, 1 ;  /* 0x3f80000000007820 */ /* 0x000fc80000410000 */
[----:B------:R0:W1:Y:S01]  /*ba60*/  F2F.F64.F32 R2, R0 ;  /* 0x0000000000027310 */ /* 0x0000620000201800 */
[----:B------:R-:W-:Y:S05]  /*ba70*/  BRA `(.L_x_9826) ;  /* 0x0000000400187947 */ /* 0x000fea0003800000 */
.L_x_9839:
        /* <DEDUP_REMOVED lines=21> */
.L_x_9848:
[----:B------:R-:W-:Y:S05]  /*bbd0*/  BSYNC B1 ;  /* 0x0000000000017941 */ /* 0x000fea0003800000 */
.L_x_9847:
[----:B------:R-:W-:Y:S01]  /*bbe0*/  LEA R3, R0, 0x37800000, 0x17 ;  /* 0x3780000000037811 */ /* 0x000fe200078eb8ff */
[----:B------:R-:W-:-:S05]  /*bbf0*/  IMAD.SHL.U32 R0, R2, 0x200000, RZ ;  /* 0x0020000002007824 */ /* 0x000fca00078e00ff */
[----:B------:R-:W-:-:S07]  /*bc00*/  LOP3.LUT R0, R3, R0, R4, 0xfe, !PT ;  /* 0x0000000003007212 */ /* 0x000fce00078efe04 */
.L_x_9846:
[----:B------:R-:W-:Y:S05]  /*bc10*/  BSYNC B0 ;  /* 0x0000000000007941 */ /* 0x000fea0003800000 */
.L_x_9845:
[----:B------:R-:W-:-:S04]  /*bc20*/  FMUL.FTZ R0, R0, 1 ;  /* 0x3f80000000007820 */ /* 0x000fc80000410000 */
[----:B------:R0:W1:Y:S01]  /*bc30*/  F2F.F64.F32 R2, R0 ;  /* 0x0000000000027310 */ /* 0x0000620000201800 */
[----:B------:R-:W-:Y:S05]  /*bc40*/  BRA `(.L_x_9826) ;  /* 0x0000000000a47947 */ /* 0x000fea0003800000 */
.L_x_9838:
        /* <DEDUP_REMOVED lines=14> */
.L_x_9852:
[----:B------:R-:W-:Y:S05]  /*bd30*/  BSYNC B0 ;  /* 0x0000000000007941 */ /* 0x000fea0003800000 */
.L_x_9851:
[----:B------:R-:W-:-:S04]  /*bd40*/  FMUL.FTZ R0, R0, 1 ;  /* 0x3f80000000007820 */ /* 0x000fc80000410000 */
[----:B------:R0:W1:Y:S01]  /*bd50*/  F2F.F64.F32 R2, R0 ;  /* 0x0000000000027310 */ /* 0x0000620000201800 */
[----:B------:R-:W-:Y:S05]  /*bd60*/  BRA `(.L_x_9826) ;  /* 0x00000000005c7947 */ /* 0x000fea0003800000 */
.L_x_9825:
        /* <DEDUP_REMOVED lines=16> */
.L_x_9853:
[----:B------:R-:W-:Y:S01]  /*be70*/  CS2R R2, SRZ ;  /* 0x0000000000027805 */ /* 0x000fe2000001ff00 */
[----:B------:R-:W-:Y:S06]  /*be80*/  BRA `(.L_x_9826) ;  /* 0x0000000000147947 */ /* 0x000fec0003800000 */
.L_x_9850:
[----:B------:R-:W2:Y:S02]  /*be90*/  LDG.E.64 R2, desc[UR36][R4.64] ;  /* 0x0000002404027981 */ /* 0x000ea4000c1e1b00 */
[----:B--2---:R-:W0:Y:S01]  /*bea0*/  I2F.F64.U64 R2, R2 ;  /* 0x0000000200027312 */ /* 0x004e220000301800 */
[----:B------:R-:W-:Y:S05]  /*beb0*/  BRA `(.L_x_9826) ;  /* 0x0000000000087947 */ /* 0x000fea0003800000 */
.L_x_9849:
[----:B------:R-:W2:Y:S02]  /*bec0*/  LDG.E R2, desc[UR36][R4.64] ;  /* 0x0000002404027981 */ /* 0x000ea4000c1e1900 */
[----:B--2---:R-:W0:Y:S02]  /*bed0*/  I2F.F64.U32 R2, R2 ;  /* 0x0000000200027312 */ /* 0x004e240000201800 */
.L_x_9826:
[----:B------:R-:W1:Y:S01]  /*bee0*/  LDC.U8 R6, c[0x0][0x430] ;  /* 0x00010c00ff067b82 */ /* 0x000e620000000000 */
[----:B------:R-:W-:Y:S02]  /*bef0*/  ULDC.64 UR4, c[0x0][0x428] ;  /* 0x00010a0000047ab9 */ /* 0x000fe40000000a00 */
[----:B------:R-:W-:Y:S02]  /*bf00*/  DSETP.LT.AND P1, PT, RZ, UR4, PT ;  /* 0x00000004ff007e2a */ /* 0x000fe4000bf21000 */
[----:B------:R-:W-:-:S04]  /*bf10*/  DSETP.NEU.AND P0, PT, RZ, UR4, PT ;  /* 0x00000004ff007e2a */ /* 0x000fc8000bf0d000 */
[----:B0-----:R-:W-:Y:S02]  /*bf20*/  FSEL R5, RZ, 1.875, !P1 ;  /* 0x3ff00000ff057808 */ /* 0x001fe40004800000 */
[----:B-12345:R-:W-:Y:S02]  /*bf30*/  FSEL R4, R2, RZ, !P0 ;  /* 0x000000ff02047208 */ /* 0x03efe40004000000 */
        /* <DEDUP_REMOVED lines=15> */
.L_x_9857:
[----:B------:R-:W0:Y:S02]  /*c030*/  F2I.S64.F64.TRUNC R4, R4 ;  /* 0x0000000400047311 */ /* 0x000e24000030d900 */
[----:B0-----:R-:W-:-:S05]  /*c040*/  IMAD.MOV.U32 R3, RZ, RZ, R4 ;  /* 0x000000ffff037224 */ /* 0x001fca00078e0004 */
[----:B------:R-:W-:Y:S01]  /*c050*/  STG.E.U8 desc[UR36][R16.64], R3 ;  /* 0x0000000310007986 */ /* 0x000fe2000c101124 */
[----:B------:R-:W-:Y:S05]  /*c060*/  EXIT ;  /* 0x000000000000794d */ /* 0x000fea0003800000 */
.L_x_9856:
        /* <DEDUP_REMOVED lines=9> */
.L_x_9860:
[----:B------:R-:W0:Y:S02]  /*c100*/  F2I.F64.TRUNC R5, R4 ;  /* 0x0000000400057311 */ /* 0x000e24000030d100 */
[----:B0-----:R-:W-:Y:S01]  /*c110*/  STG.E desc[UR36][R16.64], R5 ;  /* 0x0000000510007986 */ /* 0x001fe2000c101924 */
[----:B------:R-:W-:Y:S05]  /*c120*/  EXIT ;  /* 0x000000000000794d */ /* 0x000fea0003800000 */
.L_x_9859:
[----:B------:R-:W0:Y:S02]  /*c130*/  F2I.F64.TRUNC R5, R4 ;  /* 0x0000000400057311 */ /* 0x000e24000030d100 */
[----:B0-----:R-:W-:Y:S01]  /*c140*/  STG.E.U16 desc[UR36][R16.64], R5 ;  /* 0x0000000510007986 */ /* 0x001fe2000c101524 */
[----:B------:R-:W-:Y:S05]  /*c150*/  EXIT ;  /* 0x000000000000794d */ /* 0x000fea0003800000 */
.L_x_9855:
        /* <DEDUP_REMOVED lines=13> */
.L_x_9862:
        /* <DEDUP_REMOVED lines=8> */
.L_x_9861:
        /* <DEDUP_REMOVED lines=14> */
.L_x_9864:
        /* <DEDUP_REMOVED lines=9> */
.L_x_9863:
[----:B------:R-:W-:Y:S01]  /*c420*/  STG.E.64 desc[UR36][R16.64], R4 ;  /* 0x0000000410007986 */ /* 0x000fe2000c101b24 */
[----:B------:R-:W-:Y:S05]  /*c430*/  EXIT ;  /* 0x000000000000794d */ /* 0x000fea0003800000 */
.L_x_9854:
        /* <DEDUP_REMOVED lines=12> */
.L_x_9867:
[----:B------:R-:W-:-:S05]  /*c500*/  CS2R R6, SRZ ;  /* 0x0000000000067805 */ /* 0x000fca000001ff00 */
[----:B------:R-:W-:Y:S01]  /*c510*/  STG.E.128 desc[UR36][R16.64], R4 ;  /* 0x0000000410007986 */ /* 0x000fe2000c101d24 */
[----:B------:R-:W-:Y:S05]  /*c520*/  EXIT ;  /* 0x000000000000794d */ /* 0x000fea0003800000 */
.L_x_9866:
        /* <DEDUP_REMOVED lines=25> */
.L_x_9871:
[----:B------:R-:W-:Y:S05]  /*c6c0*/  BSYNC B0 ;  /* 0x0000000000007941 */ /* 0x000fea0003800000 */
.L_x_9870:
[----:B------:R-:W-:-:S05]  /*c6d0*/  LOP3.LUT R3, R0, R3, RZ, 0xfc, !PT ;  /* 0x0000000300037212 */ /* 0x000fca00078efcff */
[----:B------:R-:W-:Y:S01]  /*c6e0*/  STG.E.U8 desc[UR36][R16.64], R3 ;  /* 0x0000000310007986 */ /* 0x000fe2000c101124 */
[----:B------:R-:W-:Y:S05]  /*c6f0*/  EXIT ;  /* 0x000000000000794d */ /* 0x000fea0003800000 */
.L_x_9869:
        /* <DEDUP_REMOVED lines=14> */
[----:B------:R-:W-:Y:S02]  /*c7e0*/  @P0 SHF.R.U32.HI R0, RZ, 0x15, R0 ;  /* 0x00000015ff000819 */ /* 0x000fe40000011600 */
[----:B------:R-:W-:Y:S01]  /*c7f0*/  @!P0 IADD3 R0, R2, -0x43000000, RZ ;  /* 0xbd00000002008810 */ /* 0x000fe20007ffe0ff */
[----:B------:R-:W-:Y:S06]  /*c800*/  BRA `(.L_x_9874) ;  /* 0x00000000000c7947 */ /* 0x000fec0003800000 */
.L_x_9873:
[----:B------:R-:W-:Y:S01]  /*c810*/  IMAD.MOV.U32 R0, RZ, RZ, 0x7f ;  /* 0x0000007fff007424 */ /* 0x000fe200078e00ff */
[----:B------:R-:W-:-:S04]  /*c820*/  ISETP.GT.U32.AND P0, PT, R2, 0x7f800000, PT ;  /* 0x7f8000000200780c */ /* 0x000fc80003f04070 */
[----:B------:R-:W-:-:S09]  /*c830*/  SEL R0, R0, 0x7c, P0 ;  /* 0x0000007c00007807 */ /* 0x000fd20000000000 */
.L_x_9874:
[----:B------:R-:W-:Y:S05]  /*c840*/  BSYNC B0 ;  /* 0x0000000000007941 */ /* 0x000fea0003800000 */
.L_x_9872:
[----:B------:R-:W-:-:S04]  /*c850*/  LOP3.LUT R2, R3, 0x80000000, RZ, 0xc0, !PT ;  /* 0x8000000003027812 */ /* 0x000fc800078ec0ff */
[----:B------:R-:W-:-:S04]  /*c860*/  SHF.R.U32.HI R3, RZ, 0x18, R2 ;  /* 0x00000018ff037819 */ /* 0x000fc80000011602 */
[----:B------:R-:W-:-:S05]  /*c870*/  LOP3.LUT R3, R0, R3, RZ, 0xfc, !PT ;  /* 0x0000000300037212 */ /* 0x000fca00078efcff */
[----:B------:R-:W-:Y:S01]  /*c880*/  STG.E.U8 desc[UR36][R16.64], R3 ;  /* 0x0000000310007986 */ /* 0x000fe2000c101124 */
[----:B------:R-:W-:Y:S05]  /*c890*/  EXIT ;  /* 0x000000000000794d */ /* 0x000fea0003800000 */
.L_x_9868:
        /* <DEDUP_REMOVED lines=8> */
.L_x_9865:
        /* <DEDUP_REMOVED lines=11> */
.L_x_9877:
        /* <DEDUP_REMOVED lines=21> */
.L_x_9880:
[----:B------:R-:W-:-:S04]  /*cb20*/  LOP3.LUT R2, R3, 0x80000000, RZ, 0xc0, !PT ;  /* 0x8000000003027812 */ /* 0x000fc800078ec0ff */
[----:B------:R-:W-:-:S04]  /*cb30*/  SHF.R.U32.HI R3, RZ, 0x18, R2 ;  /* 0x00000018ff037819 */ /* 0x000fc80000011602 */
[----:B------:R-:W-:-:S04]  /*cb40*/  LOP3.LUT R0, R0, R3, RZ, 0xfc, !PT ;  /* 0x0000000300007212 */ /* 0x000fc800078efcff */
[----:B------:R-:W-:-:S07]  /*cb50*/  PRMT R8, R0, 0x7610, R8 ;  /* 0x0000761000087816 */ /* 0x000fce0000000008 */
.L_x_9879:
[----:B------:R-:W-:Y:S05]  /*cb60*/  BSYNC B0 ;  /* 0x0000000000007941 */ /* 0x000fea0003800000 */
.L_x_9878:
[----:B------:R-:W-:Y:S01]  /*cb70*/  STG.E.U8 desc[UR36][R16.64], R8 ;  /* 0x0000000810007986 */ /* 0x000fe2000c101124 */
[----:B------:R-:W-:Y:S05]  /*cb80*/  EXIT ;  /* 0x000000000000794d */ /* 0x000fea0003800000 */
.L_x_9876:
        /* <DEDUP_REMOVED lines=21> */
.L_x_9883:
[----:B------:R-:W-:-:S04]  /*cce0*/  LOP3.LUT R2, R3, 0x80000000, RZ, 0xc0, !PT ;  /* 0x8000000003027812 */ /* 0x000fc800078ec0ff */
[----:B------:R-:W-:-:S04]  /*ccf0*/  SHF.R.U32.HI R3, RZ, 0x18, R2 ;  /* 0x00000018ff037819 */ /* 0x000fc80000011602 */
[----:B------:R-:W-:-:S04]  /*cd00*/  LOP3.LUT R0, R0, R3, RZ, 0xfc, !PT ;  /* 0x0000000300007212 */ /* 0x000fc800078efcff */
[----:B------:R-:W-:-:S07]  /*cd10*/  PRMT R8, R0, 0x7610, R8 ;  /* 0x0000761000087816 */ /* 0x000fce0000000008 */
.L_x_9882:
[----:B------:R-:W-:Y:S05]  /*cd20*/  BSYNC B0 ;  /* 0x0000000000007941 */ /* 0x000fea0003800000 */
.L_x_9881:
[----:B------:R-:W-:Y:S01]  /*cd30*/  STG.E.U8 desc[UR36][R16.64], R8 ;  /* 0x0000000810007986 */ /* 0x000fe2000c101124 */
[----:B------:R-:W-:Y:S05]  /*cd40*/  EXIT ;  /* 0x000000000000794d */ /* 0x000fea0003800000 */
.L_x_9875:
        /* <DEDUP_REMOVED lines=26> */
.L_x_9858:
        /* <DEDUP_REMOVED lines=16> */
.L_x_9886:
[----:B------:R-:W-:Y:S05]  /*cff0*/  EXIT ;  /* 0x000000000000794d */ /* 0x000fea0003800000 */
.L_x_9885:
[----:B------:R-:W0:Y:S02]  /*d000*/  F2I.U64.F64.TRUNC R4, R4 ;  /* 0x0000000400047311 */ /* 0x000e24000030d800 */
[----:B0-----:R-:W-:Y:S01]  /*d010*/  STG.E.64 desc[UR36][R16.64], R4 ;  /* 0x0000000410007986 */ /* 0x001fe2000c101b24 */
[----:B------:R-:W-:Y:S05]  /*d020*/  EXIT ;  /* 0x000000000000794d */ /* 0x000fea0003800000 */
.L_x_9884:
[----:B------:R-:W0:Y:S02]  /*d030*/  F2I.U32.F64.TRUNC R5, R4 ;  /* 0x0000000400057311 */ /* 0x000e24000030d000 */
[----:B0-----:R-:W-:Y:S01]  /*d040*/  STG.E desc[UR36][R16.64], R5 ;  /* 0x0000000510007986 */ /* 0x001fe2000c101924 */
[----:B------:R-:W-:Y:S05]  /*d050*/  EXIT ;  /* 0x000000000000794d */ /* 0x000fea0003800000 */
.L_x_9887:
        /* <DEDUP_REMOVED lines=10> */
.L_x_32113:


//--------------------- .text._ZN2at6native27unrolled_elementwise_kernelINS0_13AUnaryFunctorIdddZZZNS0_21heaviside_kernel_cudaERNS_18TensorIteratorBaseEENKUlvE_clEvENKUlvE4_clEvEUlddE_EESt5arrayIPcLm2EELi4E23TrivialOffsetCalculatorILi1EjESD_NS0_6memory12LoadWithCastILi1EEENSE_13StoreWithCastILi1EEEEEviT_T0_T2_T3_T4_T5_ --------------------------
	.section	.text._ZN2at6native27unrolled_elementwise_kernelINS0_13AUnaryFunctorIdddZZZNS0_21heaviside_kernel_cudaERNS_18TensorIteratorBaseEENKUlvE_clEvENKUlvE4_clEvEUlddE_EESt5arrayIPcLm2EELi4E23TrivialOffsetCalculatorILi1EjESD_NS0_6memory12LoadWithCastILi1EEENSE_13StoreWithCastILi1EEEEEviT_T0_T2_T3_T4_T5_,"ax",@progbits
	.align	128
        .global         _ZN2at6native27unrolled_elementwise_kernelINS0_13AUnaryFunctorIdddZZZNS0_21heaviside_kernel_cudaERNS_18TensorIteratorBaseEENKUlvE_clEvENKUlvE4_clEvEUlddE_EESt5arrayIPcLm2EELi4E23TrivialOffsetCalculatorILi1EjESD_NS0_6memory12LoadWithCastILi1EEENSE_13StoreWithCastILi1EEEEEviT_T0_T2_T3_T4_T5_
        .type           _ZN2at6native27unrolled_elementwise_kernelINS0_13AUnaryFunctorIdddZZZNS0_21heaviside_kernel_cudaERNS_18TensorIteratorBaseEENKUlvE_clEvENKUlvE4_clEvEUlddE_EESt5arrayIPcLm2EELi4E23TrivialOffsetCalculatorILi1EjESD_NS0_6memory12LoadWithCastILi1EEENSE_13StoreWithCastILi1EEEEEviT_T0_T2_T3_T4_T5_,@function
        .size           _ZN2at6native27unrolled_elementwise_kernelINS0_13AUnaryFunctorIdddZZZNS0_21heaviside_kernel_cudaERNS_18TensorIteratorBaseEENKUlvE_clEvENKUlvE4_clEvEUlddE_EESt5arrayIPcLm2EELi4E23TrivialOffsetCalculatorILi1EjESD_NS0_6memory12LoadWithCastILi1EEENSE_13StoreWithCastILi1EEEEEviT_T0_T2_T3_T4_T5_,(.L_x_32114 - _ZN2at6native27unrolled_elementwise_kernelINS0_13AUnaryFunctorIdddZZZNS0_21heaviside_kernel_cudaERNS_18TensorIteratorBaseEENKUlvE_clEvENKUlvE4_clEvEUlddE_EESt5arrayIPcLm2EELi4E23TrivialOffsetCalculatorILi1EjESD_NS0_6memory12LoadWithCastILi1EEENSE_13StoreWithCastILi1EEEEEviT_T0_T2_T3_T4_T5_)
        .other          _ZN2at6native27unrolled_elementwise_kernelINS0_13AUnaryFunctorIdddZZZNS0_21heaviside_kernel_cudaERNS_18TensorIteratorBaseEENKUlvE_clEvENKUlvE4_clEvEUlddE_EESt5arrayIPcLm2EELi4E23TrivialOffsetCalculatorILi1EjESD_NS0_6memory12LoadWithCastILi1EEENSE_13StoreWithCastILi1EEEEEviT_T0_T2_T3_T4_T5_,@"STO_CUDA_ENTRY STV_DEFAULT"
_ZN2at6native27unrolled_elementwise_kernelINS0_13AUnaryFunctorIdddZZZNS0_21heaviside_kernel_cudaERNS_18TensorIteratorBaseEENKUlvE_clEvENKUlvE4_clEvEUlddE_EESt5arrayIPcLm2EELi4E23TrivialOffsetCalculatorILi1EjESD_NS0_6memory12LoadWithCastILi1EEENSE_13StoreWithCastILi1EEEEEviT_T0_T2_T3_T4_T5_:
.text._ZN2at6native27unrolled_elementwise_kernelINS0_13AUnaryFunctorIdddZZZNS0_21heaviside_kernel_cudaERNS_18TensorIteratorBaseEENKUlvE_clEvENKUlvE4_clEvEUlddE_EESt5arrayIPcLm2EELi4E23TrivialOffsetCalculatorILi1EjESD_NS0_6memory12LoadWithCastILi1EEENSE_13StoreWithCastILi1EEEEEviT_T0_T2_T3_T4_T5_:
        /* <DEDUP_REMOVED lines=32> */
.L_x_9893:
[----:B------:R-:W2:Y:S02]  /*0200*/  LDG.E.U8 R4, desc[UR36][R4.64] ;  /* 0x0000002404047981 */ /* 0x000ea4000c1e1100 */
[----:B--2---:R0:W1:Y:S01]  /*0210*/  I2F.F64.U16 R32, R4 ;  /* 0x0000000400207312 */ /* 0x0040620000101800 */
[----:B------:R-:W-:Y:S05]  /*0220*/  BRA `(.L_x_9895) ;  /* 0x0000000c00747947 */ /* 0x000fea0003800000 */
.L_x_9892:
        /* <DEDUP_REMOVED lines=9> */
.L_x_9897:
[----:B------:R-:W2:Y:S02]  /*02c0*/  LDG.E R4, desc[UR36][R4.64] ;  /* 0x0000002404047981 */ /* 0x000ea4000c1e1900 */
[----:B--2---:R1:W2:Y:S01]  /*02d0*/  I2F.F64 R32, R4 ;  /* 0x0000000400207312 */ /* 0x0042a20000201c00 */
[----:B------:R-:W-:Y:S05]  /*02e0*/  BRA `(.L_x_9895) ;  /* 0x0000000c00447947 */ /* 0x000fea0003800000 */
.L_x_9896:
[----:B------:R-:W2:Y:S02]  /*02f0*/  LDG.E.U16 R4, desc[UR36][R4.64] ;  /* 0x0000002404047981 */ /* 0x000ea4000c1e1500 */
[----:B--2---:R3:W4:Y:S01]  /*0300*/  I2F.F64.S16 R32, R4 ;  /* 0x0000000400207312 */ /* 0x0047220000101c00 */
[----:B------:R-:W-:Y:S05]  /*0310*/  BRA `(.L_x_9895) ;  /* 0x0000000c00387947 */ /* 0x000fea0003800000 */
.L_x_9891:
        /* <DEDUP_REMOVED lines=10> */
.L_x_9899:
[----:B------:R-:W2:Y:S02]  /*03c0*/  LDG.E.U16 R0, desc[UR36][R4.64] ;  /* 0x0000002404007981 */ /* 0x000ea4000c1e1500 */
[----:B--2---:R-:W-:-:S05]  /*03d0*/  HADD2.F32 R0, -RZ, R0.H0_H0 ;  /* 0x20000000ff007230 */ /* 0x004fca0000004100 */
[----:B------:R-:W-:-:S04]  /*03e0*/  FMUL.FTZ R0, R0, 1 ;  /* 0x3f80000000007820 */ /* 0x000fc80000410000 */
[----:B------:R0:W1:Y:S01]  /*03f0*/  F2F.F64.F32 R32, R0 ;  /* 0x0000000000207310 */ /* 0x0000620000201800 */
[----:B------:R-:W-:Y:S05]  /*0400*/  BRA `(.L_x_9895) ;  /* 0x0000000800fc7947 */ /* 0x000fea0003800000 */
.L_x_9898:
        /* <DEDUP_REMOVED lines=10> */
.L_x_9901:
[----:B------:R-:W2:Y:S02]  /*04b0*/  LDG.E.U16 R4, desc[UR36][R4.64] ;  /* 0x0000002404047981 */ /* 0x000ea4000c1e1500 */
[----:B--2---:R-:W-:-:S05]  /*04c0*/  HADD2.F32 R0, -RZ, R4.H0_H0 ;  /* 0x20000004ff007230 */ /* 0x004fca0000004100 */
[----:B------:R-:W-:-:S04]  /*04d0*/  FMUL.FTZ R0, R0, 1 ;  /* 0x3f80000000007820 */ /* 0x000fc80000410000 */
[----:B------:R0:W1:Y:S01]  /*04e0*/  F2F.F64.F32 R32, R0 ;  /* 0x0000000000207310 */ /* 0x0000620000201800 */
[----:B------:R-:W-:Y:S05]  /*04f0*/  BRA `(.L_x_9895) ;  /* 0x0000000800c07947 */ /* 0x000fea0003800000 */
.L_x_9900:
[----:B------:R0:W5:Y:S01]  /*0500*/  LDG.E.64 R32, desc[UR36][R4.64] ;  /* 0x0000002404207981 */ /* 0x000162000c1e1b00 */
[----:B------:R-:W-:Y:S05]  /*0510*/  BRA `(.L_x_9895) ;  /* 0x0000000800b87947 */ /* 0x000fea0003800000 */
.L_x_9890:
        /* <DEDUP_REMOVED lines=13> */
.L_x_9904:
[----:B------:R0:W5:Y:S01]  /*05f0*/  LDG.E.64 R32, desc[UR36][R4.64] ;  /* 0x0000002404207981 */ /* 0x000162000c1e1b00 */
[----:B------:R-:W-:Y:S05]  /*0600*/  BRA `(.L_x_9895) ;  /* 0x00000008007c7947 */ /* 0x000fea0003800000 */
.L_x_9903:
        /* <DEDUP_REMOVED lines=28> */
.L_x_9906:
        /* <DEDUP_REMOVED lines=16> */
.L_x_9905:
[----:B------:R-:W2:Y:S02]  /*08d0*/  LDG.E.U16 R0, desc[UR36][R4.64] ;  /* 0x0000002404007981 */ /* 0x000ea4000c1e1500 */
[----:B--2---:R-:W-:-:S04]  /*08e0*/  IMAD.U32 R0, R0, 0x10000, RZ ;  /* 0x0001000000007824 */ /* 0x004fc800078e00ff */
[----:B------:R-:W-:-:S04]  /*08f0*/  FMUL.FTZ R0, R0, 1 ;  /* 0x3f80000000007820 */ /* 0x000fc80000410000 */
[----:B------:R0:W1:Y:S01]  /*0900*/  F2F.F64.F32 R32, R0 ;  /* 0x0000000000207310 */ /* 0x0000620000201800 */
[----:B------:R-:W-:Y:S05]  /*0910*/  BRA `(.L_x_9895) ;  /* 0x0000000400b87947 */ /* 0x000fea0003800000 */
.L_x_9902:
        /* <DEDUP_REMOVED lines=11> */
.L_x_9909:
        /* <DEDUP_REMOVED lines=21> */
.L_x_9913:
[----:B------:R-:W-:Y:S05]  /*0b20*/  BSYNC B1 ;  /* 0x0000000000017941 */ /* 0x000fea0003800000 */
.L_x_9912:
[----:B------:R-:W-:Y:S01]  /*0b30*/  LEA R5, R0, 0x3b800000, 0x17 ;  /* 0x3b80000000057811 */ /* 0x000fe200078eb8ff */
[----:B------:R-:W-:-:S05]  /*0b40*/  IMAD.SHL.U32 R0, R3, 0x100000, RZ ;  /* 0x0010000003007824 */ /* 0x000fca00078e00ff */
[----:B------:R-:W-:-:S07]  /*0b50*/  LOP3.LUT R0, R5, R0, R6, 0xfe, !PT ;  /* 0x0000000005007212 */ /* 0x000fce00078efe06 */
.L_x_9911:
[----:B------:R-:W-:Y:S05]  /*0b60*/  BSYNC B0 ;  /* 0x0000000000007941 */ /* 0x000fea0003800000 */
.L_x_9910:
[----:B------:R-:W-:-:S04]  /*0b70*/  FMUL.FTZ R0, R0, 1 ;  /* 0x3f80000000007820 */ /* 0x000fc80000410000 */
[----:B------:R0:W1:Y:S01]  /*0b80*/  F2F.F64.F32 R32, R0 ;  /* 0x0000000000207310 */ /* 0x0000620000201800 */
[----:B------:R-:W-:Y:S05]  /*0b90*/  BRA `(.L_x_9895) ;  /* 0x0000000400187947 */ /* 0x000fea0003800000 */
.L_x_9908:
        /* <DEDUP_REMOVED lines=21> */
.L_x_9917:
[----:B------:R-:W-:Y:S05]  /*0cf0*/  BSYNC B1 ;  /* 0x0000000000017941 */ /* 0x000fea0003800000 */
.L_x_9916:
[----:B------:R-:W-:Y:S01]  /*0d00*/  LEA R5, R0, 0x37800000, 0x17 ;  /* 0x3780000000057811 */ /* 0x000fe200078eb8ff */
[----:B------:R-:W-:-:S05]  /*0d10*/  IMAD.SHL.U32 R0, R3, 0x200000, RZ ;  /* 0x0020000003007824 */ /* 0x000fca00078e00ff */
[----:B------:R-:W-:-:S07]  /*0d20*/  LOP3.LUT R0, R5, R0, R6, 0xfe, !PT ;  /* 0x0000000005007212 */ /* 0x000fce00078efe06 */
.L_x_9915:
[----:B------:R-:W-:Y:S05]  /*0d30*/  BSYNC B0 ;  /* 0x0000000000007941 */ /* 0x000fea0003800000 */
.L_x_9914:
[----:B------:R-:W-:-:S04]  /*0d40*/  FMUL.FTZ R0, R0, 1 ;  /* 0x3f80000000007820 */ /* 0x000fc80000410000 */
[----:B------:R0:W1:Y:S01]  /*0d50*/  F2F.F64.F32 R32, R0 ;  /* 0x0000000000207310 */ /* 0x0000620000201800 */
[----:B------:R-:W-:Y:S05]  /*0d60*/  BRA `(.L_x_9895) ;  /* 0x0000000000a47947 */ /* 0x000fea0003800000 */
.L_x_9907:
        /* <DEDUP_REMOVED lines=14> */
.L_x_9921:
[----:B------:R-:W-:Y:S05]  /*0e50*/  BSYNC B0 ;  /* 0x0000000000007941 */ /* 0x000fea0003800000 */
.L_x_9920:
[----:B------:R-:W-:-:S04]  /*0e60*/  FMUL.FTZ R0, R0, 1 ;  /* 0x3f80000000007820 */ /* 0x000fc80000410000 */
[----:B------:R0:W1:Y:S01]  /*0e70*/  F2F.F64.F32 R32, R0 ;  /* 0x0000000000207310 */ /* 0x0000620000201800 */
[----:B------:R-:W-:Y:S05]  /*0e80*/  BRA `(.L_x_9895) ;  /* 0x00000000005c7947 */ /* 0x000fea0003800000 */
.L_x_9894:
        /* <DEDUP_REMOVED lines=16> */
.L_x_9922:
[----:B------:R-:W-:Y:S01]  /*0f90*/  CS2R R32, SRZ ;  /* 0x0000000000207805 */ /* 0x000fe2000001ff00 */
[----:B------:R-:W-:Y:S06]  /*0fa0*/  BRA `(.L_x_9895) ;  /* 0x0000000000147947 */ /* 0x000fec0003800000 */
.L_x_9919:
[----:B------:R-:W2:Y:S02]  /*0fb0*/  LDG.E.64 R32, desc[UR36][R4.64] ;  /* 0x0000002404207981 */ /* 0x000ea4000c1e1b00 */
[----:B--2---:R-:W0:Y:S01]  /*0fc0*/  I2F.F64.U64 R32, R32 ;  /* 0x0000002000207312 */ /* 0x004e220000301800 */
[----:B------:R-:W-:Y:S05]  /*0fd0*/  BRA `(.L_x_9895) ;  /* 0x0000000000087947 */ /* 0x000fea0003800000 */
.L_x_9918:
[----:B------:R-:W2:Y:S02]  /*0fe0*/  LDG.E R4, desc[UR36][R4.64] ;  /* 0x0000002404047981 */ /* 0x000ea4000c1e1900 */
[----:B--2---:R0:W1:Y:S02]  /*0ff0*/  I2F.F64.U32 R32, R4 ;  /* 0x0000000400207312 */ /* 0x0040640000201800 */
.L_x_9895:
[----:B------:R-:W3:Y:S02]  /*1000*/  S2R R16, SR_TID.X ;  /* 0x0000000000107919 */ /* 0x000ee40000002100 */
[----:B---3--:R-:W-:-:S07]  /*1010*/  VIADD R16, R16, 0x80 ;  /* 0x0000008010107836 */ /* 0x008fce0000000000 */
.L_x_9889:
[----:B------:R-:W-:Y:S05]  /*1020*/  BSYNC B6 ;  /* 0x0000000000067941 */ /* 0x000fea0003800000 */
.L_x_9888:
        /* <DEDUP_REMOVED lines=24> */
.L_x_9928:
[----:B------:R-:W3:Y:S02]  /*11b0*/  LDG.E.U8 R4, desc[UR36][R4.64] ;  /* 0x0000002404047981 */ /* 0x000ee4000c1e1100 */
[----:B---3--:R0:W1:Y:S01]  /*11c0*/  I2F.F64.U16 R34, R4 ;  /* 0x0000000400227312 */ /* 0x0080620000101800 */
[----:B------:R-:W-:Y:S05]  /*11d0*/  BRA `(.L_x_9930) ;  /* 0x0000000c00707947 */ /* 0x000fea0003800000 */
.L_x_9927:
        /* <DEDUP_REMOVED lines=9> */
.L_x_9932:
[----:B------:R-:W3:Y:S02]  /*1270*/  LDG.E R4, desc[UR36][R4.64] ;  /* 0x0000002404047981 */ /* 0x000ee4000c1e1900 */
[----:B---3--:R0:W1:Y:S01]  /*1280*/  I2F.F64 R34, R4 ;  /* 0x0000000400227312 */ /* 0x0080620000201c00 */
[----:B------:R-:W-:Y:S05]  /*1290*/  BRA `(.L_x_9930) ;  /* 0x0000000c00407947 */ /* 0x000fea0003800000 */
.L_x_9931:
[----:B------:R-:W3:Y:S02]  /*12a0*/  LDG.E.U16 R4, desc[UR36][R4.64] ;  /* 0x0000002404047981 */ /* 0x000ee4000c1e1500 */
[----:B---3--:R0:W1:Y:S01]  /*12b0*/  I2F.F64.S16 R34, R4 ;  /* 0x0000000400227312 */ /* 0x0080620000101c00 */
[----:B------:R-:W-:Y:S05]  /*12c0*/  BRA `(.L_x_9930) ;  /* 0x0000000c00347947 */ /* 0x000fea0003800000 */
.L_x_9926:
        /* <DEDUP_REMOVED lines=10> */
.L_x_9934:
[----:B------:R-:W3:Y:S02]  /*1370*/  LDG.E.U16 R0, desc[UR36][R4.64] ;  /* 0x0000002404007981 */ /* 0x000ee4000c1e1500 */
[----:B---3--:R-:W-:-:S05]  /*1380*/  HADD2.F32 R0, -RZ, R0.H0_H0 ;  /* 0x20000000ff007230 */ /* 0x008fca0000004100 */
[----:B------:R-:W-:-:S04]  /*1390*/  FMUL.FTZ R0, R0, 1 ;  /* 0x3f80000000007820 */ /* 0x000fc80000410000 */
[----:B------:R0:W1:Y:S01]  /*13a0*/  F2F.F64.F32 R34, R0 ;  /* 0x0000000000227310 */ /* 0x0000620000201800 */
[----:B------:R-:W-:Y:S05]  /*13b0*/  BRA `(.L_x_9930) ;  /* 0x0000000800f87947 */ /* 0x000fea0003800000 */
.L_x_9933:
        /* <DEDUP_REMOVED lines=10> */
.L_x_9936:
[----:B------:R-:W3:Y:S02]  /*1460*/  LDG.E.U16 R4, desc[UR36][R4.64] ;  /* 0x0000002404047981 */ /* 0x000ee4000c1e1500 */
[----:B---3--:R-:W-:-:S05]  /*1470*/  HADD2.F32 R0, -RZ, R4.H0_H0 ;  /* 0x20000004ff007230 */ /* 0x008fca0000004100 */
[----:B------:R-:W-:-:S04]  /*1480*/  FMUL.FTZ R0, R0, 1 ;  /* 0x3f80000000007820 */ /* 0x000fc80000410000 */
[----:B------:R0:W1:Y:S01]  /*1490*/  F2F.F64.F32 R34, R0 ;  /* 0x0000000000227310 */ /* 0x0000620000201800 */
[----:B------:R-:W-:Y:S05]  /*14a0*/  BRA `(.L_x_9930) ;  /* 0x0000000800bc7947 */ /* 0x000fea0003800000 */
.L_x_9935:
[----:B------:R0:W5:Y:S01]  /*14b0*/  LDG.E.64 R34, desc[UR36][R4.64] ;  /* 0x0000002404227981 */ /* 0x000162000c1e1b00 */
[----:B------:R-:W-:Y:S05]  /*14c0*/  BRA `(.L_x_9930) ;  /* 0x0000000800b47947 */ /* 0x000fea0003800000 */
.L_x_9925:
        /* <DEDUP_REMOVED lines=13> */
.L_x_9939:
[----:B------:R0:W5:Y:S01]  /*15a0*/  LDG.E.64 R34, desc[UR36][R4.64] ;  /* 0x0000002404227981 */ /* 0x000162000c1e1b00 */
[----:B------:R-:W-:Y:S05]  /*15b0*/  BRA `(.L_x_9930) ;  /* 0x0000000800787947 */ /* 0x000fea0003800000 */
.L_x_9938:
        /* <DEDUP_REMOVED lines=28> */
.L_x_9941:
        /* <DEDUP_REMOVED lines=15> */
.L_x_9940:
[----:B------:R-:W3:Y:S02]  /*1870*/  LDG.E.U16 R0, desc[UR36][R4.64] ;  /* 0x0000002404007981 */ /* 0x000ee4000c1e1500 */
[----:B---3--:R-:W-:-:S04]  /*1880*/  IMAD.U32 R0, R0, 0x10000, RZ ;  /* 0x0001000000007824 */ /* 0x008fc800078e00ff */
[----:B------:R-:W-:-:S04]  /*1890*/  FMUL.FTZ R0, R0, 1 ;  /* 0x3f80000000007820 */ /* 0x000fc80000410000 */
[----:B------:R0:W1:Y:S01]  /*18a0*/  F2F.F64.F32 R34, R0 ;  /* 0x0000000000227310 */ /* 0x0000620000201800 */
[----:B------:R-:W-:Y:S05]  /*18b0*/  BRA `(.L_x_9930) ;  /* 0x0000000400b87947 */ /* 0x000fea0003800000 */
.L_x_9937:
        /* <DEDUP_REMOVED lines=11> */
.L_x_9944:
        /* <DEDUP_REMOVED lines=21> */
.L_x_9948:
[----:B------:R-:W-:Y:S05]  /*1ac0*/  BSYNC B1 ;  /* 0x0000000000017941 */ /* 0x000fea0003800000 */
.L_x_9947:
[----:B------:R-:W-:Y:S01]  /*1ad0*/  LEA R5, R0, 0x3b800000, 0x17 ;  /* 0x3b80000000057811 */ /* 0x000fe200078eb8ff */
[----:B------:R-:W-:-:S05]  /*1ae0*/  IMAD.SHL.U32 R0, R3, 0x100000, RZ ;  /* 0x0010000003007824 */ /* 0x000fca00078e00ff */
[----:B------:R-:W-:-:S07]  /*1af0*/  LOP3.LUT R0, R5, R0, R6, 0xfe, !PT ;  /* 0x0000000005007212 */ /* 0x000fce00078efe06 */
.L_x_9946:
[----:B------:R-:W-:Y:S05]  /*1b00*/  BSYNC B0 ;  /* 0x0000000000007941 */ /* 0x000fea0003800000 */
.L_x_9945:
[----:B------:R-:W-:-:S04]  /*1b10*/  FMUL.FTZ R0, R0, 1 ;  /* 0x3f80000000007820 */ /* 0x000fc80000410000 */
[----:B------:R0:W1:Y:S01]  /*1b20*/  F2F.F64.F32 R34, R0 ;  /* 0x0000000000227310 */ /* 0x0000620000201800 */
[----:B------:R-:W-:Y:S05]  /*1b30*/  BRA `(.L_x_9930) ;  /* 0x0000000400187947 */ /* 0x000fea0003800000 */
.L_x_9943:
        /* <DEDUP_REMOVED lines=21> */
.L_x_9952:
[----:B------:R-:W-:Y:S05]  /*1c90*/  BSYNC B1 ;  /* 0x0000000000017941 */ /* 0x000fea0003800000 */
.L_x_9951:
[----:B------:R-:W-:Y:S01]  /*1ca0*/  LEA R5, R0, 0x37800000, 0x17 ;  /* 0x3780000000057811 */ /* 0x000fe200078eb8ff */
[----:B------:R-:W-:-:S05]  /*1cb0*/  IMAD.SHL.U32 R0, R3, 0x200000, RZ ;  /* 0x0020000003007824 */ /* 0x000fca00078e00ff */
[----:B------:R-:W-:-:S07]  /*1cc0*/  LOP3.LUT R0, R5, R0, R6, 0xfe, !PT ;  /* 0x0000000005007212 */ /* 0x000fce00078efe06 */
.L_x_9950:
[----:B------:R-:W-:Y:S05]  /*1cd0*/  BSYNC B0 ;  /* 0x0000000000007941 */ /* 0x000fea0003800000 */
.L_x_9949:
[----:B------:R-:W-:-:S04]  /*1ce0*/  FMUL.FTZ R0, R0, 1 ;  /* 0x3f80000000007820 */ /* 0x000fc80000410000 */
[----:B------:R0:W1:Y:S01]  /*1cf0*/  F2F.F64.F32 R34, R0 ;  /* 0x0000000000227310 */ /* 0x0000620000201800 */
[----:B------:R-:W-:Y:S05]  /*1d00*/  BRA `(.L_x_9930) ;  /* 0x0000000000a47947 */ /* 0x000fea0003800000 */
.L_x_9942:
        /* <DEDUP_REMOVED lines=14> */
.L_x_9956:
[----:B------:R-:W-:Y:S05]  /*1df0*/  BSYNC B0 ;  /* 0x0000000000007941 */ /* 0x000fea0003800000 */
.L_x_9955:
[----:B------:R-:W-:-:S04]  /*1e00*/  FMUL.FTZ R0, R0, 1 ;  /* 0x3f80000000007820 */ /* 0x000fc80000410000 */
[----:B------:R0:W1:Y:S01]  /*1e10*/  F2F.F64.F32 R34, R0 ;  /* 0x0000000000227310 */ /* 0x0000620000201800 */
[----:B------:R-:W-:Y:S05]  /*1e20*/  BRA `(.L_x_9930) ;  /* 0x00000000005c7947 */ /* 0x000fea0003800000 */
.L_x_9929:
        /* <DEDUP_REMOVED lines=16> */
.L_x_9957:
[----:B------:R-:W-:Y:S01]  /*1f30*/  CS2R R34, SRZ ;  /* 0x0000000000227805 */ /* 0x000fe2000001ff00 */
[----:B------:R-:W-:Y:S06]  /*1f40*/  BRA `(.L_x_9930) ;  /* 0x0000000000147947 */ /* 0x000fec0003800000 */
.L_x_9954:
[----:B------:R-:W3:Y:S02]  /*1f50*/  LDG.E.64 R34, desc[UR36][R4.64] ;  /* 0x0000002404227981 */ /* 0x000ee4000c1e1b00 */
[----:B---3--:R-:W0:Y:S01]  /*1f60*/  I2F.F64.U64 R34, R34 ;  /* 0x0000002200227312 */ /* 0x008e220000301800 */
[----:B------:R-:W-:Y:S05]  /*1f70*/  BRA `(.L_x_9930) ;  /* 0x0000000000087947 */ /* 0x000fea0003800000 */
.L_x_9953:
[----:B------:R-:W3:Y:S02]  /*1f80*/  LDG.E R4, desc[UR36][R4.64] ;  /* 0x0000002404047981 */ /* 0x000ee4000c1e1900 */
[----:B---3--:R0:W1:Y:S02]  /*1f90*/  I2F.F64.U32 R34, R4 ;  /* 0x0000000400227312 */ /* 0x0080640000201800 */
.L_x_9930:
[----:B------:R-:W-:-:S07]  /*1fa0*/  VIADD R16, R16, 0x80 ;  /* 0x0000008010107836 */ /* 0x000fce0000000000 */
.L_x_9924:
[----:B------:R-:W-:Y:S05]  /*1fb0*/  BSYNC B6 ;  /* 0x0000000000067941 */ /* 0x000fea0003800000 */
.L_x_9923:
        /* <DEDUP_REMOVED lines=26> */
.L_x_9963:
[----:B------:R-:W3:Y:S02]  /*2160*/  LDG.E.U8 R4, desc[UR36][R4.64] ;  /* 0x0000002404047981 */ /* 0x000ee4000c1e1100 */
[----:B---3--:R0:W1:Y:S01]  /*2170*/  I2F.F64.U16 R18, R4 ;  /* 0x0000000400127312 */ /* 0x0080620000101800 */
[----:B------:R-:W-:Y:S05]  /*2180*/  BRA `(.L_x_9965) ;  /* 0x0000000c00707947 */ /* 0x000fea0003800000 */
.L_x_9962:
        /* <DEDUP_REMOVED lines=9> */
.L_x_9967:
[----:B------:R-:W3:Y:S02]  /*2220*/  LDG.E R4, desc[UR36][R4.64] ;  /* 0x0000002404047981 */ /* 0x000ee4000c1e1900 */
[----:B---3--:R0:W1:Y:S01]  /*2230*/  I2F.F64 R18, R4 ;  /* 0x0000000400127312 */ /* 0x0080620000201c00 */
[----:B------:R-:W-:Y:S05]  /*2240*/  BRA `(.L_x_9965) ;  /* 0x0000000c00407947 */ /* 0x000fea0003800000 */
.L_x_9966:
[----:B------:R-:W3:Y:S02]  /*2250*/  LDG.E.U16 R4, desc[UR36][R4.64] ;  /* 0x0000002404047981 */ /* 0x000ee4000c1e1500 */
[----:B---3--:R0:W1:Y:S01]  /*2260*/  I2F.F64.S16 R18, R4 ;  /* 0x0000000400127312 */ /* 0x0080620000101c00 */
[----:B------:R-:W-:Y:S05]  /*2270*/  BRA `(.L_x_9965) ;  /* 0x0000000c00347947 */ /* 0x000fea0003800000 */
.L_x_9961:
        /* <DEDUP_REMOVED lines=10> */
.L_x_9969:
[----:B------:R-:W3:Y:S02]  /*2320*/  LDG.E.U16 R0, desc[UR36][R4.64] ;  /* 0x0000002404007981 */ /* 0x000ee4000c1e1500 */
[----:B---3--:R-:W-:-:S05]  /*2330*/  HADD2.F32 R0, -RZ, R0.H0_H0 ;  /* 0x20000000ff007230 */ /* 0x008fca0000004100 */
[----:B------:R-:W-:-:S04]  /*2340*/  FMUL.FTZ R0, R0, 1 ;  /* 0x3f80000000007820 */ /* 0x000fc80000410000 */
[----:B------:R0:W1:Y:S01]  /*2350*/  F2F.F64.F32 R18, R0 ;  /* 0x0000000000127310 */ /* 0x0000620000201800 */
[----:B------:R-:W-:Y:S05]  /*2360*/  BRA `(.L_x_9965) ;  /* 0x0000000800f87947 */ /* 0x000fea0003800000 */
.L_x_9968:
        /* <DEDUP_REMOVED lines=10> */
.L_x_9971:
[----:B------:R-:W3:Y:S02]  /*2410*/  LDG.E.U16 R4, desc[UR36][R4.64] ;  /* 0x0000002404047981 */ /* 0x000ee4000c1e1500 */
[----:B---3--:R-:W-:-:S05]  /*2420*/  HADD2.F32 R0, -RZ, R4.H0_H0 ;  /* 0x20000004ff007230 */ /* 0x008fca0000004100 */
[----:B------:R-:W-:-:S04]  /*2430*/  FMUL.FTZ R0, R0, 1 ;  /* 0x3f80000000007820 */ /* 0x000fc80000410000 */
[----:B------:R0:W1:Y:S01]  /*2440*/  F2F.F64.F32 R18, R0 ;  /* 0x0000000000127310 */ /* 0x0000620000201800 */
[----:B------:R-:W-:Y:S05]  /*2450*/  BRA `(.L_x_9965) ;  /* 0x0000000800bc7947 */ /* 0x000fea0003800000 */
.L_x_9970:
[----:B------:R0:W5:Y:S01]  /*2460*/  LDG.E.64 R18, desc[UR36][R4.64] ;  /* 0x0000002404127981 */ /* 0x000162000c1e1b00 */
[----:B------:R-:W-:Y:S05]  /*2470*/  BRA `(.L_x_9965) ;  /* 0x0000000800b47947 */ /* 0x000fea0003800000 */
.L_x_9960:
        /* <DEDUP_REMOVED lines=13> */
.L_x_9974:
[----:B------:R0:W5:Y:S01]  /*2550*/  LDG.E.64 R18, desc[UR36][R4.64] ;  /* 0x0000002404127981 */ /* 0x000162000c1e1b00 */
[----:B------:R-:W-:Y:S05]  /*2560*/  BRA `(.L_x_9965) ;  /* 0x0000000800787947 */ /* 0x000fea0003800000 */
.L_x_9973:
        /* <DEDUP_REMOVED lines=28> */
.L_x_9976:
        /* <DEDUP_REMOVED lines=15> */
.L_x_9975:
[----:B------:R-:W3:Y:S02]  /*2820*/  LDG.E.U16 R0, desc[UR36][R4.64] ;  /* 0x0000002404007981 */ /* 0x000ee4000c1e1500 */
[----:B---3--:R-:W-:-:S04]  /*2830*/  IMAD.U32 R0, R0, 0x10000, RZ ;  /* 0x0001000000007824 */ /* 0x008fc800078e00ff */
[----:B------:R-:W-:-:S04]  /*2840*/  FMUL.FTZ R0, R0, 1 ;  /* 0x3f80000000007820 */ /* 0x000fc80000410000 */
[----:B------:R0:W1:Y:S01]  /*2850*/  F2F.F64.F32 R18, R0 ;  /* 0x0000000000127310 */ /* 0x0000620000201800 */
[----:B------:R-:W-:Y:S05]  /*2860*/  BRA `(.L_x_9965) ;  /* 0x0000000400b87947 */ /* 0x000fea0003800000 */
.L_x_9972:
        /* <DEDUP_REMOVED lines=11> */
.L_x_9979:
        /* <DEDUP_REMOVED lines=21> */
.L_x_9983:
[----:B------:R-:W-:Y:S05]  /*2a70*/  BSYNC B1 ;  /* 0x0000000000017941 */ /* 0x000fea0003800000 */
.L_x_9982:
[----:B------:R-:W-:Y:S01]  /*2a80*/  LEA R5, R0, 0x3b800000, 0x17 ;  /* 0x3b80000000057811 */ /* 0x000fe200078eb8ff */
[----:B------:R-:W-:-:S05]  /*2a90*/  IMAD.SHL.U32 R0, R3, 0x100000, RZ ;  /* 0x0010000003007824 */ /* 0x000fca00078e00ff */
[----:B------:R-:W-:-:S07]  /*2aa0*/  LOP3.LUT R0, R5, R0, R6, 0xfe, !PT ;  /* 0x0000000005007212 */ /* 0x000fce00078efe06 */
.L_x_9981:
[----:B------:R-:W-:Y:S05]  /*2ab0*/  BSYNC B0 ;  /* 0x0000000000007941 */ /* 0x000fea0003800000 */
.L_x_9980:
[----:B------:R-:W-:-:S04]  /*2ac0*/  FMUL.FTZ R0, R0, 1 ;  /* 0x3f80000000007820 */ /* 0x000fc80000410000 */
[----:B------:R3:W0:Y:S01]  /*2ad0*/  F2F.F64.F32 R18, R0 ;  /* 0x0000000000127310 */ /* 0x0006220000201800 */
[----:B------:R-:W-:Y:S05]  /*2ae0*/  BRA `(.L_x_9965) ;  /* 0x0000000400187947 */ /* 0x000fea0003800000 */
.L_x_9978:
        /* <DEDUP_REMOVED lines=21> */
.L_x_9987:
[----:B------:R-:W-:Y:S05]  /*2c40*/  BSYNC B1 ;  /* 0x0000000000017941 */ /* 0x000fea0003800000 */
.L_x_9986:
[----:B------:R-:W-:Y:S01]  /*2c50*/  LEA R5, R0, 0x37800000, 0x17 ;  /* 0x3780000000057811 */ /* 0x000fe200078eb8ff */
[----:B------:R-:W-:-:S05]  /*2c60*/  IMAD.SHL.U32 R0, R3, 0x200000, RZ ;  /* 0x0020000003007824 */ /* 0x000fca00078e00ff */
[----:B------:R-:W-:-:S07]  /*2c70*/  LOP3.LUT R0, R5, R0, R6, 0xfe, !PT ;  /* 0x0000000005007212 */ /* 0x000fce00078efe06 */
.L_x_9985:
[----:B------:R-:W-:Y:S05]  /*2c80*/  BSYNC B0 ;  /* 0x0000000000007941 */ /* 0x000fea0003800000 */
.L_x_9984:
[----:B------:R-:W-:-:S04]  /*2c90*/  FMUL.FTZ R0, R0, 1 ;  /* 0x3f80000000007820 */ /* 0x000fc80000410000 */
[----:B------:R0:W1:Y:S01]  /*2ca0*/  F2F.F64.F32 R18, R0 ;  /* 0x0000000000127310 */ /* 0x0000620000201800 */
[----:B------:R-:W-:Y:S05]  /*2cb0*/  BRA `(.L_x_9965) ;  /* 0x0000000000a47947 */ /* 0x000fea0003800000 */
.L_x_9977:
        /* <DEDUP_REMOVED lines=14> */
.L_x_9991:
[----:B------:R-:W-:Y:S05]  /*2da0*/  BSYNC B0 ;  /* 0x0000000000007941 */ /* 0x000fea0003800000 */
.L_x_9990:
[----:B------:R-:W-:-:S04]  /*2db0*/  FMUL.FTZ R0, R0, 1 ;  /* 0x3f80000000007820 */ /* 0x000fc80000410000 */
[----:B------:R0:W1:Y:S01]  /*2dc0*/  F2F.F64.F32 R18, R0 ;  /* 0x0000000000127310 */ /* 0x0000620000201800 */
[----:B------:R-:W-:Y:S05]  /*2dd0*/  BRA `(.L_x_9965) ;  /* 0x00000000005c7947 */ /* 0x000fea0003800000 */
.L_x_9964:
        /* <DEDUP_REMOVED lines=16> */
.L_x_9992:
[----:B------:R-:W-:Y:S01]  /*2ee0*/  CS2R R18, SRZ ;  /* 0x0000000000127805 */ /* 0x000fe2000001ff00 */
[----:B------:R-:W-:Y:S06]  /*2ef0*/  BRA `(.L_x_9965) ;  /* 0x0000000000147947 */ /* 0x000fec0003800000 */
.L_x_9989:
[----:B------:R-:W3:Y:S02]  /*2f00*/  LDG.E.64 R18, desc[UR36][R4.64] ;  /* 0x0000002404127981 */ /* 0x000ee4000c1e1b00 */
[----:B---3--:R-:W0:Y:S01]  /*2f10*/  I2F.F64.U64 R18, R18 ;  /* 0x0000001200127312 */ /* 0x008e220000301800 */
[----:B------:R-:W-:Y:S05]  /*2f20*/  BRA `(.L_x_9965) ;  /* 0x0000000000087947 */ /* 0x000fea0003800000 */
.L_x_9988:
[----:B------:R-:W3:Y:S02]  /*2f30*/  LDG.E R4, desc[UR36][R4.64] ;  /* 0x0000002404047981 */ /* 0x000ee4000c1e1900 */
[----:B---3--:R0:W1:Y:S02]  /*2f40*/  I2F.F64.U32 R18, R4 ;  /* 0x0000000400127312 */ /* 0x0080640000201800 */
.L_x_9965:
[----:B------:R-:W-:-:S07]  /*2f50*/  VIADD R16, R16, 0x80 ;  /* 0x0000008010107836 */ /* 0x000fce0000000000 */
.L_x_9959:
[----:B------:R-:W-:Y:S05]  /*2f60*/  BSYNC B6 ;  /* 0x0000000000067941 */ /* 0x000fea0003800000 */
.L_x_9958:
        /* <DEDUP_REMOVED lines=23> */
.L_x_9998:
[----:B------:R-:W3:Y:S02]  /*30e0*/  LDG.E.U8 R4, desc[UR36][R4.64] ;  /* 0x0000002404047981 */ /* 0x000ee4000c1e1100 */
[----:B---3--:R0:W1:Y:S01]  /*30f0*/  I2F.F64.U16 R26, R4 ;  /* 0x00000004001a7312 */ /* 0x0080620000101800 */
[----:B------:R-:W-:Y:S05]  /*3100*/  BRA `(.L_x_9994) ;  /* 0x0000000c006c7947 */ /* 0x000fea0003800000 */
.L_x_9997:
        /* <DEDUP_REMOVED lines=9> */
.L_x_10001:
[----:B------:R-:W3:Y:S02]  /*31a0*/  LDG.E R4, desc[UR36][R4.64] ;  /* 0x0000002404047981 */ /* 0x000ee4000c1e1900 */
[----:B---3--:R0:W1:Y:S01]  /*31b0*/  I2F.F64 R26, R4 ;  /* 0x00000004001a7312 */ /* 0x0080620000201c00 */
[----:B------:R-:W-:Y:S05]  /*31c0*/  BRA `(.L_x_9994) ;  /* 0x0000000c003c7947 */ /* 0x000fea0003800000 */
.L_x_10000:
[----:B------:R-:W3:Y:S02]  /*31d0*/  LDG.E.U16 R4, desc[UR36][R4.64] ;  /* 0x0000002404047981 */ /* 0x000ee4000c1e1500 */
[----:B---3--:R0:W1:Y:S01]  /*31e0*/  I2F.F64.S16 R26, R4 ;  /* 0x00000004001a7312 */ /* 0x0080620000101c00 */
[----:B------:R-:W-:Y:S05]  /*31f0*/  BRA `(.L_x_9994) ;  /* 0x0000000c00307947 */ /* 0x000fea0003800000 */
.L_x_9996:
        /* <DEDUP_REMOVED lines=10> */
.L_x_10003:
[----:B------:R-:W3:Y:S02]  /*32a0*/  LDG.E.U16 R0, desc[UR36][R4.64] ;  /* 0x0000002404007981 */ /* 0x000ee4000c1e1500 */
[----:B---3--:R-:W-:-:S05]  /*32b0*/  HADD2.F32 R0, -RZ, R0.H0_H0 ;  /* 0x20000000ff007230 */ /* 0x008fca0000004100 */
[----:B------:R-:W-:-:S04]  /*32c0*/  FMUL.FTZ R0, R0, 1 ;  /* 0x3f80000000007820 */ /* 0x000fc80000410000 */
[----:B------:R0:W1:Y:S01]  /*32d0*/  F2F.F64.F32 R26, R0 ;  /* 0x00000000001a7310 */ /* 0x0000620000201800 */
[----:B------:R-:W-:Y:S05]  /*32e0*/  BRA `(.L_x_9994) ;  /* 0x0000000800f47947 */ /* 0x000fea0003800000 */
.L_x_10002:
        /* <DEDUP_REMOVED lines=10> */
.L_x_10005:
[----:B------:R-:W3:Y:S02]  /*3390*/  LDG.E.U16 R4, desc[UR36][R4.64] ;  /* 0x0000002404047981 */ /* 0x000ee4000c1e1500 */
[----:B---3--:R-:W-:-:S05]  /*33a0*/  HADD2.F32 R0, -RZ, R4.H0_H0 ;  /* 0x20000004ff007230 */ /* 0x008fca0000004100 */
[----:B------:R-:W-:-:S04]  /*33b0*/  FMUL.FTZ R0, R0, 1 ;  /* 0x3f80000000007820 */ /* 0x000fc80000410000 */
[----:B------:R0:W1:Y:S01]  /*33c0*/  F2F.F64.F32 R26, R0 ;  /* 0x00000000001a7310 */ /* 0x0000620000201800 */
[----:B------:R-:W-:Y:S05]  /*33d0*/  BRA `(.L_x_9994) ;  /* 0x0000000800b87947 */ /* 0x000fea0003800000 */
.L_x_10004:
[----:B------:R0:W5:Y:S01]  /*33e0*/  LDG.E.64 R26, desc[UR36][R4.64] ;  /* 0x00000024041a7981 */ /* 0x000162000c1e1b00 */
[----:B------:R-:W-:Y:S05]  /*33f0*/  BRA `(.L_x_9994) ;  /* 0x0000000800b07947 */ /* 0x000fea0003800000 */
.L_x_9995:
        /* <DEDUP_REMOVED lines=13> */
.L_x_10008:
[----:B------:R0:W5:Y:S01]  /*34d0*/  LDG.E.64 R26, desc[UR36][R4.64] ;  /* 0x00000024041a7981 */ /* 0x000162000c1e1b00 */
[----:B------:R-:W-:Y:S05]  /*34e0*/  BRA `(.L_x_9994) ;  /* 0x0000000800747947 */ /* 0x000fea0003800000 */
.L_x_10007:
        /* <DEDUP_REMOVED lines=28> */
.L_x_10010:
        /* <DEDUP_REMOVED lines=15> */
.L_x_10009:
[----:B------:R-:W3:Y:S02]  /*37a0*/  LDG.E.U16 R0, desc[UR36][R4.64] ;  /* 0x0000002404007981 */ /* 0x000ee4000c1e1500 */
[----:B---3--:R-:W-:-:S04]  /*37b0*/  IMAD.U32 R0, R0, 0x10000, RZ ;  /* 0x0001000000007824 */ /* 0x008fc800078e00ff */
[----:B------:R-:W-:-:S04]  /*37c0*/  FMUL.FTZ R0, R0, 1 ;  /* 0x3f80000000007820 */ /* 0x000fc80000410000 */
[----:B------:R0:W1:Y:S01]  /*37d0*/  F2F.F64.F32 R26, R0 ;  /* 0x00000000001a7310 */ /* 0x0000620000201800 */
[----:B------:R-:W-:Y:S05]  /*37e0*/  BRA `(.L_x_9994) ;  /* 0x0000000400b47947 */ /* 0x000fea0003800000 */
.L_x_10006:
        /* <DEDUP_REMOVED lines=11> */
.L_x_10013:
        /* <DEDUP_REMOVED lines=21> */
.L_x_10017:
[----:B------:R-:W-:Y:S05]  /*39f0*/  BSYNC B1 ;  /* 0x0000000000017941 */ /* 0x000fea0003800000 */
.L_x_10016:
[----:B------:R-:W-:Y:S01]  /*3a00*/  LEA R3, R0, 0x3b800000, 0x17 ;  /* 0x3b80000000037811 */ /* 0x000fe200078eb8ff */
[----:B------:R-:W-:-:S05]  /*3a10*/  IMAD.SHL.U32 R0, R2, 0x100000, RZ ;  /* 0x0010000002007824 */ /* 0x000fca00078e00ff */
[----:B------:R-:W-:-:S07]  /*3a20*/  LOP3.LUT R0, R3, R0, R4, 0xfe, !PT ;  /* 0x0000000003007212 */ /* 0x000fce00078efe04 */
.L_x_10015:
[----:B------:R-:W-:Y:S05]  /*3a30*/  BSYNC B0 ;  /* 0x0000000000007941 */ /* 0x000fea0003800000 */
.L_x_10014:
[----:B------:R-:W-:-:S04]  /*3a40*/  FMUL.FTZ R0, R0, 1 ;  /* 0x3f80000000007820 */ /* 0x000fc80000410000 */
[----:B------:R0:W1:Y:S01]  /*3a50*/  F2F.F64.F32 R26, R0 ;  /* 0x00000000001a7310 */ /* 0x0000620000201800 */
[----:B------:R-:W-:Y:S05]  /*3a60*/  BRA `(.L_x_9994) ;  /* 0x0000000400147947 */ /* 0x000fea0003800000 */
.L_x_10012:
        /* <DEDUP_REMOVED lines=21> */
.L_x_10021:
[----:B------:R-:W-:Y:S05]  /*3bc0*/  BSYNC B1 ;  /* 0x0000000000017941 */ /* 0x000fea0003800000 */
.L_x_10020:
[----:B------:R-:W-:Y:S01]  /*3bd0*/  LEA R3, R0, 0x37800000, 0x17 ;  /* 0x3780000000037811 */ /* 0x000fe200078eb8ff */
[----:B------:R-:W-:-:S05]  /*3be0*/  IMAD.SHL.U32 R0, R2, 0x200000, RZ ;  /* 0x0020000002007824 */ /* 0x000fca00078e00ff */
[----:B------:R-:W-:-:S07]  /*3bf0*/  LOP3.LUT R0, R3, R0, R4, 0xfe, !PT ;  /* 0x0000000003007212 */ /* 0x000fce00078efe04 */
.L_x_10019:
[----:B------:R-:W-:Y:S05]  /*3c00*/  BSYNC B0 ;  /* 0x0000000000007941 */ /* 0x000fea0003800000 */
.L_x_10018:
[----:B------:R-:W-:-:S04]  /*3c10*/  FMUL.FTZ R0, R0, 1 ;  /* 0x3f80000000007820 */ /* 0x000fc80000410000 */
[----:B------:R0:W1:Y:S01]  /*3c20*/  F2F.F64.F32 R26, R0 ;  /* 0x00000000001a7310 */ /* 0x0000620000201800 */
[----:B------:R-:W-:Y:S05]  /*3c30*/  BRA `(.L_x_9994) ;  /* 0x0000000000a07947 */ /* 0x000fea0003800000 */
.L_x_10011:
        /* <DEDUP_REMOVED lines=14> */
.L_x_10025:
[----:B------:R-:W-:Y:S05]  /*3d20*/  BSYNC B0 ;  /* 0x0000000000007941 */ /* 0x000fea0003800000 */
.L_x_10024:
[----:B------:R-:W-:-:S04]  /*3d30*/  FMUL.FTZ R0, R0, 1 ;  /* 0x3f80000000007820 */ /* 0x000fc80000410000 */
[----:B------:R0:W1:Y:S01]  /*3d40*/  F2F.F64.F32 R26, R0 ;  /* 0x00000000001a7310 */ /* 0x0000620000201800 */
[----:B------:R-:W-:Y:S05]  /*3d50*/  BRA `(.L_x_9994) ;  /* 0x0000000000587947 */ /* 0x000fea0003800000 */
.L_x_9999:
        /* <DEDUP_REMOVED lines=16> */
.L_x_10026:
[----:B------:R-:W-:Y:S05]  /*3e60*/  BRA `(.L_x_9994) ;  /* 0x0000000000147947 */ /* 0x000fea0003800000 */
.L_x_10023:
[----:B------:R-:W3:Y:S02]  /*3e70*/  LDG.E.64 R26, desc[UR36][R4.64] ;  /* 0x00000024041a7981 */ /* 0x000ee4000c1e1b00 */
[----:B---3--:R-:W0:Y:S01]  /*3e80*/  I2F.F64.U64 R26, R26 ;  /* 0x0000001a001a7312 */ /* 0x008e220000301800 */
[----:B------:R-:W-:Y:S05]  /*3e90*/  BRA `(.L_x_9994) ;  /* 0x0000000000087947 */ /* 0x000fea0003800000 */
.L_x_10022:
[----:B------:R-:W3:Y:S02]  /*3ea0*/  LDG.E R4, desc[UR36][R4.64] ;  /* 0x0000002404047981 */ /* 0x000ee4000c1e1900 */
[----:B---3--:R0:W1:Y:S02]  /*3eb0*/  I2F.F64.U32 R26, R4 ;  /* 0x00000004001a7312 */ /* 0x0080640000201800 */
.L_x_9994:
[----:B------:R-:W-:Y:S05]  /*3ec0*/  BSYNC B6 ;  /* 0x0000000000067941 */ /* 0x000fea0003800000 */
.L_x_9993:
[----:B------:R-:W2:Y:S01]  /*3ed0*/  S2R R30, SR_TID.X ;  /* 0x00000000001e7919 */ /* 0x000ea20000002100 */
[----:B------:R-:W-:Y:S01]  /*3ee0*/  ULDC.64 UR4, c[0x0][0x220] ;  /* 0x0000880000047ab9 */ /* 0x000fe20000000a00 */
[----:B0-----:R-:W0:Y:S01]  /*3ef0*/  LDC.U8 R2, c[0x0][0x244] ;  /* 0x00009100ff027b82 */ /* 0x001e220000000000 */
[----:B------:R-:W-:Y:S01]  /*3f00*/  DSETP.LT.AND P0, PT, RZ, UR4, PT ;  /* 0x00000004ff007e2a */ /* 0x000fe2000bf01000 */
[----:B-1----:R-:W-:Y:S01]  /*3f10*/  IMAD.MOV.U32 R4, RZ, RZ, RZ ;  /* 0x000000ffff047224 */ /* 0x002fe200078e00ff */
[----:B------:R-:W-:Y:S01]  /*3f20*/  DSETP.NEU.AND P1, PT, RZ, UR4, PT ;  /* 0x00000004ff007e2a */ /* 0x000fe2000bf2d000 */
[----:B------:R-:W-:Y:S02]  /*3f30*/  BSSY B6, `(.L_x_10027) ;  /* 0x0000128000067945 */ /* 0x000fe40003800000 */
[--C-:B------:R-:W-:Y:S01]  /*3f40*/  IMAD.MOV.U32 R28, RZ, RZ, R4.reuse ;  /* 0x000000ffff1c7224 */ /* 0x100fe200078e0004 */
[----:B------:R-:W-:Y:S01]  /*3f50*/  FSEL R5, RZ, 1.875, !P0 ;  /* 0x3ff00000ff057808 */ /* 0x000fe20004000000 */
[----:B------:R-:W-:-:S02]  /*3f60*/  IMAD.MOV.U32 R24, RZ, RZ, R4 ;  /* 0x000000ffff187224 */ /* 0x000fc400078e0004 */
[----:B------:R-:W-:Y:S02]  /*3f70*/  IMAD.MOV.U32 R16, RZ, RZ, R4 ;  /* 0x000000ffff107224 */ /* 0x000fe400078e0004 */
[--C-:B------:R-:W-:Y:S02]  /*3f80*/  IMAD.MOV.U32 R29, RZ, RZ, R5.reuse ;  /* 0x000000ffff1d7224 */ /* 0x100fe400078e0005 */
[--C-:B------:R-:W-:Y:S02]  /*3f90*/  IMAD.MOV.U32 R25, RZ, RZ, R5.reuse ;  /* 0x000000ffff197224 */ /* 0x100fe400078e0005 */
[----:B------:R-:W-:Y:S02]  /*3fa0*/  IMAD.MOV.U32 R17, RZ, RZ, R5 ;  /* 0x000000ffff117224 */ /* 0x000fe400078e0005 */
[----:B-----5:R-:W-:Y:S02]  /*3fb0*/  @!P1 IMAD.MOV.U32 R28, RZ, RZ, R26 ;  /* 0x000000ffff1c9224 */ /* 0x020fe400078e001a */
[----:B------:R-:W-:-:S02]  /*3fc0*/  @!P1 IMAD.MOV.U32 R29, RZ, RZ, R27 ;  /* 0x000000ffff1d9224 */ /* 0x000fc400078e001b */
[----:B------:R-:W-:Y:S02]  /*3fd0*/  @!P1 IMAD.MOV.U32 R24, RZ, RZ, R18 ;  /* 0x000000ffff189224 */ /* 0x000fe400078e0012 */
[----:B------:R-:W-:Y:S02]  /*3fe0*/  @!P1 IMAD.MOV.U32 R25, RZ, RZ, R19 ;  /* 0x000000ffff199224 */ /* 0x000fe400078e0013 */
[----:B------:R-:W-:Y:S02]  /*3ff0*/  @!P1 IMAD.MOV.U32 R16, RZ, RZ, R34 ;  /* 0x000000ffff109224 */ /* 0x000fe400078e0022 */
[----:B------:R-:W-:Y:S01]  /*4000*/  @!P1 IMAD.MOV.U32 R17, RZ, RZ, R35 ;  /* 0x000000ffff119224 */ /* 0x000fe200078e0023 */
[----:B--2---:R-:W-:Y:S01]  /*4010*/  ISETP.GE.AND P0, PT, R30, R23, PT ;  /* 0x000000171e00720c */ /* 0x004fe20003f06270 */
[----:B----4-:R-:W-:Y:S02]  /*4020*/  @!P1 IMAD.MOV.U32 R4, RZ, RZ, R32 ;  /* 0x000000ffff049224 */ /* 0x010fe400078e0020 */
[----:B------:R-:W-:-:S10]  /*4030*/  @!P1 IMAD.MOV.U32 R5, RZ, RZ, R33 ;  /* 0x000000ffff059224 */ /* 0x000fd400078e0021 */
[----:B------:R-:W-:Y:S05]  /*4040*/  @P0 BRA `(.L_x_10028) ;  /* 0x0000001000580947 */ /* 0x000fea0003800000 */
[----:B------:R-:W1:Y:S01]  /*4050*/  LDC.64 R8, c[0x0][0x228] ;  /* 0x00008a00ff087b82 */ /* 0x000e620000000a00 */
[----:B---3--:R-:W-:Y:S01]  /*4060*/  IMAD R0, R22, 0x200, R30 ;  /* 0x0000020016007824 */ /* 0x008fe200078e021e */
        /* <DEDUP_REMOVED lines=19> */
.L_x_10032:
[----:B------:R-:W0:Y:S02]  /*41a0*/  F2I.S64.F64.TRUNC R4, R4 ;  /* 0x0000000400047311 */ /* 0x000e24000030d900 */
[----:B0-----:R-:W-:-:S05]  /*41b0*/  IMAD.MOV.U32 R3, RZ, RZ, R4 ;  /* 0x000000ffff037224 */ /* 0x001fca00078e0004 */
[----:B------:R0:W-:Y:S01]  /*41c0*/  STG.E.U8 desc[UR36][R8.64], R3 ;  /* 0x0000000308007986 */ /* 0x0001e2000c101124 */
[----:B------:R-:W-:Y:S05]  /*41d0*/  BRA `(.L_x_10034) ;  /* 0x0000000c00f07947 */ /* 0x000fea0003800000 */
.L_x_10031:
        /* <DEDUP_REMOVED lines=9> */
.L_x_10036:
[----:B------:R-:W0:Y:S02]  /*4270*/  F2I.F64.TRUNC R3, R4 ;  /* 0x0000000400037311 */ /* 0x000e24000030d100 */
[----:B0-----:R0:W-:Y:S01]  /*4280*/  STG.E desc[UR36][R8.64], R3 ;  /* 0x0000000308007986 */ /* 0x0011e2000c101924 */
[----:B------:R-:W-:Y:S05]  /*4290*/  BRA `(.L_x_10034) ;  /* 0x0000000c00c07947 */ /* 0x000fea0003800000 */
.L_x_10035:
[----:B------:R-:W0:Y:S02]  /*42a0*/  F2I.F64.TRUNC R3, R4 ;  /* 0x0000000400037311 */ /* 0x000e24000030d100 */
[----:B0-----:R0:W-:Y:S01]  /*42b0*/  STG.E.U16 desc[UR36][R8.64], R3 ;  /* 0x0000000308007986 */ /* 0x0011e2000c101524 */
[----:B------:R-:W-:Y:S05]  /*42c0*/  BRA `(.L_x_10034) ;  /* 0x0000000c00b47947 */ /* 0x000fea0003800000 */
.L_x_10030:
        /* <DEDUP_REMOVED lines=13> */
.L_x_10038:
        /* <DEDUP_REMOVED lines=8> */
.L_x_10037:
        /* <DEDUP_REMOVED lines=14> */
.L_x_10040:
        /* <DEDUP_REMOVED lines=9> */
.L_x_10039:
[----:B------:R0:W-:Y:S01]  /*4590*/  STG.E.64 desc[UR36][R8.64], R4 ;  /* 0x0000000408007986 */ /* 0x0001e2000c101b24 */
[----:B------:R-:W-:Y:S05]  /*45a0*/  BRA `(.L_x_10034) ;  /* 0x0000000800fc7947 */ /* 0x000fea0003800000 */
.L_x_10029:
        /* <DEDUP_REMOVED lines=12> */
.L_x_10043:
[----:B------:R-:W-:-:S05]  /*4670*/  CS2R R6, SRZ ;  /* 0x0000000000067805 */ /* 0x000fca000001ff00 */
[----:B------:R0:W-:Y:S01]  /*4680*/  STG.E.128 desc[UR36][R8.64], R4 ;  /* 0x0000000408007986 */ /* 0x0001e2000c101d24 */
[----:B------:R-:W-:Y:S05]  /*4690*/  BRA `(.L_x_10034) ;  /* 0x0000000800c07947 */ /* 0x000fea0003800000 */
.L_x_10042:
        /* <DEDUP_REMOVED lines=25> */
.L_x_10047:
[----:B------:R-:W-:Y:S05]  /*4830*/  BSYNC B0 ;  /* 0x0000000000007941 */ /* 0x000fea0003800000 */
.L_x_10046:
[----:B------:R-:W-:-:S05]  /*4840*/  LOP3.LUT R7, R0, R7, RZ, 0xfc, !PT ;  /* 0x0000000700077212 */ /* 0x000fca00078efcff */
[----:B------:R0:W-:Y:S01]  /*4850*/  STG.E.U8 desc[UR36][R8.64], R7 ;  /* 0x0000000708007986 */ /* 0x0001e2000c101124 */
[----:B------:R-:W-:Y:S05]  /*4860*/  BRA `(.L_x_10034) ;  /* 0x00000008004c7947 */ /* 0x000fea0003800000 */
.L_x_10045:
        /* <DEDUP_REMOVED lines=17> */
.L_x_10049:
[----:B------:R-:W-:Y:S01]  /*4980*/  IMAD.MOV.U32 R0, RZ, RZ, 0x7f ;  /* 0x0000007fff007424 */ /* 0x000fe200078e00ff */
[----:B------:R-:W-:-:S04]  /*4990*/  ISETP.GT.U32.AND P0, PT, R3, 0x7f800000, PT ;  /* 0x7f8000000300780c */ /* 0x000fc80003f04070 */
[----:B------:R-:W-:-:S09]  /*49a0*/  SEL R0, R0, 0x7c, P0 ;  /* 0x0000007c00007807 */ /* 0x000fd20000000000 */
.L_x_10050:
[----:B------:R-:W-:Y:S05]  /*49b0*/  BSYNC B0 ;  /* 0x0000000000007941 */ /* 0x000fea0003800000 */
.L_x_10048:
[----:B------:R-:W-:-:S04]  /*49c0*/  LOP3.LUT R3, R7, 0x80000000, RZ, 0xc0, !PT ;  /* 0x8000000007037812 */ /* 0x000fc800078ec0ff */
[----:B------:R-:W-:-:S04]  /*49d0*/  SHF.R.U32.HI R3, RZ, 0x18, R3 ;  /* 0x00000018ff037819 */ /* 0x000fc80000011603 */
[----:B------:R-:W-:-:S05]  /*49e0*/  LOP3.LUT R3, R0, R3, RZ, 0xfc, !PT ;  /* 0x0000000300037212 */ /* 0x000fca00078efcff */
[----:B------:R0:W-:Y:S01]  /*49f0*/  STG.E.U8 desc[UR36][R8.64], R3 ;  /* 0x0000000308007986 */ /* 0x0001e2000c101124 */
[----:B------:R-:W-:Y:S05]  /*4a00*/  BRA `(.L_x_10034) ;  /* 0x0000000400e47947 */ /* 0x000fea0003800000 */
.L_x_10044:
        /* <DEDUP_REMOVED lines=8> */
.L_x_10041:
        /* <DEDUP_REMOVED lines=11> */
.L_x_10053:
        /* <DEDUP_REMOVED lines=21> */
.L_x_10056:
[----:B------:R-:W-:-:S04]  /*4c90*/  LOP3.LUT R0, R7, 0x80000000, RZ, 0xc0, !PT ;  /* 0x8000000007007812 */ /* 0x000fc800078ec0ff */
[----:B------:R-:W-:-:S04]  /*4ca0*/  SHF.R.U32.HI R0, RZ, 0x18, R0 ;  /* 0x00000018ff007819 */ /* 0x000fc80000011600 */
[----:B------:R-:W-:-:S07]  /*4cb0*/  LOP3.LUT R0, R3, R0, RZ, 0xfc, !PT ;  /* 0x0000000003007212 */ /* 0x000fce00078efcff */
.L_x_10055:
[----:B------:R-:W-:Y:S05]  /*4cc0*/  BSYNC B0 ;  /* 0x0000000000007941 */ /* 0x000fea0003800000 */
.L_x_10054:
[----:B------:R3:W-:Y:S01]  /*4cd0*/  STG.E.U8 desc[UR36][R8.64], R0 ;  /* 0x0000000008007986 */ /* 0x0007e2000c101124 */
[----:B------:R-:W-:Y:S05]  /*4ce0*/  BRA `(.L_x_10034) ;  /* 0x00000004002c7947 */ /* 0x000fea0003800000 */
.L_x_10052:
        /* <DEDUP_REMOVED lines=21> */
.L_x_10059:
[----:B------:R-:W-:-:S04]  /*4e40*/  LOP3.LUT R0, R7, 0x80000000, RZ, 0xc0, !PT ;  /* 0x8000000007007812 */ /* 0x000fc800078ec0ff */
[----:B------:R-:W-:-:S04]  /*4e50*/  SHF.R.U32.HI R0, RZ, 0x18, R0 ;  /* 0x00000018ff007819 */ /* 0x000fc80000011600 */
[----:B------:R-:W-:-:S07]  /*4e60*/  LOP3.LUT R0, R3, R0, RZ, 0xfc, !PT ;  /* 0x0000000003007212 */ /* 0x000fce00078efcff */
.L_x_10058:
[----:B------:R-:W-:Y:S05]  /*4e70*/  BSYNC B0 ;  /* 0x0000000000007941 */ /* 0x000fea0003800000 */
.L_x_10057:
[----:B------:R0:W-:Y:S01]  /*4e80*/  STG.E.U8 desc[UR36][R8.64], R0 ;  /* 0x0000000008007986 */ /* 0x0001e2000c101124 */
[----:B------:R-:W-:Y:S05]  /*4e90*/  BRA `(.L_x_10034) ;  /* 0x0000000000c07947 */ /* 0x000fea0003800000 */
.L_x_10051:
        /* <DEDUP_REMOVED lines=26> */
.L_x_10033:
        /* <DEDUP_REMOVED lines=16> */
.L_x_10062:
[----:B------:R-:W-:Y:S05]  /*5140*/  BRA `(.L_x_10034) ;  /* 0x0000000000147947 */ /* 0x000fea0003800000 */
.L_x_10061:
[----:B------:R-:W0:Y:S02]  /*5150*/  F2I.U64.F64.TRUNC R4, R4 ;  /* 0x0000000400047311 */ /* 0x000e24000030d800 */
[----:B0-----:R2:W-:Y:S01]  /*5160*/  STG.E.64 desc[UR36][R8.64], R4 ;  /* 0x0000000408007986 */ /* 0x0015e2000c101b24 */
[----:B------:R-:W-:Y:S05]  /*5170*/  BRA `(.L_x_10034) ;  /* 0x0000000000087947 */ /* 0x000fea0003800000 */
.L_x_10060:
[----:B------:R-:W0:Y:S02]  /*5180*/  F2I.U32.F64.TRUNC R3, R4 ;  /* 0x0000000400037311 */ /* 0x000e24000030d000 */
[----:B0-----:R0:W-:Y:S02]  /*5190*/  STG.E desc[UR36][R8.64], R3 ;  /* 0x0000000308007986 */ /* 0x0011e4000c101924 */
.L_x_10034:
[----:B------:R-:W-:-:S07]  /*51a0*/  VIADD R30, R30, 0x80 ;  /* 0x000000801e1e7836 */ /* 0x000fce0000000000 */
.L_x_10028:
[----:B------:R-:W-:Y:S05]  /*51b0*/  BSYNC B6 ;  /* 0x0000000000067941 */ /* 0x000fea0003800000 */
.L_x_10027:
[----:B------:R-:W-:Y:S01]  /*51c0*/  ISETP.GE.AND P0, PT, R30, R23, PT ;  /* 0x000000171e00720c */ /* 0x000fe20003f06270 */
[----:B------:R-:W-:-:S12]  /*51d0*/  BSSY B6, `(.L_x_10063) ;  /* 0x0000230000067945 */ /* 0x000fd80003800000 */
[----:B------:R-:W-:Y:S05]  /*51e0*/  @P0 BRA `(.L_x_10064) ;  /* 0x0000002000b80947 */ /* 0x000fea0003800000 */
[----:B0-2---:R-:W0:Y:S01]  /*51f0*/  LDC.64 R4, c[0x0][0x228] ;  /* 0x00008a00ff047b82 */ /* 0x005e220000000a00 */
[----:B---3--:R-:W-:Y:S01]  /*5200*/  IMAD R0, R22, 0x200, R30 ;  /* 0x0000020016007824 */ /* 0x008fe200078e021e */
[----:B------:R-:W-:Y:S01]  /*5210*/  PRMT R6, R2, 0x9910, RZ ;  /* 0x0000991002067816 */ /* 0x000fe200000000ff */
[----:B------:R-:W-:Y:S02]  /*5220*/  ULDC UR4, c[0x0][0x248] ;  /* 0x0000920000047ab9 */ /* 0x000fe40000000800 */
[----:B-1--4-:R-:W-:Y:S02]  /*5230*/  IMAD R3, R0, UR4, RZ ;  /* 0x0000000400037c24 */ /* 0x012fe4000f8e02ff */
        /* <DEDUP_REMOVED lines=16> */
.L_x_10068:
[----:B------:R-:W0:Y:S02]  /*5340*/  F2I.S64.F64.TRUNC R16, R16 ;  /* 0x0000001000107311 */ /* 0x000e24000030d900 */
[----:B0-----:R-:W-:-:S05]  /*5350*/  IMAD.MOV.U32 R3, RZ, RZ, R16 ;  /* 0x000000ffff037224 */ /* 0x001fca00078e0010 */
[----:B------:R0:W-:Y:S01]  /*5360*/  STG.E.U8 desc[UR36][R4.64], R3 ;  /* 0x0000000304007986 */ /* 0x0001e2000c101124 */
[----:B------:R-:W-:Y:S05]  /*5370*/  BRA `(.L_x_10070) ;  /* 0x0000000c00f07947 */ /* 0x000fea0003800000 */
.L_x_10067:
        /* <DEDUP_REMOVED lines=9> */
.L_x_10072:
[----:B------:R-:W0:Y:S02]  /*5410*/  F2I.F64.TRUNC R17, R16 ;  /* 0x0000001000117311 */ /* 0x000e24000030d100 */
[----:B0-----:R0:W-:Y:S01]  /*5420*/  STG.E desc[UR36][R4.64], R17 ;  /* 0x0000001104007986 */ /* 0x0011e2000c101924 */
[----:B------:R-:W-:Y:S05]  /*5430*/  BRA `(.L_x_10070) ;  /* 0x0000000c00c07947 */ /* 0x000fea0003800000 */
.L_x_10071:
[----:B------:R-:W0:Y:S02]  /*5440*/  F2I.F64.TRUNC R17, R16 ;  /* 0x0000001000117311 */ /* 0x000e24000030d100 */
[----:B0-----:R0:W-:Y:S01]  /*5450*/  STG.E.U16 desc[UR36][R4.64], R17 ;  /* 0x0000001104007986 */ /* 0x0011e2000c101524 */
[----:B------:R-:W-:Y:S05]  /*5460*/  BRA `(.L_x_10070) ;  /* 0x0000000c00b47947 */ /* 0x000fea0003800000 */
.L_x_10066:
        /* <DEDUP_REMOVED lines=13> */
.L_x_10074:
        /* <DEDUP_REMOVED lines=8> */
.L_x_10073:
        /* <DEDUP_REMOVED lines=14> */
.L_x_10076:
        /* <DEDUP_REMOVED lines=9> */
.L_x_10075:
[----:B------:R0:W-:Y:S01]  /*5730*/  STG.E.64 desc[UR36][R4.64], R16 ;  /* 0x0000001004007986 */ /* 0x0001e2000c101b24 */
[----:B------:R-:W-:Y:S05]  /*5740*/  BRA `(.L_x_10070) ;  /* 0x0000000800fc7947 */ /* 0x000fea0003800000 */
.L_x_10065:
        /* <DEDUP_REMOVED lines=12> */
.L_x_10079:
[----:B------:R-:W-:-:S05]  /*5810*/  CS2R R18, SRZ ;  /* 0x0000000000127805 */ /* 0x000fca000001ff00 */
[----:B------:R0:W-:Y:S01]  /*5820*/  STG.E.128 desc[UR36][R4.64], R16 ;  /* 0x0000001004007986 */ /* 0x0001e2000c101d24 */
[----:B------:R-:W-:Y:S05]  /*5830*/  BRA `(.L_x_10070) ;  /* 0x0000000800c07947 */ /* 0x000fea0003800000 */
.L_x_10078:
        /* <DEDUP_REMOVED lines=25> */
.L_x_10083:
[----:B------:R-:W-:Y:S05]  /*59d0*/  BSYNC B0 ;  /* 0x0000000000007941 */ /* 0x000fea0003800000 */
.L_x_10082:
[----:B------:R-:W-:-:S05]  /*59e0*/  LOP3.LUT R7, R0, R7, RZ, 0xfc, !PT ;  /* 0x0000000700077212 */ /* 0x000fca00078efcff */
[----:B------:R0:W-:Y:S01]  /*59f0*/  STG.E.U8 desc[UR36][R4.64], R7 ;  /* 0x0000000704007986 */ /* 0x0001e2000c101124 */
[----:B------:R-:W-:Y:S05]  /*5a00*/  BRA `(.L_x_10070) ;  /* 0x00000008004c7947 */ /* 0x000fea0003800000 */
.L_x_10081:
        /* <DEDUP_REMOVED lines=17> */
.L_x_10085:
[----:B------:R-:W-:Y:S01]  /*5b20*/  IMAD.MOV.U32 R0, RZ, RZ, 0x7f ;  /* 0x0000007fff007424 */ /* 0x000fe200078e00ff */
[----:B------:R-:W-:-:S04]  /*5b30*/  ISETP.GT.U32.AND P0, PT, R3, 0x7f800000, PT ;  /* 0x7f8000000300780c */ /* 0x000fc80003f04070 */
[----:B------:R-:W-:-:S09]  /*5b40*/  SEL R0, R0, 0x7c, P0 ;  /* 0x0000007c00007807 */ /* 0x000fd20000000000 */
.L_x_10086:
[----:B------:R-:W-:Y:S05]  /*5b50*/  BSYNC B0 ;  /* 0x0000000000007941 */ /* 0x000fea0003800000 */
.L_x_10084:
[----:B------:R-:W-:-:S04]  /*5b60*/  LOP3.LUT R3, R7, 0x80000000, RZ, 0xc0, !PT ;  /* 0x8000000007037812 */ /* 0x000fc800078ec0ff */
[----:B------:R-:W-:-:S04]  /*5b70*/  SHF.R.U32.HI R3, RZ, 0x18, R3 ;  /* 0x00000018ff037819 */ /* 0x000fc80000011603 */
[----:B------:R-:W-:-:S05]  /*5b80*/  LOP3.LUT R3, R0, R3, RZ, 0xfc, !PT ;  /* 0x0000000300037212 */ /* 0x000fca00078efcff */
[----:B------:R0:W-:Y:S01]  /*5b90*/  STG.E.U8 desc[UR36][R4.64], R3 ;  /* 0x0000000304007986 */ /* 0x0001e2000c101124 */
[----:B------:R-:W-:Y:S05]  /*5ba0*/  BRA `(.L_x_10070) ;  /* 0x0000000400e47947 */ /* 0x000fea0003800000 */
.L_x_10080:
        /* <DEDUP_REMOVED lines=8> */
.L_x_10077:
        /* <DEDUP_REMOVED lines=11> */
.L_x_10089:
        /* <DEDUP_REMOVED lines=21> */
.L_x_10092:
[----:B------:R-:W-:-:S04]  /*5e30*/  LOP3.LUT R0, R7, 0x80000000, RZ, 0xc0, !PT ;  /* 0x8000000007007812 */ /* 0x000fc800078ec0ff */
[----:B------:R-:W-:-:S04]  /*5e40*/  SHF.R.U32.HI R0, RZ, 0x18, R0 ;  /* 0x00000018ff007819 */ /* 0x000fc80000011600 */
[----:B------:R-:W-:-:S07]  /*5e50*/  LOP3.LUT R0, R3, R0, RZ, 0xfc, !PT ;  /* 0x0000000003007212 */ /* 0x000fce00078efcff */
.L_x_10091:
[----:B------:R-:W-:Y:S05]  /*5e60*/  BSYNC B0 ;  /* 0x0000000000007941 */ /* 0x000fea0003800000 */
.L_x_10090:
[----:B------:R3:W-:Y:S01]  /*5e70*/  STG.E.U8 desc[UR36][R4.64], R0 ;  /* 0x0000000004007986 */ /* 0x0007e2000c101124 */
[----:B------:R-:W-:Y:S05]  /*5e80*/  BRA `(.L_x_10070) ;  /* 0x00000004002c7947 */ /* 0x000fea0003800000 */
.L_x_10088:
        /* <DEDUP_REMOVED lines=21> */
.L_x_10095:
[----:B------:R-:W-:-:S04]  /*5fe0*/  LOP3.LUT R0, R7, 0x80000000, RZ, 0xc0, !PT ;  /* 0x8000000007007812 */ /* 0x000fc800078ec0ff */
[----:B------:R-:W-:-:S04]  /*5ff0*/  SHF.R.U32.HI R0, RZ, 0x18, R0 ;  /* 0x00000018ff007819 */ /* 0x000fc80000011600 */
[----:B------:R-:W-:-:S07]  /*6000*/  LOP3.LUT R0, R3, R0, RZ, 0xfc, !PT ;  /* 0x0000000003007212 */ /* 0x000fce00078efcff */
.L_x_10094:
[----:B------:R-:W-:Y:S05]  /*6010*/  BSYNC B0 ;  /* 0x0000000000007941 */ /* 0x000fea0003800000 */
.L_x_10093:
[----:B------:R0:W-:Y:S01]  /*6020*/  STG.E.U8 desc[UR36][R4.64], R0 ;  /* 0x0000000004007986 */ /* 0x0001e2000c101124 */
[----:B------:R-:W-:Y:S05]  /*6030*/  BRA `(.L_x_10070) ;  /* 0x0000000000c07947 */ /* 0x000fea0003800000 */
.L_x_10087:
        /* <DEDUP_REMOVED lines=26> */
.L_x_10069:
        /* <DEDUP_REMOVED lines=16> */
.L_x_10098:
[----:B------:R-:W-:Y:S05]  /*62e0*/  BRA `(.L_x_10070) ;  /* 0x0000000000147947 */ /* 0x000fea0003800000 */
.L_x_10097:
[----:B------:R-:W0:Y:S02]  /*62f0*/  F2I.U64.F64.TRUNC R16, R16 ;  /* 0x0000001000107311 */ /* 0x000e24000030d800 */
[----:B0-----:R1:W-:Y:S01]  /*6300*/  STG.E.64 desc[UR36][R4.64], R16 ;  /* 0x0000001004007986 */ /* 0x0013e2000c101b24 */
[----:B------:R-:W-:Y:S05]  /*6310*/  BRA `(.L_x_10070) ;  /* 0x0000000000087947 */ /* 0x000fea0003800000 */
.L_x_10096:
[----:B------:R-:W0:Y:S02]  /*6320*/  F2I.U32.F64.TRUNC R17, R16 ;  /* 0x0000001000117311 */ /* 0x000e24000030d000 */
[----:B0-----:R0:W-:Y:S02]  /*6330*/  STG.E desc[UR36][R4.64], R17 ;  /* 0x0000001104007986 */ /* 0x0011e4000c101924 */
.L_x_10070:
        /* <DEDUP_REMOVED lines=24> */
.L_x_10102:
[----:B------:R-:W0:Y:S02]  /*64c0*/  F2I.S64.F64.TRUNC R24, R24 ;  /* 0x0000001800187311 */ /* 0x000e24000030d900 */
[----:B0-----:R-:W-:-:S05]  /*64d0*/  IMAD.MOV.U32 R3, RZ, RZ, R24 ;  /* 0x000000ffff037224 */ /* 0x001fca00078e0018 */
[----:B------:R0:W-:Y:S01]  /*64e0*/  STG.E.U8 desc[UR36][R4.64], R3 ;  /* 0x0000000304007986 */ /* 0x0001e2000c101124 */
[----:B------:R-:W-:Y:S05]  /*64f0*/  BRA `(.L_x_10104) ;  /* 0x0000000c00f07947 */ /* 0x000fea0003800000 */
.L_x_10101:
        /* <DEDUP_REMOVED lines=9> */
.L_x_10106:
[----:B------:R-:W0:Y:S02]  /*6590*/  F2I.F64.TRUNC R25, R24 ;  /* 0x0000001800197311 */ /* 0x000e24000030d100 */
[----:B0-----:R0:W-:Y:S01]  /*65a0*/  STG.E desc[UR36][R4.64], R25 ;  /* 0x0000001904007986 */ /* 0x0011e2000c101924 */
[----:B------:R-:W-:Y:S05]  /*65b0*/  BRA `(.L_x_10104) ;  /* 0x0000000c00c07947 */ /* 0x000fea0003800000 */
.L_x_10105:
[----:B------:R-:W0:Y:S02]  /*65c0*/  F2I.F64.TRUNC R25, R24 ;  /* 0x0000001800197311 */ /* 0x000e24000030d100 */
[----:B0-----:R0:W-:Y:S01]  /*65d0*/  STG.E.U16 desc[UR36][R4.64], R25 ;  /* 0x0000001904007986 */ /* 0x0011e2000c101524 */
[----:B------:R-:W-:Y:S05]  /*65e0*/  BRA `(.L_x_10104) ;  /* 0x0000000c00b47947 */ /* 0x000fea0003800000 */
.L_x_10100:
        /* <DEDUP_REMOVED lines=13> */
.L_x_10108:
        /* <DEDUP_REMOVED lines=8> */
.L_x_10107:
        /* <DEDUP_REMOVED lines=14> */
.L_x_10110:
        /* <DEDUP_REMOVED lines=9> */
.L_x_10109:
[----:B------:R0:W-:Y:S01]  /*68b0*/  STG.E.64 desc[UR36][R4.64], R24 ;  /* 0x0000001804007986 */ /* 0x0001e2000c101b24 */
[----:B------:R-:W-:Y:S05]  /*68c0*/  BRA `(.L_x_10104) ;  /* 0x0000000800fc7947 */ /* 0x000fea0003800000 */
.L_x_10099:
        /* <DEDUP_REMOVED lines=12> */
.L_x_10113:
[----:B------:R-:W-:-:S05]  /*6990*/  CS2R R26, SRZ ;  /* 0x00000000001a7805 */ /* 0x000fca000001ff00 */
[----:B------:R0:W-:Y:S01]  /*69a0*/  STG.E.128 desc[UR36][R4.64], R24 ;  /* 0x0000001804007986 */ /* 0x0001e2000c101d24 */
[----:B------:R-:W-:Y:S05]  /*69b0*/  BRA `(.L_x_10104) ;  /* 0x0000000800c07947 */ /* 0x000fea0003800000 */
.L_x_10112:
        /* <DEDUP_REMOVED lines=25> */
.L_x_10117:
[----:B------:R-:W-:Y:S05]  /*6b50*/  BSYNC B0 ;  /* 0x0000000000007941 */ /* 0x000fea0003800000 */
.L_x_10116:
[----:B------:R-:W-:-:S05]  /*6b60*/  LOP3.LUT R7, R0, R7, RZ, 0xfc, !PT ;  /* 0x0000000700077212 */ /* 0x000fca00078efcff */
[----:B------:R0:W-:Y:S01]  /*6b70*/  STG.E.U8 desc[UR36][R4.64], R7 ;  /* 0x0000000704007986 */ /* 0x0001e2000c101124 */
[----:B------:R-:W-:Y:S05]  /*6b80*/  BRA `(.L_x_10104) ;  /* 0x00000008004c7947 */ /* 0x000fea0003800000 */
.L_x_10115:
        /* <DEDUP_REMOVED lines=17> */
.L_x_10119:
[----:B------:R-:W-:Y:S01]  /*6ca0*/  IMAD.MOV.U32 R0, RZ, RZ, 0x7f ;  /* 0x0000007fff007424 */ /* 0x000fe200078e00ff */
[----:B------:R-:W-:-:S04]  /*6cb0*/  ISETP.GT.U32.AND P0, PT, R3, 0x7f800000, PT ;  /* 0x7f8000000300780c */ /* 0x000fc80003f04070 */
[----:B------:R-:W-:-:S09]  /*6cc0*/  SEL R0, R0, 0x7c, P0 ;  /* 0x0000007c00007807 */ /* 0x000fd20000000000 */
.L_x_10120:
[----:B------:R-:W-:Y:S05]  /*6cd0*/  BSYNC B0 ;  /* 0x0000000000007941 */ /* 0x000fea0003800000 */
.L_x_10118:
[----:B------:R-:W-:-:S04]  /*6ce0*/  LOP3.LUT R3, R7, 0x80000000, RZ, 0xc0, !PT ;  /* 0x8000000007037812 */ /* 0x000fc800078ec0ff */
[----:B------:R-:W-:-:S04]  /*6cf0*/  SHF.R.U32.HI R3, RZ, 0x18, R3 ;  /* 0x00000018ff037819 */ /* 0x000fc80000011603 */
[----:B------:R-:W-:-:S05]  /*6d00*/  LOP3.LUT R3, R0, R3, RZ, 0xfc, !PT ;  /* 0x0000000300037212 */ /* 0x000fca00078efcff */
[----:B------:R0:W-:Y:S01]  /*6d10*/  STG.E.U8 desc[UR36][R4.64], R3 ;  /* 0x0000000304007986 */ /* 0x0001e2000c101124 */
[----:B------:R-:W-:Y:S05]  /*6d20*/  BRA `(.L_x_10104) ;  /* 0x0000000400e47947 */ /* 0x000fea0003800000 */
.L_x_10114:
        /* <DEDUP_REMOVED lines=8> */
.L_x_10111:
        /* <DEDUP_REMOVED lines=11> */
.L_x_10123:
        /* <DEDUP_REMOVED lines=21> */
.L_x_10126:
[----:B------:R-:W-:-:S04]  /*6fb0*/  LOP3.LUT R0, R7, 0x80000000, RZ, 0xc0, !PT ;  /* 0x8000000007007812 */ /* 0x000fc800078ec0ff */
[----:B------:R-:W-:-:S04]  /*6fc0*/  SHF.R.U32.HI R0, RZ, 0x18, R0 ;  /* 0x00000018ff007819 */ /* 0x000fc80000011600 */
[----:B------:R-:W-:-:S07]  /*6fd0*/  LOP3.LUT R0, R3, R0, RZ, 0xfc, !PT ;  /* 0x0000000003007212 */ /* 0x000fce00078efcff */
.L_x_10125:
[----:B------:R-:W-:Y:S05]  /*6fe0*/  BSYNC B0 ;  /* 0x0000000000007941 */ /* 0x000fea0003800000 */
.L_x_10124:
[----:B------:R3:W-:Y:S01]  /*6ff0*/  STG.E.U8 desc[UR36][R4.64], R0 ;  /* 0x0000000004007986 */ /* 0x0007e2000c101124 */
[----:B------:R-:W-:Y:S05]  /*7000*/  BRA `(.L_x_10104) ;  /* 0x00000004002c7947 */ /* 0x000fea0003800000 */
.L_x_10122:
        /* <DEDUP_REMOVED lines=21> */
.L_x_10129:
[----:B------:R-:W-:-:S04]  /*7160*/  LOP3.LUT R0, R7, 0x80000000, RZ, 0xc0, !PT ;  /* 0x8000000007007812 */ /* 0x000fc800078ec0ff */
[----:B------:R-:W-:-:S04]  /*7170*/  SHF.R.U32.HI R0, RZ, 0x18, R0 ;  /* 0x00000018ff007819 */ /* 0x000fc80000011600 */
[----:B------:R-:W-:-:S07]  /*7180*/  LOP3.LUT R0, R3, R0, RZ, 0xfc, !PT ;  /* 0x0000000003007212 */ /* 0x000fce00078efcff */
.L_x_10128:
[----:B------:R-:W-:Y:S05]  /*7190*/  BSYNC B0 ;  /* 0x0000000000007941 */ /* 0x000fea0003800000 */
.L_x_10127:
[----:B------:R0:W-:Y:S01]  /*71a0*/  STG.E.U8 desc[UR36][R4.64], R0 ;  /* 0x0000000004007986 */ /* 0x0001e2000c101124 */
[----:B------:R-:W-:Y:S05]  /*71b0*/  BRA `(.L_x_10104) ;  /* 0x0000000000c07947 */ /* 0x000fea0003800000 */
.L_x_10121:
        /* <DEDUP_REMOVED lines=26> */
.L_x_10103:
        /* <DEDUP_REMOVED lines=16> */
.L_x_10132:
[----:B------:R-:W-:Y:S05]  /*7460*/  BRA `(.L_x_10104) ;  /* 0x0000000000147947 */ /* 0x000fea0003800000 */
.L_x_10131:
[----:B------:R-:W0:Y:S02]  /*7470*/  F2I.U64.F64.TRUNC R24, R24 ;  /* 0x0000001800187311 */ /* 0x000e24000030d800 */
[----:B0-----:R2:W-:Y:S01]  /*7480*/  STG.E.64 desc[UR36][R4.64], R24 ;  /* 0x0000001804007986 */ /* 0x0015e2000c101b24 */
[----:B------:R-:W-:Y:S05]  /*7490*/  BRA `(.L_x_10104) ;  /* 0x0000000000087947 */ /* 0x000fea0003800000 */
.L_x_10130:
[----:B------:R-:W0:Y:S02]  /*74a0*/  F2I.U32.F64.TRUNC R25, R24 ;  /* 0x0000001800197311 */ /* 0x000e24000030d000 */
[----:B0-----:R0:W-:Y:S02]  /*74b0*/  STG.E desc[UR36][R4.64], R25 ;  /* 0x0000001904007986 */ /* 0x0011e4000c101924 */
.L_x_10104:
[----:B------:R-:W-:-:S07]  /*74c0*/  VIADD R30, R30, 0x80 ;  /* 0x000000801e1e7836 */ /* 0x000fce0000000000 */
.L_x_10064:
[----:B------:R-:W-:Y:S05]  /*74d0*/  BSYNC B6 ;  /* 0x0000000000067941 */ /* 0x000fea0003800000 */
.L_x_10063:
        /* <DEDUP_REMOVED lines=22> */
.L_x_10136:
[----:B------:R-:W0:Y:S02]  /*7640*/  F2I.S64.F64.TRUNC R28, R28 ;  /* 0x0000001c001c7311 */ /* 0x000e24000030d900 */
[----:B0-----:R-:W-:-:S05]  /*7650*/  IMAD.MOV.U32 R3, RZ, RZ, R28 ;  /* 0x000000ffff037224 */ /* 0x001fca00078e001c */
[----:B------:R-:W-:Y:S01]  /*7660*/  STG.E.U8 desc[UR36][R4.64], R3 ;  /* 0x0000000304007986 */ /* 0x000fe2000c101124 */
[----:B------:R-:W-:Y:S05]  /*7670*/  EXIT ;  /* 0x000000000000794d */ /* 0x000fea0003800000 */
.L_x_10135:
        /* <DEDUP_REMOVED lines=9> */
.L_x_10139:
[----:B------:R-:W0:Y:S02]  /*7710*/  F2I.F64.TRUNC R29, R28 ;  /* 0x0000001c001d7311 */ /* 0x000e24000030d100 */
[----:B0-----:R-:W-:Y:S01]  /*7720*/  STG.E desc[UR36][R4.64], R29 ;  /* 0x0000001d04007986 */ /* 0x001fe2000c101924 */
[----:B------:R-:W-:Y:S05]  /*7730*/  EXIT ;  /* 0x000000000000794d */ /* 0x000fea0003800000 */
.L_x_10138:
[----:B------:R-:W0:Y:S02]  /*7740*/  F2I.F64.TRUNC R29, R28 ;  /* 0x0000001c001d7311 */ /* 0x000e24000030d100 */
[----:B0-----:R-:W-:Y:S01]  /*7750*/  STG.E.U16 desc[UR36][R4.64], R29 ;  /* 0x0000001d04007986 */ /* 0x001fe2000c101524 */
[----:B------:R-:W-:Y:S05]  /*7760*/  EXIT ;  /* 0x000000000000794d */ /* 0x000fea0003800000 */
.L_x_10134:
        /* <DEDUP_REMOVED lines=13> */
.L_x_10141:
        /* <DEDUP_REMOVED lines=8> */
.L_x_10140:
        /* <DEDUP_REMOVED lines=14> */
.L_x_10143:
        /* <DEDUP_REMOVED lines=9> */
.L_x_10142:
[----:B------:R-:W-:Y:S01]  /*7a30*/  STG.E.64 desc[UR36][R4.64], R28 ;  /* 0x0000001c04007986 */ /* 0x000fe2000c101b24 */
[----:B------:R-:W-:Y:S05]  /*7a40*/  EXIT ;  /* 0x000000000000794d */ /* 0x000fea0003800000 */
.L_x_10133:
        /* <DEDUP_REMOVED lines=12> */
.L_x_10146:
[----:B------:R-:W-:-:S05]  /*7b10*/  CS2R R30, SRZ ;  /* 0x00000000001e7805 */ /* 0x000fca000001ff00 */
[----:B------:R-:W-:Y:S01]  /*7b20*/  STG.E.128 desc[UR36][R4.64], R28 ;  /* 0x0000001c04007986 */ /* 0x000fe2000c101d24 */
[----:B------:R-:W-:Y:S05]  /*7b30*/  EXIT ;  /* 0x000000000000794d */ /* 0x000fea0003800000 */
.L_x_10145:
        /* <DEDUP_REMOVED lines=25> */
.L_x_10150:
[----:B------:R-:W-:Y:S05]  /*7cd0*/  BSYNC B0 ;  /* 0x0000000000007941 */ /* 0x000fea0003800000 */
.L_x_10149:
[----:B------:R-:W-:-:S05]  /*7ce0*/  LOP3.LUT R3, R0, R3, RZ, 0xfc, !PT ;  /* 0x0000000300037212 */ /* 0x000fca00078efcff */
[----:B------:R-:W-:Y:S01]  /*7cf0*/  STG.E.U8 desc[UR36][R4.64], R3 ;  /* 0x0000000304007986 */ /* 0x000fe2000c101124 */
[----:B------:R-:W-:Y:S05]  /*7d00*/  EXIT ;  /* 0x000000000000794d */ /* 0x000fea0003800000 */
.L_x_10148:
        /* <DEDUP_REMOVED lines=17> */
.L_x_10152:
[----:B------:R-:W-:Y:S01]  /*7e20*/  IMAD.MOV.U32 R0, RZ, RZ, 0x7f ;  /* 0x0000007fff007424 */ /* 0x000fe200078e00ff */
[----:B------:R-:W-:-:S04]  /*7e30*/  ISETP.GT.U32.AND P0, PT, R2, 0x7f800000, PT ;  /* 0x7f8000000200780c */ /* 0x000fc80003f04070 */
[----:B------:R-:W-:-:S09]  /*7e40*/  SEL R0, R0, 0x7c, P0 ;  /* 0x0000007c00007807 */ /* 0x000fd20000000000 */
.L_x_10153:
[----:B------:R-:W-:Y:S05]  /*7e50*/  BSYNC B0 ;  /* 0x0000000000007941 */ /* 0x000fea0003800000 */
.L_x_10151:
[----:B------:R-:W-:-:S04]  /*7e60*/  LOP3.LUT R2, R3, 0x80000000, RZ, 0xc0, !PT ;  /* 0x8000000003027812 */ /* 0x000fc800078ec0ff */
[----:B------:R-:W-:-:S04]  /*7e70*/  SHF.R.U32.HI R3, RZ, 0x18, R2 ;  /* 0x00000018ff037819 */ /* 0x000fc80000011602 */
[----:B------:R-:W-:-:S05]  /*7e80*/  LOP3.LUT R3, R0, R3, RZ, 0xfc, !PT ;  /* 0x0000000300037212 */ /* 0x000fca00078efcff */
[----:B------:R-:W-:Y:S01]  /*7e90*/  STG.E.U8 desc[UR36][R4.64], R3 ;  /* 0x0000000304007986 */ /* 0x000fe2000c101124 */
[----:B------:R-:W-:Y:S05]  /*7ea0*/  EXIT ;  /* 0x000000000000794d */ /* 0x000fea0003800000 */
.L_x_10147:
        /* <DEDUP_REMOVED lines=8> */
.L_x_10144:
        /* <DEDUP_REMOVED lines=11> */
.L_x_10156:
        /* <DEDUP_REMOVED lines=21> */
.L_x_10159:
[----:B------:R-:W-:-:S04]  /*8130*/  LOP3.LUT R2, R7, 0x80000000, RZ, 0xc0, !PT ;  /* 0x8000000007027812 */ /* 0x000fc800078ec0ff */
[----:B------:R-:W-:-:S04]  /*8140*/  SHF.R.U32.HI R3, RZ, 0x18, R2 ;  /* 0x00000018ff037819 */ /* 0x000fc80000011602 */
[----:B------:R-:W-:-:S04]  /*8150*/  LOP3.LUT R0, R0, R3, RZ, 0xfc, !PT ;  /* 0x0000000300007212 */ /* 0x000fc800078efcff */
[----:B------:R-:W-:-:S07]  /*8160*/  PRMT R2, R0, 0x7610, R2 ;  /* 0x0000761000027816 */ /* 0x000fce0000000002 */
.L_x_10158:
[----:B------:R-:W-:Y:S05]  /*8170*/  BSYNC B0 ;  /* 0x0000000000007941 */ /* 0x000fea0003800000 */
.L_x_10157:
[----:B------:R-:W-:Y:S01]  /*8180*/  STG.E.U8 desc[UR36][R4.64], R2 ;  /* 0x0000000204007986 */ /* 0x000fe2000c101124 */
[----:B------:R-:W-:Y:S05]  /*8190*/  EXIT ;  /* 0x000000000000794d */ /* 0x000fea0003800000 */
.L_x_10155:
        /* <DEDUP_REMOVED lines=21> */
.L_x_10162:
[----:B------:R-:W-:-:S04]  /*82f0*/  LOP3.LUT R2, R7, 0x80000000, RZ, 0xc0, !PT ;  /* 0x8000000007027812 */ /* 0x000fc800078ec0ff */
[----:B------:R-:W-:-:S04]  /*8300*/  SHF.R.U32.HI R3, RZ, 0x18, R2 ;  /* 0x00000018ff037819 */ /* 0x000fc80000011602 */
[----:B------:R-:W-:-:S04]  /*8310*/  LOP3.LUT R0, R0, R3, RZ, 0xfc, !PT ;  /* 0x0000000300007212 */ /* 0x000fc800078efcff */
[----:B------:R-:W-:-:S07]  /*8320*/  PRMT R2, R0, 0x7610, R2 ;  /* 0x0000761000027816 */ /* 0x000fce0000000002 */
.L_x_10161:
[----:B------:R-:W-:Y:S05]  /*8330*/  BSYNC B0 ;  /* 0x0000000000007941 */ /* 0x000fea0003800000 */
.L_x_10160:
[----:B------:R-:W-:Y:S01]  /*8340*/  STG.E.U8 desc[UR36][R4.64], R2 ;  /* 0x0000000204007986 */ /* 0x000fe2000c101124 */
[----:B------:R-:W-:Y:S05]  /*8350*/  EXIT ;  /* 0x000000000000794d */ /* 0x000fea0003800000 */
.L_x_10154:
        /* <DEDUP_REMOVED lines=26> */
.L_x_10137:
        /* <DEDUP_REMOVED lines=16> */
.L_x_10165:
[----:B------:R-:W-:Y:S05]  /*8600*/  EXIT ;  /* 0x000000000000794d */ /* 0x000fea0003800000 */
.L_x_10164:
[----:B------:R-:W0:Y:S02]  /*8610*/  F2I.U64.F64.TRUNC R28, R28 ;  /* 0x0000001c001c7311 */ /* 0x000e24000030d800 */
[----:B0-----:R-:W-:Y:S01]  /*8620*/  STG.E.64 desc[UR36][R4.64], R28 ;  /* 0x0000001c04007986 */ /* 0x001fe2000c101b24 */
[----:B------:R-:W-:Y:S05]  /*8630*/  EXIT ;  /* 0x000000000000794d */ /* 0x000fea0003800000 */
.L_x_10163:
[----:B------:R-:W0:Y:S02]  /*8640*/  F2I.U32.F64.TRUNC R29, R28 ;  /* 0x0000001c001d7311 */ /* 0x000e24000030d000 */
[----:B0-----:R-:W-:Y:S01]  /*8650*/  STG.E desc[UR36][R4.64], R29 ;  /* 0x0000001d04007986 */ /* 0x001fe2000c101924 */
[----:B------:R-:W-:Y:S05]  /*8660*/  EXIT ;  /* 0x000000000000794d */ /* 0x000fea0003800000 */
.L_x_10166:
        /* <DEDUP_REMOVED lines=9> */
.L_x_32114:


//--------------------- .text._ZN2at6native18elementwise_kernelILi128ELi2EZNS0_22gpu_kernel_impl_nocastINS0_13AUnaryFunctorIdddZZZNS0_21heaviside_kernel_cudaERNS_18TensorIteratorBaseEENKUlvE_clEvENKUlvE4_clEvEUlddE_EEEEvS5_RKT_EUliE_EEviT1_ --------------------------
	.section	.text._ZN2at6native18elementwise_kernelILi128ELi2EZNS0_22gpu_kernel_impl_nocastINS0_13AUnaryFunctorIdddZZZNS0_21heaviside_kernel_cudaERNS_18TensorIteratorBaseEENKUlvE_clEvENKUlvE4_clEvEUlddE_EEEEvS5_RKT_EUliE_EEviT1_,"ax",@progbits
	.align	128
        .global         _ZN2at6native18elementwise_kernelILi128ELi2EZNS0_22gpu_kernel_impl_nocastINS0_13AUnaryFunctorIdddZZZNS0_21heaviside_kernel_cudaERNS_18TensorIteratorBaseEENKUlvE_clEvENKUlvE4_clEvEUlddE_EEEEvS5_RKT_EUliE_EEviT1_
        .type           _ZN2at6native18elementwise_kernelILi128ELi2EZNS0_22gpu_kernel_impl_nocastINS0_13AUnaryFunctorIdddZZZNS0_21heaviside_kernel_cudaERNS_18TensorIteratorBaseEENKUlvE_clEvENKUlvE4_clEvEUlddE_EEEEvS5_RKT_EUliE_EEviT1_,@function
        .size           _ZN2at6native18elementwise_kernelILi128ELi2EZNS0_22gpu_kernel_impl_nocastINS0_13AUnaryFunctorIdddZZZNS0_21heaviside_kernel_cudaERNS_18TensorIteratorBaseEENKUlvE_clEvENKUlvE4_clEvEUlddE_EEEEvS5_RKT_EUliE_EEviT1_,(.L_x_32115 - _ZN2at6native18elementwise_kernelILi128ELi2EZNS0_22gpu_kernel_impl_nocastINS0_13AUnaryFunctorIdddZZZNS0_21heaviside_kernel_cudaERNS_18TensorIteratorBaseEENKUlvE_clEvENKUlvE4_clEvEUlddE_EEEEvS5_RKT_EUliE_EEviT1_)
        .other          _ZN2at6native18elementwise_kernelILi128ELi2EZNS0_22gpu_kernel_impl_nocastINS0_13AUnaryFunctorIdddZZZNS0_21heaviside_kernel_cudaERNS_18TensorIteratorBaseEENKUlvE_clEvENKUlvE4_clEvEUlddE_EEEEvS5_RKT_EUliE_EEviT1_,@"STO_CUDA_ENTRY STV_DEFAULT"
_ZN2at6native18elementwise_kernelILi128ELi2EZNS0_22gpu_kernel_impl_nocastINS0_13AUnaryFunctorIdddZZZNS0_21heaviside_kernel_cudaERNS_18TensorIteratorBaseEENKUlvE_clEvENKUlvE4_clEvEUlddE_EEEEvS5_RKT_EUliE_EEviT1_:
.text._ZN2at6native18elementwise_kernelILi128ELi2EZNS0_22gpu_kernel_impl_nocastINS0_13AUnaryFunctorIdddZZZNS0_21heaviside_kernel_cudaERNS_18TensorIteratorBaseEENKUlvE_clEvENKUlvE4_clEvEUlddE_EEEEvS5_RKT_EUliE_EEviT1_:
[----:B------:R-:W-:Y:S01]  /*0000*/  LDC R1, c[0x0][0x28] ;  /* 0x00000a00ff017b82 */ /* 0x000fe20000000800 */
[----:B------:R-:W0:Y:S01]  /*0010*/  S2R R2, SR_CTAID.X ;  /* 0x0000000000027919 */ /* 0x000e220000002500 */
[----:B------:R-:W-:Y:S01]  /*0020*/  ULDC UR8, c[0x0][0x210] ;  /* 0x0000840000087ab9 */ /* 0x000fe20000000800 */
[----:B------:R-:W-:Y:S01]  /*0030*/  ULDC.64 UR4, c[0x0][0x428] ;  /* 0x00010a0000047ab9 */ /* 0x000fe20000000a00 */
[----:B------:R-:W-:Y:S01]  /*0040*/  ULDC.64 UR6, c[0x0][0x208] ;  /* 0x0000820000067ab9 */ /* 0x000fe20000000a00 */
[----:B------:R-:W0:Y:S01]  /*0050*/  S2R R3, SR_TID.X ;  /* 0x0000000000037919 */ /* 0x000e220000002100 */
[----:B------:R-:W-:Y:S01]  /*0060*/  DSETP.LT.AND P0, PT, RZ, UR4, PT ;  /* 0x00000004ff007e2a */ /* 0x000fe2000bf01000 */
[----:B------:R-:W-:Y:S05]  /*0070*/  BSSY B0, `(.L_x_10167) ;  /* 0x0000141000007945 */ /* 0x000fea0003800000 */
[----:B------:R-:W-:-:S02]  /*0080*/  FSEL R0, RZ, 1.875, !P0 ;  /* 0x3ff00000ff007808 */ /* 0x000fc40004000000 */
[----:B0-----:R-:W-:-:S04]  /*0090*/  LEA R2, R2, R3, 0x8 ;  /* 0x0000000302027211 */ /* 0x001fc800078e40ff */
[----:B------:R-:W-:Y:S02]  /*00a0*/  ISETP.GE.AND P1, PT, R2, UR8, PT ;  /* 0x0000000802007c0c */ /* 0x000fe4000bf26270 */
[----:B------:R-:W-:-:S11]  /*00b0*/  MOV R11, R2 ;  /* 0x00000002000b7202 */ /* 0x000fd60000000f00 */
[----:B------:R-:W-:Y:S05]  /*00c0*/  @P1 BRA `(.L_x_10168) ;  /* 0x0000001000ec1947 */ /* 0x000fea0003800000 */
[----:B------:R-:W0:Y:S01]  /*00d0*/  LDC R10, c[0x0][0x218] ;  /* 0x00008600ff0a7b82 */ /* 0x000e220000000800 */
[----:B------:R-:W-:Y:S02]  /*00e0*/  MOV R4, RZ ;  /* 0x000000ff00047202 */ /* 0x000fe40000000f00 */
[----:B------:R-:W-:Y:S02]  /*00f0*/  MOV R3, RZ ;  /* 0x000000ff00037202 */ /* 0x000fe40000000f00 */
        /* <DEDUP_REMOVED lines=293> */
[----:B------:R-:W-:-:S03]  /*1350*/  ULDC.64 UR10, c[0x0][0x400] ;  /* 0x00010000000a7ab9 */ /* 0x000fc60000000a00 */
[----:B------:R-:W-:Y:S02]  /*1360*/  @P0 IMAD.MOV R5, RZ, RZ, -R5 ;  /* 0x000000ffff050224 */ /* 0x000fe400078e0a05 */
[C---:B------:R-:W-:Y:S02]  /*1370*/  IMAD R3, R6.reuse, UR10, R3 ;  /* 0x0000000a06037c24 */ /* 0x040fe4000f8e0203 */
[----:B-1----:R-:W-:Y:S02]  /*1380*/  @P0 IMAD R10, R5, R12, R11 ;  /* 0x0000000c050a0224 */ /* 0x002fe400078e020b */
[----:B------:R-:W-:Y:S02]  /*1390*/  IMAD R4, R6, UR11, R4 ;  /* 0x0000000b06047c24 */ /* 0x000fe4000f8e0204 */
[C---:B--2---:R-:W-:Y:S02]  /*13a0*/  @P0 IMAD R3, R10.reuse, R8, R3 ;  /* 0x000000080a030224 */ /* 0x044fe400078e0203 */
[----:B------:R-:W-:-:S07]  /*13b0*/  @P0 IMAD R4, R10, R9, R4 ;  /* 0x000000090a040224 */ /* 0x000fce00078e0204 */
.L_x_10169:
[----:B------:R-:W-:Y:S02]  /*13c0*/  ULDC.64 UR10, c[0x0][0x418] ;  /* 0x00010600000a7ab9 */ /* 0x000fe40000000a00 */
[----:B------:R-:W-:-:S04]  /*13d0*/  IADD3 R4, P0, R4, UR10, RZ ;  /* 0x0000000a04047c10 */ /* 0x000fc8000ff1e0ff */
[----:B------:R-:W-:Y:S01]  /*13e0*/  IADD3.X R5, RZ, UR11, RZ, P0, !PT ;  /* 0x0000000bff057c10 */ /* 0x000fe200087fe4ff */
[----:B------:R-:W-:-:S05]  /*13f0*/  ULDC.64 UR10, c[0x0][0x410] ;  /* 0x00010400000a7ab9 */ /* 0x000fca0000000a00 */
[----:B------:R-:W2:Y:S01]  /*1400*/  LDG.E.64 R4, desc[UR6][R4.64] ;  /* 0x0000000604047981 */ /* 0x000ea2000c1e1b00 */
[----:B------:R-:W-:Y:S01]  /*1410*/  DSETP.NEU.AND P0, PT, RZ, UR4, PT ;  /* 0x00000004ff007e2a */ /* 0x000fe2000bf0d000 */
[----:B------:R-:W-:Y:S02]  /*1420*/  IADD3 R8, P1, R3, UR10, RZ ;  /* 0x0000000a03087c10 */ /* 0x000fe4000ff3e0ff */
[----:B------:R-:W-:Y:S02]  /*1430*/  IADD3 R11, R2, 0x80, RZ ;  /* 0x00000080020b7810 */ /* 0x000fe40007ffe0ff */
[----:B------:R-:W-:Y:S02]  /*1440*/  IADD3.X R9, RZ, UR11, RZ, P1, !PT ;  /* 0x0000000bff097c10 */ /* 0x000fe40008ffe4ff */
[----:B--2---:R-:W-:Y:S02]  /*1450*/  FSEL R6, R4, RZ, !P0 ;  /* 0x000000ff04067208 */ /* 0x004fe40004000000 */
[----:B------:R-:W-:-:S05]  /*1460*/  FSEL R7, R5, R0, !P0 ;  /* 0x0000000005077208 */ /* 0x000fca0004000000 */
[----:B------:R0:W-:Y:S02]  /*1470*/  STG.E.64 desc[UR6][R8.64], R6 ;  /* 0x0000000608007986 */ /* 0x0001e4000c101b06 */
.L_x_10168:
[----:B------:R-:W-:Y:S05]  /*1480*/  BSYNC B0 ;  /* 0x0000000000007941 */ /* 0x000fea0003800000 */
.L_x_10167:
[----:B------:R-:W-:-:S13]  /*1490*/  ISETP.GE.AND P0, PT, R11, UR8, PT ;  /* 0x000000080b007c0c */ /* 0x000fda000bf06270 */
[----:B------:R-:W-:Y:S05]  /*14a0*/  @P0 EXIT ;  /* 0x000000000000094d */ /* 0x000fea0003800000 */
[----:B0-----:R-:W0:Y:S01]  /*14b0*/  LDC R8, c[0x0][0x218] ;  /* 0x00008600ff087b82 */ /* 0x001e220000000800 */
[----:B------:R-:W-:Y:S02]  /*14c0*/  CS2R R2, SRZ ;  /* 0x0000000000027805 */ /* 0x000fe4000001ff00 */
        /* <DEDUP_REMOVED lines=288> */
[C---:B------:R-:W-:Y:S01]  /*26d0*/  IADD3 R11, -R9.reuse, RZ, RZ ;  /* 0x000000ff090b7210 */ /* 0x040fe20007ffe1ff */
        /* <DEDUP_REMOVED lines=11> */
.L_x_10170:
[----:B------:R-:W-:Y:S02]  /*2790*/  ULDC.64 UR8, c[0x0][0x418] ;  /* 0x0001060000087ab9 */ /* 0x000fe40000000a00 */
[----:B------:R-:W-:-:S04]  /*27a0*/  IADD3 R4, P0, R2, UR8, RZ ;  /* 0x0000000802047c10 */ /* 0x000fc8000ff1e0ff */
[----:B------:R-:W-:Y:S01]  /*27b0*/  IADD3.X R5, RZ, UR9, RZ, P0, !PT ;  /* 0x00000009ff057c10 */ /* 0x000fe200087fe4ff */
[----:B------:R-:W-:-:S05]  /*27c0*/  ULDC.64 UR8, c[0x0][0x410] ;  /* 0x0001040000087ab9 */ /* 0x000fca0000000a00 */
[----:B------:R-:W2:Y:S01]  /*27d0*/  LDG.E.64 R4, desc[UR6][R4.64] ;  /* 0x0000000604047981 */ /* 0x000ea2000c1e1b00 */
[----:B------:R-:W-:Y:S01]  /*27e0*/  DSETP.NEU.AND P1, PT, RZ, UR4, PT ;  /* 0x00000004ff007e2a */ /* 0x000fe2000bf2d000 */
[----:B------:R-:W-:-:S04]  /*27f0*/  IADD3 R6, P0, R3, UR8, RZ ;  /* 0x0000000803067c10 */ /* 0x000fc8000ff1e0ff */
[----:B------:R-:W-:Y:S02]  /*2800*/  IADD3.X R7, RZ, UR9, RZ, P0, !PT ;  /* 0x00000009ff077c10 */ /* 0x000fe400087fe4ff */
[----:B--2---:R-:W-:Y:S02]  /*2810*/  FSEL R3, R5, R0, !P1 ;  /* 0x0000000005037208 */ /* 0x004fe40004800000 */
[----:B------:R-:W-:-:S05]  /*2820*/  FSEL R2, R4, RZ, !P1 ;  /* 0x000000ff04027208 */ /* 0x000fca0004800000 */
[----:B------:R-:W-:Y:S01]  /*2830*/  STG.E.64 desc[UR6][R6.64], R2 ;  /* 0x0000000206007986 */ /* 0x000fe2000c101b06 */
[----:B------:R-:W-:Y:S05]  /*2840*/  EXIT ;  /* 0x000000000000794d */ /* 0x000fea0003800000 */
.L_x_10171:
        /* <DEDUP_REMOVED lines=11> */
.L_x_32115:


//--------------------- .text._ZN2at6native27unrolled_elementwise_kernelINS0_13AUnaryFunctorIdddZZZNS0_21heaviside_kernel_cudaERNS_18TensorIteratorBaseEENKUlvE_clEvENKUlvE4_clEvEUlddE_EESt5arrayIPcLm2EELi4E23TrivialOffsetCalculatorILi1EjESD_NS0_6memory15LoadWithoutCastENSE_16StoreWithoutCastEEEviT_T0_T2_T3_T4_T5_ --------------------------
	.section	.text._ZN2at6native27unrolled_elementwise_kernelINS0_13AUnaryFunctorIdddZZZNS0_21heaviside_kernel_cudaERNS_18TensorIteratorBaseEENKUlvE_clEvENKUlvE4_clEvEUlddE_EESt5arrayIPcLm2EELi4E23TrivialOffsetCalculatorILi1EjESD_NS0_6memory15LoadWithoutCastENSE_16StoreWithoutCastEEEviT_T0_T2_T3_T4_T5_,"ax",@progbits
	.align	128
        .global         _ZN2at6native27unrolled_elementwise_kernelINS0_13AUnaryFunctorIdddZZZNS0_21heaviside_kernel_cudaERNS_18TensorIteratorBaseEENKUlvE_clEvENKUlvE4_clEvEUlddE_EESt5arrayIPcLm2EELi4E23TrivialOffsetCalculatorILi1EjESD_NS0_6memory15LoadWithoutCastENSE_16StoreWithoutCastEEEviT_T0_T2_T3_T4_T5_
        .type           _ZN2at6native27unrolled_elementwise_kernelINS0_13AUnaryFunctorIdddZZZNS0_21heaviside_kernel_cudaERNS_18TensorIteratorBaseEENKUlvE_clEvENKUlvE4_clEvEUlddE_EESt5arrayIPcLm2EELi4E23TrivialOffsetCalculatorILi1EjESD_NS0_6memory15LoadWithoutCastENSE_16StoreWithoutCastEEEviT_T0_T2_T3_T4_T5_,@function
        .size           _ZN2at6native27unrolled_elementwise_kernelINS0_13AUnaryFunctorIdddZZZNS0_21heaviside_kernel_cudaERNS_18TensorIteratorBaseEENKUlvE_clEvENKUlvE4_clEvEUlddE_EESt5arrayIPcLm2EELi4E23TrivialOffsetCalculatorILi1EjESD_NS0_6memory15LoadWithoutCastENSE_16StoreWithoutCastEEEviT_T0_T2_T3_T4_T5_,(.L_x_32116 - _ZN2at6native27unrolled_elementwise_kernelINS0_13AUnaryFunctorIdddZZZNS0_21heaviside_kernel_cudaERNS_18TensorIteratorBaseEENKUlvE_clEvENKUlvE4_clEvEUlddE_EESt5arrayIPcLm2EELi4E23TrivialOffsetCalculatorILi1EjESD_NS0_6memory15LoadWithoutCastENSE_16StoreWithoutCastEEEviT_T0_T2_T3_T4_T5_)
        .other          _ZN2at6native27unrolled_elementwise_kernelINS0_13AUnaryFunctorIdddZZZNS0_21heaviside_kernel_cudaERNS_18TensorIteratorBaseEENKUlvE_clEvENKUlvE4_clEvEUlddE_EESt5arrayIPcLm2EELi4E23TrivialOffsetCalculatorILi1EjESD_NS0_6memory15LoadWithoutCastENSE_16StoreWithoutCastEEEviT_T0_T2_T3_T4_T5_,@"STO_CUDA_ENTRY STV_DEFAULT"
_ZN2at6native27unrolled_elementwise_kernelINS0_13AUnaryFunctorIdddZZZNS0_21heaviside_kernel_cudaERNS_18TensorIteratorBaseEENKUlvE_clEvENKUlvE4_clEvEUlddE_EESt5arrayIPcLm2EELi4E23TrivialOffsetCalculatorILi1EjESD_NS0_6memory15LoadWithoutCastENSE_16StoreWithoutCastEEEviT_T0_T2_T3_T4_T5_:
.text._ZN2at6native27unrolled_elementwise_kernelINS0_13AUnaryFunctorIdddZZZNS0_21heaviside_kernel_cudaERNS_18TensorIteratorBaseEENKUlvE_clEvENKUlvE4_clEvEUlddE_EESt5arrayIPcLm2EELi4E23TrivialOffsetCalculatorILi1EjESD_NS0_6memory15LoadWithoutCastENSE_16StoreWithoutCastEEEviT_T0_T2_T3_T4_T5_:
[----:B------:R-:W-:Y:S01]  /*0000*/  LDC R1, c[0x0][0x28] ;  /* 0x00000a00ff017b82 */ /* 0x000fe20000000800 */
[----:B------:R-:W0:Y:S07]  /*0010*/  S2R R0, SR_CTAID.X ;  /* 0x0000000000007919 */ /* 0x000e2e0000002500 */
[----:B------:R-:W0:Y:S01]  /*0020*/  LDC R3, c[0x0][0x210] ;  /* 0x00008400ff037b82 */ /* 0x000e220000000800 */
[----:B------:R-:W-:Y:S01]  /*0030*/  CS2R R20, SRZ ;  /* 0x0000000000147805 */ /* 0x000fe2000001ff00 */
[----:B------:R-:W-:Y:S01]  /*0040*/  ULDC.64 UR4, c[0x0][0x208] ;  /* 0x0000820000047ab9 */ /* 0x000fe20000000a00 */
[----:B------:R-:W1:Y:S01]  /*0050*/  S2R R7, SR_TID.X ;  /* 0x0000000000077919 */ /* 0x000e620000002100 */
[----:B------:R-:W-:Y:S01]  /*0060*/  ULDC.64 UR6, c[0x0][0x220] ;  /* 0x0000880000067ab9 */ /* 0x000fe20000000a00 */
[----:B0-----:R-:W-:-:S02]  /*0070*/  IMAD R6, R0, -0x200, R3 ;  /* 0xfffffe0000067824 */ /* 0x001fc400078e0203 */
[----:B-1----:R-:W-:-:S03]  /*0080*/  IMAD.MOV.U32 R17, RZ, RZ, R7 ;  /* 0x000000ffff117224 */ /* 0x002fc600078e0007 */
[----:B------:R-:W-:-:S13]  /*0090*/  ISETP.GE.AND P0, PT, R7, R6, PT ;  /* 0x000000060700720c */ /* 0x000fda0003f06270 */
[----:B------:R-:W-:Y:S01]  /*00a0*/  @!P0 VIADD R17, R7, 0x80 ;  /* 0x0000008007118836 */ /* 0x000fe20000000000 */
[----:B------:R-:W0:Y:S01]  /*00b0*/  @!P0 LDC.64 R8, c[0x0][0x230] ;  /* 0x00008c00ff088b82 */ /* 0x000e220000000a00 */
[----:B------:R-:W-:-:S03]  /*00c0*/  @!P0 LEA R5, R0, R7, 0x9 ;  /* 0x0000000700058211 */ /* 0x000fc600078e48ff */
[----:B------:R-:W-:-:S04]  /*00d0*/  ISETP.GE.AND P1, PT, R17, R6, PT ;  /* 0x000000061100720c */ /* 0x000fc80003f26270 */
[----:B------:R-:W1:Y:S09]  /*00e0*/  @!P0 LDC.64 R22, c[0x0][0x228] ;  /* 0x00008a00ff168b82 */ /* 0x000e720000000a00 */
[----:B------:R-:W-:Y:S01]  /*00f0*/  @!P1 LEA R13, R0, R17, 0x9 ;  /* 0x00000011000d9211 */ /* 0x000fe200078e48ff */
[----:B------:R-:W-:Y:S01]  /*0100*/  @!P1 VIADD R17, R17, 0x80 ;  /* 0x0000008011119836 */ /* 0x000fe20000000000 */
[----:B------:R-:W2:Y:S04]  /*0110*/  @!P1 LDC.64 R10, c[0x0][0x230] ;  /* 0x00008c00ff0a9b82 */ /* 0x000ea80000000a00 */
[----:B------:R-:W-:Y:S01]  /*0120*/  ISETP.GE.AND P2, PT, R17, R6, PT ;  /* 0x000000061100720c */ /* 0x000fe20003f46270 */
[----:B0-----:R-:W-:-:S05]  /*0130*/  @!P0 IMAD.WIDE.U32 R8, R5, 0x8, R8 ;  /* 0x0000000805088825 */ /* 0x001fca00078e0008 */
[----:B------:R0:W3:Y:S07]  /*0140*/  @!P0 LDG.E.64 R20, desc[UR4][R8.64] ;  /* 0x0000000408148981 */ /* 0x0000ee000c1e1b00 */
[----:B------:R-:W4:Y:S01]  /*0150*/  @!P2 LDC.64 R2, c[0x0][0x230] ;  /* 0x00008c00ff02ab82 */ /* 0x000f220000000a00 */
[----:B------:R-:W-:Y:S01]  /*0160*/  @!P2 IMAD R15, R0, 0x200, R17 ;  /* 0x00000200000fa824 */ /* 0x000fe200078e0211 */
[----:B------:R-:W-:Y:S01]  /*0170*/  CS2R R4, SRZ ;  /* 0x0000000000047805 */ /* 0x000fe2000001ff00 */
[----:B--2---:R-:W-:-:S05]  /*0180*/  @!P1 IMAD.WIDE.U32 R10, R13, 0x8, R10 ;  /* 0x000000080d0a9825 */ /* 0x004fca00078e000a */
[----:B------:R2:W3:Y:S01]  /*0190*/  @!P1 LDG.E.64 R4, desc[UR4][R10.64] ;  /* 0x000000040a049981 */ /* 0x0004e2000c1e1b00 */
[----:B----4-:R-:W-:Y:S01]  /*01a0*/  @!P2 IMAD.WIDE.U32 R14, R15, 0x8, R2 ;  /* 0x000000080f0ea825 */ /* 0x010fe200078e0002 */
[----:B------:R-:W-:-:S06]  /*01b0*/  CS2R R2, SRZ ;  /* 0x0000000000027805 */ /* 0x000fcc000001ff00 */
[----:B------:R4:W3:Y:S01]  /*01c0*/  @!P2 LDG.E.64 R2, desc[UR4][R14.64] ;  /* 0x000000040e02a981 */ /* 0x0008e2000c1e1b00 */
[----:B------:R-:W-:-:S04]  /*01d0*/  @!P2 IADD3 R17, R17, 0x80, RZ ;  /* 0x000000801111a810 */ /* 0x000fc80007ffe0ff */
[----:B------:R-:W-:-:S13]  /*01e0*/  ISETP.GE.AND P1, PT, R17, R6, PT ;  /* 0x000000061100720c */ /* 0x000fda0003f26270 */
[----:B------:R-:W1:Y:S01]  /*01f0*/  @!P1 LDC.64 R12, c[0x0][0x230] ;  /* 0x00008c00ff0c9b82 */ /* 0x000e620000000a00 */
[----:B------:R-:W-:Y:S01]  /*0200*/  @!P1 IMAD R17, R0, 0x200, R17 ;  /* 0x0000020000119824 */ /* 0x000fe200078e0211 */
[----:B0-----:R-:W-:Y:S01]  /*0210*/  CS2R R8, SRZ ;  /* 0x0000000000087805 */ /* 0x001fe2000001ff00 */
[----:B------:R-:W-:Y:S01]  /*0220*/  DSETP.LT.AND P2, PT, RZ, UR6, PT ;  /* 0x00000006ff007e2a */ /* 0x000fe2000bf41000 */
[----:B------:R-:W-:-:S05]  /*0230*/  IMAD.MOV.U32 R18, RZ, RZ, RZ ;  /* 0x000000ffff127224 */ /* 0x000fca00078e00ff */
[----:B------:R-:W-:Y:S01]  /*0240*/  FSEL R19, RZ, 1.875, !P2 ;  /* 0x3ff00000ff137808 */ /* 0x000fe20005000000 */
[----:B-1----:R-:W-:-:S05]  /*0250*/  @!P1 IMAD.WIDE.U32 R12, R17, 0x8, R12 ;  /* 0x00000008110c9825 */ /* 0x002fca00078e000c */
[----:B------:R0:W5:Y:S01]  /*0260*/  @!P1 LDG.E.64 R8, desc[UR4][R12.64] ;  /* 0x000000040c089981 */ /* 0x000162000c1e1b00 */
[----:B------:R-:W-:Y:S01]  /*0270*/  DSETP.NEU.AND P1, PT, RZ, UR6, PT ;  /* 0x00000006ff007e2a */ /* 0x000fe2000bf2d000 */
[----:B------:R-:W-:Y:S02]  /*0280*/  MOV R17, R7 ;  /* 0x0000000700117202 */ /* 0x000fe40000000f00 */
[----:B------:R-:W-:Y:S01]  /*0290*/  @!P0 IADD3 R17, R7, 0x80, RZ ;  /* 0x0000008007118810 */ /* 0x000fe20007ffe0ff */
[----:B------:R-:W-:Y:S01]  /*02a0*/  @!P0 IMAD R7, R0, 0x200, R7 ;  /* 0x0000020000078824 */ /* 0x000fe200078e0207 */
[-C--:B--2---:R-:W-:Y:S01]  /*02b0*/  MOV R10, R18.reuse ;  /* 0x00000012000a7202 */ /* 0x084fe20000000f00 */
[--C-:B------:R-:W-:Y:S01]  /*02c0*/  IMAD.MOV.U32 R11, RZ, RZ, R19.reuse ;  /* 0x000000ffff0b7224 */ /* 0x100fe200078e0013 */
[-C--:B----4-:R-:W-:Y:S01]  /*02d0*/  MOV R14, R18.reuse ;  /* 0x00000012000e7202 */ /* 0x090fe20000000f00 */
[--C-:B------:R-:W-:Y:S01]  /*02e0*/  IMAD.MOV.U32 R15, RZ, RZ, R19.reuse ;  /* 0x000000ffff0f7224 */ /* 0x100fe200078e0013 */
[----:B0-----:R-:W-:Y:S01]  /*02f0*/  MOV R12, R18 ;  /* 0x00000012000c7202 */ /* 0x001fe20000000f00 */
[----:B------:R-:W-:Y:S01]  /*0300*/  IMAD.MOV.U32 R13, RZ, RZ, R19 ;  /* 0x000000ffff0d7224 */ /* 0x000fe200078e0013 */
[----:B------:R-:W-:Y:S01]  /*0310*/  ISETP.GE.AND P2, PT, R17, R6, PT ;  /* 0x000000061100720c */ /* 0x000fe20003f46270 */
[----:B------:R-:W-:Y:S02]  /*0320*/  BSSY B0, `(.L_x_10172) ;  /* 0x0000014000007945 */ /* 0x000fe40003800000 */
[----:B---3--:R-:W-:Y:S01]  /*0330*/  @!P1 MOV R18, R20 ;  /* 0x0000001400129202 */ /* 0x008fe20000000f00 */
[----:B------:R-:W-:-:S02]  /*0340*/  @!P1 IMAD.MOV.U32 R19, RZ, RZ, R21 ;  /* 0x000000ffff139224 */ /* 0x000fc400078e0015 */
[----:B------:R-:W-:-:S05]  /*0350*/  @!P0 IMAD.WIDE.U32 R20, R7, 0x8, R22 ;  /* 0x0000000807148825 */ /* 0x000fca00078e0016 */
[----:B------:R0:W-:Y:S01]  /*0360*/  @!P0 STG.E.64 desc[UR4][R20.64], R18 ;  /* 0x0000001214008986 */ /* 0x0001e2000c101b04 */
[----:B------:R-:W-:Y:S01]  /*0370*/  @!P1 MOV R14, R4 ;  /* 0x00000004000e9202 */ /* 0x000fe20000000f00 */
[----:B------:R-:W-:Y:S01]  /*0380*/  @!P1 IMAD.MOV.U32 R15, RZ, RZ, R5 ;  /* 0x000000ffff0f9224 */ /* 0x000fe200078e0005 */
[----:B------:R-:W-:Y:S01]  /*0390*/  @!P1 MOV R12, R2 ;  /* 0x00000002000c9202 */ /* 0x000fe20000000f00 */
        /* <DEDUP_REMOVED lines=12> */
.L_x_10173:
[----:B------:R-:W-:Y:S05]  /*0460*/  BSYNC B0 ;  /* 0x0000000000007941 */ /* 0x000fea0003800000 */
.L_x_10172:
[----:B------:R-:W-:-:S13]  /*0470*/  ISETP.GE.AND P0, PT, R17, R6, PT ;  /* 0x000000061100720c */ /* 0x000fda0003f06270 */
[----:B------:R-:W-:Y:S05]  /*0480*/  @P0 EXIT ;  /* 0x000000000000094d */ /* 0x000fea0003800000 */
[----:B0-----:R-:W0:Y:S01]  /*0490*/  LDC.64 R2, c[0x0][0x228] ;  /* 0x00008a00ff027b82 */ /* 0x001e220000000a00 */
[----:B------:R-:W-:Y:S01]  /*04a0*/  LEA R17, R0, R17, 0x9 ;  /* 0x0000001100117211 */ /* 0x000fe200078e48ff */
[----:B-----5:R-:W-:Y:S01]  /*04b0*/  @!P1 IMAD.MOV.U32 R10, RZ, RZ, R8 ;  /* 0x000000ffff0a9224 */ /* 0x020fe200078e0008 */
[----:B------:R-:W-:-:S03]  /*04c0*/  @!P1 MOV R11, R9 ;  /* 0x00000009000b9202 */ /* 0x000fc60000000f00 */
[----:B0-----:R-:W-:-:S05]  /*04d0*/  IMAD.WIDE.U32 R2, R17, 0x8, R2 ;  /* 0x0000000811027825 */ /* 0x001fca00078e0002 */
[----:B------:R-:W-:Y:S01]  /*04e0*/  STG.E.64 desc[UR4][R2.64], R10 ;  /* 0x0000000a02007986 */ /* 0x000fe2000c101b04 */
[----:B------:R-:W-:Y:S05]  /*04f0*/  EXIT ;  /* 0x000000000000794d */ /* 0x000fea0003800000 */
.L_x_10174:
        /* <DEDUP_REMOVED lines=16> */
.L_x_32116:


//--------------------- .text._ZN2at6native29vectorized_elementwise_kernelILi2ENS0_13AUnaryFunctorIdddZZZNS0_21heaviside_kernel_cudaERNS_18TensorIteratorBaseEENKUlvE_clEvENKUlvE4_clEvEUlddE_EESt5arrayIPcLm2EEEEviT0_T1_ --------------------------
	.section	.text._ZN2at6native29vectorized_elementwise_kernelILi2ENS0_13AUnaryFunctorIdddZZZNS0_21heaviside_kernel_cudaERNS_18TensorIteratorBaseEENKUlvE_clEvENKUlvE4_clEvEUlddE_EESt5arrayIPcLm2EEEEviT0_T1_,"ax",@progbits
	.align	128
        .global         _ZN2at6native29vectorized_elementwise_kernelILi2ENS0_13AUnaryFunctorIdddZZZNS0_21heaviside_kernel_cudaERNS_18TensorIteratorBaseEENKUlvE_clEvENKUlvE4_clEvEUlddE_EESt5arrayIPcLm2EEEEviT0_T1_
        .type           _ZN2at6native29vectorized_elementwise_kernelILi2ENS0_13AUnaryFunctorIdddZZZNS0_21heaviside_kernel_cudaERNS_18TensorIteratorBaseEENKUlvE_clEvENKUlvE4_clEvEUlddE_EESt5arrayIPcLm2EEEEviT0_T1_,@function
        .size           _ZN2at6native29vectorized_elementwise_kernelILi2ENS0_13AUnaryFunctorIdddZZZNS0_21heaviside_kernel_cudaERNS_18TensorIteratorBaseEENKUlvE_clEvENKUlvE4_clEvEUlddE_EESt5arrayIPcLm2EEEEviT0_T1_,(.L_x_32117 - _ZN2at6native29vectorized_elementwise_kernelILi2ENS0_13AUnaryFunctorIdddZZZNS0_21heaviside_kernel_cudaERNS_18TensorIteratorBaseEENKUlvE_clEvENKUlvE4_clEvEUlddE_EESt5arrayIPcLm2EEEEviT0_T1_)
        .other          _ZN2at6native29vectorized_elementwise_kernelILi2ENS0_13AUnaryFunctorIdddZZZNS0_21heaviside_kernel_cudaERNS_18TensorIteratorBaseEENKUlvE_clEvENKUlvE4_clEvEUlddE_EESt5arrayIPcLm2EEEEviT0_T1_,@"STO_CUDA_ENTRY STV_DEFAULT"
_ZN2at6native29vectorized_elementwise_kernelILi2ENS0_13AUnaryFunctorIdddZZZNS0_21heaviside_kernel_cudaERNS_18TensorIteratorBaseEENKUlvE_clEvENKUlvE4_clEvEUlddE_EESt5arrayIPcLm2EEEEviT0_T1_:
.text._ZN2at6native29vectorized_elementwise_kernelILi2ENS0_13AUnaryFunctorIdddZZZNS0_21heaviside_kernel_cudaERNS_18TensorIteratorBaseEENKUlvE_clEvENKUlvE4_clEvEUlddE_EESt5arrayIPcLm2EEEEviT0_T1_:
        /* <DEDUP_REMOVED lines=8> */
[----:B------:R-:W-:Y:S01]  /*0080*/  ULDC.64 UR6, c[0x0][0x220] ;  /* 0x0000880000067ab9 */ /* 0x000fe20000000a00 */
[----:B------:R-:W0:Y:S01]  /*0090*/  S2R R7, SR_TID.X ;  /* 0x0000000000077919 */ /* 0x000e220000002100 */
[----:B------:R-:W-:Y:S01]  /*00a0*/  DSETP.NEU.AND P1, PT, RZ, UR6, PT ;  /* 0x00000006ff007e2a */ /* 0x000fe2000bf2d000 */
[----:B------:R-:W-:Y:S01]  /*00b0*/  IMAD.MOV.U32 R4, RZ, RZ, RZ ;  /* 0x000000ffff047224 */ /* 0x000fe200078e00ff */
[----:B------:R-:W-:Y:S01]  /*00c0*/  DSETP.LT.AND P0, PT, RZ, UR6, PT ;  /* 0x00000006ff007e2a */ /* 0x000fe2000bf01000 */
[----:B------:R-:W1:Y:S01]  /*00d0*/  S2R R25, SR_TID.X ;  /* 0x0000000000197919 */ /* 0x000e620000002100 */
[----:B------:R-:W2:Y:S01]  /*00e0*/  LDC.64 R18, c[0x0][0x228] ;  /* 0x00008a00ff127b82 */ /* 0x000ea20000000a00 */
[--C-:B------:R-:W-:Y:S01]  /*00f0*/  IMAD.MOV.U32 R14, RZ, RZ, R4.reuse ;  /* 0x000000ffff0e7224 */ /* 0x100fe200078e0004 */
[-C--:B------:R-:W-:Y:S01]  /*0100*/  MOV R10, R4.reuse ;  /* 0x00000004000a7202 */ /* 0x080fe20000000f00 */
[--C-:B------:R-:W-:Y:S01]  /*0110*/  IMAD.MOV.U32 R22, RZ, RZ, R4.reuse ;  /* 0x000000ffff167224 */ /* 0x100fe200078e0004 */
[----:B------:R-:W-:Y:S01]  /*0120*/  FSEL R5, RZ, 1.875, !P0 ;  /* 0x3ff00000ff057808 */ /* 0x000fe20004000000 */
[--C-:B------:R-:W-:Y:S01]  /*0130*/  IMAD.MOV.U32 R20, RZ, RZ, R4.reuse ;  /* 0x000000ffff147224 */ /* 0x100fe200078e0004 */
[----:B------:R-:W-:Y:S01]  /*0140*/  MOV R6, R4 ;  /* 0x0000000400067202 */ /* 0x000fe20000000f00 */
[--C-:B------:R-:W-:Y:S01]  /*0150*/  IMAD.MOV.U32 R12, RZ, RZ, R4.reuse ;  /* 0x000000ffff0c7224 */ /* 0x100fe200078e0004 */
[-C--:B------:R-:W-:Y:S01]  /*0160*/  MOV R15, R5.reuse ;  /* 0x00000005000f7202 */ /* 0x080fe20000000f00 */
[--C-:B------:R-:W-:Y:S01]  /*0170*/  IMAD.MOV.U32 R11, RZ, RZ, R5.reuse ;  /* 0x000000ffff0b7224 */ /* 0x100fe200078e0005 */
[----:B------:R-:W3:Y:S01]  /*0180*/  @!P1 LDC.64 R2, c[0x0][0x230] ;  /* 0x00008c00ff029b82 */ /* 0x000ee20000000a00 */
[----:B------:R-:W-:Y:S01]  /*0190*/  IMAD.MOV.U32 R23, RZ, RZ, R5 ;  /* 0x000000ffff177224 */ /* 0x000fe200078e0005 */
[-C--:B------:R-:W-:Y:S01]  /*01a0*/  MOV R21, R5.reuse ;  /* 0x0000000500157202 */ /* 0x080fe20000000f00 */
[----:B------:R-:W-:Y:S01]  /*01b0*/  IMAD.MOV.U32 R8, RZ, RZ, R4 ;  /* 0x000000ffff087224 */ /* 0x000fe200078e0004 */
[----:B------:R-:W-:-:S02]  /*01c0*/  MOV R13, R5 ;  /* 0x00000005000d7202 */ /* 0x000fc40000000f00 */
[----:B------:R-:W-:Y:S01]  /*01d0*/  MOV R9, R5 ;  /* 0x0000000500097202 */ /* 0x000fe20000000f00 */
[----:B---3--:R-:W-:-:S04]  /*01e0*/  @!P1 IMAD.WIDE R2, R16, 0x8, R2 ;  /* 0x0000000810029825 */ /* 0x008fc800078e0202 */
[----:B0-----:R-:W-:-:S04]  /*01f0*/  @!P1 IMAD.WIDE.U32 R2, R7, 0x10, R2 ;  /* 0x0000001007029825 */ /* 0x001fc800078e0002 */
[----:B------:R-:W-:Y:S01]  /*0200*/  IMAD.MOV.U32 R7, RZ, RZ, R5 ;  /* 0x000000ffff077224 */ /* 0x000fe200078e0005 */
[----:B------:R-:W3:Y:S04]  /*0210*/  @!P1 LDG.E.128 R20, desc[UR4][R2.64+0x800] ;  /* 0x0008000402149981 */ /* 0x000ee8000c1e1d00 */
[----:B------:R-:W4:Y:S04]  /*0220*/  @!P1 LDG.E.128 R12, desc[UR4][R2.64+0x1000] ;  /* 0x00100004020c9981 */ /* 0x000f28000c1e1d00 */
[----:B------:R-:W5:Y:S04]  /*0230*/  @!P1 LDG.E.128 R4, desc[UR4][R2.64] ;  /* 0x0000000402049981 */ /* 0x000f68000c1e1d00 */
[----:B------:R-:W5:Y:S01]  /*0240*/  @!P1 LDG.E.128 R8, desc[UR4][R2.64+0x1800] ;  /* 0x0018000402089981 */ /* 0x000f62000c1e1d00 */
[----:B--2---:R-:W-:-:S04]  /*0250*/  IMAD.WIDE.U32 R16, R16, 0x8, R18 ;  /* 0x0000000810107825 */ /* 0x004fc800078e0012 */
[----:B-1----:R-:W-:-:S05]  /*0260*/  IMAD.WIDE R16, R25, 0x10, R16 ;  /* 0x0000001019107825 */ /* 0x002fca00078e0210 */
[----:B---3--:R-:W-:Y:S04]  /*0270*/  STG.E.128 desc[UR4][R16.64+0x800], R20 ;  /* 0x0008001410007986 */ /* 0x008fe8000c101d04 */
[----:B----4-:R-:W-:Y:S04]  /*0280*/  STG.E.128 desc[UR4][R16.64+0x1000], R12 ;  /* 0x0010000c10007986 */ /* 0x010fe8000c101d04 */
[----:B-----5:R-:W-:Y:S04]  /*0290*/  STG.E.128 desc[UR4][R16.64], R4 ;  /* 0x0000000410007986 */ /* 0x020fe8000c101d04 */
[----:B------:R-:W-:Y:S01]  /*02a0*/  STG.E.128 desc[UR4][R16.64+0x1800], R8 ;  /* 0x0018000810007986 */ /* 0x000fe2000c101d04 */
[----:B------:R-:W-:Y:S05]  /*02b0*/  EXIT ;  /* 0x000000000000794d */ /* 0x000fea0003800000 */
.L_x_10175:
[----:B------:R-:W0:Y:S01]  /*02c0*/  S2R R17, SR_TID.X ;  /* 0x0000000000117919 */ /* 0x000e220000002100 */
[----:B------:R-:W-:Y:S01]  /*02d0*/  CS2R R22, SRZ ;  /* 0x0000000000167805 */ /* 0x000fe2000001ff00 */
[----:B------:R-:W-:Y:S01]  /*02e0*/  ULDC.64 UR6, c[0x0][0x220] ;  /* 0x0000880000067ab9 */ /* 0x000fe20000000a00 */
[----:B0-----:R-:W-:Y:S01]  /*02f0*/  ISETP.GE.AND P0, PT, R17, R0, PT ;  /* 0x000000001100720c */ /* 0x001fe20003f06270 */
[----:B------:R-:W-:-:S12]  /*0300*/  IMAD.MOV.U32 R15, RZ, RZ, R17 ;  /* 0x000000ffff0f7224 */ /* 0x000fd800078e0011 */
[----:B------:R-:W-:Y:S01]  /*0310*/  @!P0 IADD3 R15, R17, 0x80, RZ ;  /* 0x00000080110f8810 */ /* 0x000fe20007ffe0ff */
[----:B------:R-:W0:Y:S03]  /*0320*/  @!P0 LDC.64 R10, c[0x0][0x230] ;  /* 0x00008c00ff0a8b82 */ /* 0x000e260000000a00 */
[----:B------:R-:W-:-:S13]  /*0330*/  ISETP.GE.AND P1, PT, R15, R0, PT ;  /* 0x000000000f00720c */ /* 0x000fda0003f26270 */
[----:B------:R-:W-:Y:S01]  /*0340*/  @!P1 IMAD.IADD R14, R16, 0x1, R15 ;  /* 0x00000001100e9824 */ /* 0x000fe200078e020f */
[----:B------:R-:W-:-:S04]  /*0350*/  @!P1 IADD3 R15, R15, 0x80, RZ ;  /* 0x000000800f0f9810 */ /* 0x000fc80007ffe0ff */
[----:B------:R-:W-:-:S13]  /*0360*/  ISETP.GE.AND P2, PT, R15, R0, PT ;  /* 0x000000000f00720c */ /* 0x000fda0003f46270 */
[----:B------:R-:W-:Y:S01]  /*0370*/  @!P2 IMAD.IADD R9, R16, 0x1, R15 ;  /* 0x000000011009a824 */ /* 0x000fe200078e020f */
[----:B------:R-:W-:Y:S01]  /*0380*/  @!P2 IADD3 R15, R15, 0x80, RZ ;  /* 0x000000800f0fa810 */ /* 0x000fe20007ffe0ff */
[----:B------:R-:W1:Y:S03]  /*0390*/  @!P2 LDC.64 R12, c[0x0][0x230] ;  /* 0x00008c00ff0cab82 */ /* 0x000e660000000a00 */
[----:B------:R-:W-:-:S13]  /*03a0*/  ISETP.GE.AND P3, PT, R15, R0, PT ;  /* 0x000000000f00720c */ /* 0x000fda0003f66270 */
[----:B------:R-:W-:Y:S01]  /*03b0*/  @!P3 IMAD.IADD R3, R16, 0x1, R15 ;  /* 0x000000011003b824 */ /* 0x000fe200078e020f */
[----:B------:R-:W-:Y:S01]  /*03c0*/  @!P3 IADD3 R15, R15, 0x80, RZ ;  /* 0x000000800f0fb810 */ /* 0x000fe20007ffe0ff */
[----:B------:R-:W2:Y:S03]  /*03d0*/  @!P3 LDC.64 R18, c[0x0][0x230] ;  /* 0x00008c00ff12bb82 */ /* 0x000ea60000000a00 */
[----:B------:R-:W-:-:S13]  /*03e0*/  ISETP.GE.AND P4, PT, R15, R0, PT ;  /* 0x000000000f00720c */ /* 0x000fda0003f86270 */
[C---:B------:R-:W-:Y:S01]  /*03f0*/  @!P4 IMAD.IADD R5, R16.reuse, 0x1, R15 ;  /* 0x000000011005c824 */ /* 0x040fe200078e020f */
[----:B------:R-:W-:Y:S01]  /*0400*/  @!P4 IADD3 R15, R15, 0x80, RZ ;  /* 0x000000800f0fc810 */ /* 0x000fe20007ffe0ff */
[----:B------:R-:W3:Y:S03]  /*0410*/  @!P4 LDC.64 R24, c[0x0][0x230] ;  /* 0x00008c00ff18cb82 */ /* 0x000ee60000000a00 */
[----:B------:R-:W-:Y:S02]  /*0420*/  ISETP.GE.AND P5, PT, R15, R0, PT ;  /* 0x000000000f00720c */ /* 0x000fe40003fa6270 */
[----:B------:R-:W-:Y:S01]  /*0430*/  @!P0 IADD3 R29, R16, R17, RZ ;  /* 0x00000011101d8210 */ /* 0x000fe20007ffe0ff */
[----:B--2---:R-:W-:Y:S01]  /*0440*/  @!P3 IMAD.WIDE.U32 R18, R3, 0x8, R18 ;  /* 0x000000080312b825 */ /* 0x004fe200078e0012 */
[----:B------:R-:W-:-:S03]  /*0450*/  CS2R R2, SRZ ;  /* 0x0000000000027805 */ /* 0x000fc6000001ff00 */
[----:B-1----:R-:W-:-:S06]  /*0460*/  @!P2 IMAD.WIDE.U32 R12, R9, 0x8, R12 ;  /* 0x00000008090ca825 */ /* 0x002fcc00078e000c */
[----:B------:R-:W-:Y:S01]  /*0470*/  @!P5 IMAD.IADD R27, R16, 0x1, R15 ;  /* 0x00000001101bd824 */ /* 0x000fe200078e020f */
[----:B------:R-:W-:Y:S01]  /*0480*/  @!P5 IADD3 R15, R15, 0x80, RZ ;  /* 0x000000800f0fd810 */ /* 0x000fe20007ffe0ff */
[----:B------:R-:W1:Y:S01]  /*0490*/  @!P5 LDC.64 R20, c[0x0][0x230] ;  /* 0x00008c00ff14db82 */ /* 0x000e620000000a00 */
[----:B------:R-:W2:Y:S02]  /*04a0*/  @!P3 LDG.E.64 R2, desc[UR4][R18.64] ;  /* 0x000000041202b981 */ /* 0x000ea4000c1e1b00 */
[----:B------:R-:W-:Y:S01]  /*04b0*/  ISETP.GE.AND P6, PT, R15, R0, PT ;  /* 0x000000000f00720c */ /* 0x000fe20003fc6270 */
[----:B---3--:R-:W-:Y:S01]  /*04c0*/  @!P4 IMAD.WIDE.U32 R24, R5, 0x8, R24 ;  /* 0x000000080518c825 */ /* 0x008fe200078e0018 */
[----:B------:R-:W-:Y:S02]  /*04d0*/  CS2R R4, SRZ ;  /* 0x0000000000047805 */ /* 0x000fe4000001ff00 */
[----:B------:R-:W-:Y:S02]  /*04e0*/  CS2R R8, SRZ ;  /* 0x0000000000087805 */ /* 0x000fe4000001ff00 */
[----:B------:R0:W3:Y:S07]  /*04f0*/  @!P4 LDG.E.64 R22, desc[UR4][R24.64] ;  /* 0x000000041816c981 */ /* 0x0000ee000c1e1b00 */
[----:B------:R-:W4:Y:S01]  /*0500*/  @!P6 LDC.64 R6, c[0x0][0x230] ;  /* 0x00008c00ff06eb82 */ /* 0x000f220000000a00 */
[----:B-1----:R-:W-:-:S04]  /*0510*/  @!P5 IMAD.WIDE.U32 R20, R27, 0x8, R20 ;  /* 0x000000081b14d825 */ /* 0x002fc800078e0014 */
[----:B------:R-:W-:Y:S01]  /*0520*/  @!P6 IMAD.IADD R27, R16, 0x1, R15 ;  /* 0x00000001101be824 */ /* 0x000fe200078e020f */
[----:B------:R1:W5:Y:S01]  /*0530*/  @!P5 LDG.E.64 R4, desc[UR4][R20.64] ;  /* 0x000000041404d981 */ /* 0x000362000c1e1b00 */
[----:B0-----:R-:W-:Y:S01]  /*0540*/  @!P0 IMAD.WIDE.U32 R24, R29, 0x8, R10 ;  /* 0x000000081d188825 */ /* 0x001fe200078e000a */
[----:B------:R-:W-:Y:S01]  /*0550*/  CS2R R10, SRZ ;  /* 0x00000000000a7805 */ /* 0x000fe2000001ff00 */
[----:B------:R-:W0:Y:S02]  /*0560*/  @!P1 LDC.64 R28, c[0x0][0x230] ;  /* 0x00008c00ff1c9b82 */ /* 0x000e240000000a00 */
[----:B------:R-:W-:-:S03]  /*0570*/  @!P6 VIADD R15, R15, 0x80 ;  /* 0x000000800f0fe836 */ /* 0x000fc60000000000 */
[----:B------:R-:W5:Y:S01]  /*0580*/  @!P0 LDG.E.64 R10, desc[UR4][R24.64] ;  /* 0x00000004180a8981 */ /* 0x000f62000c1e1b00 */
[----:B----4-:R-:W-:Y:S01]  /*0590*/  @!P6 IMAD.WIDE.U32 R26, R27, 0x8, R6 ;  /* 0x000000081b1ae825 */ /* 0x010fe200078e0006 */
[----:B------:R-:W-:-:S04]  /*05a0*/  CS2R R6, SRZ ;  /* 0x0000000000067805 */ /* 0x000fc8000001ff00 */
[----:B------:R-:W4:Y:S04]  /*05b0*/  @!P6 LDG.E.64 R8, desc[UR4][R26.64] ;  /* 0x000000041a08e981 */ /* 0x000f28000c1e1b00 */
[----:B------:R-:W4:Y:S01]  /*05c0*/  @!P2 LDG.E.64 R6, desc[UR4][R12.64] ;  /* 0x000000040c06a981 */ /* 0x000f22000c1e1b00 */
[----:B------:R-:W-:-:S13]  /*05d0*/  ISETP.GE.AND P2, PT, R15, R0, PT ;  /* 0x000000000f00720c */ /* 0x000fda0003f46270 */
[----:B------:R-:W1:Y:S01]  /*05e0*/  @!P2 LDC.64 R18, c[0x0][0x230] ;  /* 0x00008c00ff12ab82 */ /* 0x000e620000000a00 */
[----:B------:R-:W-:Y:S01]  /*05f0*/  @!P2 IADD3 R15, R16, R15, RZ ;  /* 0x0000000f100fa210 */ /* 0x000fe20007ffe0ff */
[----:B0-----:R-:W-:Y:S01]  /*0600*/  @!P1 IMAD.WIDE.U32 R28, R14, 0x8, R28 ;  /* 0x000000080e1c9825 */ /* 0x001fe200078e001c */
[----:B-1----:R-:W-:-:S03]  /*0610*/  CS2R R20, SRZ ;  /* 0x0000000000147805 */ /* 0x002fc6000001ff00 */
[----:B------:R-:W-:Y:S01]  /*0620*/  @!P2 IMAD.WIDE.U32 R14, R15, 0x8, R18 ;  /* 0x000000080f0ea825 */ /* 0x000fe200078e0012 */
[----:B------:R-:W-:-:S04]  /*0630*/  CS2R R18, SRZ ;  /* 0x0000000000127805 */ /* 0x000fc8000001ff00 */
[----:B------:R0:W4:Y:S04]  /*0640*/  @!P2 LDG.E.64 R20, desc[UR4][R14.64] ;  /* 0x000000040e14a981 */ /* 0x000128000c1e1b00 */
[----:B------:R-:W4:Y:S01]  /*0650*/  @!P1 LDG.E.64 R18, desc[UR4][R28.64] ;  /* 0x000000041c129981 */ /* 0x000f22000c1e1b00 */
[----:B------:R-:W-:Y:S02]  /*0660*/  DSETP.NEU.AND P1, PT, RZ, UR6, PT ;  /* 0x00000006ff007e2a */ /* 0x000fe4000bf2d000 */
[----:B------:R-:W-:Y:S01]  /*0670*/  DSETP.LT.AND P2, PT, RZ, UR6, PT ;  /* 0x00000006ff007e2a */ /* 0x000fe2000bf41000 */
[----:B0-----:R-:W-:-:S05]  /*0680*/  IMAD.MOV.U32 R14, RZ, RZ, RZ ;  /* 0x000000ffff0e7224 */ /* 0x001fca00078e00ff */
[----:B------:R-:W-:Y:S02]  /*0690*/  FSEL R15, RZ, 1.875, !P2 ;  /* 0x3ff00000ff0f7808 */ /* 0x000fe40005000000 */
[----:B------:R-:W-:-:S03]  /*06a0*/  MOV R12, R14 ;  /* 0x0000000e000c7202 */ /* 0x000fc60000000f00 */
[--C-:B------:R-:W-:Y:S01]  /*06b0*/  IMAD.MOV.U32 R13, RZ, RZ, R15.reuse ;  /* 0x000000ffff0d7224 */ /* 0x100fe200078e000f */
[----:B------:R-:W-:Y:S01]  /*06c0*/  MOV R24, R14 ;  /* 0x0000000e00187202 */ /* 0x000fe20000000f00 */
[----:B------:R-:W-:Y:S01]  /*06d0*/  IMAD.MOV.U32 R25, RZ, RZ, R15 ;  /* 0x000000ffff197224 */ /* 0x000fe200078e000f */
[----:B------:R-:W-:Y:S01]  /*06e0*/  @!P0 IADD3 R27, R16, R17, RZ ;  /* 0x00000011101b8210 */ /* 0x000fe20007ffe0ff */
[----:B------:R-:W-:Y:S01]  /*06f0*/  @!P0 VIADD R17, R17, 0x80 ;  /* 0x0000008011118836 */ /* 0x000fe20000000000 */
[----:B------:R-:W-:Y:S04]  /*0700*/  BSSY B0, `(.L_x_10176) ;  /* 0x000004a000007945 */ /* 0x000fe80003800000 */
[----:B------:R-:W-:Y:S01]  /*0710*/  BSSY B1, `(.L_x_10177) ;  /* 0x0000042000017945 */ /* 0x000fe20003800000 */
[----:B--2---:R-:W-:Y:S01]  /*0720*/  @!P1 MOV R24, R2 ;  /* 0x0000000200189202 */ /* 0x004fe20000000f00 */
[----:B------:R-:W-:Y:S01]  /*0730*/  @!P1 IMAD.MOV.U32 R25, RZ, RZ, R3 ;  /* 0x000000ffff199224 */ /* 0x000fe200078e0003 */
[----:B------:R-:W-:Y:S01]  /*0740*/  MOV R2, R14 ;  /* 0x0000000e00027202 */ /* 0x000fe20000000f00 */
[----:B------:R-:W-:Y:S01]  /*0750*/  IMAD.MOV.U32 R3, RZ, RZ, R15 ;  /* 0x000000ffff037224 */ /* 0x000fe200078e000f */
[----:B---3--:R-:W-:Y:S01]  /*0760*/  @!P1 MOV R12, R22 ;  /* 0x00000016000c9202 */ /* 0x008fe20000000f00 */
[----:B------:R-:W-:Y:S01]  /*0770*/  @!P1 IMAD.MOV.U32 R13, RZ, RZ, R23 ;  /* 0x000000ffff0d9224 */ /* 0x000fe200078e0017 */
[----:B------:R-:W-:Y:S01]  /*0780*/  MOV R22, R14 ;  /* 0x0000000e00167202 */ /* 0x000fe20000000f00 */
[----:B------:R-:W-:Y:S01]  /*0790*/  IMAD.MOV.U32 R23, RZ, RZ, R15 ;  /* 0x000000ffff177224 */ /* 0x000fe200078e000f */
[----:B-----5:R-:W-:Y:S01]  /*07a0*/  @!P1 MOV R22, R4 ;  /* 0x0000000400169202 */ /* 0x020fe20000000f00 */
[----:B------:R-:W-:Y:S01]  /*07b0*/  @!P1 IMAD.MOV.U32 R23, RZ, RZ, R5 ;  /* 0x000000ffff179224 */ /* 0x000fe200078e0005 */
[----:B------:R-:W-:Y:S01]  /*07c0*/  MOV R4, R14 ;  /* 0x0000000e00047202 */ /* 0x000fe20000000f00 */
[----:B------:R-:W-:Y:S01]  /*07d0*/  IMAD.MOV.U32 R5, RZ, RZ, R15 ;  /* 0x000000ffff057224 */ /* 0x000fe200078e000f */
[----:B----4-:R-:W-:Y:S01]  /*07e0*/  @!P1 MOV R2, R8 ;  /* 0x0000000800029202 */ /* 0x010fe20000000f00 */
[----:B------:R-:W-:Y:S01]  /*07f0*/  @!P1 IMAD.MOV.U32 R3, RZ, RZ, R9 ;  /* 0x000000ffff039224 */ /* 0x000fe200078e0009 */
[----:B------:R-:W-:Y:S01]  /*0800*/  MOV R8, R14 ;  /* 0x0000000e00087202 */ /* 0x000fe20000000f00 */
[----:B------:R-:W-:Y:S01]  /*0810*/  IMAD.MOV.U32 R9, RZ, RZ, R15 ;  /* 0x000000ffff097224 */ /* 0x000fe200078e000f */
[----:B------:R-:W-:Y:S01]  /*0820*/  @!P1 MOV R4, R6 ;  /* 0x0000000600049202 */ /* 0x000fe20000000f00 */
[----:B------:R-:W-:Y:S01]  /*0830*/  @!P1 IMAD.MOV.U32 R5, RZ, RZ, R7 ;  /* 0x000000ffff059224 */ /* 0x000fe200078e0007 */
[----:B------:R-:W-:Y:S01]  /*0840*/  MOV R6, R14 ;  /* 0x0000000e00067202 */ /* 0x000fe20000000f00 */
[----:B------:R-:W-:Y:S01]  /*0850*/  IMAD.MOV.U32 R7, RZ, RZ, R15 ;  /* 0x000000ffff077224 */ /* 0x000fe200078e000f */
[----:B------:R-:W-:Y:S01]  /*0860*/  @!P1 MOV R14, R10 ;  /* 0x0000000a000e9202 */ /* 0x000fe20000000f00 */
[----:B------:R-:W-:-:S02]  /*0870*/  @!P1 IMAD.MOV.U32 R15, RZ, RZ, R11 ;  /* 0x000000ffff0f9224 */ /* 0x000fc400078e000b */
[----:B------:R-:W0:Y:S02]  /*0880*/  @!P0 LDC.64 R10, c[0x0][0x228] ;  /* 0x00008a00ff0a8b82 */ /* 0x000e240000000a00 */
[----:B0-----:R-:W-:-:S05]  /*0890*/  @!P0 IMAD.WIDE.U32 R10, R27, 0x8, R10 ;  /* 0x000000081b0a8825 */ /* 0x001fca00078e000a */
[----:B------:R0:W-:Y:S01]  /*08a0*/  @!P0 STG.E.64 desc[UR4][R10.64], R14 ;  /* 0x0000000e0a008986 */ /* 0x0001e2000c101b04 */
[----:B------:R-:W-:Y:S02]  /*08b0*/  ISETP.GE.AND P0, PT, R17, R0, PT ;  /* 0x000000001100720c */ /* 0x000fe40003f06270 */
[----:B------:R-:W-:Y:S01]  /*08c0*/  @!P1 MOV R8, R20 ;  /* 0x0000001400089202 */ /* 0x000fe20000000f00 */
[----:B------:R-:W-:Y:S01]  /*08d0*/  @!P1 IMAD.MOV.U32 R9, RZ, RZ, R21 ;  /* 0x000000ffff099224 */ /* 0x000fe200078e0015 */
[----:B------:R-:W-:Y:S01]  /*08e0*/  @!P1 MOV R6, R18 ;  /* 0x0000001200069202 */ /* 0x000fe20000000f00 */
[----:B------:R-:W-:-:S08]  /*08f0*/  @!P1 IMAD.MOV.U32 R7, RZ, RZ, R19 ;  /* 0x000000ffff079224 */ /* 0x000fd000078e0013 */
[----:B0-----:R-:W-:Y:S05]  /*0900*/  @P0 BRA `(.L_x_10178) ;  /* 0x0000000000300947 */ /* 0x001fea0003800000 */
[----:B------:R-:W0:Y:S01]  /*0910*/  LDC.64 R10, c[0x0][0x228] ;  /* 0x00008a00ff0a7b82 */ /* 0x000e220000000a00 */
[----:B------:R-:W-:Y:S01]  /*0920*/  IADD3 R15, R16, R17, RZ ;  /* 0x00000011100f7210 */ /* 0x000fe20007ffe0ff */
[----:B------:R-:W-:-:S05]  /*0930*/  VIADD R17, R17, 0x80 ;  /* 0x0000008011117836 */ /* 0x000fca0000000000 */
[----:B------:R-:W-:Y:S01]  /*0940*/  ISETP.GE.AND P0, PT, R17, R0, PT ;  /* 0x000000001100720c */ /* 0x000fe20003f06270 */
[----:B0-----:R-:W-:-:S05]  /*0950*/  IMAD.WIDE.U32 R10, R15, 0x8, R10 ;  /* 0x000000080f0a7825 */ /* 0x001fca00078e000a */
[----:B------:R0:W-:Y:S07]  /*0960*/  STG.E.64 desc[UR4][R10.64], R6 ;  /* 0x000000060a007986 */ /* 0x0001ee000c101b04 */
[----:B------:R-:W-:Y:S05]  /*0970*/  @P0 BRA `(.L_x_10179) ;  /* 0x0000000000300947 */ /* 0x000fea0003800000 */
[----:B0-----:R-:W0:Y:S01]  /*0980*/  LDC.64 R6, c[0x0][0x228] ;  /* 0x00008a00ff067b82 */ /* 0x001e220000000a00 */
[----:B------:R-:W-:Y:S01]  /*0990*/  IADD3 R11, R16, R17, RZ ;  /* 0x00000011100b7210 */ /* 0x000fe20007ffe0ff */
[----:B------:R-:W-:-:S04]  /*09a0*/  VIADD R17, R17, 0x80 ;  /* 0x0000008011117836 */ /* 0x000fc80000000000 */
[----:B0-----:R-:W-:-:S05]  /*09b0*/  IMAD.WIDE.U32 R6, R11, 0x8, R6 ;  /* 0x000000080b067825 */ /* 0x001fca00078e0006 */
[----:B------:R0:W-:Y:S02]  /*09c0*/  STG.E.64 desc[UR4][R6.64], R4 ;  /* 0x0000000406007986 */ /* 0x0001e4000c101b04 */
.L_x_10178:
[----:B------:R-:W-:-:S13]  /*09d0*/  ISETP.GE.AND P0, PT, R17, R0, PT ;  /* 0x000000001100720c */ /* 0x000fda0003f06270 */
[----:B------:R-:W-:Y:S05]  /*09e0*/  @P0 BRA `(.L_x_10180) ;  /* 0x0000000000300947 */ /* 0x000fea0003800000 */
[----:B0-----:R-:W0:Y:S01]  /*09f0*/  LDC.64 R4, c[0x0][0x228] ;  /* 0x00008a00ff047b82 */ /* 0x001e220000000a00 */
[----:B------:R-:W-:Y:S01]  /*0a00*/  IADD3 R7, R16, R17, RZ ;  /* 0x0000001110077210 */ /* 0x000fe20007ffe0ff */
[----:B------:R-:W-:-:S04]  /*0a10*/  VIADD R17, R17, 0x80 ;  /* 0x0000008011117836 */ /* 0x000fc80000000000 */
[----:B0-----:R-:W-:-:S05]  /*0a20*/  IMAD.WIDE.U32 R4, R7, 0x8, R4 ;  /* 0x0000000807047825 */ /* 0x001fca00078e0004 */
[----:B------:R1:W-:Y:S02]  /*0a30*/  STG.E.64 desc[UR4][R4.64], R24 ;  /* 0x0000001804007986 */ /* 0x0003e4000c101b04 */
.L_x_10179:
[----:B------:R-:W-:-:S13]  /*0a40*/  ISETP.GE.AND P0, PT, R17, R0, PT ;  /* 0x000000001100720c */ /* 0x000fda0003f06270 */
[----:B------:R-:W-:Y:S05]  /*0a50*/  @P0 BRA `(.L_x_10181) ;  /* 0x0000000000340947 */ /* 0x000fea0003800000 */
[----:B-1----:R-:W1:Y:S01]  /*0a60*/  LDC.64 R4, c[0x0][0x228] ;  /* 0x00008a00ff047b82 */ /* 0x002e620000000a00 */
[----:B0-----:R-:W-:Y:S01]  /*0a70*/  IADD3 R7, R16, R17, RZ ;  /* 0x0000001110077210 */ /* 0x001fe20007ffe0ff */
[----:B------:R-:W-:-:S04]  /*0a80*/  VIADD R17, R17, 0x80 ;  /* 0x0000008011117836 */ /* 0x000fc80000000000 */
[----:B-1----:R-:W-:-:S05]  /*0a90*/  IMAD.WIDE.U32 R4, R7, 0x8, R4 ;  /* 0x0000000807047825 */ /* 0x002fca00078e0004 */
[----:B------:R1:W-:Y:S02]  /*0aa0*/  STG.E.64 desc[UR4][R4.64], R12 ;  /* 0x0000000c04007986 */ /* 0x0003e4000c101b04 */
.L_x_10180:
[----:B------:R-:W-:-:S13]  /*0ab0*/  ISETP.GE.AND P0, PT, R17, R0, PT ;  /* 0x000000001100720c */ /* 0x000fda0003f06270 */
[----:B------:R-:W-:Y:S05]  /*0ac0*/  @P0 BREAK B1 ;  /* 0x0000000000010942 */ /* 0x000fea0003800000 */
[----:B------:R-:W-:Y:S05]  /*0ad0*/  @P0 BRA `(.L_x_10182) ;  /* 0x0000000000300947 */ /* 0x000fea0003800000 */
[----:B01----:R-:W0:Y:S01]  /*0ae0*/  LDC.64 R4, c[0x0][0x228] ;  /* 0x00008a00ff047b82 */ /* 0x003e220000000a00 */
[----:B------:R-:W-:Y:S01]  /*0af0*/  IADD3 R7, R16, R17, RZ ;  /* 0x0000001110077210 */ /* 0x000fe20007ffe0ff */
[----:B------:R-:W-:-:S04]  /*0b00*/  VIADD R17, R17, 0x80 ;  /* 0x0000008011117836 */ /* 0x000fc80000000000 */
[----:B0-----:R-:W-:-:S05]  /*0b10*/  IMAD.WIDE.U32 R4, R7, 0x8, R4 ;  /* 0x0000000807047825 */ /* 0x001fca00078e0004 */
[----:B------:R2:W-:Y:S02]  /*0b20*/  STG.E.64 desc[UR4][R4.64], R22 ;  /* 0x0000001604007986 */ /* 0x0005e4000c101b04 */
.L_x_10181:
[----:B------:R-:W-:Y:S05]  /*0b30*/  BSYNC B1 ;  /* 0x0000000000017941 */ /* 0x000fea0003800000 */
.L_x_10177:
[----:B------:R-:W-:-:S13]  /*0b40*/  ISETP.GE.AND P0, PT, R17, R0, PT ;  /* 0x000000001100720c */ /* 0x000fda0003f06270 */
[----:B-12---:R-:W1:Y:S01]  /*0b50*/  @!P0 LDC.64 R4, c[0x0][0x228] ;  /* 0x00008a00ff048b82 */ /* 0x006e620000000a00 */
[----:B0-----:R-:W-:Y:S01]  /*0b60*/  @!P0 IADD3 R7, R16, R17, RZ ;  /* 0x0000001110078210 */ /* 0x001fe20007ffe0ff */
[----:B------:R-:W-:-:S04]  /*0b70*/  @!P0 VIADD R17, R17, 0x80 ;  /* 0x0000008011118836 */ /* 0x000fc80000000000 */
[----:B-1----:R-:W-:-:S05]  /*0b80*/  @!P0 IMAD.WIDE.U32 R4, R7, 0x8, R4 ;  /* 0x0000000807048825 */ /* 0x002fca00078e0004 */
[----:B------:R2:W-:Y:S02]  /*0b90*/  @!P0 STG.E.64 desc[UR4][R4.64], R2 ;  /* 0x0000000204008986 */ /* 0x0005e4000c101b04 */
.L_x_10182:
[----:B------:R-:W-:Y:S05]  /*0ba0*/  BSYNC B0 ;  /* 0x0000000000007941 */ /* 0x000fea0003800000 */
.L_x_10176:
[----:B------:R-:W-:Y:S05]  /*0bb0*/  WARPSYNC.ALL ;  /* 0x0000000000007948 */ /* 0x000fea0003800000 */
[----:B------:R-:W-:-:S13]  /*0bc0*/  ISETP.GE.AND P0, PT, R17, R0, PT ;  /* 0x000000001100720c */ /* 0x000fda0003f06270 */
[----:B------:R-:W-:Y:S05]  /*0bd0*/  @P0 EXIT ;  /* 0x000000000000094d */ /* 0x000fea0003800000 */
[----:B--2---:R-:W2:Y:S01]  /*0be0*/  LDC.64 R2, c[0x0][0x228] ;  /* 0x00008a00ff027b82 */ /* 0x004ea20000000a00 */
[----:B------:R-:W-:-:S05]  /*0bf0*/  IADD3 R17, R16, R17, RZ ;  /* 0x0000001110117210 */ /* 0x000fca0007ffe0ff */
[----:B--2---:R-:W-:-:S05]  /*0c00*/  IMAD.WIDE.U32 R2, R17, 0x8, R2 ;  /* 0x0000000811027825 */ /* 0x004fca00078e0002 */
[----:B------:R-:W-:Y:S01]  /*0c10*/  STG.E.64 desc[UR4][R2.64], R8 ;  /* 0x0000000802007986 */ /* 0x000fe2000c101b04 */
[----:B------:R-:W-:Y:S05]  /*0c20*/  EXIT ;  /* 0x000000000000794d */ /* 0x000fea0003800000 */
.L_x_10183:
        /* <DEDUP_REMOVED lines=13> */
.L_x_32117:


//--------------------- .text._ZN2at6native29vectorized_elementwise_kernelILi4ENS0_13AUnaryFunctorIdddZZZNS0_21heaviside_kernel_cudaERNS_18TensorIteratorBaseEENKUlvE_clEvENKUlvE4_clEvEUlddE_EESt5arrayIPcLm2EEEEviT0_T1_ --------------------------
	.section	.text._ZN2at6native29vectorized_elementwise_kernelILi4ENS0_13AUnaryFunctorIdddZZZNS0_21heaviside_kernel_cudaERNS_18TensorIteratorBaseEENKUlvE_clEvENKUlvE4_clEvEUlddE_EESt5arrayIPcLm2EEEEviT0_T1_,"ax",@progbits
	.align	128
        .global         _ZN2at6native29vectorized_elementwise_kernelILi4ENS0_13AUnaryFunctorIdddZZZNS0_21heaviside_kernel_cudaERNS_18TensorIteratorBaseEENKUlvE_clEvENKUlvE4_clEvEUlddE_EESt5arrayIPcLm2EEEEviT0_T1_
        .type           _ZN2at6native29vectorized_elementwise_kernelILi4ENS0_13AUnaryFunctorIdddZZZNS0_21heaviside_kernel_cudaERNS_18TensorIteratorBaseEENKUlvE_clEvENKUlvE4_clEvEUlddE_EESt5arrayIPcLm2EEEEviT0_T1_,@function
        .size           _ZN2at6native29vectorized_elementwise_kernelILi4ENS0_13AUnaryFunctorIdddZZZNS0_21heaviside_kernel_cudaERNS_18TensorIteratorBaseEENKUlvE_clEvENKUlvE4_clEvEUlddE_EESt5arrayIPcLm2EEEEviT0_T1_,(.L_x_32118 - _ZN2at6native29vectorized_elementwise_kernelILi4ENS0_13AUnaryFunctorIdddZZZNS0_21heaviside_kernel_cudaERNS_18TensorIteratorBaseEENKUlvE_clEvENKUlvE4_clEvEUlddE_EESt5arrayIPcLm2EEEEviT0_T1_)
        .other          _ZN2at6native29vectorized_elementwise_kernelILi4ENS0_13AUnaryFunctorIdddZZZNS0_21heaviside_kernel_cudaERNS_18TensorIteratorBaseEENKUlvE_clEvENKUlvE4_clEvEUlddE_EESt5arrayIPcLm2EEEEviT0_T1_,@"STO_CUDA_ENTRY STV_DEFAULT"
_ZN2at6native29vectorized_elementwise_kernelILi4ENS0_13AUnaryFunctorIdddZZZNS0_21heaviside_kernel_cudaERNS_18TensorIteratorBaseEENKUlvE_clEvENKUlvE4_clEvEUlddE_EESt5arrayIPcLm2EEEEviT0_T1_:
.text._ZN2at6native29vectorized_elementwise_kernelILi4ENS0_13AUnaryFunctorIdddZZZNS0_21heaviside_kernel_cudaERNS_18TensorIteratorBaseEENKUlvE_clEvENKUlvE4_clEvEUlddE_EESt5arrayIPcLm2EEEEviT0_T1_:
        /* <DEDUP_REMOVED lines=44> */
.L_x_10184:
        /* <DEDUP_REMOVED lines=113> */
.L_x_10187:
[----:B------:R-:W-:-:S13]  /*09d0*/  ISETP.GE.AND P0, PT, R17, R0, PT ;  /* 0x000000001100720c */ /* 0x000fda0003f06270 */
[----:B------:R-:W-:Y:S05]  /*09e0*/  @P0 BRA `(.L_x_10189) ;  /* 0x0000000000300947 */ /* 0x000fea0003800000 */
[----:B0-----:R-:W0:Y:S01]  /*09f0*/  LDC.64 R4, c[0x0][0x228] ;  /* 0x00008a00ff047b82 */ /* 0x001e220000000a00 */
[----:B------:R-:W-:Y:S01]  /*0a00*/  IADD3 R7, R16, R17, RZ ;  /* 0x0000001110077210 */ /* 0x000fe20007ffe0ff */
[----:B------:R-:W-:-:S04]  /*0a10*/  VIADD R17, R17, 0x80 ;  /* 0x0000008011117836 */ /* 0x000fc80000000000 */
[----:B0-----:R-:W-:-:S05]  /*0a20*/  IMAD.WIDE.U32 R4, R7, 0x8, R4 ;  /* 0x0000000807047825 */ /* 0x001fca00078e0004 */
[----:B------:R1:W-:Y:S02]  /*0a30*/  STG.E.64 desc[UR4][R4.64], R24 ;  /* 0x0000001804007986 */ /* 0x0003e4000c101b04 */
.L_x_10188:
[----:B------:R-:W-:-:S13]  /*0a40*/  ISETP.GE.AND P0, PT, R17, R0, PT ;  /* 0x000000001100720c */ /* 0x000fda0003f06270 */
[----:B------:R-:W-:Y:S05]  /*0a50*/  @P0 BRA `(.L_x_10190) ;  /* 0x0000000000340947 */ /* 0x000fea0003800000 */
[----:B-1----:R-:W1:Y:S01]  /*0a60*/  LDC.64 R4, c[0x0][0x228] ;  /* 0x00008a00ff047b82 */ /* 0x002e620000000a00 */
[----:B0-----:R-:W-:Y:S01]  /*0a70*/  IADD3 R7, R16, R17, RZ ;  /* 0x0000001110077210 */ /* 0x001fe20007ffe0ff */
[----:B------:R-:W-:-:S04]  /*0a80*/  VIADD R17, R17, 0x80 ;  /* 0x0000008011117836 */ /* 0x000fc80000000000 */
[----:B-1----:R-:W-:-:S05]  /*0a90*/  IMAD.WIDE.U32 R4, R7, 0x8, R4 ;  /* 0x0000000807047825 */ /* 0x002fca00078e0004 */
[----:B------:R1:W-:Y:S02]  /*0aa0*/  STG.E.64 desc[UR4][R4.64], R12 ;  /* 0x0000000c04007986 */ /* 0x0003e4000c101b04 */
.L_x_10189:
        /* <DEDUP_REMOVED lines=8> */
.L_x_10190:
[----:B------:R-:W-:Y:S05]  /*0b30*/  BSYNC B1 ;  /* 0x0000000000017941 */ /* 0x000fea0003800000 */
.L_x_10186:
[----:B------:R-:W-:-:S13]  /*0b40*/  ISETP.GE.AND P0, PT, R17, R0, PT ;  /* 0x000000001100720c */ /* 0x000fda0003f06270 */
[----:B-12---:R-:W1:Y:S01]  /*0b50*/  @!P0 LDC.64 R4, c[0x0][0x228] ;  /* 0x00008a00ff048b82 */ /* 0x006e620000000a00 */
[----:B0-----:R-:W-:Y:S01]  /*0b60*/  @!P0 IADD3 R7, R16, R17, RZ ;  /* 0x0000001110078210 */ /* 0x001fe20007ffe0ff */
[----:B------:R-:W-:-:S04]  /*0b70*/  @!P0 VIADD R17, R17, 0x80 ;  /* 0x0000008011118836 */ /* 0x000fc80000000000 */
[----:B-1----:R-:W-:-:S05]  /*0b80*/  @!P0 IMAD.WIDE.U32 R4, R7, 0x8, R4 ;  /* 0x0000000807048825 */ /* 0x002fca00078e0004 */
[----:B------:R2:W-:Y:S02]  /*0b90*/  @!P0 STG.E.64 desc[UR4][R4.64], R2 ;  /* 0x0000000204008986 */ /* 0x0005e4000c101b04 */
.L_x_10191:
[----:B------:R-:W-:Y:S05]  /*0ba0*/  BSYNC B0 ;  /* 0x0000000000007941 */ /* 0x000fea0003800000 */
.L_x_10185:
        /* <DEDUP_REMOVED lines=8> */
.L_x_10192:
        /* <DEDUP_REMOVED lines=13> */
.L_x_32118:


//--------------------- .text._ZN2at6native29vectorized_elementwise_kernelILi8ENS0_13AUnaryFunctorIdddZZZNS0_21heaviside_kernel_cudaERNS_18TensorIteratorBaseEENKUlvE_clEvENKUlvE4_clEvEUlddE_EESt5arrayIPcLm2EEEEviT0_T1_ --------------------------
	.section	.text._ZN2at6native29vectorized_elementwise_kernelILi8ENS0_13AUnaryFunctorIdddZZZNS0_21heaviside_kernel_cudaERNS_18TensorIteratorBaseEENKUlvE_clEvENKUlvE4_clEvEUlddE_EESt5arrayIPcLm2EEEEviT0_T1_,"ax",@progbits
	.align	128
        .global         _ZN2at6native29vectorized_elementwise_kernelILi8ENS0_13AUnaryFunctorIdddZZZNS0_21heaviside_kernel_cudaERNS_18TensorIteratorBaseEENKUlvE_clEvENKUlvE4_clEvEUlddE_EESt5arrayIPcLm2EEEEviT0_T1_
        .type           _ZN2at6native29vectorized_elementwise_kernelILi8ENS0_13AUnaryFunctorIdddZZZNS0_21heaviside_kernel_cudaERNS_18TensorIteratorBaseEENKUlvE_clEvENKUlvE4_clEvEUlddE_EESt5arrayIPcLm2EEEEviT0_T1_,@function
        .size           _ZN2at6native29vectorized_elementwise_kernelILi8ENS0_13AUnaryFunctorIdddZZZNS0_21heaviside_kernel_cudaERNS_18TensorIteratorBaseEENKUlvE_clEvENKUlvE4_clEvEUlddE_EESt5arrayIPcLm2EEEEviT0_T1_,(.L_x_32119 - _ZN2at6native29vectorized_elementwise_kernelILi8ENS0_13AUnaryFunctorIdddZZZNS0_21heaviside_kernel_cudaERNS_18TensorIteratorBaseEENKUlvE_clEvENKUlvE4_clEvEUlddE_EESt5arrayIPcLm2EEEEviT0_T1_)
        .other          _ZN2at6native29vectorized_elementwise_kernelILi8ENS0_13AUnaryFunctorIdddZZZNS0_21heaviside_kernel_cudaERNS_18TensorIteratorBaseEENKUlvE_clEvENKUlvE4_clEvEUlddE_EESt5arrayIPcLm2EEEEviT0_T1_,@"STO_CUDA_ENTRY STV_DEFAULT"
_ZN2at6native29vectorized_elementwise_kernelILi8ENS0_13AUnaryFunctorIdddZZZNS0_21heaviside_kernel_cudaERNS_18TensorIteratorBaseEENKUlvE_clEvENKUlvE4_clEvEUlddE_EESt5arrayIPcLm2EEEEviT0_T1_:
.text._ZN2at6native29vectorized_elementwise_kernelILi8ENS0_13AUnaryFunctorIdddZZZNS0_21heaviside_kernel_cudaERNS_18TensorIteratorBaseEENKUlvE_clEvENKUlvE4_clEvEUlddE_EESt5arrayIPcLm2EEEEviT0_T1_:
        /* <DEDUP_REMOVED lines=44> */
.L_x_10193:
        /* <DEDUP_REMOVED lines=113> */
.L_x_10196:
[----:B------:R-:W-:-:S13]  /*09d0*/  ISETP.GE.AND P0, PT, R17, R0, PT ;  /* 0x000000001100720c */ /* 0x000fda0003f06270 */
[----:B------:R-:W-:Y:S05]  /*09e0*/  @P0 BRA `(.L_x_10198) ;  /* 0x0000000000300947 */ /* 0x000fea0003800000 */
[----:B0-----:R-:W0:Y:S01]  /*09f0*/  LDC.64 R4, c[0x0][0x228] ;  /* 0x00008a00ff047b82 */ /* 0x001e220000000a00 */
[----:B------:R-:W-:Y:S01]  /*0a00*/  IADD3 R7, R16, R17, RZ ;  /* 0x0000001110077210 */ /* 0x000fe20007ffe0ff */
[----:B------:R-:W-:-:S04]  /*0a10*/  VIADD R17, R17, 0x80 ;  /* 0x0000008011117836 */ /* 0x000fc80000000000 */
[----:B0-----:R-:W-:-:S05]  /*0a20*/  IMAD.WIDE.U32 R4, R7, 0x8, R4 ;  /* 0x0000000807047825 */ /* 0x001fca00078e0004 */
[----:B------:R1:W-:Y:S02]  /*0a30*/  STG.E.64 desc[UR4][R4.64], R24 ;  /* 0x0000001804007986 */ /* 0x0003e4000c101b04 */
.L_x_10197:
[----:B------:R-:W-:-:S13]  /*0a40*/  ISETP.GE.AND P0, PT, R17, R0, PT ;  /* 0x000000001100720c */ /* 0x000fda0003f06270 */
[----:B------:R-:W-:Y:S05]  /*0a50*/  @P0 BRA `(.L_x_10199) ;  /* 0x0000000000340947 */ /* 0x000fea0003800000 */
[----:B-1----:R-:W1:Y:S01]  /*0a60*/  LDC.64 R4, c[0x0][0x228] ;  /* 0x00008a00ff047b82 */ /* 0x002e620000000a00 */
[----:B0-----:R-:W-:Y:S01]  /*0a70*/  IADD3 R7, R16, R17, RZ ;  /* 0x0000001110077210 */ /* 0x001fe20007ffe0ff */
[----:B------:R-:W-:-:S04]  /*0a80*/  VIADD R17, R17, 0x80 ;  /* 0x0000008011117836 */ /* 0x000fc80000000000 */
[----:B-1----:R-:W-:-:S05]  /*0a90*/  IMAD.WIDE.U32 R4, R7, 0x8, R4 ;  /* 0x0000000807047825 */ /* 0x002fca00078e0004 */
[----:B------:R1:W-:Y:S02]  /*0aa0*/  STG.E.64 desc[UR4][R4.64], R12 ;  /* 0x0000000c04007986 */ /* 0x0003e4000c101b04 */
.L_x_10198:
        /* <DEDUP_REMOVED lines=8> */
.L_x_10199:
[----:B------:R-:W-:Y:S05]  /*0b30*/  BSYNC B1 ;  /* 0x0000000000017941 */ /* 0x000fea0003800000 */
.L_x_10195:
[----:B------:R-:W-:-:S13]  /*0b40*/  ISETP.GE.AND P0, PT, R17, R0, PT ;  /* 0x000000001100720c */ /* 0x000fda0003f06270 */
[----:B-12---:R-:W1:Y:S01]  /*0b50*/  @!P0 LDC.64 R4, c[0x0][0x228] ;  /* 0x00008a00ff048b82 */ /* 0x006e620000000a00 */
[----:B0-----:R-:W-:Y:S01]  /*0b60*/  @!P0 IADD3 R7, R16, R17, RZ ;  /* 0x0000001110078210 */ /* 0x001fe20007ffe0ff */
[----:B------:R-:W-:-:S04]  /*0b70*/  @!P0 VIADD R17, R17, 0x80 ;  /* 0x0000008011118836 */ /* 0x000fc80000000000 */
[----:B-1----:R-:W-:-:S05]  /*0b80*/  @!P0 IMAD.WIDE.U32 R4, R7, 0x8, R4 ;  /* 0x0000000807048825 */ /* 0x002fca00078e0004 */
[----:B------:R2:W-:Y:S02]  /*0b90*/  @!P0 STG.E.64 desc[UR4][R4.64], R2 ;  /* 0x0000000204008986 */ /* 0x0005e4000c101b04 */
.L_x_10200:
[----:B------:R-:W-:Y:S05]  /*0ba0*/  BSYNC B0 ;  /* 0x0000000000007941 */ /* 0x000fea0003800000 */
.L_x_10194:
        /* <DEDUP_REMOVED lines=8> */
.L_x_10201:
        /* <DEDUP_REMOVED lines=13> */
.L_x_32119:


//--------------------- .text._ZN2at6native18elementwise_kernelILi128ELi4EZNS0_15gpu_kernel_implINS0_13BinaryFunctorIsssZZZNS0_21heaviside_kernel_cudaERNS_18TensorIteratorBaseEENKUlvE_clEvENKUlvE3_clEvEUlssE_EEEEvS5_RKT_EUliE_EEviT1_ --------------------------
	.section	.text._ZN2at6native18elementwise_kernelILi128ELi4EZNS0_15gpu_kernel_implINS0_13BinaryFunctorIsssZZZNS0_21heaviside_kernel_cudaERNS_18TensorIteratorBaseEENKUlvE_clEvENKUlvE3_clEvEUlssE_EEEEvS5_RKT_EUliE_EEviT1_,"ax",@progbits
	.align	128
        .global         _ZN2at6native18elementwise_kernelILi128ELi4EZNS0_15gpu_kernel_implINS0_13BinaryFunctorIsssZZZNS0_21heaviside_kernel_cudaERNS_18TensorIteratorBaseEENKUlvE_clEvENKUlvE3_clEvEUlssE_EEEEvS5_RKT_EUliE_EEviT1_
        .type           _ZN2at6native18elementwise_kernelILi128ELi4EZNS0_15gpu_kernel_implINS0_13BinaryFunctorIsssZZZNS0_21heaviside_kernel_cudaERNS_18TensorIteratorBaseEENKUlvE_clEvENKUlvE3_clEvEUlssE_EEEEvS5_RKT_EUliE_EEviT1_,@function
        .size           _ZN2at6native18elementwise_kernelILi128ELi4EZNS0_15gpu_kernel_implINS0_13BinaryFunctorIsssZZZNS0_21heaviside_kernel_cudaERNS_18TensorIteratorBaseEENKUlvE_clEvENKUlvE3_clEvEUlssE_EEEEvS5_RKT_EUliE_EEviT1_,(.L_x_32120 - _ZN2at6native18elementwise_kernelILi128ELi4EZNS0_15gpu_kernel_implINS0_13BinaryFunctorIsssZZZNS0_21heaviside_kernel_cudaERNS_18TensorIteratorBaseEENKUlvE_clEvENKUlvE3_clEvEUlssE_EEEEvS5_RKT_EUliE_EEviT1_)
        .other          _ZN2at6native18elementwise_kernelILi128ELi4EZNS0_15gpu_kernel_implINS0_13BinaryFunctorIsssZZZNS0_21heaviside_kernel_cudaERNS_18TensorIteratorBaseEENKUlvE_clEvENKUlvE3_clEvEUlssE_EEEEvS5_RKT_EUliE_EEviT1_,@"STO_CUDA_ENTRY STV_DEFAULT"
_ZN2at6native18elementwise_kernelILi128ELi4EZNS0_15gpu_kernel_implINS0_13BinaryFunctorIsssZZZNS0_21heaviside_kernel_cudaERNS_18TensorIteratorBaseEENKUlvE_clEvENKUlvE3_clEvEUlssE_EEEEvS5_RKT_EUliE_EEviT1_:
.text._ZN2at6native18elementwise_kernelILi128ELi4EZNS0_15gpu_kernel_implINS0_13BinaryFunctorIsssZZZNS0_21heaviside_kernel_cudaERNS_18TensorIteratorBaseEENKUlvE_clEvENKUlvE3_clEvEUlssE_EEEEvS5_RKT_EUliE_EEviT1_:
        /* <DEDUP_REMOVED lines=365> */
.L_x_10204:
        /* <DEDUP_REMOVED lines=18> */
[----:B------:R0:W5:Y:S01]  /*17f0*/  LDG.E.S8 R19, desc[UR36][R2.64] ;  /* 0x0000002402137981 */ /* 0x000162000c1e1300 */
[----:B------:R-:W-:Y:S05]  /*1800*/  BRA `(.L_x_10210) ;  /* 0x0000000c005c7947 */ /* 0x000fea0003800000 */
.L_x_10208:
[----:B------:R0:W5:Y:S01]  /*1810*/  LDG.E.U8 R19, desc[UR36][R2.64] ;  /* 0x0000002402137981 */ /* 0x000162000c1e1100 */
[----:B------:R-:W-:Y:S05]  /*1820*/  BRA `(.L_x_10210) ;  /* 0x0000000c00547947 */ /* 0x000fea0003800000 */
.L_x_10207:
[----:B------:R-:W-:-:S13]  /*1830*/  ISETP.NE.AND P0, PT, R4, 0x2, PT ;  /* 0x000000020400780c */ /* 0x000fda0003f05270 */
[----:B------:R-:W-:Y:S05]  /*1840*/  @!P0 BRA `(.L_x_10211) ;  /* 0x0000000000208947 */ /* 0x000fea0003800000 */
[----:B------:R-:W-:-:S13]  /*1850*/  ISETP.NE.AND P0, PT, R4, 0x3, PT ;  /* 0x000000030400780c */ /* 0x000fda0003f05270 */
[----:B------:R-:W-:Y:S05]  /*1860*/  @!P0 BRA `(.L_x_10212) ;  /* 0x0000000000108947 */ /* 0x000fea0003800000 */
[----:B------:R-:W-:-:S13]  /*1870*/  ISETP.NE.AND P0, PT, R4, 0x4, PT ;  /* 0x000000040400780c */ /* 0x000fda0003f05270 */
[----:B------:R-:W-:Y:S05]  /*1880*/  @P0 BRA `(.L_x_10209) ;  /* 0x0000000800e80947 */ /* 0x000fea0003800000 */
[----:B------:R0:W5:Y:S01]  /*1890*/  LDG.E.U16 R19, desc[UR36][R2.64] ;  /* 0x0000002402137981 */ /* 0x000162000c1e1500 */
[----:B------:R-:W-:Y:S05]  /*18a0*/  BRA `(.L_x_10210) ;  /* 0x0000000c00347947 */ /* 0x000fea0003800000 */
.L_x_10212:
[----:B------:R0:W5:Y:S01]  /*18b0*/  LDG.E.U16 R19, desc[UR36][R2.64] ;  /* 0x0000002402137981 */ /* 0x000162000c1e1500 */
[----:B------:R-:W-:Y:S05]  /*18c0*/  BRA `(.L_x_10210) ;  /* 0x0000000c002c7947 */ /* 0x000fea0003800000 */
.L_x_10211:
[----:B------:R0:W5:Y:S01]  /*18d0*/  LDG.E.U16 R19, desc[UR36][R2.64] ;  /* 0x0000002402137981 */ /* 0x000162000c1e1500 */
[----:B------:R-:W-:Y:S05]  /*18e0*/  BRA `(.L_x_10210) ;  /* 0x0000000c00247947 */ /* 0x000fea0003800000 */
.L_x_10206:
[----:B------:R-:W-:-:S13]  /*18f0*/  ISETP.GT.AND P0, PT, R4, 0x6, PT ;  /* 0x000000060400780c */ /* 0x000fda0003f04270 */
[----:B------:R-:W-:Y:S05]  /*1900*/  @P0 BRA `(.L_x_10213) ;  /* 0x0000000000300947 */ /* 0x000fea0003800000 */
[----:B------:R-:W-:-:S13]  /*1910*/  ISETP.NE.AND P0, PT, R4, 0x5, PT ;  /* 0x000000050400780c */ /* 0x000fda0003f05270 */
[----:B------:R-:W-:Y:S05]  /*1920*/  @!P0 BRA `(.L_x_10214) ;  /* 0x0000000000148947 */ /* 0x000fea0003800000 */
[----:B------:R-:W-:-:S13]  /*1930*/  ISETP.NE.AND P0, PT, R4, 0x6, PT ;  /* 0x000000060400780c */ /* 0x000fda0003f05270 */
[----:B------:R-:W-:Y:S05]  /*1940*/  @P0 BRA `(.L_x_10209) ;  /* 0x0000000800b80947 */ /* 0x000fea0003800000 */
[----:B------:R-:W2:Y:S02]  /*1950*/  LDG.E R2, desc[UR36][R2.64] ;  /* 0x0000002402027981 */ /* 0x000ea4000c1e1900 */
[----:B--2---:R0:W1:Y:S01]  /*1960*/  F2I.FTZ.TRUNC.NTZ R19, R2 ;  /* 0x0000000200137305 */ /* 0x004062000021f100 */
[----:B------:R-:W-:Y:S05]  /*1970*/  BRA `(.L_x_10210) ;  /* 0x0000000c00007947 */ /* 0x000fea0003800000 */
.L_x_10214:
[----:B------:R-:W2:Y:S02]  /*1980*/  LDG.E.U16 R0, desc[UR36][R2.64] ;  /* 0x0000002402007981 */ /* 0x000ea4000c1e1500 */
[----:B--2---:R-:W-:-:S06]  /*1990*/  HADD2.F32 R0, -RZ, R0.H0_H0 ;  /* 0x20000000ff007230 */ /* 0x004fcc0000004100 */
[----:B------:R-:W0:Y:S02]  /*19a0*/  F2I.FTZ.TRUNC.NTZ R0, R0 ;  /* 0x0000000000007305 */ /* 0x000e24000021f100 */
[----:B0-----:R-:W-:Y:S01]  /*19b0*/  PRMT R19, R0, 0x7610, R19 ;  /* 0x0000761000137816 */ /* 0x001fe20000000013 */
[----:B------:R-:W-:Y:S06]  /*19c0*/  BRA `(.L_x_10210) ;  /* 0x0000000800ec7947 */ /* 0x000fec0003800000 */
.L_x_10213:
[----:B------:R-:W-:-:S13]  /*19d0*/  ISETP.NE.AND P0, PT, R4, 0x7, PT ;  /* 0x000000070400780c */ /* 0x000fda0003f05270 */
[----:B------:R-:W-:Y:S05]  /*19e0*/  @!P0 BRA `(.L_x_10215) ;  /* 0x0000000000308947 */ /* 0x000fea0003800000 */
[----:B------:R-:W-:-:S13]  /*19f0*/  ISETP.NE.AND P0, PT, R4, 0x8, PT ;  /* 0x000000080400780c */ /* 0x000fda0003f05270 */
[----:B------:R-:W-:Y:S05]  /*1a00*/  @!P0 BRA `(.L_x_10216) ;  /* 0x0000000000148947 */ /* 0x000fea0003800000 */
[----:B------:R-:W-:-:S13]  /*1a10*/  ISETP.NE.AND P0, PT, R4, 0x9, PT ;  /* 0x000000090400780c */ /* 0x000fda0003f05270 */
[----:B------:R-:W-:Y:S05]  /*1a20*/  @P0 BRA `(.L_x_10209) ;  /* 0x0000000800800947 */ /* 0x000fea0003800000 */
[----:B------:R-:W2:Y:S02]  /*1a30*/  LDG.E R2, desc[UR36][R2.64] ;  /* 0x0000002402027981 */ /* 0x000ea4000c1e1900 */
[----:B--2---:R0:W1:Y:S01]  /*1a40*/  F2I.FTZ.TRUNC.NTZ R19, R2 ;  /* 0x0000000200137305 */ /* 0x004062000021f100 */
[----:B------:R-:W-:Y:S05]  /*1a50*/  BRA `(.L_x_10210) ;  /* 0x0000000800c87947 */ /* 0x000fea0003800000 */
.L_x_10216:
[----:B------:R-:W2:Y:S02]  /*1a60*/  LDG.E.U16 R2, desc[UR36][R2.64] ;  /* 0x0000002402027981 */ /* 0x000ea4000c1e1500 */
[----:B--2---:R-:W-:-:S06]  /*1a70*/  HADD2.F32 R0, -RZ, R2.H0_H0 ;  /* 0x20000002ff007230 */ /* 0x004fcc0000004100 */
[----:B------:R-:W0:Y:S02]  /*1a80*/  F2I.FTZ.TRUNC.NTZ R0, R0 ;  /* 0x0000000000007305 */ /* 0x000e24000021f100 */
[----:B0-----:R-:W-:Y:S01]  /*1a90*/  PRMT R19, R0, 0x7610, R19 ;  /* 0x0000761000137816 */ /* 0x001fe20000000013 */
[----:B------:R-:W-:Y:S06]  /*1aa0*/  BRA `(.L_x_10210) ;  /* 0x0000000800b47947 */ /* 0x000fec0003800000 */
.L_x_10215:
[----:B------:R-:W2:Y:S02]  /*1ab0*/  LDG.E.64 R2, desc[UR36][R2.64] ;  /* 0x0000002402027981 */ /* 0x000ea4000c1e1b00 */
[----:B--2---:R0:W1:Y:S01]  /*1ac0*/  F2I.F64.TRUNC R19, R2 ;  /* 0x0000000200137311 */ /* 0x004062000030d100 */
[----:B------:R-:W-:Y:S05]  /*1ad0*/  BRA `(.L_x_10210) ;  /* 0x0000000800a87947 */ /* 0x000fea0003800000 */
.L_x_10205:
        /* <DEDUP_REMOVED lines=10> */
[----:B------:R-:W-:Y:S01]  /*1b80*/  SEL R19, RZ, 0x1, !P0 ;  /* 0x00000001ff137807 */ /* 0x000fe20004000000 */
[----:B------:R-:W-:Y:S08]  /*1b90*/  BRA `(.L_x_10210) ;  /* 0x0000000800787947 */ /* 0x000ff00003800000 */
.L_x_10219:
[----:B------:R-:W2:Y:S02]  /*1ba0*/  LDG.E.64 R2, desc[UR36][R2.64] ;  /* 0x0000002402027981 */ /* 0x000ea4000c1e1b00 */
[----:B--2---:R3:W4:Y:S01]  /*1bb0*/  F2I.F64.TRUNC R19, R2 ;  /* 0x0000000200137311 */ /* 0x004722000030d100 */
[----:B------:R-:W-:Y:S05]  /*1bc0*/  BRA `(.L_x_10210) ;  /* 0x00000008006c7947 */ /* 0x000fea0003800000 */
.L_x_10218:
        /* <DEDUP_REMOVED lines=24> */
[----:B------:R-:W-:-:S06]  /*1d50*/  LOP3.LUT R5, R5, 0x80000000, R0, 0xf8, !PT ;  /* 0x8000000005057812 */ /* 0x000fcc00078ef800 */
[----:B------:R-:W0:Y:S02]  /*1d60*/  F2I.FTZ.TRUNC.NTZ R5, R5 ;  /* 0x0000000500057305 */ /* 0x000e24000021f100 */
[----:B0-----:R-:W-:Y:S01]  /*1d70*/  PRMT R19, R5, 0x7610, R19 ;  /* 0x0000761005137816 */ /* 0x001fe20000000013 */
[----:B------:R-:W-:Y:S06]  /*1d80*/  BRA `(.L_x_10210) ;  /* 0x0000000400fc7947 */ /* 0x000fec0003800000 */
.L_x_10221:
        /* <DEDUP_REMOVED lines=11> */
[----:B------:R-:W-:-:S06]  /*1e40*/  LOP3.LUT R4, R4, 0x80000000, R5, 0xf8, !PT ;  /* 0x8000000004047812 */ /* 0x000fcc00078ef805 */
[----:B------:R-:W0:Y:S02]  /*1e50*/  F2I.FTZ.TRUNC.NTZ R4, R4 ;  /* 0x0000000400047305 */ /* 0x000e24000021f100 */
[----:B0-----:R-:W-:Y:S01]  /*1e60*/  PRMT R19, R4, 0x7610, R19 ;  /* 0x0000761004137816 */ /* 0x001fe20000000013 */
[----:B------:R-:W-:Y:S06]  /*1e70*/  BRA `(.L_x_10210) ;  /* 0x0000000400c07947 */ /* 0x000fec0003800000 */
.L_x_10220:
[----:B------:R-:W2:Y:S02]  /*1e80*/  LDG.E.U16 R0, desc[UR36][R2.64] ;  /* 0x0000002402007981 */ /* 0x000ea4000c1e1500 */
[----:B--2---:R-:W-:-:S06]  /*1e90*/  IMAD.U32 R0, R0, 0x10000, RZ ;  /* 0x0001000000007824 */ /* 0x004fcc00078e00ff */
[----:B------:R-:W0:Y:S02]  /*1ea0*/  F2I.FTZ.TRUNC.NTZ R0, R0 ;  /* 0x0000000000007305 */ /* 0x000e24000021f100 */
[----:B0-----:R-:W-:Y:S01]  /*1eb0*/  PRMT R19, R0, 0x7610, R19 ;  /* 0x0000761000137816 */ /* 0x001fe20000000013 */
[----:B------:R-:W-:Y:S06]  /*1ec0*/  BRA `(.L_x_10210) ;  /* 0x0000000400ac7947 */ /* 0x000fec0003800000 */
.L_x_10217:
        /* <DEDUP_REMOVED lines=10> */
.L_x_10224:
        /* <DEDUP_REMOVED lines=21> */
.L_x_10228:
[----:B------:R-:W-:Y:S05]  /*20c0*/  BSYNC B1 ;  /* 0x0000000000017941 */ /* 0x000fea0003800000 */
.L_x_10227:
[----:B------:R-:W-:Y:S01]  /*20d0*/  LEA R3, R0, 0x3b800000, 0x17 ;  /* 0x3b80000000037811 */ /* 0x000fe200078eb8ff */
[----:B------:R-:W-:-:S05]  /*20e0*/  IMAD.SHL.U32 R0, R2, 0x100000, RZ ;  /* 0x0010000002007824 */ /* 0x000fca00078e00ff */
[----:B------:R-:W-:-:S07]  /*20f0*/  LOP3.LUT R0, R3, R0, R4, 0xfe, !PT ;  /* 0x0000000003007212 */ /* 0x000fce00078efe04 */
.L_x_10226:
[----:B------:R-:W-:Y:S05]  /*2100*/  BSYNC B0 ;  /* 0x0000000000007941 */ /* 0x000fea0003800000 */
.L_x_10225:
[----:B------:R-:W0:Y:S02]  /*2110*/  F2I.FTZ.TRUNC.NTZ R0, R0 ;  /* 0x0000000000007305 */ /* 0x000e24000021f100 */
[----:B0-----:R-:W-:Y:S01]  /*2120*/  PRMT R19, R0, 0x7610, R19 ;  /* 0x0000761000137816 */ /* 0x001fe20000000013 */
[----:B------:R-:W-:Y:S06]  /*2130*/  BRA `(.L_x_10210) ;  /* 0x0000000400107947 */ /* 0x000fec0003800000 */
.L_x_10223:
        /* <DEDUP_REMOVED lines=21> */
.L_x_10232:
[----:B------:R-:W-:Y:S05]  /*2290*/  BSYNC B1 ;  /* 0x0000000000017941 */ /* 0x000fea0003800000 */
.L_x_10231:
[----:B------:R-:W-:Y:S01]  /*22a0*/  LEA R3, R0, 0x37800000, 0x17 ;  /* 0x3780000000037811 */ /* 0x000fe200078eb8ff */
[----:B------:R-:W-:-:S05]  /*22b0*/  IMAD.SHL.U32 R0, R2, 0x200000, RZ ;  /* 0x0020000002007824 */ /* 0x000fca00078e00ff */
[----:B------:R-:W-:-:S07]  /*22c0*/  LOP3.LUT R0, R3, R0, R4, 0xfe, !PT ;  /* 0x0000000003007212 */ /* 0x000fce00078efe04 */
.L_x_10230:
[----:B------:R-:W-:Y:S05]  /*22d0*/  BSYNC B0 ;  /* 0x0000000000007941 */ /* 0x000fea0003800000 */
.L_x_10229:
[----:B------:R-:W0:Y:S02]  /*22e0*/  F2I.FTZ.TRUNC.NTZ R0, R0 ;  /* 0x0000000000007305 */ /* 0x000e24000021f100 */
[----:B0-----:R-:W-:Y:S01]  /*22f0*/  PRMT R19, R0, 0x7610, R19 ;  /* 0x0000761000137816 */ /* 0x001fe20000000013 */
[----:B------:R-:W-:Y:S06]  /*2300*/  BRA `(.L_x_10210) ;  /* 0x00000000009c7947 */ /* 0x000fec0003800000 */
.L_x_10222:
        /* <DEDUP_REMOVED lines=14> */
.L_x_10236:
[----:B------:R-:W-:Y:S05]  /*23f0*/  BSYNC B0 ;  /* 0x0000000000007941 */ /* 0x000fea0003800000 */
.L_x_10235:
[----:B------:R-:W0:Y:S02]  /*2400*/  F2I.FTZ.TRUNC.NTZ R0, R0 ;  /* 0x0000000000007305 */ /* 0x000e24000021f100 */
[----:B0-----:R-:W-:Y:S01]  /*2410*/  PRMT R19, R0, 0x7610, R19 ;  /* 0x0000761000137816 */ /* 0x001fe20000000013 */
[----:B------:R-:W-:Y:S06]  /*2420*/  BRA `(.L_x_10210) ;  /* 0x0000000000547947 */ /* 0x000fec0003800000 */
.L_x_10209:
        /* <DEDUP_REMOVED lines=16> */
.L_x_10237:
[----:B------:R-:W-:Y:S01]  /*2530*/  PRMT R19, RZ, 0x7610, R19 ;  /* 0x00007610ff137816 */ /* 0x000fe20000000013 */
[----:B------:R-:W-:Y:S06]  /*2540*/  BRA `(.L_x_10210) ;  /* 0x00000000000c7947 */ /* 0x000fec0003800000 */
.L_x_10234:
[----:B------:R2:W5:Y:S01]  /*2550*/  LDG.E.U16 R19, desc[UR36][R2.64] ;  /* 0x0000002402137981 */ /* 0x000562000c1e1500 */
[----:B------:R-:W-:Y:S05]  /*2560*/  BRA `(.L_x_10210) ;  /* 0x0000000000047947 */ /* 0x000fea0003800000 */
.L_x_10233:
[----:B------:R1:W5:Y:S02]  /*2570*/  LDG.E.U16 R19, desc[UR36][R2.64] ;  /* 0x0000002402137981 */ /* 0x000364000c1e1500 */
.L_x_10210:
[----:B------:R-:W4:Y:S01]  /*2580*/  LDC.U8 R4, c[0x0][0x493] ;  /* 0x000124c0ff047b82 */ /* 0x000f220000000000 */
[----:B------:R-:W-:Y:S02]  /*2590*/  ULDC.64 UR4, c[0x0][0x488] ;  /* 0x0001220000047ab9 */ /* 0x000fe40000000a00 */
[----:B0123--:R-:W-:-:S05]  /*25a0*/  IADD3 R2, P1, R22, UR4, RZ ;  /* 0x0000000416027c10 */ /* 0x00ffca000ff3e0ff */
        /* <DEDUP_REMOVED lines=14> */
.L_x_10241:
[----:B------:R3:W5:Y:S01]  /*2690*/  LDG.E.U8 R0, desc[UR36][R2.64] ;  /* 0x0000002402007981 */ /* 0x000762000c1e1100 */
[----:B------:R-:W-:Y:S05]  /*26a0*/  BRA `(.L_x_10243) ;  /* 0x0000000c00547947 */ /* 0x000fea0003800000 */
.L_x_10240:
        /* <DEDUP_REMOVED lines=8> */
.L_x_10245:
[----:B------:R1:W5:Y:S01]  /*2730*/  LDG.E.U16 R0, desc[UR36][R2.64] ;  /* 0x0000002402007981 */ /* 0x000362000c1e1500 */
[----:B------:R-:W-:Y:S05]  /*2740*/  BRA `(.L_x_10243) ;  /* 0x0000000c002c7947 */ /* 0x000fea0003800000 */
.L_x_10244:
[----:B------:R2:W5:Y:S01]  /*2750*/  LDG.E.U16 R0, desc[UR36][R2.64] ;  /* 0x0000002402007981 */ /* 0x000562000c1e1500 */
[----:B------:R-:W-:Y:S05]  /*2760*/  BRA `(.L_x_10243) ;  /* 0x0000000c00247947 */ /* 0x000fea0003800000 */
.L_x_10239:
        /* <DEDUP_REMOVED lines=9> */
.L_x_10247:
[----:B------:R-:W2:Y:S02]  /*2800*/  LDG.E.U16 R4, desc[UR36][R2.64] ;  /* 0x0000002402047981 */ /* 0x000ea4000c1e1500 */
[----:B--2---:R-:W-:-:S06]  /*2810*/  HADD2.F32 R4, -RZ, R4.H0_H0 ;  /* 0x20000004ff047230 */ /* 0x004fcc0000004100 */
[----:B------:R-:W0:Y:S02]  /*2820*/  F2I.FTZ.TRUNC.NTZ R4, R4 ;  /* 0x0000000400047305 */ /* 0x000e24000021f100 */
[----:B0-----:R-:W-:Y:S01]  /*2830*/  PRMT R0, R4, 0x7610, R0 ;  /* 0x0000761004007816 */ /* 0x001fe20000000000 */
[----:B------:R-:W-:Y:S06]  /*2840*/  BRA `(.L_x_10243) ;  /* 0x0000000800ec7947 */ /* 0x000fec0003800000 */
.L_x_10246:
        /* <DEDUP_REMOVED lines=9> */
.L_x_10249:
[----:B------:R-:W2:Y:S02]  /*28e0*/  LDG.E.U16 R2, desc[UR36][R2.64] ;  /* 0x0000002402027981 */ /* 0x000ea4000c1e1500 */
[----:B--2---:R-:W-:-:S06]  /*28f0*/  HADD2.F32 R4, -RZ, R2.H0_H0 ;  /* 0x20000002ff047230 */ /* 0x004fcc0000004100 */
[----:B------:R-:W0:Y:S02]  /*2900*/  F2I.FTZ.TRUNC.NTZ R4, R4 ;  /* 0x0000000400047305 */ /* 0x000e24000021f100 */
[----:B0-----:R-:W-:Y:S01]  /*2910*/  PRMT R0, R4, 0x7610, R0 ;  /* 0x0000761004007816 */ /* 0x001fe20000000000 */
[----:B------:R-:W-:Y:S06]  /*2920*/  BRA `(.L_x_10243) ;  /* 0x0000000800b47947 */ /* 0x000fec0003800000 */
.L_x_10248:
[----:B------:R-:W2:Y:S02]  /*2930*/  LDG.E.64 R2, desc[UR36][R2.64] ;  /* 0x0000002402027981 */ /* 0x000ea4000c1e1b00 */
[----:B--2---:R0:W1:Y:S01]  /*2940*/  F2I.F64.TRUNC R0, R2 ;  /* 0x0000000200007311 */ /* 0x004062000030d100 */
[----:B------:R-:W-:Y:S05]  /*2950*/  BRA `(.L_x_10243) ;  /* 0x0000000800a87947 */ /* 0x000fea0003800000 */
.L_x_10238:
        /* <DEDUP_REMOVED lines=12> */
.L_x_10252:
[----:B------:R-:W2:Y:S02]  /*2a20*/  LDG.E.64 R2, desc[UR36][R2.64] ;  /* 0x0000002402027981 */ /* 0x000ea4000c1e1b00 */
[----:B--2---:R0:W1:Y:S01]  /*2a30*/  F2I.F64.TRUNC R0, R2 ;  /* 0x0000000200007311 */ /* 0x004062000030d100 */
[----:B------:R-:W-:Y:S05]  /*2a40*/  BRA `(.L_x_10243) ;  /* 0x00000008006c7947 */ /* 0x000fea0003800000 */
.L_x_10251:
        /* <DEDUP_REMOVED lines=28> */
.L_x_10254:
        /* <DEDUP_REMOVED lines=15> */
.L_x_10253:
[----:B------:R-:W2:Y:S02]  /*2d00*/  LDG.E.U16 R4, desc[UR36][R2.64] ;  /* 0x0000002402047981 */ /* 0x000ea4000c1e1500 */
[----:B--2---:R-:W-:-:S06]  /*2d10*/  IMAD.U32 R4, R4, 0x10000, RZ ;  /* 0x0001000004047824 */ /* 0x004fcc00078e00ff */
[----:B------:R-:W0:Y:S02]  /*2d20*/  F2I.FTZ.TRUNC.NTZ R4, R4 ;  /* 0x0000000400047305 */ /* 0x000e24000021f100 */
[----:B0-----:R-:W-:Y:S01]  /*2d30*/  PRMT R0, R4, 0x7610, R0 ;  /* 0x0000761004007816 */ /* 0x001fe20000000000 */
[----:B------:R-:W-:Y:S06]  /*2d40*/  BRA `(.L_x_10243) ;  /* 0x0000000400ac7947 */ /* 0x000fec0003800000 */
.L_x_10250:
        /* <DEDUP_REMOVED lines=10> */
.L_x_10257:
        /* <DEDUP_REMOVED lines=21> */
.L_x_10261:
[----:B------:R-:W-:Y:S05]  /*2f40*/  BSYNC B1 ;  /* 0x0000000000017941 */ /* 0x000fea0003800000 */
.L_x_10260:
[----:B------:R-:W-:Y:S01]  /*2f50*/  IMAD.SHL.U32 R2, R2, 0x100000, RZ ;  /* 0x0010000002027824 */ /* 0x000fe200078e00ff */
[----:B------:R-:W-:-:S04]  /*2f60*/  LEA R3, R0, 0x3b800000, 0x17 ;  /* 0x3b80000000037811 */ /* 0x000fc800078eb8ff */
[----:B------:R-:W-:-:S07]  /*2f70*/  LOP3.LUT R4, R3, R2, R4, 0xfe, !PT ;  /* 0x0000000203047212 */ /* 0x000fce00078efe04 */
.L_x_10259:
[----:B------:R-:W-:Y:S05]  /*2f80*/  BSYNC B0 ;  /* 0x0000000000007941 */ /* 0x000fea0003800000 */
.L_x_10258:
[----:B------:R-:W0:Y:S02]  /*2f90*/  F2I.FTZ.TRUNC.NTZ R4, R4 ;  /* 0x0000000400047305 */ /* 0x000e24000021f100 */
[----:B0-----:R-:W-:Y:S01]  /*2fa0*/  PRMT R0, R4, 0x7610, R0 ;  /* 0x0000761004007816 */ /* 0x001fe20000000000 */
[----:B------:R-:W-:Y:S06]  /*2fb0*/  BRA `(.L_x_10243) ;  /* 0x0000000400107947 */ /* 0x000fec0003800000 */
.L_x_10256:
        /* <DEDUP_REMOVED lines=21> */
.L_x_10265:
[----:B------:R-:W-:Y:S05]  /*3110*/  BSYNC B1 ;  /* 0x0000000000017941 */ /* 0x000fea0003800000 */
.L_x_10264:
[----:B------:R-:W-:Y:S01]  /*3120*/  IMAD.SHL.U32 R2, R2, 0x200000, RZ ;  /* 0x0020000002027824 */ /* 0x000fe200078e00ff */
[----:B------:R-:W-:-:S04]  /*3130*/  LEA R3, R0, 0x37800000, 0x17 ;  /* 0x3780000000037811 */ /* 0x000fc800078eb8ff */
[----:B------:R-:W-:-:S07]  /*3140*/  LOP3.LUT R4, R3, R2, R4, 0xfe, !PT ;  /* 0x0000000203047212 */ /* 0x000fce00078efe04 */
.L_x_10263:
[----:B------:R-:W-:Y:S05]  /*3150*/  BSYNC B0 ;  /* 0x0000000000007941 */ /* 0x000fea0003800000 */
.L_x_10262:
[----:B------:R-:W0:Y:S02]  /*3160*/  F2I.FTZ.TRUNC.NTZ R4, R4 ;  /* 0x0000000400047305 */ /* 0x000e24000021f100 */
[----:B0-----:R-:W-:Y:S01]  /*3170*/  PRMT R0, R4, 0x7610, R0 ;  /* 0x0000761004007816 */ /* 0x001fe20000000000 */
[----:B------:R-:W-:Y:S06]  /*3180*/  BRA `(.L_x_10243) ;  /* 0x00000000009c7947 */ /* 0x000fec0003800000 */
.L_x_10255:
        /* <DEDUP_REMOVED lines=14> */
.L_x_10269:
[----:B------:R-:W-:Y:S05]  /*3270*/  BSYNC B0 ;  /* 0x0000000000007941 */ /* 0x000fea0003800000 */
.L_x_10268:
[----:B------:R-:W0:Y:S02]  /*3280*/  F2I.FTZ.TRUNC.NTZ R4, R4 ;  /* 0x0000000400047305 */ /* 0x000e24000021f100 */
[----:B0-----:R-:W-:Y:S01]  /*3290*/  PRMT R0, R4, 0x7610, R0 ;  /* 0x0000761004007816 */ /* 0x001fe20000000000 */
[----:B------:R-:W-:Y:S06]  /*32a0*/  BRA `(.L_x_10243) ;  /* 0x0000000000547947 */ /* 0x000fec0003800000 */
.L_x_10242:
        /* <DEDUP_REMOVED lines=16> */
.L_x_10270:
[----:B------:R-:W-:Y:S01]  /*33b0*/  PRMT R0, RZ, 0x7610, R0 ;  /* 0x00007610ff007816 */ /* 0x000fe20000000000 */
[----:B------:R-:W-:Y:S06]  /*33c0*/  BRA `(.L_x_10243) ;  /* 0x00000000000c7947 */ /* 0x000fec0003800000 */
.L_x_10267:
[----:B------:R0:W5:Y:S01]  /*33d0*/  LDG.E.U16 R0, desc[UR36][R2.64] ;  /* 0x0000002402007981 */ /* 0x000162000c1e1500 */
[----:B------:R-:W-:Y:S05]  /*33e0*/  BRA `(.L_x_10243) ;  /* 0x0000000000047947 */ /* 0x000fea0003800000 */
.L_x_10266:
[----:B------:R0:W5:Y:S02]  /*33f0*/  LDG.E.U16 R0, desc[UR36][R2.64] ;  /* 0x0000002402007981 */ /* 0x000164000c1e1500 */
.L_x_10243:
[----:B------:R-:W0:Y:S02]  /*3400*/  LDC.U8 R4, c[0x0][0x491] ;  /* 0x00012440ff047b82 */ /* 0x000e240000000000 */
[----:B012345:R-:W-:Y:S02]  /*3410*/  PRMT R2, R19, 0x9910, RZ ;  /* 0x0000991013027816 */ /* 0x03ffe400000000ff */
[----:B------:R-:W-:Y:S02]  /*3420*/  PRMT R5, R0, 0x7610, R5 ;  /* 0x0000761000057816 */ /* 0x000fe40000000005 */
[C---:B------:R-:W-:Y:S02]  /*3430*/  ISETP.NE.AND P1, PT, R2.reuse, RZ, PT ;  /* 0x000000ff0200720c */ /* 0x040fe40003f25270 */
[----:B------:R-:W-:-:S11]  /*3440*/  ISETP.GT.AND P0, PT, R2, RZ, PT ;  /* 0x000000ff0200720c */ /* 0x000fd60003f04270 */
[----:B------:R-:W-:Y:S02]  /*3450*/  @P1 SEL R5, RZ, 0x1, !P0 ;  /* 0x00000001ff051807 */ /* 0x000fe40004000000 */
        /* <DEDUP_REMOVED lines=13> */
.L_x_10274:
[----:B------:R1:W-:Y:S01]  /*3530*/  STG.E.U8 desc[UR36][R16.64], R5 ;  /* 0x0000000510007986 */ /* 0x0003e2000c101124 */
[----:B------:R-:W-:Y:S05]  /*3540*/  BRA `(.L_x_10276) ;  /* 0x0000000c00647947 */ /* 0x000fea0003800000 */
.L_x_10273:
[----:B------:R-:W-:-:S13]  /*3550*/  ISETP.NE.AND P0, PT, R3, 0x2, PT ;  /* 0x000000020300780c */ /* 0x000fda0003f05270 */
[----:B------:R-:W-:Y:S05]  /*3560*/  @!P0 BRA `(.L_x_10277) ;  /* 0x00000000002c8947 */ /* 0x000fea0003800000 */
[----:B------:R-:W-:-:S13]  /*3570*/  ISETP.NE.AND P0, PT, R3, 0x3, PT ;  /* 0x000000030300780c */ /* 0x000fda0003f05270 */
[----:B------:R-:W-:Y:S05]  /*3580*/  @!P0 BRA `(.L_x_10278) ;  /* 0x0000000000188947 */ /* 0x000fea0003800000 */
[----:B------:R-:W-:-:S13]  /*3590*/  ISETP.NE.AND P0, PT, R3, 0x4, PT ;  /* 0x000000040300780c */ /* 0x000fda0003f05270 */
[----:B------:R-:W-:Y:S05]  /*35a0*/  @P0 BRA `(.L_x_10275) ;  /* 0x0000000800f00947 */ /* 0x000fea0003800000 */
[----:B------:R-:W-:-:S04]  /*35b0*/  PRMT R2, R5, 0x9910, RZ ;  /* 0x0000991005027816 */ /* 0x000fc800000000ff */
[----:B------:R-:W-:-:S05]  /*35c0*/  SHF.R.S32.HI R3, RZ, 0x1f, R2 ;  /* 0x0000001fff037819 */ /* 0x000fca0000011402 */
[----:B------:R4:W-:Y:S01]  /*35d0*/  STG.E.64 desc[UR36][R16.64], R2 ;  /* 0x0000000210007986 */ /* 0x0009e2000c101b24 */
[----:B------:R-:W-:Y:S05]  /*35e0*/  BRA `(.L_x_10276) ;  /* 0x0000000c003c7947 */ /* 0x000fea0003800000 */
.L_x_10278:
[----:B------:R-:W-:-:S05]  /*35f0*/  PRMT R3, R5, 0x9910, RZ ;  /* 0x0000991005037816 */ /* 0x000fca00000000ff */
[----:B------:R3:W-:Y:S01]  /*3600*/  STG.E desc[UR36][R16.64], R3 ;  /* 0x0000000310007986 */ /* 0x0007e2000c101924 */
[----:B------:R-:W-:Y:S05]  /*3610*/  BRA `(.L_x_10276) ;  /* 0x0000000c00307947 */ /* 0x000fea0003800000 */
.L_x_10277:
[----:B------:R2:W-:Y:S01]  /*3620*/  STG.E.U16 desc[UR36][R16.64], R5 ;  /* 0x0000000510007986 */ /* 0x0005e2000c101524 */
[----:B------:R-:W-:Y:S05]  /*3630*/  BRA `(.L_x_10276) ;  /* 0x0000000c00287947 */ /* 0x000fea0003800000 */
.L_x_10272:
        /* <DEDUP_REMOVED lines=9> */
.L_x_10280:
[----:B------:R-:W0:Y:S02]  /*36d0*/  I2F.S16 R0, R5 ;  /* 0x0000000500007306 */ /* 0x000e240000101400 */
[----:B0-----:R-:W-:-:S05]  /*36e0*/  F2FP.F16.F32.PACK_AB R0, RZ, R0 ;  /* 0x00000000ff00723e */ /* 0x001fca00000000ff */
[----:B------:R0:W-:Y:S01]  /*36f0*/  STG.E.U16 desc[UR36][R16.64], R0 ;  /* 0x0000000010007986 */ /* 0x0001e2000c101524 */
[----:B------:R-:W-:Y:S05]  /*3700*/  BRA `(.L_x_10276) ;  /* 0x0000000800f47947 */ /* 0x000fea0003800000 */
.L_x_10279:
        /* <DEDUP_REMOVED lines=10> */
.L_x_10282:
[----:B------:R-:W0:Y:S02]  /*37b0*/  I2F.S16 R5, R5 ;  /* 0x0000000500057306 */ /* 0x000e240000101400 */
[----:B0-----:R-:W-:-:S04]  /*37c0*/  F2FP.F16.F32.PACK_AB R3, RZ, R5 ;  /* 0x00000005ff03723e */ /* 0x001fc800000000ff */
[----:B------:R-:W-:-:S05]  /*37d0*/  PRMT R3, R3, 0x5410, RZ ;  /* 0x0000541003037816 */ /* 0x000fca00000000ff */
[----:B------:R0:W-:Y:S01]  /*37e0*/  STG.E desc[UR36][R16.64], R3 ;  /* 0x0000000310007986 */ /* 0x0001e2000c101924 */
[----:B------:R-:W-:Y:S05]  /*37f0*/  BRA `(.L_x_10276) ;  /* 0x0000000800b87947 */ /* 0x000fea0003800000 */
.L_x_10281:
[----:B------:R-:W0:Y:S02]  /*3800*/  I2F.F64.S16 R2, R5 ;  /* 0x0000000500027312 */ /* 0x000e240000101c00 */
[----:B0-----:R0:W-:Y:S01]  /*3810*/  STG.E.64 desc[UR36][R16.64], R2 ;  /* 0x0000000210007986 */ /* 0x0011e2000c101b24 */
[----:B------:R-:W-:Y:S05]  /*3820*/  BRA `(.L_x_10276) ;  /* 0x0000000800ac7947 */ /* 0x000fea0003800000 */
.L_x_10271:
        /* <DEDUP_REMOVED lines=8> */
[----:B------:R-:W-:-:S04]  /*38b0*/  PRMT R0, R5, 0x9910, RZ ;  /* 0x0000991005007816 */ /* 0x000fc800000000ff */
[----:B------:R-:W-:-:S04]  /*38c0*/  ISETP.NE.AND P0, PT, R0, RZ, PT ;  /* 0x000000ff0000720c */ /* 0x000fc80003f05270 */
[----:B------:R-:W-:-:S05]  /*38d0*/  SEL R3, RZ, 0x1, !P0 ;  /* 0x00000001ff037807 */ /* 0x000fca0004000000 */
[----:B------:R0:W-:Y:S01]  /*38e0*/  STG.E.U8 desc[UR36][R16.64], R3 ;  /* 0x0000000310007986 */ /* 0x0001e2000c101124 */
[----:B------:R-:W-:Y:S05]  /*38f0*/  BRA `(.L_x_10276) ;  /* 0x0000000800787947 */ /* 0x000fea0003800000 */
.L_x_10285:
[----:B------:R-:W0:Y:S01]  /*3900*/  I2F.F64.S16 R4, R5 ;  /* 0x0000000500047312 */ /* 0x000e220000101c00 */
[----:B------:R-:W-:-:S05]  /*3910*/  CS2R R6, SRZ ;  /* 0x0000000000067805 */ /* 0x000fca000001ff00 */
[----:B0-----:R0:W-:Y:S01]  /*3920*/  STG.E.128 desc[UR36][R16.64], R4 ;  /* 0x0000000410007986 */ /* 0x0011e2000c101d24 */
[----:B------:R-:W-:Y:S05]  /*3930*/  BRA `(.L_x_10276) ;  /* 0x0000000800687947 */ /* 0x000fea0003800000 */
.L_x_10284:
        /* <DEDUP_REMOVED lines=21> */
.L_x_10289:
[----:B------:R-:W-:Y:S05]  /*3a90*/  BSYNC B0 ;  /* 0x0000000000007941 */ /* 0x000fea0003800000 */
.L_x_10288:
[----:B------:R-:W-:-:S05]  /*3aa0*/  LOP3.LUT R3, R0, R3, RZ, 0xfc, !PT ;  /* 0x0000000300037212 */ /* 0x000fca00078efcff */
[----:B------:R0:W-:Y:S01]  /*3ab0*/  STG.E.U8 desc[UR36][R16.64], R3 ;  /* 0x0000000310007986 */ /* 0x0001e2000c101124 */
[----:B------:R-:W-:Y:S05]  /*3ac0*/  BRA `(.L_x_10276) ;  /* 0x0000000800047947 */ /* 0x000fea0003800000 */
.L_x_10287:
        /* <DEDUP_REMOVED lines=13> */
.L_x_10291:
[----:B------:R-:W-:Y:S01]  /*3ba0*/  IMAD.MOV.U32 R0, RZ, RZ, 0x7f ;  /* 0x0000007fff007424 */ /* 0x000fe200078e00ff */
[----:B------:R-:W-:-:S04]  /*3bb0*/  ISETP.GT.U32.AND P0, PT, R2, 0x7f800000, PT ;  /* 0x7f8000000200780c */ /* 0x000fc80003f04070 */
[----:B------:R-:W-:-:S09]  /*3bc0*/  SEL R0, R0, 0x7c, P0 ;  /* 0x0000007c00007807 */ /* 0x000fd20000000000 */
.L_x_10292:
[----:B------:R-:W-:Y:S05]  /*3bd0*/  BSYNC B0 ;  /* 0x0000000000007941 */ /* 0x000fea0003800000 */
.L_x_10290:
[----:B------:R-:W-:-:S04]  /*3be0*/  LOP3.LUT R2, R5, 0x80000000, RZ, 0xc0, !PT ;  /* 0x8000000005027812 */ /* 0x000fc800078ec0ff */
[----:B------:R-:W-:-:S04]  /*3bf0*/  SHF.R.U32.HI R3, RZ, 0x18, R2 ;  /* 0x00000018ff037819 */ /* 0x000fc80000011602 */
[----:B------:R-:W-:-:S05]  /*3c00*/  LOP3.LUT R3, R0, R3, RZ, 0xfc, !PT ;  /* 0x0000000300037212 */ /* 0x000fca00078efcff */
[----:B------:R0:W-:Y:S01]  /*3c10*/  STG.E.U8 desc[UR36][R16.64], R3 ;  /* 0x0000000310007986 */ /* 0x0001e2000c101124 */
[----:B------:R-:W-:Y:S05]  /*3c20*/  BRA `(.L_x_10276) ;  /* 0x0000000400ac7947 */ /* 0x000fea0003800000 */
.L_x_10286:
[----:B------:R-:W0:Y:S02]  /*3c30*/  I2F.S16 R0, R5 ;  /* 0x0000000500007306 */ /* 0x000e240000101400 */
[----:B0-----:R-:W-:-:S05]  /*3c40*/  F2FP.BF16.F32.PACK_AB R0, RZ, R0 ;  /* 0x00000000ff00723e */ /* 0x001fca00000010ff */
[----:B------:R0:W-:Y:S01]  /*3c50*/  STG.E.U16 desc[UR36][R16.64], R0 ;  /* 0x0000000010007986 */ /* 0x0001e2000c101524 */
[----:B------:R-:W-:Y:S05]  /*3c60*/  BRA `(.L_x_10276) ;  /* 0x00000004009c7947 */ /* 0x000fea0003800000 */
.L_x_10283:
        /* <DEDUP_REMOVED lines=10> */
.L_x_10295:
        /* <DEDUP_REMOVED lines=17> */
.L_x_10298:
[----:B------:R-:W-:-:S04]  /*3e20*/  LOP3.LUT R2, R5, 0x80000000, RZ, 0xc0, !PT ;  /* 0x8000000005027812 */ /* 0x000fc800078ec0ff */
[----:B------:R-:W-:-:S04]  /*3e30*/  SHF.R.U32.HI R3, RZ, 0x18, R2 ;  /* 0x00000018ff037819 */ /* 0x000fc80000011602 */
[----:B------:R-:W-:-:S04]  /*3e40*/  LOP3.LUT R0, R0, R3, RZ, 0xfc, !PT ;  /* 0x0000000300007212 */ /* 0x000fc800078efcff */
[----:B------:R-:W-:-:S07]  /*3e50*/  PRMT R8, R0, 0x7610, R8 ;  /* 0x0000761000087816 */ /* 0x000fce0000000008 */
.L_x_10297:
[----:B------:R-:W-:Y:S05]  /*3e60*/  BSYNC B0 ;  /* 0x0000000000007941 */ /* 0x000fea0003800000 */
.L_x_10296:
[----:B------:R0:W-:Y:S01]  /*3e70*/  STG.E.U8 desc[UR36][R16.64], R8 ;  /* 0x0000000810007986 */ /* 0x0001e2000c101124 */
[----:B------:R-:W-:Y:S05]  /*3e80*/  BRA `(.L_x_10276) ;  /* 0x0000000400147947 */ /* 0x000fea0003800000 */
.L_x_10294:
        /* <DEDUP_REMOVED lines=17> */
.L_x_10301:
[----:B------:R-:W-:-:S04]  /*3fa0*/  LOP3.LUT R2, R5, 0x80000000, RZ, 0xc0, !PT ;  /* 0x8000000005027812 */ /* 0x000fc800078ec0ff */
[----:B------:R-:W-:-:S04]  /*3fb0*/  SHF.R.U32.HI R3, RZ, 0x18, R2 ;  /* 0x00000018ff037819 */ /* 0x000fc80000011602 */
[----:B------:R-:W-:-:S04]  /*3fc0*/  LOP3.LUT R0, R0, R3, RZ, 0xfc, !PT ;  /* 0x0000000300007212 */ /* 0x000fc800078efcff */
[----:B------:R-:W-:-:S07]  /*3fd0*/  PRMT R8, R0, 0x7610, R8 ;  /* 0x0000761000087816 */ /* 0x000fce0000000008 */
.L_x_10300:
[----:B------:R-:W-:Y:S05]  /*3fe0*/  BSYNC B0 ;  /* 0x0000000000007941 */ /* 0x000fea0003800000 */
.L_x_10299:
[----:B------:R0:W-:Y:S01]  /*3ff0*/  STG.E.U8 desc[UR36][R16.64], R8 ;  /* 0x0000000810007986 */ /* 0x0001e2000c101124 */
[----:B------:R-:W-:Y:S05]  /*4000*/  BRA `(.L_x_10276) ;  /* 0x0000000000b47947 */ /* 0x000fea0003800000 */
.L_x_10293:
        /* <DEDUP_REMOVED lines=22> */
.L_x_10275:
        /* <DEDUP_REMOVED lines=16> */
.L_x_10304:
[----:B------:R-:W-:Y:S05]  /*4270*/  BRA `(.L_x_10276) ;  /* 0x0000000000187947 */ /* 0x000fea0003800000 */
.L_x_10303:
[----:B------:R-:W-:-:S04]  /*4280*/  PRMT R2, R5, 0x9910, RZ ;  /* 0x0000991005027816 */ /* 0x000fc800000000ff */
[----:B------:R-:W-:-:S05]  /*4290*/  SHF.R.S32.HI R3, RZ, 0x1f, R2 ;  /* 0x0000001fff037819 */ /* 0x000fca0000011402 */
[----:B------:R0:W-:Y:S01]  /*42a0*/  STG.E.64 desc[UR36][R16.64], R2 ;  /* 0x0000000210007986 */ /* 0x0001e2000c101b24 */
[----:B------:R-:W-:Y:S05]  /*42b0*/  BRA `(.L_x_10276) ;  /* 0x0000000000087947 */ /* 0x000fea0003800000 */
.L_x_10302:
[----:B------:R-:W-:-:S05]  /*42c0*/  PRMT R3, R5, 0x9910, RZ ;  /* 0x0000991005037816 */ /* 0x000fca00000000ff */
[----:B------:R0:W-:Y:S02]  /*42d0*/  STG.E desc[UR36][R16.64], R3 ;  /* 0x0000000310007986 */ /* 0x0001e4000c101924 */
.L_x_10276:
[----:B------:R-:W-:-:S04]  /*42e0*/  IMAD R18, R18, 0x200, R23 ;  /* 0x0000020012127824 */ /* 0x000fc800078e0217 */
[----:B------:R-:W-:-:S07]  /*42f0*/  VIADD R19, R18, 0x80 ;  /* 0x0000008012137836 */ /* 0x000fce0000000000 */
.L_x_10203:
[----:B------:R-:W-:Y:S05]  /*4300*/  BSYNC B6 ;  /* 0x0000000000067941 */ /* 0x000fea0003800000 */
.L_x_10202:
        /* <DEDUP_REMOVED lines=358> */
.L_x_10307:
        /* <DEDUP_REMOVED lines=20> */
.L_x_10311:
[----:B------:R0:W5:Y:S01]  /*5ab0*/  LDG.E.U8 R22, desc[UR36][R2.64] ;  /* 0x0000002402167981 */ /* 0x000162000c1e1100 */
[----:B------:R-:W-:Y:S05]  /*5ac0*/  BRA `(.L_x_10313) ;  /* 0x0000000c00547947 */ /* 0x000fea0003800000 */
.L_x_10310:
        /* <DEDUP_REMOVED lines=8> */
.L_x_10315:
[----:B------:R0:W5:Y:S01]  /*5b50*/  LDG.E.U16 R22, desc[UR36][R2.64] ;  /* 0x0000002402167981 */ /* 0x000162000c1e1500 */
[----:B------:R-:W-:Y:S05]  /*5b60*/  BRA `(.L_x_10313) ;  /* 0x0000000c002c7947 */ /* 0x000fea0003800000 */
.L_x_10314:
[----:B------:R0:W5:Y:S01]  /*5b70*/  LDG.E.U16 R22, desc[UR36][R2.64] ;  /* 0x0000002402167981 */ /* 0x000162000c1e1500 */
[----:B------:R-:W-:Y:S05]  /*5b80*/  BRA `(.L_x_10313) ;  /* 0x0000000c00247947 */ /* 0x000fea0003800000 */
.L_x_10309:
        /* <DEDUP_REMOVED lines=9> */
.L_x_10317:
[----:B------:R-:W2:Y:S02]  /*5c20*/  LDG.E.U16 R0, desc[UR36][R2.64] ;  /* 0x0000002402007981 */ /* 0x000ea4000c1e1500 */
[----:B--2---:R-:W-:-:S06]  /*5c30*/  HADD2.F32 R0, -RZ, R0.H0_H0 ;  /* 0x20000000ff007230 */ /* 0x004fcc0000004100 */
[----:B------:R-:W0:Y:S02]  /*5c40*/  F2I.FTZ.TRUNC.NTZ R0, R0 ;  /* 0x0000000000007305 */ /* 0x000e24000021f100 */
[----:B0-----:R-:W-:Y:S01]  /*5c50*/  PRMT R22, R0, 0x7610, R22 ;  /* 0x0000761000167816 */ /* 0x001fe20000000016 */
[----:B------:R-:W-:Y:S06]  /*5c60*/  BRA `(.L_x_10313) ;  /* 0x0000000800ec7947 */ /* 0x000fec0003800000 */
.L_x_10316:
        /* <DEDUP_REMOVED lines=9> */
.L_x_10319:
[----:B------:R-:W2:Y:S02]  /*5d00*/  LDG.E.U16 R2, desc[UR36][R2.64] ;  /* 0x0000002402027981 */ /* 0x000ea4000c1e1500 */
[----:B--2---:R-:W-:-:S06]  /*5d10*/  HADD2.F32 R0, -RZ, R2.H0_H0 ;  /* 0x20000002ff007230 */ /* 0x004fcc0000004100 */
[----:B------:R-:W0:Y:S02]  /*5d20*/  F2I.FTZ.TRUNC.NTZ R0, R0 ;  /* 0x0000000000007305 */ /* 0x000e24000021f100 */
[----:B0-----:R-:W-:Y:S01]  /*5d30*/  PRMT R22, R0, 0x7610, R22 ;  /* 0x0000761000167816 */ /* 0x001fe20000000016 */
[----:B------:R-:W-:Y:S06]  /*5d40*/  BRA `(.L_x_10313) ;  /* 0x0000000800b47947 */ /* 0x000fec0003800000 */
.L_x_10318:
[----:B------:R-:W2:Y:S02]  /*5d50*/  LDG.E.64 R2, desc[UR36][R2.64] ;  /* 0x0000002402027981 */ /* 0x000ea4000c1e1b00 */
[----:B--2---:R0:W1:Y:S01]  /*5d60*/  F2I.F64.TRUNC R22, R2 ;  /* 0x0000000200167311 */ /* 0x004062000030d100 */
[----:B------:R-:W-:Y:S05]  /*5d70*/  BRA `(.L_x_10313) ;  /* 0x0000000800a87947 */ /* 0x000fea0003800000 */
.L_x_10308:
        /* <DEDUP_REMOVED lines=12> */
.L_x_10322:
[----:B------:R-:W2:Y:S02]  /*5e40*/  LDG.E.64 R2, desc[UR36][R2.64] ;  /* 0x0000002402027981 */ /* 0x000ea4000c1e1b00 */
[----:B--2---:R0:W1:Y:S01]  /*5e50*/  F2I.F64.TRUNC R22, R2 ;  /* 0x0000000200167311 */ /* 0x004062000030d100 */
[----:B------:R-:W-:Y:S05]  /*5e60*/  BRA `(.L_x_10313) ;  /* 0x00000008006c7947 */ /* 0x000fea0003800000 */
.L_x_10321:
        /* <DEDUP_REMOVED lines=28> */
.L_x_10324:
        /* <DEDUP_REMOVED lines=15> */
.L_x_10323:
[----:B------:R-:W2:Y:S02]  /*6120*/  LDG.E.U16 R0, desc[UR36][R2.64] ;  /* 0x0000002402007981 */ /* 0x000ea4000c1e1500 */
[----:B--2---:R-:W-:-:S06]  /*6130*/  IMAD.U32 R0, R0, 0x10000, RZ ;  /* 0x0001000000007824 */ /* 0x004fcc00078e00ff */
[----:B------:R-:W0:Y:S02]  /*6140*/  F2I.FTZ.TRUNC.NTZ R0, R0 ;  /* 0x0000000000007305 */ /* 0x000e24000021f100 */
[----:B0-----:R-:W-:Y:S01]  /*6150*/  PRMT R22, R0, 0x7610, R22 ;  /* 0x0000761000167816 */ /* 0x001fe20000000016 */
[----:B------:R-:W-:Y:S06]  /*6160*/  BRA `(.L_x_10313) ;  /* 0x0000000400ac7947 */ /* 0x000fec0003800000 */
.L_x_10320:
        /* <DEDUP_REMOVED lines=10> */
.L_x_10327:
        /* <DEDUP_REMOVED lines=21> */
.L_x_10331:
[----:B------:R-:W-:Y:S05]  /*6360*/  BSYNC B1 ;  /* 0x0000000000017941 */ /* 0x000fea0003800000 */
.L_x_10330:
[----:B------:R-:W-:Y:S01]  /*6370*/  LEA R3, R0, 0x3b800000, 0x17 ;  /* 0x3b80000000037811 */ /* 0x000fe200078eb8ff */
[----:B------:R-:W-:-:S05]  /*6380*/  IMAD.SHL.U32 R0, R2, 0x100000, RZ ;  /* 0x0010000002007824 */ /* 0x000fca00078e00ff */
[----:B------:R-:W-:-:S07]  /*6390*/  LOP3.LUT R0, R3, R0, R4, 0xfe, !PT ;  /* 0x0000000003007212 */ /* 0x000fce00078efe04 */
.L_x_10329:
[----:B------:R-:W-:Y:S05]  /*63a0*/  BSYNC B0 ;  /* 0x0000000000007941 */ /* 0x000fea0003800000 */
.L_x_10328:
[----:B------:R-:W0:Y:S02]  /*63b0*/  F2I.FTZ.TRUNC.NTZ R0, R0 ;  /* 0x0000000000007305 */ /* 0x000e24000021f100 */
[----:B0-----:R-:W-:Y:S01]  /*63c0*/  PRMT R22, R0, 0x7610, R22 ;  /* 0x0000761000167816 */ /* 0x001fe20000000016 */
[----:B------:R-:W-:Y:S06]  /*63d0*/  BRA `(.L_x_10313) ;  /* 0x0000000400107947 */ /* 0x000fec0003800000 */
.L_x_10326:
        /* <DEDUP_REMOVED lines=21> */
.L_x_10335:
[----:B------:R-:W-:Y:S05]  /*6530*/  BSYNC B1 ;  /* 0x0000000000017941 */ /* 0x000fea0003800000 */
.L_x_10334:
[----:B------:R-:W-:Y:S01]  /*6540*/  LEA R3, R0, 0x37800000, 0x17 ;  /* 0x3780000000037811 */ /* 0x000fe200078eb8ff */
[----:B------:R-:W-:-:S05]  /*6550*/  IMAD.SHL.U32 R0, R2, 0x200000, RZ ;  /* 0x0020000002007824 */ /* 0x000fca00078e00ff */
[----:B------:R-:W-:-:S07]  /*6560*/  LOP3.LUT R0, R3, R0, R4, 0xfe, !PT ;  /* 0x0000000003007212 */ /* 0x000fce00078efe04 */
.L_x_10333:
[----:B------:R-:W-:Y:S05]  /*6570*/  BSYNC B0 ;  /* 0x0000000000007941 */ /* 0x000fea0003800000 */
.L_x_10332:
[----:B------:R-:W0:Y:S02]  /*6580*/  F2I.FTZ.TRUNC.NTZ R0, R0 ;  /* 0x0000000000007305 */ /* 0x000e24000021f100 */
[----:B0-----:R-:W-:Y:S01]  /*6590*/  PRMT R22, R0, 0x7610, R22 ;  /* 0x0000761000167816 */ /* 0x001fe20000000016 */
[----:B------:R-:W-:Y:S06]  /*65a0*/  BRA `(.L_x_10313) ;  /* 0x00000000009c7947 */ /* 0x000fec0003800000 */
.L_x_10325:
        /* <DEDUP_REMOVED lines=14> */
.L_x_10339:
[----:B------:R-:W-:Y:S05]  /*6690*/  BSYNC B0 ;  /* 0x0000000000007941 */ /* 0x000fea0003800000 */
.L_x_10338:
[----:B------:R-:W0:Y:S02]  /*66a0*/  F2I.FTZ.TRUNC.NTZ R0, R0 ;  /* 0x0000000000007305 */ /* 0x000e24000021f100 */
[----:B0-----:R-:W-:Y:S01]  /*66b0*/  PRMT R22, R0, 0x7610, R22 ;  /* 0x0000761000167816 */ /* 0x001fe20000000016 */
[----:B------:R-:W-:Y:S06]  /*66c0*/  BRA `(.L_x_10313) ;  /* 0x0000000000547947 */ /* 0x000fec0003800000 */
.L_x_10312:
        /* <DEDUP_REMOVED lines=16> */
.L_x_10340:
[----:B------:R-:W-:Y:S01]  /*67d0*/  PRMT R22, RZ, 0x7610, R22 ;  /* 0x00007610ff167816 */ /* 0x000fe20000000016 */
[----:B------:R-:W-:Y:S06]  /*67e0*/  BRA `(.L_x_10313) ;  /* 0x00000000000c7947 */ /* 0x000fec0003800000 */
.L_x_10337:
[----:B------:R3:W5:Y:S01]  /*67f0*/  LDG.E.U16 R22, desc[UR36][R2.64] ;  /* 0x0000002402167981 */ /* 0x000762000c1e1500 */
[----:B------:R-:W-:Y:S05]  /*6800*/  BRA `(.L_x_10313) ;  /* 0x0000000000047947 */ /* 0x000fea0003800000 */
.L_x_10336:
[----:B------:R4:W5:Y:S02]  /*6810*/  LDG.E.U16 R22, desc[UR36][R2.64] ;  /* 0x0000002402167981 */ /* 0x000964000c1e1500 */
.L_x_10313:
[----:B------:R-:W1:Y:S01]  /*6820*/  LDC.U8 R4, c[0x0][0x493] ;  /* 0x000124c0ff047b82 */ /* 0x000e620000000000 */
[----:B------:R-:W-:Y:S02]  /*6830*/  ULDC.64 UR4, c[0x0][0x488] ;  /* 0x0001220000047ab9 */ /* 0x000fe40000000a00 */
        /* <DEDUP_REMOVED lines=15> */
.L_x_10344:
[----:B------:R4:W5:Y:S01]  /*6930*/  LDG.E.U8 R0, desc[UR36][R2.64] ;  /* 0x0000002402007981 */ /* 0x000962000c1e1100 */
[----:B------:R-:W-:Y:S05]  /*6940*/  BRA `(.L_x_10346) ;  /* 0x0000000c00547947 */ /* 0x000fea0003800000 */
.L_x_10343:
        /* <DEDUP_REMOVED lines=8> */
.L_x_10348:
[----:B------:R2:W5:Y:S01]  /*69d0*/  LDG.E.U16 R0, desc[UR36][R2.64] ;  /* 0x0000002402007981 */ /* 0x000562000c1e1500 */
[----:B------:R-:W-:Y:S05]  /*69e0*/  BRA `(.L_x_10346) ;  /* 0x0000000c002c7947 */ /* 0x000fea0003800000 */
.L_x_10347:
[----:B------:R0:W5:Y:S01]  /*69f0*/  LDG.E.U16 R0, desc[UR36][R2.64] ;  /* 0x0000002402007981 */ /* 0x000162000c1e1500 */
[----:B------:R-:W-:Y:S05]  /*6a00*/  BRA `(.L_x_10346) ;  /* 0x0000000c00247947 */ /* 0x000fea0003800000 */
.L_x_10342:
        /* <DEDUP_REMOVED lines=9> */
.L_x_10350:
[----:B------:R-:W2:Y:S02]  /*6aa0*/  LDG.E.U16 R4, desc[UR36][R2.64] ;  /* 0x0000002402047981 */ /* 0x000ea4000c1e1500 */
[----:B--2---:R-:W-:-:S06]  /*6ab0*/  HADD2.F32 R4, -RZ, R4.H0_H0 ;  /* 0x20000004ff047230 */ /* 0x004fcc0000004100 */
[----:B------:R-:W0:Y:S02]  /*6ac0*/  F2I.FTZ.TRUNC.NTZ R4, R4 ;  /* 0x0000000400047305 */ /* 0x000e24000021f100 */
[----:B0-----:R-:W-:Y:S01]  /*6ad0*/  PRMT R0, R4, 0x7610, R0 ;  /* 0x0000761004007816 */ /* 0x001fe20000000000 */
[----:B------:R-:W-:Y:S06]  /*6ae0*/  BRA `(.L_x_10346) ;  /* 0x0000000800ec7947 */ /* 0x000fec0003800000 */
.L_x_10349:
        /* <DEDUP_REMOVED lines=9> */
.L_x_10352:
[----:B------:R-:W2:Y:S02]  /*6b80*/  LDG.E.U16 R2, desc[UR36][R2.64] ;  /* 0x0000002402027981 */ /* 0x000ea4000c1e1500 */
[----:B--2---:R-:W-:-:S06]  /*6b90*/  HADD2.F32 R4, -RZ, R2.H0_H0 ;  /* 0x20000002ff047230 */ /* 0x004fcc0000004100 */
[----:B------:R-:W0:Y:S02]  /*6ba0*/  F2I.FTZ.TRUNC.NTZ R4, R4 ;  /* 0x0000000400047305 */ /* 0x000e24000021f100 */
[----:B0-----:R-:W-:Y:S01]  /*6bb0*/  PRMT R0, R4, 0x7610, R0 ;  /* 0x0000761004007816 */ /* 0x001fe20000000000 */
[----:B------:R-:W-:Y:S06]  /*6bc0*/  BRA `(.L_x_10346) ;  /* 0x0000000800b47947 */ /* 0x000fec0003800000 */
.L_x_10351:
[----:B------:R-:W2:Y:S02]  /*6bd0*/  LDG.E.64 R2, desc[UR36][R2.64] ;  /* 0x0000002402027981 */ /* 0x000ea4000c1e1b00 */
[----:B--2---:R0:W1:Y:S01]  /*6be0*/  F2I.F64.TRUNC R0, R2 ;  /* 0x0000000200007311 */ /* 0x004062000030d100 */
[----:B------:R-:W-:Y:S05]  /*6bf0*/  BRA `(.L_x_10346) ;  /* 0x0000000800a87947 */ /* 0x000fea0003800000 */
.L_x_10341:
        /* <DEDUP_REMOVED lines=12> */
.L_x_10355:
[----:B------:R-:W2:Y:S02]  /*6cc0*/  LDG.E.64 R2, desc[UR36][R2.64] ;  /* 0x0000002402027981 */ /* 0x000ea4000c1e1b00 */
[----:B--2---:R0:W1:Y:S01]  /*6cd0*/  F2I.F64.TRUNC R0, R2 ;  /* 0x0000000200007311 */ /* 0x004062000030d100 */
[----:B------:R-:W-:Y:S05]  /*6ce0*/  BRA `(.L_x_10346) ;  /* 0x00000008006c7947 */ /* 0x000fea0003800000 */
.L_x_10354:
        /* <DEDUP_REMOVED lines=28> */
.L_x_10357:
        /* <DEDUP_REMOVED lines=15> */
.L_x_10356:
[----:B------:R-:W2:Y:S02]  /*6fa0*/  LDG.E.U16 R4, desc[UR36][R2.64] ;  /* 0x0000002402047981 */ /* 0x000ea4000c1e1500 */
[----:B--2---:R-:W-:-:S06]  /*6fb0*/  IMAD.U32 R4, R4, 0x10000, RZ ;  /* 0x0001000004047824 */ /* 0x004fcc00078e00ff */
[----:B------:R-:W0:Y:S02]  /*6fc0*/  F2I.FTZ.TRUNC.NTZ R4, R4 ;  /* 0x0000000400047305 */ /* 0x000e24000021f100 */
[----:B0-----:R-:W-:Y:S01]  /*6fd0*/  PRMT R0, R4, 0x7610, R0 ;  /* 0x0000761004007816 */ /* 0x001fe20000000000 */
[----:B------:R-:W-:Y:S06]  /*6fe0*/  BRA `(.L_x_10346) ;  /* 0x0000000400ac7947 */ /* 0x000fec0003800000 */
.L_x_10353:
        /* <DEDUP_REMOVED lines=10> */
.L_x_10360:
        /* <DEDUP_REMOVED lines=21> */
.L_x_10364:
[----:B------:R-:W-:Y:S05]  /*71e0*/  BSYNC B1 ;  /* 0x0000000000017941 */ /* 0x000fea0003800000 */
.L_x_10363:
[----:B------:R-:W-:Y:S01]  /*71f0*/  IMAD.SHL.U32 R2, R2, 0x100000, RZ ;  /* 0x0010000002027824 */ /* 0x000fe200078e00ff */
[----:B------:R-:W-:-:S04]  /*7200*/  LEA R3, R0, 0x3b800000, 0x17 ;  /* 0x3b80000000037811 */ /* 0x000fc800078eb8ff */
[----:B------:R-:W-:-:S07]  /*7210*/  LOP3.LUT R4, R3, R2, R4, 0xfe, !PT ;  /* 0x0000000203047212 */ /* 0x000fce00078efe04 */
.L_x_10362:
[----:B------:R-:W-:Y:S05]  /*7220*/  BSYNC B0 ;  /* 0x0000000000007941 */ /* 0x000fea0003800000 */
.L_x_10361:
[----:B------:R-:W0:Y:S02]  /*7230*/  F2I.FTZ.TRUNC.NTZ R4, R4 ;  /* 0x0000000400047305 */ /* 0x000e24000021f100 */
[----:B0-----:R-:W-:Y:S01]  /*7240*/  PRMT R0, R4, 0x7610, R0 ;  /* 0x0000761004007816 */ /* 0x001fe20000000000 */
[----:B------:R-:W-:Y:S06]  /*7250*/  BRA `(.L_x_10346) ;  /* 0x0000000400107947 */ /* 0x000fec0003800000 */
.L_x_10359:
        /* <DEDUP_REMOVED lines=21> */
.L_x_10368:
[----:B------:R-:W-:Y:S05]  /*73b0*/  BSYNC B1 ;  /* 0x0000000000017941 */ /* 0x000fea0003800000 */
.L_x_10367:
[----:B------:R-:W-:Y:S01]  /*73c0*/  IMAD.SHL.U32 R2, R2, 0x200000, RZ ;  /* 0x0020000002027824 */ /* 0x000fe200078e00ff */
[----:B------:R-:W-:-:S04]  /*73d0*/  LEA R3, R0, 0x37800000, 0x17 ;  /* 0x3780000000037811 */ /* 0x000fc800078eb8ff */
[----:B------:R-:W-:-:S07]  /*73e0*/  LOP3.LUT R4, R3, R2, R4, 0xfe, !PT ;  /* 0x0000000203047212 */ /* 0x000fce00078efe04 */
.L_x_10366:
[----:B------:R-:W-:Y:S05]  /*73f0*/  BSYNC B0 ;  /* 0x0000000000007941 */ /* 0x000fea0003800000 */
.L_x_10365:
[----:B------:R-:W0:Y:S02]  /*7400*/  F2I.FTZ.TRUNC.NTZ R4, R4 ;  /* 0x0000000400047305 */ /* 0x000e24000021f100 */
[----:B0-----:R-:W-:Y:S01]  /*7410*/  PRMT R0, R4, 0x7610, R0 ;  /* 0x0000761004007816 */ /* 0x001fe20000000000 */
[----:B------:R-:W-:Y:S06]  /*7420*/  BRA `(.L_x_10346) ;  /* 0x00000000009c7947 */ /* 0x000fec0003800000 */
.L_x_10358:
        /* <DEDUP_REMOVED lines=14> */
.L_x_10372:
[----:B------:R-:W-:Y:S05]  /*7510*/  BSYNC B0 ;  /* 0x0000000000007941 */ /* 0x000fea0003800000 */
.L_x_10371:
[----:B------:R-:W0:Y:S02]  /*7520*/  F2I.FTZ.TRUNC.NTZ R4, R4 ;  /* 0x0000000400047305 */ /* 0x000e24000021f100 */
[----:B0-----:R-:W-:Y:S01]  /*7530*/  PRMT R0, R4, 0x7610, R0 ;  /* 0x0000761004007816 */ /* 0x001fe20000000000 */
[----:B------:R-:W-:Y:S06]  /*7540*/  BRA `(.L_x_10346) ;  /* 0x0000000000547947 */ /* 0x000fec0003800000 */
.L_x_10345:
        /* <DEDUP_REMOVED lines=16> */
.L_x_10373:
[----:B------:R-:W-:Y:S01]  /*7650*/  PRMT R0, RZ, 0x7610, R0 ;  /* 0x00007610ff007816 */ /* 0x000fe20000000000 */
[----:B------:R-:W-:Y:S06]  /*7660*/  BRA `(.L_x_10346) ;  /* 0x00000000000c7947 */ /* 0x000fec0003800000 */
.L_x_10370:
[----:B------:R0:W5:Y:S01]  /*7670*/  LDG.E.U16 R0, desc[UR36][R2.64] ;  /* 0x0000002402007981 */ /* 0x000162000c1e1500 */
[----:B------:R-:W-:Y:S05]  /*7680*/  BRA `(.L_x_10346) ;  /* 0x0000000000047947 */ /* 0x000fea0003800000 */
.L_x_10369:
[----:B------:R0:W5:Y:S02]  /*7690*/  LDG.E.U16 R0, desc[UR36][R2.64] ;  /* 0x0000002402007981 */ /* 0x000164000c1e1500 */
.L_x_10346:
        /* <DEDUP_REMOVED lines=19> */
.L_x_10377:
[----:B------:R0:W-:Y:S01]  /*77d0*/  STG.E.U8 desc[UR36][R16.64], R5 ;  /* 0x0000000510007986 */ /* 0x0001e2000c101124 */
[----:B------:R-:W-:Y:S05]  /*77e0*/  BRA `(.L_x_10379) ;  /* 0x0000000c00647947 */ /* 0x000fea0003800000 */
.L_x_10376:
        /* <DEDUP_REMOVED lines=10> */
.L_x_10381:
[----:B------:R-:W-:-:S05]  /*7890*/  PRMT R3, R5, 0x9910, RZ ;  /* 0x0000991005037816 */ /* 0x000fca00000000ff */
[----:B------:R3:W-:Y:S01]  /*78a0*/  STG.E desc[UR36][R16.64], R3 ;  /* 0x0000000310007986 */ /* 0x0007e2000c101924 */
[----:B------:R-:W-:Y:S05]  /*78b0*/  BRA `(.L_x_10379) ;  /* 0x0000000c00307947 */ /* 0x000fea0003800000 */
.L_x_10380:
[----:B------:R2:W-:Y:S01]  /*78c0*/  STG.E.U16 desc[UR36][R16.64], R5 ;  /* 0x0000000510007986 */ /* 0x0005e2000c101524 */
[----:B------:R-:W-:Y:S05]  /*78d0*/  BRA `(.L_x_10379) ;  /* 0x0000000c00287947 */ /* 0x000fea0003800000 */
.L_x_10375:
        /* <DEDUP_REMOVED lines=9> */
.L_x_10383:
[----:B------:R-:W0:Y:S02]  /*7970*/  I2F.S16 R0, R5 ;  /* 0x0000000500007306 */ /* 0x000e240000101400 */
[----:B0-----:R-:W-:-:S05]  /*7980*/  F2FP.F16.F32.PACK_AB R0, RZ, R0 ;  /* 0x00000000ff00723e */ /* 0x001fca00000000ff */
[----:B------:R0:W-:Y:S01]  /*7990*/  STG.E.U16 desc[UR36][R16.64], R0 ;  /* 0x0000000010007986 */ /* 0x0001e2000c101524 */
[----:B------:R-:W-:Y:S05]  /*79a0*/  BRA `(.L_x_10379) ;  /* 0x0000000800f47947 */ /* 0x000fea0003800000 */
.L_x_10382:
        /* <DEDUP_REMOVED lines=10> */
.L_x_10385:
[----:B------:R-:W0:Y:S02]  /*7a50*/  I2F.S16 R5, R5 ;  /* 0x0000000500057306 */ /* 0x000e240000101400 */
[----:B0-----:R-:W-:-:S04]  /*7a60*/  F2FP.F16.F32.PACK_AB R3, RZ, R5 ;  /* 0x00000005ff03723e */ /* 0x001fc800000000ff */
[----:B------:R-:W-:-:S05]  /*7a70*/  PRMT R3, R3, 0x5410, RZ ;  /* 0x0000541003037816 */ /* 0x000fca00000000ff */
[----:B------:R0:W-:Y:S01]  /*7a80*/  STG.E desc[UR36][R16.64], R3 ;  /* 0x0000000310007986 */ /* 0x0001e2000c101924 */
[----:B------:R-:W-:Y:S05]  /*7a90*/  BRA `(.L_x_10379) ;  /* 0x0000000800b87947 */ /* 0x000fea0003800000 */
.L_x_10384:
[----:B------:R-:W0:Y:S02]  /*7aa0*/  I2F.F64.S16 R2, R5 ;  /* 0x0000000500027312 */ /* 0x000e240000101c00 */
[----:B0-----:R0:W-:Y:S01]  /*7ab0*/  STG.E.64 desc[UR36][R16.64], R2 ;  /* 0x0000000210007986 */ /* 0x0011e2000c101b24 */
[----:B------:R-:W-:Y:S05]  /*7ac0*/  BRA `(.L_x_10379) ;  /* 0x0000000800ac7947 */ /* 0x000fea0003800000 */
.L_x_10374:
        /* <DEDUP_REMOVED lines=13> */
.L_x_10388:
[----:B------:R-:W0:Y:S01]  /*7ba0*/  I2F.F64.S16 R4, R5 ;  /* 0x0000000500047312 */ /* 0x000e220000101c00 */
[----:B------:R-:W-:-:S05]  /*7bb0*/  CS2R R6, SRZ ;  /* 0x0000000000067805 */ /* 0x000fca000001ff00 */
[----:B0-----:R0:W-:Y:S01]  /*7bc0*/  STG.E.128 desc[UR36][R16.64], R4 ;  /* 0x0000000410007986 */ /* 0x0011e2000c101d24 */
[----:B------:R-:W-:Y:S05]  /*7bd0*/  BRA `(.L_x_10379) ;  /* 0x0000000800687947 */ /* 0x000fea0003800000 */
.L_x_10387:
        /* <DEDUP_REMOVED lines=21> */
.L_x_10392:
[----:B------:R-:W-:Y:S05]  /*7d30*/  BSYNC B0 ;  /* 0x0000000000007941 */ /* 0x000fea0003800000 */
.L_x_10391:
[----:B------:R-:W-:-:S05]  /*7d40*/  LOP3.LUT R3, R0, R3, RZ, 0xfc, !PT ;  /* 0x0000000300037212 */ /* 0x000fca00078efcff */
[----:B------:R0:W-:Y:S01]  /*7d50*/  STG.E.U8 desc[UR36][R16.64], R3 ;  /* 0x0000000310007986 */ /* 0x0001e2000c101124 */
[----:B------:R-:W-:Y:S05]  /*7d60*/  BRA `(.L_x_10379) ;  /* 0x0000000800047947 */ /* 0x000fea0003800000 */
.L_x_10390:
        /* <DEDUP_REMOVED lines=13> */
.L_x_10394:
[----:B------:R-:W-:Y:S01]  /*7e40*/  IMAD.MOV.U32 R0, RZ, RZ, 0x7f ;  /* 0x0000007fff007424 */ /* 0x000fe200078e00ff */
[----:B------:R-:W-:-:S04]  /*7e50*/  ISETP.GT.U32.AND P0, PT, R2, 0x7f800000, PT ;  /* 0x7f8000000200780c */ /* 0x000fc80003f04070 */
[----:B------:R-:W-:-:S09]  /*7e60*/  SEL R0, R0, 0x7c, P0 ;  /* 0x0000007c00007807 */ /* 0x000fd20000000000 */
.L_x_10395:
[----:B------:R-:W-:Y:S05]  /*7e70*/  BSYNC B0 ;  /* 0x0000000000007941 */ /* 0x000fea0003800000 */
.L_x_10393:
[----:B------:R-:W-:-:S04]  /*7e80*/  LOP3.LUT R2, R5, 0x80000000, RZ, 0xc0, !PT ;  /* 0x8000000005027812 */ /* 0x000fc800078ec0ff */
[----:B------:R-:W-:-:S04]  /*7e90*/  SHF.R.U32.HI R3, RZ, 0x18, R2 ;  /* 0x00000018ff037819 */ /* 0x000fc80000011602 */
[----:B------:R-:W-:-:S05]  /*7ea0*/  LOP3.LUT R3, R0, R3, RZ, 0xfc, !PT ;  /* 0x0000000300037212 */ /* 0x000fca00078efcff */
[----:B------:R0:W-:Y:S01]  /*7eb0*/  STG.E.U8 desc[UR36][R16.64], R3 ;  /* 0x0000000310007986 */ /* 0x0001e2000c101124 */
[----:B------:R-:W-:Y:S05]  /*7ec0*/  BRA `(.L_x_10379) ;  /* 0x0000000400ac7947 */ /* 0x000fea0003800000 */
.L_x_10389:
[----:B------:R-:W0:Y:S02]  /*7ed0*/  I2F.S16 R0, R5 ;  /* 0x0000000500007306 */ /* 0x000e240000101400 */
[----:B0-----:R-:W-:-:S05]  /*7ee0*/  F2FP.BF16.F32.PACK_AB R0, RZ, R0 ;  /* 0x00000000ff00723e */ /* 0x001fca00000010ff */
[----:B------:R0:W-:Y:S01]  /*7ef0*/  STG.E.U16 desc[UR36][R16.64], R0 ;  /* 0x0000000010007986 */ /* 0x0001e2000c101524 */
[----:B------:R-:W-:Y:S05]  /*7f00*/  BRA `(.L_x_10379) ;  /* 0x00000004009c7947 */ /* 0x000fea0003800000 */
.L_x_10386:
        /* <DEDUP_REMOVED lines=10> */
.L_x_10398:
        /* <DEDUP_REMOVED lines=17> */
.L_x_10401:
[----:B------:R-:W-:-:S04]  /*80c0*/  LOP3.LUT R2, R5, 0x80000000, RZ, 0xc0, !PT ;  /* 0x8000000005027812 */ /* 0x000fc800078ec0ff */
[----:B------:R-:W-:-:S04]  /*80d0*/  SHF.R.U32.HI R3, RZ, 0x18, R2 ;  /* 0x00000018ff037819 */ /* 0x000fc80000011602 */
[----:B------:R-:W-:-:S04]  /*80e0*/  LOP3.LUT R0, R0, R3, RZ, 0xfc, !PT ;  /* 0x0000000300007212 */ /* 0x000fc800078efcff */
[----:B------:R-:W-:-:S07]  /*80f0*/  PRMT R8, R0, 0x7610, R8 ;  /* 0x0000761000087816 */ /* 0x000fce0000000008 */
.L_x_10400:
[----:B------:R-:W-:Y:S05]  /*8100*/  BSYNC B0 ;  /* 0x0000000000007941 */ /* 0x000fea0003800000 */
.L_x_10399:
[----:B------:R0:W-:Y:S01]  /*8110*/  STG.E.U8 desc[UR36][R16.64], R8 ;  /* 0x0000000810007986 */ /* 0x0001e2000c101124 */
[----:B------:R-:W-:Y:S05]  /*8120*/  BRA `(.L_x_10379) ;  /* 0x0000000400147947 */ /* 0x000fea0003800000 */
.L_x_10397:
        /* <DEDUP_REMOVED lines=17> */
.L_x_10404:
[----:B------:R-:W-:-:S04]  /*8240*/  LOP3.LUT R2, R5, 0x80000000, RZ, 0xc0, !PT ;  /* 0x8000000005027812 */ /* 0x000fc800078ec0ff */
[----:B------:R-:W-:-:S04]  /*8250*/  SHF.R.U32.HI R3, RZ, 0x18, R2 ;  /* 0x00000018ff037819 */ /* 0x000fc80000011602 */
[----:B------:R-:W-:-:S04]  /*8260*/  LOP3.LUT R0, R0, R3, RZ, 0xfc, !PT ;  /* 0x0000000300007212 */ /* 0x000fc800078efcff */
[----:B------:R-:W-:-:S07]  /*8270*/  PRMT R8, R0, 0x7610, R8 ;  /* 0x0000761000087816 */ /* 0x000fce0000000008 */
.L_x_10403:
[----:B------:R-:W-:Y:S05]  /*8280*/  BSYNC B0 ;  /* 0x0000000000007941 */ /* 0x000fea0003800000 */
.L_x_10402:
[----:B------:R0:W-:Y:S01]  /*8290*/  STG.E.U8 desc[UR36][R16.64], R8 ;  /* 0x0000000810007986 */ /* 0x0001e2000c101124 */
[----:B------:R-:W-:Y:S05]  /*82a0*/  BRA `(.L_x_10379) ;  /* 0x0000000000b47947 */ /* 0x000fea0003800000 */
.L_x_10396:
        /* <DEDUP_REMOVED lines=22> */
.L_x_10378:
        /* <DEDUP_REMOVED lines=16> */
.L_x_10407:
[----:B------:R-:W-:Y:S05]  /*8510*/  BRA `(.L_x_10379) ;  /* 0x0000000000187947 */ /* 0x000fea0003800000 */
.L_x_10406:
[----:B------:R-:W-:-:S04]  /*8520*/  PRMT R2, R5, 0x9910, RZ ;  /* 0x0000991005027816 */ /* 0x000fc800000000ff */
[----:B------:R-:W-:-:S05]  /*8530*/  SHF.R.S32.HI R3, RZ, 0x1f, R2 ;  /* 0x0000001fff037819 */ /* 0x000fca0000011402 */
[----:B------:R0:W-:Y:S01]  /*8540*/  STG.E.64 desc[UR36][R16.64], R2 ;  /* 0x0000000210007986 */ /* 0x0001e2000c101b24 */
[----:B------:R-:W-:Y:S05]  /*8550*/  BRA `(.L_x_10379) ;  /* 0x0000000000087947 */ /* 0x000fea0003800000 */
.L_x_10405:
[----:B------:R-:W-:-:S05]  /*8560*/  PRMT R3, R5, 0x9910, RZ ;  /* 0x0000991005037816 */ /* 0x000fca00000000ff */
[----:B------:R0:W-:Y:S02]  /*8570*/  STG.E desc[UR36][R16.64], R3 ;  /* 0x0000000310007986 */ /* 0x0001e4000c101924 */
.L_x_10379:
[----:B------:R-:W-:-:S07]  /*8580*/  VIADD R19, R19, 0x80 ;  /* 0x0000008013137836 */ /* 0x000fce0000000000 */
.L_x_10306:
[----:B------:R-:W-:Y:S05]  /*8590*/  BSYNC B6 ;  /* 0x0000000000067941 */ /* 0x000fea0003800000 */
.L_x_10305:
        /* <DEDUP_REMOVED lines=358> */
.L_x_10410:
        /* <DEDUP_REMOVED lines=20> */
.L_x_10414:
[----:B------:R0:W5:Y:S01]  /*9d40*/  LDG.E.U8 R22, desc[UR36][R2.64] ;  /* 0x0000002402167981 */ /* 0x000162000c1e1100 */
[----:B------:R-:W-:Y:S05]  /*9d50*/  BRA `(.L_x_10416) ;  /* 0x0000000c00547947 */ /* 0x000fea0003800000 */
.L_x_10413:
        /* <DEDUP_REMOVED lines=8> */
.L_x_10418:
[----:B------:R0:W5:Y:S01]  /*9de0*/  LDG.E.U16 R22, desc[UR36][R2.64] ;  /* 0x0000002402167981 */ /* 0x000162000c1e1500 */
[----:B------:R-:W-:Y:S05]  /*9df0*/  BRA `(.L_x_10416) ;  /* 0x0000000c002c7947 */ /* 0x000fea0003800000 */
.L_x_10417:
[----:B------:R0:W5:Y:S01]  /*9e00*/  LDG.E.U16 R22, desc[UR36][R2.64] ;  /* 0x0000002402167981 */ /* 0x000162000c1e1500 */
[----:B------:R-:W-:Y:S05]  /*9e10*/  BRA `(.L_x_10416) ;  /* 0x0000000c00247947 */ /* 0x000fea0003800000 */
.L_x_10412:
        /* <DEDUP_REMOVED lines=9> */
.L_x_10420:
[----:B------:R-:W2:Y:S02]  /*9eb0*/  LDG.E.U16 R0, desc[UR36][R2.64] ;  /* 0x0000002402007981 */ /* 0x000ea4000c1e1500 */
[----:B--2---:R-:W-:-:S06]  /*9ec0*/  HADD2.F32 R0, -RZ, R0.H0_H0 ;  /* 0x20000000ff007230 */ /* 0x004fcc0000004100 */
[----:B------:R-:W0:Y:S02]  /*9ed0*/  F2I.FTZ.TRUNC.NTZ R0, R0 ;  /* 0x0000000000007305 */ /* 0x000e24000021f100 */
[----:B0-----:R-:W-:Y:S01]  /*9ee0*/  PRMT R22, R0, 0x7610, R22 ;  /* 0x0000761000167816 */ /* 0x001fe20000000016 */
[----:B------:R-:W-:Y:S06]  /*9ef0*/  BRA `(.L_x_10416) ;  /* 0x0000000800ec7947 */ /* 0x000fec0003800000 */
.L_x_10419:
[----:B------:R-:W-:-:S13]  /*9f00*/  ISETP.NE.AND P0, PT, R4, 0x7, PT ;  /* 0x000000070400780c */ /* 0x000fda0003f05270 */
[----:B------:R-:W-:Y:S05]  /*9f10*/  @!P0 BRA `(.L_x_10421) ;  /* 0x0000000000308947 */ /* 0x000fea0003800000 */
[----:B------:R-:W-:-:S13]  /*9f20*/  ISETP.NE.AND P0, PT, R4, 0x8, PT ;  /* 0x000000080400780c */ /* 0x000fda0003f05270 */
[----:B------:R-:W-:Y:S05]  /*9f30*/  @!P0 BRA `(.L_x_10422) ;  /* 0x0000000000148947 */ /* 0x000fea0003800000 */
[----:B------:R-:W-:-:S13]  /*9f40*/  ISETP.NE.AND P0, PT, R4, 0x9, PT ;  /* 0x000000090400780c */ /* 0x000fda0003f05270 */
[----:B------:R-:W-:Y:S05]  /*9f50*/  @P0 BRA `(.L_x_10415) ;  /* 0x0000000800800947 */ /* 0x000fea0003800000 */
[----:B------:R-:W2:Y:S02]  /*9f60*/  LDG.E R2, desc[UR36][R2.64] ;  /* 0x0000002402027981 */ /* 0x000ea4000c1e1900 */
[----:B--2---:R4:W0:Y:S01]  /*9f70*/  F2I.FTZ.TRUNC.NTZ R22, R2 ;  /* 0x0000000200167305 */ /* 0x004822000021f100 */
[----:B------:R-:W-:Y:S05]  /*9f80*/  BRA `(.L_x_10416) ;  /* 0x0000000800c87947 */ /* 0x000fea0003800000 */
.L_x_10422:
[----:B------:R-:W2:Y:S02]  /*9f90*/  LDG.E.U16 R2, desc[UR36][R2.64] ;  /* 0x0000002402027981 */ /* 0x000ea4000c1e1500 */
[----:B--2---:R-:W-:-:S06]  /*9fa0*/  HADD2.F32 R0, -RZ, R2.H0_H0 ;  /* 0x20000002ff007230 */ /* 0x004fcc0000004100 */
[----:B------:R-:W0:Y:S02]  /*9fb0*/  F2I.FTZ.TRUNC.NTZ R0, R0 ;  /* 0x0000000000007305 */ /* 0x000e24000021f100 */
[----:B0-----:R-:W-:Y:S01]  /*9fc0*/  PRMT R22, R0, 0x7610, R22 ;  /* 0x0000761000167816 */ /* 0x001fe20000000016 */
[----:B------:R-:W-:Y:S06]  /*9fd0*/  BRA `(.L_x_10416) ;  /* 0x0000000800b47947 */ /* 0x000fec0003800000 */
.L_x_10421:
[----:B------:R-:W2:Y:S02]  /*9fe0*/  LDG.E.64 R2, desc[UR36][R2.64] ;  /* 0x0000002402027981 */ /* 0x000ea4000c1e1b00 */
[----:B--2---:R2:W3:Y:S01]  /*9ff0*/  F2I.F64.TRUNC R22, R2 ;  /* 0x0000000200167311 */ /* 0x0044e2000030d100 */
[----:B------:R-:W-:Y:S05]  /*a000*/  BRA `(.L_x_10416) ;  /* 0x0000000800a87947 */ /* 0x000fea0003800000 */
.L_x_10411:
        /* <DEDUP_REMOVED lines=12> */
.L_x_10425:
[----:B------:R-:W2:Y:S02]  /*a0d0*/  LDG.E.64 R2, desc[UR36][R2.64] ;  /* 0x0000002402027981 */ /* 0x000ea4000c1e1b00 */
[----:B--2---:R0:W1:Y:S01]  /*a0e0*/  F2I.F64.TRUNC R22, R2 ;  /* 0x0000000200167311 */ /* 0x004062000030d100 */
[----:B------:R-:W-:Y:S05]  /*a0f0*/  BRA `(.L_x_10416) ;  /* 0x00000008006c7947 */ /* 0x000fea0003800000 */
.L_x_10424:
        /* <DEDUP_REMOVED lines=28> */
.L_x_10427:
        /* <DEDUP_REMOVED lines=15> */
.L_x_10426:
[----:B------:R-:W2:Y:S02]  /*a3b0*/  LDG.E.U16 R0, desc[UR36][R2.64] ;  /* 0x0000002402007981 */ /* 0x000ea4000c1e1500 */
[----:B--2---:R-:W-:-:S06]  /*a3c0*/  IMAD.U32 R0, R0, 0x10000, RZ ;  /* 0x0001000000007824 */ /* 0x004fcc00078e00ff */
[----:B------:R-:W0:Y:S02]  /*a3d0*/  F2I.FTZ.TRUNC.NTZ R0, R0 ;  /* 0x0000000000007305 */ /* 0x000e24000021f100 */
[----:B0-----:R-:W-:Y:S01]  /*a3e0*/  PRMT R22, R0, 0x7610, R22 ;  /* 0x0000761000167816 */ /* 0x001fe20000000016 */
[----:B------:R-:W-:Y:S06]  /*a3f0*/  BRA `(.L_x_10416) ;  /* 0x0000000400ac7947 */ /* 0x000fec0003800000 */
.L_x_10423:
        /* <DEDUP_REMOVED lines=10> */
.L_x_10430:
        /* <DEDUP_REMOVED lines=21> */
.L_x_10434:
[----:B------:R-:W-:Y:S05]  /*a5f0*/  BSYNC B1 ;  /* 0x0000000000017941 */ /* 0x000fea0003800000 */
.L_x_10433:
[----:B------:R-:W-:Y:S01]  /*a600*/  LEA R3, R0, 0x3b800000, 0x17 ;  /* 0x3b80000000037811 */ /* 0x000fe200078eb8ff */
[----:B------:R-:W-:-:S05]  /*a610*/  IMAD.SHL.U32 R0, R2, 0x100000, RZ ;  /* 0x0010000002007824 */ /* 0x000fca00078e00ff */
[----:B------:R-:W-:-:S07]  /*a620*/  LOP3.LUT R0, R3, R0, R4, 0xfe, !PT ;  /* 0x0000000003007212 */ /* 0x000fce00078efe04 */
.L_x_10432:
[----:B------:R-:W-:Y:S05]  /*a630*/  BSYNC B0 ;  /* 0x0000000000007941 */ /* 0x000fea0003800000 */
.L_x_10431:
[----:B------:R-:W0:Y:S02]  /*a640*/  F2I.FTZ.TRUNC.NTZ R0, R0 ;  /* 0x0000000000007305 */ /* 0x000e24000021f100 */
[----:B0-----:R-:W-:Y:S01]  /*a650*/  PRMT R22, R0, 0x7610, R22 ;  /* 0x0000761000167816 */ /* 0x001fe20000000016 */
[----:B------:R-:W-:Y:S06]  /*a660*/  BRA `(.L_x_10416) ;  /* 0x0000000400107947 */ /* 0x000fec0003800000 */
.L_x_10429:
        /* <DEDUP_REMOVED lines=21> */
.L_x_10438:
[----:B------:R-:W-:Y:S05]  /*a7c0*/  BSYNC B1 ;  /* 0x0000000000017941 */ /* 0x000fea0003800000 */
.L_x_10437:
[----:B------:R-:W-:Y:S01]  /*a7d0*/  LEA R3, R0, 0x37800000, 0x17 ;  /* 0x3780000000037811 */ /* 0x000fe200078eb8ff */
[----:B------:R-:W-:-:S05]  /*a7e0*/  IMAD.SHL.U32 R0, R2, 0x200000, RZ ;  /* 0x0020000002007824 */ /* 0x000fca00078e00ff */
[----:B------:R-:W-:-:S07]  /*a7f0*/  LOP3.LUT R0, R3, R0, R4, 0xfe, !PT ;  /* 0x0000000003007212 */ /* 0x000fce00078efe04 */
.L_x_10436:
[----:B------:R-:W-:Y:S05]  /*a800*/  BSYNC B0 ;  /* 0x0000000000007941 */ /* 0x000fea0003800000 */
.L_x_10435:
[----:B------:R-:W0:Y:S02]  /*a810*/  F2I.FTZ.TRUNC.NTZ R0, R0 ;  /* 0x0000000000007305 */ /* 0x000e24000021f100 */
[----:B0-----:R-:W-:Y:S01]  /*a820*/  PRMT R22, R0, 0x7610, R22 ;  /* 0x0000761000167816 */ /* 0x001fe20000000016 */
[----:B------:R-:W-:Y:S06]  /*a830*/  BRA `(.L_x_10416) ;  /* 0x00000000009c7947 */ /* 0x000fec0003800000 */
.L_x_10428:
        /* <DEDUP_REMOVED lines=14> */
.L_x_10442:
[----:B------:R-:W-:Y:S05]  /*a920*/  BSYNC B0 ;  /* 0x0000000000007941 */ /* 0x000fea0003800000 */
.L_x_10441:
[----:B------:R-:W0:Y:S02]  /*a930*/  F2I.FTZ.TRUNC.NTZ R0, R0 ;  /* 0x0000000000007305 */ /* 0x000e24000021f100 */
[----:B0-----:R-:W-:Y:S01]  /*a940*/  PRMT R22, R0, 0x7610, R22 ;  /* 0x0000761000167816 */ /* 0x001fe20000000016 */
[----:B------:R-:W-:Y:S06]  /*a950*/  BRA `(.L_x_10416) ;  /* 0x0000000000547947 */ /* 0x000fec0003800000 */
.L_x_10415:
        /* <DEDUP_REMOVED lines=16> */
.L_x_10443:
[----:B------:R-:W-:Y:S01]  /*aa60*/  PRMT R22, RZ, 0x7610, R22 ;  /* 0x00007610ff167816 */ /* 0x000fe20000000016 */
[----:B------:R-:W-:Y:S06]  /*aa70*/  BRA `(.L_x_10416) ;  /* 0x00000000000c7947 */ /* 0x000fec0003800000 */
.L_x_10440:
[----:B------:R0:W5:Y:S01]  /*aa80*/  LDG.E.U16 R22, desc[UR36][R2.64] ;  /* 0x0000002402167981 */ /* 0x000162000c1e1500 */
[----:B------:R-:W-:Y:S05]  /*aa90*/  BRA `(.L_x_10416) ;  /* 0x0000000000047947 */ /* 0x000fea0003800000 */
.L_x_10439:
[----:B------:R0:W5:Y:S02]  /*aaa0*/  LDG.E.U16 R22, desc[UR36][R2.64] ;  /* 0x0000002402167981 */ /* 0x000164000c1e1500 */
.L_x_10416:
[----:B------:R-:W1:Y:S01]  /*aab0*/  LDC.U8 R4, c[0x0][0x493] ;  /* 0x000124c0ff047b82 */ /* 0x000e620000000000 */
[----:B------:R-:W-:Y:S02]  /*aac0*/  ULDC.64 UR4, c[0x0][0x488] ;  /* 0x0001220000047ab9 */ /* 0x000fe40000000a00 */
[----:B0-2-4-:R-:W-:-:S05]  /*aad0*/  IADD3 R2, P0, R18, UR4, RZ ;  /* 0x0000000412027c10 */ /* 0x015fca000ff1e0ff */
        /* <DEDUP_REMOVED lines=14> */
.L_x_10447:
[----:B------:R0:W5:Y:S01]  /*abc0*/  LDG.E.U8 R0, desc[UR36][R2.64] ;  /* 0x0000002402007981 */ /* 0x000162000c1e1100 */
[----:B------:R-:W-:Y:S05]  /*abd0*/  BRA `(.L_x_10449) ;  /* 0x0000000c00547947 */ /* 0x000fea0003800000 */
.L_x_10446:
        /* <DEDUP_REMOVED lines=8> */
.L_x_10451:
[----:B------:R0:W5:Y:S01]  /*ac60*/  LDG.E.U16 R0, desc[UR36][R2.64] ;  /* 0x0000002402007981 */ /* 0x000162000c1e1500 */
[----:B------:R-:W-:Y:S05]  /*ac70*/  BRA `(.L_x_10449) ;  /* 0x0000000c002c7947 */ /* 0x000fea0003800000 */
.L_x_10450:
[----:B------:R0:W5:Y:S01]  /*ac80*/  LDG.E.U16 R0, desc[UR36][R2.64] ;  /* 0x0000002402007981 */ /* 0x000162000c1e1500 */
[----:B------:R-:W-:Y:S05]  /*ac90*/  BRA `(.L_x_10449) ;  /* 0x0000000c00247947 */ /* 0x000fea0003800000 */
.L_x_10445:
        /* <DEDUP_REMOVED lines=9> */
.L_x_10453:
[----:B------:R-:W2:Y:S02]  /*ad30*/  LDG.E.U16 R4, desc[UR36][R2.64] ;  /* 0x0000002402047981 */ /* 0x000ea4000c1e1500 */
[----:B--2---:R-:W-:-:S06]  /*ad40*/  HADD2.F32 R4, -RZ, R4.H0_H0 ;  /* 0x20000004ff047230 */ /* 0x004fcc0000004100 */
[----:B------:R-:W0:Y:S02]  /*ad50*/  F2I.FTZ.TRUNC.NTZ R4, R4 ;  /* 0x0000000400047305 */ /* 0x000e24000021f100 */
[----:B0-----:R-:W-:Y:S01]  /*ad60*/  PRMT R0, R4, 0x7610, R0 ;  /* 0x0000761004007816 */ /* 0x001fe20000000000 */
[----:B------:R-:W-:Y:S06]  /*ad70*/  BRA `(.L_x_10449) ;  /* 0x0000000800ec7947 */ /* 0x000fec0003800000 */
.L_x_10452:
[----:B------:R-:W-:-:S13]  /*ad80*/  ISETP.NE.AND P0, PT, R0, 0x7, PT ;  /* 0x000000070000780c */ /* 0x000fda0003f05270 */
[----:B------:R-:W-:Y:S05]  /*ad90*/  @!P0 BRA `(.L_x_10454) ;  /* 0x0000000000308947 */ /* 0x000fea0003800000 */
[----:B------:R-:W-:-:S13]  /*ada0*/  ISETP.NE.AND P0, PT, R0, 0x8, PT ;  /* 0x000000080000780c */ /* 0x000fda0003f05270 */
[----:B------:R-:W-:Y:S05]  /*adb0*/  @!P0 BRA `(.L_x_10455) ;  /* 0x0000000000148947 */ /* 0x000fea0003800000 */
[----:B------:R-:W-:-:S13]  /*adc0*/  ISETP.NE.AND P0, PT, R0, 0x9, PT ;  /* 0x000000090000780c */ /* 0x000fda0003f05270 */
[----:B------:R-:W-:Y:S05]  /*add0*/  @P0 BRA `(.L_x_10448) ;  /* 0x0000000800800947 */ /* 0x000fea0003800000 */
[----:B------:R-:W2:Y:S02]  /*ade0*/  LDG.E R2, desc[UR36][R2.64] ;  /* 0x0000002402027981 */ /* 0x000ea4000c1e1900 */
[----:B--2---:R2:W4:Y:S01]  /*adf0*/  F2I.FTZ.TRUNC.NTZ R0, R2 ;  /* 0x0000000200007305 */ /* 0x004522000021f100 */
[----:B------:R-:W-:Y:S05]  /*ae00*/  BRA `(.L_x_10449) ;  /* 0x0000000800c87947 */ /* 0x000fea0003800000 */
.L_x_10455:
[----:B------:R-:W2:Y:S02]  /*ae10*/  LDG.E.U16 R2, desc[UR36][R2.64] ;  /* 0x0000002402027981 */ /* 0x000ea4000c1e1500 */
[----:B--2---:R-:W-:-:S06]  /*ae20*/  HADD2.F32 R4, -RZ, R2.H0_H0 ;  /* 0x20000002ff047230 */ /* 0x004fcc0000004100 */
[----:B------:R-:W0:Y:S02]  /*ae30*/  F2I.FTZ.TRUNC.NTZ R4, R4 ;  /* 0x0000000400047305 */ /* 0x000e24000021f100 */
[----:B0-----:R-:W-:Y:S01]  /*ae40*/  PRMT R0, R4, 0x7610, R0 ;  /* 0x0000761004007816 */ /* 0x001fe20000000000 */
[----:B------:R-:W-:Y:S06]  /*ae50*/  BRA `(.L_x_10449) ;  /* 0x0000000800b47947 */ /* 0x000fec0003800000 */
.L_x_10454:
[----:B------:R-:W2:Y:S02]  /*ae60*/  LDG.E.64 R2, desc[UR36][R2.64] ;  /* 0x0000002402027981 */ /* 0x000ea4000c1e1b00 */
[----:B--2---:R0:W1:Y:S01]  /*ae70*/  F2I.F64.TRUNC R0, R2 ;  /* 0x0000000200007311 */ /* 0x004062000030d100 */
[----:B------:R-:W-:Y:S05]  /*ae80*/  BRA `(.L_x_10449) ;  /* 0x0000000800a87947 */ /* 0x000fea0003800000 */
.L_x_10444:
        /* <DEDUP_REMOVED lines=12> */
.L_x_10458:
[----:B------:R-:W2:Y:S02]  /*af50*/  LDG.E.64 R2, desc[UR36][R2.64] ;  /* 0x0000002402027981 */ /* 0x000ea4000c1e1b00 */
[----:B--2---:R0:W1:Y:S01]  /*af60*/  F2I.F64.TRUNC R0, R2 ;  /* 0x0000000200007311 */ /* 0x004062000030d100 */
[----:B------:R-:W-:Y:S05]  /*af70*/  BRA `(.L_x_10449) ;  /* 0x00000008006c7947 */ /* 0x000fea0003800000 */
.L_x_10457:
        /* <DEDUP_REMOVED lines=28> */
.L_x_10460:
        /* <DEDUP_REMOVED lines=15> */
.L_x_10459:
[----:B------:R-:W2:Y:S02]  /*b230*/  LDG.E.U16 R4, desc[UR36][R2.64] ;  /* 0x0000002402047981 */ /* 0x000ea4000c1e1500 */
[----:B--2---:R-:W-:-:S06]  /*b240*/  IMAD.U32 R4, R4, 0x10000, RZ ;  /* 0x0001000004047824 */ /* 0x004fcc00078e00ff */
[----:B------:R-:W0:Y:S02]  /*b250*/  F2I.FTZ.TRUNC.NTZ R4, R4 ;  /* 0x0000000400047305 */ /* 0x000e24000021f100 */
[----:B0-----:R-:W-:Y:S01]  /*b260*/  PRMT R0, R4, 0x7610, R0 ;  /* 0x0000761004007816 */ /* 0x001fe20000000000 */
[----:B------:R-:W-:Y:S06]  /*b270*/  BRA `(.L_x_10449) ;  /* 0x0000000400ac7947 */ /* 0x000fec0003800000 */
.L_x_10456:
        /* <DEDUP_REMOVED lines=10> */
.L_x_10463:
        /* <DEDUP_REMOVED lines=21> */
.L_x_10467:
[----:B------:R-:W-:Y:S05]  /*b470*/  BSYNC B1 ;  /* 0x0000000000017941 */ /* 0x000fea0003800000 */
.L_x_10466:
[----:B------:R-:W-:Y:S01]  /*b480*/  IMAD.SHL.U32 R2, R2, 0x100000, RZ ;  /* 0x0010000002027824 */ /* 0x000fe200078e00ff */
[----:B------:R-:W-:-:S04]  /*b490*/  LEA R3, R0, 0x3b800000, 0x17 ;  /* 0x3b80000000037811 */ /* 0x000fc800078eb8ff */
[----:B------:R-:W-:-:S07]  /*b4a0*/  LOP3.LUT R4, R3, R2, R4, 0xfe, !PT ;  /* 0x0000000203047212 */ /* 0x000fce00078efe04 */
.L_x_10465:
[----:B------:R-:W-:Y:S05]  /*b4b0*/  BSYNC B0 ;  /* 0x0000000000007941 */ /* 0x000fea0003800000 */
.L_x_10464:
[----:B------:R-:W0:Y:S02]  /*b4c0*/  F2I.FTZ.TRUNC.NTZ R4, R4 ;  /* 0x0000000400047305 */ /* 0x000e24000021f100 */
[----:B0-----:R-:W-:Y:S01]  /*b4d0*/  PRMT R0, R4, 0x7610, R0 ;  /* 0x0000761004007816 */ /* 0x001fe20000000000 */
[----:B------:R-:W-:Y:S06]  /*b4e0*/  BRA `(.L_x_10449) ;  /* 0x0000000400107947 */ /* 0x000fec0003800000 */
.L_x_10462:
        /* <DEDUP_REMOVED lines=21> */
.L_x_10471:
[----:B------:R-:W-:Y:S05]  /*b640*/  BSYNC B1 ;  /* 0x0000000000017941 */ /* 0x000fea0003800000 */
.L_x_10470:
[----:B------:R-:W-:Y:S01]  /*b650*/  IMAD.SHL.U32 R2, R2, 0x200000, RZ ;  /* 0x0020000002027824 */ /* 0x000fe200078e00ff */
[----:B------:R-:W-:-:S04]  /*b660*/  LEA R3, R0, 0x37800000, 0x17 ;  /* 0x3780000000037811 */ /* 0x000fc800078eb8ff */
[----:B------:R-:W-:-:S07]  /*b670*/  LOP3.LUT R4, R3, R2, R4, 0xfe, !PT ;  /* 0x0000000203047212 */ /* 0x000fce00078efe04 */
.L_x_10469:
[----:B------:R-:W-:Y:S05]  /*b680*/  BSYNC B0 ;  /* 0x0000000000007941 */ /* 0x000fea0003800000 */
.L_x_10468:
[----:B------:R-:W0:Y:S02]  /*b690*/  F2I.FTZ.TRUNC.NTZ R4, R4 ;  /* 0x0000000400047305 */ /* 0x000e24000021f100 */
[----:B0-----:R-:W-:Y:S01]  /*b6a0*/  PRMT R0, R4, 0x7610, R0 ;  /* 0x0000761004007816 */ /* 0x001fe20000000000 */
[----:B------:R-:W-:Y:S06]  /*b6b0*/  BRA `(.L_x_10449) ;  /* 0x00000000009c7947 */ /* 0x000fec0003800000 */
.L_x_10461:
        /* <DEDUP_REMOVED lines=14> */
.L_x_10475:
[----:B------:R-:W-:Y:S05]  /*b7a0*/  BSYNC B0 ;  /* 0x0000000000007941 */ /* 0x000fea0003800000 */
.L_x_10474:
[----:B------:R-:W0:Y:S02]  /*b7b0*/  F2I.FTZ.TRUNC.NTZ R4, R4 ;  /* 0x0000000400047305 */ /* 0x000e24000021f100 */
[----:B0-----:R-:W-:Y:S01]  /*b7c0*/  PRMT R0, R4, 0x7610, R0 ;  /* 0x0000761004007816 */ /* 0x001fe20000000000 */
[----:B------:R-:W-:Y:S06]  /*b7d0*/  BRA `(.L_x_10449) ;  /* 0x0000000000547947 */ /* 0x000fec0003800000 */
.L_x_10448:
        /* <DEDUP_REMOVED lines=15> */
[----:B0--3-5:R-:W-:Y:S05]  /*b8d0*/  CALL.ABS.NOINC R2 ;  /* 0x0000000002007343 */ /* 0x029fea0003c00000 */
.L_x_10476:
[----:B------:R-:W-:Y:S01]  /*b8e0*/  PRMT R0, RZ, 0x7610, R0 ;  /* 0x00007610ff007816 */ /* 0x000fe20000000000 */
[----:B------:R-:W-:Y:S06]  /*b8f0*/  BRA `(.L_x_10449) ;  /* 0x00000000000c7947 */ /* 0x000fec0003800000 */
.L_x_10473:
[----:B------:R0:W5:Y:S01]  /*b900*/  LDG.E.U16 R0, desc[UR36][R2.64] ;  /* 0x0000002402007981 */ /* 0x000162000c1e1500 */
[----:B------:R-:W-:Y:S05]  /*b910*/  BRA `(.L_x_10449) ;  /* 0x0000000000047947 */ /* 0x000fea0003800000 */
.L_x_10472:
[----:B------:R0:W5:Y:S02]  /*b920*/  LDG.E.U16 R0, desc[UR36][R2.64] ;  /* 0x0000002402007981 */ /* 0x000164000c1e1500 */
.L_x_10449:
[----:B------:R-:W1:Y:S01]  /*b930*/  LDC.U8 R4, c[0x0][0x491] ;  /* 0x00012440ff047b82 */ /* 0x000e620000000000 */
[----:B0-23-5:R-:W-:Y:S02]  /*b940*/  PRMT R2, R22, 0x9910, RZ ;  /* 0x0000991016027816 */ /* 0x02dfe400000000ff */
[----:B-1--4-:R-:W-:Y:S02]  /*b950*/  PRMT R5, R0, 0x7610, R5 ;  /* 0x0000761000057816 */ /* 0x012fe40000000005 */
        /* <DEDUP_REMOVED lines=16> */
.L_x_10480:
[----:B------:R0:W-:Y:S01]  /*ba60*/  STG.E.U8 desc[UR36][R16.64], R5 ;  /* 0x0000000510007986 */ /* 0x0001e2000c101124 */
[----:B------:R-:W-:Y:S05]  /*ba70*/  BRA `(.L_x_10482) ;  /* 0x0000000c00647947 */ /* 0x000fea0003800000 */
.L_x_10479:
        /* <DEDUP_REMOVED lines=10> */
.L_x_10484:
[----:B------:R-:W-:-:S05]  /*bb20*/  PRMT R3, R5, 0x9910, RZ ;  /* 0x0000991005037816 */ /* 0x000fca00000000ff */
[----:B------:R0:W-:Y:S01]  /*bb30*/  STG.E desc[UR36][R16.64], R3 ;  /* 0x0000000310007986 */ /* 0x0001e2000c101924 */
[----:B------:R-:W-:Y:S05]  /*bb40*/  BRA `(.L_x_10482) ;  /* 0x0000000c00307947 */ /* 0x000fea0003800000 */
.L_x_10483:
[----:B------:R0:W-:Y:S01]  /*bb50*/  STG.E.U16 desc[UR36][R16.64], R5 ;  /* 0x0000000510007986 */ /* 0x0001e2000c101524 */
[----:B------:R-:W-:Y:S05]  /*bb60*/  BRA `(.L_x_10482) ;  /* 0x0000000c00287947 */ /* 0x000fea0003800000 */
.L_x_10478:
        /* <DEDUP_REMOVED lines=9> */
.L_x_10486:
[----:B------:R-:W0:Y:S02]  /*bc00*/  I2F.S16 R0, R5 ;  /* 0x0000000500007306 */ /* 0x000e240000101400 */
[----:B0-----:R-:W-:-:S05]  /*bc10*/  F2FP.F16.F32.PACK_AB R0, RZ, R0 ;  /* 0x00000000ff00723e */ /* 0x001fca00000000ff */
[----:B------:R0:W-:Y:S01]  /*bc20*/  STG.E.U16 desc[UR36][R16.64], R0 ;  /* 0x0000000010007986 */ /* 0x0001e2000c101524 */
[----:B------:R-:W-:Y:S05]  /*bc30*/  BRA `(.L_x_10482) ;  /* 0x0000000800f47947 */ /* 0x000fea0003800000 */
.L_x_10485:
        /* <DEDUP_REMOVED lines=10> */
.L_x_10488:
[----:B------:R-:W0:Y:S02]  /*bce0*/  I2F.S16 R5, R5 ;  /* 0x0000000500057306 */ /* 0x000e240000101400 */
[----:B0-----:R-:W-:-:S04]  /*bcf0*/  F2FP.F16.F32.PACK_AB R3, RZ, R5 ;  /* 0x00000005ff03723e */ /* 0x001fc800000000ff */
[----:B------:R-:W-:-:S05]  /*bd00*/  PRMT R3, R3, 0x5410, RZ ;  /* 0x0000541003037816 */ /* 0x000fca00000000ff */
[----:B------:R0:W-:Y:S01]  /*bd10*/  STG.E desc[UR36][R16.64], R3 ;  /* 0x0000000310007986 */ /* 0x0001e2000c101924 */
[----:B------:R-:W-:Y:S05]  /*bd20*/  BRA `(.L_x_10482) ;  /* 0x0000000800b87947 */ /* 0x000fea0003800000 */
.L_x_10487:
[----:B------:R-:W0:Y:S02]  /*bd30*/  I2F.F64.S16 R2, R5 ;  /* 0x0000000500027312 */ /* 0x000e240000101c00 */
[----:B0-----:R0:W-:Y:S01]  /*bd40*/  STG.E.64 desc[UR36][R16.64], R2 ;  /* 0x0000000210007986 */ /* 0x0011e2000c101b24 */
[----:B------:R-:W-:Y:S05]  /*bd50*/  BRA `(.L_x_10482) ;  /* 0x0000000800ac7947 */ /* 0x000fea0003800000 */
.L_x_10477:
        /* <DEDUP_REMOVED lines=13> */
.L_x_10491:
[----:B------:R-:W0:Y:S01]  /*be30*/  I2F.F64.S16 R4, R5 ;  /* 0x0000000500047312 */ /* 0x000e220000101c00 */
[----:B------:R-:W-:-:S05]  /*be40*/  CS2R R6, SRZ ;  /* 0x0000000000067805 */ /* 0x000fca000001ff00 */
[----:B0-----:R0:W-:Y:S01]  /*be50*/  STG.E.128 desc[UR36][R16.64], R4 ;  /* 0x0000000410007986 */ /* 0x0011e2000c101d24 */
[----:B------:R-:W-:Y:S05]  /*be60*/  BRA `(.L_x_10482) ;  /* 0x0000000800687947 */ /* 0x000fea0003800000 */
.L_x_10490:
        /* <DEDUP_REMOVED lines=21> */
.L_x_10495:
[----:B------:R-:W-:Y:S05]  /*bfc0*/  BSYNC B0 ;  /* 0x0000000000007941 */ /* 0x000fea0003800000 */
.L_x_10494:
[----:B------:R-:W-:-:S05]  /*bfd0*/  LOP3.LUT R3, R0, R3, RZ, 0xfc, !PT ;  /* 0x0000000300037212 */ /* 0x000fca00078efcff */
[----:B------:R0:W-:Y:S01]  /*bfe0*/  STG.E.U8 desc[UR36][R16.64], R3 ;  /* 0x0000000310007986 */ /* 0x0001e2000c101124 */
[----:B------:R-:W-:Y:S05]  /*bff0*/  BRA `(.L_x_10482) ;  /* 0x0000000800047947 */ /* 0x000fea0003800000 */
.L_x_10493:
        /* <DEDUP_REMOVED lines=13> */
.L_x_10497:
[----:B------:R-:W-:Y:S01]  /*c0d0*/  IMAD.MOV.U32 R0, RZ, RZ, 0x7f ;  /* 0x0000007fff007424 */ /* 0x000fe200078e00ff */
[----:B------:R-:W-:-:S04]  /*c0e0*/  ISETP.GT.U32.AND P0, PT, R2, 0x7f800000, PT ;  /* 0x7f8000000200780c */ /* 0x000fc80003f04070 */
[----:B------:R-:W-:-:S09]  /*c0f0*/  SEL R0, R0, 0x7c, P0 ;  /* 0x0000007c00007807 */ /* 0x000fd20000000000 */
.L_x_10498:
[----:B------:R-:W-:Y:S05]  /*c100*/  BSYNC B0 ;  /* 0x0000000000007941 */ /* 0x000fea0003800000 */
.L_x_10496:
[----:B------:R-:W-:-:S04]  /*c110*/  LOP3.LUT R2, R5, 0x80000000, RZ, 0xc0, !PT ;  /* 0x8000000005027812 */ /* 0x000fc800078ec0ff */
[----:B------:R-:W-:-:S04]  /*c120*/  SHF.R.U32.HI R3, RZ, 0x18, R2 ;  /* 0x00000018ff037819 */ /* 0x000fc80000011602 */
[----:B------:R-:W-:-:S05]  /*c130*/  LOP3.LUT R3, R0, R3, RZ, 0xfc, !PT ;  /* 0x0000000300037212 */ /* 0x000fca00078efcff */
[----:B------:R0:W-:Y:S01]  /*c140*/  STG.E.U8 desc[UR36][R16.64], R3 ;  /* 0x0000000310007986 */ /* 0x0001e2000c101124 */
[----:B------:R-:W-:Y:S05]  /*c150*/  BRA `(.L_x_10482) ;  /* 0x0000000400ac7947 */ /* 0x000fea0003800000 */
.L_x_10492:
[----:B------:R-:W0:Y:S02]  /*c160*/  I2F.S16 R0, R5 ;  /* 0x0000000500007306 */ /* 0x000e240000101400 */
[----:B0-----:R-:W-:-:S05]  /*c170*/  F2FP.BF16.F32.PACK_AB R0, RZ, R0 ;  /* 0x00000000ff00723e */ /* 0x001fca00000010ff */
[----:B------:R0:W-:Y:S01]  /*c180*/  STG.E.U16 desc[UR36][R16.64], R0 ;  /* 0x0000000010007986 */ /* 0x0001e2000c101524 */
[----:B------:R-:W-:Y:S05]  /*c190*/  BRA `(.L_x_10482) ;  /* 0x00000004009c7947 */ /* 0x000fea0003800000 */
.L_x_10489:
        /* <DEDUP_REMOVED lines=10> */
.L_x_10501:
        /* <DEDUP_REMOVED lines=17> */
.L_x_10504:
[----:B------:R-:W-:-:S04]  /*c350*/  LOP3.LUT R2, R5, 0x80000000, RZ, 0xc0, !PT ;  /* 0x8000000005027812 */ /* 0x000fc800078ec0ff */
[----:B------:R-:W-:-:S04]  /*c360*/  SHF.R.U32.HI R3, RZ, 0x18, R2 ;  /* 0x00000018ff037819 */ /* 0x000fc80000011602 */
[----:B------:R-:W-:-:S04]  /*c370*/  LOP3.LUT R0, R0, R3, RZ, 0xfc, !PT ;  /* 0x0000000300007212 */ /* 0x000fc800078efcff */
[----:B------:R-:W-:-:S07]  /*c380*/  PRMT R8, R0, 0x7610, R8 ;  /* 0x0000761000087816 */ /* 0x000fce0000000008 */
.L_x_10503:
[----:B------:R-:W-:Y:S05]  /*c390*/  BSYNC B0 ;  /* 0x0000000000007941 */ /* 0x000fea0003800000 */
.L_x_10502:
[----:B------:R3:W-:Y:S01]  /*c3a0*/  STG.E.U8 desc[UR36][R16.64], R8 ;  /* 0x0000000810007986 */ /* 0x0007e2000c101124 */
[----:B------:R-:W-:Y:S05]  /*c3b0*/  BRA `(.L_x_10482) ;  /* 0x0000000400147947 */ /* 0x000fea0003800000 */
.L_x_10500:
        /* <DEDUP_REMOVED lines=17> */
.L_x_10507:
[----:B------:R-:W-:-:S04]  /*c4d0*/  LOP3.LUT R2, R5, 0x80000000, RZ, 0xc0, !PT ;  /* 0x8000000005027812 */ /* 0x000fc800078ec0ff */
[----:B------:R-:W-:-:S04]  /*c4e0*/  SHF.R.U32.HI R3, RZ, 0x18, R2 ;  /* 0x00000018ff037819 */ /* 0x000fc80000011602 */
[----:B------:R-:W-:-:S04]  /*c4f0*/  LOP3.LUT R0, R0, R3, RZ, 0xfc, !PT ;  /* 0x0000000300007212 */ /* 0x000fc800078efcff */
[----:B------:R-:W-:-:S07]  /*c500*/  PRMT R8, R0, 0x7610, R8 ;  /* 0x0000761000087816 */ /* 0x000fce0000000008 */
.L_x_10506:
[----:B------:R-:W-:Y:S05]  /*c510*/  BSYNC B0 ;  /* 0x0000000000007941 */ /* 0x000fea0003800000 */
.L_x_10505:
[----:B------:R0:W-:Y:S01]  /*c520*/  STG.E.U8 desc[UR36][R16.64], R8 ;  /* 0x0000000810007986 */ /* 0x0001e2000c101124 */
[----:B------:R-:W-:Y:S05]  /*c530*/  BRA `(.L_x_10482) ;  /* 0x0000000000b47947 */ /* 0x000fea0003800000 */
.L_x_10499:
        /* <DEDUP_REMOVED lines=22> */
.L_x_10481:
        /* <DEDUP_REMOVED lines=16> */
.L_x_10510:
[----:B------:R-:W-:Y:S05]  /*c7a0*/  BRA `(.L_x_10482) ;  /* 0x0000000000187947 */ /* 0x000fea0003800000 */
.L_x_10509:
[----:B------:R-:W-:-:S04]  /*c7b0*/  PRMT R2, R5, 0x9910, RZ ;  /* 0x0000991005027816 */ /* 0x000fc800000000ff */
[----:B------:R-:W-:-:S05]  /*c7c0*/  SHF.R.S32.HI R3, RZ, 0x1f, R2 ;  /* 0x0000001fff037819 */ /* 0x000fca0000011402 */
[----:B------:R1:W-:Y:S01]  /*c7d0*/  STG.E.64 desc[UR36][R16.64], R2 ;  /* 0x0000000210007986 */ /* 0x0003e2000c101b24 */
[----:B------:R-:W-:Y:S05]  /*c7e0*/  BRA `(.L_x_10482) ;  /* 0x0000000000087947 */ /* 0x000fea0003800000 */
.L_x_10508:
[----:B------:R-:W-:-:S05]  /*c7f0*/  PRMT R3, R5, 0x9910, RZ ;  /* 0x0000991005037816 */ /* 0x000fca00000000ff */
[----:B------:R0:W-:Y:S02]  /*c800*/  STG.E desc[UR36][R16.64], R3 ;  /* 0x0000000310007986 */ /* 0x0001e4000c101924 */
.L_x_10482:
[----:B------:R-:W-:-:S07]  /*c810*/  VIADD R19, R19, 0x80 ;  /* 0x0000008013137836 */ /* 0x000fce0000000000 */
.L_x_10409:
[----:B------:R-:W-:Y:S05]  /*c820*/  BSYNC B6 ;  /* 0x0000000000067941 */ /* 0x000fea0003800000 */
.L_x_10408:
        /* <DEDUP_REMOVED lines=357> */
.L_x_10511:
        /* <DEDUP_REMOVED lines=20> */
.L_x_10515:
[----:B------:R0:W5:Y:S01]  /*dfc0*/  LDG.E.U8 R19, desc[UR36][R2.64] ;  /* 0x0000002402137981 */ /* 0x000162000c1e1100 */
[----:B------:R-:W-:Y:S05]  /*dfd0*/  BRA `(.L_x_10517) ;  /* 0x0000000c00547947 */ /* 0x000fea0003800000 */
.L_x_10514:
        /* <DEDUP_REMOVED lines=8> */
.L_x_10519:
[----:B------:R0:W5:Y:S01]  /*e060*/  LDG.E.U16 R19, desc[UR36][R2.64] ;  /* 0x0000002402137981 */ /* 0x000162000c1e1500 */
[----:B------:R-:W-:Y:S05]  /*e070*/  BRA `(.L_x_10517) ;  /* 0x0000000c002c7947 */ /* 0x000fea0003800000 */
.L_x_10518:
[----:B------:R0:W5:Y:S01]  /*e080*/  LDG.E.U16 R19, desc[UR36][R2.64] ;  /* 0x0000002402137981 */ /* 0x000162000c1e1500 */
[----:B------:R-:W-:Y:S05]  /*e090*/  BRA `(.L_x_10517) ;  /* 0x0000000c00247947 */ /* 0x000fea0003800000 */
.L_x_10513:
        /* <DEDUP_REMOVED lines=9> */
.L_x_10521:
[----:B------:R-:W2:Y:S02]  /*e130*/  LDG.E.U16 R0, desc[UR36][R2.64] ;  /* 0x0000002402007981 */ /* 0x000ea4000c1e1500 */
[----:B--2---:R-:W-:-:S06]  /*e140*/  HADD2.F32 R0, -RZ, R0.H0_H0 ;  /* 0x20000000ff007230 */ /* 0x004fcc0000004100 */
[----:B------:R-:W0:Y:S02]  /*e150*/  F2I.FTZ.TRUNC.NTZ R0, R0 ;  /* 0x0000000000007305 */ /* 0x000e24000021f100 */
[----:B0-----:R-:W-:Y:S01]  /*e160*/  PRMT R19, R0, 0x7610, R19 ;  /* 0x0000761000137816 */ /* 0x001fe20000000013 */
[----:B------:R-:W-:Y:S06]  /*e170*/  BRA `(.L_x_10517) ;  /* 0x0000000800ec7947 */ /* 0x000fec0003800000 */
.L_x_10520:
        /* <DEDUP_REMOVED lines=9> */
.L_x_10523:
[----:B------:R-:W2:Y:S02]  /*e210*/  LDG.E.U16 R2, desc[UR36][R2.64] ;  /* 0x0000002402027981 */ /* 0x000ea4000c1e1500 */
[----:B--2---:R-:W-:-:S06]  /*e220*/  HADD2.F32 R0, -RZ, R2.H0_H0 ;  /* 0x20000002ff007230 */ /* 0x004fcc0000004100 */
[----:B------:R-:W0:Y:S02]  /*e230*/  F2I.FTZ.TRUNC.NTZ R0, R0 ;  /* 0x0000000000007305 */ /* 0x000e24000021f100 */
[----:B0-----:R-:W-:Y:S01]  /*e240*/  PRMT R19, R0, 0x7610, R19 ;  /* 0x0000761000137816 */ /* 0x001fe20000000013 */
[----:B------:R-:W-:Y:S06]  /*e250*/  BRA `(.L_x_10517) ;  /* 0x0000000800b47947 */ /* 0x000fec0003800000 */
.L_x_10522:
[----:B------:R-:W2:Y:S02]  /*e260*/  LDG.E.64 R2, desc[UR36][R2.64] ;  /* 0x0000002402027981 */ /* 0x000ea4000c1e1b00 */
[----:B--2---:R0:W1:Y:S01]  /*e270*/  F2I.F64.TRUNC R19, R2 ;  /* 0x0000000200137311 */ /* 0x004062000030d100 */
[----:B------:R-:W-:Y:S05]  /*e280*/  BRA `(.L_x_10517) ;  /* 0x0000000800a87947 */ /* 0x000fea0003800000 */
.L_x_10512:
        /* <DEDUP_REMOVED lines=12> */
.L_x_10526:
[----:B------:R-:W2:Y:S02]  /*e350*/  LDG.E.64 R2, desc[UR36][R2.64] ;  /* 0x0000002402027981 */ /* 0x000ea4000c1e1b00 */
[----:B--2---:R0:W1:Y:S01]  /*e360*/  F2I.F64.TRUNC R19, R2 ;  /* 0x0000000200137311 */ /* 0x004062000030d100 */
[----:B------:R-:W-:Y:S05]  /*e370*/  BRA `(.L_x_10517) ;  /* 0x00000008006c7947 */ /* 0x000fea0003800000 */
.L_x_10525:
        /* <DEDUP_REMOVED lines=28> */
.L_x_10528:
        /* <DEDUP_REMOVED lines=15> */
.L_x_10527:
[----:B------:R-:W2:Y:S02]  /*e630*/  LDG.E.U16 R0, desc[UR36][R2.64] ;  /* 0x0000002402007981 */ /* 0x000ea4000c1e1500 */
[----:B--2---:R-:W-:-:S06]  /*e640*/  IMAD.U32 R0, R0, 0x10000, RZ ;  /* 0x0001000000007824 */ /* 0x004fcc00078e00ff */
[----:B------:R-:W0:Y:S02]  /*e650*/  F2I.FTZ.TRUNC.NTZ R0, R0 ;  /* 0x0000000000007305 */ /* 0x000e24000021f100 */
[----:B0-----:R-:W-:Y:S01]  /*e660*/  PRMT R19, R0, 0x7610, R19 ;  /* 0x0000761000137816 */ /* 0x001fe20000000013 */
[----:B------:R-:W-:Y:S06]  /*e670*/  BRA `(.L_x_10517) ;  /* 0x0000000400ac7947 */ /* 0x000fec0003800000 */
.L_x_10524:
        /* <DEDUP_REMOVED lines=10> */
.L_x_10531:
        /* <DEDUP_REMOVED lines=21> */
.L_x_10535:
[----:B------:R-:W-:Y:S05]  /*e870*/  BSYNC B1 ;  /* 0x0000000000017941 */ /* 0x000fea0003800000 */
.L_x_10534:
[----:B------:R-:W-:Y:S01]  /*e880*/  LEA R3, R0, 0x3b800000, 0x17 ;  /* 0x3b80000000037811 */ /* 0x000fe200078eb8ff */
[----:B------:R-:W-:-:S05]  /*e890*/  IMAD.SHL.U32 R0, R2, 0x100000, RZ ;  /* 0x0010000002007824 */ /* 0x000fca00078e00ff */
[----:B------:R-:W-:-:S07]  /*e8a0*/  LOP3.LUT R0, R3, R0, R4, 0xfe, !PT ;  /* 0x0000000003007212 */ /* 0x000fce00078efe04 */
.L_x_10533:
[----:B------:R-:W-:Y:S05]  /*e8b0*/  BSYNC B0 ;  /* 0x0000000000007941 */ /* 0x000fea0003800000 */
.L_x_10532:
[----:B------:R-:W0:Y:S02]  /*e8c0*/  F2I.FTZ.TRUNC.NTZ R0, R0 ;  /* 0x0000000000007305 */ /* 0x000e24000021f100 */
[----:B0-----:R-:W-:Y:S01]  /*e8d0*/  PRMT R19, R0, 0x7610, R19 ;  /* 0x0000761000137816 */ /* 0x001fe20000000013 */
[----:B------:R-:W-:Y:S06]  /*e8e0*/  BRA `(.L_x_10517) ;  /* 0x0000000400107947 */ /* 0x000fec0003800000 */
.L_x_10530:
        /* <DEDUP_REMOVED lines=21> */
.L_x_10539:
[----:B------:R-:W-:Y:S05]  /*ea40*/  BSYNC B1 ;  /* 0x0000000000017941 */ /* 0x000fea0003800000 */
.L_x_10538:
[----:B------:R-:W-:Y:S01]  /*ea50*/  LEA R3, R0, 0x37800000, 0x17 ;  /* 0x3780000000037811 */ /* 0x000fe200078eb8ff */
[----:B------:R-:W-:-:S05]  /*ea60*/  IMAD.SHL.U32 R0, R2, 0x200000, RZ ;  /* 0x0020000002007824 */ /* 0x000fca00078e00ff */
[----:B------:R-:W-:-:S07]  /*ea70*/  LOP3.LUT R0, R3, R0, R4, 0xfe, !PT ;  /* 0x0000000003007212 */ /* 0x000fce00078efe04 */
.L_x_10537:
[----:B------:R-:W-:Y:S05]  /*ea80*/  BSYNC B0 ;  /* 0x0000000000007941 */ /* 0x000fea0003800000 */
.L_x_10536:
[----:B------:R-:W0:Y:S02]  /*ea90*/  F2I.FTZ.TRUNC.NTZ R0, R0 ;  /* 0x0000000000007305 */ /* 0x000e24000021f100 */
[----:B0-----:R-:W-:Y:S01]  /*eaa0*/  PRMT R19, R0, 0x7610, R19 ;  /* 0x0000761000137816 */ /* 0x001fe20000000013 */
[----:B------:R-:W-:Y:S06]  /*eab0*/  BRA `(.L_x_10517) ;  /* 0x00000000009c7947 */ /* 0x000fec0003800000 */
.L_x_10529:
        /* <DEDUP_REMOVED lines=14> */
.L_x_10543:
[----:B------:R-:W-:Y:S05]  /*eba0*/  BSYNC B0 ;  /* 0x0000000000007941 */ /* 0x000fea0003800000 */
.L_x_10542:
[----:B------:R-:W0:Y:S02]  /*ebb0*/  F2I.FTZ.TRUNC.NTZ R0, R0 ;  /* 0x0000000000007305 */ /* 0x000e24000021f100 */
[----:B0-----:R-:W-:Y:S01]  /*ebc0*/  PRMT R19, R0, 0x7610, R19 ;  /* 0x0000761000137816 */ /* 0x001fe20000000013 */
[----:B------:R-:W-:Y:S06]  /*ebd0*/  BRA `(.L_x_10517) ;  /* 0x0000000000547947 */ /* 0x000fec0003800000 */
.L_x_10516:
        /* <DEDUP_REMOVED lines=16> */
.L_x_10544:
[----:B------:R-:W-:Y:S01]  /*ece0*/  PRMT R19, RZ, 0x7610, R19 ;  /* 0x00007610ff137816 */ /* 0x000fe20000000013 */
[----:B------:R-:W-:Y:S06]  /*ecf0*/  BRA `(.L_x_10517) ;  /* 0x00000000000c7947 */ /* 0x000fec0003800000 */
.L_x_10541:
[----:B------:R2:W5:Y:S01]  /*ed00*/  LDG.E.U16 R19, desc[UR36][R2.64] ;  /* 0x0000002402137981 */ /* 0x000562000c1e1500 */
[----:B------:R-:W-:Y:S05]  /*ed10*/  BRA `(.L_x_10517) ;  /* 0x0000000000047947 */ /* 0x000fea0003800000 */
.L_x_10540:
[----:B------:R3:W5:Y:S02]  /*ed20*/  LDG.E.U16 R19, desc[UR36][R2.64] ;  /* 0x0000002402137981 */ /* 0x000764000c1e1500 */
.L_x_10517:
        /* <DEDUP_REMOVED lines=17> */
.L_x_10548:
[----:B------:R1:W5:Y:S01]  /*ee40*/  LDG.E.U8 R0, desc[UR36][R2.64] ;  /* 0x0000002402007981 */ /* 0x000362000c1e1100 */
[----:B------:R-:W-:Y:S05]  /*ee50*/  BRA `(.L_x_10550) ;  /* 0x0000000c00547947 */ /* 0x000fea0003800000 */
.L_x_10547:
        /* <DEDUP_REMOVED lines=8> */
.L_x_10552:
[----:B------:R3:W5:Y:S01]  /*eee0*/  LDG.E.U16 R0, desc[UR36][R2.64] ;  /* 0x0000002402007981 */ /* 0x000762000c1e1500 */
[----:B------:R-:W-:Y:S05]  /*eef0*/  BRA `(.L_x_10550) ;  /* 0x0000000c002c7947 */ /* 0x000fea0003800000 */
.L_x_10551:
[----:B------:R4:W5:Y:S01]  /*ef00*/  LDG.E.U16 R0, desc[UR36][R2.64] ;  /* 0x0000002402007981 */ /* 0x000962000c1e1500 */
[----:B------:R-:W-:Y:S05]  /*ef10*/  BRA `(.L_x_10550) ;  /* 0x0000000c00247947 */ /* 0x000fea0003800000 */
.L_x_10546:
        /* <DEDUP_REMOVED lines=9> */
.L_x_10554:
[----:B------:R-:W2:Y:S02]  /*efb0*/  LDG.E.U16 R4, desc[UR36][R2.64] ;  /* 0x0000002402047981 */ /* 0x000ea4000c1e1500 */
[----:B--2---:R-:W-:-:S06]  /*efc0*/  HADD2.F32 R4, -RZ, R4.H0_H0 ;  /* 0x20000004ff047230 */ /* 0x004fcc0000004100 */
[----:B------:R-:W0:Y:S02]  /*efd0*/  F2I.FTZ.TRUNC.NTZ R4, R4 ;  /* 0x0000000400047305 */ /* 0x000e24000021f100 */
[----:B0-----:R-:W-:Y:S01]  /*efe0*/  PRMT R0, R4, 0x7610, R0 ;  /* 0x0000761004007816 */ /* 0x001fe20000000000 */
[----:B------:R-:W-:Y:S06]  /*eff0*/  BRA `(.L_x_10550) ;  /* 0x0000000800ec7947 */ /* 0x000fec0003800000 */
.L_x_10553:
        /* <DEDUP_REMOVED lines=9> */
.L_x_10556:
[----:B------:R-:W2:Y:S02]  /*f090*/  LDG.E.U16 R2, desc[UR36][R2.64] ;  /* 0x0000002402027981 */ /* 0x000ea4000c1e1500 */
[----:B--2---:R-:W-:-:S06]  /*f0a0*/  HADD2.F32 R4, -RZ, R2.H0_H0 ;  /* 0x20000002ff047230 */ /* 0x004fcc0000004100 */
[----:B------:R-:W0:Y:S02]  /*f0b0*/  F2I.FTZ.TRUNC.NTZ R4, R4 ;  /* 0x0000000400047305 */ /* 0x000e24000021f100 */
[----:B0-----:R-:W-:Y:S01]  /*f0c0*/  PRMT R0, R4, 0x7610, R0 ;  /* 0x0000761004007816 */ /* 0x001fe20000000000 */
[----:B------:R-:W-:Y:S06]  /*f0d0*/  BRA `(.L_x_10550) ;  /* 0x0000000800b47947 */ /* 0x000fec0003800000 */
.L_x_10555:
[----:B------:R-:W2:Y:S02]  /*f0e0*/  LDG.E.64 R2, desc[UR36][R2.64] ;  /* 0x0000002402027981 */ /* 0x000ea4000c1e1b00 */
[----:B--2---:R0:W1:Y:S01]  /*f0f0*/  F2I.F64.TRUNC R0, R2 ;  /* 0x0000000200007311 */ /* 0x004062000030d100 */
[----:B------:R-:W-:Y:S05]  /*f100*/  BRA `(.L_x_10550) ;  /* 0x0000000800a87947 */ /* 0x000fea0003800000 */
.L_x_10545:
        /* <DEDUP_REMOVED lines=12> */
.L_x_10559:
[----:B------:R-:W2:Y:S02]  /*f1d0*/  LDG.E.64 R2, desc[UR36][R2.64] ;  /* 0x0000002402027981 */ /* 0x000ea4000c1e1b00 */
[----:B--2---:R0:W1:Y:S01]  /*f1e0*/  F2I.F64.TRUNC R0, R2 ;  /* 0x0000000200007311 */ /* 0x004062000030d100 */
[----:B------:R-:W-:Y:S05]  /*f1f0*/  BRA `(.L_x_10550) ;  /* 0x00000008006c7947 */ /* 0x000fea0003800000 */
.L_x_10558:
        /* <DEDUP_REMOVED lines=28> */
.L_x_10561:
        /* <DEDUP_REMOVED lines=15> */
.L_x_10560:
[----:B------:R-:W2:Y:S02]  /*f4b0*/  LDG.E.U16 R4, desc[UR36][R2.64] ;  /* 0x0000002402047981 */ /* 0x000ea4000c1e1500 */
[----:B--2---:R-:W-:-:S06]  /*f4c0*/  IMAD.U32 R4, R4, 0x10000, RZ ;  /* 0x0001000004047824 */ /* 0x004fcc00078e00ff */
[----:B------:R-:W0:Y:S02]  /*f4d0*/  F2I.FTZ.TRUNC.NTZ R4, R4 ;  /* 0x0000000400047305 */ /* 0x000e24000021f100 */
[----:B0-----:R-:W-:Y:S01]  /*f4e0*/  PRMT R0, R4, 0x7610, R0 ;  /* 0x0000761004007816 */ /* 0x001fe20000000000 */
[----:B------:R-:W-:Y:S06]  /*f4f0*/  BRA `(.L_x_10550) ;  /* 0x0000000400ac7947 */ /* 0x000fec0003800000 */
.L_x_10557:
        /* <DEDUP_REMOVED lines=10> */
.L_x_10564:
        /* <DEDUP_REMOVED lines=21> */
.L_x_10568:
[----:B------:R-:W-:Y:S05]  /*f6f0*/  BSYNC B1 ;  /* 0x0000000000017941 */ /* 0x000fea0003800000 */
.L_x_10567:
[----:B------:R-:W-:Y:S01]  /*f700*/  IMAD.SHL.U32 R2, R2, 0x100000, RZ ;  /* 0x0010000002027824 */ /* 0x000fe200078e00ff */
[----:B------:R-:W-:-:S04]  /*f710*/  LEA R3, R0, 0x3b800000, 0x17 ;  /* 0x3b80000000037811 */ /* 0x000fc800078eb8ff */
[----:B------:R-:W-:-:S07]  /*f720*/  LOP3.LUT R4, R3, R2, R4, 0xfe, !PT ;  /* 0x0000000203047212 */ /* 0x000fce00078efe04 */
.L_x_10566:
[----:B------:R-:W-:Y:S05]  /*f730*/  BSYNC B0 ;  /* 0x0000000000007941 */ /* 0x000fea0003800000 */
.L_x_10565:
[----:B------:R-:W0:Y:S02]  /*f740*/  F2I.FTZ.TRUNC.NTZ R4, R4 ;  /* 0x0000000400047305 */ /* 0x000e24000021f100 */
[----:B0-----:R-:W-:Y:S01]  /*f750*/  PRMT R0, R4, 0x7610, R0 ;  /* 0x0000761004007816 */ /* 0x001fe20000000000 */
[----:B------:R-:W-:Y:S06]  /*f760*/  BRA `(.L_x_10550) ;  /* 0x0000000400107947 */ /* 0x000fec0003800000 */
.L_x_10563:
        /* <DEDUP_REMOVED lines=21> */
.L_x_10572:
[----:B------:R-:W-:Y:S05]  /*f8c0*/  BSYNC B1 ;  /* 0x0000000000017941 */ /* 0x000fea0003800000 */
.L_x_10571:
[----:B------:R-:W-:Y:S01]  /*f8d0*/  IMAD.SHL.U32 R2, R2, 0x200000, RZ ;  /* 0x0020000002027824 */ /* 0x000fe200078e00ff */
[----:B------:R-:W-:-:S04]  /*f8e0*/  LEA R3, R0, 0x37800000, 0x17 ;  /* 0x3780000000037811 */ /* 0x000fc800078eb8ff */
[----:B------:R-:W-:-:S07]  /*f8f0*/  LOP3.LUT R4, R3, R2, R4, 0xfe, !PT ;  /* 0x0000000203047212 */ /* 0x000fce00078efe04 */
.L_x_10570:
[----:B------:R-:W-:Y:S05]  /*f900*/  BSYNC B0 ;  /* 0x0000000000007941 */ /* 0x000fea0003800000 */
.L_x_10569:
[----:B------:R-:W0:Y:S02]  /*f910*/  F2I.FTZ.TRUNC.NTZ R4, R4 ;  /* 0x0000000400047305 */ /* 0x000e24000021f100 */
[----:B0-----:R-:W-:Y:S01]  /*f920*/  PRMT R0, R4, 0x7610, R0 ;  /* 0x0000761004007816 */ /* 0x001fe20000000000 */
[----:B------:R-:W-:Y:S06]  /*f930*/  BRA `(.L_x_10550) ;  /* 0x00000000009c7947 */ /* 0x000fec0003800000 */
.L_x_10562:
        /* <DEDUP_REMOVED lines=14> */
.L_x_10576:
[----:B------:R-:W-:Y:S05]  /*fa20*/  BSYNC B0 ;  /* 0x0000000000007941 */ /* 0x000fea0003800000 */
.L_x_10575:
[----:B------:R-:W0:Y:S02]  /*fa30*/  F2I.FTZ.TRUNC.NTZ R4, R4 ;  /* 0x0000000400047305 */ /* 0x000e24000021f100 */
[----:B0-----:R-:W-:Y:S01]  /*fa40*/  PRMT R0, R4, 0x7610, R0 ;  /* 0x0000761004007816 */ /* 0x001fe20000000000 */
[----:B------:R-:W-:Y:S06]  /*fa50*/  BRA `(.L_x_10550) ;  /* 0x0000000000547947 */ /* 0x000fec0003800000 */
.L_x_10549:
        /* <DEDUP_REMOVED lines=16> */
.L_x_10577:
[----:B------:R-:W-:Y:S01]  /*fb60*/  PRMT R0, RZ, 0x7610, R0 ;  /* 0x00007610ff007816 */ /* 0x000fe20000000000 */
[----:B------:R-:W-:Y:S06]  /*fb70*/  BRA `(.L_x_10550) ;  /* 0x00000000000c7947 */ /* 0x000fec0003800000 */
.L_x_10574:
[----:B------:R0:W5:Y:S01]  /*fb80*/  LDG.E.U16 R0, desc[UR36][R2.64] ;  /* 0x0000002402007981 */ /* 0x000162000c1e1500 */
[----:B------:R-:W-:Y:S05]  /*fb90*/  BRA `(.L_x_10550) ;  /* 0x0000000000047947 */ /* 0x000fea0003800000 */
.L_x_10573:
[----:B------:R0:W5:Y:S02]  /*fba0*/  LDG.E.U16 R0, desc[UR36][R2.64] ;  /* 0x0000002402007981 */ /* 0x000164000c1e1500 */
.L_x_10550:
        /* <DEDUP_REMOVED lines=19> */
.L_x_10581:
[----:B------:R-:W-:Y:S01]  /*fce0*/  STG.E.U8 desc[UR36][R16.64], R5 ;  /* 0x0000000510007986 */ /* 0x000fe2000c101124 */
[----:B------:R-:W-:Y:S05]  /*fcf0*/  EXIT ;  /* 0x000000000000794d */ /* 0x000fea0003800000 */
.L_x_10580:
        /* <DEDUP_REMOVED lines=8> */
[----:B------:R-:W-:Y:S01]  /*fd80*/  STG.E.64 desc[UR36][R16.64], R2 ;  /* 0x0000000210007986 */ /* 0x000fe2000c101b24 */
[----:B------:R-:W-:Y:S05]  /*fd90*/  EXIT ;  /* 0x000000000000794d */ /* 0x000fea0003800000 */
.L_x_10584:
[----:B------:R-:W-:-:S05]  /*fda0*/  PRMT R3, R5, 0x9910, RZ ;  /* 0x0000991005037816 */ /* 0x000fca00000000ff */
[----:B------:R-:W-:Y:S01]  /*fdb0*/  STG.E desc[UR36][R16.64], R3 ;  /* 0x0000000310007986 */ /* 0x000fe2000c101924 */
[----:B------:R-:W-:Y:S05]  /*fdc0*/  EXIT ;  /* 0x000000000000794d */ /* 0x000fea0003800000 */
.L_x_10583:
[----:B------:R-:W-:Y:S01]  /*fdd0*/  STG.E.U16 desc[UR36][R16.64], R5 ;  /* 0x0000000510007986 */ /* 0x000fe2000c101524 */
[----:B------:R-:W-:Y:S05]  /*fde0*/  EXIT ;  /* 0x000000000000794d */ /* 0x000fea0003800000 */
.L_x_10579:
        /* <DEDUP_REMOVED lines=9> */
.L_x_10586:
[----:B------:R-:W0:Y:S02]  /*fe80*/  I2F.S16 R0, R5 ;  /* 0x0000000500007306 */ /* 0x000e240000101400 */
[----:B0-----:R-:W-:-:S05]  /*fe90*/  F2FP.F16.F32.PACK_AB R0, RZ, R0 ;  /* 0x00000000ff00723e */ /* 0x001fca00000000ff */
[----:B------:R-:W-:Y:S01]  /*fea0*/  STG.E.U16 desc[UR36][R16.64], R0 ;  /* 0x0000000010007986 */ /* 0x000fe2000c101524 */
[----:B------:R-:W-:Y:S05]  /*feb0*/  EXIT ;  /* 0x000000000000794d */ /* 0x000fea0003800000 */
.L_x_10585:
        /* <DEDUP_REMOVED lines=10> */
.L_x_10588:
[----:B------:R-:W0:Y:S02]  /*ff60*/  I2F.S16 R5, R5 ;  /* 0x0000000500057306 */ /* 0x000e240000101400 */
[----:B0-----:R-:W-:-:S04]  /*ff70*/  F2FP.F16.F32.PACK_AB R3, RZ, R5 ;  /* 0x00000005ff03723e */ /* 0x001fc800000000ff */
[----:B------:R-:W-:-:S05]  /*ff80*/  PRMT R3, R3, 0x5410, RZ ;  /* 0x0000541003037816 */ /* 0x000fca00000000ff */
[----:B------:R-:W-:Y:S01]  /*ff90*/  STG.E desc[UR36][R16.64], R3 ;  /* 0x0000000310007986 */ /* 0x000fe2000c101924 */
[----:B------:R-:W-:Y:S05]  /*ffa0*/  EXIT ;  /* 0x000000000000794d */ /* 0x000fea0003800000 */
.L_x_10587:
[----:B------:R-:W0:Y:S02]  /*ffb0*/  I2F.F64.S16 R2, R5 ;  /* 0x0000000500027312 */ /* 0x000e240000101c00 */
[----:B0-----:R-:W-:Y:S01]  /*ffc0*/  STG.E.64 desc[UR36][R16.64], R2 ;  /* 0x0000000210007986 */ /* 0x001fe2000c101b24 */
[----:B------:R-:W-:Y:S05]  /*ffd0*/  EXIT ;  /* 0x000000000000794d */ /* 0x000fea0003800000 */
.L_x_10578:
        /* <DEDUP_REMOVED lines=11> */
[----:B------:R-:W-:Y:S01]  /*10090*/  STG.E.U8 desc[UR36][R16.64], R3 ;  /* 0x0000000310007986 */ /* 0x000fe2000c101124 */
[----:B------:R-:W-:Y:S05]  /*100a0*/  EXIT ;  /* 0x000000000000794d */ /* 0x000fea0003800000 */
.L_x_10591:
[----:B------:R-:W0:Y:S01]  /*100b0*/  I2F.F64.S16 R4, R5 ;  /* 0x0000000500047312 */ /* 0x000e220000101c00 */
[----:B------:R-:W-:-:S05]  /*100c0*/  CS2R R6, SRZ ;  /* 0x0000000000067805 */ /* 0x000fca000001ff00 */
[----:B0-----:R-:W-:Y:S01]  /*100d0*/  STG.E.128 desc[UR36][R16.64], R4 ;  /* 0x0000000410007986 */ /* 0x001fe2000c101d24 */
[----:B------:R-:W-:Y:S05]  /*100e0*/  EXIT ;  /* 0x000000000000794d */ /* 0x000fea0003800000 */
.L_x_10590:
        /* <DEDUP_REMOVED lines=21> */
.L_x_10595:
[----:B------:R-:W-:Y:S05]  /*10240*/  BSYNC B0 ;  /* 0x0000000000007941 */ /* 0x000fea0003800000 */
.L_x_10594:
[----:B------:R-:W-:-:S05]  /*10250*/  LOP3.LUT R3, R0, R3, RZ, 0xfc, !PT ;  /* 0x0000000300037212 */ /* 0x000fca00078efcff */
[----:B------:R-:W-:Y:S01]  /*10260*/  STG.E.U8 desc[UR36][R16.64], R3 ;  /* 0x0000000310007986 */ /* 0x000fe2000c101124 */
[----:B------:R-:W-:Y:S05]  /*10270*/  EXIT ;  /* 0x000000000000794d */ /* 0x000fea0003800000 */
.L_x_10593:
        /* <DEDUP_REMOVED lines=13> */
.L_x_10597:
[----:B------:R-:W-:Y:S01]  /*10350*/  IMAD.MOV.U32 R0, RZ, RZ, 0x7f ;  /* 0x0000007fff007424 */ /* 0x000fe200078e00ff */
[----:B------:R-:W-:-:S04]  /*10360*/  ISETP.GT.U32.AND P0, PT, R2, 0x7f800000, PT ;  /* 0x7f8000000200780c */ /* 0x000fc80003f04070 */
[----:B------:R-:W-:-:S09]  /*10370*/  SEL R0, R0, 0x7c, P0 ;  /* 0x0000007c00007807 */ /* 0x000fd20000000000 */
.L_x_10598:
[----:B------:R-:W-:Y:S05]  /*10380*/  BSYNC B0 ;  /* 0x0000000000007941 */ /* 0x000fea0003800000 */
.L_x_10596:
[----:B------:R-:W-:-:S04]  /*10390*/  LOP3.LUT R2, R5, 0x80000000, RZ, 0xc0, !PT ;  /* 0x8000000005027812 */ /* 0x000fc800078ec0ff */
[----:B------:R-:W-:-:S04]  /*103a0*/  SHF.R.U32.HI R3, RZ, 0x18, R2 ;  /* 0x00000018ff037819 */ /* 0x000fc80000011602 */
[----:B------:R-:W-:-:S05]  /*103b0*/  LOP3.LUT R3, R0, R3, RZ, 0xfc, !PT ;  /* 0x0000000300037212 */ /* 0x000fca00078efcff */
[----:B------:R-:W-:Y:S01]  /*103c0*/  STG.E.U8 desc[UR36][R16.64], R3 ;  /* 0x0000000310007986 */ /* 0x000fe2000c101124 */
[----:B------:R-:W-:Y:S05]  /*103d0*/  EXIT ;  /* 0x000000000000794d */ /* 0x000fea0003800000 */
.L_x_10592:
[----:B------:R-:W0:Y:S02]  /*103e0*/  I2F.S16 R0, R5 ;  /* 0x0000000500007306 */ /* 0x000e240000101400 */
[----:B0-----:R-:W-:-:S05]  /*103f0*/  F2FP.BF16.F32.PACK_AB R0, RZ, R0 ;  /* 0x00000000ff00723e */ /* 0x001fca00000010ff */
[----:B------:R-:W-:Y:S01]  /*10400*/  STG.E.U16 desc[UR36][R16.64], R0 ;  /* 0x0000000010007986 */ /* 0x000fe2000c101524 */
[----:B------:R-:W-:Y:S05]  /*10410*/  EXIT ;  /* 0x000000000000794d */ /* 0x000fea0003800000 */
.L_x_10589:
        /* <DEDUP_REMOVED lines=10> */
.L_x_10601:
        /* <DEDUP_REMOVED lines=17> */
.L_x_10604:
[----:B------:R-:W-:-:S04]  /*105d0*/  LOP3.LUT R2, R5, 0x80000000, RZ, 0xc0, !PT ;  /* 0x8000000005027812 */ /* 0x000fc800078ec0ff */
[----:B------:R-:W-:-:S04]  /*105e0*/  SHF.R.U32.HI R3, RZ, 0x18, R2 ;  /* 0x00000018ff037819 */ /* 0x000fc80000011602 */
[----:B------:R-:W-:-:S04]  /*105f0*/  LOP3.LUT R0, R0, R3, RZ, 0xfc, !PT ;  /* 0x0000000300007212 */ /* 0x000fc800078efcff */
[----:B------:R-:W-:-:S07]  /*10600*/  PRMT R8, R0, 0x7610, R8 ;  /* 0x0000761000087816 */ /* 0x000fce0000000008 */
.L_x_10603:
[----:B------:R-:W-:Y:S05]  /*10610*/  BSYNC B0 ;  /* 0x0000000000007941 */ /* 0x000fea0003800000 */
.L_x_10602:
[----:B------:R-:W-:Y:S01]  /*10620*/  STG.E.U8 desc[UR36][R16.64], R8 ;  /* 0x0000000810007986 */ /* 0x000fe2000c101124 */
[----:B------:R-:W-:Y:S05]  /*10630*/  EXIT ;  /* 0x000000000000794d */ /* 0x000fea0003800000 */
.L_x_10600:
        /* <DEDUP_REMOVED lines=17> */
.L_x_10607:
[----:B------:R-:W-:-:S04]  /*10750*/  LOP3.LUT R2, R5, 0x80000000, RZ, 0xc0, !PT ;  /* 0x8000000005027812 */ /* 0x000fc800078ec0ff */
[----:B------:R-:W-:-:S04]  /*10760*/  SHF.R.U32.HI R3, RZ, 0x18, R2 ;  /* 0x00000018ff037819 */ /* 0x000fc80000011602 */
[----:B------:R-:W-:-:S04]  /*10770*/  LOP3.LUT R0, R0, R3, RZ, 0xfc, !PT ;  /* 0x0000000300007212 */ /* 0x000fc800078efcff */
[----:B------:R-:W-:-:S07]  /*10780*/  PRMT R8, R0, 0x7610, R8 ;  /* 0x0000761000087816 */ /* 0x000fce0000000008 */
.L_x_10606:
[----:B------:R-:W-:Y:S05]  /*10790*/  BSYNC B0 ;  /* 0x0000000000007941 */ /* 0x000fea0003800000 */
.L_x_10605:
[----:B------:R-:W-:Y:S01]  /*107a0*/  STG.E.U8 desc[UR36][R16.64], R8 ;  /* 0x0000000810007986 */ /* 0x000fe2000c101124 */
[----:B------:R-:W-:Y:S05]  /*107b0*/  EXIT ;  /* 0x000000000000794d */ /* 0x000fea0003800000 */
.L_x_10599:
        /* <DEDUP_REMOVED lines=22> */
.L_x_10582:
        /* <DEDUP_REMOVED lines=16> */
.L_x_10610:
[----:B------:R-:W-:Y:S05]  /*10a20*/  EXIT ;  /* 0x000000000000794d */ /* 0x000fea0003800000 */
.L_x_10609:
[----:B------:R-:W-:-:S04]  /*10a30*/  PRMT R2, R5, 0x9910, RZ ;  /* 0x0000991005027816 */ /* 0x000fc800000000ff */
[----:B------:R-:W-:-:S05]  /*10a40*/  SHF.R.S32.HI R3, RZ, 0x1f, R2 ;  /* 0x0000001fff037819 */ /* 0x000fca0000011402 */
[----:B------:R-:W-:Y:S01]  /*10a50*/  STG.E.64 desc[UR36][R16.64], R2 ;  /* 0x0000000210007986 */ /* 0x000fe2000c101b24 */
[----:B------:R-:W-:Y:S05]  /*10a60*/  EXIT ;  /* 0x000000000000794d */ /* 0x000fea0003800000 */
.L_x_10608:
[----:B------:R-:W-:-:S05]  /*10a70*/  PRMT R3, R5, 0x9910, RZ ;  /* 0x0000991005037816 */ /* 0x000fca00000000ff */
[----:B------:R-:W-:Y:S01]  /*10a80*/  STG.E desc[UR36][R16.64], R3 ;  /* 0x0000000310007986 */ /* 0x000fe2000c101924 */
[----:B------:R-:W-:Y:S05]  /*10a90*/  EXIT ;  /* 0x000000000000794d */ /* 0x000fea0003800000 */
.L_x_10611:
        /* <DEDUP_REMOVED lines=14> */
.L_x_32120:


//--------------------- .text._ZN2at6native27unrolled_elementwise_kernelINS0_13BinaryFunctorIsssZZZNS0_21heaviside_kernel_cudaERNS_18TensorIteratorBaseEENKUlvE_clEvENKUlvE3_clEvEUlssE_EESt5arrayIPcLm3EELi4E23TrivialOffsetCalculatorILi2EjESC_ILi1EjENS0_6memory12LoadWithCastILi2EEENSF_13StoreWithCastILi1EEEEEviT_T0_T2_T3_T4_T5_ --------------------------
	.section	.text._ZN2at6native27unrolled_elementwise_kernelINS0_13BinaryFunctorIsssZZZNS0_21heaviside_kernel_cudaERNS_18TensorIteratorBaseEENKUlvE_clEvENKUlvE3_clEvEUlssE_EESt5arrayIPcLm3EELi4E23TrivialOffsetCalculatorILi2EjESC_ILi1EjENS0_6memory12LoadWithCastILi2EEENSF_13StoreWithCastILi1EEEEEviT_T0_T2_T3_T4_T5_,"ax",@progbits
	.align	128
        .global         _ZN2at6native27unrolled_elementwise_kernelINS0_13BinaryFunctorIsssZZZNS0_21heaviside_kernel_cudaERNS_18TensorIteratorBaseEENKUlvE_clEvENKUlvE3_clEvEUlssE_EESt5arrayIPcLm3EELi4E23TrivialOffsetCalculatorILi2EjESC_ILi1EjENS0_6memory12LoadWithCastILi2EEENSF_13StoreWithCastILi1EEEEEviT_T0_T2_T3_T4_T5_
        .type           _ZN2at6native27unrolled_elementwise_kernelINS0_13BinaryFunctorIsssZZZNS0_21heaviside_kernel_cudaERNS_18TensorIteratorBaseEENKUlvE_clEvENKUlvE3_clEvEUlssE_EESt5arrayIPcLm3EELi4E23TrivialOffsetCalculatorILi2EjESC_ILi1EjENS0_6memory12LoadWithCastILi2EEENSF_13StoreWithCastILi1EEEEEviT_T0_T2_T3_T4_T5_,@function
        .size           _ZN2at6native27unrolled_elementwise_kernelINS0_13BinaryFunctorIsssZZZNS0_21heaviside_kernel_cudaERNS_18TensorIteratorBaseEENKUlvE_clEvENKUlvE3_clEvEUlssE_EESt5arrayIPcLm3EELi4E23TrivialOffsetCalculatorILi2EjESC_ILi1EjENS0_6memory12LoadWithCastILi2EEENSF_13StoreWithCastILi1EEEEEviT_T0_T2_T3_T4_T5_,(.L_x_32121 - _ZN2at6native27unrolled_elementwise_kernelINS0_13BinaryFunctorIsssZZZNS0_21heaviside_kernel_cudaERNS_18TensorIteratorBaseEENKUlvE_clEvENKUlvE3_clEvEUlssE_EESt5arrayIPcLm3EELi4E23TrivialOffsetCalculatorILi2EjESC_ILi1EjENS0_6memory12LoadWithCastILi2EEENSF_13StoreWithCastILi1EEEEEviT_T0_T2_T3_T4_T5_)
        .other          _ZN2at6native27unrolled_elementwise_kernelINS0_13BinaryFunctorIsssZZZNS0_21heaviside_kernel_cudaERNS_18TensorIteratorBaseEENKUlvE_clEvENKUlvE3_clEvEUlssE_EESt5arrayIPcLm3EELi4E23TrivialOffsetCalculatorILi2EjESC_ILi1EjENS0_6memory12LoadWithCastILi2EEENSF_13StoreWithCastILi1EEEEEviT_T0_T2_T3_T4_T5_,@"STO_CUDA_ENTRY STV_DEFAULT"
_ZN2at6native27unrolled_elementwise_kernelINS0_13BinaryFunctorIsssZZZNS0_21heaviside_kernel_cudaERNS_18TensorIteratorBaseEENKUlvE_clEvENKUlvE3_clEvEUlssE_EESt5arrayIPcLm3EELi4E23TrivialOffsetCalculatorILi2EjESC_ILi1EjENS0_6memory12LoadWithCastILi2EEENSF_13StoreWithCastILi1EEEEEviT_T0_T2_T3_T4_T5_:
.text._ZN2at6native27unrolled_elementwise_kernelINS0_13BinaryFunctorIsssZZZNS0_21heaviside_kernel_cudaERNS_18TensorIteratorBaseEENKUlvE_clEvENKUlvE3_clEvEUlssE_EESt5arrayIPcLm3EELi4E23TrivialOffsetCalculatorILi2EjESC_ILi1EjENS0_6memory12LoadWithCastILi2EEENSF_13StoreWithCastILi1EEEEEviT_T0_T2_T3_T4_T5_:
        /* <DEDUP_REMOVED lines=33> */
.L_x_10617:
[----:B------:R3:W5:Y:S01]  /*0210*/  LDG.E.U8 R26, desc[UR36][R4.64] ;  /* 0x00000024041a7981 */ /* 0x000762000c1e1100 */
[----:B------:R-:W-:Y:S05]  /*0220*/  BRA `(.L_x_10619) ;  /* 0x0000000c00587947 */ /* 0x000fea0003800000 */
.L_x_10616:
        /* <DEDUP_REMOVED lines=8> */
.L_x_10621:
[----:B------:R1:W5:Y:S01]  /*02b0*/  LDG.E.U16 R26, desc[UR36][R4.64] ;  /* 0x00000024041a7981 */ /* 0x000362000c1e1500 */
[----:B------:R-:W-:Y:S05]  /*02c0*/  BRA `(.L_x_10619) ;  /* 0x0000000c00307947 */ /* 0x000fea0003800000 */
.L_x_10620:
[----:B------:R2:W5:Y:S01]  /*02d0*/  LDG.E.U16 R26, desc[UR36][R4.64] ;  /* 0x00000024041a7981 */ /* 0x000562000c1e1500 */
[----:B------:R-:W-:Y:S05]  /*02e0*/  BRA `(.L_x_10619) ;  /* 0x0000000c00287947 */ /* 0x000fea0003800000 */
.L_x_10615:
        /* <DEDUP_REMOVED lines=9> */
.L_x_10623:
[----:B------:R-:W2:Y:S02]  /*0380*/  LDG.E.U16 R0, desc[UR36][R4.64] ;  /* 0x0000002404007981 */ /* 0x000ea4000c1e1500 */
[----:B--2---:R-:W-:-:S06]  /*0390*/  HADD2.F32 R0, -RZ, R0.H0_H0 ;  /* 0x20000000ff007230 */ /* 0x004fcc0000004100 */
[----:B------:R-:W0:Y:S02]  /*03a0*/  F2I.FTZ.TRUNC.NTZ R0, R0 ;  /* 0x0000000000007305 */ /* 0x000e24000021f100 */
[----:B0-----:R-:W-:Y:S01]  /*03b0*/  PRMT R26, R0, 0x7610, R26 ;  /* 0x00007610001a7816 */ /* 0x001fe2000000001a */
[----:B------:R-:W-:Y:S06]  /*03c0*/  BRA `(.L_x_10619) ;  /* 0x0000000800f07947 */ /* 0x000fec0003800000 */
.L_x_10622:
        /* <DEDUP_REMOVED lines=9> */
.L_x_10625:
[----:B------:R-:W2:Y:S02]  /*0460*/  LDG.E.U16 R4, desc[UR36][R4.64] ;  /* 0x0000002404047981 */ /* 0x000ea4000c1e1500 */
[----:B--2---:R-:W-:-:S06]  /*0470*/  HADD2.F32 R0, -RZ, R4.H0_H0 ;  /* 0x20000004ff007230 */ /* 0x004fcc0000004100 */
[----:B------:R-:W0:Y:S02]  /*0480*/  F2I.FTZ.TRUNC.NTZ R0, R0 ;  /* 0x0000000000007305 */ /* 0x000e24000021f100 */
[----:B0-----:R-:W-:Y:S01]  /*0490*/  PRMT R26, R0, 0x7610, R26 ;  /* 0x00007610001a7816 */ /* 0x001fe2000000001a */
[----:B------:R-:W-:Y:S06]  /*04a0*/  BRA `(.L_x_10619) ;  /* 0x0000000800b87947 */ /* 0x000fec0003800000 */
.L_x_10624:
[----:B------:R-:W2:Y:S02]  /*04b0*/  LDG.E.64 R4, desc[UR36][R4.64] ;  /* 0x0000002404047981 */ /* 0x000ea4000c1e1b00 */
[----:B--2---:R0:W1:Y:S01]  /*04c0*/  F2I.F64.TRUNC R26, R4 ;  /* 0x00000004001a7311 */ /* 0x004062000030d100 */
[----:B------:R-:W-:Y:S05]  /*04d0*/  BRA `(.L_x_10619) ;  /* 0x0000000800ac7947 */ /* 0x000fea0003800000 */
.L_x_10614:
        /* <DEDUP_REMOVED lines=12> */
.L_x_10628:
[----:B------:R-:W2:Y:S02]  /*05a0*/  LDG.E.64 R4, desc[UR36][R4.64] ;  /* 0x0000002404047981 */ /* 0x000ea4000c1e1b00 */
[----:B--2---:R0:W1:Y:S01]  /*05b0*/  F2I.F64.TRUNC R26, R4 ;  /* 0x00000004001a7311 */ /* 0x004062000030d100 */
[----:B------:R-:W-:Y:S05]  /*05c0*/  BRA `(.L_x_10619) ;  /* 0x0000000800707947 */ /* 0x000fea0003800000 */
.L_x_10627:
        /* <DEDUP_REMOVED lines=28> */
.L_x_10630:
        /* <DEDUP_REMOVED lines=12> */
[----:B------:R-:W-:-:S06]  /*0850*/  LOP3.LUT R0, R3, 0x80000000, R0, 0xf8, !PT ;  /* 0x8000000003007812 */ /* 0x000fcc00078ef800 */
[----:B------:R-:W0:Y:S02]  /*0860*/  F2I.FTZ.TRUNC.NTZ R0, R0 ;  /* 0x0000000000007305 */ /* 0x000e24000021f100 */
[----:B0-----:R-:W-:Y:S01]  /*0870*/  PRMT R26, R0, 0x7610, R26 ;  /* 0x00007610001a7816 */ /* 0x001fe2000000001a */
[----:B------:R-:W-:Y:S06]  /*0880*/  BRA `(.L_x_10619) ;  /* 0x0000000400c07947 */ /* 0x000fec0003800000 */
.L_x_10629:
[----:B------:R-:W2:Y:S02]  /*0890*/  LDG.E.U16 R0, desc[UR36][R4.64] ;  /* 0x0000002404007981 */ /* 0x000ea4000c1e1500 */
[----:B--2---:R-:W-:-:S06]  /*08a0*/  IMAD.U32 R0, R0, 0x10000, RZ ;  /* 0x0001000000007824 */ /* 0x004fcc00078e00ff */
[----:B------:R-:W0:Y:S02]  /*08b0*/  F2I.FTZ.TRUNC.NTZ R0, R0 ;  /* 0x0000000000007305 */ /* 0x000e24000021f100 */
[----:B0-----:R-:W-:Y:S01]  /*08c0*/  PRMT R26, R0, 0x7610, R26 ;  /* 0x00007610001a7816 */ /* 0x001fe2000000001a */
[----:B------:R-:W-:Y:S06]  /*08d0*/  BRA `(.L_x_10619) ;  /* 0x0000000400ac7947 */ /* 0x000fec0003800000 */
.L_x_10626:
        /* <DEDUP_REMOVED lines=10> */
.L_x_10633:
        /* <DEDUP_REMOVED lines=21> */
.L_x_10637:
[----:B------:R-:W-:Y:S05]  /*0ad0*/  BSYNC B1 ;  /* 0x0000000000017941 */ /* 0x000fea0003800000 */
.L_x_10636:
[----:B------:R-:W-:Y:S01]  /*0ae0*/  LEA R5, R0, 0x3b800000, 0x17 ;  /* 0x3b80000000057811 */ /* 0x000fe200078eb8ff */
[----:B------:R-:W-:-:S05]  /*0af0*/  IMAD.SHL.U32 R0, R3, 0x100000, RZ ;  /* 0x0010000003007824 */ /* 0x000fca00078e00ff */
[----:B------:R-:W-:-:S07]  /*0b00*/  LOP3.LUT R0, R5, R0, R6, 0xfe, !PT ;  /* 0x0000000005007212 */ /* 0x000fce00078efe06 */
.L_x_10635:
[----:B------:R-:W-:Y:S05]  /*0b10*/  BSYNC B0 ;  /* 0x0000000000007941 */ /* 0x000fea0003800000 */
.L_x_10634:
[----:B------:R-:W0:Y:S02]  /*0b20*/  F2I.FTZ.TRUNC.NTZ R0, R0 ;  /* 0x0000000000007305 */ /* 0x000e24000021f100 */
[----:B0-----:R-:W-:Y:S01]  /*0b30*/  PRMT R26, R0, 0x7610, R26 ;  /* 0x00007610001a7816 */ /* 0x001fe2000000001a */
[----:B------:R-:W-:Y:S06]  /*0b40*/  BRA `(.L_x_10619) ;  /* 0x0000000400107947 */ /* 0x000fec0003800000 */
.L_x_10632:
        /* <DEDUP_REMOVED lines=21> */
.L_x_10641:
[----:B------:R-:W-:Y:S05]  /*0ca0*/  BSYNC B1 ;  /* 0x0000000000017941 */ /* 0x000fea0003800000 */
.L_x_10640:
[----:B------:R-:W-:Y:S01]  /*0cb0*/  LEA R5, R0, 0x37800000, 0x17 ;  /* 0x3780000000057811 */ /* 0x000fe200078eb8ff */
[----:B------:R-:W-:-:S05]  /*0cc0*/  IMAD.SHL.U32 R0, R3, 0x200000, RZ ;  /* 0x0020000003007824 */ /* 0x000fca00078e00ff */
[----:B------:R-:W-:-:S07]  /*0cd0*/  LOP3.LUT R0, R5, R0, R6, 0xfe, !PT ;  /* 0x0000000005007212 */ /* 0x000fce00078efe06 */
.L_x_10639:
[----:B------:R-:W-:Y:S05]  /*0ce0*/  BSYNC B0 ;  /* 0x0000000000007941 */ /* 0x000fea0003800000 */
.L_x_10638:
[----:B------:R-:W0:Y:S02]  /*0cf0*/  F2I.FTZ.TRUNC.NTZ R0, R0 ;  /* 0x0000000000007305 */ /* 0x000e24000021f100 */
[----:B0-----:R-:W-:Y:S01]  /*0d00*/  PRMT R26, R0, 0x7610, R26 ;  /* 0x00007610001a7816 */ /* 0x001fe2000000001a */
[----:B------:R-:W-:Y:S06]  /*0d10*/  BRA `(.L_x_10619) ;  /* 0x00000000009c7947 */ /* 0x000fec0003800000 */
.L_x_10631:
        /* <DEDUP_REMOVED lines=14> */
.L_x_10645:
[----:B------:R-:W-:Y:S05]  /*0e00*/  BSYNC B0 ;  /* 0x0000000000007941 */ /* 0x000fea0003800000 */
.L_x_10644:
[----:B------:R-:W0:Y:S02]  /*0e10*/  F2I.FTZ.TRUNC.NTZ R0, R0 ;  /* 0x0000000000007305 */ /* 0x000e24000021f100 */
[----:B0-----:R-:W-:Y:S01]  /*0e20*/  PRMT R26, R0, 0x7610, R26 ;  /* 0x00007610001a7816 */ /* 0x001fe2000000001a */
[----:B------:R-:W-:Y:S06]  /*0e30*/  BRA `(.L_x_10619) ;  /* 0x0000000000547947 */ /* 0x000fec0003800000 */
.L_x_10618:
        /* <DEDUP_REMOVED lines=16> */
.L_x_10646:
[----:B------:R-:W-:Y:S01]  /*0f40*/  PRMT R26, RZ, 0x7610, R26 ;  /* 0x00007610ff1a7816 */ /* 0x000fe2000000001a */
[----:B------:R-:W-:Y:S06]  /*0f50*/  BRA `(.L_x_10619) ;  /* 0x00000000000c7947 */ /* 0x000fec0003800000 */
.L_x_10643:
[----:B------:R0:W5:Y:S01]  /*0f60*/  LDG.E.U16 R26, desc[UR36][R4.64] ;  /* 0x00000024041a7981 */ /* 0x000162000c1e1500 */
[----:B------:R-:W-:Y:S05]  /*0f70*/  BRA `(.L_x_10619) ;  /* 0x0000000000047947 */ /* 0x000fea0003800000 */
.L_x_10642:
[----:B------:R0:W5:Y:S02]  /*0f80*/  LDG.E.U16 R26, desc[UR36][R4.64] ;  /* 0x00000024041a7981 */ /* 0x000164000c1e1500 */
.L_x_10619:
[----:B01234-:R-:W0:Y:S01]  /*0f90*/  LDC.64 R4, c[0x0][0x228] ;  /* 0x00008a00ff047b82 */ /* 0x01fe220000000a00 */
        /* <DEDUP_REMOVED lines=17> */
.L_x_10650:
[----:B------:R1:W5:Y:S01]  /*10b0*/  LDG.E.U8 R24, desc[UR36][R4.64] ;  /* 0x0000002404187981 */ /* 0x000362000c1e1100 */
[----:B------:R-:W-:Y:S05]  /*10c0*/  BRA `(.L_x_10652) ;  /* 0x0000000c00547947 */ /* 0x000fea0003800000 */
.L_x_10649:
        /* <DEDUP_REMOVED lines=8> */
.L_x_10654:
[----:B------:R3:W5:Y:S01]  /*1150*/  LDG.E.U16 R24, desc[UR36][R4.64] ;  /* 0x0000002404187981 */ /* 0x000762000c1e1500 */
[----:B------:R-:W-:Y:S05]  /*1160*/  BRA `(.L_x_10652) ;  /* 0x0000000c002c7947 */ /* 0x000fea0003800000 */
.L_x_10653:
[----:B------:R2:W5:Y:S01]  /*1170*/  LDG.E.U16 R24, desc[UR36][R4.64] ;  /* 0x0000002404187981 */ /* 0x000562000c1e1500 */
[----:B------:R-:W-:Y:S05]  /*1180*/  BRA `(.L_x_10652) ;  /* 0x0000000c00247947 */ /* 0x000fea0003800000 */
.L_x_10648:
        /* <DEDUP_REMOVED lines=9> */
.L_x_10656:
[----:B------:R-:W2:Y:S02]  /*1220*/  LDG.E.U16 R0, desc[UR36][R4.64] ;  /* 0x0000002404007981 */ /* 0x000ea4000c1e1500 */
[----:B--2---:R-:W-:-:S06]  /*1230*/  HADD2.F32 R0, -RZ, R0.H0_H0 ;  /* 0x20000000ff007230 */ /* 0x004fcc0000004100 */
[----:B------:R-:W0:Y:S02]  /*1240*/  F2I.FTZ.TRUNC.NTZ R0, R0 ;  /* 0x0000000000007305 */ /* 0x000e24000021f100 */
[----:B0-----:R-:W-:Y:S01]  /*1250*/  PRMT R24, R0, 0x7610, R24 ;  /* 0x0000761000187816 */ /* 0x001fe20000000018 */
[----:B------:R-:W-:Y:S06]  /*1260*/  BRA `(.L_x_10652) ;  /* 0x0000000800ec7947 */ /* 0x000fec0003800000 */
.L_x_10655:
        /* <DEDUP_REMOVED lines=9> */
.L_x_10658:
[----:B------:R-:W2:Y:S02]  /*1300*/  LDG.E.U16 R4, desc[UR36][R4.64] ;  /* 0x0000002404047981 */ /* 0x000ea4000c1e1500 */
[----:B--2---:R-:W-:-:S06]  /*1310*/  HADD2.F32 R0, -RZ, R4.H0_H0 ;  /* 0x20000004ff007230 */ /* 0x004fcc0000004100 */
[----:B------:R-:W0:Y:S02]  /*1320*/  F2I.FTZ.TRUNC.NTZ R0, R0 ;  /* 0x0000000000007305 */ /* 0x000e24000021f100 */
[----:B0-----:R-:W-:Y:S01]  /*1330*/  PRMT R24, R0, 0x7610, R24 ;  /* 0x0000761000187816 */ /* 0x001fe20000000018 */
[----:B------:R-:W-:Y:S06]  /*1340*/  BRA `(.L_x_10652) ;  /* 0x0000000800b47947 */ /* 0x000fec0003800000 */
.L_x_10657:
[----:B------:R-:W2:Y:S02]  /*1350*/  LDG.E.64 R4, desc[UR36][R4.64] ;  /* 0x0000002404047981 */ /* 0x000ea4000c1e1b00 */
[----:B--2---:R0:W1:Y:S01]  /*1360*/  F2I.F64.TRUNC R24, R4 ;  /* 0x0000000400187311 */ /* 0x004062000030d100 */
[----:B------:R-:W-:Y:S05]  /*1370*/  BRA `(.L_x_10652) ;  /* 0x0000000800a87947 */ /* 0x000fea0003800000 */
.L_x_10647:
        /* <DEDUP_REMOVED lines=12> */
.L_x_10661:
[----:B------:R-:W2:Y:S02]  /*1440*/  LDG.E.64 R4, desc[UR36][R4.64] ;  /* 0x0000002404047981 */ /* 0x000ea4000c1e1b00 */
[----:B--2---:R0:W1:Y:S01]  /*1450*/  F2I.F64.TRUNC R24, R4 ;  /* 0x0000000400187311 */ /* 0x004062000030d100 */
[----:B------:R-:W-:Y:S05]  /*1460*/  BRA `(.L_x_10652) ;  /* 0x00000008006c7947 */ /* 0x000fea0003800000 */
.L_x_10660:
        /* <DEDUP_REMOVED lines=28> */
.L_x_10663:
        /* <DEDUP_REMOVED lines=15> */
.L_x_10662:
[----:B------:R-:W2:Y:S02]  /*1720*/  LDG.E.U16 R0, desc[UR36][R4.64] ;  /* 0x0000002404007981 */ /* 0x000ea4000c1e1500 */
[----:B--2---:R-:W-:-:S06]  /*1730*/  IMAD.U32 R0, R0, 0x10000, RZ ;  /* 0x0001000000007824 */ /* 0x004fcc00078e00ff */
[----:B------:R-:W0:Y:S02]  /*1740*/  F2I.FTZ.TRUNC.NTZ R0, R0 ;  /* 0x0000000000007305 */ /* 0x000e24000021f100 */
[----:B0-----:R-:W-:Y:S01]  /*1750*/  PRMT R24, R0, 0x7610, R24 ;  /* 0x0000761000187816 */ /* 0x001fe20000000018 */
[----:B------:R-:W-:Y:S06]  /*1760*/  BRA `(.L_x_10652) ;  /* 0x0000000400ac7947 */ /* 0x000fec0003800000 */
.L_x_10659:
        /* <DEDUP_REMOVED lines=10> */
.L_x_10666:
        /* <DEDUP_REMOVED lines=21> */
.L_x_10670:
[----:B------:R-:W-:Y:S05]  /*1960*/  BSYNC B1 ;  /* 0x0000000000017941 */ /* 0x000fea0003800000 */
.L_x_10669:
[----:B------:R-:W-:Y:S01]  /*1970*/  LEA R5, R0, 0x3b800000, 0x17 ;  /* 0x3b80000000057811 */ /* 0x000fe200078eb8ff */
[----:B------:R-:W-:-:S05]  /*1980*/  IMAD.SHL.U32 R0, R3, 0x100000, RZ ;  /* 0x0010000003007824 */ /* 0x000fca00078e00ff */
[----:B------:R-:W-:-:S07]  /*1990*/  LOP3.LUT R0, R5, R0, R6, 0xfe, !PT ;  /* 0x0000000005007212 */ /* 0x000fce00078efe06 */
.L_x_10668:
[----:B------:R-:W-:Y:S05]  /*19a0*/  BSYNC B0 ;  /* 0x0000000000007941 */ /* 0x000fea0003800000 */
.L_x_10667:
[----:B------:R-:W0:Y:S02]  /*19b0*/  F2I.FTZ.TRUNC.NTZ R0, R0 ;  /* 0x0000000000007305 */ /* 0x000e24000021f100 */
[----:B0-----:R-:W-:Y:S01]  /*19c0*/  PRMT R24, R0, 0x7610, R24 ;  /* 0x0000761000187816 */ /* 0x001fe20000000018 */
[----:B------:R-:W-:Y:S06]  /*19d0*/  BRA `(.L_x_10652) ;  /* 0x0000000400107947 */ /* 0x000fec0003800000 */
.L_x_10665:
        /* <DEDUP_REMOVED lines=21> */
.L_x_10674:
[----:B------:R-:W-:Y:S05]  /*1b30*/  BSYNC B1 ;  /* 0x0000000000017941 */ /* 0x000fea0003800000 */
.L_x_10673:
[----:B------:R-:W-:Y:S01]  /*1b40*/  LEA R5, R0, 0x37800000, 0x17 ;  /* 0x3780000000057811 */ /* 0x000fe200078eb8ff */
[----:B------:R-:W-:-:S05]  /*1b50*/  IMAD.SHL.U32 R0, R3, 0x200000, RZ ;  /* 0x0020000003007824 */ /* 0x000fca00078e00ff */
[----:B------:R-:W-:-:S07]  /*1b60*/  LOP3.LUT R0, R5, R0, R6, 0xfe, !PT ;  /* 0x0000000005007212 */ /* 0x000fce00078efe06 */
.L_x_10672:
[----:B------:R-:W-:Y:S05]  /*1b70*/  BSYNC B0 ;  /* 0x0000000000007941 */ /* 0x000fea0003800000 */
.L_x_10671:
[----:B------:R-:W0:Y:S02]  /*1b80*/  F2I.FTZ.TRUNC.NTZ R0, R0 ;  /* 0x0000000000007305 */ /* 0x000e24000021f100 */
[----:B0-----:R-:W-:Y:S01]  /*1b90*/  PRMT R24, R0, 0x7610, R24 ;  /* 0x0000761000187816 */ /* 0x001fe20000000018 */
[----:B------:R-:W-:Y:S06]  /*1ba0*/  BRA `(.L_x_10652) ;  /* 0x00000000009c7947 */ /* 0x000fec0003800000 */
.L_x_10664:
        /* <DEDUP_REMOVED lines=14> */
.L_x_10678:
[----:B------:R-:W-:Y:S05]  /*1c90*/  BSYNC B0 ;  /* 0x0000000000007941 */ /* 0x000fea0003800000 */
.L_x_10677:
[----:B------:R-:W0:Y:S02]  /*1ca0*/  F2I.FTZ.TRUNC.NTZ R0, R0 ;  /* 0x0000000000007305 */ /* 0x000e24000021f100 */
[----:B0-----:R-:W-:Y:S01]  /*1cb0*/  PRMT R24, R0, 0x7610, R24 ;  /* 0x0000761000187816 */ /* 0x001fe20000000018 */
[----:B------:R-:W-:Y:S06]  /*1cc0*/  BRA `(.L_x_10652) ;  /* 0x0000000000547947 */ /* 0x000fec0003800000 */
.L_x_10651:
        /* <DEDUP_REMOVED lines=16> */
.L_x_10679:
[----:B------:R-:W-:Y:S01]  /*1dd0*/  PRMT R24, RZ, 0x7610, R24 ;  /* 0x00007610ff187816 */ /* 0x000fe20000000018 */
[----:B------:R-:W-:Y:S06]  /*1de0*/  BRA `(.L_x_10652) ;  /* 0x00000000000c7947 */ /* 0x000fec0003800000 */
.L_x_10676:
[----:B------:R0:W5:Y:S01]  /*1df0*/  LDG.E.U16 R24, desc[UR36][R4.64] ;  /* 0x0000002404187981 */ /* 0x000162000c1e1500 */
[----:B------:R-:W-:Y:S05]  /*1e00*/  BRA `(.L_x_10652) ;  /* 0x0000000000047947 */ /* 0x000fea0003800000 */
.L_x_10675:
[----:B------:R0:W5:Y:S02]  /*1e10*/  LDG.E.U16 R24, desc[UR36][R4.64] ;  /* 0x0000002404187981 */ /* 0x000164000c1e1500 */
.L_x_10652:
[----:B------:R-:W2:Y:S02]  /*1e20*/  S2R R23, SR_TID.X ;  /* 0x0000000000177919 */ /* 0x000ea40000002100 */
[----:B--2---:R-:W-:-:S07]  /*1e30*/  VIADD R23, R23, 0x80 ;  /* 0x0000008017177836 */ /* 0x004fce0000000000 */
.L_x_10613:
[----:B------:R-:W-:Y:S05]  /*1e40*/  BSYNC B6 ;  /* 0x0000000000067941 */ /* 0x000fea0003800000 */
.L_x_10612:
[----:B------:R-:W-:Y:S01]  /*1e50*/  ISETP.GE.AND P0, PT, R23, R16, PT ;  /* 0x000000101700720c */ /* 0x000fe20003f06270 */
[----:B------:R-:W-:Y:S01]  /*1e60*/  BSSY B6, `(.L_x_10680) ;  /* 0x00001d7000067945 */ /* 0x000fe20003800000 */
[----:B------:R-:W-:-:S11]  /*1e70*/  PRMT R22, RZ, 0x7610, R22 ;  /* 0x00007610ff167816 */ /* 0x000fd60000000016 */
[----:B------:R-:W-:Y:S05]  /*1e80*/  @P0 BRA `(.L_x_10681) ;  /* 0x0000001c00500947 */ /* 0x000fea0003800000 */
[----:B01-34-:R-:W0:Y:S01]  /*1e90*/  LDC.64 R4, c[0x0][0x220] ;  /* 0x00008800ff047b82 */ /* 0x01be220000000a00 */
        /* <DEDUP_REMOVED lines=18> */
.L_x_10685:
[----:B------:R0:W5:Y:S01]  /*1fc0*/  LDG.E.U8 R27, desc[UR36][R4.64] ;  /* 0x00000024041b7981 */ /* 0x000162000c1e1100 */
[----:B------:R-:W-:Y:S05]  /*1fd0*/  BRA `(.L_x_10687) ;  /* 0x0000000c00547947 */ /* 0x000fea0003800000 */
.L_x_10684:
        /* <DEDUP_REMOVED lines=8> */
.L_x_10689:
[----:B------:R0:W5:Y:S01]  /*2060*/  LDG.E.U16 R27, desc[UR36][R4.64] ;  /* 0x00000024041b7981 */ /* 0x000162000c1e1500 */
[----:B------:R-:W-:Y:S05]  /*2070*/  BRA `(.L_x_10687) ;  /* 0x0000000c002c7947 */ /* 0x000fea0003800000 */
.L_x_10688:
[----:B------:R0:W5:Y:S01]  /*2080*/  LDG.E.U16 R27, desc[UR36][R4.64] ;  /* 0x00000024041b7981 */ /* 0x000162000c1e1500 */
[----:B------:R-:W-:Y:S05]  /*2090*/  BRA `(.L_x_10687) ;  /* 0x0000000c00247947 */ /* 0x000fea0003800000 */
.L_x_10683:
        /* <DEDUP_REMOVED lines=9> */
.L_x_10691:
[----:B------:R-:W2:Y:S02]  /*2130*/  LDG.E.U16 R0, desc[UR36][R4.64] ;  /* 0x0000002404007981 */ /* 0x000ea4000c1e1500 */
[----:B--2---:R-:W-:-:S06]  /*2140*/  HADD2.F32 R0, -RZ, R0.H0_H0 ;  /* 0x20000000ff007230 */ /* 0x004fcc0000004100 */
[----:B------:R-:W0:Y:S02]  /*2150*/  F2I.FTZ.TRUNC.NTZ R0, R0 ;  /* 0x0000000000007305 */ /* 0x000e24000021f100 */
[----:B0-----:R-:W-:Y:S01]  /*2160*/  PRMT R27, R0, 0x7610, R27 ;  /* 0x00007610001b7816 */ /* 0x001fe2000000001b */
[----:B------:R-:W-:Y:S06]  /*2170*/  BRA `(.L_x_10687) ;  /* 0x0000000800ec7947 */ /* 0x000fec0003800000 */
.L_x_10690:
        /* <DEDUP_REMOVED lines=9> */
.L_x_10693:
[----:B------:R-:W2:Y:S02]  /*2210*/  LDG.E.U16 R4, desc[UR36][R4.64] ;  /* 0x0000002404047981 */ /* 0x000ea4000c1e1500 */
[----:B--2---:R-:W-:-:S06]  /*2220*/  HADD2.F32 R0, -RZ, R4.H0_H0 ;  /* 0x20000004ff007230 */ /* 0x004fcc0000004100 */
[----:B------:R-:W0:Y:S02]  /*2230*/  F2I.FTZ.TRUNC.NTZ R0, R0 ;  /* 0x0000000000007305 */ /* 0x000e24000021f100 */
[----:B0-----:R-:W-:Y:S01]  /*2240*/  PRMT R27, R0, 0x7610, R27 ;  /* 0x00007610001b7816 */ /* 0x001fe2000000001b */
[----:B------:R-:W-:Y:S06]  /*2250*/  BRA `(.L_x_10687) ;  /* 0x0000000800b47947 */ /* 0x000fec0003800000 */
.L_x_10692:
[----:B------:R-:W2:Y:S02]  /*2260*/  LDG.E.64 R4, desc[UR36][R4.64] ;  /* 0x0000002404047981 */ /* 0x000ea4000c1e1b00 */
[----:B--2---:R0:W1:Y:S01]  /*2270*/  F2I.F64.TRUNC R27, R4 ;  /* 0x00000004001b7311 */ /* 0x004062000030d100 */
[----:B------:R-:W-:Y:S05]  /*2280*/  BRA `(.L_x_10687) ;  /* 0x0000000800a87947 */ /* 0x000fea0003800000 */
.L_x_10682:
        /* <DEDUP_REMOVED lines=12> */
.L_x_10696:
[----:B------:R-:W2:Y:S02]  /*2350*/  LDG.E.64 R4, desc[UR36][R4.64] ;  /* 0x0000002404047981 */ /* 0x000ea4000c1e1b00 */
[----:B--2---:R0:W1:Y:S01]  /*2360*/  F2I.F64.TRUNC R27, R4 ;  /* 0x00000004001b7311 */ /* 0x004062000030d100 */
[----:B------:R-:W-:Y:S05]  /*2370*/  BRA `(.L_x_10687) ;  /* 0x00000008006c7947 */ /* 0x000fea0003800000 */
.L_x_10695:
        /* <DEDUP_REMOVED lines=28> */
.L_x_10698:
        /* <DEDUP_REMOVED lines=15> */
.L_x_10697:
[----:B------:R-:W2:Y:S02]  /*2630*/  LDG.E.U16 R0, desc[UR36][R4.64] ;  /* 0x0000002404007981 */ /* 0x000ea4000c1e1500 */
[----:B--2---:R-:W-:-:S06]  /*2640*/  IMAD.U32 R0, R0, 0x10000, RZ ;  /* 0x0001000000007824 */ /* 0x004fcc00078e00ff */
[----:B------:R-:W0:Y:S02]  /*2650*/  F2I.FTZ.TRUNC.NTZ R0, R0 ;  /* 0x0000000000007305 */ /* 0x000e24000021f100 */
[----:B0-----:R-:W-:Y:S01]  /*2660*/  PRMT R27, R0, 0x7610, R27 ;  /* 0x00007610001b7816 */ /* 0x001fe2000000001b */
[----:B------:R-:W-:Y:S06]  /*2670*/  BRA `(.L_x_10687) ;  /* 0x0000000400ac7947 */ /* 0x000fec0003800000 */
.L_x_10694:
        /* <DEDUP_REMOVED lines=10> */
.L_x_10701:
        /* <DEDUP_REMOVED lines=21> */
.L_x_10705:
[----:B------:R-:W-:Y:S05]  /*2870*/  BSYNC B1 ;  /* 0x0000000000017941 */ /* 0x000fea0003800000 */
.L_x_10704:
[----:B------:R-:W-:Y:S01]  /*2880*/  LEA R5, R0, 0x3b800000, 0x17 ;  /* 0x3b80000000057811 */ /* 0x000fe200078eb8ff */
[----:B------:R-:W-:-:S05]  /*2890*/  IMAD.SHL.U32 R0, R3, 0x100000, RZ ;  /* 0x0010000003007824 */ /* 0x000fca00078e00ff */
[----:B------:R-:W-:-:S07]  /*28a0*/  LOP3.LUT R0, R5, R0, R6, 0xfe, !PT ;  /* 0x0000000005007212 */ /* 0x000fce00078efe06 */
.L_x_10703:
[----:B------:R-:W-:Y:S05]  /*28b0*/  BSYNC B0 ;  /* 0x0000000000007941 */ /* 0x000fea0003800000 */
.L_x_10702:
[----:B------:R-:W0:Y:S02]  /*28c0*/  F2I.FTZ.TRUNC.NTZ R0, R0 ;  /* 0x0000000000007305 */ /* 0x000e24000021f100 */
[----:B0-----:R-:W-:Y:S01]  /*28d0*/  PRMT R27, R0, 0x7610, R27 ;  /* 0x00007610001b7816 */ /* 0x001fe2000000001b */
[----:B------:R-:W-:Y:S06]  /*28e0*/  BRA `(.L_x_10687) ;  /* 0x0000000400107947 */ /* 0x000fec0003800000 */
.L_x_10700:
        /* <DEDUP_REMOVED lines=21> */
.L_x_10709:
[----:B------:R-:W-:Y:S05]  /*2a40*/  BSYNC B1 ;  /* 0x0000000000017941 */ /* 0x000fea0003800000 */
.L_x_10708:
[----:B------:R-:W-:Y:S01]  /*2a50*/  LEA R5, R0, 0x37800000, 0x17 ;  /* 0x3780000000057811 */ /* 0x000fe200078eb8ff */
[----:B------:R-:W-:-:S05]  /*2a60*/  IMAD.SHL.U32 R0, R3, 0x200000, RZ ;  /* 0x0020000003007824 */ /* 0x000fca00078e00ff */
[----:B------:R-:W-:-:S07]  /*2a70*/  LOP3.LUT R0, R5, R0, R6, 0xfe, !PT ;  /* 0x0000000005007212 */ /* 0x000fce00078efe06 */
.L_x_10707:
[----:B------:R-:W-:Y:S05]  /*2a80*/  BSYNC B0 ;  /* 0x0000000000007941 */ /* 0x000fea0003800000 */
.L_x_10706:
[----:B------:R-:W0:Y:S02]  /*2a90*/  F2I.FTZ.TRUNC.NTZ R0, R0 ;  /* 0x0000000000007305 */ /* 0x000e24000021f100 */
[----:B0-----:R-:W-:Y:S01]  /*2aa0*/  PRMT R27, R0, 0x7610, R27 ;  /* 0x00007610001b7816 */ /* 0x001fe2000000001b */
[----:B------:R-:W-:Y:S06]  /*2ab0*/  BRA `(.L_x_10687) ;  /* 0x00000000009c7947 */ /* 0x000fec0003800000 */
.L_x_10699:
        /* <DEDUP_REMOVED lines=14> */
.L_x_10713:
[----:B------:R-:W-:Y:S05]  /*2ba0*/  BSYNC B0 ;  /* 0x0000000000007941 */ /* 0x000fea0003800000 */
.L_x_10712:
[----:B------:R-:W0:Y:S02]  /*2bb0*/  F2I.FTZ.TRUNC.NTZ R0, R0 ;  /* 0x0000000000007305 */ /* 0x000e24000021f100 */
[----:B0-----:R-:W-:Y:S01]  /*2bc0*/  PRMT R27, R0, 0x7610, R27 ;  /* 0x00007610001b7816 */ /* 0x001fe2000000001b */
[----:B------:R-:W-:Y:S06]  /*2bd0*/  BRA `(.L_x_10687) ;  /* 0x0000000000547947 */ /* 0x000fec0003800000 */
.L_x_10686:
        /* <DEDUP_REMOVED lines=16> */
.L_x_10714:
[----:B------:R-:W-:Y:S01]  /*2ce0*/  PRMT R27, RZ, 0x7610, R27 ;  /* 0x00007610ff1b7816 */ /* 0x000fe2000000001b */
[----:B------:R-:W-:Y:S06]  /*2cf0*/  BRA `(.L_x_10687) ;  /* 0x00000000000c7947 */ /* 0x000fec0003800000 */
.L_x_10711:
[----:B------:R2:W5:Y:S01]  /*2d00*/  LDG.E.U16 R27, desc[UR36][R4.64] ;  /* 0x00000024041b7981 */ /* 0x000562000c1e1500 */
[----:B------:R-:W-:Y:S05]  /*2d10*/  BRA `(.L_x_10687) ;  /* 0x0000000000047947 */ /* 0x000fea0003800000 */
.L_x_10710:
[----:B------:R3:W5:Y:S02]  /*2d20*/  LDG.E.U16 R27, desc[UR36][R4.64] ;  /* 0x00000024041b7981 */ /* 0x000764000c1e1500 */
.L_x_10687:
[----:B0-234-:R-:W0:Y:S01]  /*2d30*/  LDC.64 R4, c[0x0][0x228] ;  /* 0x00008a00ff047b82 */ /* 0x01de220000000a00 */
        /* <DEDUP_REMOVED lines=17> */
.L_x_10718:
[----:B------:R0:W5:Y:S01]  /*2e50*/  LDG.E.U8 R22, desc[UR36][R4.64] ;  /* 0x0000002404167981 */ /* 0x000162000c1e1100 */
[----:B------:R-:W-:Y:S05]  /*2e60*/  BRA `(.L_x_10720) ;  /* 0x0000000c00547947 */ /* 0x000fea0003800000 */
.L_x_10717:
        /* <DEDUP_REMOVED lines=8> */
.L_x_10722:
[----:B------:R0:W5:Y:S01]  /*2ef0*/  LDG.E.U16 R22, desc[UR36][R4.64] ;  /* 0x0000002404167981 */ /* 0x000162000c1e1500 */
[----:B------:R-:W-:Y:S05]  /*2f00*/  BRA `(.L_x_10720) ;  /* 0x0000000c002c7947 */ /* 0x000fea0003800000 */
.L_x_10721:
[----:B------:R0:W5:Y:S01]  /*2f10*/  LDG.E.U16 R22, desc[UR36][R4.64] ;  /* 0x0000002404167981 */ /* 0x000162000c1e1500 */
[----:B------:R-:W-:Y:S05]  /*2f20*/  BRA `(.L_x_10720) ;  /* 0x0000000c00247947 */ /* 0x000fea0003800000 */
.L_x_10716:
[----:B------:R-:W-:-:S13]  /*2f30*/  ISETP.GT.AND P0, PT, R0, 0x6, PT ;  /* 0x000000060000780c */ /* 0x000fda0003f04270 */
[----:B------:R-:W-:Y:S05]  /*2f40*/  @P0 BRA `(.L_x_10723) ;  /* 0x0000000000300947 */ /* 0x000fea0003800000 */
[----:B------:R-:W-:-:S13]  /*2f50*/  ISETP.NE.AND P0, PT, R0, 0x5, PT ;  /* 0x000000050000780c */ /* 0x000fda0003f05270 */
[----:B------:R-:W-:Y:S05]  /*2f60*/  @!P0 BRA `(.L_x_10724) ;  /* 0x0000000000148947 */ /* 0x000fea0003800000 */
[----:B------:R-:W-:-:S13]  /*2f70*/  ISETP.NE.AND P0, PT, R0, 0x6, PT ;  /* 0x000000060000780c */ /* 0x000fda0003f05270 */
[----:B------:R-:W-:Y:S05]  /*2f80*/  @P0 BRA `(.L_x_10719) ;  /* 0x0000000800b80947 */ /* 0x000fea0003800000 */
[----:B------:R-:W2:Y:S02]  /*2f90*/  LDG.E R4, desc[UR36][R4.64] ;  /* 0x0000002404047981 */ /* 0x000ea4000c1e1900 */
[----:B--2---:R0:W2:Y:S01]  /*2fa0*/  F2I.FTZ.TRUNC.NTZ R22, R4 ;  /* 0x0000000400167305 */ /* 0x0040a2000021f100 */
[----:B------:R-:W-:Y:S05]  /*2fb0*/  BRA `(.L_x_10720) ;  /* 0x0000000c00007947 */ /* 0x000fea0003800000 */
.L_x_10724:
[----:B------:R-:W2:Y:S02]  /*2fc0*/  LDG.E.U16 R0, desc[UR36][R4.64] ;  /* 0x0000002404007981 */ /* 0x000ea4000c1e1500 */
[----:B--2---:R-:W-:-:S06]  /*2fd0*/  HADD2.F32 R0, -RZ, R0.H0_H0 ;  /* 0x20000000ff007230 */ /* 0x004fcc0000004100 */
[----:B------:R-:W0:Y:S02]  /*2fe0*/  F2I.FTZ.TRUNC.NTZ R0, R0 ;  /* 0x0000000000007305 */ /* 0x000e24000021f100 */
[----:B0-----:R-:W-:Y:S01]  /*2ff0*/  PRMT R22, R0, 0x7610, R22 ;  /* 0x0000761000167816 */ /* 0x001fe20000000016 */
[----:B------:R-:W-:Y:S06]  /*3000*/  BRA `(.L_x_10720) ;  /* 0x0000000800ec7947 */ /* 0x000fec0003800000 */
.L_x_10723:
[----:B------:R-:W-:-:S13]  /*3010*/  ISETP.NE.AND P0, PT, R0, 0x7, PT ;  /* 0x000000070000780c */ /* 0x000fda0003f05270 */
[----:B------:R-:W-:Y:S05]  /*3020*/  @!P0 BRA `(.L_x_10725) ;  /* 0x0000000000308947 */ /* 0x000fea0003800000 */
[----:B------:R-:W-:-:S13]  /*3030*/  ISETP.NE.AND P0, PT, R0, 0x8, PT ;  /* 0x000000080000780c */ /* 0x000fda0003f05270 */
[----:B------:R-:W-:Y:S05]  /*3040*/  @!P0 BRA `(.L_x_10726) ;  /* 0x0000000000148947 */ /* 0x000fea0003800000 */
[----:B------:R-:W-:-:S13]  /*3050*/  ISETP.NE.AND P0, PT, R0, 0x9, PT ;  /* 0x000000090000780c */ /* 0x000fda0003f05270 */
[----:B------:R-:W-:Y:S05]  /*3060*/  @P0 BRA `(.L_x_10719) ;  /* 0x0000000800800947 */ /* 0x000fea0003800000 */
[----:B------:R-:W2:Y:S02]  /*3070*/  LDG.E R4, desc[UR36][R4.64] ;  /* 0x0000002404047981 */ /* 0x000ea4000c1e1900 */
[----:B--2---:R0:W2:Y:S01]  /*3080*/  F2I.FTZ.TRUNC.NTZ R22, R4 ;  /* 0x0000000400167305 */ /* 0x0040a2000021f100 */
[----:B------:R-:W-:Y:S05]  /*3090*/  BRA `(.L_x_10720) ;  /* 0x0000000800c87947 */ /* 0x000fea0003800000 */
.L_x_10726:
[----:B------:R-:W2:Y:S02]  /*30a0*/  LDG.E.U16 R4, desc[UR36][R4.64] ;  /* 0x0000002404047981 */ /* 0x000ea4000c1e1500 */
[----:B--2---:R-:W-:-:S06]  /*30b0*/  HADD2.F32 R0, -RZ, R4.H0_H0 ;  /* 0x20000004ff007230 */ /* 0x004fcc0000004100 */
[----:B------:R-:W0:Y:S02]  /*30c0*/  F2I.FTZ.TRUNC.NTZ R0, R0 ;  /* 0x0000000000007305 */ /* 0x000e24000021f100 */
[----:B0-----:R-:W-:Y:S01]  /*30d0*/  PRMT R22, R0, 0x7610, R22 ;  /* 0x0000761000167816 */ /* 0x001fe20000000016 */
[----:B------:R-:W-:Y:S06]  /*30e0*/  BRA `(.L_x_10720) ;  /* 0x0000000800b47947 */ /* 0x000fec0003800000 */
.L_x_10725:
[----:B------:R-:W2:Y:S02]  /*30f0*/  LDG.E.64 R4, desc[UR36][R4.64] ;  /* 0x0000002404047981 */ /* 0x000ea4000c1e1b00 */
[----:B--2---:R0:W2:Y:S01]  /*3100*/  F2I.F64.TRUNC R22, R4 ;  /* 0x0000000400167311 */ /* 0x0040a2000030d100 */
[----:B------:R-:W-:Y:S05]  /*3110*/  BRA `(.L_x_10720) ;  /* 0x0000000800a87947 */ /* 0x000fea0003800000 */
.L_x_10715:
        /* <DEDUP_REMOVED lines=12> */
.L_x_10729:
[----:B------:R-:W2:Y:S02]  /*31e0*/  LDG.E.64 R4, desc[UR36][R4.64] ;  /* 0x0000002404047981 */ /* 0x000ea4000c1e1b00 */
[----:B--2---:R4:W0:Y:S01]  /*31f0*/  F2I.F64.TRUNC R22, R4 ;  /* 0x0000000400167311 */ /* 0x004822000030d100 */
[----:B------:R-:W-:Y:S05]  /*3200*/  BRA `(.L_x_10720) ;  /* 0x00000008006c7947 */ /* 0x000fea0003800000 */
.L_x_10728:
        /* <DEDUP_REMOVED lines=28> */
.L_x_10731:
        /* <DEDUP_REMOVED lines=15> */
.L_x_10730:
[----:B------:R-:W2:Y:S02]  /*34c0*/  LDG.E.U16 R0, desc[UR36][R4.64] ;  /* 0x0000002404007981 */ /* 0x000ea4000c1e1500 */
[----:B--2---:R-:W-:-:S06]  /*34d0*/  IMAD.U32 R0, R0, 0x10000, RZ ;  /* 0x0001000000007824 */ /* 0x004fcc00078e00ff */
[----:B------:R-:W0:Y:S02]  /*34e0*/  F2I.FTZ.TRUNC.NTZ R0, R0 ;  /* 0x0000000000007305 */ /* 0x000e24000021f100 */
[----:B0-----:R-:W-:Y:S01]  /*34f0*/  PRMT R22, R0, 0x7610, R22 ;  /* 0x0000761000167816 */ /* 0x001fe20000000016 */
[----:B------:R-:W-:Y:S06]  /*3500*/  BRA `(.L_x_10720) ;  /* 0x0000000400ac7947 */ /* 0x000fec0003800000 */
.L_x_10727:
        /* <DEDUP_REMOVED lines=10> */
.L_x_10734:
        /* <DEDUP_REMOVED lines=21> */
.L_x_10738:
[----:B------:R-:W-:Y:S05]  /*3700*/  BSYNC B1 ;  /* 0x0000000000017941 */ /* 0x000fea0003800000 */
.L_x_10737:
[----:B------:R-:W-:Y:S01]  /*3710*/  LEA R5, R0, 0x3b800000, 0x17 ;  /* 0x3b80000000057811 */ /* 0x000fe200078eb8ff */
[----:B------:R-:W-:-:S05]  /*3720*/  IMAD.SHL.U32 R0, R3, 0x100000, RZ ;  /* 0x0010000003007824 */ /* 0x000fca00078e00ff */
[----:B------:R-:W-:-:S07]  /*3730*/  LOP3.LUT R0, R5, R0, R6, 0xfe, !PT ;  /* 0x0000000005007212 */ /* 0x000fce00078efe06 */
.L_x_10736:
[----:B------:R-:W-:Y:S05]  /*3740*/  BSYNC B0 ;  /* 0x0000000000007941 */ /* 0x000fea0003800000 */
.L_x_10735:
[----:B------:R-:W0:Y:S02]  /*3750*/  F2I.FTZ.TRUNC.NTZ R0, R0 ;  /* 0x0000000000007305 */ /* 0x000e24000021f100 */
[----:B0-----:R-:W-:Y:S01]  /*3760*/  PRMT R22, R0, 0x7610, R22 ;  /* 0x0000761000167816 */ /* 0x001fe20000000016 */
[----:B------:R-:W-:Y:S06]  /*3770*/  BRA `(.L_x_10720) ;  /* 0x0000000400107947 */ /* 0x000fec0003800000 */
.L_x_10733:
        /* <DEDUP_REMOVED lines=21> */
.L_x_10742:
[----:B------:R-:W-:Y:S05]  /*38d0*/  BSYNC B1 ;  /* 0x0000000000017941 */ /* 0x000fea0003800000 */
.L_x_10741:
[----:B------:R-:W-:Y:S01]  /*38e0*/  LEA R5, R0, 0x37800000, 0x17 ;  /* 0x3780000000057811 */ /* 0x000fe200078eb8ff */
[----:B------:R-:W-:-:S05]  /*38f0*/  IMAD.SHL.U32 R0, R3, 0x200000, RZ ;  /* 0x0020000003007824 */ /* 0x000fca00078e00ff */
[----:B------:R-:W-:-:S07]  /*3900*/  LOP3.LUT R0, R5, R0, R6, 0xfe, !PT ;  /* 0x0000000005007212 */ /* 0x000fce00078efe06 */
.L_x_10740:
[----:B------:R-:W-:Y:S05]  /*3910*/  BSYNC B0 ;  /* 0x0000000000007941 */ /* 0x000fea0003800000 */
.L_x_10739:
[----:B------:R-:W0:Y:S02]  /*3920*/  F2I.FTZ.TRUNC.NTZ R0, R0 ;  /* 0x0000000000007305 */ /* 0x000e24000021f100 */
[----:B0-----:R-:W-:Y:S01]  /*3930*/  PRMT R22, R0, 0x7610, R22 ;  /* 0x0000761000167816 */ /* 0x001fe20000000016 */
[----:B------:R-:W-:Y:S06]  /*3940*/  BRA `(.L_x_10720) ;  /* 0x00000000009c7947 */ /* 0x000fec0003800000 */
.L_x_10732:
        /* <DEDUP_REMOVED lines=14> */
.L_x_10746:
[----:B------:R-:W-:Y:S05]  /*3a30*/  BSYNC B0 ;  /* 0x0000000000007941 */ /* 0x000fea0003800000 */
.L_x_10745:
[----:B------:R-:W0:Y:S02]  /*3a40*/  F2I.FTZ.TRUNC.NTZ R0, R0 ;  /* 0x0000000000007305 */ /* 0x000e24000021f100 */
[----:B0-----:R-:W-:Y:S01]  /*3a50*/  PRMT R22, R0, 0x7610, R22 ;  /* 0x0000761000167816 */ /* 0x001fe20000000016 */
[----:B------:R-:W-:Y:S06]  /*3a60*/  BRA `(.L_x_10720) ;  /* 0x0000000000547947 */ /* 0x000fec0003800000 */
.L_x_10719:
        /* <DEDUP_REMOVED lines=15> */
[----:B01---5:R-:W-:Y:S05]  /*3b60*/  CALL.ABS.NOINC R14 ;  /* 0x000000000e007343 */ /* 0x023fea0003c00000 */
.L_x_10747:
[----:B------:R-:W-:Y:S01]  /*3b70*/  PRMT R22, RZ, 0x7610, R22 ;  /* 0x00007610ff167816 */ /* 0x000fe20000000016 */
[----:B------:R-:W-:Y:S06]  /*3b80*/  BRA `(.L_x_10720) ;  /* 0x00000000000c7947 */ /* 0x000fec0003800000 */
.L_x_10744:
[----:B------:R2:W5:Y:S01]  /*3b90*/  LDG.E.U16 R22, desc[UR36][R4.64] ;  /* 0x0000002404167981 */ /* 0x000562000c1e1500 */
[----:B------:R-:W-:Y:S05]  /*3ba0*/  BRA `(.L_x_10720) ;  /* 0x0000000000047947 */ /* 0x000fea0003800000 */
.L_x_10743:
[----:B------:R3:W5:Y:S02]  /*3bb0*/  LDG.E.U16 R22, desc[UR36][R4.64] ;  /* 0x0000002404167981 */ /* 0x000764000c1e1500 */
.L_x_10720:
[----:B------:R-:W-:-:S07]  /*3bc0*/  VIADD R23, R23, 0x80 ;  /* 0x0000008017177836 */ /* 0x000fce0000000000 */
.L_x_10681:
[----:B------:R-:W-:Y:S05]  /*3bd0*/  BSYNC B6 ;  /* 0x0000000000067941 */ /* 0x000fea0003800000 */
.L_x_10680:
[----:B------:R-:W-:Y:S01]  /*3be0*/  ISETP.GE.AND P0, PT, R23, R16, PT ;  /* 0x000000101700720c */ /* 0x000fe20003f06270 */
[----:B------:R-:W-:Y:S01]  /*3bf0*/  BSSY B6, `(.L_x_10748) ;  /* 0x00001da000067945 */ /* 0x000fe20003800000 */
[----:B------:R-:W-:Y:S02]  /*3c00*/  PRMT R19, RZ, 0x7610, R19 ;  /* 0x00007610ff137816 */ /* 0x000fe40000000013 */
[----:B------:R-:W-:Y:S02]  /*3c10*/  PRMT R25, RZ, 0x7610, R25 ;  /* 0x00007610ff197816 */ /* 0x000fe40000000019 */
[----:B------:R-:W-:-:S07]  /*3c20*/  PRMT R17, RZ, 0x7610, R17 ;  /* 0x00007610ff117816 */ /* 0x000fce0000000011 */
[----:B------:R-:W-:Y:S05]  /*3c30*/  @P0 BRA `(.L_x_10749) ;  /* 0x0000001c00540947 */ /* 0x000fea0003800000 */
        /* <DEDUP_REMOVED lines=19> */
.L_x_10753:
[----:B------:R0:W5:Y:S01]  /*3d70*/  LDG.E.U8 R25, desc[UR36][R4.64] ;  /* 0x0000002404197981 */ /* 0x000162000c1e1100 */
[----:B------:R-:W-:Y:S05]  /*3d80*/  BRA `(.L_x_10755) ;  /* 0x0000000c00547947 */ /* 0x000fea0003800000 */
.L_x_10752:
        /* <DEDUP_REMOVED lines=8> */
.L_x_10757:
[----:B------:R0:W5:Y:S01]  /*3e10*/  LDG.E.U16 R25, desc[UR36][R4.64] ;  /* 0x0000002404197981 */ /* 0x000162000c1e1500 */
[----:B------:R-:W-:Y:S05]  /*3e20*/  BRA `(.L_x_10755) ;  /* 0x0000000c002c7947 */ /* 0x000fea0003800000 */
.L_x_10756:
[----:B------:R0:W5:Y:S01]  /*3e30*/  LDG.E.U16 R25, desc[UR36][R4.64] ;  /* 0x0000002404197981 */ /* 0x000162000c1e1500 */
[----:B------:R-:W-:Y:S05]  /*3e40*/  BRA `(.L_x_10755) ;  /* 0x0000000c00247947 */ /* 0x000fea0003800000 */
.L_x_10751:
        /* <DEDUP_REMOVED lines=9> */
.L_x_10759:
[----:B------:R-:W2:Y:S02]  /*3ee0*/  LDG.E.U16 R0, desc[UR36][R4.64] ;  /* 0x0000002404007981 */ /* 0x000ea4000c1e1500 */
[----:B--2---:R-:W-:-:S06]  /*3ef0*/  HADD2.F32 R0, -RZ, R0.H0_H0 ;  /* 0x20000000ff007230 */ /* 0x004fcc0000004100 */
[----:B------:R-:W0:Y:S02]  /*3f00*/  F2I.FTZ.TRUNC.NTZ R0, R0 ;  /* 0x0000000000007305 */ /* 0x000e24000021f100 */
[----:B0-----:R-:W-:Y:S01]  /*3f10*/  PRMT R25, R0, 0x7610, R25 ;  /* 0x0000761000197816 */ /* 0x001fe20000000019 */
[----:B------:R-:W-:Y:S06]  /*3f20*/  BRA `(.L_x_10755) ;  /* 0x0000000800ec7947 */ /* 0x000fec0003800000 */
.L_x_10758:
        /* <DEDUP_REMOVED lines=9> */
.L_x_10761:
[----:B------:R-:W2:Y:S02]  /*3fc0*/  LDG.E.U16 R4, desc[UR36][R4.64] ;  /* 0x0000002404047981 */ /* 0x000ea4000c1e1500 */
[----:B--2---:R-:W-:-:S06]  /*3fd0*/  HADD2.F32 R0, -RZ, R4.H0_H0 ;  /* 0x20000004ff007230 */ /* 0x004fcc0000004100 */
[----:B------:R-:W0:Y:S02]  /*3fe0*/  F2I.FTZ.TRUNC.NTZ R0, R0 ;  /* 0x0000000000007305 */ /* 0x000e24000021f100 */
[----:B0-----:R-:W-:Y:S01]  /*3ff0*/  PRMT R25, R0, 0x7610, R25 ;  /* 0x0000761000197816 */ /* 0x001fe20000000019 */
[----:B------:R-:W-:Y:S06]  /*4000*/  BRA `(.L_x_10755) ;  /* 0x0000000800b47947 */ /* 0x000fec0003800000 */
.L_x_10760:
[----:B------:R-:W2:Y:S02]  /*4010*/  LDG.E.64 R4, desc[UR36][R4.64] ;  /* 0x0000002404047981 */ /* 0x000ea4000c1e1b00 */
[----:B--2---:R0:W1:Y:S01]  /*4020*/  F2I.F64.TRUNC R25, R4 ;  /* 0x0000000400197311 */ /* 0x004062000030d100 */
[----:B------:R-:W-:Y:S05]  /*4030*/  BRA `(.L_x_10755) ;  /* 0x0000000800a87947 */ /* 0x000fea0003800000 */
.L_x_10750:
        /* <DEDUP_REMOVED lines=12> */
.L_x_10764:
[----:B------:R-:W2:Y:S02]  /*4100*/  LDG.E.64 R4, desc[UR36][R4.64] ;  /* 0x0000002404047981 */ /* 0x000ea4000c1e1b00 */
[----:B--2---:R0:W1:Y:S01]  /*4110*/  F2I.F64.TRUNC R25, R4 ;  /* 0x0000000400197311 */ /* 0x004062000030d100 */
[----:B------:R-:W-:Y:S05]  /*4120*/  BRA `(.L_x_10755) ;  /* 0x00000008006c7947 */ /* 0x000fea0003800000 */
.L_x_10763:
        /* <DEDUP_REMOVED lines=28> */
.L_x_10766:
        /* <DEDUP_REMOVED lines=15> */
.L_x_10765:
[----:B------:R-:W2:Y:S02]  /*43e0*/  LDG.E.U16 R0, desc[UR36][R4.64] ;  /* 0x0000002404007981 */ /* 0x000ea4000c1e1500 */
[----:B--2---:R-:W-:-:S06]  /*43f0*/  IMAD.U32 R0, R0, 0x10000, RZ ;  /* 0x0001000000007824 */ /* 0x004fcc00078e00ff */
[----:B------:R-:W0:Y:S02]  /*4400*/  F2I.FTZ.TRUNC.NTZ R0, R0 ;  /* 0x0000000000007305 */ /* 0x000e24000021f100 */
[----:B0-----:R-:W-:Y:S01]  /*4410*/  PRMT R25, R0, 0x7610, R25 ;  /* 0x0000761000197816 */ /* 0x001fe20000000019 */
[----:B------:R-:W-:Y:S06]  /*4420*/  BRA `(.L_x_10755) ;  /* 0x0000000400ac7947 */ /* 0x000fec0003800000 */
.L_x_10762:
        /* <DEDUP_REMOVED lines=10> */
.L_x_10769:
        /* <DEDUP_REMOVED lines=21> */
.L_x_10773:
[----:B------:R-:W-:Y:S05]  /*4620*/  BSYNC B1 ;  /* 0x0000000000017941 */ /* 0x000fea0003800000 */
.L_x_10772:
[----:B------:R-:W-:Y:S01]  /*4630*/  LEA R5, R0, 0x3b800000, 0x17 ;  /* 0x3b80000000057811 */ /* 0x000fe200078eb8ff */
[----:B------:R-:W-:-:S05]  /*4640*/  IMAD.SHL.U32 R0, R3, 0x100000, RZ ;  /* 0x0010000003007824 */ /* 0x000fca00078e00ff */
[----:B------:R-:W-:-:S07]  /*4650*/  LOP3.LUT R0, R5, R0, R6, 0xfe, !PT ;  /* 0x0000000005007212 */ /* 0x000fce00078efe06 */
.L_x_10771:
[----:B------:R-:W-:Y:S05]  /*4660*/  BSYNC B0 ;  /* 0x0000000000007941 */ /* 0x000fea0003800000 */
.L_x_10770:
[----:B------:R-:W0:Y:S02]  /*4670*/  F2I.FTZ.TRUNC.NTZ R0, R0 ;  /* 0x0000000000007305 */ /* 0x000e24000021f100 */
[----:B0-----:R-:W-:Y:S01]  /*4680*/  PRMT R25, R0, 0x7610, R25 ;  /* 0x0000761000197816 */ /* 0x001fe20000000019 */
[----:B------:R-:W-:Y:S06]  /*4690*/  BRA `(.L_x_10755) ;  /* 0x0000000400107947 */ /* 0x000fec0003800000 */
.L_x_10768:
        /* <DEDUP_REMOVED lines=21> */
.L_x_10777:
[----:B------:R-:W-:Y:S05]  /*47f0*/  BSYNC B1 ;  /* 0x0000000000017941 */ /* 0x000fea0003800000 */
.L_x_10776:
[----:B------:R-:W-:Y:S01]  /*4800*/  LEA R5, R0, 0x37800000, 0x17 ;  /* 0x3780000000057811 */ /* 0x000fe200078eb8ff */
[----:B------:R-:W-:-:S05]  /*4810*/  IMAD.SHL.U32 R0, R3, 0x200000, RZ ;  /* 0x0020000003007824 */ /* 0x000fca00078e00ff */
[----:B------:R-:W-:-:S07]  /*4820*/  LOP3.LUT R0, R5, R0, R6, 0xfe, !PT ;  /* 0x0000000005007212 */ /* 0x000fce00078efe06 */
.L_x_10775:
[----:B------:R-:W-:Y:S05]  /*4830*/  BSYNC B0 ;  /* 0x0000000000007941 */ /* 0x000fea0003800000 */
.L_x_10774:
[----:B------:R-:W0:Y:S02]  /*4840*/  F2I.FTZ.TRUNC.NTZ R0, R0 ;  /* 0x0000000000007305 */ /* 0x000e24000021f100 */
[----:B0-----:R-:W-:Y:S01]  /*4850*/  PRMT R25, R0, 0x7610, R25 ;  /* 0x0000761000197816 */ /* 0x001fe20000000019 */
[----:B------:R-:W-:Y:S06]  /*4860*/  BRA `(.L_x_10755) ;  /* 0x00000000009c7947 */ /* 0x000fec0003800000 */
.L_x_10767:
        /* <DEDUP_REMOVED lines=14> */
.L_x_10781:
[----:B------:R-:W-:Y:S05]  /*4950*/  BSYNC B0 ;  /* 0x0000000000007941 */ /* 0x000fea0003800000 */
.L_x_10780:
[----:B------:R-:W0:Y:S02]  /*4960*/  F2I.FTZ.TRUNC.NTZ R0, R0 ;  /* 0x0000000000007305 */ /* 0x000e24000021f100 */
[----:B0-----:R-:W-:Y:S01]  /*4970*/  PRMT R25, R0, 0x7610, R25 ;  /* 0x0000761000197816 */ /* 0x001fe20000000019 */
[----:B------:R-:W-:Y:S06]  /*4980*/  BRA `(.L_x_10755) ;  /* 0x0000000000547947 */ /* 0x000fec0003800000 */
.L_x_10754:
        /* <DEDUP_REMOVED lines=16> */
.L_x_10782:
[----:B------:R-:W-:Y:S01]  /*4a90*/  PRMT R25, RZ, 0x7610, R25 ;  /* 0x00007610ff197816 */ /* 0x000fe20000000019 */
[----:B------:R-:W-:Y:S06]  /*4aa0*/  BRA `(.L_x_10755) ;  /* 0x00000000000c7947 */ /* 0x000fec0003800000 */
.L_x_10779:
[----:B------:R3:W5:Y:S01]  /*4ab0*/  LDG.E.U16 R25, desc[UR36][R4.64] ;  /* 0x0000002404197981 */ /* 0x000762000c1e1500 */
[----:B------:R-:W-:Y:S05]  /*4ac0*/  BRA `(.L_x_10755) ;  /* 0x0000000000047947 */ /* 0x000fea0003800000 */
.L_x_10778:
[----:B------:R4:W5:Y:S02]  /*4ad0*/  LDG.E.U16 R25, desc[UR36][R4.64] ;  /* 0x0000002404197981 */ /* 0x000964000c1e1500 */
.L_x_10755:
[----:B------:R-:W1:Y:S01]  /*4ae0*/  LDC.U8 R3, c[0x0][0x235] ;  /* 0x00008d40ff037b82 */ /* 0x000e620000000000 */
[----:B------:R-:W-:Y:S02]  /*4af0*/  ULDC UR4, c[0x0][0x23c] ;  /* 0x00008f0000047ab9 */ /* 0x000fe40000000800 */
[----:B------:R-:W-:-:S05]  /*4b00*/  IMAD R17, R17, UR4, RZ ;  /* 0x0000000411117c24 */ /* 0x000fca000f8e02ff */
[----:B0-234-:R-:W0:Y:S01]  /*4b10*/  LDC.64 R4, c[0x0][0x228] ;  /* 0x00008a00ff047b82 */ /* 0x01de220000000a00 */
        /* <DEDUP_REMOVED lines=15> */
.L_x_10786:
[----:B------:R0:W5:Y:S01]  /*4c10*/  LDG.E.U8 R17, desc[UR36][R4.64] ;  /* 0x0000002404117981 */ /* 0x000162000c1e1100 */
[----:B------:R-:W-:Y:S05]  /*4c20*/  BRA `(.L_x_10788) ;  /* 0x0000000c00547947 */ /* 0x000fea0003800000 */
.L_x_10785:
        /* <DEDUP_REMOVED lines=8> */
.L_x_10790:
[----:B------:R0:W5:Y:S01]  /*4cb0*/  LDG.E.U16 R17, desc[UR36][R4.64] ;  /* 0x0000002404117981 */ /* 0x000162000c1e1500 */
[----:B------:R-:W-:Y:S05]  /*4cc0*/  BRA `(.L_x_10788) ;  /* 0x0000000c002c7947 */ /* 0x000fea0003800000 */
.L_x_10789:
[----:B------:R0:W5:Y:S01]  /*4cd0*/  LDG.E.U16 R17, desc[UR36][R4.64] ;  /* 0x0000002404117981 */ /* 0x000162000c1e1500 */
[----:B------:R-:W-:Y:S05]  /*4ce0*/  BRA `(.L_x_10788) ;  /* 0x0000000c00247947 */ /* 0x000fea0003800000 */
.L_x_10784:
        /* <DEDUP_REMOVED lines=9> */
.L_x_10792:
[----:B------:R-:W2:Y:S02]  /*4d80*/  LDG.E.U16 R0, desc[UR36][R4.64] ;  /* 0x0000002404007981 */ /* 0x000ea4000c1e1500 */
[----:B--2---:R-:W-:-:S06]  /*4d90*/  HADD2.F32 R0, -RZ, R0.H0_H0 ;  /* 0x20000000ff007230 */ /* 0x004fcc0000004100 */
[----:B------:R-:W0:Y:S02]  /*4da0*/  F2I.FTZ.TRUNC.NTZ R0, R0 ;  /* 0x0000000000007305 */ /* 0x000e24000021f100 */
[----:B0-----:R-:W-:Y:S01]  /*4db0*/  PRMT R17, R0, 0x7610, R17 ;  /* 0x0000761000117816 */ /* 0x001fe20000000011 */
[----:B------:R-:W-:Y:S06]  /*4dc0*/  BRA `(.L_x_10788) ;  /* 0x0000000800ec7947 */ /* 0x000fec0003800000 */
.L_x_10791:
        /* <DEDUP_REMOVED lines=9> */
.L_x_10794:
[----:B------:R-:W2:Y:S02]  /*4e60*/  LDG.E.U16 R4, desc[UR36][R4.64] ;  /* 0x0000002404047981 */ /* 0x000ea4000c1e1500 */
[----:B--2---:R-:W-:-:S06]  /*4e70*/  HADD2.F32 R0, -RZ, R4.H0_H0 ;  /* 0x20000004ff007230 */ /* 0x004fcc0000004100 */
[----:B------:R-:W0:Y:S02]  /*4e80*/  F2I.FTZ.TRUNC.NTZ R0, R0 ;  /* 0x0000000000007305 */ /* 0x000e24000021f100 */
[----:B0-----:R-:W-:Y:S01]  /*4e90*/  PRMT R17, R0, 0x7610, R17 ;  /* 0x0000761000117816 */ /* 0x001fe20000000011 */
[----:B------:R-:W-:Y:S06]  /*4ea0*/  BRA `(.L_x_10788) ;  /* 0x0000000800b47947 */ /* 0x000fec0003800000 */
.L_x_10793:
[----:B------:R-:W2:Y:S02]  /*4eb0*/  LDG.E.64 R4, desc[UR36][R4.64] ;  /* 0x0000002404047981 */ /* 0x000ea4000c1e1b00 */
[----:B--2---:R0:W1:Y:S01]  /*4ec0*/  F2I.F64.TRUNC R17, R4 ;  /* 0x0000000400117311 */ /* 0x004062000030d100 */
[----:B------:R-:W-:Y:S05]  /*4ed0*/  BRA `(.L_x_10788) ;  /* 0x0000000800a87947 */ /* 0x000fea0003800000 */
.L_x_10783:
        /* <DEDUP_REMOVED lines=12> */
.L_x_10797:
[----:B------:R-:W2:Y:S02]  /*4fa0*/  LDG.E.64 R4, desc[UR36][R4.64] ;  /* 0x0000002404047981 */ /* 0x000ea4000c1e1b00 */
[----:B--2---:R3:W4:Y:S01]  /*4fb0*/  F2I.F64.TRUNC R17, R4 ;  /* 0x0000000400117311 */ /* 0x004722000030d100 */
[----:B------:R-:W-:Y:S05]  /*4fc0*/  BRA `(.L_x_10788) ;  /* 0x00000008006c7947 */ /* 0x000fea0003800000 */
.L_x_10796:
        /* <DEDUP_REMOVED lines=28> */
.L_x_10799:
        /* <DEDUP_REMOVED lines=15> */
.L_x_10798:
[----:B------:R-:W2:Y:S02]  /*5280*/  LDG.E.U16 R0, desc[UR36][R4.64] ;  /* 0x0000002404007981 */ /* 0x000ea4000c1e1500 */
[----:B--2---:R-:W-:-:S06]  /*5290*/  IMAD.U32 R0, R0, 0x10000, RZ ;  /* 0x0001000000007824 */ /* 0x004fcc00078e00ff */
[----:B------:R-:W0:Y:S02]  /*52a0*/  F2I.FTZ.TRUNC.NTZ R0, R0 ;  /* 0x0000000000007305 */ /* 0x000e24000021f100 */
[----:B0-----:R-:W-:Y:S01]  /*52b0*/  PRMT R17, R0, 0x7610, R17 ;  /* 0x0000761000117816 */ /* 0x001fe20000000011 */
[----:B------:R-:W-:Y:S06]  /*52c0*/  BRA `(.L_x_10788) ;  /* 0x0000000400ac7947 */ /* 0x000fec0003800000 */
.L_x_10795:
        /* <DEDUP_REMOVED lines=10> */
.L_x_10802:
        /* <DEDUP_REMOVED lines=21> */
.L_x_10806:
[----:B------:R-:W-:Y:S05]  /*54c0*/  BSYNC B1 ;  /* 0x0000000000017941 */ /* 0x000fea0003800000 */
.L_x_10805:
[----:B------:R-:W-:Y:S01]  /*54d0*/  LEA R5, R0, 0x3b800000, 0x17 ;  /* 0x3b80000000057811 */ /* 0x000fe200078eb8ff */
[----:B------:R-:W-:-:S05]  /*54e0*/  IMAD.SHL.U32 R0, R3, 0x100000, RZ ;  /* 0x0010000003007824 */ /* 0x000fca00078e00ff */
[----:B------:R-:W-:-:S07]  /*54f0*/  LOP3.LUT R0, R5, R0, R6, 0xfe, !PT ;  /* 0x0000000005007212 */ /* 0x000fce00078efe06 */
.L_x_10804:
[----:B------:R-:W-:Y:S05]  /*5500*/  BSYNC B0 ;  /* 0x0000000000007941 */ /* 0x000fea0003800000 */
.L_x_10803:
[----:B------:R-:W0:Y:S02]  /*5510*/  F2I.FTZ.TRUNC.NTZ R0, R0 ;  /* 0x0000000000007305 */ /* 0x000e24000021f100 */
[----:B0-----:R-:W-:Y:S01]  /*5520*/  PRMT R17, R0, 0x7610, R17 ;  /* 0x0000761000117816 */ /* 0x001fe20000000011 */
[----:B------:R-:W-:Y:S06]  /*5530*/  BRA `(.L_x_10788) ;  /* 0x0000000400107947 */ /* 0x000fec0003800000 */
.L_x_10801:
        /* <DEDUP_REMOVED lines=21> */
.L_x_10810:
[----:B------:R-:W-:Y:S05]  /*5690*/  BSYNC B1 ;  /* 0x0000000000017941 */ /* 0x000fea0003800000 */
.L_x_10809:
[----:B------:R-:W-:Y:S01]  /*56a0*/  LEA R5, R0, 0x37800000, 0x17 ;  /* 0x3780000000057811 */ /* 0x000fe200078eb8ff */
[----:B------:R-:W-:-:S05]  /*56b0*/  IMAD.SHL.U32 R0, R3, 0x200000, RZ ;  /* 0x0020000003007824 */ /* 0x000fca00078e00ff */
[----:B------:R-:W-:-:S07]  /*56c0*/  LOP3.LUT R0, R5, R0, R6, 0xfe, !PT ;  /* 0x0000000005007212 */ /* 0x000fce00078efe06 */
.L_x_10808:
[----:B------:R-:W-:Y:S05]  /*56d0*/  BSYNC B0 ;  /* 0x0000000000007941 */ /* 0x000fea0003800000 */
.L_x_10807:
[----:B------:R-:W0:Y:S02]  /*56e0*/  F2I.FTZ.TRUNC.NTZ R0, R0 ;  /* 0x0000000000007305 */ /* 0x000e24000021f100 */
[----:B0-----:R-:W-:Y:S01]  /*56f0*/  PRMT R17, R0, 0x7610, R17 ;  /* 0x0000761000117816 */ /* 0x001fe20000000011 */
[----:B------:R-:W-:Y:S06]  /*5700*/  BRA `(.L_x_10788) ;  /* 0x00000000009c7947 */ /* 0x000fec0003800000 */
.L_x_10800:
        /* <DEDUP_REMOVED lines=14> */
.L_x_10814:
[----:B------:R-:W-:Y:S05]  /*57f0*/  BSYNC B0 ;  /* 0x0000000000007941 */ /* 0x000fea0003800000 */
.L_x_10813:
[----:B------:R-:W0:Y:S02]  /*5800*/  F2I.FTZ.TRUNC.NTZ R0, R0 ;  /* 0x0000000000007305 */ /* 0x000e24000021f100 */
[----:B0-----:R-:W-:Y:S01]  /*5810*/  PRMT R17, R0, 0x7610, R17 ;  /* 0x0000761000117816 */ /* 0x001fe20000000011 */
[----:B------:R-:W-:Y:S06]  /*5820*/  BRA `(.L_x_10788) ;  /* 0x0000000000547947 */ /* 0x000fec0003800000 */
.L_x_10787:
        /* <DEDUP_REMOVED lines=16> */
.L_x_10815:
[----:B------:R-:W-:Y:S01]  /*5930*/  PRMT R17, RZ, 0x7610, R17 ;  /* 0x00007610ff117816 */ /* 0x000fe20000000011 */
[----:B------:R-:W-:Y:S06]  /*5940*/  BRA `(.L_x_10788) ;  /* 0x00000000000c7947 */ /* 0x000fec0003800000 */
.L_x_10812:
[----:B------:R1:W5:Y:S01]  /*5950*/  LDG.E.U16 R17, desc[UR36][R4.64] ;  /* 0x0000002404117981 */ /* 0x000362000c1e1500 */
[----:B------:R-:W-:Y:S05]  /*5960*/  BRA `(.L_x_10788) ;  /* 0x0000000000047947 */ /* 0x000fea0003800000 */
.L_x_10811:
[----:B------:R2:W5:Y:S02]  /*5970*/  LDG.E.U16 R17, desc[UR36][R4.64] ;  /* 0x0000002404117981 */ /* 0x000564000c1e1500 */
.L_x_10788:
[----:B------:R-:W-:-:S07]  /*5980*/  VIADD R23, R23, 0x80 ;  /* 0x0000008017177836 */ /* 0x000fce0000000000 */
.L_x_10749:
[----:B------:R-:W-:Y:S05]  /*5990*/  BSYNC B6 ;  /* 0x0000000000067941 */ /* 0x000fea0003800000 */
.L_x_10748:
[----:B------:R-:W-:Y:S01]  /*59a0*/  ISETP.GE.AND P0, PT, R23, R16, PT ;  /* 0x000000101700720c */ /* 0x000fe20003f06270 */
[----:B------:R-:W-:Y:S01]  /*59b0*/  BSSY B6, `(.L_x_10816) ;  /* 0x00001d6000067945 */ /* 0x000fe20003800000 */
[----:B------:R-:W-:-:S11]  /*59c0*/  PRMT R18, RZ, 0x7610, R18 ;  /* 0x00007610ff127816 */ /* 0x000fd60000000012 */
        /* <DEDUP_REMOVED lines=20> */
.L_x_10821:
[----:B------:R0:W5:Y:S01]  /*5b10*/  LDG.E.U8 R18, desc[UR36][R4.64] ;  /* 0x0000002404127981 */ /* 0x000162000c1e1100 */
[----:B------:R-:W-:Y:S05]  /*5b20*/  BRA `(.L_x_10823) ;  /* 0x0000000c00547947 */ /* 0x000fea0003800000 */
.L_x_10820:
        /* <DEDUP_REMOVED lines=8> */
.L_x_10825:
[----:B------:R3:W5:Y:S01]  /*5bb0*/  LDG.E.U16 R18, desc[UR36][R4.64] ;  /* 0x0000002404127981 */ /* 0x000762000c1e1500 */
[----:B------:R-:W-:Y:S05]  /*5bc0*/  BRA `(.L_x_10823) ;  /* 0x0000000c002c7947 */ /* 0x000fea0003800000 */
.L_x_10824:
[----:B------:R2:W5:Y:S01]  /*5bd0*/  LDG.E.U16 R18, desc[UR36][R4.64] ;  /* 0x0000002404127981 */ /* 0x000562000c1e1500 */
[----:B------:R-:W-:Y:S05]  /*5be0*/  BRA `(.L_x_10823) ;  /* 0x0000000c00247947 */ /* 0x000fea0003800000 */
.L_x_10819:
        /* <DEDUP_REMOVED lines=9> */
.L_x_10827:
[----:B------:R-:W2:Y:S02]  /*5c80*/  LDG.E.U16 R0, desc[UR36][R4.64] ;  /* 0x0000002404007981 */ /* 0x000ea4000c1e1500 */
[----:B--2---:R-:W-:-:S06]  /*5c90*/  HADD2.F32 R0, -RZ, R0.H0_H0 ;  /* 0x20000000ff007230 */ /* 0x004fcc0000004100 */
[----:B------:R-:W0:Y:S02]  /*5ca0*/  F2I.FTZ.TRUNC.NTZ R0, R0 ;  /* 0x0000000000007305 */ /* 0x000e24000021f100 */
[----:B0-----:R-:W-:Y:S01]  /*5cb0*/  PRMT R18, R0, 0x7610, R18 ;  /* 0x0000761000127816 */ /* 0x001fe20000000012 */
[----:B------:R-:W-:Y:S06]  /*5cc0*/  BRA `(.L_x_10823) ;  /* 0x0000000800ec7947 */ /* 0x000fec0003800000 */
.L_x_10826:
        /* <DEDUP_REMOVED lines=9> */
.L_x_10829:
[----:B------:R-:W2:Y:S02]  /*5d60*/  LDG.E.U16 R4, desc[UR36][R4.64] ;  /* 0x0000002404047981 */ /* 0x000ea4000c1e1500 */
[----:B--2---:R-:W-:-:S06]  /*5d70*/  HADD2.F32 R0, -RZ, R4.H0_H0 ;  /* 0x20000004ff007230 */ /* 0x004fcc0000004100 */
[----:B------:R-:W0:Y:S02]  /*5d80*/  F2I.FTZ.TRUNC.NTZ R0, R0 ;  /* 0x0000000000007305 */ /* 0x000e24000021f100 */
[----:B0-----:R-:W-:Y:S01]  /*5d90*/  PRMT R18, R0, 0x7610, R18 ;  /* 0x0000761000127816 */ /* 0x001fe20000000012 */
[----:B------:R-:W-:Y:S06]  /*5da0*/  BRA `(.L_x_10823) ;  /* 0x0000000800b47947 */ /* 0x000fec0003800000 */
.L_x_10828:
[----:B------:R-:W2:Y:S02]  /*5db0*/  LDG.E.64 R4, desc[UR36][R4.64] ;  /* 0x0000002404047981 */ /* 0x000ea4000c1e1b00 */
[----:B--2---:R0:W1:Y:S01]  /*5dc0*/  F2I.F64.TRUNC R18, R4 ;  /* 0x0000000400127311 */ /* 0x004062000030d100 */
[----:B------:R-:W-:Y:S05]  /*5dd0*/  BRA `(.L_x_10823) ;  /* 0x0000000800a87947 */ /* 0x000fea0003800000 */
.L_x_10818:
        /* <DEDUP_REMOVED lines=12> */
.L_x_10832:
[----:B------:R-:W2:Y:S02]  /*5ea0*/  LDG.E.64 R4, desc[UR36][R4.64] ;  /* 0x0000002404047981 */ /* 0x000ea4000c1e1b00 */
[----:B--2---:R0:W1:Y:S01]  /*5eb0*/  F2I.F64.TRUNC R18, R4 ;  /* 0x0000000400127311 */ /* 0x004062000030d100 */
[----:B------:R-:W-:Y:S05]  /*5ec0*/  BRA `(.L_x_10823) ;  /* 0x00000008006c7947 */ /* 0x000fea0003800000 */
.L_x_10831:
        /* <DEDUP_REMOVED lines=28> */
.L_x_10834:
        /* <DEDUP_REMOVED lines=15> */
.L_x_10833:
[----:B------:R-:W2:Y:S02]  /*6180*/  LDG.E.U16 R0, desc[UR36][R4.64] ;  /* 0x0000002404007981 */ /* 0x000ea4000c1e1500 */
[----:B--2---:R-:W-:-:S06]  /*6190*/  IMAD.U32 R0, R0, 0x10000, RZ ;  /* 0x0001000000007824 */ /* 0x004fcc00078e00ff */
[----:B------:R-:W0:Y:S02]  /*61a0*/  F2I.FTZ.TRUNC.NTZ R0, R0 ;  /* 0x0000000000007305 */ /* 0x000e24000021f100 */
[----:B0-----:R-:W-:Y:S01]  /*61b0*/  PRMT R18, R0, 0x7610, R18 ;  /* 0x0000761000127816 */ /* 0x001fe20000000012 */
[----:B------:R-:W-:Y:S06]  /*61c0*/  BRA `(.L_x_10823) ;  /* 0x0000000400ac7947 */ /* 0x000fec0003800000 */
.L_x_10830:
        /* <DEDUP_REMOVED lines=10> */
.L_x_10837:
        /* <DEDUP_REMOVED lines=21> */
.L_x_10841:
[----:B------:R-:W-:Y:S05]  /*63c0*/  BSYNC B1 ;  /* 0x0000000000017941 */ /* 0x000fea0003800000 */
.L_x_10840:
[----:B------:R-:W-:Y:S01]  /*63d0*/  LEA R5, R0, 0x3b800000, 0x17 ;  /* 0x3b80000000057811 */ /* 0x000fe200078eb8ff */
[----:B------:R-:W-:-:S05]  /*63e0*/  IMAD.SHL.U32 R0, R3, 0x100000, RZ ;  /* 0x0010000003007824 */ /* 0x000fca00078e00ff */
[----:B------:R-:W-:-:S07]  /*63f0*/  LOP3.LUT R0, R5, R0, R6, 0xfe, !PT ;  /* 0x0000000005007212 */ /* 0x000fce00078efe06 */
.L_x_10839:
[----:B------:R-:W-:Y:S05]  /*6400*/  BSYNC B0 ;  /* 0x0000000000007941 */ /* 0x000fea0003800000 */
.L_x_10838:
[----:B------:R-:W0:Y:S02]  /*6410*/  F2I.FTZ.TRUNC.NTZ R0, R0 ;  /* 0x0000000000007305 */ /* 0x000e24000021f100 */
[----:B0-----:R-:W-:Y:S01]  /*6420*/  PRMT R18, R0, 0x7610, R18 ;  /* 0x0000761000127816 */ /* 0x001fe20000000012 */
[----:B------:R-:W-:Y:S06]  /*6430*/  BRA `(.L_x_10823) ;  /* 0x0000000400107947 */ /* 0x000fec0003800000 */
.L_x_10836:
        /* <DEDUP_REMOVED lines=21> */
.L_x_10845:
[----:B------:R-:W-:Y:S05]  /*6590*/  BSYNC B1 ;  /* 0x0000000000017941 */ /* 0x000fea0003800000 */
.L_x_10844:
[----:B------:R-:W-:Y:S01]  /*65a0*/  LEA R5, R0, 0x37800000, 0x17 ;  /* 0x3780000000057811 */ /* 0x000fe200078eb8ff */
[----:B------:R-:W-:-:S05]  /*65b0*/  IMAD.SHL.U32 R0, R3, 0x200000, RZ ;  /* 0x0020000003007824 */ /* 0x000fca00078e00ff */
[----:B------:R-:W-:-:S07]  /*65c0*/  LOP3.LUT R0, R5, R0, R6, 0xfe, !PT ;  /* 0x0000000005007212 */ /* 0x000fce00078efe06 */
.L_x_10843:
[----:B------:R-:W-:Y:S05]  /*65d0*/  BSYNC B0 ;  /* 0x0000000000007941 */ /* 0x000fea0003800000 */
.L_x_10842:
[----:B------:R-:W0:Y:S02]  /*65e0*/  F2I.FTZ.TRUNC.NTZ R0, R0 ;  /* 0x0000000000007305 */ /* 0x000e24000021f100 */
[----:B0-----:R-:W-:Y:S01]  /*65f0*/  PRMT R18, R0, 0x7610, R18 ;  /* 0x0000761000127816 */ /* 0x001fe20000000012 */
[----:B------:R-:W-:Y:S06]  /*6600*/  BRA `(.L_x_10823) ;  /* 0x00000000009c7947 */ /* 0x000fec0003800000 */
.L_x_10835:
        /* <DEDUP_REMOVED lines=14> */
.L_x_10849:
[----:B------:R-:W-:Y:S05]  /*66f0*/  BSYNC B0 ;  /* 0x0000000000007941 */ /* 0x000fea0003800000 */
.L_x_10848:
[----:B------:R-:W0:Y:S02]  /*6700*/  F2I.FTZ.TRUNC.NTZ R0, R0 ;  /* 0x0000000000007305 */ /* 0x000e24000021f100 */
[----:B0-----:R-:W-:Y:S01]  /*6710*/  PRMT R18, R0, 0x7610, R18 ;  /* 0x0000761000127816 */ /* 0x001fe20000000012 */
[----:B------:R-:W-:Y:S06]  /*6720*/  BRA `(.L_x_10823) ;  /* 0x0000000000547947 */ /* 0x000fec0003800000 */
.L_x_10822:
        /* <DEDUP_REMOVED lines=16> */
.L_x_10850:
[----:B------:R-:W-:Y:S01]  /*6830*/  PRMT R18, RZ, 0x7610, R18 ;  /* 0x00007610ff127816 */ /* 0x000fe20000000012 */
[----:B------:R-:W-:Y:S06]  /*6840*/  BRA `(.L_x_10823) ;  /* 0x00000000000c7947 */ /* 0x000fec0003800000 */
.L_x_10847:
[----:B------:R0:W5:Y:S01]  /*6850*/  LDG.E.U16 R18, desc[UR36][R4.64] ;  /* 0x0000002404127981 */ /* 0x000162000c1e1500 */
[----:B------:R-:W-:Y:S05]  /*6860*/  BRA `(.L_x_10823) ;  /* 0x0000000000047947 */ /* 0x000fea0003800000 */
.L_x_10846:
[----:B------:R0:W5:Y:S02]  /*6870*/  LDG.E.U16 R18, desc[UR36][R4.64] ;  /* 0x0000002404127981 */ /* 0x000164000c1e1500 */
.L_x_10823:
[----:B------:R-:W0:Y:S01]  /*6880*/  LDC.U8 R3, c[0x0][0x235] ;  /* 0x00008d40ff037b82 */ /* 0x000e220000000000 */
[----:B------:R-:W-:Y:S02]  /*6890*/  ULDC UR4, c[0x0][0x23c] ;  /* 0x00008f0000047ab9 */ /* 0x000fe40000000800 */
[----:B------:R-:W-:-:S05]  /*68a0*/  IMAD R23, R23, UR4, RZ ;  /* 0x0000000417177c24 */ /* 0x000fca000f8e02ff */
[----:B01234-:R-:W0:Y:S01]  /*68b0*/  LDC.64 R4, c[0x0][0x228] ;  /* 0x00008a00ff047b82 */ /* 0x01fe220000000a00 */
[----:B------:R-:W-:-:S04]  /*68c0*/  PRMT R0, R3, 0x9910, RZ ;  /* 0x0000991003007816 */ /* 0x000fc800000000ff */
        /* <DEDUP_REMOVED lines=14> */
.L_x_10854:
[----:B------:R0:W5:Y:S01]  /*69b0*/  LDG.E.U8 R19, desc[UR36][R4.64] ;  /* 0x0000002404137981 */ /* 0x000162000c1e1100 */
[----:B------:R-:W-:Y:S05]  /*69c0*/  BRA `(.L_x_10817) ;  /* 0x0000000c00507947 */ /* 0x000fea0003800000 */
.L_x_10853:
        /* <DEDUP_REMOVED lines=8> */
.L_x_10857:
[----:B------:R0:W5:Y:S01]  /*6a50*/  LDG.E.U16 R19, desc[UR36][R4.64] ;  /* 0x0000002404137981 */ /* 0x000162000c1e1500 */
[----:B------:R-:W-:Y:S05]  /*6a60*/  BRA `(.L_x_10817) ;  /* 0x0000000c00287947 */ /* 0x000fea0003800000 */
.L_x_10856:
[----:B------:R0:W5:Y:S01]  /*6a70*/  LDG.E.U16 R19, desc[UR36][R4.64] ;  /* 0x0000002404137981 */ /* 0x000162000c1e1500 */
[----:B------:R-:W-:Y:S05]  /*6a80*/  BRA `(.L_x_10817) ;  /* 0x0000000c00207947 */ /* 0x000fea0003800000 */
.L_x_10852:
        /* <DEDUP_REMOVED lines=9> */
.L_x_10859:
[----:B------:R-:W2:Y:S02]  /*6b20*/  LDG.E.U16 R0, desc[UR36][R4.64] ;  /* 0x0000002404007981 */ /* 0x000ea4000c1e1500 */
[----:B--2---:R-:W-:-:S06]  /*6b30*/  HADD2.F32 R0, -RZ, R0.H0_H0 ;  /* 0x20000000ff007230 */ /* 0x004fcc0000004100 */
[----:B------:R-:W0:Y:S02]  /*6b40*/  F2I.FTZ.TRUNC.NTZ R0, R0 ;  /* 0x0000000000007305 */ /* 0x000e24000021f100 */
[----:B0-----:R-:W-:Y:S01]  /*6b50*/  PRMT R19, R0, 0x7610, R19 ;  /* 0x0000761000137816 */ /* 0x001fe20000000013 */
[----:B------:R-:W-:Y:S06]  /*6b60*/  BRA `(.L_x_10817) ;  /* 0x0000000800e87947 */ /* 0x000fec0003800000 */
.L_x_10858:
        /* <DEDUP_REMOVED lines=9> */
.L_x_10861:
[----:B------:R-:W2:Y:S02]  /*6c00*/  LDG.E.U16 R4, desc[UR36][R4.64] ;  /* 0x0000002404047981 */ /* 0x000ea4000c1e1500 */
[----:B--2---:R-:W-:-:S06]  /*6c10*/  HADD2.F32 R0, -RZ, R4.H0_H0 ;  /* 0x20000004ff007230 */ /* 0x004fcc0000004100 */
[----:B------:R-:W0:Y:S02]  /*6c20*/  F2I.FTZ.TRUNC.NTZ R0, R0 ;  /* 0x0000000000007305 */ /* 0x000e24000021f100 */
[----:B0-----:R-:W-:Y:S01]  /*6c30*/  PRMT R19, R0, 0x7610, R19 ;  /* 0x0000761000137816 */ /* 0x001fe20000000013 */
[----:B------:R-:W-:Y:S06]  /*6c40*/  BRA `(.L_x_10817) ;  /* 0x0000000800b07947 */ /* 0x000fec0003800000 */
.L_x_10860:
[----:B------:R-:W2:Y:S02]  /*6c50*/  LDG.E.64 R4, desc[UR36][R4.64] ;  /* 0x0000002404047981 */ /* 0x000ea4000c1e1b00 */
[----:B--2---:R0:W1:Y:S01]  /*6c60*/  F2I.F64.TRUNC R19, R4 ;  /* 0x0000000400137311 */ /* 0x004062000030d100 */
[----:B------:R-:W-:Y:S05]  /*6c70*/  BRA `(.L_x_10817) ;  /* 0x0000000800a47947 */ /* 0x000fea0003800000 */
.L_x_10851:
        /* <DEDUP_REMOVED lines=12> */
.L_x_10864:
[----:B------:R-:W2:Y:S02]  /*6d40*/  LDG.E.64 R4, desc[UR36][R4.64] ;  /* 0x0000002404047981 */ /* 0x000ea4000c1e1b00 */
[----:B--2---:R0:W1:Y:S01]  /*6d50*/  F2I.F64.TRUNC R19, R4 ;  /* 0x0000000400137311 */ /* 0x004062000030d100 */
[----:B------:R-:W-:Y:S05]  /*6d60*/  BRA `(.L_x_10817) ;  /* 0x0000000800687947 */ /* 0x000fea0003800000 */
.L_x_10863:
        /* <DEDUP_REMOVED lines=28> */
.L_x_10866:
        /* <DEDUP_REMOVED lines=15> */
.L_x_10865:
[----:B------:R-:W2:Y:S02]  /*7020*/  LDG.E.U16 R0, desc[UR36][R4.64] ;  /* 0x0000002404007981 */ /* 0x000ea4000c1e1500 */
[----:B--2---:R-:W-:-:S06]  /*7030*/  IMAD.U32 R0, R0, 0x10000, RZ ;  /* 0x0001000000007824 */ /* 0x004fcc00078e00ff */
[----:B------:R-:W0:Y:S02]  /*7040*/  F2I.FTZ.TRUNC.NTZ R0, R0 ;  /* 0x0000000000007305 */ /* 0x000e24000021f100 */
[----:B0-----:R-:W-:Y:S01]  /*7050*/  PRMT R19, R0, 0x7610, R19 ;  /* 0x0000761000137816 */ /* 0x001fe20000000013 */
[----:B------:R-:W-:Y:S06]  /*7060*/  BRA `(.L_x_10817) ;  /* 0x0000000400a87947 */ /* 0x000fec0003800000 */
.L_x_10862:
        /* <DEDUP_REMOVED lines=10> */
.L_x_10869:
        /* <DEDUP_REMOVED lines=21> */
.L_x_10873:
[----:B------:R-:W-:Y:S05]  /*7260*/  BSYNC B1 ;  /* 0x0000000000017941 */ /* 0x000fea0003800000 */
.L_x_10872:
[----:B------:R-:W-:Y:S01]  /*7270*/  LEA R5, R0, 0x3b800000, 0x17 ;  /* 0x3b80000000057811 */ /* 0x000fe200078eb8ff */
[----:B------:R-:W-:-:S05]  /*7280*/  IMAD.SHL.U32 R0, R3, 0x100000, RZ ;  /* 0x0010000003007824 */ /* 0x000fca00078e00ff */
[----:B------:R-:W-:-:S07]  /*7290*/  LOP3.LUT R0, R5, R0, R6, 0xfe, !PT ;  /* 0x0000000005007212 */ /* 0x000fce00078efe06 */
.L_x_10871:
[----:B------:R-:W-:Y:S05]  /*72a0*/  BSYNC B0 ;  /* 0x0000000000007941 */ /* 0x000fea0003800000 */
.L_x_10870:
[----:B------:R-:W0:Y:S02]  /*72b0*/  F2I.FTZ.TRUNC.NTZ R0, R0 ;  /* 0x0000000000007305 */ /* 0x000e24000021f100 */
[----:B0-----:R-:W-:Y:S01]  /*72c0*/  PRMT R19, R0, 0x7610, R19 ;  /* 0x0000761000137816 */ /* 0x001fe20000000013 */
[----:B------:R-:W-:Y:S06]  /*72d0*/  BRA `(.L_x_10817) ;  /* 0x00000004000c7947 */ /* 0x000fec0003800000 */
.L_x_10868:
        /* <DEDUP_REMOVED lines=21> */
.L_x_10877:
[----:B------:R-:W-:Y:S05]  /*7430*/  BSYNC B1 ;  /* 0x0000000000017941 */ /* 0x000fea0003800000 */
.L_x_10876:
[----:B------:R-:W-:Y:S01]  /*7440*/  LEA R5, R0, 0x37800000, 0x17 ;  /* 0x3780000000057811 */ /* 0x000fe200078eb8ff */
[----:B------:R-:W-:-:S05]  /*7450*/  IMAD.SHL.U32 R0, R3, 0x200000, RZ ;  /* 0x0020000003007824 */ /* 0x000fca00078e00ff */
[----:B------:R-:W-:-:S07]  /*7460*/  LOP3.LUT R0, R5, R0, R6, 0xfe, !PT ;  /* 0x0000000005007212 */ /* 0x000fce00078efe06 */
.L_x_10875:
[----:B------:R-:W-:Y:S05]  /*7470*/  BSYNC B0 ;  /* 0x0000000000007941 */ /* 0x000fea0003800000 */
.L_x_10874:
[----:B------:R-:W0:Y:S02]  /*7480*/  F2I.FTZ.TRUNC.NTZ R0, R0 ;  /* 0x0000000000007305 */ /* 0x000e24000021f100 */
[----:B0-----:R-:W-:Y:S01]  /*7490*/  PRMT R19, R0, 0x7610, R19 ;  /* 0x0000761000137816 */ /* 0x001fe20000000013 */
[----:B------:R-:W-:Y:S06]  /*74a0*/  BRA `(.L_x_10817) ;  /* 0x0000000000987947 */ /* 0x000fec0003800000 */
.L_x_10867:
        /* <DEDUP_REMOVED lines=14> */
.L_x_10881:
[----:B------:R-:W-:Y:S05]  /*7590*/  BSYNC B0 ;  /* 0x0000000000007941 */ /* 0x000fea0003800000 */
.L_x_10880:
[----:B------:R-:W0:Y:S02]  /*75a0*/  F2I.FTZ.TRUNC.NTZ R0, R0 ;  /* 0x0000000000007305 */ /* 0x000e24000021f100 */
[----:B0-----:R-:W-:Y:S01]  /*75b0*/  PRMT R19, R0, 0x7610, R19 ;  /* 0x0000761000137816 */ /* 0x001fe20000000013 */
[----:B------:R-:W-:Y:S06]  /*75c0*/  BRA `(.L_x_10817) ;  /* 0x0000000000507947 */ /* 0x000fec0003800000 */
.L_x_10855:
        /* <DEDUP_REMOVED lines=16> */
.L_x_10882:
[----:B------:R-:W-:Y:S05]  /*76d0*/  BRA `(.L_x_10817) ;  /* 0x00000000000c7947 */ /* 0x000fea0003800000 */
.L_x_10879:
[----:B------:R0:W5:Y:S01]  /*76e0*/  LDG.E.U16 R19, desc[UR36][R4.64] ;  /* 0x0000002404137981 */ /* 0x000162000c1e1500 */
[----:B------:R-:W-:Y:S05]  /*76f0*/  BRA `(.L_x_10817) ;  /* 0x0000000000047947 */ /* 0x000fea0003800000 */
.L_x_10878:
[----:B------:R0:W5:Y:S02]  /*7700*/  LDG.E.U16 R19, desc[UR36][R4.64] ;  /* 0x0000002404137981 */ /* 0x000164000c1e1500 */
.L_x_10817:
[----:B------:R-:W-:Y:S05]  /*7710*/  BSYNC B6 ;  /* 0x0000000000067941 */ /* 0x000fea0003800000 */
.L_x_10816:
[----:B------:R-:W0:Y:S01]  /*7720*/  S2R R23, SR_TID.X ;  /* 0x0000000000177919 */ /* 0x000e220000002100 */
[----:B-----5:R-:W-:Y:S01]  /*7730*/  PRMT R0, R26, 0x9910, RZ ;  /* 0x000099101a007816 */ /* 0x020fe200000000ff */
[----:B------:R-:W-:Y:S01]  /*7740*/  BSSY B6, `(.L_x_10883) ;  /* 0x0000103000067945 */ /* 0x000fe20003800000 */
[----:B01234-:R-:W-:Y:S02]  /*7750*/  PRMT R5, R18, 0x9910, RZ ;  /* 0x0000991012057816 */ /* 0x01ffe400000000ff */
[C---:B------:R-:W-:Y:S01]  /*7760*/  ISETP.NE.AND P6, PT, R0.reuse, RZ, PT ;  /* 0x000000ff0000720c */ /* 0x040fe20003fc5270 */
[----:B------:R-:W0:Y:S01]  /*7770*/  LDC.U8 R18, c[0x0][0x240] ;  /* 0x00009000ff127b82 */ /* 0x000e220000000000 */
[----:B------:R-:W-:Y:S02]  /*7780*/  ISETP.GT.AND P5, PT, R0, RZ, PT ;  /* 0x000000ff0000720c */ /* 0x000fe40003fa4270 */
[----:B------:R-:W-:Y:S02]  /*7790*/  PRMT R3, R27, 0x9910, RZ ;  /* 0x000099101b037816 */ /* 0x000fe400000000ff */
[----:B------:R-:W-:-:S02]  /*77a0*/  PRMT R4, R25, 0x9910, RZ ;  /* 0x0000991019047816 */ /* 0x000fc400000000ff */
[----:B------:R-:W-:Y:S02]  /*77b0*/  ISETP.NE.AND P0, PT, R3, RZ, PT ;  /* 0x000000ff0300720c */ /* 0x000fe40003f05270 */
[C---:B------:R-:W-:Y:S02]  /*77c0*/  ISETP.NE.AND P1, PT, R4.reuse, RZ, PT ;  /* 0x000000ff0400720c */ /* 0x040fe40003f25270 */
[----:B------:R-:W-:Y:S02]  /*77d0*/  ISETP.NE.AND P2, PT, R5, RZ, PT ;  /* 0x000000ff0500720c */ /* 0x000fe40003f45270 */
[----:B------:R-:W-:Y:S02]  /*77e0*/  @P6 SEL R24, RZ, 0x1, !P5 ;  /* 0x00000001ff186807 */ /* 0x000fe40006800000 */
[----:B------:R-:W-:Y:S02]  /*77f0*/  ISETP.GT.AND P3, PT, R3, RZ, PT ;  /* 0x000000ff0300720c */ /* 0x000fe40003f64270 */
[----:B------:R-:W-:-:S02]  /*7800*/  ISETP.GT.AND P4, PT, R4, RZ, PT ;  /* 0x000000ff0400720c */ /* 0x000fc40003f84270 */
[----:B------:R-:W-:Y:S02]  /*7810*/  ISETP.GT.AND P5, PT, R5, RZ, PT ;  /* 0x000000ff0500720c */ /* 0x000fe40003fa4270 */
[----:B------:R-:W-:Y:S02]  /*7820*/  @P0 SEL R22, RZ, 0x1, !P3 ;  /* 0x00000001ff160807 */ /* 0x000fe40005800000 */
[----:B------:R-:W-:Y:S02]  /*7830*/  @P1 SEL R17, RZ, 0x1, !P4 ;  /* 0x00000001ff111807 */ /* 0x000fe40006000000 */
[----:B------:R-:W-:Y:S02]  /*7840*/  @P2 SEL R19, RZ, 0x1, !P5 ;  /* 0x00000001ff132807 */ /* 0x000fe40006800000 */
        /* <DEDUP_REMOVED lines=23> */
.L_x_10888:
[----:B------:R0:W-:Y:S01]  /*79c0*/  STG.E.U8 desc[UR36][R8.64], R24 ;  /* 0x0000001808007986 */ /* 0x0001e2000c101124 */
[----:B------:R-:W-:Y:S05]  /*79d0*/  BRA `(.L_x_10884) ;  /* 0x0000000c00647947 */ /* 0x000fea0003800000 */
.L_x_10887:
        /* <DEDUP_REMOVED lines=10> */
.L_x_10891:
[----:B------:R-:W-:-:S05]  /*7a80*/  PRMT R3, R24, 0x9910, RZ ;  /* 0x0000991018037816 */ /* 0x000fca00000000ff */
[----:B------:R0:W-:Y:S01]  /*7a90*/  STG.E desc[UR36][R8.64], R3 ;  /* 0x0000000308007986 */ /* 0x0001e2000c101924 */
[----:B------:R-:W-:Y:S05]  /*7aa0*/  BRA `(.L_x_10884) ;  /* 0x0000000c00307947 */ /* 0x000fea0003800000 */
.L_x_10890:
[----:B------:R0:W-:Y:S01]  /*7ab0*/  STG.E.U16 desc[UR36][R8.64], R24 ;  /* 0x0000001808007986 */ /* 0x0001e2000c101524 */
[----:B------:R-:W-:Y:S05]  /*7ac0*/  BRA `(.L_x_10884) ;  /* 0x0000000c00287947 */ /* 0x000fea0003800000 */
.L_x_10886:
        /* <DEDUP_REMOVED lines=9> */
.L_x_10893:
[----:B------:R-:W0:Y:S02]  /*7b60*/  I2F.S16 R0, R24 ;  /* 0x0000001800007306 */ /* 0x000e240000101400 */
[----:B0-----:R-:W-:-:S05]  /*7b70*/  F2FP.F16.F32.PACK_AB R0, RZ, R0 ;  /* 0x00000000ff00723e */ /* 0x001fca00000000ff */
[----:B------:R1:W-:Y:S01]  /*7b80*/  STG.E.U16 desc[UR36][R8.64], R0 ;  /* 0x0000000008007986 */ /* 0x0003e2000c101524 */
[----:B------:R-:W-:Y:S05]  /*7b90*/  BRA `(.L_x_10884) ;  /* 0x0000000800f47947 */ /* 0x000fea0003800000 */
.L_x_10892:
        /* <DEDUP_REMOVED lines=10> */
.L_x_10895:
[----:B------:R-:W0:Y:S02]  /*7c40*/  I2F.S16 R24, R24 ;  /* 0x0000001800187306 */ /* 0x000e240000101400 */
[----:B0-----:R-:W-:-:S04]  /*7c50*/  F2FP.F16.F32.PACK_AB R3, RZ, R24 ;  /* 0x00000018ff03723e */ /* 0x001fc800000000ff */
[----:B------:R-:W-:-:S05]  /*7c60*/  PRMT R3, R3, 0x5410, RZ ;  /* 0x0000541003037816 */ /* 0x000fca00000000ff */
[----:B------:R4:W-:Y:S01]  /*7c70*/  STG.E desc[UR36][R8.64], R3 ;  /* 0x0000000308007986 */ /* 0x0009e2000c101924 */
[----:B------:R-:W-:Y:S05]  /*7c80*/  BRA `(.L_x_10884) ;  /* 0x0000000800b87947 */ /* 0x000fea0003800000 */
.L_x_10894:
[----:B------:R-:W0:Y:S02]  /*7c90*/  I2F.F64.S16 R24, R24 ;  /* 0x0000001800187312 */ /* 0x000e240000101c00 */
[----:B0-----:R0:W-:Y:S01]  /*7ca0*/  STG.E.64 desc[UR36][R8.64], R24 ;  /* 0x0000001808007986 */ /* 0x0011e2000c101b24 */
[----:B------:R-:W-:Y:S05]  /*7cb0*/  BRA `(.L_x_10884) ;  /* 0x0000000800ac7947 */ /* 0x000fea0003800000 */
.L_x_10885:
        /* <DEDUP_REMOVED lines=13> */
.L_x_10898:
[----:B------:R-:W0:Y:S01]  /*7d90*/  I2F.F64.S16 R4, R24 ;  /* 0x0000001800047312 */ /* 0x000e220000101c00 */
[----:B------:R-:W-:-:S05]  /*7da0*/  CS2R R6, SRZ ;  /* 0x0000000000067805 */ /* 0x000fca000001ff00 */
[----:B0-----:R0:W-:Y:S01]  /*7db0*/  STG.E.128 desc[UR36][R8.64], R4 ;  /* 0x0000000408007986 */ /* 0x0011e2000c101d24 */
[----:B------:R-:W-:Y:S05]  /*7dc0*/  BRA `(.L_x_10884) ;  /* 0x0000000800687947 */ /* 0x000fea0003800000 */
.L_x_10897:
        /* <DEDUP_REMOVED lines=21> */
.L_x_10902:
[----:B------:R-:W-:Y:S05]  /*7f20*/  BSYNC B0 ;  /* 0x0000000000007941 */ /* 0x000fea0003800000 */
.L_x_10901:
[----:B------:R-:W-:-:S05]  /*7f30*/  LOP3.LUT R5, R0, R5, RZ, 0xfc, !PT ;  /* 0x0000000500057212 */ /* 0x000fca00078efcff */
[----:B------:R0:W-:Y:S01]  /*7f40*/  STG.E.U8 desc[UR36][R8.64], R5 ;  /* 0x0000000508007986 */ /* 0x0001e2000c101124 */
[----:B------:R-:W-:Y:S05]  /*7f50*/  BRA `(.L_x_10884) ;  /* 0x0000000800047947 */ /* 0x000fea0003800000 */
.L_x_10900:
        /* <DEDUP_REMOVED lines=13> */
.L_x_10904:
[----:B------:R-:W-:Y:S01]  /*8030*/  IMAD.MOV.U32 R0, RZ, RZ, 0x7f ;  /* 0x0000007fff007424 */ /* 0x000fe200078e00ff */
[----:B------:R-:W-:-:S04]  /*8040*/  ISETP.GT.U32.AND P0, PT, R3, 0x7f800000, PT ;  /* 0x7f8000000300780c */ /* 0x000fc80003f04070 */
[----:B------:R-:W-:-:S09]  /*8050*/  SEL R0, R0, 0x7c, P0 ;  /* 0x0000007c00007807 */ /* 0x000fd20000000000 */
.L_x_10905:
[----:B------:R-:W-:Y:S05]  /*8060*/  BSYNC B0 ;  /* 0x0000000000007941 */ /* 0x000fea0003800000 */
.L_x_10903:
[----:B------:R-:W-:-:S04]  /*8070*/  LOP3.LUT R3, R5, 0x80000000, RZ, 0xc0, !PT ;  /* 0x8000000005037812 */ /* 0x000fc800078ec0ff */
[----:B------:R-:W-:-:S04]  /*8080*/  SHF.R.U32.HI R3, RZ, 0x18, R3 ;  /* 0x00000018ff037819 */ /* 0x000fc80000011603 */
[----:B------:R-:W-:-:S05]  /*8090*/  LOP3.LUT R3, R0, R3, RZ, 0xfc, !PT ;  /* 0x0000000300037212 */ /* 0x000fca00078efcff */
[----:B------:R0:W-:Y:S01]  /*80a0*/  STG.E.U8 desc[UR36][R8.64], R3 ;  /* 0x0000000308007986 */ /* 0x0001e2000c101124 */
[----:B------:R-:W-:Y:S05]  /*80b0*/  BRA `(.L_x_10884) ;  /* 0x0000000400ac7947 */ /* 0x000fea0003800000 */
.L_x_10899:
[----:B------:R-:W0:Y:S02]  /*80c0*/  I2F.S16 R0, R24 ;  /* 0x0000001800007306 */ /* 0x000e240000101400 */
[----:B0-----:R-:W-:-:S05]  /*80d0*/  F2FP.BF16.F32.PACK_AB R0, RZ, R0 ;  /* 0x00000000ff00723e */ /* 0x001fca00000010ff */
[----:B------:R0:W-:Y:S01]  /*80e0*/  STG.E.U16 desc[UR36][R8.64], R0 ;  /* 0x0000000008007986 */ /* 0x0001e2000c101524 */
[----:B------:R-:W-:Y:S05]  /*80f0*/  BRA `(.L_x_10884) ;  /* 0x00000004009c7947 */ /* 0x000fea0003800000 */
.L_x_10896:
        /* <DEDUP_REMOVED lines=10> */
.L_x_10908:
        /* <DEDUP_REMOVED lines=17> */
.L_x_10911:
[----:B------:R-:W-:-:S04]  /*82b0*/  LOP3.LUT R3, R5, 0x80000000, RZ, 0xc0, !PT ;  /* 0x8000000005037812 */ /* 0x000fc800078ec0ff */
[----:B------:R-:W-:-:S04]  /*82c0*/  SHF.R.U32.HI R3, RZ, 0x18, R3 ;  /* 0x00000018ff037819 */ /* 0x000fc80000011603 */
[----:B------:R-:W-:-:S04]  /*82d0*/  LOP3.LUT R0, R0, R3, RZ, 0xfc, !PT ;  /* 0x0000000300007212 */ /* 0x000fc800078efcff */
[----:B------:R-:W-:-:S07]  /*82e0*/  PRMT R4, R0, 0x7610, R4 ;  /* 0x0000761000047816 */ /* 0x000fce0000000004 */
.L_x_10910:
[----:B------:R-:W-:Y:S05]  /*82f0*/  BSYNC B0 ;  /* 0x0000000000007941 */ /* 0x000fea0003800000 */
.L_x_10909:
[----:B------:R0:W-:Y:S01]  /*8300*/  STG.E.U8 desc[UR36][R8.64], R4 ;  /* 0x0000000408007986 */ /* 0x0001e2000c101124 */
[----:B------:R-:W-:Y:S05]  /*8310*/  BRA `(.L_x_10884) ;  /* 0x0000000400147947 */ /* 0x000fea0003800000 */
.L_x_10907:
        /* <DEDUP_REMOVED lines=17> */
.L_x_10914:
[----:B------:R-:W-:-:S04]  /*8430*/  LOP3.LUT R3, R5, 0x80000000, RZ, 0xc0, !PT ;  /* 0x8000000005037812 */ /* 0x000fc800078ec0ff */
[----:B------:R-:W-:-:S04]  /*8440*/  SHF.R.U32.HI R3, RZ, 0x18, R3 ;  /* 0x00000018ff037819 */ /* 0x000fc80000011603 */
[----:B------:R-:W-:-:S04]  /*8450*/  LOP3.LUT R0, R0, R3, RZ, 0xfc, !PT ;  /* 0x0000000300007212 */ /* 0x000fc800078efcff */
[----:B------:R-:W-:-:S07]  /*8460*/  PRMT R4, R0, 0x7610, R4 ;  /* 0x0000761000047816 */ /* 0x000fce0000000004 */
.L_x_10913:
[----:B------:R-:W-:Y:S05]  /*8470*/  BSYNC B0 ;  /* 0x0000000000007941 */ /* 0x000fea0003800000 */
.L_x_10912:
[----:B------:R0:W-:Y:S01]  /*8480*/  STG.E.U8 desc[UR36][R8.64], R4 ;  /* 0x0000000408007986 */ /* 0x0001e2000c101124 */
[----:B------:R-:W-:Y:S05]  /*8490*/  BRA `(.L_x_10884) ;  /* 0x0000000000b47947 */ /* 0x000fea0003800000 */
.L_x_10906:
        /* <DEDUP_REMOVED lines=22> */
.L_x_10889:
        /* <DEDUP_REMOVED lines=16> */
.L_x_10917:
[----:B------:R-:W-:Y:S05]  /*8700*/  BRA `(.L_x_10884) ;  /* 0x0000000000187947 */ /* 0x000fea0003800000 */
.L_x_10916:
[----:B------:R-:W-:-:S04]  /*8710*/  PRMT R4, R24, 0x9910, RZ ;  /* 0x0000991018047816 */ /* 0x000fc800000000ff */
[----:B------:R-:W-:-:S05]  /*8720*/  SHF.R.S32.HI R5, RZ, 0x1f, R4 ;  /* 0x0000001fff057819 */ /* 0x000fca0000011404 */
[----:B------:R0:W-:Y:S01]  /*8730*/  STG.E.64 desc[UR36][R8.64], R4 ;  /* 0x0000000408007986 */ /* 0x0001e2000c101b24 */
[----:B------:R-:W-:Y:S05]  /*8740*/  BRA `(.L_x_10884) ;  /* 0x0000000000087947 */ /* 0x000fea0003800000 */
.L_x_10915:
[----:B------:R-:W-:-:S05]  /*8750*/  PRMT R3, R24, 0x9910, RZ ;  /* 0x0000991018037816 */ /* 0x000fca00000000ff */
[----:B------:R0:W-:Y:S02]  /*8760*/  STG.E desc[UR36][R8.64], R3 ;  /* 0x0000000308007986 */ /* 0x0001e4000c101924 */
.L_x_10884:
[----:B------:R-:W-:Y:S05]  /*8770*/  BSYNC B6 ;  /* 0x0000000000067941 */ /* 0x000fea0003800000 */
.L_x_10883:
        /* <DEDUP_REMOVED lines=23> */
.L_x_10923:
[----:B------:R0:W-:Y:S01]  /*88f0*/  STG.E.U8 desc[UR36][R8.64], R22 ;  /* 0x0000001608007986 */ /* 0x0001e2000c101124 */
[----:B------:R-:W-:Y:S05]  /*8900*/  BRA `(.L_x_10925) ;  /* 0x0000000c00647947 */ /* 0x000fea0003800000 */
.L_x_10922:
        /* <DEDUP_REMOVED lines=10> */
.L_x_10927:
[----:B------:R-:W-:-:S05]  /*89b0*/  PRMT R3, R22, 0x9910, RZ ;  /* 0x0000991016037816 */ /* 0x000fca00000000ff */
[----:B------:R0:W-:Y:S01]  /*89c0*/  STG.E desc[UR36][R8.64], R3 ;  /* 0x0000000308007986 */ /* 0x0001e2000c101924 */
[----:B------:R-:W-:Y:S05]  /*89d0*/  BRA `(.L_x_10925) ;  /* 0x0000000c00307947 */ /* 0x000fea0003800000 */
.L_x_10926:
[----:B------:R0:W-:Y:S01]  /*89e0*/  STG.E.U16 desc[UR36][R8.64], R22 ;  /* 0x0000001608007986 */ /* 0x0001e2000c101524 */
[----:B------:R-:W-:Y:S05]  /*89f0*/  BRA `(.L_x_10925) ;  /* 0x0000000c00287947 */ /* 0x000fea0003800000 */
.L_x_10921:
        /* <DEDUP_REMOVED lines=9> */
.L_x_10929:
[----:B------:R-:W0:Y:S02]  /*8a90*/  I2F.S16 R0, R22 ;  /* 0x0000001600007306 */ /* 0x000e240000101400 */
[----:B0-----:R-:W-:-:S05]  /*8aa0*/  F2FP.F16.F32.PACK_AB R0, RZ, R0 ;  /* 0x00000000ff00723e */ /* 0x001fca00000000ff */
[----:B------:R0:W-:Y:S01]  /*8ab0*/  STG.E.U16 desc[UR36][R8.64], R0 ;  /* 0x0000000008007986 */ /* 0x0001e2000c101524 */
[----:B------:R-:W-:Y:S05]  /*8ac0*/  BRA `(.L_x_10925) ;  /* 0x0000000800f47947 */ /* 0x000fea0003800000 */
.L_x_10928:
        /* <DEDUP_REMOVED lines=10> */
.L_x_10931:
[----:B------:R-:W0:Y:S02]  /*8b70*/  I2F.S16 R22, R22 ;  /* 0x0000001600167306 */ /* 0x000e240000101400 */
[----:B0-----:R-:W-:-:S04]  /*8b80*/  F2FP.F16.F32.PACK_AB R3, RZ, R22 ;  /* 0x00000016ff03723e */ /* 0x001fc800000000ff */
[----:B------:R-:W-:-:S05]  /*8b90*/  PRMT R3, R3, 0x5410, RZ ;  /* 0x0000541003037816 */ /* 0x000fca00000000ff */
[----:B------:R3:W-:Y:S01]  /*8ba0*/  STG.E desc[UR36][R8.64], R3 ;  /* 0x0000000308007986 */ /* 0x0007e2000c101924 */
[----:B------:R-:W-:Y:S05]  /*8bb0*/  BRA `(.L_x_10925) ;  /* 0x0000000800b87947 */ /* 0x000fea0003800000 */
.L_x_10930:
[----:B------:R-:W0:Y:S02]  /*8bc0*/  I2F.F64.S16 R4, R22 ;  /* 0x0000001600047312 */ /* 0x000e240000101c00 */
[----:B0-----:R4:W-:Y:S01]  /*8bd0*/  STG.E.64 desc[UR36][R8.64], R4 ;  /* 0x0000000408007986 */ /* 0x0019e2000c101b24 */
[----:B------:R-:W-:Y:S05]  /*8be0*/  BRA `(.L_x_10925) ;  /* 0x0000000800ac7947 */ /* 0x000fea0003800000 */
.L_x_10920:
        /* <DEDUP_REMOVED lines=13> */
.L_x_10934:
[----:B------:R-:W0:Y:S01]  /*8cc0*/  I2F.F64.S16 R4, R22 ;  /* 0x0000001600047312 */ /* 0x000e220000101c00 */
[----:B------:R-:W-:-:S05]  /*8cd0*/  CS2R R6, SRZ ;  /* 0x0000000000067805 */ /* 0x000fca000001ff00 */
[----:B0-----:R0:W-:Y:S01]  /*8ce0*/  STG.E.128 desc[UR36][R8.64], R4 ;  /* 0x0000000408007986 */ /* 0x0011e2000c101d24 */
[----:B------:R-:W-:Y:S05]  /*8cf0*/  BRA `(.L_x_10925) ;  /* 0x0000000800687947 */ /* 0x000fea0003800000 */
.L_x_10933:
        /* <DEDUP_REMOVED lines=21> */
.L_x_10938:
[----:B------:R-:W-:Y:S05]  /*8e50*/  BSYNC B0 ;  /* 0x0000000000007941 */ /* 0x000fea0003800000 */
.L_x_10937:
[----:B------:R-:W-:-:S05]  /*8e60*/  LOP3.LUT R5, R0, R5, RZ, 0xfc, !PT ;  /* 0x0000000500057212 */ /* 0x000fca00078efcff */
[----:B------:R0:W-:Y:S01]  /*8e70*/  STG.E.U8 desc[UR36][R8.64], R5 ;  /* 0x0000000508007986 */ /* 0x0001e2000c101124 */
[----:B------:R-:W-:Y:S05]  /*8e80*/  BRA `(.L_x_10925) ;  /* 0x0000000800047947 */ /* 0x000fea0003800000 */
.L_x_10936:
        /* <DEDUP_REMOVED lines=13> */
.L_x_10940:
[----:B------:R-:W-:Y:S01]  /*8f60*/  IMAD.MOV.U32 R0, RZ, RZ, 0x7f ;  /* 0x0000007fff007424 */ /* 0x000fe200078e00ff */
[----:B------:R-:W-:-:S04]  /*8f70*/  ISETP.GT.U32.AND P0, PT, R3, 0x7f800000, PT ;  /* 0x7f8000000300780c */ /* 0x000fc80003f04070 */
[----:B------:R-:W-:-:S09]  /*8f80*/  SEL R0, R0, 0x7c, P0 ;  /* 0x0000007c00007807 */ /* 0x000fd20000000000 */
.L_x_10941:
[----:B------:R-:W-:Y:S05]  /*8f90*/  BSYNC B0 ;  /* 0x0000000000007941 */ /* 0x000fea0003800000 */
.L_x_10939:
[----:B------:R-:W-:-:S04]  /*8fa0*/  LOP3.LUT R3, R5, 0x80000000, RZ, 0xc0, !PT ;  /* 0x8000000005037812 */ /* 0x000fc800078ec0ff */
[----:B------:R-:W-:-:S04]  /*8fb0*/  SHF.R.U32.HI R3, RZ, 0x18, R3 ;  /* 0x00000018ff037819 */ /* 0x000fc80000011603 */
[----:B------:R-:W-:-:S05]  /*8fc0*/  LOP3.LUT R3, R0, R3, RZ, 0xfc, !PT ;  /* 0x0000000300037212 */ /* 0x000fca00078efcff */
[----:B------:R0:W-:Y:S01]  /*8fd0*/  STG.E.U8 desc[UR36][R8.64], R3 ;  /* 0x0000000308007986 */ /* 0x0001e2000c101124 */
[----:B------:R-:W-:Y:S05]  /*8fe0*/  BRA `(.L_x_10925) ;  /* 0x0000000400ac7947 */ /* 0x000fea0003800000 */
.L_x_10935:
[----:B------:R-:W0:Y:S02]  /*8ff0*/  I2F.S16 R0, R22 ;  /* 0x0000001600007306 */ /* 0x000e240000101400 */
[----:B0-----:R-:W-:-:S05]  /*9000*/  F2FP.BF16.F32.PACK_AB R0, RZ, R0 ;  /* 0x00000000ff00723e */ /* 0x001fca00000010ff */
[----:B------:R0:W-:Y:S01]  /*9010*/  STG.E.U16 desc[UR36][R8.64], R0 ;  /* 0x0000000008007986 */ /* 0x0001e2000c101524 */
[----:B------:R-:W-:Y:S05]  /*9020*/  BRA `(.L_x_10925) ;  /* 0x00000004009c7947 */ /* 0x000fea0003800000 */
.L_x_10932:
        /* <DEDUP_REMOVED lines=10> */
.L_x_10944:
        /* <DEDUP_REMOVED lines=17> */
.L_x_10947:
[----:B------:R-:W-:-:S04]  /*91e0*/  LOP3.LUT R3, R5, 0x80000000, RZ, 0xc0, !PT ;  /* 0x8000000005037812 */ /* 0x000fc800078ec0ff */
[----:B------:R-:W-:-:S04]  /*91f0*/  SHF.R.U32.HI R3, RZ, 0x18, R3 ;  /* 0x00000018ff037819 */ /* 0x000fc80000011603 */
[----:B------:R-:W-:-:S04]  /*9200*/  LOP3.LUT R0, R0, R3, RZ, 0xfc, !PT ;  /* 0x0000000300007212 */ /* 0x000fc800078efcff */
[----:B------:R-:W-:-:S07]  /*9210*/  PRMT R4, R0, 0x7610, R4 ;  /* 0x0000761000047816 */ /* 0x000fce0000000004 */
.L_x_10946:
[----:B------:R-:W-:Y:S05]  /*9220*/  BSYNC B0 ;  /* 0x0000000000007941 */ /* 0x000fea0003800000 */
.L_x_10945:
[----:B------:R0:W-:Y:S01]  /*9230*/  STG.E.U8 desc[UR36][R8.64], R4 ;  /* 0x0000000408007986 */ /* 0x0001e2000c101124 */
[----:B------:R-:W-:Y:S05]  /*9240*/  BRA `(.L_x_10925) ;  /* 0x0000000400147947 */ /* 0x000fea0003800000 */
.L_x_10943:
        /* <DEDUP_REMOVED lines=17> */
.L_x_10950:
[----:B------:R-:W-:-:S04]  /*9360*/  LOP3.LUT R3, R5, 0x80000000, RZ, 0xc0, !PT ;  /* 0x8000000005037812 */ /* 0x000fc800078ec0ff */
[----:B------:R-:W-:-:S04]  /*9370*/  SHF.R.U32.HI R3, RZ, 0x18, R3 ;  /* 0x00000018ff037819 */ /* 0x000fc80000011603 */
[----:B------:R-:W-:-:S04]  /*9380*/  LOP3.LUT R0, R0, R3, RZ, 0xfc, !PT ;  /* 0x0000000300007212 */ /* 0x000fc800078efcff */
[----:B------:R-:W-:-:S07]  /*9390*/  PRMT R4, R0, 0x7610, R4 ;  /* 0x0000761000047816 */ /* 0x000fce0000000004 */
.L_x_10949:
[----:B------:R-:W-:Y:S05]  /*93a0*/  BSYNC B0 ;  /* 0x0000000000007941 */ /* 0x000fea0003800000 */
.L_x_10948:
[----:B------:R0:W-:Y:S01]  /*93b0*/  STG.E.U8 desc[UR36][R8.64], R4 ;  /* 0x0000000408007986 */ /* 0x0001e2000c101124 */
[----:B------:R-:W-:Y:S05]  /*93c0*/  BRA `(.L_x_10925) ;  /* 0x0000000000b47947 */ /* 0x000fea0003800000 */
.L_x_10942:
        /* <DEDUP_REMOVED lines=22> */
.L_x_10924:
        /* <DEDUP_REMOVED lines=16> */
.L_x_10953:
[----:B------:R-:W-:Y:S05]  /*9630*/  BRA `(.L_x_10925) ;  /* 0x0000000000187947 */ /* 0x000fea0003800000 */
.L_x_10952:
[----:B------:R-:W-:-:S04]  /*9640*/  PRMT R4, R22, 0x9910, RZ ;  /* 0x0000991016047816 */ /* 0x000fc800000000ff */
[----:B------:R-:W-:-:S05]  /*9650*/  SHF.R.S32.HI R5, RZ, 0x1f, R4 ;  /* 0x0000001fff057819 */ /* 0x000fca0000011404 */
[----:B------:R0:W-:Y:S01]  /*9660*/  STG.E.64 desc[UR36][R8.64], R4 ;  /* 0x0000000408007986 */ /* 0x0001e2000c101b24 */
[----:B------:R-:W-:Y:S05]  /*9670*/  BRA `(.L_x_10925) ;  /* 0x0000000000087947 */ /* 0x000fea0003800000 */
.L_x_10951:
[----:B------:R-:W-:-:S05]  /*9680*/  PRMT R3, R22, 0x9910, RZ ;  /* 0x0000991016037816 */ /* 0x000fca00000000ff */
[----:B------:R0:W-:Y:S02]  /*9690*/  STG.E desc[UR36][R8.64], R3 ;  /* 0x0000000308007986 */ /* 0x0001e4000c101924 */
.L_x_10925:
        /* <DEDUP_REMOVED lines=23> */
.L_x_10957:
[----:B------:R0:W-:Y:S01]  /*9810*/  STG.E.U8 desc[UR36][R8.64], R17 ;  /* 0x0000001108007986 */ /* 0x0001e2000c101124 */
[----:B------:R-:W-:Y:S05]  /*9820*/  BRA `(.L_x_10959) ;  /* 0x0000000c00647947 */ /* 0x000fea0003800000 */
.L_x_10956:
        /* <DEDUP_REMOVED lines=10> */
.L_x_10961:
[----:B------:R-:W-:-:S05]  /*98d0*/  PRMT R3, R17, 0x9910, RZ ;  /* 0x0000991011037816 */ /* 0x000fca00000000ff */
[----:B------:R0:W-:Y:S01]  /*98e0*/  STG.E desc[UR36][R8.64], R3 ;  /* 0x0000000308007986 */ /* 0x0001e2000c101924 */
[----:B------:R-:W-:Y:S05]  /*98f0*/  BRA `(.L_x_10959) ;  /* 0x0000000c00307947 */ /* 0x000fea0003800000 */
.L_x_10960:
[----:B------:R0:W-:Y:S01]  /*9900*/  STG.E.U16 desc[UR36][R8.64], R17 ;  /* 0x0000001108007986 */ /* 0x0001e2000c101524 */
[----:B------:R-:W-:Y:S05]  /*9910*/  BRA `(.L_x_10959) ;  /* 0x0000000c00287947 */ /* 0x000fea0003800000 */
.L_x_10955:
        /* <DEDUP_REMOVED lines=9> */
.L_x_10963:
[----:B------:R-:W0:Y:S02]  /*99b0*/  I2F.S16 R0, R17 ;  /* 0x0000001100007306 */ /* 0x000e240000101400 */
[----:B0-----:R-:W-:-:S05]  /*99c0*/  F2FP.F16.F32.PACK_AB R0, RZ, R0 ;  /* 0x00000000ff00723e */ /* 0x001fca00000000ff */
[----:B------:R4:W-:Y:S01]  /*99d0*/  STG.E.U16 desc[UR36][R8.64], R0 ;  /* 0x0000000008007986 */ /* 0x0009e2000c101524 */
[----:B------:R-:W-:Y:S05]  /*99e0*/  BRA `(.L_x_10959) ;  /* 0x0000000800f47947 */ /* 0x000fea0003800000 */
.L_x_10962:
        /* <DEDUP_REMOVED lines=10> */
.L_x_10965:
[----:B------:R-:W0:Y:S02]  /*9a90*/  I2F.S16 R17, R17 ;  /* 0x0000001100117306 */ /* 0x000e240000101400 */
[----:B0-----:R-:W-:-:S04]  /*9aa0*/  F2FP.F16.F32.PACK_AB R3, RZ, R17 ;  /* 0x00000011ff03723e */ /* 0x001fc800000000ff */
[----:B------:R-:W-:-:S05]  /*9ab0*/  PRMT R3, R3, 0x5410, RZ ;  /* 0x0000541003037816 */ /* 0x000fca00000000ff */
[----:B------:R2:W-:Y:S01]  /*9ac0*/  STG.E desc[UR36][R8.64], R3 ;  /* 0x0000000308007986 */ /* 0x0005e2000c101924 */
[----:B------:R-:W-:Y:S05]  /*9ad0*/  BRA `(.L_x_10959) ;  /* 0x0000000800b87947 */ /* 0x000fea0003800000 */
.L_x_10964:
[----:B------:R-:W0:Y:S02]  /*9ae0*/  I2F.F64.S16 R4, R17 ;  /* 0x0000001100047312 */ /* 0x000e240000101c00 */
[----:B0-----:R0:W-:Y:S01]  /*9af0*/  STG.E.64 desc[UR36][R8.64], R4 ;  /* 0x0000000408007986 */ /* 0x0011e2000c101b24 */
[----:B------:R-:W-:Y:S05]  /*9b00*/  BRA `(.L_x_10959) ;  /* 0x0000000800ac7947 */ /* 0x000fea0003800000 */
.L_x_10954:
        /* <DEDUP_REMOVED lines=13> */
.L_x_10968:
[----:B------:R-:W0:Y:S01]  /*9be0*/  I2F.F64.S16 R4, R17 ;  /* 0x0000001100047312 */ /* 0x000e220000101c00 */
[----:B------:R-:W-:-:S05]  /*9bf0*/  CS2R R6, SRZ ;  /* 0x0000000000067805 */ /* 0x000fca000001ff00 */
[----:B0-----:R0:W-:Y:S01]  /*9c00*/  STG.E.128 desc[UR36][R8.64], R4 ;  /* 0x0000000408007986 */ /* 0x0011e2000c101d24 */
[----:B------:R-:W-:Y:S05]  /*9c10*/  BRA `(.L_x_10959) ;  /* 0x0000000800687947 */ /* 0x000fea0003800000 */
.L_x_10967:
        /* <DEDUP_REMOVED lines=21> */
.L_x_10972:
[----:B------:R-:W-:Y:S05]  /*9d70*/  BSYNC B0 ;  /* 0x0000000000007941 */ /* 0x000fea0003800000 */
.L_x_10971:
[----:B------:R-:W-:-:S05]  /*9d80*/  LOP3.LUT R5, R0, R5, RZ, 0xfc, !PT ;  /* 0x0000000500057212 */ /* 0x000fca00078efcff */
[----:B------:R0:W-:Y:S01]  /*9d90*/  STG.E.U8 desc[UR36][R8.64], R5 ;  /* 0x0000000508007986 */ /* 0x0001e2000c101124 */
[----:B------:R-:W-:Y:S05]  /*9da0*/  BRA `(.L_x_10959) ;  /* 0x0000000800047947 */ /* 0x000fea0003800000 */
.L_x_10970:
        /* <DEDUP_REMOVED lines=13> */
.L_x_10974:
[----:B------:R-:W-:Y:S01]  /*9e80*/  IMAD.MOV.U32 R0, RZ, RZ, 0x7f ;  /* 0x0000007fff007424 */ /* 0x000fe200078e00ff */
[----:B------:R-:W-:-:S04]  /*9e90*/  ISETP.GT.U32.AND P0, PT, R3, 0x7f800000, PT ;  /* 0x7f8000000300780c */ /* 0x000fc80003f04070 */
[----:B------:R-:W-:-:S09]  /*9ea0*/  SEL R0, R0, 0x7c, P0 ;  /* 0x0000007c00007807 */ /* 0x000fd20000000000 */
.L_x_10975:
[----:B------:R-:W-:Y:S05]  /*9eb0*/  BSYNC B0 ;  /* 0x0000000000007941 */ /* 0x000fea0003800000 */
.L_x_10973:
[----:B------:R-:W-:-:S04]  /*9ec0*/  LOP3.LUT R3, R17, 0x80000000, RZ, 0xc0, !PT ;  /* 0x8000000011037812 */ /* 0x000fc800078ec0ff */
[----:B------:R-:W-:-:S04]  /*9ed0*/  SHF.R.U32.HI R3, RZ, 0x18, R3 ;  /* 0x00000018ff037819 */ /* 0x000fc80000011603 */
[----:B------:R-:W-:-:S05]  /*9ee0*/  LOP3.LUT R3, R0, R3, RZ, 0xfc, !PT ;  /* 0x0000000300037212 */ /* 0x000fca00078efcff */
[----:B------:R0:W-:Y:S01]  /*9ef0*/  STG.E.U8 desc[UR36][R8.64], R3 ;  /* 0x0000000308007986 */ /* 0x0001e2000c101124 */
[----:B------:R-:W-:Y:S05]  /*9f00*/  BRA `(.L_x_10959) ;  /* 0x0000000400ac7947 */ /* 0x000fea0003800000 */
.L_x_10969:
[----:B------:R-:W0:Y:S02]  /*9f10*/  I2F.S16 R0, R17 ;  /* 0x0000001100007306 */ /* 0x000e240000101400 */
[----:B0-----:R-:W-:-:S05]  /*9f20*/  F2FP.BF16.F32.PACK_AB R0, RZ, R0 ;  /* 0x00000000ff00723e */ /* 0x001fca00000010ff */
[----:B------:R0:W-:Y:S01]  /*9f30*/  STG.E.U16 desc[UR36][R8.64], R0 ;  /* 0x0000000008007986 */ /* 0x0001e2000c101524 */
[----:B------:R-:W-:Y:S05]  /*9f40*/  BRA `(.L_x_10959) ;  /* 0x00000004009c7947 */ /* 0x000fea0003800000 */
.L_x_10966:
        /* <DEDUP_REMOVED lines=10> */
.L_x_10978:
        /* <DEDUP_REMOVED lines=17> */
.L_x_10981:
[----:B------:R-:W-:-:S04]  /*a100*/  LOP3.LUT R3, R17, 0x80000000, RZ, 0xc0, !PT ;  /* 0x8000000011037812 */ /* 0x000fc800078ec0ff */
[----:B------:R-:W-:-:S04]  /*a110*/  SHF.R.U32.HI R3, RZ, 0x18, R3 ;  /* 0x00000018ff037819 */ /* 0x000fc80000011603 */
[----:B------:R-:W-:-:S04]  /*a120*/  LOP3.LUT R0, R0, R3, RZ, 0xfc, !PT ;  /* 0x0000000300007212 */ /* 0x000fc800078efcff */
[----:B------:R-:W-:-:S07]  /*a130*/  PRMT R4, R0, 0x7610, R4 ;  /* 0x0000761000047816 */ /* 0x000fce0000000004 */
.L_x_10980:
[----:B------:R-:W-:Y:S05]  /*a140*/  BSYNC B0 ;  /* 0x0000000000007941 */ /* 0x000fea0003800000 */
.L_x_10979:
[----:B------:R0:W-:Y:S01]  /*a150*/  STG.E.U8 desc[UR36][R8.64], R4 ;  /* 0x0000000408007986 */ /* 0x0001e2000c101124 */
[----:B------:R-:W-:Y:S05]  /*a160*/  BRA `(.L_x_10959) ;  /* 0x0000000400147947 */ /* 0x000fea0003800000 */
.L_x_10977:
        /* <DEDUP_REMOVED lines=17> */
.L_x_10984:
[----:B------:R-:W-:-:S04]  /*a280*/  LOP3.LUT R3, R17, 0x80000000, RZ, 0xc0, !PT ;  /* 0x8000000011037812 */ /* 0x000fc800078ec0ff */
[----:B------:R-:W-:-:S04]  /*a290*/  SHF.R.U32.HI R3, RZ, 0x18, R3 ;  /* 0x00000018ff037819 */ /* 0x000fc80000011603 */
[----:B------:R-:W-:-:S04]  /*a2a0*/  LOP3.LUT R0, R0, R3, RZ, 0xfc, !PT ;  /* 0x0000000300007212 */ /* 0x000fc800078efcff */
[----:B------:R-:W-:-:S07]  /*a2b0*/  PRMT R4, R0, 0x7610, R4 ;  /* 0x0000761000047816 */ /* 0x000fce0000000004 */
.L_x_10983:
[----:B------:R-:W-:Y:S05]  /*a2c0*/  BSYNC B0 ;  /* 0x0000000000007941 */ /* 0x000fea0003800000 */
.L_x_10982:
[----:B------:R0:W-:Y:S01]  /*a2d0*/  STG.E.U8 desc[UR36][R8.64], R4 ;  /* 0x0000000408007986 */ /* 0x0001e2000c101124 */
[----:B------:R-:W-:Y:S05]  /*a2e0*/  BRA `(.L_x_10959) ;  /* 0x0000000000b47947 */ /* 0x000fea0003800000 */
.L_x_10976:
        /* <DEDUP_REMOVED lines=22> */
.L_x_10958:
        /* <DEDUP_REMOVED lines=16> */
.L_x_10987:
[----:B------:R-:W-:Y:S05]  /*a550*/  BRA `(.L_x_10959) ;  /* 0x0000000000187947 */ /* 0x000fea0003800000 */
.L_x_10986:
[----:B------:R-:W-:-:S04]  /*a560*/  PRMT R4, R17, 0x9910, RZ ;  /* 0x0000991011047816 */ /* 0x000fc800000000ff */
[----:B------:R-:W-:-:S05]  /*a570*/  SHF.R.S32.HI R5, RZ, 0x1f, R4 ;  /* 0x0000001fff057819 */ /* 0x000fca0000011404 */
[----:B------:R0:W-:Y:S01]  /*a580*/  STG.E.64 desc[UR36][R8.64], R4 ;  /* 0x0000000408007986 */ /* 0x0001e2000c101b24 */
[----:B------:R-:W-:Y:S05]  /*a590*/  BRA `(.L_x_10959) ;  /* 0x0000000000087947 */ /* 0x000fea0003800000 */
.L_x_10985:
[----:B------:R-:W-:-:S05]  /*a5a0*/  PRMT R3, R17, 0x9910, RZ ;  /* 0x0000991011037816 */ /* 0x000fca00000000ff */
[----:B------:R0:W-:Y:S02]  /*a5b0*/  STG.E desc[UR36][R8.64], R3 ;  /* 0x0000000308007986 */ /* 0x0001e4000c101924 */
.L_x_10959:
[----:B------:R-:W-:-:S07]  /*a5c0*/  VIADD R23, R23, 0x80 ;  /* 0x0000008017177836 */ /* 0x000fce0000000000 */
.L_x_10919:
[----:B------:R-:W-:Y:S05]  /*a5d0*/  BSYNC B6 ;  /* 0x0000000000067941 */ /* 0x000fea0003800000 */
.L_x_10918:
        /* <DEDUP_REMOVED lines=21> */
.L_x_10991:
[----:B------:R-:W-:Y:S01]  /*a730*/  STG.E.U8 desc[UR36][R2.64], R19 ;  /* 0x0000001302007986 */ /* 0x000fe2000c101124 */
[----:B------:R-:W-:Y:S05]  /*a740*/  EXIT ;  /* 0x000000000000794d */ /* 0x000fea0003800000 */
.L_x_10990:
        /* <DEDUP_REMOVED lines=10> */
.L_x_10994:
[----:B------:R-:W-:-:S05]  /*a7f0*/  PRMT R5, R19, 0x9910, RZ ;  /* 0x0000991013057816 */ /* 0x000fca00000000ff */
[----:B------:R-:W-:Y:S01]  /*a800*/  STG.E desc[UR36][R2.64], R5 ;  /* 0x0000000502007986 */ /* 0x000fe2000c101924 */
[----:B------:R-:W-:Y:S05]  /*a810*/  EXIT ;  /* 0x000000000000794d */ /* 0x000fea0003800000 */
.L_x_10993:
[----:B------:R-:W-:Y:S01]  /*a820*/  STG.E.U16 desc[UR36][R2.64], R19 ;  /* 0x0000001302007986 */ /* 0x000fe2000c101524 */
[----:B------:R-:W-:Y:S05]  /*a830*/  EXIT ;  /* 0x000000000000794d */ /* 0x000fea0003800000 */
.L_x_10989:
        /* <DEDUP_REMOVED lines=9> */
.L_x_10996:
[----:B------:R-:W0:Y:S02]  /*a8d0*/  I2F.S16 R0, R19 ;  /* 0x0000001300007306 */ /* 0x000e240000101400 */
[----:B0-----:R-:W-:-:S05]  /*a8e0*/  F2FP.F16.F32.PACK_AB R0, RZ, R0 ;  /* 0x00000000ff00723e */ /* 0x001fca00000000ff */
[----:B------:R-:W-:Y:S01]  /*a8f0*/  STG.E.U16 desc[UR36][R2.64], R0 ;  /* 0x0000000002007986 */ /* 0x000fe2000c101524 */
[----:B------:R-:W-:Y:S05]  /*a900*/  EXIT ;  /* 0x000000000000794d */ /* 0x000fea0003800000 */
.L_x_10995:
        /* <DEDUP_REMOVED lines=10> */
.L_x_10998:
[----:B------:R-:W0:Y:S02]  /*a9b0*/  I2F.S16 R19, R19 ;  /* 0x0000001300137306 */ /* 0x000e240000101400 */
[----:B0-----:R-:W-:-:S04]  /*a9c0*/  F2FP.F16.F32.PACK_AB R5, RZ, R19 ;  /* 0x00000013ff05723e */ /* 0x001fc800000000ff */
[----:B------:R-:W-:-:S05]  /*a9d0*/  PRMT R5, R5, 0x5410, RZ ;  /* 0x0000541005057816 */ /* 0x000fca00000000ff */
[----:B------:R-:W-:Y:S01]  /*a9e0*/  STG.E desc[UR36][R2.64], R5 ;  /* 0x0000000502007986 */ /* 0x000fe2000c101924 */
[----:B------:R-:W-:Y:S05]  /*a9f0*/  EXIT ;  /* 0x000000000000794d */ /* 0x000fea0003800000 */
.L_x_10997:
[----:B------:R-:W0:Y:S02]  /*aa00*/  I2F.F64.S16 R4, R19 ;  /* 0x0000001300047312 */ /* 0x000e240000101c00 */
[----:B0-----:R-:W-:Y:S01]  /*aa10*/  STG.E.64 desc[UR36][R2.64], R4 ;  /* 0x0000000402007986 */ /* 0x001fe2000c101b24 */
[----:B------:R-:W-:Y:S05]  /*aa20*/  EXIT ;  /* 0x000000000000794d */ /* 0x000fea0003800000 */
.L_x_10988:
        /* <DEDUP_REMOVED lines=13> */
.L_x_11001:
[----:B------:R-:W0:Y:S01]  /*ab00*/  I2F.F64.S16 R4, R19 ;  /* 0x0000001300047312 */ /* 0x000e220000101c00 */
[----:B------:R-:W-:-:S05]  /*ab10*/  CS2R R6, SRZ ;  /* 0x0000000000067805 */ /* 0x000fca000001ff00 */
[----:B0-----:R-:W-:Y:S01]  /*ab20*/  STG.E.128 desc[UR36][R2.64], R4 ;  /* 0x0000000402007986 */ /* 0x001fe2000c101d24 */
[----:B------:R-:W-:Y:S05]  /*ab30*/  EXIT ;  /* 0x000000000000794d */ /* 0x000fea0003800000 */
.L_x_11000:
        /* <DEDUP_REMOVED lines=21> */
.L_x_11005:
[----:B------:R-:W-:Y:S05]  /*ac90*/  BSYNC B0 ;  /* 0x0000000000007941 */ /* 0x000fea0003800000 */
.L_x_11004:
[----:B------:R-:W-:-:S05]  /*aca0*/  LOP3.LUT R5, R0, R5, RZ, 0xfc, !PT ;  /* 0x0000000500057212 */ /* 0x000fca00078efcff */
[----:B------:R-:W-:Y:S01]  /*acb0*/  STG.E.U8 desc[UR36][R2.64], R5 ;  /* 0x0000000502007986 */ /* 0x000fe2000c101124 */
[----:B------:R-:W-:Y:S05]  /*acc0*/  EXIT ;  /* 0x000000000000794d */ /* 0x000fea0003800000 */
.L_x_11003:
        /* <DEDUP_REMOVED lines=13> */
.L_x_11007:
[----:B------:R-:W-:Y:S01]  /*ada0*/  IMAD.MOV.U32 R0, RZ, RZ, 0x7f ;  /* 0x0000007fff007424 */ /* 0x000fe200078e00ff */
[----:B------:R-:W-:-:S04]  /*adb0*/  ISETP.GT.U32.AND P0, PT, R4, 0x7f800000, PT ;  /* 0x7f8000000400780c */ /* 0x000fc80003f04070 */
[----:B------:R-:W-:-:S09]  /*adc0*/  SEL R0, R0, 0x7c, P0 ;  /* 0x0000007c00007807 */ /* 0x000fd20000000000 */
.L_x_11008:
[----:B------:R-:W-:Y:S05]  /*add0*/  BSYNC B0 ;  /* 0x0000000000007941 */ /* 0x000fea0003800000 */
.L_x_11006:
[----:B------:R-:W-:-:S04]  /*ade0*/  LOP3.LUT R4, R19, 0x80000000, RZ, 0xc0, !PT ;  /* 0x8000000013047812 */ /* 0x000fc800078ec0ff */
[----:B------:R-:W-:-:S04]  /*adf0*/  SHF.R.U32.HI R5, RZ, 0x18, R4 ;  /* 0x00000018ff057819 */ /* 0x000fc80000011604 */
[----:B------:R-:W-:-:S05]  /*ae00*/  LOP3.LUT R5, R0, R5, RZ, 0xfc, !PT ;  /* 0x0000000500057212 */ /* 0x000fca00078efcff */
[----:B------:R-:W-:Y:S01]  /*ae10*/  STG.E.U8 desc[UR36][R2.64], R5 ;  /* 0x0000000502007986 */ /* 0x000fe2000c101124 */
[----:B------:R-:W-:Y:S05]  /*ae20*/  EXIT ;  /* 0x000000000000794d */ /* 0x000fea0003800000 */
.L_x_11002:
[----:B------:R-:W0:Y:S02]  /*ae30*/  I2F.S16 R0, R19 ;  /* 0x0000001300007306 */ /* 0x000e240000101400 */
[----:B0-----:R-:W-:-:S05]  /*ae40*/  F2FP.BF16.F32.PACK_AB R0, RZ, R0 ;  /* 0x00000000ff00723e */ /* 0x001fca00000010ff */
[----:B------:R-:W-:Y:S01]  /*ae50*/  STG.E.U16 desc[UR36][R2.64], R0 ;  /* 0x0000000002007986 */ /* 0x000fe2000c101524 */
[----:B------:R-:W-:Y:S05]  /*ae60*/  EXIT ;  /* 0x000000000000794d */ /* 0x000fea0003800000 */
.L_x_10999:
        /* <DEDUP_REMOVED lines=10> */
.L_x_11011:
        /* <DEDUP_REMOVED lines=17> */
.L_x_11014:
[----:B------:R-:W-:-:S04]  /*b020*/  LOP3.LUT R0, R19, 0x80000000, RZ, 0xc0, !PT ;  /* 0x8000000013007812 */ /* 0x000fc800078ec0ff */
[----:B------:R-:W-:-:S04]  /*b030*/  SHF.R.U32.HI R5, RZ, 0x18, R0 ;  /* 0x00000018ff057819 */ /* 0x000fc80000011600 */
[----:B------:R-:W-:-:S04]  /*b040*/  LOP3.LUT R4, R4, R5, RZ, 0xfc, !PT ;  /* 0x0000000504047212 */ /* 0x000fc800078efcff */
[----:B------:R-:W-:-:S07]  /*b050*/  PRMT R0, R4, 0x7610, R0 ;  /* 0x0000761004007816 */ /* 0x000fce0000000000 */
.L_x_11013:
[----:B------:R-:W-:Y:S05]  /*b060*/  BSYNC B0 ;  /* 0x0000000000007941 */ /* 0x000fea0003800000 */
.L_x_11012:
[----:B------:R-:W-:Y:S01]  /*b070*/  STG.E.U8 desc[UR36][R2.64], R0 ;  /* 0x0000000002007986 */ /* 0x000fe2000c101124 */
[----:B------:R-:W-:Y:S05]  /*b080*/  EXIT ;  /* 0x000000000000794d */ /* 0x000fea0003800000 */
.L_x_11010:
        /* <DEDUP_REMOVED lines=17> */
.L_x_11017:
[----:B------:R-:W-:-:S04]  /*b1a0*/  LOP3.LUT R0, R19, 0x80000000, RZ, 0xc0, !PT ;  /* 0x8000000013007812 */ /* 0x000fc800078ec0ff */
[----:B------:R-:W-:-:S04]  /*b1b0*/  SHF.R.U32.HI R5, RZ, 0x18, R0 ;  /* 0x00000018ff057819 */ /* 0x000fc80000011600 */
[----:B------:R-:W-:-:S04]  /*b1c0*/  LOP3.LUT R4, R4, R5, RZ, 0xfc, !PT ;  /* 0x0000000504047212 */ /* 0x000fc800078efcff */
[----:B------:R-:W-:-:S07]  /*b1d0*/  PRMT R0, R4, 0x7610, R0 ;  /* 0x0000761004007816 */ /* 0x000fce0000000000 */
.L_x_11016:
[----:B------:R-:W-:Y:S05]  /*b1e0*/  BSYNC B0 ;  /* 0x0000000000007941 */ /* 0x000fea0003800000 */
.L_x_11015:
[----:B------:R-:W-:Y:S01]  /*b1f0*/  STG.E.U8 desc[UR36][R2.64], R0 ;  /* 0x0000000002007986 */ /* 0x000fe2000c101124 */
[----:B------:R-:W-:Y:S05]  /*b200*/  EXIT ;  /* 0x000000000000794d */ /* 0x000fea0003800000 */
.L_x_11009:
        /* <DEDUP_REMOVED lines=22> */
.L_x_10992:
        /* <DEDUP_REMOVED lines=16> */
.L_x_11020:
[----:B------:R-:W-:Y:S05]  /*b470*/  EXIT ;  /* 0x000000000000794d */ /* 0x000fea0003800000 */
.L_x_11019:
[----:B------:R-:W-:-:S04]  /*b480*/  PRMT R4, R19, 0x9910, RZ ;  /* 0x0000991013047816 */ /* 0x000fc800000000ff */
[----:B------:R-:W-:-:S05]  /*b490*/  SHF.R.S32.HI R5, RZ, 0x1f, R4 ;  /* 0x0000001fff057819 */ /* 0x000fca0000011404 */
[----:B------:R-:W-:Y:S01]  /*b4a0*/  STG.E.64 desc[UR36][R2.64], R4 ;  /* 0x0000000402007986 */ /* 0x000fe2000c101b24 */
[----:B------:R-:W-:Y:S05]  /*b4b0*/  EXIT ;  /* 0x000000000000794d */ /* 0x000fea0003800000 */
.L_x_11018:
[----:B------:R-:W-:-:S05]  /*b4c0*/  PRMT R5, R19, 0x9910, RZ ;  /* 0x0000991013057816 */ /* 0x000fca00000000ff */
[----:B------:R-:W-:Y:S01]  /*b4d0*/  STG.E desc[UR36][R2.64], R5 ;  /* 0x0000000502007986 */ /* 0x000fe2000c101924 */
[----:B------:R-:W-:Y:S05]  /*b4e0*/  EXIT ;  /* 0x000000000000794d */ /* 0x000fea0003800000 */
.L_x_11021:
        /* <DEDUP_REMOVED lines=9> */
.L_x_32121:


//--------------------- .text._ZN2at6native18elementwise_kernelILi128ELi4EZNS0_22gpu_kernel_impl_nocastINS0_13BinaryFunctorIsssZZZNS0_21heaviside_kernel_cudaERNS_18TensorIteratorBaseEENKUlvE_clEvENKUlvE3_clEvEUlssE_EEEEvS5_RKT_EUliE_EEviT1_ --------------------------
	.section	.text._ZN2at6native18elementwise_kernelILi128ELi4EZNS0_22gpu_kernel_impl_nocastINS0_13BinaryFunctorIsssZZZNS0_21heaviside_kernel_cudaERNS_18TensorIteratorBaseEENKUlvE_clEvENKUlvE3_clEvEUlssE_EEEEvS5_RKT_EUliE_EEviT1_,"ax",@progbits
	.align	128
        .global         _ZN2at6native18elementwise_kernelILi128ELi4EZNS0_22gpu_kernel_impl_nocastINS0_13BinaryFunctorIsssZZZNS0_21heaviside_kernel_cudaERNS_18TensorIteratorBaseEENKUlvE_clEvENKUlvE3_clEvEUlssE_EEEEvS5_RKT_EUliE_EEviT1_
        .type           _ZN2at6native18elementwise_kernelILi128ELi4EZNS0_22gpu_kernel_impl_nocastINS0_13BinaryFunctorIsssZZZNS0_21heaviside_kernel_cudaERNS_18TensorIteratorBaseEENKUlvE_clEvENKUlvE3_clEvEUlssE_EEEEvS5_RKT_EUliE_EEviT1_,@function
        .size           _ZN2at6native18elementwise_kernelILi128ELi4EZNS0_22gpu_kernel_impl_nocastINS0_13BinaryFunctorIsssZZZNS0_21heaviside_kernel_cudaERNS_18TensorIteratorBaseEENKUlvE_clEvENKUlvE3_clEvEUlssE_EEEEvS5_RKT_EUliE_EEviT1_,(.L_x_32122 - _ZN2at6native18elementwise_kernelILi128ELi4EZNS0_22gpu_kernel_impl_nocastINS0_13BinaryFunctorIsssZZZNS0_21heaviside_kernel_cudaERNS_18TensorIteratorBaseEENKUlvE_clEvENKUlvE3_clEvEUlssE_EEEEvS5_RKT_EUliE_EEviT1_)
        .other          _ZN2at6native18elementwise_kernelILi128ELi4EZNS0_22gpu_kernel_impl_nocastINS0_13BinaryFunctorIsssZZZNS0_21heaviside_kernel_cudaERNS_18TensorIteratorBaseEENKUlvE_clEvENKUlvE3_clEvEUlssE_EEEEvS5_RKT_EUliE_EEviT1_,@"STO_CUDA_ENTRY STV_DEFAULT"
_ZN2at6native18elementwise_kernelILi128ELi4EZNS0_22gpu_kernel_impl_nocastINS0_13BinaryFunctorIsssZZZNS0_21heaviside_kernel_cudaERNS_18TensorIteratorBaseEENKUlvE_clEvENKUlvE3_clEvEUlssE_EEEEvS5_RKT_EUliE_EEviT1_:
.text._ZN2at6native18elementwise_kernelILi128ELi4EZNS0_22gpu_kernel_impl_nocastINS0_13BinaryFunctorIsssZZZNS0_21heaviside_kernel_cudaERNS_18TensorIteratorBaseEENKUlvE_clEvENKUlvE3_clEvEUlssE_EEEEvS5_RKT_EUliE_EEviT1_:
        /* <DEDUP_REMOVED lines=363> */
.L_x_11024:
[----:B------:R-:W-:Y:S02]  /*16b0*/  ULDC.64 UR8, c[0x0][0x480] ;  /* 0x0001200000087ab9 */ /* 0x000fe40000000a00 */
[----:B------:R-:W-:-:S04]  /*16c0*/  IADD3 R6, P0, R2, UR8, RZ ;  /* 0x0000000802067c10 */ /* 0x000fc8000ff1e0ff */
[----:B------:R-:W-:Y:S01]  /*16d0*/  IADD3.X R7, RZ, UR9, RZ, P0, !PT ;  /* 0x00000009ff077c10 */ /* 0x000fe200087fe4ff */
[----:B------:R-:W-:-:S04]  /*16e0*/  ULDC.64 UR8, c[0x0][0x488] ;  /* 0x0001220000087ab9 */ /* 0x000fc80000000a00 */
[----:B------:R-:W2:Y:S01]  /*16f0*/  LDG.E.U16 R6, desc[UR4][R6.64] ;  /* 0x0000000406067981 */ /* 0x000ea2000c1e1500 */
[----:B------:R-:W-:-:S04]  /*1700*/  IADD3 R8, P2, R0, UR8, RZ ;  /* 0x0000000800087c10 */ /* 0x000fc8000ff5e0ff */
[----:B------:R-:W-:Y:S01]  /*1710*/  IADD3.X R9, RZ, UR9, RZ, P2, !PT ;  /* 0x00000009ff097c10 */ /* 0x000fe200097fe4ff */
[----:B------:R-:W-:Y:S01]  /*1720*/  ULDC.64 UR8, c[0x0][0x478] ;  /* 0x00011e0000087ab9 */ /* 0x000fe20000000a00 */
[C---:B--2---:R-:W-:Y:S02]  /*1730*/  PRMT R2, R6.reuse, 0x9910, RZ ;  /* 0x0000991006027816 */ /* 0x044fe400000000ff */
[----:B------:R-:W-:Y:S02]  /*1740*/  ISETP.NE.AND P1, PT, R6, RZ, PT ;  /* 0x000000ff0600720c */ /* 0x000fe40003f25270 */
[----:B------:R-:W-:-:S04]  /*1750*/  ISETP.GT.AND P0, PT, R2, RZ, PT ;  /* 0x000000ff0200720c */ /* 0x000fc80003f04270 */
[----:B------:R-:W-:-:S07]  /*1760*/  SEL R11, RZ, 0x1, !P0 ;  /* 0x00000001ff0b7807 */ /* 0x000fce0004000000 */
[----:B------:R-:W2:Y:S01]  /*1770*/  @!P1 LDG.E.U16 R11, desc[UR4][R8.64] ;  /* 0x00000004080b9981 */ /* 0x000ea2000c1e1500 */
[----:B------:R-:W-:Y:S02]  /*1780*/  IADD3 R4, P0, R5, UR8, RZ ;  /* 0x0000000805047c10 */ /* 0x000fe4000ff1e0ff */
[----:B------:R-:W-:Y:S02]  /*1790*/  IADD3 R3, R3, 0x80, RZ ;  /* 0x0000008003037810 */ /* 0x000fe40007ffe0ff */
[----:B------:R-:W-:-:S05]  /*17a0*/  IADD3.X R5, RZ, UR9, RZ, P0, !PT ;  /* 0x00000009ff057c10 */ /* 0x000fca00087fe4ff */
[----:B--2---:R0:W-:Y:S04]  /*17b0*/  STG.E.U16 desc[UR4][R4.64], R11 ;  /* 0x0000000b04007986 */ /* 0x0041e8000c101504 */
.L_x_11023:
[----:B------:R-:W-:Y:S05]  /*17c0*/  BSYNC B0 ;  /* 0x0000000000007941 */ /* 0x000fea0003800000 */
.L_x_11022:
        /* <DEDUP_REMOVED lines=356> */
.L_x_11027:
        /* <DEDUP_REMOVED lines=15> */
[----:B------:R-:W-:Y:S02]  /*2f00*/  IADD3.X R5, RZ, UR9, RZ, P0, !PT ;  /* 0x00000009ff057c10 */ /* 0x000fe400087fe4ff */
[----:B------:R-:W-:-:S03]  /*2f10*/  ISETP.GE.AND P0, PT, R3, UR6, PT ;  /* 0x0000000603007c0c */ /* 0x000fc6000bf06270 */
[----:B--2---:R1:W-:Y:S10]  /*2f20*/  STG.E.U16 desc[UR4][R4.64], R11 ;  /* 0x0000000b04007986 */ /* 0x0043f4000c101504 */
        /* <DEDUP_REMOVED lines=354> */
.L_x_11028:
        /* <DEDUP_REMOVED lines=17> */
.L_x_11026:
[----:B------:R-:W-:Y:S05]  /*4660*/  BSYNC B0 ;  /* 0x0000000000007941 */ /* 0x000fea0003800000 */
.L_x_11025:
        /* <DEDUP_REMOVED lines=355> */
.L_x_11029:
        /* <DEDUP_REMOVED lines=13> */
[----:B------:R-:W-:-:S04]  /*5d70*/  IADD3 R2, P0, R5, UR6, RZ ;  /* 0x0000000605027c10 */ /* 0x000fc8000ff1e0ff */
[----:B------:R-:W-:-:S05]  /*5d80*/  IADD3.X R3, RZ, UR7, RZ, P0, !PT ;  /* 0x00000007ff037c10 */ /* 0x000fca00087fe4ff */
[----:B--2---:R-:W-:Y:S01]  /*5d90*/  STG.E.U16 desc[UR4][R2.64], R9 ;  /* 0x0000000902007986 */ /* 0x004fe2000c101504 */
[----:B------:R-:W-:Y:S05]  /*5da0*/  EXIT ;  /* 0x000000000000794d */ /* 0x000fea0003800000 */
.L_x_11030:
        /* <DEDUP_REMOVED lines=13> */
.L_x_32122:


//--------------------- .text._ZN2at6native27unrolled_elementwise_kernelINS0_13BinaryFunctorIsssZZZNS0_21heaviside_kernel_cudaERNS_18TensorIteratorBaseEENKUlvE_clEvENKUlvE3_clEvEUlssE_EESt5arrayIPcLm3EELi4E23TrivialOffsetCalculatorILi2EjESC_ILi1EjENS0_6memory15LoadWithoutCastENSF_16StoreWithoutCastEEEviT_T0_T2_T3_T4_T5_ --------------------------
	.section	.text._ZN2at6native27unrolled_elementwise_kernelINS0_13BinaryFunctorIsssZZZNS0_21heaviside_kernel_cudaERNS_18TensorIteratorBaseEENKUlvE_clEvENKUlvE3_clEvEUlssE_EESt5arrayIPcLm3EELi4E23TrivialOffsetCalculatorILi2EjESC_ILi1EjENS0_6memory15LoadWithoutCastENSF_16StoreWithoutCastEEEviT_T0_T2_T3_T4_T5_,"ax",@progbits
	.align	128
        .global         _ZN2at6native27unrolled_elementwise_kernelINS0_13BinaryFunctorIsssZZZNS0_21heaviside_kernel_cudaERNS_18TensorIteratorBaseEENKUlvE_clEvENKUlvE3_clEvEUlssE_EESt5arrayIPcLm3EELi4E23TrivialOffsetCalculatorILi2EjESC_ILi1EjENS0_6memory15LoadWithoutCastENSF_16StoreWithoutCastEEEviT_T0_T2_T3_T4_T5_
        .type           _ZN2at6native27unrolled_elementwise_kernelINS0_13BinaryFunctorIsssZZZNS0_21heaviside_kernel_cudaERNS_18TensorIteratorBaseEENKUlvE_clEvENKUlvE3_clEvEUlssE_EESt5arrayIPcLm3EELi4E23TrivialOffsetCalculatorILi2EjESC_ILi1EjENS0_6memory15LoadWithoutCastENSF_16StoreWithoutCastEEEviT_T0_T2_T3_T4_T5_,@function
        .size           _ZN2at6native27unrolled_elementwise_kernelINS0_13BinaryFunctorIsssZZZNS0_21heaviside_kernel_cudaERNS_18TensorIteratorBaseEENKUlvE_clEvENKUlvE3_clEvEUlssE_EESt5arrayIPcLm3EELi4E23TrivialOffsetCalculatorILi2EjESC_ILi1EjENS0_6memory15LoadWithoutCastENSF_16StoreWithoutCastEEEviT_T0_T2_T3_T4_T5_,(.L_x_32123 - _ZN2at6native27unrolled_elementwise_kernelINS0_13BinaryFunctorIsssZZZNS0_21heaviside_kernel_cudaERNS_18TensorIteratorBaseEENKUlvE_clEvENKUlvE3_clEvEUlssE_EESt5arrayIPcLm3EELi4E23TrivialOffsetCalculatorILi2EjESC_ILi1EjENS0_6memory15LoadWithoutCastENSF_16StoreWithoutCastEEEviT_T0_T2_T3_T4_T5_)
        .other          _ZN2at6native27unrolled_elementwise_kernelINS0_13BinaryFunctorIsssZZZNS0_21heaviside_kernel_cudaERNS_18TensorIteratorBaseEENKUlvE_clEvENKUlvE3_clEvEUlssE_EESt5arrayIPcLm3EELi4E23TrivialOffsetCalculatorILi2EjESC_ILi1EjENS0_6memory15LoadWithoutCastENSF_16StoreWithoutCastEEEviT_T0_T2_T3_T4_T5_,@"STO_CUDA_ENTRY STV_DEFAULT"
_ZN2at6native27unrolled_elementwise_kernelINS0_13BinaryFunctorIsssZZZNS0_21heaviside_kernel_cudaERNS_18TensorIteratorBaseEENKUlvE_clEvENKUlvE3_clEvEUlssE_EESt5arrayIPcLm3EELi4E23TrivialOffsetCalculatorILi2EjESC_ILi1EjENS0_6memory15LoadWithoutCastENSF_16StoreWithoutCastEEEviT_T0_T2_T3_T4_T5_:
.text._ZN2at6native27unrolled_elementwise_kernelINS0_13BinaryFunctorIsssZZZNS0_21heaviside_kernel_cudaERNS_18TensorIteratorBaseEENKUlvE_clEvENKUlvE3_clEvEUlssE_EESt5arrayIPcLm3EELi4E23TrivialOffsetCalculatorILi2EjESC_ILi1EjENS0_6memory15LoadWithoutCastENSF_16StoreWithoutCastEEEviT_T0_T2_T3_T4_T5_:
        /* <DEDUP_REMOVED lines=19> */
[----:B------:R-:W0:Y:S01]  /*0130*/  @!P0 LDC.64 R2, c[0x0][0x228] ;  /* 0x00008a00ff028b82 */ /* 0x000e220000000a00 */
[----:B------:R-:W3:Y:S10]  /*0140*/  @!P3 LDG.E.U16 R14, desc[UR4][R24.64] ;  /* 0x00000004180eb981 */ /* 0x000ef4000c1e1500 */
[----:B------:R-:W4:Y:S01]  /*0150*/  @!P2 LDC.64 R6, c[0x0][0x220] ;  /* 0x00008800ff06ab82 */ /* 0x000f220000000a00 */
[----:B------:R-:W-:-:S02]  /*0160*/  @!P2 IMAD R19, R11, 0x200, R0 ;  /* 0x000002000b13a824 */ /* 0x000fc400078e0200 */
[----:B-1----:R-:W-:-:S05]  /*0170*/  @!P3 IMAD.WIDE.U32 R26, R27, 0x2, R8 ;  /* 0x000000021b1ab825 */ /* 0x002fca00078e0008 */
[----:B------:R-:W1:Y:S01]  /*0180*/  @!P2 LDC.64 R4, c[0x0][0x228] ;  /* 0x00008a00ff04ab82 */ /* 0x000e620000000a00 */
[----:B------:R-:W-:Y:S01]  /*0190*/  PRMT R10, RZ, 0x7610, R10 ;  /* 0x00007610ff0a7816 */ /* 0x000fe2000000000a */
[----:B--2---:R-:W-:Y:S01]  /*01a0*/  @!P0 IMAD.WIDE.U32 R16, R21, 0x2, R16 ;  /* 0x0000000215108825 */ /* 0x004fe200078e0010 */
[----:B------:R-:W-:-:S04]  /*01b0*/  PRMT R15, RZ, 0x7610, R15 ;  /* 0x00007610ff0f7816 */ /* 0x000fc8000000000f */
[----:B------:R2:W3:Y:S01]  /*01c0*/  @!P0 LDG.E.U16 R10, desc[UR4][R16.64] ;  /* 0x00000004100a8981 */ /* 0x0004e2000c1e1500 */
[----:B----4-:R-:W-:Y:S01]  /*01d0*/  @!P2 IMAD.WIDE.U32 R22, R19, 0x2, R6 ;  /* 0x000000021316a825 */ /* 0x010fe200078e0006 */
[----:B------:R-:W-:-:S04]  /*01e0*/  PRMT R6, RZ, 0x7610, R6 ;  /* 0x00007610ff067816 */ /* 0x000fc80000000006 */
[----:B------:R-:W4:Y:S04]  /*01f0*/  @!P2 LDG.E.U16 R15, desc[UR4][R22.64] ;  /* 0x00000004160fa981 */ /* 0x000f28000c1e1500 */
[----:B------:R-:W4:Y:S01]  /*0200*/  @!P3 LDG.E.U16 R6, desc[UR4][R26.64] ;  /* 0x000000041a06b981 */ /* 0x000f22000c1e1500 */
[----:B0-----:R-:W-:-:S04]  /*0210*/  @!P0 IMAD.WIDE.U32 R2, R21, 0x2, R2 ;  /* 0x0000000215028825 */ /* 0x001fc800078e0002 */
[--C-:B-1----:R-:W-:Y:S01]  /*0220*/  @!P2 IMAD.WIDE.U32 R20, R19, 0x2, R4.reuse ;  /* 0x000000021314a825 */ /* 0x102fe200078e0004 */
[----:B------:R-:W-:Y:S02]  /*0230*/  PRMT R4, RZ, 0x7610, R4 ;  /* 0x00007610ff047816 */ /* 0x000fe40000000004 */
[----:B------:R-:W-:-:S04]  /*0240*/  PRMT R5, RZ, 0x7610, R5 ;  /* 0x00007610ff057816 */ /* 0x000fc80000000005 */
[----:B------:R0:W4:Y:S04]  /*0250*/  @!P0 LDG.E.U16 R4, desc[UR4][R2.64] ;  /* 0x0000000402048981 */ /* 0x000128000c1e1500 */
[----:B------:R1:W4:Y:S01]  /*0260*/  @!P2 LDG.E.U16 R5, desc[UR4][R20.64] ;  /* 0x000000041405a981 */ /* 0x000322000c1e1500 */
[----:B------:R-:W-:-:S05]  /*0270*/  @!P2 VIADD R0, R0, 0x80 ;  /* 0x000000800000a836 */ /* 0x000fca0000000000 */
[----:B------:R-:W-:-:S13]  /*0280*/  ISETP.GE.AND P1, PT, R0, R13, PT ;  /* 0x0000000d0000720c */ /* 0x000fda0003f26270 */
[----:B------:R-:W2:Y:S01]  /*0290*/  @!P1 LDC.64 R8, c[0x0][0x220] ;  /* 0x00008800ff089b82 */ /* 0x000ea20000000a00 */
[----:B------:R-:W-:-:S07]  /*02a0*/  @!P1 IMAD R7, R11, 0x200, R0 ;  /* 0x000002000b079824 */ /* 0x000fce00078e0200 */
[----:B------:R-:W1:Y:S01]  /*02b0*/  @!P1 LDC.64 R18, c[0x0][0x228] ;  /* 0x00008a00ff129b82 */ /* 0x000e620000000a00 */
[----:B--2---:R-:W-:-:S07]  /*02c0*/  @!P1 IMAD.WIDE.U32 R16, R7, 0x2, R8 ;  /* 0x0000000207109825 */ /* 0x004fce00078e0008 */
[----:B------:R-:W2:Y:S01]  /*02d0*/  @!P3 LDC.64 R8, c[0x0][0x218] ;  /* 0x00008600ff08bb82 */ /* 0x000ea20000000a00 */
[----:B0-----:R-:W-:Y:S01]  /*02e0*/  @!P3 IMAD R3, R11, 0x200, R12 ;  /* 0x000002000b03b824 */ /* 0x001fe200078e020c */
[----:B------:R-:W-:Y:S01]  /*02f0*/  PRMT R0, RZ, 0x7610, R0 ;  /* 0x00007610ff007816 */ /* 0x000fe20000000000 */
[----:B-1----:R-:W-:Y:S01]  /*0300*/  @!P1 IMAD.WIDE.U32 R18, R7, 0x2, R18 ;  /* 0x0000000207129825 */ /* 0x002fe200078e0012 */
[----:B------:R-:W-:-:S04]  /*0310*/  PRMT R7, RZ, 0x7610, R7 ;  /* 0x00007610ff077816 */ /* 0x000fc80000000007 */
[----:B------:R0:W5:Y:S01]  /*0320*/  @!P1 LDG.E.U16 R0, desc[UR4][R16.64] ;  /* 0x0000000410009981 */ /* 0x000162000c1e1500 */
[----:B------:R-:W-:-:S03]  /*0330*/  VIADD R2, R12, 0x80 ;  /* 0x000000800c027836 */ /* 0x000fc60000000000 */
[----:B------:R0:W5:Y:S01]  /*0340*/  @!P1 LDG.E.U16 R7, desc[UR4][R18.64] ;  /* 0x0000000412079981 */ /* 0x000162000c1e1500 */
[----:B------:R-:W-:Y:S02]  /*0350*/  @!P3 IMAD.MOV.U32 R12, RZ, RZ, R2 ;  /* 0x000000ffff0cb224 */ /* 0x000fe400078e0002 */
[----:B--2---:R-:W-:-:S03]  /*0360*/  @!P3 IMAD.WIDE.U32 R8, R3, 0x2, R8 ;  /* 0x000000020308b825 */ /* 0x004fc600078e0008 */
[----:B------:R-:W-:Y:S01]  /*0370*/  ISETP.GE.AND P0, PT, R12, R13, PT ;  /* 0x0000000d0c00720c */ /* 0x000fe20003f06270 */
[----:B------:R-:W-:Y:S01]  /*0380*/  BSSY B0, `(.L_x_11031) ;  /* 0x0000019000007945 */ /* 0x000fe20003800000 */
[----:B---3--:R-:W-:-:S04]  /*0390*/  PRMT R14, R14, 0x9910, RZ ;  /* 0x000099100e0e7816 */ /* 0x008fc800000000ff */
[C---:B------:R-:W-:Y:S02]  /*03a0*/  ISETP.NE.AND P5, PT, R14.reuse, RZ, PT ;  /* 0x000000ff0e00720c */ /* 0x040fe40003fa5270 */
[----:B------:R-:W-:Y:S02]  /*03b0*/  ISETP.GT.AND P4, PT, R14, RZ, PT ;  /* 0x000000ff0e00720c */ /* 0x000fe40003f84270 */
[----:B------:R-:W-:-:S04]  /*03c0*/  PRMT R10, R10, 0x9910, RZ ;  /* 0x000099100a0a7816 */ /* 0x000fc800000000ff */
[----:B------:R-:W-:-:S05]  /*03d0*/  ISETP.NE.AND P2, PT, R10, RZ, PT ;  /* 0x000000ff0a00720c */ /* 0x000fca0003f45270 */
[----:B----4-:R-:W-:Y:S02]  /*03e0*/  @P5 SEL R6, RZ, 0x1, !P4 ;  /* 0x00000001ff065807 */ /* 0x010fe40006000000 */
[----:B------:R-:W-:-:S03]  /*03f0*/  PRMT R15, R15, 0x9910, RZ ;  /* 0x000099100f0f7816 */ /* 0x000fc600000000ff */
[----:B------:R0:W-:Y:S01]  /*0400*/  @!P3 STG.E.U16 desc[UR4][R8.64], R6 ;  /* 0x000000060800b986 */ /* 0x0001e2000c101504 */
[C---:B------:R-:W-:Y:S02]  /*0410*/  ISETP.NE.AND P1, PT, R15.reuse, RZ, PT ;  /* 0x000000ff0f00720c */ /* 0x040fe40003f25270 */
[----:B------:R-:W-:Y:S02]  /*0420*/  ISETP.GT.AND P4, PT, R10, RZ, PT ;  /* 0x000000ff0a00720c */ /* 0x000fe40003f84270 */
[----:B------:R-:W-:Y:S02]  /*0430*/  ISETP.GT.AND P5, PT, R15, RZ, PT ;  /* 0x000000ff0f00720c */ /* 0x000fe40003fa4270 */
[----:B------:R-:W-:-:S07]  /*0440*/  @P2 SEL R4, RZ, 0x1, !P4 ;  /* 0x00000001ff042807 */ /* 0x000fce0006000000 */
[----:B------:R-:W-:Y:S01]  /*0450*/  @P1 SEL R5, RZ, 0x1, !P5 ;  /* 0x00000001ff051807 */ /* 0x000fe20006800000 */
        /* <DEDUP_REMOVED lines=11> */
.L_x_11032:
[----:B------:R-:W-:Y:S05]  /*0510*/  BSYNC B0 ;  /* 0x0000000000007941 */ /* 0x000fea0003800000 */
.L_x_11031:
[----:B------:R-:W-:-:S13]  /*0520*/  ISETP.GE.AND P0, PT, R12, R13, PT ;  /* 0x0000000d0c00720c */ /* 0x000fda0003f06270 */
[----:B------:R-:W-:Y:S05]  /*0530*/  @P0 EXIT ;  /* 0x000000000000094d */ /* 0x000fea0003800000 */
[----:B0-----:R-:W0:Y:S01]  /*0540*/  LDC.64 R2, c[0x0][0x218] ;  /* 0x00008600ff027b82 */ /* 0x001e220000000a00 */
[----:B-----5:R-:W-:Y:S01]  /*0550*/  PRMT R0, R0, 0x9910, RZ ;  /* 0x0000991000007816 */ /* 0x020fe200000000ff */
[----:B------:R-:W-:-:S03]  /*0560*/  IMAD R11, R11, 0x200, R12 ;  /* 0x000002000b0b7824 */ /* 0x000fc600078e020c */
[C---:B------:R-:W-:Y:S02]  /*0570*/  ISETP.NE.AND P1, PT, R0.reuse, RZ, PT ;  /* 0x000000ff0000720c */ /* 0x040fe40003f25270 */
[----:B------:R-:W-:-:S11]  /*0580*/  ISETP.GT.AND P0, PT, R0, RZ, PT ;  /* 0x000000ff0000720c */ /* 0x000fd60003f04270 */
[----:B------:R-:W-:Y:S01]  /*0590*/  @P1 SEL R7, RZ, 0x1, !P0 ;  /* 0x00000001ff071807 */ /* 0x000fe20004000000 */
[----:B0-----:R-:W-:-:S05]  /*05a0*/  IMAD.WIDE.U32 R2, R11, 0x2, R2 ;  /* 0x000000020b027825 */ /* 0x001fca00078e0002 */
[----:B------:R-:W-:Y:S01]  /*05b0*/  STG.E.U16 desc[UR4][R2.64], R7 ;  /* 0x0000000702007986 */ /* 0x000fe2000c101504 */
[----:B------:R-:W-:Y:S05]  /*05c0*/  EXIT ;  /* 0x000000000000794d */ /* 0x000fea0003800000 */
.L_x_11033:
        /* <DEDUP_REMOVED lines=11> */
.L_x_32123:


//--------------------- .text._ZN2at6native29vectorized_elementwise_kernelILi2ENS0_13BinaryFunctorIsssZZZNS0_21heaviside_kernel_cudaERNS_18TensorIteratorBaseEENKUlvE_clEvENKUlvE3_clEvEUlssE_EESt5arrayIPcLm3EEEEviT0_T1_ --------------------------
	.section	.text._ZN2at6native29vectorized_elementwise_kernelILi2ENS0_13BinaryFunctorIsssZZZNS0_21heaviside_kernel_cudaERNS_18TensorIteratorBaseEENKUlvE_clEvENKUlvE3_clEvEUlssE_EESt5arrayIPcLm3EEEEviT0_T1_,"ax",@progbits
	.align	128
        .global         _ZN2at6native29vectorized_elementwise_kernelILi2ENS0_13BinaryFunctorIsssZZZNS0_21heaviside_kernel_cudaERNS_18TensorIteratorBaseEENKUlvE_clEvENKUlvE3_clEvEUlssE_EESt5arrayIPcLm3EEEEviT0_T1_
        .type           _ZN2at6native29vectorized_elementwise_kernelILi2ENS0_13BinaryFunctorIsssZZZNS0_21heaviside_kernel_cudaERNS_18TensorIteratorBaseEENKUlvE_clEvENKUlvE3_clEvEUlssE_EESt5arrayIPcLm3EEEEviT0_T1_,@function
        .size           _ZN2at6native29vectorized_elementwise_kernelILi2ENS0_13BinaryFunctorIsssZZZNS0_21heaviside_kernel_cudaERNS_18TensorIteratorBaseEENKUlvE_clEvENKUlvE3_clEvEUlssE_EESt5arrayIPcLm3EEEEviT0_T1_,(.L_x_32124 - _ZN2at6native29vectorized_elementwise_kernelILi2ENS0_13BinaryFunctorIsssZZZNS0_21heaviside_kernel_cudaERNS_18TensorIteratorBaseEENKUlvE_clEvENKUlvE3_clEvEUlssE_EESt5arrayIPcLm3EEEEviT0_T1_)
        .other          _ZN2at6native29vectorized_elementwise_kernelILi2ENS0_13BinaryFunctorIsssZZZNS0_21heaviside_kernel_cudaERNS_18TensorIteratorBaseEENKUlvE_clEvENKUlvE3_clEvEUlssE_EESt5arrayIPcLm3EEEEviT0_T1_,@"STO_CUDA_ENTRY STV_DEFAULT"
_ZN2at6native29vectorized_elementwise_kernelILi2ENS0_13BinaryFunctorIsssZZZNS0_21heaviside_kernel_cudaERNS_18TensorIteratorBaseEENKUlvE_clEvENKUlvE3_clEvEUlssE_EESt5arrayIPcLm3EEEEviT0_T1_:
.text._ZN2at6native29vectorized_elementwise_kernelILi2ENS0_13BinaryFunctorIsssZZZNS0_21heaviside_kernel_cudaERNS_18TensorIteratorBaseEENKUlvE_clEvENKUlvE3_clEvEUlssE_EESt5arrayIPcLm3EEEEviT0_T1_:
        /* <DEDUP_REMOVED lines=12> */
[----:B0-----:R-:W-:-:S05]  /*00c0*/  IMAD.WIDE.U32 R12, R0, 0x4, R4 ;  /* 0x00000004000c7825 */ /* 0x001fca00078e0004 */
[----:B------:R-:W3:Y:S01]  /*00d0*/  LDG.E R2, desc[UR4][R12.64] ;  /* 0x000000040c027981 */ /* 0x000ee2000c1e1900 */
[----:B--2---:R-:W-:-:S03]  /*00e0*/  IMAD.WIDE R4, R3, 0x2, R6 ;  /* 0x0000000203047825 */ /* 0x004fc600078e0206 */
[----:B------:R-:W2:Y:S01]  /*00f0*/  LDG.E R11, desc[UR4][R12.64+0x200] ;  /* 0x000200040c0b7981 */ /* 0x000ea2000c1e1900 */
[----:B------:R-:W-:-:S03]  /*0100*/  IMAD.WIDE.U32 R14, R0, 0x4, R4 ;  /* 0x00000004000e7825 */ /* 0x000fc600078e0004 */
[----:B------:R-:W4:Y:S01]  /*0110*/  LDG.E R9, desc[UR4][R12.64+0x400] ;  /* 0x000400040c097981 */ /* 0x000f22000c1e1900 */
[----:B------:R-:W0:Y:S03]  /*0120*/  LDC.64 R4, c[0x0][0x218] ;  /* 0x00008600ff047b82 */ /* 0x000e260000000a00 */
[----:B------:R-:W5:Y:S04]  /*0130*/  LDG.E R16, desc[UR4][R14.64] ;  /* 0x000000040e107981 */ /* 0x000f68000c1e1900 */
[----:B------:R2:W5:Y:S04]  /*0140*/  LDG.E R10, desc[UR4][R12.64+0x600] ;  /* 0x000600040c0a7981 */ /* 0x000568000c1e1900 */
[----:B------:R-:W5:Y:S04]  /*0150*/  LDG.E R8, desc[UR4][R14.64+0x200] ;  /* 0x000200040e087981 */ /* 0x000f68000c1e1900 */
[----:B------:R-:W5:Y:S04]  /*0160*/  LDG.E R7, desc[UR4][R14.64+0x400] ;  /* 0x000400040e077981 */ /* 0x000f68000c1e1900 */
[----:B------:R1:W5:Y:S01]  /*0170*/  LDG.E R6, desc[UR4][R14.64+0x600] ;  /* 0x000600040e067981 */ /* 0x000362000c1e1900 */
[----:B---3--:R-:W-:-:S02]  /*0180*/  PRMT R17, R2, 0x9910, RZ ;  /* 0x0000991002117816 */ /* 0x008fc400000000ff */
[----:B------:R-:W-:Y:S02]  /*0190*/  PRMT R18, R2, 0xbb32, RZ ;  /* 0x0000bb3202127816 */ /* 0x000fe400000000ff */
[C---:B--2---:R-:W-:Y:S01]  /*01a0*/  PRMT R12, R11.reuse, 0xbb32, RZ ;  /* 0x0000bb320b0c7816 */ /* 0x044fe200000000ff */
[----:B------:R-:W-:Y:S01]  /*01b0*/  IMAD.MOV.U32 R2, RZ, RZ, R17 ;  /* 0x000000ffff027224 */ /* 0x000fe200078e0011 */
[----:B------:R-:W-:Y:S01]  /*01c0*/  PRMT R17, R11, 0x9910, RZ ;  /* 0x000099100b117816 */ /* 0x000fe200000000ff */
[----:B------:R-:W-:Y:S01]  /*01d0*/  IMAD.MOV.U32 R11, RZ, RZ, R18 ;  /* 0x000000ffff0b7224 */ /* 0x000fe200078e0012 */
[----:B------:R-:W-:Y:S02]  /*01e0*/  ISETP.NE.AND P0, PT, R12, RZ, PT ;  /* 0x000000ff0c00720c */ /* 0x000fe40003f05270 */
[----:B------:R-:W-:Y:S02]  /*01f0*/  ISETP.GT.AND P3, PT, R2, RZ, PT ;  /* 0x000000ff0200720c */ /* 0x000fe40003f64270 */
[----:B------:R-:W-:-:S02]  /*0200*/  ISETP.NE.AND P1, PT, R11, RZ, PT ;  /* 0x000000ff0b00720c */ /* 0x000fc40003f25270 */
[----:B------:R-:W-:Y:S01]  /*0210*/  ISETP.NE.AND P2, PT, R2, RZ, PT ;  /* 0x000000ff0200720c */ /* 0x000fe20003f45270 */
[----:B------:R-:W-:Y:S01]  /*0220*/  IMAD.MOV.U32 R2, RZ, RZ, R17 ;  /* 0x000000ffff027224 */ /* 0x000fe200078e0011 */
[----:B------:R-:W-:Y:S02]  /*0230*/  ISETP.GT.AND P6, PT, R11, RZ, PT ;  /* 0x000000ff0b00720c */ /* 0x000fe40003fc4270 */
[----:B------:R-:W-:Y:S02]  /*0240*/  SEL R11, RZ, 0x1, !P3 ;  /* 0x00000001ff0b7807 */ /* 0x000fe40005800000 */
[----:B------:R-:W-:Y:S02]  /*0250*/  ISETP.GT.AND P3, PT, R12, RZ, PT ;  /* 0x000000ff0c00720c */ /* 0x000fe40003f64270 */
[----:B----4-:R-:W-:Y:S02]  /*0260*/  PRMT R12, R9, 0x9910, RZ ;  /* 0x00009910090c7816 */ /* 0x010fe400000000ff */
[----:B------:R-:W-:-:S02]  /*0270*/  ISETP.NE.AND P4, PT, R2, RZ, PT ;  /* 0x000000ff0200720c */ /* 0x000fc40003f85270 */
[----:B------:R-:W-:Y:S01]  /*0280*/  ISETP.GT.AND P5, PT, R2, RZ, PT ;  /* 0x000000ff0200720c */ /* 0x000fe20003fa4270 */
[----:B0-----:R-:W-:Y:S01]  /*0290*/  IMAD.WIDE.U32 R2, R3, 0x2, R4 ;  /* 0x0000000203027825 */ /* 0x001fe200078e0004 */
[----:B-----5:R-:W-:Y:S02]  /*02a0*/  PRMT R9, R16, 0x7632, R9 ;  /* 0x0000763210097816 */ /* 0x020fe40000000009 */
[----:B-1----:R-:W-:Y:S01]  /*02b0*/  PRMT R14, R10, 0xbb32, RZ ;  /* 0x0000bb320a0e7816 */ /* 0x002fe200000000ff */
[----:B------:R-:W-:Y:S01]  /*02c0*/  IMAD.MOV.U32 R5, RZ, RZ, R12 ;  /* 0x000000ffff057224 */ /* 0x000fe200078e000c */
[----:B------:R-:W-:Y:S01]  /*02d0*/  PRMT R12, R9, 0xbb32, RZ ;  /* 0x0000bb32090c7816 */ /* 0x000fe200000000ff */
[----:B------:R-:W-:Y:S01]  /*02e0*/  IMAD.WIDE R2, R0, 0x4, R2 ;  /* 0x0000000400027825 */ /* 0x000fe200078e0202 */
[----:B------:R-:W-:Y:S02]  /*02f0*/  SEL R4, R16, R11, !P2 ;  /* 0x0000000b10047207 */ /* 0x000fe40005000000 */
[----:B------:R-:W-:-:S02]  /*0300*/  @P1 SEL R9, RZ, 0x1, !P6 ;  /* 0x00000001ff091807 */ /* 0x000fc40007000000 */
[C---:B------:R-:W-:Y:S02]  /*0310*/  ISETP.NE.AND P2, PT, R5.reuse, RZ, PT ;  /* 0x000000ff0500720c */ /* 0x040fe40003f45270 */
[----:B------:R-:W-:Y:S02]  /*0320*/  ISETP.GT.AND P1, PT, R5, RZ, PT ;  /* 0x000000ff0500720c */ /* 0x000fe40003f24270 */
[----:B------:R-:W-:Y:S02]  /*0330*/  SEL R5, RZ, 0x1, !P5 ;  /* 0x00000001ff057807 */ /* 0x000fe40006800000 */
[----:B------:R-:W-:Y:S02]  /*0340*/  PRMT R13, R10, 0x9910, RZ ;  /* 0x000099100a0d7816 */ /* 0x000fe400000000ff */
[----:B------:R-:W-:Y:S02]  /*0350*/  ISETP.NE.AND P6, PT, R12, RZ, PT ;  /* 0x000000ff0c00720c */ /* 0x000fe40003fc5270 */
[----:B------:R-:W-:-:S02]  /*0360*/  ISETP.NE.AND P5, PT, R14, RZ, PT ;  /* 0x000000ff0e00720c */ /* 0x000fc40003fa5270 */
[----:B------:R-:W-:Y:S02]  /*0370*/  SEL R11, R8, R5, !P4 ;  /* 0x00000005080b7207 */ /* 0x000fe40006000000 */
[----:B------:R-:W-:Y:S02]  /*0380*/  SEL R10, RZ, 0x1, !P1 ;  /* 0x00000001ff0a7807 */ /* 0x000fe40004800000 */
[----:B------:R-:W-:Y:S02]  /*0390*/  ISETP.GT.AND P4, PT, R13, RZ, PT ;  /* 0x000000ff0d00720c */ /* 0x000fe40003f84270 */
[----:B------:R-:W-:Y:S02]  /*03a0*/  SEL R10, R7, R10, !P2 ;  /* 0x0000000a070a7207 */ /* 0x000fe40005000000 */
[----:B------:R-:W-:Y:S02]  /*03b0*/  SEL R5, RZ, 0x1, !P4 ;  /* 0x00000001ff057807 */ /* 0x000fe40006000000 */
[----:B------:R-:W-:-:S02]  /*03c0*/  ISETP.GT.AND P1, PT, R12, RZ, PT ;  /* 0x000000ff0c00720c */ /* 0x000fc40003f24270 */
[----:B------:R-:W-:Y:S02]  /*03d0*/  ISETP.NE.AND P2, PT, R13, RZ, PT ;  /* 0x000000ff0d00720c */ /* 0x000fe40003f45270 */
[----:B------:R-:W-:Y:S02]  /*03e0*/  ISETP.GT.AND P4, PT, R14, RZ, PT ;  /* 0x000000ff0e00720c */ /* 0x000fe40003f84270 */
[----:B------:R-:W-:Y:S02]  /*03f0*/  PRMT R8, R8, 0x7632, R8 ;  /* 0x0000763208087816 */ /* 0x000fe40000000008 */
[----:B------:R-:W-:Y:S02]  /*0400*/  PRMT R7, R7, 0x7632, R7 ;  /* 0x0000763207077816 */ /* 0x000fe40000000007 */
[C---:B------:R-:W-:Y:S02]  /*0410*/  PRMT R12, R6.reuse, 0x7632, R12 ;  /* 0x00007632060c7816 */ /* 0x040fe4000000000c */
[----:B------:R-:W-:-:S02]  /*0420*/  SEL R5, R6, R5, !P2 ;  /* 0x0000000506057207 */ /* 0x000fc40005000000 */
[----:B------:R-:W-:Y:S02]  /*0430*/  @P0 SEL R8, RZ, 0x1, !P3 ;  /* 0x00000001ff080807 */ /* 0x000fe40005800000 */
[----:B------:R-:W-:Y:S02]  /*0440*/  @P6 SEL R7, RZ, 0x1, !P1 ;  /* 0x00000001ff076807 */ /* 0x000fe40004800000 */
[----:B------:R-:W-:Y:S02]  /*0450*/  @P5 SEL R12, RZ, 0x1, !P4 ;  /* 0x00000001ff0c5807 */ /* 0x000fe40006000000 */
        /* <DEDUP_REMOVED lines=9> */
.L_x_11034:
        /* <DEDUP_REMOVED lines=33> */
[C---:B--2---:R-:W-:Y:S01]  /*0700*/  @!P6 IMAD.WIDE.U32 R16, R5.reuse, 0x2, R16 ;  /* 0x000000020510e825 */ /* 0x044fe200078e0010 */
[----:B------:R-:W-:Y:S02]  /*0710*/  PRMT R25, RZ, 0x7610, R25 ;  /* 0x00007610ff197816 */ /* 0x000fe40000000019 */
[----:B------:R-:W-:Y:S01]  /*0720*/  PRMT R18, RZ, 0x7610, R18 ;  /* 0x00007610ff127816 */ /* 0x000fe20000000012 */
[----:B0-----:R-:W-:Y:S01]  /*0730*/  @!P6 IMAD.WIDE.U32 R14, R5, 0x2, R14 ;  /* 0x00000002050ee825 */ /* 0x001fe200078e000e */
[----:B------:R-:W-:Y:S02]  /*0740*/  PRMT R5, RZ, 0x7610, R5 ;  /* 0x00007610ff057816 */ /* 0x000fe40000000005 */
[----:B------:R0:W2:Y:S01]  /*0750*/  @!P0 LDG.E.U16 R25, desc[UR4][R26.64] ;  /* 0x000000041a198981 */ /* 0x0000a2000c1e1500 */
[----:B-----5:R-:W-:-:S03]  /*0760*/  @!P5 IMAD.WIDE.U32 R6, R8, 0x2, R6 ;  /* 0x000000020806d825 */ /* 0x020fc600078e0006 */
[----:B------:R3:W5:Y:S01]  /*0770*/  @!P6 LDG.E.U16 R18, desc[UR4][R16.64] ;  /* 0x000000041012e981 */ /* 0x000762000c1e1500 */
[----:B------:R-:W-:Y:S02]  /*0780*/  @!P1 IMAD.IADD R10, R3, 0x1, R0 ;  /* 0x00000001030a9824 */ /* 0x000fe400078e0200 */
[----:B------:R-:W-:Y:S01]  /*0790*/  @!P1 VIADD R0, R0, 0x80 ;  /* 0x0000008000009836 */ /* 0x000fe20000000000 */
[----:B------:R1:W2:Y:S01]  /*07a0*/  @!P6 LDG.E.U16 R5, desc[UR4][R14.64] ;  /* 0x000000040e05e981 */ /* 0x0002a2000c1e1500 */
[----:B0-----:R-:W-:-:S03]  /*07b0*/  PRMT R27, RZ, 0x7610, R27 ;  /* 0x00007610ff1b7816 */ /* 0x001fc6000000001b */
[----:B------:R-:W-:Y:S01]  /*07c0*/  ISETP.GE.AND P6, PT, R0, R4, PT ;  /* 0x000000040000720c */ /* 0x000fe20003fc6270 */
[----:B---3--:R-:W0:Y:S02]  /*07d0*/  @!P3 LDC.64 R16, c[0x0][0x220] ;  /* 0x00008800ff10bb82 */ /* 0x008e240000000a00 */
[----:B------:R3:W2:Y:S01]  /*07e0*/  @!P5 LDG.E.U16 R27, desc[UR4][R6.64] ;  /* 0x00000004061bd981 */ /* 0x0006a2000c1e1500 */
[----:B-1----:R-:W-:Y:S01]  /*07f0*/  @!P4 IMAD.WIDE.U32 R12, R2, 0x2, R12 ;  /* 0x00000002020cc825 */ /* 0x002fe200078e000c */
[----:B------:R-:W-:-:S04]  /*0800*/  PRMT R24, RZ, 0x7610, R24 ;  /* 0x00007610ff187816 */ /* 0x000fc80000000018 */
[----:B------:R-:W1:Y:S01]  /*0810*/  @!P3 LDC.64 R14, c[0x0][0x228] ;  /* 0x00008a00ff0ebb82 */ /* 0x000e620000000a00 */
[----:B---3--:R-:W-:Y:S01]  /*0820*/  PRMT R7, RZ, 0x7610, R7 ;  /* 0x00007610ff077816 */ /* 0x008fe20000000007 */
[----:B------:R-:W-:Y:S01]  /*0830*/  @!P4 IMAD.WIDE.U32 R20, R2, 0x2, R20 ;  /* 0x000000020214c825 */ /* 0x000fe200078e0014 */
[----:B------:R-:W-:-:S03]  /*0840*/  PRMT R6, RZ, 0x7610, R6 ;  /* 0x00007610ff067816 */ /* 0x000fc60000000006 */
[----:B------:R-:W-:Y:S01]  /*0850*/  @!P5 IMAD.WIDE.U32 R22, R8, 0x2, R22 ;  /* 0x000000020816d825 */ /* 0x000fe200078e0016 */
[----:B------:R3:W2:Y:S04]  /*0860*/  @!P4 LDG.E.U16 R7, desc[UR4][R12.64] ;  /* 0x000000040c07c981 */ /* 0x0006a8000c1e1500 */
[----:B------:R3:W2:Y:S04]  /*0870*/  @!P4 LDG.E.U16 R24, desc[UR4][R20.64] ;  /* 0x000000041418c981 */ /* 0x0006a8000c1e1500 */
[----:B------:R0:W2:Y:S01]  /*0880*/  @!P5 LDG.E.U16 R6, desc[UR4][R22.64] ;  /* 0x000000041606d981 */ /* 0x0000a2000c1e1500 */
[----:B---3--:R-:W3:Y:S08]  /*0890*/  @!P6 LDC.64 R12, c[0x0][0x220] ;  /* 0x00008800ff0ceb82 */ /* 0x008ef00000000a00 */
[----:B------:R-:W3:Y:S08]  /*08a0*/  @!P2 LDC.64 R20, c[0x0][0x220] ;  /* 0x00008800ff14ab82 */ /* 0x000ef00000000a00 */
[----:B0-----:R-:W0:Y:S01]  /*08b0*/  @!P1 LDC.64 R22, c[0x0][0x220] ;  /* 0x00008800ff169b82 */ /* 0x001e220000000a00 */
[----:B------:R-:W-:Y:S01]  /*08c0*/  PRMT R26, RZ, 0x7610, R26 ;  /* 0x00007610ff1a7816 */ /* 0x000fe2000000001a */
[----:B------:R-:W-:-:S04]  /*08d0*/  @!P3 IMAD.WIDE.U32 R16, R29, 0x2, R16 ;  /* 0x000000021d10b825 */ /* 0x000fc800078e0010 */
[----:B-1----:R-:W-:Y:S01]  /*08e0*/  @!P3 IMAD.WIDE.U32 R14, R29, 0x2, R14 ;  /* 0x000000021d0eb825 */ /* 0x002fe200078e000e */
[----:B------:R1:W2:Y:S03]  /*08f0*/  @!P3 LDG.E.U16 R26, desc[UR4][R16.64] ;  /* 0x00000004101ab981 */ /* 0x0002a6000c1e1500 */
[----:B------:R-:W-:Y:S01]  /*0900*/  @!P6 IMAD.IADD R29, R3, 0x1, R0 ;  /* 0x00000001031de824 */ /* 0x000fe200078e0200 */
[----:B------:R-:W-:Y:S02]  /*0910*/  PRMT R8, RZ, 0x7610, R8 ;  /* 0x00007610ff087816 */ /* 0x000fe40000000008 */
[----:B------:R-:W-:Y:S01]  /*0920*/  PRMT R28, RZ, 0x7610, R28 ;  /* 0x00007610ff1c7816 */ /* 0x000fe2000000001c */
[----:B---3--:R-:W-:Y:S01]  /*0930*/  @!P6 IMAD.WIDE.U32 R12, R29, 0x2, R12 ;  /* 0x000000021d0ce825 */ /* 0x008fe200078e000c */
[----:B------:R-:W-:Y:S01]  /*0940*/  PRMT R2, RZ, 0x7610, R2 ;  /* 0x00007610ff027816 */ /* 0x000fe20000000002 */
[----:B-1----:R-:W1:Y:S01]  /*0950*/  @!P6 LDC.64 R16, c[0x0][0x228] ;  /* 0x00008a00ff10eb82 */ /* 0x002e620000000a00 */
[----:B------:R3:W2:Y:S01]  /*0960*/  @!P3 LDG.E.U16 R8, desc[UR4][R14.64] ;  /* 0x000000040e08b981 */ /* 0x0006a2000c1e1500 */
[----:B------:R-:W-:Y:S01]  /*0970*/  PRMT R0, RZ, 0x7610, R0 ;  /* 0x00007610ff007816 */ /* 0x000fe20000000000 */
[----:B------:R-:W-:-:S02]  /*0980*/  @!P2 IMAD.WIDE.U32 R20, R11, 0x2, R20 ;  /* 0x000000020b14a825 */ /* 0x000fc400078e0014 */
[----:B------:R3:W2:Y:S02]  /*0990*/  @!P6 LDG.E.U16 R28, desc[UR4][R12.64] ;  /* 0x000000040c1ce981 */ /* 0x0006a4000c1e1500 */
[----:B0-----:R-:W-:Y:S02]  /*09a0*/  @!P1 IMAD.WIDE.U32 R22, R10, 0x2, R22 ;  /* 0x000000020a169825 */ /* 0x001fe400078e0016 */
[----:B------:R0:W2:Y:S01]  /*09b0*/  @!P2 LDG.E.U16 R2, desc[UR4][R20.64] ;  /* 0x000000041402a981 */ /* 0x0000a2000c1e1500 */
[----:B---3--:R-:W3:Y:S03]  /*09c0*/  @!P1 LDC.64 R14, c[0x0][0x228] ;  /* 0x00008a00ff0e9b82 */ /* 0x008ee60000000a00 */
[----:B------:R3:W2:Y:S05]  /*09d0*/  @!P1 LDG.E.U16 R0, desc[UR4][R22.64] ;  /* 0x0000000416009981 */ /* 0x0006aa000c1e1500 */
[----:B------:R-:W3:Y:S01]  /*09e0*/  @!P2 LDC.64 R12, c[0x0][0x228] ;  /* 0x00008a00ff0cab82 */ /* 0x000ee20000000a00 */
[----:B0-----:R-:W-:-:S02]  /*09f0*/  PRMT R21, RZ, 0x7610, R21 ;  /* 0x00007610ff157816 */ /* 0x001fc40000000015 */
[----:B------:R-:W-:Y:S01]  /*0a00*/  PRMT R20, RZ, 0x7610, R20 ;  /* 0x00007610ff147816 */ /* 0x000fe20000000014 */
[----:B-1----:R-:W-:Y:S01]  /*0a10*/  @!P6 IMAD.WIDE.U32 R16, R29, 0x2, R16 ;  /* 0x000000021d10e825 */ /* 0x002fe200078e0010 */
[----:B------:R-:W-:-:S04]  /*0a20*/  PRMT R29, RZ, 0x7610, R29 ;  /* 0x00007610ff1d7816 */ /* 0x000fc8000000001d */
[----:B------:R-:W2:Y:S01]  /*0a30*/  @!P6 LDG.E.U16 R20, desc[UR4][R16.64] ;  /* 0x000000041014e981 */ /* 0x000ea2000c1e1500 */
[----:B---3--:R-:W-:-:S05]  /*0a40*/  @!P1 IMAD.WIDE.U32 R14, R10, 0x2, R14 ;  /* 0x000000020a0e9825 */ /* 0x008fca00078e000e */
[----:B------:R-:W3:Y:S01]  /*0a50*/  @!P1 LDG.E.U16 R29, desc[UR4][R14.64] ;  /* 0x000000040e1d9981 */ /* 0x000ee2000c1e1500 */
[----:B------:R-:W-:Y:S02]  /*0a60*/  @!P2 IMAD.WIDE.U32 R12, R11, 0x2, R12 ;  /* 0x000000020b0ca825 */ /* 0x000fe400078e000c */
[----:B------:R-:W0:Y:S03]  /*0a70*/  @!P0 LDC.64 R10, c[0x0][0x218] ;  /* 0x00008600ff0a8b82 */ /* 0x000e260000000a00 */
[----:B------:R1:W3:Y:S01]  /*0a80*/  @!P2 LDG.E.U16 R21, desc[UR4][R12.64] ;  /* 0x000000040c15a981 */ /* 0x0002e2000c1e1500 */
[----:B------:R-:W-:Y:S02]  /*0a90*/  VIADD R22, R19, 0x80 ;  /* 0x0000008013167836 */ /* 0x000fe40000000000 */
[----:B-1----:R-:W-:-:S04]  /*0aa0*/  @!P0 IMAD.IADD R13, R3, 0x1, R19 ;  /* 0x00000001030d8824 */ /* 0x002fc800078e0213 */
[----:B0-----:R-:W-:Y:S01]  /*0ab0*/  @!P0 IMAD.WIDE.U32 R10, R13, 0x2, R10 ;  /* 0x000000020d0a8825 */ /* 0x001fe200078e000a */
[----:B------:R-:W-:Y:S04]  /*0ac0*/  BSSY B0, `(.L_x_11035) ;  /* 0x0000055000007945 */ /* 0x000fe80003800000 */
[----:B------:R-:W-:Y:S01]  /*0ad0*/  BSSY B1, `(.L_x_11036) ;  /* 0x000004d000017945 */ /* 0x000fe20003800000 */
[----:B----4-:R-:W-:-:S04]  /*0ae0*/  PRMT R23, R9, 0x9910, RZ ;  /* 0x0000991009177816 */ /* 0x010fc800000000ff */
[C---:B------:R-:W-:Y:S02]  /*0af0*/  ISETP.NE.AND P2, PT, R23.reuse, RZ, PT ;  /* 0x000000ff1700720c */ /* 0x040fe40003f45270 */
[----:B------:R-:W-:Y:S01]  /*0b00*/  ISETP.GT.AND P1, PT, R23, RZ, PT ;  /* 0x000000ff1700720c */ /* 0x000fe20003f24270 */
[----:B------:R-:W-:Y:S02]  /*0b10*/  IMAD.MOV.U32 R9, RZ, RZ, R19 ;  /* 0x000000ffff097224 */ /* 0x000fe400078e0013 */
[----:B------:R-:W-:Y:S01]  /*0b20*/  @!P0 IMAD.MOV.U32 R9, RZ, RZ, R22 ;  /* 0x000000ffff098224 */ /* 0x000fe200078e0016 */
[----:B-----5:R-:W-:-:S04]  /*0b30*/  PRMT R12, R18, 0x9910, RZ ;  /* 0x00009910120c7816 */ /* 0x020fc800000000ff */
[C---:B------:R-:W-:Y:S02]  /*0b40*/  ISETP.GT.AND P3, PT, R12.reuse, RZ, PT ;  /* 0x000000ff0c00720c */ /* 0x040fe40003f64270 */
[----:B------:R-:W-:Y:S02]  /*0b50*/  ISETP.NE.AND P4, PT, R12, RZ, PT ;  /* 0x000000ff0c00720c */ /* 0x000fe40003f85270 */
[----:B--2---:R-:W-:-:S05]  /*0b60*/  PRMT R27, R27, 0x9910, RZ ;  /* 0x000099101b1b7816 */ /* 0x004fca00000000ff */
[----:B------:R-:W-:Y:S01]  /*0b70*/  IMAD.MOV.U32 R12, RZ, RZ, R27 ;  /* 0x000000ffff0c7224 */ /* 0x000fe200078e001b */
[----:B------:R-:W-:-:S04]  /*0b80*/  @P2 SEL R25, RZ, 0x1, !P1 ;  /* 0x00000001ff192807 */ /* 0x000fc80004800000 */
[C---:B------:R-:W-:Y:S02]  /*0b90*/  ISETP.GT.AND P5, PT, R12.reuse, RZ, PT ;  /* 0x000000ff0c00720c */ /* 0x040fe40003fa4270 */
[----:B------:R-:W-:Y:S01]  /*0ba0*/  ISETP.NE.AND P6, PT, R12, RZ, PT ;  /* 0x000000ff0c00720c */ /* 0x000fe20003fc5270 */
[----:B------:R0:W-:Y:S01]  /*0bb0*/  @!P0 STG.E.U16 desc[UR4][R10.64], R25 ;  /* 0x000000190a008986 */ /* 0x0001e2000c101504 */
[----:B------:R-:W-:-:S04]  /*0bc0*/  PRMT R13, R24, 0x9910, RZ ;  /* 0x00009910180d7816 */ /* 0x000fc800000000ff */
[C---:B------:R-:W-:Y:S02]  /*0bd0*/  ISETP.GT.AND P1, PT, R13.reuse, RZ, PT ;  /* 0x000000ff0d00720c */ /* 0x040fe40003f24270 */
[----:B------:R-:W-:-:S05]  /*0be0*/  ISETP.NE.AND P0, PT, R13, RZ, PT ;  /* 0x000000ff0d00720c */ /* 0x000fca0003f05270 */
[----:B------:R-:W-:Y:S02]  /*0bf0*/  @P6 SEL R6, RZ, 0x1, !P5 ;  /* 0x00000001ff066807 */ /* 0x000fe40006800000 */
[----:B------:R-:W-:-:S05]  /*0c00*/  PRMT R26, R26, 0x9910, RZ ;  /* 0x000099101a1a7816 */ /* 0x000fca00000000ff */
[----:B------:R-:W-:-:S05]  /*0c10*/  IMAD.MOV.U32 R12, RZ, RZ, R26 ;  /* 0x000000ffff0c7224 */ /* 0x000fca00078e001a */
[C---:B------:R-:W-:Y:S02]  /*0c20*/  ISETP.NE.AND P2, PT, R12.reuse, RZ, PT ;  /* 0x000000ff0c00720c */ /* 0x040fe40003f45270 */
[----:B------:R-:W-:Y:S02]  /*0c30*/  ISETP.GT.AND P6, PT, R12, RZ, PT ;  /* 0x000000ff0c00720c */ /* 0x000fe40003fc4270 */
[----:B------:R-:W-:Y:S02]  /*0c40*/  PRMT R28, R28, 0x9910, RZ ;  /* 0x000099101c1c7816 */ /* 0x000fe400000000ff */
[----:B------:R-:W-:Y:S02]  /*0c50*/  PRMT R2, R2, 0x9910, RZ ;  /* 0x0000991002027816 */ /* 0x000fe400000000ff */
[----:B------:R-:W-:-:S03]  /*0c60*/  PRMT R13, R0, 0x9910, RZ ;  /* 0x00009910000d7816 */ /* 0x000fc600000000ff */
[----:B------:R-:W-:Y:S02]  /*0c70*/  IMAD.MOV.U32 R0, RZ, RZ, R2 ;  /* 0x000000ffff007224 */ /* 0x000fe400078e0002 */
[----:B------:R-:W-:Y:S01]  /*0c80*/  @P2 SEL R8, RZ, 0x1, !P6 ;  /* 0x00000001ff082807 */ /* 0x000fe20007000000 */
[----:B------:R-:W-:Y:S02]  /*0c90*/  IMAD.MOV.U32 R2, RZ, RZ, R13 ;  /* 0x000000ffff027224 */ /* 0x000fe400078e000d */
[----:B------:R-:W-:Y:S01]  /*0ca0*/  IMAD.MOV.U32 R13, RZ, RZ, R28 ;  /* 0x000000ffff0d7224 */ /* 0x000fe200078e001c */
[----:B------:R-:W-:Y:S02]  /*0cb0*/  ISETP.GE.AND P6, PT, R9, R4, PT ;  /* 0x000000040900720c */ /* 0x000fe40003fc6270 */
[----:B------:R-:W-:Y:S02]  /*0cc0*/  @P4 SEL R5, RZ, 0x1, !P3 ;  /* 0x00000001ff054807 */ /* 0x000fe40005800000 */
[----:B------:R-:W-:-:S02]  /*0cd0*/  ISETP.NE.AND P3, PT, R0, RZ, PT ;  /* 0x000000ff0000720c */ /* 0x000fc40003f65270 */
[----:B------:R-:W-:Y:S02]  /*0ce0*/  ISETP.NE.AND P5, PT, R2, RZ, PT ;  /* 0x000000ff0200720c */ /* 0x000fe40003fa5270 */
[C---:B------:R-:W-:Y:S02]  /*0cf0*/  ISETP.NE.AND P4, PT, R13.reuse, RZ, PT ;  /* 0x000000ff0d00720c */ /* 0x040fe40003f85270 */
[----:B------:R-:W-:Y:S02]  /*0d00*/  @P0 SEL R7, RZ, 0x1, !P1 ;  /* 0x00000001ff070807 */ /* 0x000fe40004800000 */
[----:B------:R-:W-:Y:S02]  /*0d10*/  ISETP.GT.AND P1, PT, R0, RZ, PT ;  /* 0x000000ff0000720c */ /* 0x000fe40003f24270 */
[----:B------:R-:W-:Y:S02]  /*0d20*/  ISETP.GT.AND P0, PT, R2, RZ, PT ;  /* 0x000000ff0200720c */ /* 0x000fe40003f04270 */
[----:B------:R-:W-:-:S03]  /*0d30*/  ISETP.GT.AND P2, PT, R13, RZ, PT ;  /* 0x000000ff0d00720c */ /* 0x000fc60003f44270 */
[----:B---3--:R-:W-:Y:S02]  /*0d40*/  @P5 SEL R29, RZ, 0x1, !P0 ;  /* 0x00000001ff1d5807 */ /* 0x008fe40004000000 */
[----:B------:R-:W-:Y:S02]  /*0d50*/  @P4 SEL R20, RZ, 0x1, !P2 ;  /* 0x00000001ff144807 */ /* 0x000fe40005000000 */
[----:B------:R-:W-:Y:S01]  /*0d60*/  @P3 SEL R21, RZ, 0x1, !P1 ;  /* 0x00000001ff153807 */ /* 0x000fe20004800000 */
        /* <DEDUP_REMOVED lines=13> */
.L_x_11037:
[----:B------:R-:W-:-:S13]  /*0e40*/  ISETP.GE.AND P0, PT, R9, R4, PT ;  /* 0x000000040900720c */ /* 0x000fda0003f06270 */
[----:B------:R-:W-:Y:S05]  /*0e50*/  @P0 BRA `(.L_x_11039) ;  /* 0x0000000000300947 */ /* 0x000fea0003800000 */
[----:B0-----:R-:W0:Y:S01]  /*0e60*/  LDC.64 R10, c[0x0][0x218] ;  /* 0x00008600ff0a7b82 */ /* 0x001e220000000a00 */
[----:B------:R-:W-:Y:S02]  /*0e70*/  IMAD.IADD R5, R3, 0x1, R9 ;  /* 0x0000000103057824 */ /* 0x000fe400078e0209 */
[----:B------:R-:W-:Y:S02]  /*0e80*/  VIADD R9, R9, 0x80 ;  /* 0x0000008009097836 */ /* 0x000fe40000000000 */
[----:B0-----:R-:W-:-:S05]  /*0e90*/  IMAD.WIDE.U32 R10, R5, 0x2, R10 ;  /* 0x00000002050a7825 */ /* 0x001fca00078e000a */
[----:B------:R1:W-:Y:S02]  /*0ea0*/  STG.E.U16 desc[UR4][R10.64], R7 ;  /* 0x000000070a007986 */ /* 0x0003e4000c101504 */
.L_x_11038:
[----:B------:R-:W-:-:S13]  /*0eb0*/  ISETP.GE.AND P0, PT, R9, R4, PT ;  /* 0x000000040900720c */ /* 0x000fda0003f06270 */
[----:B------:R-:W-:Y:S05]  /*0ec0*/  @P0 BRA `(.L_x_11040) ;  /* 0x0000000000340947 */ /* 0x000fea0003800000 */
[----:B-1----:R-:W1:Y:S01]  /*0ed0*/  LDC.64 R6, c[0x0][0x218] ;  /* 0x00008600ff067b82 */ /* 0x002e620000000a00 */
[----:B0-----:R-:W-:Y:S02]  /*0ee0*/  IMAD.IADD R5, R3, 0x1, R9 ;  /* 0x0000000103057824 */ /* 0x001fe400078e0209 */
[----:B------:R-:W-:Y:S02]  /*0ef0*/  VIADD R9, R9, 0x80 ;  /* 0x0000008009097836 */ /* 0x000fe40000000000 */
[----:B-1----:R-:W-:-:S05]  /*0f00*/  IMAD.WIDE.U32 R6, R5, 0x2, R6 ;  /* 0x0000000205067825 */ /* 0x002fca00078e0006 */
[----:B------:R1:W-:Y:S02]  /*0f10*/  STG.E.U16 desc[UR4][R6.64], R8 ;  /* 0x0000000806007986 */ /* 0x0003e4000c101504 */
.L_x_11039:
        /* <DEDUP_REMOVED lines=8> */
.L_x_11040:
[----:B------:R-:W-:Y:S05]  /*0fa0*/  BSYNC B1 ;  /* 0x0000000000017941 */ /* 0x000fea0003800000 */
.L_x_11036:
[----:B------:R-:W-:-:S13]  /*0fb0*/  ISETP.GE.AND P0, PT, R9, R4, PT ;  /* 0x000000040900720c */ /* 0x000fda0003f06270 */
[----:B-12---:R-:W1:Y:S01]  /*0fc0*/  @!P0 LDC.64 R6, c[0x0][0x218] ;  /* 0x00008600ff068b82 */ /* 0x006e620000000a00 */
[----:B0-----:R-:W-:Y:S02]  /*0fd0*/  @!P0 IMAD.IADD R5, R3, 0x1, R9 ;  /* 0x0000000103058824 */ /* 0x001fe400078e0209 */
[----:B------:R-:W-:Y:S02]  /*0fe0*/  @!P0 VIADD R9, R9, 0x80 ;  /* 0x0000008009098836 */ /* 0x000fe40000000000 */
[----:B-1----:R-:W-:-:S05]  /*0ff0*/  @!P0 IMAD.WIDE.U32 R6, R5, 0x2, R6 ;  /* 0x0000000205068825 */ /* 0x002fca00078e0006 */
[----:B------:R2:W-:Y:S02]  /*1000*/  @!P0 STG.E.U16 desc[UR4][R6.64], R29 ;  /* 0x0000001d06008986 */ /* 0x0005e4000c101504 */
.L_x_11041:
[----:B------:R-:W-:Y:S05]  /*1010*/  BSYNC B0 ;  /* 0x0000000000007941 */ /* 0x000fea0003800000 */
.L_x_11035:
        /* <DEDUP_REMOVED lines=8> */
.L_x_11042:
        /* <DEDUP_REMOVED lines=14> */
.L_x_32124:


//--------------------- .text._ZN2at6native29vectorized_elementwise_kernelILi4ENS0_13BinaryFunctorIsssZZZNS0_21heaviside_kernel_cudaERNS_18TensorIteratorBaseEENKUlvE_clEvENKUlvE3_clEvEUlssE_EESt5arrayIPcLm3EEEEviT0_T1_ --------------------------
	.section	.text._ZN2at6native29vectorized_elementwise_kernelILi4ENS0_13BinaryFunctorIsssZZZNS0_21heaviside_kernel_cudaERNS_18TensorIteratorBaseEENKUlvE_clEvENKUlvE3_clEvEUlssE_EESt5arrayIPcLm3EEEEviT0_T1_,"ax",@progbits
	.align	128
        .global         _ZN2at6native29vectorized_elementwise_kernelILi4ENS0_13BinaryFunctorIsssZZZNS0_21heaviside_kernel_cudaERNS_18TensorIteratorBaseEENKUlvE_clEvENKUlvE3_clEvEUlssE_EESt5arrayIPcLm3EEEEviT0_T1_
        .type           _ZN2at6native29vectorized_elementwise_kernelILi4ENS0_13BinaryFunctorIsssZZZNS0_21heaviside_kernel_cudaERNS_18TensorIteratorBaseEENKUlvE_clEvENKUlvE3_clEvEUlssE_EESt5arrayIPcLm3EEEEviT0_T1_,@function
        .size           _ZN2at6native29vectorized_elementwise_kernelILi4ENS0_13BinaryFunctorIsssZZZNS0_21heaviside_kernel_cudaERNS_18TensorIteratorBaseEENKUlvE_clEvENKUlvE3_clEvEUlssE_EESt5arrayIPcLm3EEEEviT0_T1_,(.L_x_32125 - _ZN2at6native29vectorized_elementwise_kernelILi4ENS0_13BinaryFunctorIsssZZZNS0_21heaviside_kernel_cudaERNS_18TensorIteratorBaseEENKUlvE_clEvENKUlvE3_clEvEUlssE_EESt5arrayIPcLm3EEEEviT0_T1_)
        .other          _ZN2at6native29vectorized_elementwise_kernelILi4ENS0_13BinaryFunctorIsssZZZNS0_21heaviside_kernel_cudaERNS_18TensorIteratorBaseEENKUlvE_clEvENKUlvE3_clEvEUlssE_EESt5arrayIPcLm3EEEEviT0_T1_,@"STO_CUDA_ENTRY STV_DEFAULT"
_ZN2at6native29vectorized_elementwise_kernelILi4ENS0_13BinaryFunctorIsssZZZNS0_21heaviside_kernel_cudaERNS_18TensorIteratorBaseEENKUlvE_clEvENKUlvE3_clEvEUlssE_EESt5arrayIPcLm3EEEEviT0_T1_:
.text._ZN2at6native29vectorized_elementwise_kernelILi4ENS0_13BinaryFunctorIsssZZZNS0_21heaviside_kernel_cudaERNS_18TensorIteratorBaseEENKUlvE_clEvENKUlvE3_clEvEUlssE_EESt5arrayIPcLm3EEEEviT0_T1_:
        /* <DEDUP_REMOVED lines=13> */
[----:B------:R-:W3:Y:S01]  /*00d0*/  LDG.E.64 R10, desc[UR4][R12.64] ;  /* 0x000000040c0a7981 */ /* 0x000ee2000c1e1b00 */
[----:B--2---:R-:W-:-:S03]  /*00e0*/  IMAD.WIDE R4, R3, 0x2, R6 ;  /* 0x0000000203047825 */ /* 0x004fc600078e0206 */
[----:B------:R0:W2:Y:S01]  /*00f0*/  LDG.E.64 R8, desc[UR4][R12.64+0x400] ;  /* 0x000400040c087981 */ /* 0x0000a2000c1e1b00 */
[----:B------:R-:W-:-:S05]  /*0100*/  IMAD.WIDE.U32 R14, R0, 0x8, R4 ;  /* 0x00000008000e7825 */ /* 0x000fca00078e0004 */
[----:B------:R-:W4:Y:S04]  /*0110*/  LDG.E.64 R6, desc[UR4][R14.64] ;  /* 0x000000040e067981 */ /* 0x000f28000c1e1b00 */
[----:B------:R2:W5:Y:S01]  /*0120*/  LDG.E.64 R4, desc[UR4][R14.64+0x400] ;  /* 0x000400040e047981 */ /* 0x000562000c1e1b00 */
[----:B---3--:R-:W-:Y:S02]  /*0130*/  PRMT R2, R10, 0x9910, RZ ;  /* 0x000099100a027816 */ /* 0x008fe400000000ff */
[C---:B------:R-:W-:Y:S02]  /*0140*/  PRMT R16, R11.reuse, 0x9910, RZ ;  /* 0x000099100b107816 */ /* 0x040fe400000000ff */
[C---:B------:R-:W-:Y:S02]  /*0150*/  ISETP.NE.AND P1, PT, R2.reuse, RZ, PT ;  /* 0x000000ff0200720c */ /* 0x040fe40003f25270 */
[----:B------:R-:W-:Y:S01]  /*0160*/  ISETP.GT.AND P0, PT, R2, RZ, PT ;  /* 0x000000ff0200720c */ /* 0x000fe20003f04270 */
[----:B------:R-:W-:Y:S01]  /*0170*/  IMAD.MOV.U32 R2, RZ, RZ, R16 ;  /* 0x000000ffff027224 */ /* 0x000fe200078e0010 */
[----:B------:R-:W-:-:S02]  /*0180*/  PRMT R11, R11, 0xbb32, RZ ;  /* 0x0000bb320b0b7816 */ /* 0x000fc400000000ff */
[----:B------:R-:W-:Y:S02]  /*0190*/  PRMT R10, R10, 0xbb32, RZ ;  /* 0x0000bb320a0a7816 */ /* 0x000fe400000000ff */
[C---:B------:R-:W-:Y:S02]  /*01a0*/  ISETP.NE.AND P3, PT, R2.reuse, RZ, PT ;  /* 0x000000ff0200720c */ /* 0x040fe40003f65270 */
[----:B------:R-:W-:Y:S01]  /*01b0*/  ISETP.GT.AND P4, PT, R2, RZ, PT ;  /* 0x000000ff0200720c */ /* 0x000fe20003f84270 */
[----:B------:R-:W-:Y:S01]  /*01c0*/  IMAD.MOV.U32 R2, RZ, RZ, R11 ;  /* 0x000000ffff027224 */ /* 0x000fe200078e000b */
[----:B0-----:R-:W-:Y:S02]  /*01d0*/  SEL R13, RZ, 0x1, !P0 ;  /* 0x00000001ff0d7807 */ /* 0x001fe40004000000 */
[----:B--2---:R-:W-:Y:S02]  /*01e0*/  PRMT R14, R8, 0x9910, RZ ;  /* 0x00009910080e7816 */ /* 0x004fe400000000ff */
[----:B------:R-:W-:-:S02]  /*01f0*/  ISETP.NE.AND P5, PT, R10, RZ, PT ;  /* 0x000000ff0a00720c */ /* 0x000fc40003fa5270 */
[----:B------:R-:W-:Y:S02]  /*0200*/  ISETP.GT.AND P6, PT, R10, RZ, PT ;  /* 0x000000ff0a00720c */ /* 0x000fe40003fc4270 */
[C---:B------:R-:W-:Y:S01]  /*0210*/  ISETP.NE.AND P0, PT, R2.reuse, RZ, PT ;  /* 0x000000ff0200720c */ /* 0x040fe20003f05270 */
[----:B------:R-:W0:Y:S01]  /*0220*/  LDC.64 R10, c[0x0][0x218] ;  /* 0x00008600ff0a7b82 */ /* 0x000e220000000a00 */
[----:B------:R-:W-:Y:S02]  /*0230*/  ISETP.GT.AND P2, PT, R2, RZ, PT ;  /* 0x000000ff0200720c */ /* 0x000fe40003f44270 */
[----:B----4-:R-:W-:Y:S02]  /*0240*/  SEL R2, R6, R13, !P1 ;  /* 0x0000000d06027207 */ /* 0x010fe40004800000 */
[----:B------:R-:W-:Y:S02]  /*0250*/  SEL R12, RZ, 0x1, !P4 ;  /* 0x00000001ff0c7807 */ /* 0x000fe40006000000 */
[----:B------:R-:W-:-:S02]  /*0260*/  ISETP.NE.AND P1, PT, R14, RZ, PT ;  /* 0x000000ff0e00720c */ /* 0x000fc40003f25270 */
[----:B------:R-:W-:Y:S02]  /*0270*/  ISETP.GT.AND P4, PT, R14, RZ, PT ;  /* 0x000000ff0e00720c */ /* 0x000fe40003f84270 */
[----:B------:R-:W-:Y:S02]  /*0280*/  PRMT R8, R8, 0xbb32, RZ ;  /* 0x0000bb3208087816 */ /* 0x000fe400000000ff */
[C---:B------:R-:W-:Y:S02]  /*0290*/  PRMT R14, R9.reuse, 0x9910, RZ ;  /* 0x00009910090e7816 */ /* 0x040fe400000000ff */
[----:B------:R-:W-:Y:S02]  /*02a0*/  PRMT R9, R9, 0xbb32, RZ ;  /* 0x0000bb3209097816 */ /* 0x000fe400000000ff */
[----:B------:R-:W-:Y:S01]  /*02b0*/  PRMT R13, R6, 0x7632, R13 ;  /* 0x00007632060d7816 */ /* 0x000fe2000000000d */
[----:B------:R-:W-:Y:S01]  /*02c0*/  IMAD.MOV.U32 R6, RZ, RZ, R8 ;  /* 0x000000ffff067224 */ /* 0x000fe200078e0008 */
[----:B------:R-:W-:Y:S01]  /*02d0*/  @P5 SEL R13, RZ, 0x1, !P6 ;  /* 0x00000001ff0d5807 */ /* 0x000fe20007000000 */
[----:B------:R-:W-:Y:S01]  /*02e0*/  IMAD.MOV.U32 R8, RZ, RZ, R14 ;  /* 0x000000ffff087224 */ /* 0x000fe200078e000e */
[----:B------:R-:W-:Y:S01]  /*02f0*/  SEL R12, R7, R12, !P3 ;  /* 0x0000000c070c7207 */ /* 0x000fe20005800000 */
[----:B------:R-:W-:Y:S01]  /*0300*/  IMAD.MOV.U32 R14, RZ, RZ, R9 ;  /* 0x000000ffff0e7224 */ /* 0x000fe200078e0009 */
[----:B------:R-:W-:Y:S01]  /*0310*/  ISETP.NE.AND P6, PT, R6, RZ, PT ;  /* 0x000000ff0600720c */ /* 0x000fe20003fc5270 */
[----:B0-----:R-:W-:Y:S01]  /*0320*/  IMAD.WIDE.U32 R10, R3, 0x2, R10 ;  /* 0x00000002030a7825 */ /* 0x001fe200078e000a */
[----:B------:R-:W-:-:S02]  /*0330*/  ISETP.GT.AND P5, PT, R8, RZ, PT ;  /* 0x000000ff0800720c */ /* 0x000fc40003fa4270 */
[----:B------:R-:W-:Y:S02]  /*0340*/  ISETP.NE.AND P3, PT, R14, RZ, PT ;  /* 0x000000ff0e00720c */ /* 0x000fe40003f65270 */
[----:B------:R-:W-:Y:S01]  /*0350*/  SEL R9, RZ, 0x1, !P4 ;  /* 0x00000001ff097807 */ /* 0x000fe20006000000 */
[----:B------:R-:W-:Y:S01]  /*0360*/  IMAD.WIDE R10, R0, 0x8, R10 ;  /* 0x00000008000a7825 */ /* 0x000fe200078e020a */
[----:B------:R-:W-:Y:S02]  /*0370*/  ISETP.GT.AND P4, PT, R6, RZ, PT ;  /* 0x000000ff0600720c */ /* 0x000fe40003f84270 */
[----:B-----5:R-:W-:Y:S02]  /*0380*/  SEL R9, R4, R9, !P1 ;  /* 0x0000000904097207 */ /* 0x020fe40004800000 */
[----:B------:R-:W-:Y:S02]  /*0390*/  SEL R6, RZ, 0x1, !P5 ;  /* 0x00000001ff067807 */ /* 0x000fe40006800000 */
[----:B------:R-:W-:-:S02]  /*03a0*/  ISETP.NE.AND P1, PT, R8, RZ, PT ;  /* 0x000000ff0800720c */ /* 0x000fc40003f25270 */
[----:B------:R-:W-:Y:S02]  /*03b0*/  ISETP.GT.AND P5, PT, R14, RZ, PT ;  /* 0x000000ff0e00720c */ /* 0x000fe40003fa4270 */
[----:B------:R-:W-:Y:S02]  /*03c0*/  PRMT R7, R7, 0x7632, R7 ;  /* 0x0000763207077816 */ /* 0x000fe40000000007 */
[----:B------:R-:W-:Y:S02]  /*03d0*/  PRMT R4, R4, 0x7632, R4 ;  /* 0x0000763204047816 */ /* 0x000fe40000000004 */
[C---:B------:R-:W-:Y:S02]  /*03e0*/  PRMT R3, R5.reuse, 0x7632, R3 ;  /* 0x0000763205037816 */ /* 0x040fe40000000003 */
[----:B------:R-:W-:Y:S02]  /*03f0*/  SEL R6, R5, R6, !P1 ;  /* 0x0000000605067207 */ /* 0x000fe40004800000 */
[----:B------:R-:W-:-:S02]  /*0400*/  @P0 SEL R7, RZ, 0x1, !P2 ;  /* 0x00000001ff070807 */ /* 0x000fc40005000000 */
[----:B------:R-:W-:Y:S02]  /*0410*/  @P6 SEL R4, RZ, 0x1, !P4 ;  /* 0x00000001ff046807 */ /* 0x000fe40006000000 */
[----:B------:R-:W-:Y:S02]  /*0420*/  @P3 SEL R3, RZ, 0x1, !P5 ;  /* 0x00000001ff033807 */ /* 0x000fe40006800000 */
[----:B------:R-:W-:Y:S02]  /*0430*/  PRMT R14, R2, 0x5410, R13 ;  /* 0x00005410020e7816 */ /* 0x000fe4000000000d */
[----:B------:R-:W-:Y:S02]  /*0440*/  PRMT R15, R12, 0x5410, R7 ;  /* 0x000054100c0f7816 */ /* 0x000fe40000000007 */
[----:B------:R-:W-:Y:S02]  /*0450*/  PRMT R2, R9, 0x5410, R4 ;  /* 0x0000541009027816 */ /* 0x000fe40000000004 */
[----:B------:R-:W-:Y:S01]  /*0460*/  PRMT R3, R6, 0x5410, R3 ;  /* 0x0000541006037816 */ /* 0x000fe20000000003 */
[----:B------:R-:W-:Y:S04]  /*0470*/  STG.E.64 desc[UR4][R10.64], R14 ;  /* 0x0000000e0a007986 */ /* 0x000fe8000c101b04 */
[----:B------:R-:W-:Y:S01]  /*0480*/  STG.E.64 desc[UR4][R10.64+0x400], R2 ;  /* 0x000400020a007986 */ /* 0x000fe2000c101b04 */
[----:B------:R-:W-:Y:S05]  /*0490*/  EXIT ;  /* 0x000000000000794d */ /* 0x000fea0003800000 */
.L_x_11043:
        /* <DEDUP_REMOVED lines=149> */
.L_x_11046:
[----:B------:R-:W-:-:S13]  /*0df0*/  ISETP.GE.AND P0, PT, R9, R4, PT ;  /* 0x000000040900720c */ /* 0x000fda0003f06270 */
[----:B------:R-:W-:Y:S05]  /*0e00*/  @P0 BRA `(.L_x_11048) ;  /* 0x0000000000300947 */ /* 0x000fea0003800000 */
[----:B0-----:R-:W0:Y:S01]  /*0e10*/  LDC.64 R10, c[0x0][0x218] ;  /* 0x00008600ff0a7b82 */ /* 0x001e220000000a00 */
[----:B------:R-:W-:Y:S02]  /*0e20*/  IMAD.IADD R5, R3, 0x1, R9 ;  /* 0x0000000103057824 */ /* 0x000fe400078e0209 */
[----:B------:R-:W-:Y:S02]  /*0e30*/  VIADD R9, R9, 0x80 ;  /* 0x0000008009097836 */ /* 0x000fe40000000000 */
[----:B0-----:R-:W-:-:S05]  /*0e40*/  IMAD.WIDE.U32 R10, R5, 0x2, R10 ;  /* 0x00000002050a7825 */ /* 0x001fca00078e000a */
[----:B------:R1:W-:Y:S02]  /*0e50*/  STG.E.U16 desc[UR4][R10.64], R7 ;  /* 0x000000070a007986 */ /* 0x0003e4000c101504 */
.L_x_11047:
[----:B------:R-:W-:-:S13]  /*0e60*/  ISETP.GE.AND P0, PT, R9, R4, PT ;  /* 0x000000040900720c */ /* 0x000fda0003f06270 */
[----:B------:R-:W-:Y:S05]  /*0e70*/  @P0 BRA `(.L_x_11049) ;  /* 0x0000000000340947 */ /* 0x000fea0003800000 */
[----:B-1----:R-:W1:Y:S01]  /*0e80*/  LDC.64 R6, c[0x0][0x218] ;  /* 0x00008600ff067b82 */ /* 0x002e620000000a00 */
[----:B0-----:R-:W-:Y:S02]  /*0e90*/  IMAD.IADD R5, R3, 0x1, R9 ;  /* 0x0000000103057824 */ /* 0x001fe400078e0209 */
[----:B------:R-:W-:Y:S02]  /*0ea0*/  VIADD R9, R9, 0x80 ;  /* 0x0000008009097836 */ /* 0x000fe40000000000 */
[----:B-1----:R-:W-:-:S05]  /*0eb0*/  IMAD.WIDE.U32 R6, R5, 0x2, R6 ;  /* 0x0000000205067825 */ /* 0x002fca00078e0006 */
[----:B------:R1:W-:Y:S02]  /*0ec0*/  STG.E.U16 desc[UR4][R6.64], R8 ;  /* 0x0000000806007986 */ /* 0x0003e4000c101504 */
.L_x_11048:
        /* <DEDUP_REMOVED lines=8> */
.L_x_11049:
[----:B------:R-:W-:Y:S05]  /*0f50*/  BSYNC B1 ;  /* 0x0000000000017941 */ /* 0x000fea0003800000 */
.L_x_11045:
[----:B------:R-:W-:-:S13]  /*0f60*/  ISETP.GE.AND P0, PT, R9, R4, PT ;  /* 0x000000040900720c */ /* 0x000fda0003f06270 */
[----:B-12---:R-:W1:Y:S01]  /*0f70*/  @!P0 LDC.64 R6, c[0x0][0x218] ;  /* 0x00008600ff068b82 */ /* 0x006e620000000a00 */
[----:B0-----:R-:W-:Y:S02]  /*0f80*/  @!P0 IMAD.IADD R5, R3, 0x1, R9 ;  /* 0x0000000103058824 */ /* 0x001fe400078e0209 */
[----:B------:R-:W-:Y:S02]  /*0f90*/  @!P0 VIADD R9, R9, 0x80 ;  /* 0x0000008009098836 */ /* 0x000fe40000000000 */
[----:B-1----:R-:W-:-:S05]  /*0fa0*/  @!P0 IMAD.WIDE.U32 R6, R5, 0x2, R6 ;  /* 0x0000000205068825 */ /* 0x002fca00078e0006 */
[----:B------:R2:W-:Y:S02]  /*0fb0*/  @!P0 STG.E.U16 desc[UR4][R6.64], R29 ;  /* 0x0000001d06008986 */ /* 0x0005e4000c101504 */
.L_x_11050:
[----:B------:R-:W-:Y:S05]  /*0fc0*/  BSYNC B0 ;  /* 0x0000000000007941 */ /* 0x000fea0003800000 */
.L_x_11044:
        /* <DEDUP_REMOVED lines=8> */
.L_x_11051:
        /* <DEDUP_REMOVED lines=11> */
.L_x_32125:


//--------------------- .text._ZN2at6native29vectorized_elementwise_kernelILi8ENS0_13BinaryFunctorIsssZZZNS0_21heaviside_kernel_cudaERNS_18TensorIteratorBaseEENKUlvE_clEvENKUlvE3_clEvEUlssE_EESt5arrayIPcLm3EEEEviT0_T1_ --------------------------
	.section	.text._ZN2at6native29vectorized_elementwise_kernelILi8ENS0_13BinaryFunctorIsssZZZNS0_21heaviside_kernel_cudaERNS_18TensorIteratorBaseEENKUlvE_clEvENKUlvE3_clEvEUlssE_EESt5arrayIPcLm3EEEEviT0_T1_,"ax",@progbits
	.align	128
        .global         _ZN2at6native29vectorized_elementwise_kernelILi8ENS0_13BinaryFunctorIsssZZZNS0_21heaviside_kernel_cudaERNS_18TensorIteratorBaseEENKUlvE_clEvENKUlvE3_clEvEUlssE_EESt5arrayIPcLm3EEEEviT0_T1_
        .type           _ZN2at6native29vectorized_elementwise_kernelILi8ENS0_13BinaryFunctorIsssZZZNS0_21heaviside_kernel_cudaERNS_18TensorIteratorBaseEENKUlvE_clEvENKUlvE3_clEvEUlssE_EESt5arrayIPcLm3EEEEviT0_T1_,@function
        .size           _ZN2at6native29vectorized_elementwise_kernelILi8ENS0_13BinaryFunctorIsssZZZNS0_21heaviside_kernel_cudaERNS_18TensorIteratorBaseEENKUlvE_clEvENKUlvE3_clEvEUlssE_EESt5arrayIPcLm3EEEEviT0_T1_,(.L_x_32126 - _ZN2at6native29vectorized_elementwise_kernelILi8ENS0_13BinaryFunctorIsssZZZNS0_21heaviside_kernel_cudaERNS_18TensorIteratorBaseEENKUlvE_clEvENKUlvE3_clEvEUlssE_EESt5arrayIPcLm3EEEEviT0_T1_)
        .other          _ZN2at6native29vectorized_elementwise_kernelILi8ENS0_13BinaryFunctorIsssZZZNS0_21heaviside_kernel_cudaERNS_18TensorIteratorBaseEENKUlvE_clEvENKUlvE3_clEvEUlssE_EESt5arrayIPcLm3EEEEviT0_T1_,@"STO_CUDA_ENTRY STV_DEFAULT"
_ZN2at6native29vectorized_elementwise_kernelILi8ENS0_13BinaryFunctorIsssZZZNS0_21heaviside_kernel_cudaERNS_18TensorIteratorBaseEENKUlvE_clEvENKUlvE3_clEvEUlssE_EESt5arrayIPcLm3EEEEviT0_T1_:
.text._ZN2at6native29vectorized_elementwise_kernelILi8ENS0_13BinaryFunctorIsssZZZNS0_21heaviside_kernel_cudaERNS_18TensorIteratorBaseEENKUlvE_clEvENKUlvE3_clEvEUlssE_EESt5arrayIPcLm3EEEEviT0_T1_:
        /* <DEDUP_REMOVED lines=12> */
[----:B0-----:R-:W-:-:S06]  /*00c0*/  IMAD.WIDE.U32 R8, R0, 0x10, R4 ;  /* 0x0000001000087825 */ /* 0x001fcc00078e0004 */
[----:B------:R-:W3:Y:S01]  /*00d0*/  LDG.E.128 R8, desc[UR4][R8.64] ;  /* 0x0000000408087981 */ /* 0x000ee2000c1e1d00 */
[----:B--2---:R-:W-:-:S04]  /*00e0*/  IMAD.WIDE R4, R3, 0x2, R6 ;  /* 0x0000000203047825 */ /* 0x004fc800078e0206 */
[----:B------:R-:W-:-:S06]  /*00f0*/  IMAD.WIDE.U32 R4, R0, 0x10, R4 ;  /* 0x0000001000047825 */ /* 0x000fcc00078e0004 */
[----:B------:R-:W2:Y:S01]  /*0100*/  LDG.E.128 R4, desc[UR4][R4.64] ;  /* 0x0000000404047981 */ /* 0x000ea2000c1e1d00 */
[C---:B---3--:R-:W-:Y:S02]  /*0110*/  PRMT R12, R9.reuse, 0x9910, RZ ;  /* 0x00009910090c7816 */ /* 0x048fe400000000ff */
[C---:B------:R-:W-:Y:S02]  /*0120*/  PRMT R2, R8.reuse, 0x9910, RZ ;  /* 0x0000991008027816 */ /* 0x040fe400000000ff */
[----:B------:R-:W-:Y:S01]  /*0130*/  PRMT R13, R9, 0xbb32, RZ ;  /* 0x0000bb32090d7816 */ /* 0x000fe200000000ff */
[----:B------:R-:W-:Y:S01]  /*0140*/  IMAD.MOV.U32 R9, RZ, RZ, R12 ;  /* 0x000000ffff097224 */ /* 0x000fe200078e000c */
[----:B------:R-:W-:Y:S02]  /*0150*/  PRMT R8, R8, 0xbb32, RZ ;  /* 0x0000bb3208087816 */ /* 0x000fe400000000ff */
[----:B------:R-:W-:Y:S02]  /*0160*/  ISETP.GT.AND P0, PT, R2, RZ, PT ;  /* 0x000000ff0200720c */ /* 0x000fe40003f04270 */
[----:B------:R-:W-:-:S02]  /*0170*/  ISETP.NE.AND P5, PT, R8, RZ, PT ;  /* 0x000000ff0800720c */ /* 0x000fc40003fa5270 */
[----:B------:R-:W-:Y:S02]  /*0180*/  ISETP.GT.AND P6, PT, R8, RZ, PT ;  /* 0x000000ff0800720c */ /* 0x000fe40003fc4270 */
[C---:B------:R-:W-:Y:S02]  /*0190*/  ISETP.NE.AND P3, PT, R9.reuse, RZ, PT ;  /* 0x000000ff0900720c */ /* 0x040fe40003f65270 */
[----:B------:R-:W-:Y:S02]  /*01a0*/  ISETP.GT.AND P4, PT, R9, RZ, PT ;  /* 0x000000ff0900720c */ /* 0x000fe40003f84270 */
[----:B------:R-:W-:Y:S01]  /*01b0*/  ISETP.NE.AND P1, PT, R2, RZ, PT ;  /* 0x000000ff0200720c */ /* 0x000fe20003f25270 */
[----:B------:R-:W0:Y:S01]  /*01c0*/  LDC.64 R8, c[0x0][0x218] ;  /* 0x00008600ff087b82 */ /* 0x000e220000000a00 */
[----:B------:R-:W-:Y:S01]  /*01d0*/  PRMT R14, R10, 0x9910, RZ ;  /* 0x000099100a0e7816 */ /* 0x000fe200000000ff */
[----:B------:R-:W-:Y:S01]  /*01e0*/  IMAD.MOV.U32 R2, RZ, RZ, R13 ;  /* 0x000000ffff027224 */ /* 0x000fe200078e000d */
[----:B------:R-:W-:-:S02]  /*01f0*/  PRMT R16, R11, 0x9910, RZ ;  /* 0x000099100b107816 */ /* 0x000fc400000000ff */
[----:B------:R-:W-:Y:S01]  /*0200*/  PRMT R17, R11, 0xbb32, RZ ;  /* 0x0000bb320b117816 */ /* 0x000fe200000000ff */
[----:B------:R-:W-:Y:S01]  /*0210*/  IMAD.MOV.U32 R12, RZ, RZ, R14 ;  /* 0x000000ffff0c7224 */ /* 0x000fe200078e000e */
[----:B------:R-:W-:Y:S02]  /*0220*/  PRMT R15, R10, 0xbb32, RZ ;  /* 0x0000bb320a0f7816 */ /* 0x000fe400000000ff */
[----:B------:R-:W-:Y:S01]  /*0230*/  SEL R11, RZ, 0x1, !P0 ;  /* 0x00000001ff0b7807 */ /* 0x000fe20004000000 */
[----:B------:R-:W-:Y:S01]  /*0240*/  IMAD.MOV.U32 R14, RZ, RZ, R17 ;  /* 0x000000ffff0e7224 */ /* 0x000fe200078e0011 */
[C---:B------:R-:W-:Y:S02]  /*0250*/  ISETP.NE.AND P0, PT, R2.reuse, RZ, PT ;  /* 0x000000ff0200720c */ /* 0x040fe40003f05270 */
[----:B------:R-:W-:Y:S02]  /*0260*/  ISETP.GT.AND P2, PT, R2, RZ, PT ;  /* 0x000000ff0200720c */ /* 0x000fe40003f44270 */
[----:B--2---:R-:W-:-:S02]  /*0270*/  SEL R2, R4, R11, !P1 ;  /* 0x0000000b04027207 */ /* 0x004fc40004800000 */
[----:B------:R-:W-:Y:S01]  /*0280*/  PRMT R13, R4, 0x7632, R13 ;  /* 0x00007632040d7816 */ /* 0x000fe2000000000d */
[----:B------:R-:W-:Y:S01]  /*0290*/  IMAD.MOV.U32 R4, RZ, RZ, R15 ;  /* 0x000000ffff047224 */ /* 0x000fe200078e000f */
[----:B------:R-:W-:Y:S02]  /*02a0*/  SEL R10, RZ, 0x1, !P4 ;  /* 0x00000001ff0a7807 */ /* 0x000fe40006000000 */
[C---:B------:R-:W-:Y:S02]  /*02b0*/  ISETP.NE.AND P1, PT, R12.reuse, RZ, PT ;  /* 0x000000ff0c00720c */ /* 0x040fe40003f25270 */
[----:B------:R-:W-:Y:S01]  /*02c0*/  ISETP.GT.AND P4, PT, R12, RZ, PT ;  /* 0x000000ff0c00720c */ /* 0x000fe20003f84270 */
[----:B------:R-:W-:Y:S01]  /*02d0*/  IMAD.MOV.U32 R12, RZ, RZ, R16 ;  /* 0x000000ffff0c7224 */ /* 0x000fe200078e0010 */
[----:B------:R-:W-:Y:S01]  /*02e0*/  @P5 SEL R13, RZ, 0x1, !P6 ;  /* 0x00000001ff0d5807 */ /* 0x000fe20007000000 */
[----:B0-----:R-:W-:Y:S01]  /*02f0*/  IMAD.WIDE.U32 R8, R3, 0x2, R8 ;  /* 0x0000000203087825 */ /* 0x001fe200078e0008 */
[----:B------:R-:W-:-:S02]  /*0300*/  SEL R10, R5, R10, !P3 ;  /* 0x0000000a050a7207 */ /* 0x000fc40005800000 */
[----:B------:R-:W-:Y:S02]  /*0310*/  ISETP.NE.AND P6, PT, R4, RZ, PT ;  /* 0x000000ff0400720c */ /* 0x000fe40003fc5270 */
[----:B------:R-:W-:Y:S01]  /*0320*/  ISETP.NE.AND P3, PT, R14, RZ, PT ;  /* 0x000000ff0e00720c */ /* 0x000fe20003f65270 */
[----:B------:R-:W-:Y:S01]  /*0330*/  IMAD.WIDE R8, R0, 0x10, R8 ;  /* 0x0000001000087825 */ /* 0x000fe200078e0208 */
[----:B------:R-:W-:Y:S02]  /*0340*/  ISETP.GT.AND P5, PT, R12, RZ, PT ;  /* 0x000000ff0c00720c */ /* 0x000fe40003fa4270 */
[----:B------:R-:W-:Y:S02]  /*0350*/  SEL R11, RZ, 0x1, !P4 ;  /* 0x00000001ff0b7807 */ /* 0x000fe40006000000 */
[----:B------:R-:W-:Y:S02]  /*0360*/  ISETP.GT.AND P4, PT, R4, RZ, PT ;  /* 0x000000ff0400720c */ /* 0x000fe40003f84270 */
[----:B------:R-:W-:-:S02]  /*0370*/  SEL R11, R6, R11, !P1 ;  /* 0x0000000b060b7207 */ /* 0x000fc40004800000 */
[----:B------:R-:W-:Y:S02]  /*0380*/  SEL R4, RZ, 0x1, !P5 ;  /* 0x00000001ff047807 */ /* 0x000fe40006800000 */
[----:B------:R-:W-:Y:S02]  /*0390*/  ISETP.NE.AND P1, PT, R12, RZ, PT ;  /* 0x000000ff0c00720c */ /* 0x000fe40003f25270 */
[----:B------:R-:W-:Y:S02]  /*03a0*/  ISETP.GT.AND P5, PT, R14, RZ, PT ;  /* 0x000000ff0e00720c */ /* 0x000fe40003fa4270 */
[----:B------:R-:W-:Y:S02]  /*03b0*/  PRMT R5, R5, 0x7632, R5 ;  /* 0x0000763205057816 */ /* 0x000fe40000000005 */
[----:B------:R-:W-:Y:S02]  /*03c0*/  PRMT R6, R6, 0x7632, R6 ;  /* 0x0000763206067816 */ /* 0x000fe40000000006 */
[----:B------:R-:W-:-:S02]  /*03d0*/  PRMT R3, R7, 0x7632, R3 ;  /* 0x0000763207037816 */ /* 0x000fc40000000003 */
[----:B------:R-:W-:Y:S02]  /*03e0*/  SEL R12, R7, R4, !P1 ;  /* 0x00000004070c7207 */ /* 0x000fe40004800000 */
[----:B------:R-:W-:Y:S02]  /*03f0*/  @P0 SEL R5, RZ, 0x1, !P2 ;  /* 0x00000001ff050807 */ /* 0x000fe40005000000 */
[----:B------:R-:W-:Y:S02]  /*0400*/  @P6 SEL R6, RZ, 0x1, !P4 ;  /* 0x00000001ff066807 */ /* 0x000fe40006000000 */
[----:B------:R-:W-:Y:S02]  /*0410*/  @P3 SEL R3, RZ, 0x1, !P5 ;  /* 0x00000001ff033807 */ /* 0x000fe40006800000 */
[----:B------:R-:W-:Y:S02]  /*0420*/  PRMT R4, R2, 0x5410, R13 ;  /* 0x0000541002047816 */ /* 0x000fe4000000000d */
[----:B------:R-:W-:-:S02]  /*0430*/  PRMT R5, R10, 0x5410, R5 ;  /* 0x000054100a057816 */ /* 0x000fc40000000005 */
[----:B------:R-:W-:Y:S02]  /*0440*/  PRMT R6, R11, 0x5410, R6 ;  /* 0x000054100b067816 */ /* 0x000fe40000000006 */
[----:B------:R-:W-:-:S05]  /*0450*/  PRMT R7, R12, 0x5410, R3 ;  /* 0x000054100c077816 */ /* 0x000fca0000000003 */
[----:B------:R-:W-:Y:S01]  /*0460*/  STG.E.128 desc[UR4][R8.64], R4 ;  /* 0x0000000408007986 */ /* 0x000fe2000c101d04 */
[----:B------:R-:W-:Y:S05]  /*0470*/  EXIT ;  /* 0x000000000000794d */ /* 0x000fea0003800000 */
.L_x_11052:
        /* <DEDUP_REMOVED lines=149> */
.L_x_11055:
[----:B------:R-:W-:-:S13]  /*0dd0*/  ISETP.GE.AND P0, PT, R9, R4, PT ;  /* 0x000000040900720c */ /* 0x000fda0003f06270 */
[----:B------:R-:W-:Y:S05]  /*0de0*/  @P0 BRA `(.L_x_11057) ;  /* 0x0000000000300947 */ /* 0x000fea0003800000 */
[----:B0-----:R-:W0:Y:S01]  /*0df0*/  LDC.64 R10, c[0x0][0x218] ;  /* 0x00008600ff0a7b82 */ /* 0x001e220000000a00 */
[----:B------:R-:W-:Y:S02]  /*0e00*/  IMAD.IADD R5, R3, 0x1, R9 ;  /* 0x0000000103057824 */ /* 0x000fe400078e0209 */
[----:B------:R-:W-:Y:S02]  /*0e10*/  VIADD R9, R9, 0x80 ;  /* 0x0000008009097836 */ /* 0x000fe40000000000 */
[----:B0-----:R-:W-:-:S05]  /*0e20*/  IMAD.WIDE.U32 R10, R5, 0x2, R10 ;  /* 0x00000002050a7825 */ /* 0x001fca00078e000a */
[----:B------:R1:W-:Y:S02]  /*0e30*/  STG.E.U16 desc[UR4][R10.64], R7 ;  /* 0x000000070a007986 */ /* 0x0003e4000c101504 */
.L_x_11056:
[----:B------:R-:W-:-:S13]  /*0e40*/  ISETP.GE.AND P0, PT, R9, R4, PT ;  /* 0x000000040900720c */ /* 0x000fda0003f06270 */
[----:B------:R-:W-:Y:S05]  /*0e50*/  @P0 BRA `(.L_x_11058) ;  /* 0x0000000000340947 */ /* 0x000fea0003800000 */
[----:B-1----:R-:W1:Y:S01]  /*0e60*/  LDC.64 R6, c[0x0][0x218] ;  /* 0x00008600ff067b82 */ /* 0x002e620000000a00 */
[----:B0-----:R-:W-:Y:S02]  /*0e70*/  IMAD.IADD R5, R3, 0x1, R9 ;  /* 0x0000000103057824 */ /* 0x001fe400078e0209 */
[----:B------:R-:W-:Y:S02]  /*0e80*/  VIADD R9, R9, 0x80 ;  /* 0x0000008009097836 */ /* 0x000fe40000000000 */
[----:B-1----:R-:W-:-:S05]  /*0e90*/  IMAD.WIDE.U32 R6, R5, 0x2, R6 ;  /* 0x0000000205067825 */ /* 0x002fca00078e0006 */
[----:B------:R1:W-:Y:S02]  /*0ea0*/  STG.E.U16 desc[UR4][R6.64], R8 ;  /* 0x0000000806007986 */ /* 0x0003e4000c101504 */
.L_x_11057:
        /* <DEDUP_REMOVED lines=8> */
.L_x_11058:
[----:B------:R-:W-:Y:S05]  /*0f30*/  BSYNC B1 ;  /* 0x0000000000017941 */ /* 0x000fea0003800000 */
.L_x_11054:
[----:B------:R-:W-:-:S13]  /*0f40*/  ISETP.GE.AND P0, PT, R9, R4, PT ;  /* 0x000000040900720c */ /* 0x000fda0003f06270 */
[----:B-12---:R-:W1:Y:S01]  /*0f50*/  @!P0 LDC.64 R6, c[0x0][0x218] ;  /* 0x00008600ff068b82 */ /* 0x006e620000000a00 */
[----:B0-----:R-:W-:Y:S02]  /*0f60*/  @!P0 IMAD.IADD R5, R3, 0x1, R9 ;  /* 0x0000000103058824 */ /* 0x001fe400078e0209 */
[----:B------:R-:W-:Y:S02]  /*0f70*/  @!P0 VIADD R9, R9, 0x80 ;  /* 0x0000008009098836 */ /* 0x000fe40000000000 */
[----:B-1----:R-:W-:-:S05]  /*0f80*/  @!P0 IMAD.WIDE.U32 R6, R5, 0x2, R6 ;  /* 0x0000000205068825 */ /* 0x002fca00078e0006 */
[----:B------:R2:W-:Y:S02]  /*0f90*/  @!P0 STG.E.U16 desc[UR4][R6.64], R29 ;  /* 0x0000001d06008986 */ /* 0x0005e4000c101504 */
.L_x_11059:
[----:B------:R-:W-:Y:S05]  /*0fa0*/  BSYNC B0 ;  /* 0x0000000000007941 */ /* 0x000fea0003800000 */
.L_x_11053:
        /* <DEDUP_REMOVED lines=8> */
.L_x_11060:
        /* <DEDUP_REMOVED lines=13> */
.L_x_32126:


//--------------------- .text._ZN2at6native18elementwise_kernelILi128ELi4EZNS0_15gpu_kernel_implINS0_13BUnaryFunctorIsssZZZNS0_21heaviside_kernel_cudaERNS_18TensorIteratorBaseEENKUlvE_clEvENKUlvE3_clEvEUlssE_EEEEvS5_RKT_EUliE_EEviT1_ --------------------------
	.section	.text._ZN2at6native18elementwise_kernelILi128ELi4EZNS0_15gpu_kernel_implINS0_13BUnaryFunctorIsssZZZNS0_21heaviside_kernel_cudaERNS_18TensorIteratorBaseEENKUlvE_clEvENKUlvE3_clEvEUlssE_EEEEvS5_RKT_EUliE_EEviT1_,"ax",@progbits
	.align	128
        .global         _ZN2at6native18elementwise_kernelILi128ELi4EZNS0_15gpu_kernel_implINS0_13BUnaryFunctorIsssZZZNS0_21heaviside_kernel_cudaERNS_18TensorIteratorBaseEENKUlvE_clEvENKUlvE3_clEvEUlssE_EEEEvS5_RKT_EUliE_EEviT1_
        .type           _ZN2at6native18elementwise_kernelILi128ELi4EZNS0_15gpu_kernel_implINS0_13BUnaryFunctorIsssZZZNS0_21heaviside_kernel_cudaERNS_18TensorIteratorBaseEENKUlvE_clEvENKUlvE3_clEvEUlssE_EEEEvS5_RKT_EUliE_EEviT1_,@function
        .size           _ZN2at6native18elementwise_kernelILi128ELi4EZNS0_15gpu_kernel_implINS0_13BUnaryFunctorIsssZZZNS0_21heaviside_kernel_cudaERNS_18TensorIteratorBaseEENKUlvE_clEvENKUlvE3_clEvEUlssE_EEEEvS5_RKT_EUliE_EEviT1_,(.L_x_32127 - _ZN2at6native18elementwise_kernelILi128ELi4EZNS0_15gpu_kernel_implINS0_13BUnaryFunctorIsssZZZNS0_21heaviside_kernel_cudaERNS_18TensorIteratorBaseEENKUlvE_clEvENKUlvE3_clEvEUlssE_EEEEvS5_RKT_EUliE_EEviT1_)
        .other          _ZN2at6native18elementwise_kernelILi128ELi4EZNS0_15gpu_kernel_implINS0_13BUnaryFunctorIsssZZZNS0_21heaviside_kernel_cudaERNS_18TensorIteratorBaseEENKUlvE_clEvENKUlvE3_clEvEUlssE_EEEEvS5_RKT_EUliE_EEviT1_,@"STO_CUDA_ENTRY STV_DEFAULT"
_ZN2at6native18elementwise_kernelILi128ELi4EZNS0_15gpu_kernel_implINS0_13BUnaryFunctorIsssZZZNS0_21heaviside_kernel_cudaERNS_18TensorIteratorBaseEENKUlvE_clEvENKUlvE3_clEvEUlssE_EEEEvS5_RKT_EUliE_EEviT1_:
.text._ZN2at6native18elementwise_kernelILi128ELi4EZNS0_15gpu_kernel_implINS0_13BUnaryFunctorIsssZZZNS0_21heaviside_kernel_cudaERNS_18TensorIteratorBaseEENKUlvE_clEvENKUlvE3_clEvEUlssE_EEEEvS5_RKT_EUliE_EEviT1_:
        /* <DEDUP_REMOVED lines=314> */
.L_x_11063:
        /* <DEDUP_REMOVED lines=20> */
.L_x_11067:
[----:B------:R0:W5:Y:S01]  /*14e0*/  LDG.E.U8 R0, desc[UR36][R2.64] ;  /* 0x0000002402007981 */ /* 0x000162000c1e1100 */
[----:B------:R-:W-:Y:S05]  /*14f0*/  BRA `(.L_x_11069) ;  /* 0x0000000c00547947 */ /* 0x000fea0003800000 */
.L_x_11066:
        /* <DEDUP_REMOVED lines=8> */
.L_x_11071:
[----:B------:R0:W5:Y:S01]  /*1580*/  LDG.E.U16 R0, desc[UR36][R2.64] ;  /* 0x0000002402007981 */ /* 0x000162000c1e1500 */
[----:B------:R-:W-:Y:S05]  /*1590*/  BRA `(.L_x_11069) ;  /* 0x0000000c002c7947 */ /* 0x000fea0003800000 */
.L_x_11070:
[----:B------:R0:W5:Y:S01]  /*15a0*/  LDG.E.U16 R0, desc[UR36][R2.64] ;  /* 0x0000002402007981 */ /* 0x000162000c1e1500 */
[----:B------:R-:W-:Y:S05]  /*15b0*/  BRA `(.L_x_11069) ;  /* 0x0000000c00247947 */ /* 0x000fea0003800000 */
.L_x_11065:
        /* <DEDUP_REMOVED lines=9> */
.L_x_11073:
[----:B------:R-:W2:Y:S02]  /*1650*/  LDG.E.U16 R4, desc[UR36][R2.64] ;  /* 0x0000002402047981 */ /* 0x000ea4000c1e1500 */
[----:B--2---:R-:W-:-:S06]  /*1660*/  HADD2.F32 R4, -RZ, R4.H0_H0 ;  /* 0x20000004ff047230 */ /* 0x004fcc0000004100 */
[----:B------:R-:W0:Y:S02]  /*1670*/  F2I.FTZ.TRUNC.NTZ R4, R4 ;  /* 0x0000000400047305 */ /* 0x000e24000021f100 */
[----:B0-----:R-:W-:Y:S01]  /*1680*/  PRMT R0, R4, 0x7610, R0 ;  /* 0x0000761004007816 */ /* 0x001fe20000000000 */
[----:B------:R-:W-:Y:S06]  /*1690*/  BRA `(.L_x_11069) ;  /* 0x0000000800ec7947 */ /* 0x000fec0003800000 */
.L_x_11072:
        /* <DEDUP_REMOVED lines=9> */
.L_x_11075:
[----:B------:R-:W2:Y:S02]  /*1730*/  LDG.E.U16 R2, desc[UR36][R2.64] ;  /* 0x0000002402027981 */ /* 0x000ea4000c1e1500 */
[----:B--2---:R-:W-:-:S06]  /*1740*/  HADD2.F32 R4, -RZ, R2.H0_H0 ;  /* 0x20000002ff047230 */ /* 0x004fcc0000004100 */
[----:B------:R-:W0:Y:S02]  /*1750*/  F2I.FTZ.TRUNC.NTZ R4, R4 ;  /* 0x0000000400047305 */ /* 0x000e24000021f100 */
[----:B0-----:R-:W-:Y:S01]  /*1760*/  PRMT R0, R4, 0x7610, R0 ;  /* 0x0000761004007816 */ /* 0x001fe20000000000 */
[----:B------:R-:W-:Y:S06]  /*1770*/  BRA `(.L_x_11069) ;  /* 0x0000000800b47947 */ /* 0x000fec0003800000 */
.L_x_11074:
[----:B------:R-:W2:Y:S02]  /*1780*/  LDG.E.64 R2, desc[UR36][R2.64] ;  /* 0x0000002402027981 */ /* 0x000ea4000c1e1b00 */
[----:B--2---:R0:W1:Y:S01]  /*1790*/  F2I.F64.TRUNC R0, R2 ;  /* 0x0000000200007311 */ /* 0x004062000030d100 */
[----:B------:R-:W-:Y:S05]  /*17a0*/  BRA `(.L_x_11069) ;  /* 0x0000000800a87947 */ /* 0x000fea0003800000 */
.L_x_11064:
        /* <DEDUP_REMOVED lines=12> */
.L_x_11078:
[----:B------:R-:W2:Y:S02]  /*1870*/  LDG.E.64 R2, desc[UR36][R2.64] ;  /* 0x0000002402027981 */ /* 0x000ea4000c1e1b00 */
[----:B--2---:R3:W4:Y:S01]  /*1880*/  F2I.F64.TRUNC R0, R2 ;  /* 0x0000000200007311 */ /* 0x004722000030d100 */
[----:B------:R-:W-:Y:S05]  /*1890*/  BRA `(.L_x_11069) ;  /* 0x00000008006c7947 */ /* 0x000fea0003800000 */
.L_x_11077:
        /* <DEDUP_REMOVED lines=28> */
.L_x_11080:
        /* <DEDUP_REMOVED lines=15> */
.L_x_11079:
[----:B------:R-:W2:Y:S02]  /*1b50*/  LDG.E.U16 R4, desc[UR36][R2.64] ;  /* 0x0000002402047981 */ /* 0x000ea4000c1e1500 */
[----:B--2---:R-:W-:-:S06]  /*1b60*/  IMAD.U32 R4, R4, 0x10000, RZ ;  /* 0x0001000004047824 */ /* 0x004fcc00078e00ff */
[----:B------:R-:W0:Y:S02]  /*1b70*/  F2I.FTZ.TRUNC.NTZ R4, R4 ;  /* 0x0000000400047305 */ /* 0x000e24000021f100 */
[----:B0-----:R-:W-:Y:S01]  /*1b80*/  PRMT R0, R4, 0x7610, R0 ;  /* 0x0000761004007816 */ /* 0x001fe20000000000 */
[----:B------:R-:W-:Y:S06]  /*1b90*/  BRA `(.L_x_11069) ;  /* 0x0000000400ac7947 */ /* 0x000fec0003800000 */
.L_x_11076:
        /* <DEDUP_REMOVED lines=10> */
.L_x_11083:
        /* <DEDUP_REMOVED lines=21> */
.L_x_11087:
[----:B------:R-:W-:Y:S05]  /*1d90*/  BSYNC B1 ;  /* 0x0000000000017941 */ /* 0x000fea0003800000 */
.L_x_11086:
[----:B------:R-:W-:Y:S01]  /*1da0*/  IMAD.SHL.U32 R2, R2, 0x100000, RZ ;  /* 0x0010000002027824 */ /* 0x000fe200078e00ff */
[----:B------:R-:W-:-:S04]  /*1db0*/  LEA R3, R0, 0x3b800000, 0x17 ;  /* 0x3b80000000037811 */ /* 0x000fc800078eb8ff */
[----:B------:R-:W-:-:S07]  /*1dc0*/  LOP3.LUT R4, R3, R2, R4, 0xfe, !PT ;  /* 0x0000000203047212 */ /* 0x000fce00078efe04 */
.L_x_11085:
[----:B------:R-:W-:Y:S05]  /*1dd0*/  BSYNC B0 ;  /* 0x0000000000007941 */ /* 0x000fea0003800000 */
.L_x_11084:
[----:B------:R-:W0:Y:S02]  /*1de0*/  F2I.FTZ.TRUNC.NTZ R4, R4 ;  /* 0x0000000400047305 */ /* 0x000e24000021f100 */
[----:B0-----:R-:W-:Y:S01]  /*1df0*/  PRMT R0, R4, 0x7610, R0 ;  /* 0x0000761004007816 */ /* 0x001fe20000000000 */
[----:B------:R-:W-:Y:S06]  /*1e00*/  BRA `(.L_x_11069) ;  /* 0x0000000400107947 */ /* 0x000fec0003800000 */
.L_x_11082:
        /* <DEDUP_REMOVED lines=21> */
.L_x_11091:
[----:B------:R-:W-:Y:S05]  /*1f60*/  BSYNC B1 ;  /* 0x0000000000017941 */ /* 0x000fea0003800000 */
.L_x_11090:
[----:B------:R-:W-:Y:S01]  /*1f70*/  IMAD.SHL.U32 R2, R2, 0x200000, RZ ;  /* 0x0020000002027824 */ /* 0x000fe200078e00ff */
[----:B------:R-:W-:-:S04]  /*1f80*/  LEA R3, R0, 0x37800000, 0x17 ;  /* 0x3780000000037811 */ /* 0x000fc800078eb8ff */
[----:B------:R-:W-:-:S07]  /*1f90*/  LOP3.LUT R4, R3, R2, R4, 0xfe, !PT ;  /* 0x0000000203047212 */ /* 0x000fce00078efe04 */
.L_x_11089:
[----:B------:R-:W-:Y:S05]  /*1fa0*/  BSYNC B0 ;  /* 0x0000000000007941 */ /* 0x000fea0003800000 */
.L_x_11088:
[----:B------:R-:W0:Y:S02]  /*1fb0*/  F2I.FTZ.TRUNC.NTZ R4, R4 ;  /* 0x0000000400047305 */ /* 0x000e24000021f100 */
[----:B0-----:R-:W-:Y:S01]  /*1fc0*/  PRMT R0, R4, 0x7610, R0 ;  /* 0x0000761004007816 */ /* 0x001fe20000000000 */
[----:B------:R-:W-:Y:S06]  /*1fd0*/  BRA `(.L_x_11069) ;  /* 0x00000000009c7947 */ /* 0x000fec0003800000 */
.L_x_11081:
        /* <DEDUP_REMOVED lines=14> */
.L_x_11095:
[----:B------:R-:W-:Y:S05]  /*20c0*/  BSYNC B0 ;  /* 0x0000000000007941 */ /* 0x000fea0003800000 */
.L_x_11094:
[----:B------:R-:W0:Y:S02]  /*20d0*/  F2I.FTZ.TRUNC.NTZ R4, R4 ;  /* 0x0000000400047305 */ /* 0x000e24000021f100 */
[----:B0-----:R-:W-:Y:S01]  /*20e0*/  PRMT R0, R4, 0x7610, R0 ;  /* 0x0000761004007816 */ /* 0x001fe20000000000 */
[----:B------:R-:W-:Y:S06]  /*20f0*/  BRA `(.L_x_11069) ;  /* 0x0000000000547947 */ /* 0x000fec0003800000 */
.L_x_11068:
        /* <DEDUP_REMOVED lines=16> */
.L_x_11096:
[----:B------:R-:W-:Y:S01]  /*2200*/  PRMT R0, RZ, 0x7610, R0 ;  /* 0x00007610ff007816 */ /* 0x000fe20000000000 */
[----:B------:R-:W-:Y:S06]  /*2210*/  BRA `(.L_x_11069) ;  /* 0x00000000000c7947 */ /* 0x000fec0003800000 */
.L_x_11093:
[----:B------:R2:W5:Y:S01]  /*2220*/  LDG.E.U16 R0, desc[UR36][R2.64] ;  /* 0x0000002402007981 */ /* 0x000562000c1e1500 */
[----:B------:R-:W-:Y:S05]  /*2230*/  BRA `(.L_x_11069) ;  /* 0x0000000000047947 */ /* 0x000fea0003800000 */
.L_x_11092:
[----:B------:R1:W5:Y:S02]  /*2240*/  LDG.E.U16 R0, desc[UR36][R2.64] ;  /* 0x0000002402007981 */ /* 0x000364000c1e1500 */
.L_x_11069:
[----:B0123--:R-:W0:Y:S01]  /*2250*/  LDC.U8 R2, c[0x0][0x424] ;  /* 0x00010900ff027b82 */ /* 0x00fe220000000000 */
[----:B----45:R-:W-:-:S04]  /*2260*/  PRMT R0, R0, 0x9910, RZ ;  /* 0x0000991000007816 */ /* 0x030fc800000000ff */
[C---:B------:R-:W-:Y:S02]  /*2270*/  ISETP.NE.AND P1, PT, R0.reuse, RZ, PT ;  /* 0x000000ff0000720c */ /* 0x040fe40003f25270 */
[----:B------:R-:W-:-:S04]  /*2280*/  ISETP.GT.AND P0, PT, R0, RZ, PT ;  /* 0x000000ff0000720c */ /* 0x000fc80003f04270 */
[----:B------:R-:W-:-:S07]  /*2290*/  SEL R5, RZ, 0x1, !P0 ;  /* 0x00000001ff057807 */ /* 0x000fce0004000000 */
[----:B------:R-:W1:Y:S01]  /*22a0*/  @!P1 LDC.U16 R5, c[0x0][0x422] ;  /* 0x00010880ff059b82 */ /* 0x000e620000000400 */
        /* <DEDUP_REMOVED lines=11> */
[----:B-1----:R4:W-:Y:S01]  /*2360*/  STG.E.U8 desc[UR36][R16.64], R5 ;  /* 0x0000000510007986 */ /* 0x0029e2000c101124 */
[----:B------:R-:W-:Y:S05]  /*2370*/  BRA `(.L_x_11102) ;  /* 0x0000000c006c7947 */ /* 0x000fea0003800000 */
.L_x_11100:
[----:B-1----:R3:W-:Y:S01]  /*2380*/  STG.E.U8 desc[UR36][R16.64], R5 ;  /* 0x0000000510007986 */ /* 0x0027e2000c101124 */
[----:B------:R-:W-:Y:S05]  /*2390*/  BRA `(.L_x_11102) ;  /* 0x0000000c00647947 */ /* 0x000fea0003800000 */
.L_x_11099:
[----:B------:R-:W-:-:S13]  /*23a0*/  ISETP.NE.AND P0, PT, R0, 0x2, PT ;  /* 0x000000020000780c */ /* 0x000fda0003f05270 */
[----:B------:R-:W-:Y:S05]  /*23b0*/  @!P0 BRA `(.L_x_11103) ;  /* 0x00000000002c8947 */ /* 0x000fea0003800000 */
[----:B------:R-:W-:-:S13]  /*23c0*/  ISETP.NE.AND P0, PT, R0, 0x3, PT ;  /* 0x000000030000780c */ /* 0x000fda0003f05270 */
[----:B------:R-:W-:Y:S05]  /*23d0*/  @!P0 BRA `(.L_x_11104) ;  /* 0x0000000000188947 */ /* 0x000fea0003800000 */
[----:B------:R-:W-:-:S13]  /*23e0*/  ISETP.NE.AND P0, PT, R0, 0x4, PT ;  /* 0x000000040000780c */ /* 0x000fda0003f05270 */
[----:B------:R-:W-:Y:S05]  /*23f0*/  @P0 BRA `(.L_x_11101) ;  /* 0x0000000800f00947 */ /* 0x000fea0003800000 */
[----:B-1----:R-:W-:-:S04]  /*2400*/  PRMT R2, R5, 0x9910, RZ ;  /* 0x0000991005027816 */ /* 0x002fc800000000ff */
[----:B------:R-:W-:-:S05]  /*2410*/  SHF.R.S32.HI R3, RZ, 0x1f, R2 ;  /* 0x0000001fff037819 */ /* 0x000fca0000011402 */
[----:B------:R0:W-:Y:S01]  /*2420*/  STG.E.64 desc[UR36][R16.64], R2 ;  /* 0x0000000210007986 */ /* 0x0001e2000c101b24 */
[----:B------:R-:W-:Y:S05]  /*2430*/  BRA `(.L_x_11102) ;  /* 0x0000000c003c7947 */ /* 0x000fea0003800000 */
.L_x_11104:
[----:B-1----:R-:W-:-:S05]  /*2440*/  PRMT R3, R5, 0x9910, RZ ;  /* 0x0000991005037816 */ /* 0x002fca00000000ff */
[----:B------:R1:W-:Y:S01]  /*2450*/  STG.E desc[UR36][R16.64], R3 ;  /* 0x0000000310007986 */ /* 0x0003e2000c101924 */
[----:B------:R-:W-:Y:S05]  /*2460*/  BRA `(.L_x_11102) ;  /* 0x0000000c00307947 */ /* 0x000fea0003800000 */
.L_x_11103:
[----:B-1----:R2:W-:Y:S01]  /*2470*/  STG.E.U16 desc[UR36][R16.64], R5 ;  /* 0x0000000510007986 */ /* 0x0025e2000c101524 */
[----:B------:R-:W-:Y:S05]  /*2480*/  BRA `(.L_x_11102) ;  /* 0x0000000c00287947 */ /* 0x000fea0003800000 */
.L_x_11098:
[----:B------:R-:W-:-:S13]  /*2490*/  ISETP.GT.AND P0, PT, R0, 0x6, PT ;  /* 0x000000060000780c */ /* 0x000fda0003f04270 */
[----:B------:R-:W-:Y:S05]  /*24a0*/  @P0 BRA `(.L_x_11105) ;  /* 0x00000000002c0947 */ /* 0x000fea0003800000 */
[----:B------:R-:W-:-:S13]  /*24b0*/  ISETP.NE.AND P0, PT, R0, 0x5, PT ;  /* 0x000000050000780c */ /* 0x000fda0003f05270 */
[----:B------:R-:W-:Y:S05]  /*24c0*/  @!P0 BRA `(.L_x_11106) ;  /* 0x0000000000148947 */ /* 0x000fea0003800000 */
[----:B------:R-:W-:-:S13]  /*24d0*/  ISETP.NE.AND P0, PT, R0, 0x6, PT ;  /* 0x000000060000780c */ /* 0x000fda0003f05270 */
[----:B------:R-:W-:Y:S05]  /*24e0*/  @P0 BRA `(.L_x_11101) ;  /* 0x0000000800b40947 */ /* 0x000fea0003800000 */
[----:B-1----:R-:W0:Y:S02]  /*24f0*/  I2F.S16 R3, R5 ;  /* 0x0000000500037306 */ /* 0x002e240000101400 */
[----:B0-----:R0:W-:Y:S01]  /*2500*/  STG.E desc[UR36][R16.64], R3 ;  /* 0x0000000310007986 */ /* 0x0011e2000c101924 */
[----:B------:R-:W-:Y:S05]  /*2510*/  BRA `(.L_x_11102) ;  /* 0x0000000c00047947 */ /* 0x000fea0003800000 */
.L_x_11106:
[----:B-1----:R-:W0:Y:S02]  /*2520*/  I2F.S16 R0, R5 ;  /* 0x0000000500007306 */ /* 0x002e240000101400 */
[----:B0-----:R-:W-:-:S05]  /*2530*/  F2FP.F16.F32.PACK_AB R0, RZ, R0 ;  /* 0x00000000ff00723e */ /* 0x001fca00000000ff */
[----:B------:R0:W-:Y:S01]  /*2540*/  STG.E.U16 desc[UR36][R16.64], R0 ;  /* 0x0000000010007986 */ /* 0x0001e2000c101524 */
[----:B------:R-:W-:Y:S05]  /*2550*/  BRA `(.L_x_11102) ;  /* 0x0000000800f47947 */ /* 0x000fea0003800000 */
.L_x_11105:
[----:B------:R-:W-:-:S13]  /*2560*/  ISETP.NE.AND P0, PT, R0, 0x7, PT ;  /* 0x000000070000780c */ /* 0x000fda0003f05270 */
[----:B------:R-:W-:Y:S05]  /*2570*/  @!P0 BRA `(.L_x_11107) ;  /* 0x0000000000348947 */ /* 0x000fea0003800000 */
[----:B------:R-:W-:-:S13]  /*2580*/  ISETP.NE.AND P0, PT, R0, 0x8, PT ;  /* 0x000000080000780c */ /* 0x000fda0003f05270 */
[----:B------:R-:W-:Y:S05]  /*2590*/  @!P0 BRA `(.L_x_11108) ;  /* 0x0000000000188947 */ /* 0x000fea0003800000 */
[----:B------:R-:W-:-:S13]  /*25a0*/  ISETP.NE.AND P0, PT, R0, 0x9, PT ;  /* 0x000000090000780c */ /* 0x000fda0003f05270 */
[----:B------:R-:W-:Y:S05]  /*25b0*/  @P0 BRA `(.L_x_11101) ;  /* 0x0000000800800947 */ /* 0x000fea0003800000 */
[----:B-1----:R-:W0:Y:S01]  /*25c0*/  I2F.S16 R2, R5 ;  /* 0x0000000500027306 */ /* 0x002e220000101400 */
[----:B------:R-:W-:-:S05]  /*25d0*/  IMAD.MOV.U32 R3, RZ, RZ, RZ ;  /* 0x000000ffff037224 */ /* 0x000fca00078e00ff */
[----:B0-----:R0:W-:Y:S01]  /*25e0*/  STG.E.64 desc[UR36][R16.64], R2 ;  /* 0x0000000210007986 */ /* 0x0011e2000c101b24 */
[----:B------:R-:W-:Y:S05]  /*25f0*/  BRA `(.L_x_11102) ;  /* 0x0000000800cc7947 */ /* 0x000fea0003800000 */
.L_x_11108:
[----:B-1----:R-:W0:Y:S02]  /*2600*/  I2F.S16 R5, R5 ;  /* 0x0000000500057306 */ /* 0x002e240000101400 */
[----:B0-----:R-:W-:-:S04]  /*2610*/  F2FP.F16.F32.PACK_AB R3, RZ, R5 ;  /* 0x00000005ff03723e */ /* 0x001fc800000000ff */
[----:B------:R-:W-:-:S05]  /*2620*/  PRMT R3, R3, 0x5410, RZ ;  /* 0x0000541003037816 */ /* 0x000fca00000000ff */
[----:B------:R0:W-:Y:S01]  /*2630*/  STG.E desc[UR36][R16.64], R3 ;  /* 0x0000000310007986 */ /* 0x0001e2000c101924 */
[----:B------:R-:W-:Y:S05]  /*2640*/  BRA `(.L_x_11102) ;  /* 0x0000000800b87947 */ /* 0x000fea0003800000 */
.L_x_11107:
[----:B-1----:R-:W0:Y:S02]  /*2650*/  I2F.F64.S16 R2, R5 ;  /* 0x0000000500027312 */ /* 0x002e240000101c00 */
[----:B0-----:R0:W-:Y:S01]  /*2660*/  STG.E.64 desc[UR36][R16.64], R2 ;  /* 0x0000000210007986 */ /* 0x0011e2000c101b24 */
[----:B------:R-:W-:Y:S05]  /*2670*/  BRA `(.L_x_11102) ;  /* 0x0000000800ac7947 */ /* 0x000fea0003800000 */
.L_x_11097:
        /* <DEDUP_REMOVED lines=8> */
[----:B-1----:R-:W-:-:S04]  /*2700*/  PRMT R0, R5, 0x9910, RZ ;  /* 0x0000991005007816 */ /* 0x002fc800000000ff */
[----:B------:R-:W-:-:S04]  /*2710*/  ISETP.NE.AND P0, PT, R0, RZ, PT ;  /* 0x000000ff0000720c */ /* 0x000fc80003f05270 */
[----:B------:R-:W-:-:S05]  /*2720*/  SEL R3, RZ, 0x1, !P0 ;  /* 0x00000001ff037807 */ /* 0x000fca0004000000 */
[----:B------:R0:W-:Y:S01]  /*2730*/  STG.E.U8 desc[UR36][R16.64], R3 ;  /* 0x0000000310007986 */ /* 0x0001e2000c101124 */
[----:B------:R-:W-:Y:S05]  /*2740*/  BRA `(.L_x_11102) ;  /* 0x0000000800787947 */ /* 0x000fea0003800000 */
.L_x_11111:
[----:B-1----:R-:W0:Y:S01]  /*2750*/  I2F.F64.S16 R4, R5 ;  /* 0x0000000500047312 */ /* 0x002e220000101c00 */
[----:B------:R-:W-:-:S05]  /*2760*/  CS2R R6, SRZ ;  /* 0x0000000000067805 */ /* 0x000fca000001ff00 */
[----:B0-----:R0:W-:Y:S01]  /*2770*/  STG.E.128 desc[UR36][R16.64], R4 ;  /* 0x0000000410007986 */ /* 0x0011e2000c101d24 */
[----:B------:R-:W-:Y:S05]  /*2780*/  BRA `(.L_x_11102) ;  /* 0x0000000800687947 */ /* 0x000fea0003800000 */
.L_x_11110:
[----:B------:R-:W-:-:S13]  /*2790*/  ISETP.NE.AND P0, PT, R0, 0xf, PT ;  /* 0x0000000f0000780c */ /* 0x000fda0003f05270 */
[----:B------:R-:W-:Y:S05]  /*27a0*/  @!P0 BRA `(.L_x_11112) ;  /* 0x0000000000b48947 */ /* 0x000fea0003800000 */
[----:B------:R-:W-:-:S13]  /*27b0*/  ISETP.NE.AND P0, PT, R0, 0x17, PT ;  /* 0x000000170000780c */ /* 0x000fda0003f05270 */
[----:B------:R-:W-:Y:S05]  /*27c0*/  @!P0 BRA `(.L_x_11113) ;  /* 0x0000000000548947 */ /* 0x000fea0003800000 */
[----:B------:R-:W-:-:S13]  /*27d0*/  ISETP.NE.AND P0, PT, R0, 0x18, PT ;  /* 0x000000180000780c */ /* 0x000fda0003f05270 */
[----:B------:R-:W-:Y:S05]  /*27e0*/  @P0 BRA `(.L_x_11101) ;  /* 0x0000000400f40947 */ /* 0x000fea0003800000 */
[----:B-1----:R-:W0:Y:S01]  /*27f0*/  I2F.S16 R5, R5 ;  /* 0x0000000500057306 */ /* 0x002e220000101400 */
        /* <DEDUP_REMOVED lines=14> */
.L_x_11115:
[----:B------:R-:W-:Y:S05]  /*28e0*/  BSYNC B0 ;  /* 0x0000000000007941 */ /* 0x000fea0003800000 */
.L_x_11114:
[----:B------:R-:W-:-:S05]  /*28f0*/  LOP3.LUT R3, R0, R3, RZ, 0xfc, !PT ;  /* 0x0000000300037212 */ /* 0x000fca00078efcff */
[----:B------:R0:W-:Y:S01]  /*2900*/  STG.E.U8 desc[UR36][R16.64], R3 ;  /* 0x0000000310007986 */ /* 0x0001e2000c101124 */
[----:B------:R-:W-:Y:S05]  /*2910*/  BRA `(.L_x_11102) ;  /* 0x0000000800047947 */ /* 0x000fea0003800000 */
.L_x_11113:
[----:B-1----:R-:W0:Y:S01]  /*2920*/  I2F.S16 R5, R5 ;  /* 0x0000000500057306 */ /* 0x002e220000101400 */
        /* <DEDUP_REMOVED lines=12> */
.L_x_11117:
[----:B------:R-:W-:Y:S01]  /*29f0*/  IMAD.MOV.U32 R0, RZ, RZ, 0x7f ;  /* 0x0000007fff007424 */ /* 0x000fe200078e00ff */
[----:B------:R-:W-:-:S04]  /*2a00*/  ISETP.GT.U32.AND P0, PT, R2, 0x7f800000, PT ;  /* 0x7f8000000200780c */ /* 0x000fc80003f04070 */
[----:B------:R-:W-:-:S09]  /*2a10*/  SEL R0, R0, 0x7c, P0 ;  /* 0x0000007c00007807 */ /* 0x000fd20000000000 */
.L_x_11118:
[----:B------:R-:W-:Y:S05]  /*2a20*/  BSYNC B0 ;  /* 0x0000000000007941 */ /* 0x000fea0003800000 */
.L_x_11116:
[----:B------:R-:W-:-:S04]  /*2a30*/  LOP3.LUT R2, R5, 0x80000000, RZ, 0xc0, !PT ;  /* 0x8000000005027812 */ /* 0x000fc800078ec0ff */
[----:B------:R-:W-:-:S04]  /*2a40*/  SHF.R.U32.HI R3, RZ, 0x18, R2 ;  /* 0x00000018ff037819 */ /* 0x000fc80000011602 */
[----:B------:R-:W-:-:S05]  /*2a50*/  LOP3.LUT R3, R0, R3, RZ, 0xfc, !PT ;  /* 0x0000000300037212 */ /* 0x000fca00078efcff */
[----:B------:R0:W-:Y:S01]  /*2a60*/  STG.E.U8 desc[UR36][R16.64], R3 ;  /* 0x0000000310007986 */ /* 0x0001e2000c101124 */
[----:B------:R-:W-:Y:S05]  /*2a70*/  BRA `(.L_x_11102) ;  /* 0x0000000400ac7947 */ /* 0x000fea0003800000 */
.L_x_11112:
[----:B-1----:R-:W0:Y:S02]  /*2a80*/  I2F.S16 R0, R5 ;  /* 0x0000000500007306 */ /* 0x002e240000101400 */
[----:B0-----:R-:W-:-:S05]  /*2a90*/  F2FP.BF16.F32.PACK_AB R0, RZ, R0 ;  /* 0x00000000ff00723e */ /* 0x001fca00000010ff */
[----:B------:R0:W-:Y:S01]  /*2aa0*/  STG.E.U16 desc[UR36][R16.64], R0 ;  /* 0x0000000010007986 */ /* 0x0001e2000c101524 */
[----:B------:R-:W-:Y:S05]  /*2ab0*/  BRA `(.L_x_11102) ;  /* 0x00000004009c7947 */ /* 0x000fea0003800000 */
.L_x_11109:
        /* <DEDUP_REMOVED lines=8> */
[----:B-1----:R0:W-:Y:S01]  /*2b40*/  STG.E.U16 desc[UR36][R16.64], R5 ;  /* 0x0000000510007986 */ /* 0x0021e2000c101524 */
[----:B------:R-:W-:Y:S05]  /*2b50*/  BRA `(.L_x_11102) ;  /* 0x0000000400747947 */ /* 0x000fea0003800000 */
.L_x_11121:
[----:B-1----:R-:W0:Y:S01]  /*2b60*/  I2F.S16 R5, R5 ;  /* 0x0000000500057306 */ /* 0x002e220000101400 */
        /* <DEDUP_REMOVED lines=16> */
.L_x_11124:
[----:B------:R-:W-:-:S04]  /*2c70*/  LOP3.LUT R2, R5, 0x80000000, RZ, 0xc0, !PT ;  /* 0x8000000005027812 */ /* 0x000fc800078ec0ff */
[----:B------:R-:W-:-:S04]  /*2c80*/  SHF.R.U32.HI R3, RZ, 0x18, R2 ;  /* 0x00000018ff037819 */ /* 0x000fc80000011602 */
[----:B------:R-:W-:-:S04]  /*2c90*/  LOP3.LUT R0, R0, R3, RZ, 0xfc, !PT ;  /* 0x0000000300007212 */ /* 0x000fc800078efcff */
[----:B------:R-:W-:-:S07]  /*2ca0*/  PRMT R8, R0, 0x7610, R8 ;  /* 0x0000761000087816 */ /* 0x000fce0000000008 */
.L_x_11123:
[----:B------:R-:W-:Y:S05]  /*2cb0*/  BSYNC B0 ;  /* 0x0000000000007941 */ /* 0x000fea0003800000 */
.L_x_11122:
[----:B------:R0:W-:Y:S01]  /*2cc0*/  STG.E.U8 desc[UR36][R16.64], R8 ;  /* 0x0000000810007986 */ /* 0x0001e2000c101124 */
[----:B------:R-:W-:Y:S05]  /*2cd0*/  BRA `(.L_x_11102) ;  /* 0x0000000400147947 */ /* 0x000fea0003800000 */
.L_x_11120:
        /* <DEDUP_REMOVED lines=17> */
.L_x_11127:
[----:B------:R-:W-:-:S04]  /*2df0*/  LOP3.LUT R2, R5, 0x80000000, RZ, 0xc0, !PT ;  /* 0x8000000005027812 */ /* 0x000fc800078ec0ff */
[----:B------:R-:W-:-:S04]  /*2e00*/  SHF.R.U32.HI R3, RZ, 0x18, R2 ;  /* 0x00000018ff037819 */ /* 0x000fc80000011602 */
[----:B------:R-:W-:-:S04]  /*2e10*/  LOP3.LUT R0, R0, R3, RZ, 0xfc, !PT ;  /* 0x0000000300007212 */ /* 0x000fc800078efcff */
[----:B------:R-:W-:-:S07]  /*2e20*/  PRMT R8, R0, 0x7610, R8 ;  /* 0x0000761000087816 */ /* 0x000fce0000000008 */
.L_x_11126:
[----:B------:R-:W-:Y:S05]  /*2e30*/  BSYNC B0 ;  /* 0x0000000000007941 */ /* 0x000fea0003800000 */
.L_x_11125:
[----:B------:R0:W-:Y:S01]  /*2e40*/  STG.E.U8 desc[UR36][R16.64], R8 ;  /* 0x0000000810007986 */ /* 0x0001e2000c101124 */
[----:B------:R-:W-:Y:S05]  /*2e50*/  BRA `(.L_x_11102) ;  /* 0x0000000000b47947 */ /* 0x000fea0003800000 */
.L_x_11119:
[----:B------:R-:W-:-:S13]  /*2e60*/  ISETP.NE.AND P0, PT, R0, 0x1c, PT ;  /* 0x0000001c0000780c */ /* 0x000fda0003f05270 */
[----:B------:R-:W-:Y:S05]  /*2e70*/  @!P0 BRA `(.L_x_11128) ;  /* 0x0000000000a48947 */ /* 0x000fea0003800000 */
[----:B------:R-:W-:-:S13]  /*2e80*/  ISETP.NE.AND P0, PT, R0, 0x1d, PT ;  /* 0x0000001d0000780c */ /* 0x000fda0003f05270 */
[----:B------:R-:W-:Y:S05]  /*2e90*/  @!P0 BRA `(.L_x_11129) ;  /* 0x00000000008c8947 */ /* 0x000fea0003800000 */
[----:B------:R-:W-:-:S13]  /*2ea0*/  ISETP.NE.AND P0, PT, R0, 0x2c, PT ;  /* 0x0000002c0000780c */ /* 0x000fda0003f05270 */
[----:B------:R-:W-:Y:S05]  /*2eb0*/  @P0 BRA `(.L_x_11101) ;  /* 0x0000000000400947 */ /* 0x000fea0003800000 */
[----:B-1----:R-:W0:Y:S02]  /*2ec0*/  I2F.S16 R4, R5 ;  /* 0x0000000500047306 */ /* 0x002e240000101400 */
        /* <DEDUP_REMOVED lines=15> */
.L_x_11101:
[----:B------:R-:W-:Y:S01]  /*2fc0*/  MOV R2, 0x0 ;  /* 0x0000000000027802 */ /* 0x000fe20000000f00 */
[----:B------:R-:W-:Y:S01]  /*2fd0*/  ULDC.64 UR4, c[0x4][0x188] ;  /* 0x0100620000047ab9 */ /* 0x000fe20000000a00 */
[----:B------:R-:W-:Y:S01]  /*2fe0*/  ULDC.64 UR6, c[0x4][0x190] ;  /* 0x0100640000067ab9 */ /* 0x000fe20000000a00 */
[----:B------:R-:W-:Y:S02]  /*2ff0*/  IMAD.U32 R4, RZ, RZ, UR4 ;  /* 0x00000004ff047e24 */ /* 0x000fe4000f8e00ff */
[----:B-1----:R-:W-:Y:S01]  /*3000*/  IMAD.U32 R5, RZ, RZ, UR5 ;  /* 0x00000005ff057e24 */ /* 0x002fe2000f8e00ff */
        /* <DEDUP_REMOVED lines=11> */
.L_x_11130:
[----:B------:R-:W-:Y:S05]  /*30c0*/  BRA `(.L_x_11102) ;  /* 0x0000000000187947 */ /* 0x000fea0003800000 */
.L_x_11129:
[----:B-1----:R-:W-:-:S04]  /*30d0*/  PRMT R2, R5, 0x9910, RZ ;  /* 0x0000991005027816 */ /* 0x002fc800000000ff */
[----:B------:R-:W-:-:S05]  /*30e0*/  SHF.R.S32.HI R3, RZ, 0x1f, R2 ;  /* 0x0000001fff037819 */ /* 0x000fca0000011402 */
[----:B------:R0:W-:Y:S01]  /*30f0*/  STG.E.64 desc[UR36][R16.64], R2 ;  /* 0x0000000210007986 */ /* 0x0001e2000c101b24 */
[----:B------:R-:W-:Y:S05]  /*3100*/  BRA `(.L_x_11102) ;  /* 0x0000000000087947 */ /* 0x000fea0003800000 */
.L_x_11128:
[----:B-1----:R-:W-:-:S05]  /*3110*/  PRMT R3, R5, 0x9910, RZ ;  /* 0x0000991005037816 */ /* 0x002fca00000000ff */
[----:B------:R0:W-:Y:S02]  /*3120*/  STG.E desc[UR36][R16.64], R3 ;  /* 0x0000000310007986 */ /* 0x0001e4000c101924 */
.L_x_11102:
[----:B------:R-:W-:-:S04]  /*3130*/  IMAD R18, R23, 0x200, R18 ;  /* 0x0000020017127824 */ /* 0x000fc800078e0212 */
[----:B------:R-:W-:-:S07]  /*3140*/  VIADD R19, R18, 0x80 ;  /* 0x0000008012137836 */ /* 0x000fce0000000000 */
.L_x_11062:
[----:B------:R-:W-:Y:S05]  /*3150*/  BSYNC B6 ;  /* 0x0000000000067941 */ /* 0x000fea0003800000 */
.L_x_11061:
        /* <DEDUP_REMOVED lines=307> */
.L_x_11133:
        /* <DEDUP_REMOVED lines=20> */
.L_x_11137:
[----:B------:R0:W5:Y:S01]  /*45d0*/  LDG.E.U8 R0, desc[UR36][R2.64] ;  /* 0x0000002402007981 */ /* 0x000162000c1e1100 */
[----:B------:R-:W-:Y:S05]  /*45e0*/  BRA `(.L_x_11139) ;  /* 0x0000000c00547947 */ /* 0x000fea0003800000 */
.L_x_11136:
        /* <DEDUP_REMOVED lines=8> */
.L_x_11141:
[----:B------:R0:W5:Y:S01]  /*4670*/  LDG.E.U16 R0, desc[UR36][R2.64] ;  /* 0x0000002402007981 */ /* 0x000162000c1e1500 */
[----:B------:R-:W-:Y:S05]  /*4680*/  BRA `(.L_x_11139) ;  /* 0x0000000c002c7947 */ /* 0x000fea0003800000 */
.L_x_11140:
[----:B------:R0:W5:Y:S01]  /*4690*/  LDG.E.U16 R0, desc[UR36][R2.64] ;  /* 0x0000002402007981 */ /* 0x000162000c1e1500 */
[----:B------:R-:W-:Y:S05]  /*46a0*/  BRA `(.L_x_11139) ;  /* 0x0000000c00247947 */ /* 0x000fea0003800000 */
.L_x_11135:
        /* <DEDUP_REMOVED lines=9> */
.L_x_11143:
[----:B------:R-:W2:Y:S02]  /*4740*/  LDG.E.U16 R4, desc[UR36][R2.64] ;  /* 0x0000002402047981 */ /* 0x000ea4000c1e1500 */
[----:B--2---:R-:W-:-:S06]  /*4750*/  HADD2.F32 R4, -RZ, R4.H0_H0 ;  /* 0x20000004ff047230 */ /* 0x004fcc0000004100 */
[----:B------:R-:W0:Y:S02]  /*4760*/  F2I.FTZ.TRUNC.NTZ R4, R4 ;  /* 0x0000000400047305 */ /* 0x000e24000021f100 */
[----:B0-----:R-:W-:Y:S01]  /*4770*/  PRMT R0, R4, 0x7610, R0 ;  /* 0x0000761004007816 */ /* 0x001fe20000000000 */
[----:B------:R-:W-:Y:S06]  /*4780*/  BRA `(.L_x_11139) ;  /* 0x0000000800ec7947 */ /* 0x000fec0003800000 */
.L_x_11142:
        /* <DEDUP_REMOVED lines=9> */
.L_x_11145:
[----:B------:R-:W2:Y:S02]  /*4820*/  LDG.E.U16 R2, desc[UR36][R2.64] ;  /* 0x0000002402027981 */ /* 0x000ea4000c1e1500 */
[----:B--2---:R-:W-:-:S06]  /*4830*/  HADD2.F32 R4, -RZ, R2.H0_H0 ;  /* 0x20000002ff047230 */ /* 0x004fcc0000004100 */
[----:B------:R-:W0:Y:S02]  /*4840*/  F2I.FTZ.TRUNC.NTZ R4, R4 ;  /* 0x0000000400047305 */ /* 0x000e24000021f100 */
[----:B0-----:R-:W-:Y:S01]  /*4850*/  PRMT R0, R4, 0x7610, R0 ;  /* 0x0000761004007816 */ /* 0x001fe20000000000 */
[----:B------:R-:W-:Y:S06]  /*4860*/  BRA `(.L_x_11139) ;  /* 0x0000000800b47947 */ /* 0x000fec0003800000 */
.L_x_11144:
[----:B------:R-:W2:Y:S02]  /*4870*/  LDG.E.64 R2, desc[UR36][R2.64] ;  /* 0x0000002402027981 */ /* 0x000ea4000c1e1b00 */
[----:B--2---:R0:W1:Y:S01]  /*4880*/  F2I.F64.TRUNC R0, R2 ;  /* 0x0000000200007311 */ /* 0x004062000030d100 */
[----:B------:R-:W-:Y:S05]  /*4890*/  BRA `(.L_x_11139) ;  /* 0x0000000800a87947 */ /* 0x000fea0003800000 */
.L_x_11134:
        /* <DEDUP_REMOVED lines=12> */
.L_x_11148:
[----:B------:R-:W2:Y:S02]  /*4960*/  LDG.E.64 R2, desc[UR36][R2.64] ;  /* 0x0000002402027981 */ /* 0x000ea4000c1e1b00 */
[----:B--2---:R3:W4:Y:S01]  /*4970*/  F2I.F64.TRUNC R0, R2 ;  /* 0x0000000200007311 */ /* 0x004722000030d100 */
[----:B------:R-:W-:Y:S05]  /*4980*/  BRA `(.L_x_11139) ;  /* 0x00000008006c7947 */ /* 0x000fea0003800000 */
.L_x_11147:
        /* <DEDUP_REMOVED lines=28> */
.L_x_11150:
        /* <DEDUP_REMOVED lines=15> */
.L_x_11149:
[----:B------:R-:W2:Y:S02]  /*4c40*/  LDG.E.U16 R4, desc[UR36][R2.64] ;  /* 0x0000002402047981 */ /* 0x000ea4000c1e1500 */
[----:B--2---:R-:W-:-:S06]  /*4c50*/  IMAD.U32 R4, R4, 0x10000, RZ ;  /* 0x0001000004047824 */ /* 0x004fcc00078e00ff */
[----:B------:R-:W0:Y:S02]  /*4c60*/  F2I.FTZ.TRUNC.NTZ R4, R4 ;  /* 0x0000000400047305 */ /* 0x000e24000021f100 */
[----:B0-----:R-:W-:Y:S01]  /*4c70*/  PRMT R0, R4, 0x7610, R0 ;  /* 0x0000761004007816 */ /* 0x001fe20000000000 */
[----:B------:R-:W-:Y:S06]  /*4c80*/  BRA `(.L_x_11139) ;  /* 0x0000000400ac7947 */ /* 0x000fec0003800000 */
.L_x_11146:
        /* <DEDUP_REMOVED lines=10> */
.L_x_11153:
        /* <DEDUP_REMOVED lines=21> */
.L_x_11157:
[----:B------:R-:W-:Y:S05]  /*4e80*/  BSYNC B1 ;  /* 0x0000000000017941 */ /* 0x000fea0003800000 */
.L_x_11156:
[----:B------:R-:W-:Y:S01]  /*4e90*/  IMAD.SHL.U32 R2, R2, 0x100000, RZ ;  /* 0x0010000002027824 */ /* 0x000fe200078e00ff */
[----:B------:R-:W-:-:S04]  /*4ea0*/  LEA R3, R0, 0x3b800000, 0x17 ;  /* 0x3b80000000037811 */ /* 0x000fc800078eb8ff */
[----:B------:R-:W-:-:S07]  /*4eb0*/  LOP3.LUT R4, R3, R2, R4, 0xfe, !PT ;  /* 0x0000000203047212 */ /* 0x000fce00078efe04 */
.L_x_11155:
[----:B------:R-:W-:Y:S05]  /*4ec0*/  BSYNC B0 ;  /* 0x0000000000007941 */ /* 0x000fea0003800000 */
.L_x_11154:
[----:B------:R-:W0:Y:S02]  /*4ed0*/  F2I.FTZ.TRUNC.NTZ R4, R4 ;  /* 0x0000000400047305 */ /* 0x000e24000021f100 */
[----:B0-----:R-:W-:Y:S01]  /*4ee0*/  PRMT R0, R4, 0x7610, R0 ;  /* 0x0000761004007816 */ /* 0x001fe20000000000 */
[----:B------:R-:W-:Y:S06]  /*4ef0*/  BRA `(.L_x_11139) ;  /* 0x0000000400107947 */ /* 0x000fec0003800000 */
.L_x_11152:
        /* <DEDUP_REMOVED lines=21> */
.L_x_11161:
[----:B------:R-:W-:Y:S05]  /*5050*/  BSYNC B1 ;  /* 0x0000000000017941 */ /* 0x000fea0003800000 */
.L_x_11160:
[----:B------:R-:W-:Y:S01]  /*5060*/  IMAD.SHL.U32 R2, R2, 0x200000, RZ ;  /* 0x0020000002027824 */ /* 0x000fe200078e00ff */
[----:B------:R-:W-:-:S04]  /*5070*/  LEA R3, R0, 0x37800000, 0x17 ;  /* 0x3780000000037811 */ /* 0x000fc800078eb8ff */
[----:B------:R-:W-:-:S07]  /*5080*/  LOP3.LUT R4, R3, R2, R4, 0xfe, !PT ;  /* 0x0000000203047212 */ /* 0x000fce00078efe04 */
.L_x_11159:
[----:B------:R-:W-:Y:S05]  /*5090*/  BSYNC B0 ;  /* 0x0000000000007941 */ /* 0x000fea0003800000 */
.L_x_11158:
[----:B------:R-:W0:Y:S02]  /*50a0*/  F2I.FTZ.TRUNC.NTZ R4, R4 ;  /* 0x0000000400047305 */ /* 0x000e24000021f100 */
[----:B0-----:R-:W-:Y:S01]  /*50b0*/  PRMT R0, R4, 0x7610, R0 ;  /* 0x0000761004007816 */ /* 0x001fe20000000000 */
[----:B------:R-:W-:Y:S06]  /*50c0*/  BRA `(.L_x_11139) ;  /* 0x00000000009c7947 */ /* 0x000fec0003800000 */
.L_x_11151:
        /* <DEDUP_REMOVED lines=14> */
.L_x_11165:
[----:B------:R-:W-:Y:S05]  /*51b0*/  BSYNC B0 ;  /* 0x0000000000007941 */ /* 0x000fea0003800000 */
.L_x_11164:
[----:B------:R-:W0:Y:S02]  /*51c0*/  F2I.FTZ.TRUNC.NTZ R4, R4 ;  /* 0x0000000400047305 */ /* 0x000e24000021f100 */
[----:B0-----:R-:W-:Y:S01]  /*51d0*/  PRMT R0, R4, 0x7610, R0 ;  /* 0x0000761004007816 */ /* 0x001fe20000000000 */
[----:B------:R-:W-:Y:S06]  /*51e0*/  BRA `(.L_x_11139) ;  /* 0x0000000000547947 */ /* 0x000fec0003800000 */
.L_x_11138:
        /* <DEDUP_REMOVED lines=16> */
.L_x_11166:
[----:B------:R-:W-:Y:S01]  /*52f0*/  PRMT R0, RZ, 0x7610, R0 ;  /* 0x00007610ff007816 */ /* 0x000fe20000000000 */
[----:B------:R-:W-:Y:S06]  /*5300*/  BRA `(.L_x_11139) ;  /* 0x00000000000c7947 */ /* 0x000fec0003800000 */
.L_x_11163:
[----:B------:R2:W5:Y:S01]  /*5310*/  LDG.E.U16 R0, desc[UR36][R2.64] ;  /* 0x0000002402007981 */ /* 0x000562000c1e1500 */
[----:B------:R-:W-:Y:S05]  /*5320*/  BRA `(.L_x_11139) ;  /* 0x0000000000047947 */ /* 0x000fea0003800000 */
.L_x_11162:
[----:B------:R1:W5:Y:S02]  /*5330*/  LDG.E.U16 R0, desc[UR36][R2.64] ;  /* 0x0000002402007981 */ /* 0x000364000c1e1500 */
.L_x_11139:
        /* <DEDUP_REMOVED lines=19> */
.L_x_11170:
[----:B-1----:R0:W-:Y:S01]  /*5470*/  STG.E.U8 desc[UR36][R16.64], R5 ;  /* 0x0000000510007986 */ /* 0x0021e2000c101124 */
[----:B------:R-:W-:Y:S05]  /*5480*/  BRA `(.L_x_11172) ;  /* 0x0000000c00647947 */ /* 0x000fea0003800000 */
.L_x_11169:
        /* <DEDUP_REMOVED lines=10> */
.L_x_11174:
[----:B-1----:R-:W-:-:S05]  /*5530*/  PRMT R3, R5, 0x9910, RZ ;  /* 0x0000991005037816 */ /* 0x002fca00000000ff */
[----:B------:R0:W-:Y:S01]  /*5540*/  STG.E desc[UR36][R16.64], R3 ;  /* 0x0000000310007986 */ /* 0x0001e2000c101924 */
[----:B------:R-:W-:Y:S05]  /*5550*/  BRA `(.L_x_11172) ;  /* 0x0000000c00307947 */ /* 0x000fea0003800000 */
.L_x_11173:
[----:B-1----:R0:W-:Y:S01]  /*5560*/  STG.E.U16 desc[UR36][R16.64], R5 ;  /* 0x0000000510007986 */ /* 0x0021e2000c101524 */
[----:B------:R-:W-:Y:S05]  /*5570*/  BRA `(.L_x_11172) ;  /* 0x0000000c00287947 */ /* 0x000fea0003800000 */
.L_x_11168:
        /* <DEDUP_REMOVED lines=9> */
.L_x_11176:
[----:B-1----:R-:W0:Y:S02]  /*5610*/  I2F.S16 R0, R5 ;  /* 0x0000000500007306 */ /* 0x002e240000101400 */
[----:B0-----:R-:W-:-:S05]  /*5620*/  F2FP.F16.F32.PACK_AB R0, RZ, R0 ;  /* 0x00000000ff00723e */ /* 0x001fca00000000ff */
[----:B------:R0:W-:Y:S01]  /*5630*/  STG.E.U16 desc[UR36][R16.64], R0 ;  /* 0x0000000010007986 */ /* 0x0001e2000c101524 */
[----:B------:R-:W-:Y:S05]  /*5640*/  BRA `(.L_x_11172) ;  /* 0x0000000800f47947 */ /* 0x000fea0003800000 */
.L_x_11175:
        /* <DEDUP_REMOVED lines=10> */
.L_x_11178:
[----:B-1----:R-:W0:Y:S02]  /*56f0*/  I2F.S16 R5, R5 ;  /* 0x0000000500057306 */ /* 0x002e240000101400 */
[----:B0-----:R-:W-:-:S04]  /*5700*/  F2FP.F16.F32.PACK_AB R3, RZ, R5 ;  /* 0x00000005ff03723e */ /* 0x001fc800000000ff */
[----:B------:R-:W-:-:S05]  /*5710*/  PRMT R3, R3, 0x5410, RZ ;  /* 0x0000541003037816 */ /* 0x000fca00000000ff */
[----:B------:R0:W-:Y:S01]  /*5720*/  STG.E desc[UR36][R16.64], R3 ;  /* 0x0000000310007986 */ /* 0x0001e2000c101924 */
[----:B------:R-:W-:Y:S05]  /*5730*/  BRA `(.L_x_11172) ;  /* 0x0000000800b87947 */ /* 0x000fea0003800000 */
.L_x_11177:
[----:B-1----:R-:W0:Y:S02]  /*5740*/  I2F.F64.S16 R2, R5 ;  /* 0x0000000500027312 */ /* 0x002e240000101c00 */
[----:B0-----:R0:W-:Y:S01]  /*5750*/  STG.E.64 desc[UR36][R16.64], R2 ;  /* 0x0000000210007986 */ /* 0x0011e2000c101b24 */
[----:B------:R-:W-:Y:S05]  /*5760*/  BRA `(.L_x_11172) ;  /* 0x0000000800ac7947 */ /* 0x000fea0003800000 */
.L_x_11167:
        /* <DEDUP_REMOVED lines=13> */
.L_x_11181:
[----:B-1----:R-:W0:Y:S01]  /*5840*/  I2F.F64.S16 R4, R5 ;  /* 0x0000000500047312 */ /* 0x002e220000101c00 */
[----:B------:R-:W-:-:S05]  /*5850*/  CS2R R6, SRZ ;  /* 0x0000000000067805 */ /* 0x000fca000001ff00 */
[----:B0-----:R0:W-:Y:S01]  /*5860*/  STG.E.128 desc[UR36][R16.64], R4 ;  /* 0x0000000410007986 */ /* 0x0011e2000c101d24 */
[----:B------:R-:W-:Y:S05]  /*5870*/  BRA `(.L_x_11172) ;  /* 0x0000000800687947 */ /* 0x000fea0003800000 */
.L_x_11180:
        /* <DEDUP_REMOVED lines=21> */
.L_x_11185:
[----:B------:R-:W-:Y:S05]  /*59d0*/  BSYNC B0 ;  /* 0x0000000000007941 */ /* 0x000fea0003800000 */
.L_x_11184:
[----:B------:R-:W-:-:S05]  /*59e0*/  LOP3.LUT R3, R0, R3, RZ, 0xfc, !PT ;  /* 0x0000000300037212 */ /* 0x000fca00078efcff */
[----:B------:R0:W-:Y:S01]  /*59f0*/  STG.E.U8 desc[UR36][R16.64], R3 ;  /* 0x0000000310007986 */ /* 0x0001e2000c101124 */
[----:B------:R-:W-:Y:S05]  /*5a00*/  BRA `(.L_x_11172) ;  /* 0x0000000800047947 */ /* 0x000fea0003800000 */
.L_x_11183:
        /* <DEDUP_REMOVED lines=13> */
.L_x_11187:
[----:B------:R-:W-:Y:S01]  /*5ae0*/  IMAD.MOV.U32 R0, RZ, RZ, 0x7f ;  /* 0x0000007fff007424 */ /* 0x000fe200078e00ff */
[----:B------:R-:W-:-:S04]  /*5af0*/  ISETP.GT.U32.AND P0, PT, R2, 0x7f800000, PT ;  /* 0x7f8000000200780c */ /* 0x000fc80003f04070 */
[----:B------:R-:W-:-:S09]  /*5b00*/  SEL R0, R0, 0x7c, P0 ;  /* 0x0000007c00007807 */ /* 0x000fd20000000000 */
.L_x_11188:
[----:B------:R-:W-:Y:S05]  /*5b10*/  BSYNC B0 ;  /* 0x0000000000007941 */ /* 0x000fea0003800000 */
.L_x_11186:
[----:B------:R-:W-:-:S04]  /*5b20*/  LOP3.LUT R2, R5, 0x80000000, RZ, 0xc0, !PT ;  /* 0x8000000005027812 */ /* 0x000fc800078ec0ff */
[----:B------:R-:W-:-:S04]  /*5b30*/  SHF.R.U32.HI R3, RZ, 0x18, R2 ;  /* 0x00000018ff037819 */ /* 0x000fc80000011602 */
[----:B------:R-:W-:-:S05]  /*5b40*/  LOP3.LUT R3, R0, R3, RZ, 0xfc, !PT ;  /* 0x0000000300037212 */ /* 0x000fca00078efcff */
[----:B------:R0:W-:Y:S01]  /*5b50*/  STG.E.U8 desc[UR36][R16.64], R3 ;  /* 0x0000000310007986 */ /* 0x0001e2000c101124 */
[----:B------:R-:W-:Y:S05]  /*5b60*/  BRA `(.L_x_11172) ;  /* 0x0000000400ac7947 */ /* 0x000fea0003800000 */
.L_x_11182:
[----:B-1----:R-:W0:Y:S02]  /*5b70*/  I2F.S16 R0, R5 ;  /* 0x0000000500007306 */ /* 0x002e240000101400 */
[----:B0-----:R-:W-:-:S05]  /*5b80*/  F2FP.BF16.F32.PACK_AB R0, RZ, R0 ;  /* 0x00000000ff00723e */ /* 0x001fca00000010ff */
[----:B------:R0:W-:Y:S01]  /*5b90*/  STG.E.U16 desc[UR36][R16.64], R0 ;  /* 0x0000000010007986 */ /* 0x0001e2000c101524 */
[----:B------:R-:W-:Y:S05]  /*5ba0*/  BRA `(.L_x_11172) ;  /* 0x00000004009c7947 */ /* 0x000fea0003800000 */
.L_x_11179:
        /* <DEDUP_REMOVED lines=10> */
.L_x_11191:
        /* <DEDUP_REMOVED lines=17> */
.L_x_11194:
[----:B------:R-:W-:-:S04]  /*5d60*/  LOP3.LUT R2, R5, 0x80000000, RZ, 0xc0, !PT ;  /* 0x8000000005027812 */ /* 0x000fc800078ec0ff */
[----:B------:R-:W-:-:S04]  /*5d70*/  SHF.R.U32.HI R3, RZ, 0x18, R2 ;  /* 0x00000018ff037819 */ /* 0x000fc80000011602 */
[----:B------:R-:W-:-:S04]  /*5d80*/  LOP3.LUT R0, R0, R3, RZ, 0xfc, !PT ;  /* 0x0000000300007212 */ /* 0x000fc800078efcff */
[----:B------:R-:W-:-:S07]  /*5d90*/  PRMT R8, R0, 0x7610, R8 ;  /* 0x0000761000087816 */ /* 0x000fce0000000008 */
.L_x_11193:
[----:B------:R-:W-:Y:S05]  /*5da0*/  BSYNC B0 ;  /* 0x0000000000007941 */ /* 0x000fea0003800000 */
.L_x_11192:
[----:B------:R3:W-:Y:S01]  /*5db0*/  STG.E.U8 desc[UR36][R16.64], R8 ;  /* 0x0000000810007986 */ /* 0x0007e2000c101124 */
[----:B------:R-:W-:Y:S05]  /*5dc0*/  BRA `(.L_x_11172) ;  /* 0x0000000400147947 */ /* 0x000fea0003800000 */
.L_x_11190:
        /* <DEDUP_REMOVED lines=17> */
.L_x_11197:
[----:B------:R-:W-:-:S04]  /*5ee0*/  LOP3.LUT R2, R5, 0x80000000, RZ, 0xc0, !PT ;  /* 0x8000000005027812 */ /* 0x000fc800078ec0ff */
[----:B------:R-:W-:-:S04]  /*5ef0*/  SHF.R.U32.HI R3, RZ, 0x18, R2 ;  /* 0x00000018ff037819 */ /* 0x000fc80000011602 */
[----:B------:R-:W-:-:S04]  /*5f00*/  LOP3.LUT R0, R0, R3, RZ, 0xfc, !PT ;  /* 0x0000000300007212 */ /* 0x000fc800078efcff */
[----:B------:R-:W-:-:S07]  /*5f10*/  PRMT R8, R0, 0x7610, R8 ;  /* 0x0000761000087816 */ /* 0x000fce0000000008 */
.L_x_11196:
[----:B------:R-:W-:Y:S05]  /*5f20*/  BSYNC B0 ;  /* 0x0000000000007941 */ /* 0x000fea0003800000 */
.L_x_11195:
[----:B------:R0:W-:Y:S01]  /*5f30*/  STG.E.U8 desc[UR36][R16.64], R8 ;  /* 0x0000000810007986 */ /* 0x0001e2000c101124 */
[----:B------:R-:W-:Y:S05]  /*5f40*/  BRA `(.L_x_11172) ;  /* 0x0000000000b47947 */ /* 0x000fea0003800000 */
.L_x_11189:
        /* <DEDUP_REMOVED lines=22> */
.L_x_11171:
[----:B------:R-:W-:Y:S01]  /*60b0*/  MOV R0, 0x0 ;  /* 0x0000000000007802 */ /* 0x000fe20000000f00 */
[----:B------:R-:W-:Y:S01]  /*60c0*/  ULDC.64 UR4, c[0x4][0x188] ;  /* 0x0100620000047ab9 */ /* 0x000fe20000000a00 */
[----:B------:R-:W-:Y:S01]  /*60d0*/  ULDC.64 UR6, c[0x4][0x90] ;  /* 0x0100240000067ab9 */ /* 0x000fe20000000a00 */
[----:B------:R-:W-:Y:S01]  /*60e0*/  IMAD.U32 R4, RZ, RZ, UR4 ;  /* 0x00000004ff047e24 */ /* 0x000fe2000f8e00ff */
[----:B------:R0:W2:Y:S01]  /*60f0*/  LDC.64 R2, c[0x4][R0] ;  /* 0x0100000000027b82 */ /* 0x0000a20000000a00 */
[----:B-1----:R-:W-:Y:S01]  /*6100*/  IMAD.U32 R5, RZ, RZ, UR5 ;  /* 0x00000005ff057e24 */ /* 0x002fe2000f8e00ff */
        /* <DEDUP_REMOVED lines=9> */
[----:B--2---:R-:W-:Y:S05]  /*61a0*/  CALL.ABS.NOINC R2 ;  /* 0x0000000002007343 */ /* 0x004fea0003c00000 */
.L_x_11200:
[----:B------:R-:W-:Y:S05]  /*61b0*/  BRA `(.L_x_11172) ;  /* 0x0000000000187947 */ /* 0x000fea0003800000 */
.L_x_11199:
[----:B-1----:R-:W-:-:S04]  /*61c0*/  PRMT R2, R5, 0x9910, RZ ;  /* 0x0000991005027816 */ /* 0x002fc800000000ff */
[----:B------:R-:W-:-:S05]  /*61d0*/  SHF.R.S32.HI R3, RZ, 0x1f, R2 ;  /* 0x0000001fff037819 */ /* 0x000fca0000011402 */
[----:B------:R2:W-:Y:S01]  /*61e0*/  STG.E.64 desc[UR36][R16.64], R2 ;  /* 0x0000000210007986 */ /* 0x0005e2000c101b24 */
[----:B------:R-:W-:Y:S05]  /*61f0*/  BRA `(.L_x_11172) ;  /* 0x0000000000087947 */ /* 0x000fea0003800000 */
.L_x_11198:
[----:B-1----:R-:W-:-:S05]  /*6200*/  PRMT R3, R5, 0x9910, RZ ;  /* 0x0000991005037816 */ /* 0x002fca00000000ff */
[----:B------:R0:W-:Y:S02]  /*6210*/  STG.E desc[UR36][R16.64], R3 ;  /* 0x0000000310007986 */ /* 0x0001e4000c101924 */
.L_x_11172:
[----:B------:R-:W-:-:S07]  /*6220*/  VIADD R19, R19, 0x80 ;  /* 0x0000008013137836 */ /* 0x000fce0000000000 */
.L_x_11132:
[----:B------:R-:W-:Y:S05]  /*6230*/  BSYNC B6 ;  /* 0x0000000000067941 */ /* 0x000fea0003800000 */
.L_x_11131:
        /* <DEDUP_REMOVED lines=307> */
.L_x_11203:
        /* <DEDUP_REMOVED lines=20> */
.L_x_11207:
[----:B------:R0:W5:Y:S01]  /*76b0*/  LDG.E.U8 R0, desc[UR36][R2.64] ;  /* 0x0000002402007981 */ /* 0x000162000c1e1100 */
[----:B------:R-:W-:Y:S05]  /*76c0*/  BRA `(.L_x_11209) ;  /* 0x0000000c00547947 */ /* 0x000fea0003800000 */
.L_x_11206:
        /* <DEDUP_REMOVED lines=8> */
.L_x_11211:
[----:B------:R0:W5:Y:S01]  /*7750*/  LDG.E.U16 R0, desc[UR36][R2.64] ;  /* 0x0000002402007981 */ /* 0x000162000c1e1500 */
[----:B------:R-:W-:Y:S05]  /*7760*/  BRA `(.L_x_11209) ;  /* 0x0000000c002c7947 */ /* 0x000fea0003800000 */
.L_x_11210:
[----:B------:R0:W5:Y:S01]  /*7770*/  LDG.E.U16 R0, desc[UR36][R2.64] ;  /* 0x0000002402007981 */ /* 0x000162000c1e1500 */
[----:B------:R-:W-:Y:S05]  /*7780*/  BRA `(.L_x_11209) ;  /* 0x0000000c00247947 */ /* 0x000fea0003800000 */
.L_x_11205:
        /* <DEDUP_REMOVED lines=9> */
.L_x_11213:
[----:B------:R-:W2:Y:S02]  /*7820*/  LDG.E.U16 R4, desc[UR36][R2.64] ;  /* 0x0000002402047981 */ /* 0x000ea4000c1e1500 */
[----:B--2---:R-:W-:-:S06]  /*7830*/  HADD2.F32 R4, -RZ, R4.H0_H0 ;  /* 0x20000004ff047230 */ /* 0x004fcc0000004100 */
[----:B------:R-:W0:Y:S02]  /*7840*/  F2I.FTZ.TRUNC.NTZ R4, R4 ;  /* 0x0000000400047305 */ /* 0x000e24000021f100 */
[----:B0-----:R-:W-:Y:S01]  /*7850*/  PRMT R0, R4, 0x7610, R0 ;  /* 0x0000761004007816 */ /* 0x001fe20000000000 */
[----:B------:R-:W-:Y:S06]  /*7860*/  BRA `(.L_x_11209) ;  /* 0x0000000800ec7947 */ /* 0x000fec0003800000 */
.L_x_11212:
        /* <DEDUP_REMOVED lines=9> */
.L_x_11215:
[----:B------:R-:W2:Y:S02]  /*7900*/  LDG.E.U16 R2, desc[UR36][R2.64] ;  /* 0x0000002402027981 */ /* 0x000ea4000c1e1500 */
[----:B--2---:R-:W-:-:S06]  /*7910*/  HADD2.F32 R4, -RZ, R2.H0_H0 ;  /* 0x20000002ff047230 */ /* 0x004fcc0000004100 */
[----:B------:R-:W0:Y:S02]  /*7920*/  F2I.FTZ.TRUNC.NTZ R4, R4 ;  /* 0x0000000400047305 */ /* 0x000e24000021f100 */
[----:B0-----:R-:W-:Y:S01]  /*7930*/  PRMT R0, R4, 0x7610, R0 ;  /* 0x0000761004007816 */ /* 0x001fe20000000000 */
[----:B------:R-:W-:Y:S06]  /*7940*/  BRA `(.L_x_11209) ;  /* 0x0000000800b47947 */ /* 0x000fec0003800000 */
.L_x_11214:
[----:B------:R-:W2:Y:S02]  /*7950*/  LDG.E.64 R2, desc[UR36][R2.64] ;  /* 0x0000002402027981 */ /* 0x000ea4000c1e1b00 */
[----:B--2---:R0:W1:Y:S01]  /*7960*/  F2I.F64.TRUNC R0, R2 ;  /* 0x0000000200007311 */ /* 0x004062000030d100 */
[----:B------:R-:W-:Y:S05]  /*7970*/  BRA `(.L_x_11209) ;  /* 0x0000000800a87947 */ /* 0x000fea0003800000 */
.L_x_11204:
        /* <DEDUP_REMOVED lines=12> */
.L_x_11218:
[----:B------:R-:W2:Y:S02]  /*7a40*/  LDG.E.64 R2, desc[UR36][R2.64] ;  /* 0x0000002402027981 */ /* 0x000ea4000c1e1b00 */
[----:B--2---:R3:W4:Y:S01]  /*7a50*/  F2I.F64.TRUNC R0, R2 ;  /* 0x0000000200007311 */ /* 0x004722000030d100 */
[----:B------:R-:W-:Y:S05]  /*7a60*/  BRA `(.L_x_11209) ;  /* 0x00000008006c7947 */ /* 0x000fea0003800000 */
.L_x_11217:
        /* <DEDUP_REMOVED lines=28> */
.L_x_11220:
        /* <DEDUP_REMOVED lines=15> */
.L_x_11219:
[----:B------:R-:W2:Y:S02]  /*7d20*/  LDG.E.U16 R4, desc[UR36][R2.64] ;  /* 0x0000002402047981 */ /* 0x000ea4000c1e1500 */
[----:B--2---:R-:W-:-:S06]  /*7d30*/  IMAD.U32 R4, R4, 0x10000, RZ ;  /* 0x0001000004047824 */ /* 0x004fcc00078e00ff */
[----:B------:R-:W0:Y:S02]  /*7d40*/  F2I.FTZ.TRUNC.NTZ R4, R4 ;  /* 0x0000000400047305 */ /* 0x000e24000021f100 */
[----:B0-----:R-:W-:Y:S01]  /*7d50*/  PRMT R0, R4, 0x7610, R0 ;  /* 0x0000761004007816 */ /* 0x001fe20000000000 */
[----:B------:R-:W-:Y:S06]  /*7d60*/  BRA `(.L_x_11209) ;  /* 0x0000000400ac7947 */ /* 0x000fec0003800000 */
.L_x_11216:
        /* <DEDUP_REMOVED lines=10> */
.L_x_11223:
        /* <DEDUP_REMOVED lines=21> */
.L_x_11227:
[----:B------:R-:W-:Y:S05]  /*7f60*/  BSYNC B1 ;  /* 0x0000000000017941 */ /* 0x000fea0003800000 */
.L_x_11226:
[----:B------:R-:W-:Y:S01]  /*7f70*/  IMAD.SHL.U32 R2, R2, 0x100000, RZ ;  /* 0x0010000002027824 */ /* 0x000fe200078e00ff */
[----:B------:R-:W-:-:S04]  /*7f80*/  LEA R3, R0, 0x3b800000, 0x17 ;  /* 0x3b80000000037811 */ /* 0x000fc800078eb8ff */
[----:B------:R-:W-:-:S07]  /*7f90*/  LOP3.LUT R4, R3, R2, R4, 0xfe, !PT ;  /* 0x0000000203047212 */ /* 0x000fce00078efe04 */
.L_x_11225:
[----:B------:R-:W-:Y:S05]  /*7fa0*/  BSYNC B0 ;  /* 0x0000000000007941 */ /* 0x000fea0003800000 */
.L_x_11224:
[----:B------:R-:W0:Y:S02]  /*7fb0*/  F2I.FTZ.TRUNC.NTZ R4, R4 ;  /* 0x0000000400047305 */ /* 0x000e24000021f100 */
[----:B0-----:R-:W-:Y:S01]  /*7fc0*/  PRMT R0, R4, 0x7610, R0 ;  /* 0x0000761004007816 */ /* 0x001fe20000000000 */
[----:B------:R-:W-:Y:S06]  /*7fd0*/  BRA `(.L_x_11209) ;  /* 0x0000000400107947 */ /* 0x000fec0003800000 */
.L_x_11222:
        /* <DEDUP_REMOVED lines=21> */
.L_x_11231:
[----:B------:R-:W-:Y:S05]  /*8130*/  BSYNC B1 ;  /* 0x0000000000017941 */ /* 0x000fea0003800000 */
.L_x_11230:
[----:B------:R-:W-:Y:S01]  /*8140*/  IMAD.SHL.U32 R2, R2, 0x200000, RZ ;  /* 0x0020000002027824 */ /* 0x000fe200078e00ff */
[----:B------:R-:W-:-:S04]  /*8150*/  LEA R3, R0, 0x37800000, 0x17 ;  /* 0x3780000000037811 */ /* 0x000fc800078eb8ff */
[----:B------:R-:W-:-:S07]  /*8160*/  LOP3.LUT R4, R3, R2, R4, 0xfe, !PT ;  /* 0x0000000203047212 */ /* 0x000fce00078efe04 */
.L_x_11229:
[----:B------:R-:W-:Y:S05]  /*8170*/  BSYNC B0 ;  /* 0x0000000000007941 */ /* 0x000fea0003800000 */
.L_x_11228:
[----:B------:R-:W0:Y:S02]  /*8180*/  F2I.FTZ.TRUNC.NTZ R4, R4 ;  /* 0x0000000400047305 */ /* 0x000e24000021f100 */
[----:B0-----:R-:W-:Y:S01]  /*8190*/  PRMT R0, R4, 0x7610, R0 ;  /* 0x0000761004007816 */ /* 0x001fe20000000000 */
[----:B------:R-:W-:Y:S06]  /*81a0*/  BRA `(.L_x_11209) ;  /* 0x00000000009c7947 */ /* 0x000fec0003800000 */
.L_x_11221:
        /* <DEDUP_REMOVED lines=14> */
.L_x_11235:
[----:B------:R-:W-:Y:S05]  /*8290*/  BSYNC B0 ;  /* 0x0000000000007941 */ /* 0x000fea0003800000 */
.L_x_11234:
[----:B------:R-:W0:Y:S02]  /*82a0*/  F2I.FTZ.TRUNC.NTZ R4, R4 ;  /* 0x0000000400047305 */ /* 0x000e24000021f100 */
[----:B0-----:R-:W-:Y:S01]  /*82b0*/  PRMT R0, R4, 0x7610, R0 ;  /* 0x0000761004007816 */ /* 0x001fe20000000000 */
[----:B------:R-:W-:Y:S06]  /*82c0*/  BRA `(.L_x_11209) ;  /* 0x0000000000547947 */ /* 0x000fec0003800000 */
.L_x_11208:
        /* <DEDUP_REMOVED lines=16> */
.L_x_11236:
[----:B------:R-:W-:Y:S01]  /*83d0*/  PRMT R0, RZ, 0x7610, R0 ;  /* 0x00007610ff007816 */ /* 0x000fe20000000000 */
[----:B------:R-:W-:Y:S06]  /*83e0*/  BRA `(.L_x_11209) ;  /* 0x00000000000c7947 */ /* 0x000fec0003800000 */
.L_x_11233:
[----:B------:R1:W5:Y:S01]  /*83f0*/  LDG.E.U16 R0, desc[UR36][R2.64] ;  /* 0x0000002402007981 */ /* 0x000362000c1e1500 */
[----:B------:R-:W-:Y:S05]  /*8400*/  BRA `(.L_x_11209) ;  /* 0x0000000000047947 */ /* 0x000fea0003800000 */
.L_x_11232:
[----:B------:R2:W5:Y:S02]  /*8410*/  LDG.E.U16 R0, desc[UR36][R2.64] ;  /* 0x0000002402007981 */ /* 0x000564000c1e1500 */
.L_x_11209:
        /* <DEDUP_REMOVED lines=19> */
.L_x_11240:
[----:B-1----:R3:W-:Y:S01]  /*8550*/  STG.E.U8 desc[UR36][R16.64], R5 ;  /* 0x0000000510007986 */ /* 0x0027e2000c101124 */
[----:B------:R-:W-:Y:S05]  /*8560*/  BRA `(.L_x_11242) ;  /* 0x0000000c00647947 */ /* 0x000fea0003800000 */
.L_x_11239:
        /* <DEDUP_REMOVED lines=10> */
.L_x_11244:
[----:B-1----:R-:W-:-:S05]  /*8610*/  PRMT R3, R5, 0x9910, RZ ;  /* 0x0000991005037816 */ /* 0x002fca00000000ff */
[----:B------:R2:W-:Y:S01]  /*8620*/  STG.E desc[UR36][R16.64], R3 ;  /* 0x0000000310007986 */ /* 0x0005e2000c101924 */
[----:B------:R-:W-:Y:S05]  /*8630*/  BRA `(.L_x_11242) ;  /* 0x0000000c00307947 */ /* 0x000fea0003800000 */
.L_x_11243:
[----:B-1----:R0:W-:Y:S01]  /*8640*/  STG.E.U16 desc[UR36][R16.64], R5 ;  /* 0x0000000510007986 */ /* 0x0021e2000c101524 */
[----:B------:R-:W-:Y:S05]  /*8650*/  BRA `(.L_x_11242) ;  /* 0x0000000c00287947 */ /* 0x000fea0003800000 */
.L_x_11238:
        /* <DEDUP_REMOVED lines=9> */
.L_x_11246:
[----:B-1----:R-:W0:Y:S02]  /*86f0*/  I2F.S16 R0, R5 ;  /* 0x0000000500007306 */ /* 0x002e240000101400 */
[----:B0-----:R-:W-:-:S05]  /*8700*/  F2FP.F16.F32.PACK_AB R0, RZ, R0 ;  /* 0x00000000ff00723e */ /* 0x001fca00000000ff */
[----:B------:R0:W-:Y:S01]  /*8710*/  STG.E.U16 desc[UR36][R16.64], R0 ;  /* 0x0000000010007986 */ /* 0x0001e2000c101524 */
[----:B------:R-:W-:Y:S05]  /*8720*/  BRA `(.L_x_11242) ;  /* 0x0000000800f47947 */ /* 0x000fea0003800000 */
.L_x_11245:
        /* <DEDUP_REMOVED lines=10> */
.L_x_11248:
[----:B-1----:R-:W0:Y:S02]  /*87d0*/  I2F.S16 R5, R5 ;  /* 0x0000000500057306 */ /* 0x002e240000101400 */
[----:B0-----:R-:W-:-:S04]  /*87e0*/  F2FP.F16.F32.PACK_AB R3, RZ, R5 ;  /* 0x00000005ff03723e */ /* 0x001fc800000000ff */
[----:B------:R-:W-:-:S05]  /*87f0*/  PRMT R3, R3, 0x5410, RZ ;  /* 0x0000541003037816 */ /* 0x000fca00000000ff */
[----:B------:R0:W-:Y:S01]  /*8800*/  STG.E desc[UR36][R16.64], R3 ;  /* 0x0000000310007986 */ /* 0x0001e2000c101924 */
[----:B------:R-:W-:Y:S05]  /*8810*/  BRA `(.L_x_11242) ;  /* 0x0000000800b87947 */ /* 0x000fea0003800000 */
.L_x_11247:
[----:B-1----:R-:W0:Y:S02]  /*8820*/  I2F.F64.S16 R2, R5 ;  /* 0x0000000500027312 */ /* 0x002e240000101c00 */
[----:B0-----:R0:W-:Y:S01]  /*8830*/  STG.E.64 desc[UR36][R16.64], R2 ;  /* 0x0000000210007986 */ /* 0x0011e2000c101b24 */
[----:B------:R-:W-:Y:S05]  /*8840*/  BRA `(.L_x_11242) ;  /* 0x0000000800ac7947 */ /* 0x000fea0003800000 */
.L_x_11237:
        /* <DEDUP_REMOVED lines=13> */
.L_x_11251:
[----:B-1----:R-:W0:Y:S01]  /*8920*/  I2F.F64.S16 R4, R5 ;  /* 0x0000000500047312 */ /* 0x002e220000101c00 */
[----:B------:R-:W-:-:S05]  /*8930*/  CS2R R6, SRZ ;  /* 0x0000000000067805 */ /* 0x000fca000001ff00 */
[----:B0-----:R0:W-:Y:S01]  /*8940*/  STG.E.128 desc[UR36][R16.64], R4 ;  /* 0x0000000410007986 */ /* 0x0011e2000c101d24 */
[----:B------:R-:W-:Y:S05]  /*8950*/  BRA `(.L_x_11242) ;  /* 0x0000000800687947 */ /* 0x000fea0003800000 */
.L_x_11250:
        /* <DEDUP_REMOVED lines=21> */
.L_x_11255:
[----:B------:R-:W-:Y:S05]  /*8ab0*/  BSYNC B0 ;  /* 0x0000000000007941 */ /* 0x000fea0003800000 */
.L_x_11254:
[----:B------:R-:W-:-:S05]  /*8ac0*/  LOP3.LUT R3, R0, R3, RZ, 0xfc, !PT ;  /* 0x0000000300037212 */ /* 0x000fca00078efcff */
[----:B------:R0:W-:Y:S01]  /*8ad0*/  STG.E.U8 desc[UR36][R16.64], R3 ;  /* 0x0000000310007986 */ /* 0x0001e2000c101124 */
[----:B------:R-:W-:Y:S05]  /*8ae0*/  BRA `(.L_x_11242) ;  /* 0x0000000800047947 */ /* 0x000fea0003800000 */
.L_x_11253:
        /* <DEDUP_REMOVED lines=13> */
.L_x_11257:
[----:B------:R-:W-:Y:S01]  /*8bc0*/  IMAD.MOV.U32 R0, RZ, RZ, 0x7f ;  /* 0x0000007fff007424 */ /* 0x000fe200078e00ff */
[----:B------:R-:W-:-:S04]  /*8bd0*/  ISETP.GT.U32.AND P0, PT, R2, 0x7f800000, PT ;  /* 0x7f8000000200780c */ /* 0x000fc80003f04070 */
[----:B------:R-:W-:-:S09]  /*8be0*/  SEL R0, R0, 0x7c, P0 ;  /* 0x0000007c00007807 */ /* 0x000fd20000000000 */
.L_x_11258:
[----:B------:R-:W-:Y:S05]  /*8bf0*/  BSYNC B0 ;  /* 0x0000000000007941 */ /* 0x000fea0003800000 */
.L_x_11256:
[----:B------:R-:W-:-:S04]  /*8c00*/  LOP3.LUT R2, R5, 0x80000000, RZ, 0xc0, !PT ;  /* 0x8000000005027812 */ /* 0x000fc800078ec0ff */
[----:B------:R-:W-:-:S04]  /*8c10*/  SHF.R.U32.HI R3, RZ, 0x18, R2 ;  /* 0x00000018ff037819 */ /* 0x000fc80000011602 */
[----:B------:R-:W-:-:S05]  /*8c20*/  LOP3.LUT R3, R0, R3, RZ, 0xfc, !PT ;  /* 0x0000000300037212 */ /* 0x000fca00078efcff */
[----:B------:R0:W-:Y:S01]  /*8c30*/  STG.E.U8 desc[UR36][R16.64], R3 ;  /* 0x0000000310007986 */ /* 0x0001e2000c101124 */
[----:B------:R-:W-:Y:S05]  /*8c40*/  BRA `(.L_x_11242) ;  /* 0x0000000400ac7947 */ /* 0x000fea0003800000 */
.L_x_11252:
[----:B-1----:R-:W0:Y:S02]  /*8c50*/  I2F.S16 R0, R5 ;  /* 0x0000000500007306 */ /* 0x002e240000101400 */
[----:B0-----:R-:W-:-:S05]  /*8c60*/  F2FP.BF16.F32.PACK_AB R0, RZ, R0 ;  /* 0x00000000ff00723e */ /* 0x001fca00000010ff */
[----:B------:R0:W-:Y:S01]  /*8c70*/  STG.E.U16 desc[UR36][R16.64], R0 ;  /* 0x0000000010007986 */ /* 0x0001e2000c101524 */
[----:B------:R-:W-:Y:S05]  /*8c80*/  BRA `(.L_x_11242) ;  /* 0x00000004009c7947 */ /* 0x000fea0003800000 */
.L_x_11249:
        /* <DEDUP_REMOVED lines=10> */
.L_x_11261:
        /* <DEDUP_REMOVED lines=17> */
.L_x_11264:
[----:B------:R-:W-:-:S04]  /*8e40*/  LOP3.LUT R2, R5, 0x80000000, RZ, 0xc0, !PT ;  /* 0x8000000005027812 */ /* 0x000fc800078ec0ff */
[----:B------:R-:W-:-:S04]  /*8e50*/  SHF.R.U32.HI R3, RZ, 0x18, R2 ;  /* 0x00000018ff037819 */ /* 0x000fc80000011602 */
[----:B------:R-:W-:-:S04]  /*8e60*/  LOP3.LUT R0, R0, R3, RZ, 0xfc, !PT ;  /* 0x0000000300007212 */ /* 0x000fc800078efcff */
[----:B------:R-:W-:-:S07]  /*8e70*/  PRMT R8, R0, 0x7610, R8 ;  /* 0x0000761000087816 */ /* 0x000fce0000000008 */
.L_x_11263:
[----:B------:R-:W-:Y:S05]  /*8e80*/  BSYNC B0 ;  /* 0x0000000000007941 */ /* 0x000fea0003800000 */
.L_x_11262:
[----:B------:R0:W-:Y:S01]  /*8e90*/  STG.E.U8 desc[UR36][R16.64], R8 ;  /* 0x0000000810007986 */ /* 0x0001e2000c101124 */
[----:B------:R-:W-:Y:S05]  /*8ea0*/  BRA `(.L_x_11242) ;  /* 0x0000000400147947 */ /* 0x000fea0003800000 */
.L_x_11260:
        /* <DEDUP_REMOVED lines=17> */
.L_x_11267:
[----:B------:R-:W-:-:S04]  /*8fc0*/  LOP3.LUT R2, R5, 0x80000000, RZ, 0xc0, !PT ;  /* 0x8000000005027812 */ /* 0x000fc800078ec0ff */
[----:B------:R-:W-:-:S04]  /*8fd0*/  SHF.R.U32.HI R3, RZ, 0x18, R2 ;  /* 0x00000018ff037819 */ /* 0x000fc80000011602 */
[----:B------:R-:W-:-:S04]  /*8fe0*/  LOP3.LUT R0, R0, R3, RZ, 0xfc, !PT ;  /* 0x0000000300007212 */ /* 0x000fc800078efcff */
[----:B------:R-:W-:-:S07]  /*8ff0*/  PRMT R8, R0, 0x7610, R8 ;  /* 0x0000761000087816 */ /* 0x000fce0000000008 */
.L_x_11266:
[----:B------:R-:W-:Y:S05]  /*9000*/  BSYNC B0 ;  /* 0x0000000000007941 */ /* 0x000fea0003800000 */
.L_x_11265:
[----:B------:R0:W-:Y:S01]  /*9010*/  STG.E.U8 desc[UR36][R16.64], R8 ;  /* 0x0000000810007986 */ /* 0x0001e2000c101124 */
[----:B------:R-:W-:Y:S05]  /*9020*/  BRA `(.L_x_11242) ;  /* 0x0000000000b47947 */ /* 0x000fea0003800000 */
.L_x_11259:
        /* <DEDUP_REMOVED lines=22> */
.L_x_11241:
        /* <DEDUP_REMOVED lines=16> */
.L_x_11270:
[----:B------:R-:W-:Y:S05]  /*9290*/  BRA `(.L_x_11242) ;  /* 0x0000000000187947 */ /* 0x000fea0003800000 */
.L_x_11269:
[----:B-1----:R-:W-:-:S04]  /*92a0*/  PRMT R2, R5, 0x9910, RZ ;  /* 0x0000991005027816 */ /* 0x002fc800000000ff */
[----:B------:R-:W-:-:S05]  /*92b0*/  SHF.R.S32.HI R3, RZ, 0x1f, R2 ;  /* 0x0000001fff037819 */ /* 0x000fca0000011402 */
[----:B------:R0:W-:Y:S01]  /*92c0*/  STG.E.64 desc[UR36][R16.64], R2 ;  /* 0x0000000210007986 */ /* 0x0001e2000c101b24 */
[----:B------:R-:W-:Y:S05]  /*92d0*/  BRA `(.L_x_11242) ;  /* 0x0000000000087947 */ /* 0x000fea0003800000 */
.L_x_11268:
[----:B-1----:R-:W-:-:S05]  /*92e0*/  PRMT R3, R5, 0x9910, RZ ;  /* 0x0000991005037816 */ /* 0x002fca00000000ff */
[----:B------:R0:W-:Y:S02]  /*92f0*/  STG.E desc[UR36][R16.64], R3 ;  /* 0x0000000310007986 */ /* 0x0001e4000c101924 */
.L_x_11242:
[----:B------:R-:W-:-:S07]  /*9300*/  VIADD R19, R19, 0x80 ;  /* 0x0000008013137836 */ /* 0x000fce0000000000 */
.L_x_11202:
[----:B------:R-:W-:Y:S05]  /*9310*/  BSYNC B6 ;  /* 0x0000000000067941 */ /* 0x000fea0003800000 */
.L_x_11201:
        /* <DEDUP_REMOVED lines=306> */
.L_x_11271:
        /* <DEDUP_REMOVED lines=20> */
.L_x_11275:
[----:B------:R4:W5:Y:S01]  /*a780*/  LDG.E.U8 R0, desc[UR36][R2.64] ;  /* 0x0000002402007981 */ /* 0x000962000c1e1100 */
[----:B------:R-:W-:Y:S05]  /*a790*/  BRA `(.L_x_11277) ;  /* 0x0000000c00547947 */ /* 0x000fea0003800000 */
.L_x_11274:
        /* <DEDUP_REMOVED lines=8> */
.L_x_11279:
[----:B------:R2:W5:Y:S01]  /*a820*/  LDG.E.U16 R0, desc[UR36][R2.64] ;  /* 0x0000002402007981 */ /* 0x000562000c1e1500 */
[----:B------:R-:W-:Y:S05]  /*a830*/  BRA `(.L_x_11277) ;  /* 0x0000000c002c7947 */ /* 0x000fea0003800000 */
.L_x_11278:
[----:B------:R0:W5:Y:S01]  /*a840*/  LDG.E.U16 R0, desc[UR36][R2.64] ;  /* 0x0000002402007981 */ /* 0x000162000c1e1500 */
[----:B------:R-:W-:Y:S05]  /*a850*/  BRA `(.L_x_11277) ;  /* 0x0000000c00247947 */ /* 0x000fea0003800000 */
.L_x_11273:
        /* <DEDUP_REMOVED lines=9> */
.L_x_11281:
[----:B------:R-:W2:Y:S02]  /*a8f0*/  LDG.E.U16 R4, desc[UR36][R2.64] ;  /* 0x0000002402047981 */ /* 0x000ea4000c1e1500 */
[----:B--2---:R-:W-:-:S06]  /*a900*/  HADD2.F32 R4, -RZ, R4.H0_H0 ;  /* 0x20000004ff047230 */ /* 0x004fcc0000004100 */
[----:B------:R-:W0:Y:S02]  /*a910*/  F2I.FTZ.TRUNC.NTZ R4, R4 ;  /* 0x0000000400047305 */ /* 0x000e24000021f100 */
[----:B0-----:R-:W-:Y:S01]  /*a920*/  PRMT R0, R4, 0x7610, R0 ;  /* 0x0000761004007816 */ /* 0x001fe20000000000 */
[----:B------:R-:W-:Y:S06]  /*a930*/  BRA `(.L_x_11277) ;  /* 0x0000000800ec7947 */ /* 0x000fec0003800000 */
.L_x_11280:
        /* <DEDUP_REMOVED lines=9> */
.L_x_11283:
[----:B------:R-:W2:Y:S02]  /*a9d0*/  LDG.E.U16 R2, desc[UR36][R2.64] ;  /* 0x0000002402027981 */ /* 0x000ea4000c1e1500 */
[----:B--2---:R-:W-:-:S06]  /*a9e0*/  HADD2.F32 R4, -RZ, R2.H0_H0 ;  /* 0x20000002ff047230 */ /* 0x004fcc0000004100 */
[----:B------:R-:W0:Y:S02]  /*a9f0*/  F2I.FTZ.TRUNC.NTZ R4, R4 ;  /* 0x0000000400047305 */ /* 0x000e24000021f100 */
[----:B0-----:R-:W-:Y:S01]  /*aa00*/  PRMT R0, R4, 0x7610, R0 ;  /* 0x0000761004007816 */ /* 0x001fe20000000000 */
[----:B------:R-:W-:Y:S06]  /*aa10*/  BRA `(.L_x_11277) ;  /* 0x0000000800b47947 */ /* 0x000fec0003800000 */
.L_x_11282:
[----:B------:R-:W2:Y:S02]  /*aa20*/  LDG.E.64 R2, desc[UR36][R2.64] ;  /* 0x0000002402027981 */ /* 0x000ea4000c1e1b00 */
[----:B--2---:R0:W1:Y:S01]  /*aa30*/  F2I.F64.TRUNC R0, R2 ;  /* 0x0000000200007311 */ /* 0x004062000030d100 */
[----:B------:R-:W-:Y:S05]  /*aa40*/  BRA `(.L_x_11277) ;  /* 0x0000000800a87947 */ /* 0x000fea0003800000 */
.L_x_11272:
        /* <DEDUP_REMOVED lines=12> */
.L_x_11286:
[----:B------:R-:W2:Y:S02]  /*ab10*/  LDG.E.64 R2, desc[UR36][R2.64] ;  /* 0x0000002402027981 */ /* 0x000ea4000c1e1b00 */
[----:B--2---:R0:W1:Y:S01]  /*ab20*/  F2I.F64.TRUNC R0, R2 ;  /* 0x0000000200007311 */ /* 0x004062000030d100 */
[----:B------:R-:W-:Y:S05]  /*ab30*/  BRA `(.L_x_11277) ;  /* 0x00000008006c7947 */ /* 0x000fea0003800000 */
.L_x_11285:
        /* <DEDUP_REMOVED lines=28> */
.L_x_11288:
        /* <DEDUP_REMOVED lines=15> */
.L_x_11287:
[----:B------:R-:W2:Y:S02]  /*adf0*/  LDG.E.U16 R4, desc[UR36][R2.64] ;  /* 0x0000002402047981 */ /* 0x000ea4000c1e1500 */
[----:B--2---:R-:W-:-:S06]  /*ae00*/  IMAD.U32 R4, R4, 0x10000, RZ ;  /* 0x0001000004047824 */ /* 0x004fcc00078e00ff */
[----:B------:R-:W0:Y:S02]  /*ae10*/  F2I.FTZ.TRUNC.NTZ R4, R4 ;  /* 0x0000000400047305 */ /* 0x000e24000021f100 */
[----:B0-----:R-:W-:Y:S01]  /*ae20*/  PRMT R0, R4, 0x7610, R0 ;  /* 0x0000761004007816 */ /* 0x001fe20000000000 */
[----:B------:R-:W-:Y:S06]  /*ae30*/  BRA `(.L_x_11277) ;  /* 0x0000000400ac7947 */ /* 0x000fec0003800000 */
.L_x_11284:
        /* <DEDUP_REMOVED lines=10> */
.L_x_11291:
        /* <DEDUP_REMOVED lines=21> */
.L_x_11295:
[----:B------:R-:W-:Y:S05]  /*b030*/  BSYNC B1 ;  /* 0x0000000000017941 */ /* 0x000fea0003800000 */
.L_x_11294:
[----:B------:R-:W-:Y:S01]  /*b040*/  IMAD.SHL.U32 R2, R2, 0x100000, RZ ;  /* 0x0010000002027824 */ /* 0x000fe200078e00ff */
[----:B------:R-:W-:-:S04]  /*b050*/  LEA R3, R0, 0x3b800000, 0x17 ;  /* 0x3b80000000037811 */ /* 0x000fc800078eb8ff */
[----:B------:R-:W-:-:S07]  /*b060*/  LOP3.LUT R4, R3, R2, R4, 0xfe, !PT ;  /* 0x0000000203047212 */ /* 0x000fce00078efe04 */
.L_x_11293:
[----:B------:R-:W-:Y:S05]  /*b070*/  BSYNC B0 ;  /* 0x0000000000007941 */ /* 0x000fea0003800000 */
.L_x_11292:
[----:B------:R-:W0:Y:S02]  /*b080*/  F2I.FTZ.TRUNC.NTZ R4, R4 ;  /* 0x0000000400047305 */ /* 0x000e24000021f100 */
[----:B0-----:R-:W-:Y:S01]  /*b090*/  PRMT R0, R4, 0x7610, R0 ;  /* 0x0000761004007816 */ /* 0x001fe20000000000 */
[----:B------:R-:W-:Y:S06]  /*b0a0*/  BRA `(.L_x_11277) ;  /* 0x0000000400107947 */ /* 0x000fec0003800000 */
.L_x_11290:
        /* <DEDUP_REMOVED lines=21> */
.L_x_11299:
[----:B------:R-:W-:Y:S05]  /*b200*/  BSYNC B1 ;  /* 0x0000000000017941 */ /* 0x000fea0003800000 */
.L_x_11298:
[----:B------:R-:W-:Y:S01]  /*b210*/  IMAD.SHL.U32 R2, R2, 0x200000, RZ ;  /* 0x0020000002027824 */ /* 0x000fe200078e00ff */
[----:B------:R-:W-:-:S04]  /*b220*/  LEA R3, R0, 0x37800000, 0x17 ;  /* 0x3780000000037811 */ /* 0x000fc800078eb8ff */
[----:B------:R-:W-:-:S07]  /*b230*/  LOP3.LUT R4, R3, R2, R4, 0xfe, !PT ;  /* 0x0000000203047212 */ /* 0x000fce00078efe04 */
.L_x_11297:
[----:B------:R-:W-:Y:S05]  /*b240*/  BSYNC B0 ;  /* 0x0000000000007941 */ /* 0x000fea0003800000 */
.L_x_11296:
[----:B------:R-:W0:Y:S02]  /*b250*/  F2I.FTZ.TRUNC.NTZ R4, R4 ;  /* 0x0000000400047305 */ /* 0x000e24000021f100 */
[----:B0-----:R-:W-:Y:S01]  /*b260*/  PRMT R0, R4, 0x7610, R0 ;  /* 0x0000761004007816 */ /* 0x001fe20000000000 */
[----:B------:R-:W-:Y:S06]  /*b270*/  BRA `(.L_x_11277) ;  /* 0x00000000009c7947 */ /* 0x000fec0003800000 */
.L_x_11289:
        /* <DEDUP_REMOVED lines=14> */
.L_x_11303:
[----:B------:R-:W-:Y:S05]  /*b360*/  BSYNC B0 ;  /* 0x0000000000007941 */ /* 0x000fea0003800000 */
.L_x_11302:
[----:B------:R-:W0:Y:S02]  /*b370*/  F2I.FTZ.TRUNC.NTZ R4, R4 ;  /* 0x0000000400047305 */ /* 0x000e24000021f100 */
[----:B0-----:R-:W-:Y:S01]  /*b380*/  PRMT R0, R4, 0x7610, R0 ;  /* 0x0000761004007816 */ /* 0x001fe20000000000 */
[----:B------:R-:W-:Y:S06]  /*b390*/  BRA `(.L_x_11277) ;  /* 0x0000000000547947 */ /* 0x000fec0003800000 */
.L_x_11276:
        /* <DEDUP_REMOVED lines=16> */
.L_x_11304:
[----:B------:R-:W-:Y:S01]  /*b4a0*/  PRMT R0, RZ, 0x7610, R0 ;  /* 0x00007610ff007816 */ /* 0x000fe20000000000 */
[----:B------:R-:W-:Y:S06]  /*b4b0*/  BRA `(.L_x_11277) ;  /* 0x00000000000c7947 */ /* 0x000fec0003800000 */
.L_x_11301:
[----:B------:R0:W5:Y:S01]  /*b4c0*/  LDG.E.U16 R0, desc[UR36][R2.64] ;  /* 0x0000002402007981 */ /* 0x000162000c1e1500 */
[----:B------:R-:W-:Y:S05]  /*b4d0*/  BRA `(.L_x_11277) ;  /* 0x0000000000047947 */ /* 0x000fea0003800000 */
.L_x_11300:
[----:B------:R0:W5:Y:S02]  /*b4e0*/  LDG.E.U16 R0, desc[UR36][R2.64] ;  /* 0x0000002402007981 */ /* 0x000164000c1e1500 */
.L_x_11277:
[----:B01234-:R-:W0:Y:S01]  /*b4f0*/  LDC.U8 R2, c[0x0][0x424] ;  /* 0x00010900ff027b82 */ /* 0x01fe220000000000 */
[----:B-----5:R-:W-:-:S04]  /*b500*/  PRMT R0, R0, 0x9910, RZ ;  /* 0x0000991000007816 */ /* 0x020fc800000000ff */
        /* <DEDUP_REMOVED lines=15> */
[----:B-1----:R-:W-:Y:S01]  /*b600*/  STG.E.U8 desc[UR36][R16.64], R5 ;  /* 0x0000000510007986 */ /* 0x002fe2000c101124 */
[----:B------:R-:W-:Y:S05]  /*b610*/  EXIT ;  /* 0x000000000000794d */ /* 0x000fea0003800000 */
.L_x_11308:
[----:B-1----:R-:W-:Y:S01]  /*b620*/  STG.E.U8 desc[UR36][R16.64], R5 ;  /* 0x0000000510007986 */ /* 0x002fe2000c101124 */
[----:B------:R-:W-:Y:S05]  /*b630*/  EXIT ;  /* 0x000000000000794d */ /* 0x000fea0003800000 */
.L_x_11307:
        /* <DEDUP_REMOVED lines=8> */
[----:B------:R-:W-:Y:S01]  /*b6c0*/  STG.E.64 desc[UR36][R16.64], R2 ;  /* 0x0000000210007986 */ /* 0x000fe2000c101b24 */
[----:B------:R-:W-:Y:S05]  /*b6d0*/  EXIT ;  /* 0x000000000000794d */ /* 0x000fea0003800000 */
.L_x_11311:
[----:B-1----:R-:W-:-:S05]  /*b6e0*/  PRMT R3, R5, 0x9910, RZ ;  /* 0x0000991005037816 */ /* 0x002fca00000000ff */
[----:B------:R-:W-:Y:S01]  /*b6f0*/  STG.E desc[UR36][R16.64], R3 ;  /* 0x0000000310007986 */ /* 0x000fe2000c101924 */
[----:B------:R-:W-:Y:S05]  /*b700*/  EXIT ;  /* 0x000000000000794d */ /* 0x000fea0003800000 */
.L_x_11310:
[----:B-1----:R-:W-:Y:S01]  /*b710*/  STG.E.U16 desc[UR36][R16.64], R5 ;  /* 0x0000000510007986 */ /* 0x002fe2000c101524 */
[----:B------:R-:W-:Y:S05]  /*b720*/  EXIT ;  /* 0x000000000000794d */ /* 0x000fea0003800000 */
.L_x_11306:
[----:B------:R-:W-:-:S13]  /*b730*/  ISETP.GT.AND P0, PT, R0, 0x6, PT ;  /* 0x000000060000780c */ /* 0x000fda0003f04270 */
[----:B------:R-:W-:Y:S05]  /*b740*/  @P0 BRA `(.L_x_11312) ;  /* 0x00000000002c0947 */ /* 0x000fea0003800000 */
[----:B------:R-:W-:-:S13]  /*b750*/  ISETP.NE.AND P0, PT, R0, 0x5, PT ;  /* 0x000000050000780c */ /* 0x000fda0003f05270 */
[----:B------:R-:W-:Y:S05]  /*b760*/  @!P0 BRA `(.L_x_11313) ;  /* 0x0000000000148947 */ /* 0x000fea0003800000 */
[----:B------:R-:W-:-:S13]  /*b770*/  ISETP.NE.AND P0, PT, R0, 0x6, PT ;  /* 0x000000060000780c */ /* 0x000fda0003f05270 */
[----:B------:R-:W-:Y:S05]  /*b780*/  @P0 BRA `(.L_x_11309) ;  /* 0x0000000800b40947 */ /* 0x000fea0003800000 */
[----:B-1----:R-:W0:Y:S02]  /*b790*/  I2F.S16 R3, R5 ;  /* 0x0000000500037306 */ /* 0x002e240000101400 */
[----:B0-----:R-:W-:Y:S01]  /*b7a0*/  STG.E desc[UR36][R16.64], R3 ;  /* 0x0000000310007986 */ /* 0x001fe2000c101924 */
[----:B------:R-:W-:Y:S05]  /*b7b0*/  EXIT ;  /* 0x000000000000794d */ /* 0x000fea0003800000 */
.L_x_11313:
[----:B-1----:R-:W0:Y:S02]  /*b7c0*/  I2F.S16 R0, R5 ;  /* 0x0000000500007306 */ /* 0x002e240000101400 */
[----:B0-----:R-:W-:-:S05]  /*b7d0*/  F2FP.F16.F32.PACK_AB R0, RZ, R0 ;  /* 0x00000000ff00723e */ /* 0x001fca00000000ff */
[----:B------:R-:W-:Y:S01]  /*b7e0*/  STG.E.U16 desc[UR36][R16.64], R0 ;  /* 0x0000000010007986 */ /* 0x000fe2000c101524 */
[----:B------:R-:W-:Y:S05]  /*b7f0*/  EXIT ;  /* 0x000000000000794d */ /* 0x000fea0003800000 */
.L_x_11312:
        /* <DEDUP_REMOVED lines=8> */
[----:B0-----:R-:W-:Y:S01]  /*b880*/  STG.E.64 desc[UR36][R16.64], R2 ;  /* 0x0000000210007986 */ /* 0x001fe2000c101b24 */
[----:B------:R-:W-:Y:S05]  /*b890*/  EXIT ;  /* 0x000000000000794d */ /* 0x000fea0003800000 */
.L_x_11315:
[----:B-1----:R-:W0:Y:S02]  /*b8a0*/  I2F.S16 R5, R5 ;  /* 0x0000000500057306 */ /* 0x002e240000101400 */
[----:B0-----:R-:W-:-:S04]  /*b8b0*/  F2FP.F16.F32.PACK_AB R3, RZ, R5 ;  /* 0x00000005ff03723e */ /* 0x001fc800000000ff */
[----:B------:R-:W-:-:S05]  /*b8c0*/  PRMT R3, R3, 0x5410, RZ ;  /* 0x0000541003037816 */ /* 0x000fca00000000ff */
[----:B------:R-:W-:Y:S01]  /*b8d0*/  STG.E desc[UR36][R16.64], R3 ;  /* 0x0000000310007986 */ /* 0x000fe2000c101924 */
[----:B------:R-:W-:Y:S05]  /*b8e0*/  EXIT ;  /* 0x000000000000794d */ /* 0x000fea0003800000 */
.L_x_11314:
[----:B-1----:R-:W0:Y:S02]  /*b8f0*/  I2F.F64.S16 R2, R5 ;  /* 0x0000000500027312 */ /* 0x002e240000101c00 */
[----:B0-----:R-:W-:Y:S01]  /*b900*/  STG.E.64 desc[UR36][R16.64], R2 ;  /* 0x0000000210007986 */ /* 0x001fe2000c101b24 */
[----:B------:R-:W-:Y:S05]  /*b910*/  EXIT ;  /* 0x000000000000794d */ /* 0x000fea0003800000 */
.L_x_11305:
        /* <DEDUP_REMOVED lines=11> */
[----:B------:R-:W-:Y:S01]  /*b9d0*/  STG.E.U8 desc[UR36][R16.64], R3 ;  /* 0x0000000310007986 */ /* 0x000fe2000c101124 */
[----:B------:R-:W-:Y:S05]  /*b9e0*/  EXIT ;  /* 0x000000000000794d */ /* 0x000fea0003800000 */
.L_x_11318:
[----:B-1----:R-:W0:Y:S01]  /*b9f0*/  I2F.F64.S16 R4, R5 ;  /* 0x0000000500047312 */ /* 0x002e220000101c00 */
[----:B------:R-:W-:-:S05]  /*ba00*/  CS2R R6, SRZ ;  /* 0x0000000000067805 */ /* 0x000fca000001ff00 */
[----:B0-----:R-:W-:Y:S01]  /*ba10*/  STG.E.128 desc[UR36][R16.64], R4 ;  /* 0x0000000410007986 */ /* 0x001fe2000c101d24 */
[----:B------:R-:W-:Y:S05]  /*ba20*/  EXIT ;  /* 0x000000000000794d */ /* 0x000fea0003800000 */
.L_x_11317:
        /* <DEDUP_REMOVED lines=21> */
.L_x_11322:
[----:B------:R-:W-:Y:S05]  /*bb80*/  BSYNC B0 ;  /* 0x0000000000007941 */ /* 0x000fea0003800000 */
.L_x_11321:
[----:B------:R-:W-:-:S05]  /*bb90*/  LOP3.LUT R3, R0, R3, RZ, 0xfc, !PT ;  /* 0x0000000300037212 */ /* 0x000fca00078efcff */
[----:B------:R-:W-:Y:S01]  /*bba0*/  STG.E.U8 desc[UR36][R16.64], R3 ;  /* 0x0000000310007986 */ /* 0x000fe2000c101124 */
[----:B------:R-:W-:Y:S05]  /*bbb0*/  EXIT ;  /* 0x000000000000794d */ /* 0x000fea0003800000 */
.L_x_11320:
        /* <DEDUP_REMOVED lines=13> */
.L_x_11324:
[----:B------:R-:W-:Y:S01]  /*bc90*/  IMAD.MOV.U32 R0, RZ, RZ, 0x7f ;  /* 0x0000007fff007424 */ /* 0x000fe200078e00ff */
[----:B------:R-:W-:-:S04]  /*bca0*/  ISETP.GT.U32.AND P0, PT, R2, 0x7f800000, PT ;  /* 0x7f8000000200780c */ /* 0x000fc80003f04070 */
[----:B------:R-:W-:-:S09]  /*bcb0*/  SEL R0, R0, 0x7c, P0 ;  /* 0x0000007c00007807 */ /* 0x000fd20000000000 */
.L_x_11325:
[----:B------:R-:W-:Y:S05]  /*bcc0*/  BSYNC B0 ;  /* 0x0000000000007941 */ /* 0x000fea0003800000 */
.L_x_11323:
[----:B------:R-:W-:-:S04]  /*bcd0*/  LOP3.LUT R2, R5, 0x80000000, RZ, 0xc0, !PT ;  /* 0x8000000005027812 */ /* 0x000fc800078ec0ff */
[----:B------:R-:W-:-:S04]  /*bce0*/  SHF.R.U32.HI R3, RZ, 0x18, R2 ;  /* 0x00000018ff037819 */ /* 0x000fc80000011602 */
[----:B------:R-:W-:-:S05]  /*bcf0*/  LOP3.LUT R3, R0, R3, RZ, 0xfc, !PT ;  /* 0x0000000300037212 */ /* 0x000fca00078efcff */
[----:B------:R-:W-:Y:S01]  /*bd00*/  STG.E.U8 desc[UR36][R16.64], R3 ;  /* 0x0000000310007986 */ /* 0x000fe2000c101124 */
[----:B------:R-:W-:Y:S05]  /*bd10*/  EXIT ;  /* 0x000000000000794d */ /* 0x000fea0003800000 */
.L_x_11319:
[----:B-1----:R-:W0:Y:S02]  /*bd20*/  I2F.S16 R0, R5 ;  /* 0x0000000500007306 */ /* 0x002e240000101400 */
[----:B0-----:R-:W-:-:S05]  /*bd30*/  F2FP.BF16.F32.PACK_AB R0, RZ, R0 ;  /* 0x00000000ff00723e */ /* 0x001fca00000010ff */
[----:B------:R-:W-:Y:S01]  /*bd40*/  STG.E.U16 desc[UR36][R16.64], R0 ;  /* 0x0000000010007986 */ /* 0x000fe2000c101524 */
[----:B------:R-:W-:Y:S05]  /*bd50*/  EXIT ;  /* 0x000000000000794d */ /* 0x000fea0003800000 */
.L_x_11316:
        /* <DEDUP_REMOVED lines=8> */
[----:B-1----:R-:W-:Y:S01]  /*bde0*/  STG.E.U16 desc[UR36][R16.64], R5 ;  /* 0x0000000510007986 */ /* 0x002fe2000c101524 */
[----:B------:R-:W-:Y:S05]  /*bdf0*/  EXIT ;  /* 0x000000000000794d */ /* 0x000fea0003800000 */
.L_x_11328:
        /* <DEDUP_REMOVED lines=17> */
.L_x_11331:
[----:B------:R-:W-:-:S04]  /*bf10*/  LOP3.LUT R2, R5, 0x80000000, RZ, 0xc0, !PT ;  /* 0x8000000005027812 */ /* 0x000fc800078ec0ff */
[----:B------:R-:W-:-:S04]  /*bf20*/  SHF.R.U32.HI R3, RZ, 0x18, R2 ;  /* 0x00000018ff037819 */ /* 0x000fc80000011602 */
[----:B------:R-:W-:-:S04]  /*bf30*/  LOP3.LUT R0, R0, R3, RZ, 0xfc, !PT ;  /* 0x0000000300007212 */ /* 0x000fc800078efcff */
[----:B------:R-:W-:-:S07]  /*bf40*/  PRMT R8, R0, 0x7610, R8 ;  /* 0x0000761000087816 */ /* 0x000fce0000000008 */
.L_x_11330:
[----:B------:R-:W-:Y:S05]  /*bf50*/  BSYNC B0 ;  /* 0x0000000000007941 */ /* 0x000fea0003800000 */
.L_x_11329:
[----:B------:R-:W-:Y:S01]  /*bf60*/  STG.E.U8 desc[UR36][R16.64], R8 ;  /* 0x0000000810007986 */ /* 0x000fe2000c101124 */
[----:B------:R-:W-:Y:S05]  /*bf70*/  EXIT ;  /* 0x000000000000794d */ /* 0x000fea0003800000 */
.L_x_11327:
        /* <DEDUP_REMOVED lines=17> */
.L_x_11334:
[----:B------:R-:W-:-:S04]  /*c090*/  LOP3.LUT R2, R5, 0x80000000, RZ, 0xc0, !PT ;  /* 0x8000000005027812 */ /* 0x000fc800078ec0ff */
[----:B------:R-:W-:-:S04]  /*c0a0*/  SHF.R.U32.HI R3, RZ, 0x18, R2 ;  /* 0x00000018ff037819 */ /* 0x000fc80000011602 */
[----:B------:R-:W-:-:S04]  /*c0b0*/  LOP3.LUT R0, R0, R3, RZ, 0xfc, !PT ;  /* 0x0000000300007212 */ /* 0x000fc800078efcff */
[----:B------:R-:W-:-:S07]  /*c0c0*/  PRMT R8, R0, 0x7610, R8 ;  /* 0x0000761000087816 */ /* 0x000fce0000000008 */
.L_x_11333:
[----:B------:R-:W-:Y:S05]  /*c0d0*/  BSYNC B0 ;  /* 0x0000000000007941 */ /* 0x000fea0003800000 */
.L_x_11332:
[----:B------:R-:W-:Y:S01]  /*c0e0*/  STG.E.U8 desc[UR36][R16.64], R8 ;  /* 0x0000000810007986 */ /* 0x000fe2000c101124 */
[----:B------:R-:W-:Y:S05]  /*c0f0*/  EXIT ;  /* 0x000000000000794d */ /* 0x000fea0003800000 */
.L_x_11326:
        /* <DEDUP_REMOVED lines=22> */
.L_x_11309:
        /* <DEDUP_REMOVED lines=16> */
.L_x_11337:
[----:B------:R-:W-:Y:S05]  /*c360*/  EXIT ;  /* 0x000000000000794d */ /* 0x000fea0003800000 */
.L_x_11336:
[----:B-1----:R-:W-:-:S04]  /*c370*/  PRMT R2, R5, 0x9910, RZ ;  /* 0x0000991005027816 */ /* 0x002fc800000000ff */
[----:B------:R-:W-:-:S05]  /*c380*/  SHF.R.S32.HI R3, RZ, 0x1f, R2 ;  /* 0x0000001fff037819 */ /* 0x000fca0000011402 */
[----:B------:R-:W-:Y:S01]  /*c390*/  STG.E.64 desc[UR36][R16.64], R2 ;  /* 0x0000000210007986 */ /* 0x000fe2000c101b24 */
[----:B------:R-:W-:Y:S05]  /*c3a0*/  EXIT ;  /* 0x000000000000794d */ /* 0x000fea0003800000 */
.L_x_11335:
[----:B-1----:R-:W-:-:S05]  /*c3b0*/  PRMT R3, R5, 0x9910, RZ ;  /* 0x0000991005037816 */ /* 0x002fca00000000ff */
[----:B------:R-:W-:Y:S01]  /*c3c0*/  STG.E desc[UR36][R16.64], R3 ;  /* 0x0000000310007986 */ /* 0x000fe2000c101924 */
[----:B------:R-:W-:Y:S05]  /*c3d0*/  EXIT ;  /* 0x000000000000794d */ /* 0x000fea0003800000 */
.L_x_11338:
        /* <DEDUP_REMOVED lines=10> */
.L_x_32127:


//--------------------- .text._ZN2at6native27unrolled_elementwise_kernelINS0_13BUnaryFunctorIsssZZZNS0_21heaviside_kernel_cudaERNS_18TensorIteratorBaseEENKUlvE_clEvENKUlvE3_clEvEUlssE_EESt5arrayIPcLm2EELi4E23TrivialOffsetCalculatorILi1EjESD_NS0_6memory12LoadWithCastILi1EEENSE_13StoreWithCastILi1EEEEEviT_T0_T2_T3_T4_T5_ --------------------------
	.section	.text._ZN2at6native27unrolled_elementwise_kernelINS0_13BUnaryFunctorIsssZZZNS0_21heaviside_kernel_cudaERNS_18TensorIteratorBaseEENKUlvE_clEvENKUlvE3_clEvEUlssE_EESt5arrayIPcLm2EELi4E23TrivialOffsetCalculatorILi1EjESD_NS0_6memory12LoadWithCastILi1EEENSE_13StoreWithCastILi1EEEEEviT_T0_T2_T3_T4_T5_,"ax",@progbits
	.align	128
        .global         _ZN2at6native27unrolled_elementwise_kernelINS0_13BUnaryFunctorIsssZZZNS0_21heaviside_kernel_cudaERNS_18TensorIteratorBaseEENKUlvE_clEvENKUlvE3_clEvEUlssE_EESt5arrayIPcLm2EELi4E23TrivialOffsetCalculatorILi1EjESD_NS0_6memory12LoadWithCastILi1EEENSE_13StoreWithCastILi1EEEEEviT_T0_T2_T3_T4_T5_
        .type           _ZN2at6native27unrolled_elementwise_kernelINS0_13BUnaryFunctorIsssZZZNS0_21heaviside_kernel_cudaERNS_18TensorIteratorBaseEENKUlvE_clEvENKUlvE3_clEvEUlssE_EESt5arrayIPcLm2EELi4E23TrivialOffsetCalculatorILi1EjESD_NS0_6memory12LoadWithCastILi1EEENSE_13StoreWithCastILi1EEEEEviT_T0_T2_T3_T4_T5_,@function
        .size           _ZN2at6native27unrolled_elementwise_kernelINS0_13BUnaryFunctorIsssZZZNS0_21heaviside_kernel_cudaERNS_18TensorIteratorBaseEENKUlvE_clEvENKUlvE3_clEvEUlssE_EESt5arrayIPcLm2EELi4E23TrivialOffsetCalculatorILi1EjESD_NS0_6memory12LoadWithCastILi1EEENSE_13StoreWithCastILi1EEEEEviT_T0_T2_T3_T4_T5_,(.L_x_32128 - _ZN2at6native27unrolled_elementwise_kernelINS0_13BUnaryFunctorIsssZZZNS0_21heaviside_kernel_cudaERNS_18TensorIteratorBaseEENKUlvE_clEvENKUlvE3_clEvEUlssE_EESt5arrayIPcLm2EELi4E23TrivialOffsetCalculatorILi1EjESD_NS0_6memory12LoadWithCastILi1EEENSE_13StoreWithCastILi1EEEEEviT_T0_T2_T3_T4_T5_)
        .other          _ZN2at6native27unrolled_elementwise_kernelINS0_13BUnaryFunctorIsssZZZNS0_21heaviside_kernel_cudaERNS_18TensorIteratorBaseEENKUlvE_clEvENKUlvE3_clEvEUlssE_EESt5arrayIPcLm2EELi4E23TrivialOffsetCalculatorILi1EjESD_NS0_6memory12LoadWithCastILi1EEENSE_13StoreWithCastILi1EEEEEviT_T0_T2_T3_T4_T5_,@"STO_CUDA_ENTRY STV_DEFAULT"
_ZN2at6native27unrolled_elementwise_kernelINS0_13BUnaryFunctorIsssZZZNS0_21heaviside_kernel_cudaERNS_18TensorIteratorBaseEENKUlvE_clEvENKUlvE3_clEvEUlssE_EESt5arrayIPcLm2EELi4E23TrivialOffsetCalculatorILi1EjESD_NS0_6memory12LoadWithCastILi1EEENSE_13StoreWithCastILi1EEEEEviT_T0_T2_T3_T4_T5_:
.text._ZN2at6native27unrolled_elementwise_kernelINS0_13BUnaryFunctorIsssZZZNS0_21heaviside_kernel_cudaERNS_18TensorIteratorBaseEENKUlvE_clEvENKUlvE3_clEvEUlssE_EESt5arrayIPcLm2EELi4E23TrivialOffsetCalculatorILi1EjESD_NS0_6memory12LoadWithCastILi1EEENSE_13StoreWithCastILi1EEEEEviT_T0_T2_T3_T4_T5_:
        /* <DEDUP_REMOVED lines=31> */
.L_x_11344:
[----:B------:R3:W5:Y:S01]  /*01f0*/  LDG.E.U8 R17, desc[UR36][R2.64] ;  /* 0x0000002402117981 */ /* 0x000762000c1e1100 */
[----:B------:R-:W-:Y:S05]  /*0200*/  BRA `(.L_x_11346) ;  /* 0x0000000c00587947 */ /* 0x000fea0003800000 */
.L_x_11343:
        /* <DEDUP_REMOVED lines=8> */
.L_x_11348:
[----:B------:R1:W5:Y:S01]  /*0290*/  LDG.E.U16 R17, desc[UR36][R2.64] ;  /* 0x0000002402117981 */ /* 0x000362000c1e1500 */
[----:B------:R-:W-:Y:S05]  /*02a0*/  BRA `(.L_x_11346) ;  /* 0x0000000c00307947 */ /* 0x000fea0003800000 */
.L_x_11347:
[----:B------:R2:W5:Y:S01]  /*02b0*/  LDG.E.U16 R17, desc[UR36][R2.64] ;  /* 0x0000002402117981 */ /* 0x000562000c1e1500 */
[----:B------:R-:W-:Y:S05]  /*02c0*/  BRA `(.L_x_11346) ;  /* 0x0000000c00287947 */ /* 0x000fea0003800000 */
.L_x_11342:
        /* <DEDUP_REMOVED lines=9> */
.L_x_11350:
[----:B------:R-:W2:Y:S02]  /*0360*/  LDG.E.U16 R0, desc[UR36][R2.64] ;  /* 0x0000002402007981 */ /* 0x000ea4000c1e1500 */
[----:B--2---:R-:W-:-:S06]  /*0370*/  HADD2.F32 R0, -RZ, R0.H0_H0 ;  /* 0x20000000ff007230 */ /* 0x004fcc0000004100 */
[----:B------:R-:W0:Y:S02]  /*0380*/  F2I.FTZ.TRUNC.NTZ R0, R0 ;  /* 0x0000000000007305 */ /* 0x000e24000021f100 */
[----:B0-----:R-:W-:Y:S01]  /*0390*/  PRMT R17, R0, 0x7610, R17 ;  /* 0x0000761000117816 */ /* 0x001fe20000000011 */
[----:B------:R-:W-:Y:S06]  /*03a0*/  BRA `(.L_x_11346) ;  /* 0x0000000800f07947 */ /* 0x000fec0003800000 */
.L_x_11349:
        /* <DEDUP_REMOVED lines=9> */
.L_x_11352:
[----:B------:R-:W2:Y:S02]  /*0440*/  LDG.E.U16 R2, desc[UR36][R2.64] ;  /* 0x0000002402027981 */ /* 0x000ea4000c1e1500 */
[----:B--2---:R-:W-:-:S06]  /*0450*/  HADD2.F32 R0, -RZ, R2.H0_H0 ;  /* 0x20000002ff007230 */ /* 0x004fcc0000004100 */
[----:B------:R-:W0:Y:S02]  /*0460*/  F2I.FTZ.TRUNC.NTZ R0, R0 ;  /* 0x0000000000007305 */ /* 0x000e24000021f100 */
[----:B0-----:R-:W-:Y:S01]  /*0470*/  PRMT R17, R0, 0x7610, R17 ;  /* 0x0000761000117816 */ /* 0x001fe20000000011 */
[----:B------:R-:W-:Y:S06]  /*0480*/  BRA `(.L_x_11346) ;  /* 0x0000000800b87947 */ /* 0x000fec0003800000 */
.L_x_11351:
[----:B------:R-:W2:Y:S02]  /*0490*/  LDG.E.64 R2, desc[UR36][R2.64] ;  /* 0x0000002402027981 */ /* 0x000ea4000c1e1b00 */
[----:B--2---:R0:W1:Y:S01]  /*04a0*/  F2I.F64.TRUNC R17, R2 ;  /* 0x0000000200117311 */ /* 0x004062000030d100 */
[----:B------:R-:W-:Y:S05]  /*04b0*/  BRA `(.L_x_11346) ;  /* 0x0000000800ac7947 */ /* 0x000fea0003800000 */
.L_x_11341:
        /* <DEDUP_REMOVED lines=12> */
.L_x_11355:
[----:B------:R-:W2:Y:S02]  /*0580*/  LDG.E.64 R2, desc[UR36][R2.64] ;  /* 0x0000002402027981 */ /* 0x000ea4000c1e1b00 */
[----:B--2---:R0:W1:Y:S01]  /*0590*/  F2I.F64.TRUNC R17, R2 ;  /* 0x0000000200117311 */ /* 0x004062000030d100 */
[----:B------:R-:W-:Y:S05]  /*05a0*/  BRA `(.L_x_11346) ;  /* 0x0000000800707947 */ /* 0x000fea0003800000 */
.L_x_11354:
        /* <DEDUP_REMOVED lines=28> */
.L_x_11357:
        /* <DEDUP_REMOVED lines=16> */
.L_x_11356:
[----:B------:R-:W2:Y:S02]  /*0870*/  LDG.E.U16 R0, desc[UR36][R2.64] ;  /* 0x0000002402007981 */ /* 0x000ea4000c1e1500 */
[----:B--2---:R-:W-:-:S06]  /*0880*/  IMAD.U32 R0, R0, 0x10000, RZ ;  /* 0x0001000000007824 */ /* 0x004fcc00078e00ff */
[----:B------:R-:W0:Y:S02]  /*0890*/  F2I.FTZ.TRUNC.NTZ R0, R0 ;  /* 0x0000000000007305 */ /* 0x000e24000021f100 */
[----:B0-----:R-:W-:Y:S01]  /*08a0*/  PRMT R17, R0, 0x7610, R17 ;  /* 0x0000761000117816 */ /* 0x001fe20000000011 */
[----:B------:R-:W-:Y:S06]  /*08b0*/  BRA `(.L_x_11346) ;  /* 0x0000000400ac7947 */ /* 0x000fec0003800000 */
.L_x_11353:
        /* <DEDUP_REMOVED lines=10> */
.L_x_11360:
        /* <DEDUP_REMOVED lines=21> */
.L_x_11364:
[----:B------:R-:W-:Y:S05]  /*0ab0*/  BSYNC B1 ;  /* 0x0000000000017941 */ /* 0x000fea0003800000 */
.L_x_11363:
[----:B------:R-:W-:Y:S01]  /*0ac0*/  LEA R3, R0, 0x3b800000, 0x17 ;  /* 0x3b80000000037811 */ /* 0x000fe200078eb8ff */
[----:B------:R-:W-:-:S05]  /*0ad0*/  IMAD.SHL.U32 R0, R2, 0x100000, RZ ;  /* 0x0010000002007824 */ /* 0x000fca00078e00ff */
[----:B------:R-:W-:-:S07]  /*0ae0*/  LOP3.LUT R0, R3, R0, R4, 0xfe, !PT ;  /* 0x0000000003007212 */ /* 0x000fce00078efe04 */
.L_x_11362:
[----:B------:R-:W-:Y:S05]  /*0af0*/  BSYNC B0 ;  /* 0x0000000000007941 */ /* 0x000fea0003800000 */
.L_x_11361:
[----:B------:R-:W0:Y:S02]  /*0b00*/  F2I.FTZ.TRUNC.NTZ R0, R0 ;  /* 0x0000000000007305 */ /* 0x000e24000021f100 */
[----:B0-----:R-:W-:Y:S01]  /*0b10*/  PRMT R17, R0, 0x7610, R17 ;  /* 0x0000761000117816 */ /* 0x001fe20000000011 */
[----:B------:R-:W-:Y:S06]  /*0b20*/  BRA `(.L_x_11346) ;  /* 0x0000000400107947 */ /* 0x000fec0003800000 */
.L_x_11359:
        /* <DEDUP_REMOVED lines=21> */
.L_x_11368:
[----:B------:R-:W-:Y:S05]  /*0c80*/  BSYNC B1 ;  /* 0x0000000000017941 */ /* 0x000fea0003800000 */
.L_x_11367:
[----:B------:R-:W-:Y:S01]  /*0c90*/  LEA R3, R0, 0x37800000, 0x17 ;  /* 0x3780000000037811 */ /* 0x000fe200078eb8ff */
[----:B------:R-:W-:-:S05]  /*0ca0*/  IMAD.SHL.U32 R0, R2, 0x200000, RZ ;  /* 0x0020000002007824 */ /* 0x000fca00078e00ff */
[----:B------:R-:W-:-:S07]  /*0cb0*/  LOP3.LUT R0, R3, R0, R4, 0xfe, !PT ;  /* 0x0000000003007212 */ /* 0x000fce00078efe04 */
.L_x_11366:
[----:B------:R-:W-:Y:S05]  /*0cc0*/  BSYNC B0 ;  /* 0x0000000000007941 */ /* 0x000fea0003800000 */
.L_x_11365:
[----:B------:R-:W0:Y:S02]  /*0cd0*/  F2I.FTZ.TRUNC.NTZ R0, R0 ;  /* 0x0000000000007305 */ /* 0x000e24000021f100 */
[----:B0-----:R-:W-:Y:S01]  /*0ce0*/  PRMT R17, R0, 0x7610, R17 ;  /* 0x0000761000117816 */ /* 0x001fe20000000011 */
[----:B------:R-:W-:Y:S06]  /*0cf0*/  BRA `(.L_x_11346) ;  /* 0x00000000009c7947 */ /* 0x000fec0003800000 */
.L_x_11358:
        /* <DEDUP_REMOVED lines=14> */
.L_x_11372:
[----:B------:R-:W-:Y:S05]  /*0de0*/  BSYNC B0 ;  /* 0x0000000000007941 */ /* 0x000fea0003800000 */
.L_x_11371:
[----:B------:R-:W0:Y:S02]  /*0df0*/  F2I.FTZ.TRUNC.NTZ R0, R0 ;  /* 0x0000000000007305 */ /* 0x000e24000021f100 */
[----:B0-----:R-:W-:Y:S01]  /*0e00*/  PRMT R17, R0, 0x7610, R17 ;  /* 0x0000761000117816 */ /* 0x001fe20000000011 */
[----:B------:R-:W-:Y:S06]  /*0e10*/  BRA `(.L_x_11346) ;  /* 0x0000000000547947 */ /* 0x000fec0003800000 */
.L_x_11345:
        /* <DEDUP_REMOVED lines=16> */
.L_x_11373:
[----:B------:R-:W-:Y:S01]  /*0f20*/  PRMT R17, RZ, 0x7610, R17 ;  /* 0x00007610ff117816 */ /* 0x000fe20000000011 */
[----:B------:R-:W-:Y:S06]  /*0f30*/  BRA `(.L_x_11346) ;  /* 0x00000000000c7947 */ /* 0x000fec0003800000 */
.L_x_11370:
[----:B------:R0:W5:Y:S01]  /*0f40*/  LDG.E.U16 R17, desc[UR36][R2.64] ;  /* 0x0000002402117981 */ /* 0x000162000c1e1500 */
[----:B------:R-:W-:Y:S05]  /*0f50*/  BRA `(.L_x_11346) ;  /* 0x0000000000047947 */ /* 0x000fea0003800000 */
.L_x_11369:
[----:B------:R0:W5:Y:S02]  /*0f60*/  LDG.E.U16 R17, desc[UR36][R2.64] ;  /* 0x0000002402117981 */ /* 0x000164000c1e1500 */
.L_x_11346:
[----:B------:R-:W2:Y:S02]  /*0f70*/  S2R R25, SR_TID.X ;  /* 0x0000000000197919 */ /* 0x000ea40000002100 */
[----:B--2---:R-:W-:-:S07]  /*0f80*/  VIADD R25, R25, 0x80 ;  /* 0x0000008019197836 */ /* 0x004fce0000000000 */
.L_x_11340:
[----:B------:R-:W-:Y:S05]  /*0f90*/  BSYNC B6 ;  /* 0x0000000000067941 */ /* 0x000fea0003800000 */
.L_x_11339:
[----:B------:R-:W-:Y:S01]  /*0fa0*/  ISETP.GE.AND P0, PT, R25, R22, PT ;  /* 0x000000161900720c */ /* 0x000fe20003f06270 */
[----:B------:R-:W-:-:S12]  /*0fb0*/  BSSY B6, `(.L_x_11374) ;  /* 0x00000ee000067945 */ /* 0x000fd80003800000 */
[----:B------:R-:W-:Y:S05]  /*0fc0*/  @P0 BRA `(.L_x_11375) ;  /* 0x0000000c00b00947 */ /* 0x000fea0003800000 */
[----:B01-34-:R-:W0:Y:S01]  /*0fd0*/  LDC.64 R2, c[0x0][0x220] ;  /* 0x00008800ff027b82 */ /* 0x01be220000000a00 */
        /* <DEDUP_REMOVED lines=19> */
.L_x_11379:
[----:B------:R0:W5:Y:S01]  /*1110*/  LDG.E.U8 R16, desc[UR36][R2.64] ;  /* 0x0000002402107981 */ /* 0x000162000c1e1100 */
[----:B------:R-:W-:Y:S05]  /*1120*/  BRA `(.L_x_11381) ;  /* 0x0000000c00547947 */ /* 0x000fea0003800000 */
.L_x_11378:
        /* <DEDUP_REMOVED lines=8> */
.L_x_11383:
[----:B------:R0:W5:Y:S01]  /*11b0*/  LDG.E.U16 R16, desc[UR36][R2.64] ;  /* 0x0000002402107981 */ /* 0x000162000c1e1500 */
[----:B------:R-:W-:Y:S05]  /*11c0*/  BRA `(.L_x_11381) ;  /* 0x0000000c002c7947 */ /* 0x000fea0003800000 */
.L_x_11382:
[----:B------:R0:W5:Y:S01]  /*11d0*/  LDG.E.U16 R16, desc[UR36][R2.64] ;  /* 0x0000002402107981 */ /* 0x000162000c1e1500 */
[----:B------:R-:W-:Y:S05]  /*11e0*/  BRA `(.L_x_11381) ;  /* 0x0000000c00247947 */ /* 0x000fea0003800000 */
.L_x_11377:
        /* <DEDUP_REMOVED lines=9> */
.L_x_11385:
[----:B------:R-:W2:Y:S02]  /*1280*/  LDG.E.U16 R0, desc[UR36][R2.64] ;  /* 0x0000002402007981 */ /* 0x000ea4000c1e1500 */
[----:B--2---:R-:W-:-:S06]  /*1290*/  HADD2.F32 R0, -RZ, R0.H0_H0 ;  /* 0x20000000ff007230 */ /* 0x004fcc0000004100 */
[----:B------:R-:W0:Y:S02]  /*12a0*/  F2I.FTZ.TRUNC.NTZ R0, R0 ;  /* 0x0000000000007305 */ /* 0x000e24000021f100 */
[----:B0-----:R-:W-:Y:S01]  /*12b0*/  PRMT R16, R0, 0x7610, R16 ;  /* 0x0000761000107816 */ /* 0x001fe20000000010 */
[----:B------:R-:W-:Y:S06]  /*12c0*/  BRA `(.L_x_11381) ;  /* 0x0000000800ec7947 */ /* 0x000fec0003800000 */
.L_x_11384:
        /* <DEDUP_REMOVED lines=9> */
.L_x_11387:
[----:B------:R-:W2:Y:S02]  /*1360*/  LDG.E.U16 R2, desc[UR36][R2.64] ;  /* 0x0000002402027981 */ /* 0x000ea4000c1e1500 */
[----:B--2---:R-:W-:-:S06]  /*1370*/  HADD2.F32 R0, -RZ, R2.H0_H0 ;  /* 0x20000002ff007230 */ /* 0x004fcc0000004100 */
[----:B------:R-:W0:Y:S02]  /*1380*/  F2I.FTZ.TRUNC.NTZ R0, R0 ;  /* 0x0000000000007305 */ /* 0x000e24000021f100 */
[----:B0-----:R-:W-:Y:S01]  /*1390*/  PRMT R16, R0, 0x7610, R16 ;  /* 0x0000761000107816 */ /* 0x001fe20000000010 */
[----:B------:R-:W-:Y:S06]  /*13a0*/  BRA `(.L_x_11381) ;  /* 0x0000000800b47947 */ /* 0x000fec0003800000 */
.L_x_11386:
[----:B------:R-:W2:Y:S02]  /*13b0*/  LDG.E.64 R2, desc[UR36][R2.64] ;  /* 0x0000002402027981 */ /* 0x000ea4000c1e1b00 */
[----:B--2---:R0:W1:Y:S01]  /*13c0*/  F2I.F64.TRUNC R16, R2 ;  /* 0x0000000200107311 */ /* 0x004062000030d100 */
[----:B------:R-:W-:Y:S05]  /*13d0*/  BRA `(.L_x_11381) ;  /* 0x0000000800a87947 */ /* 0x000fea0003800000 */
.L_x_11376:
        /* <DEDUP_REMOVED lines=12> */
.L_x_11390:
[----:B------:R-:W2:Y:S02]  /*14a0*/  LDG.E.64 R2, desc[UR36][R2.64] ;  /* 0x0000002402027981 */ /* 0x000ea4000c1e1b00 */
[----:B--2---:R0:W1:Y:S01]  /*14b0*/  F2I.F64.TRUNC R16, R2 ;  /* 0x0000000200107311 */ /* 0x004062000030d100 */
[----:B------:R-:W-:Y:S05]  /*14c0*/  BRA `(.L_x_11381) ;  /* 0x00000008006c7947 */ /* 0x000fea0003800000 */
.L_x_11389:
        /* <DEDUP_REMOVED lines=28> */
.L_x_11392:
        /* <DEDUP_REMOVED lines=15> */
.L_x_11391:
[----:B------:R-:W2:Y:S02]  /*1780*/  LDG.E.U16 R0, desc[UR36][R2.64] ;  /* 0x0000002402007981 */ /* 0x000ea4000c1e1500 */
[----:B--2---:R-:W-:-:S06]  /*1790*/  IMAD.U32 R0, R0, 0x10000, RZ ;  /* 0x0001000000007824 */ /* 0x004fcc00078e00ff */
[----:B------:R-:W0:Y:S02]  /*17a0*/  F2I.FTZ.TRUNC.NTZ R0, R0 ;  /* 0x0000000000007305 */ /* 0x000e24000021f100 */
[----:B0-----:R-:W-:Y:S01]  /*17b0*/  PRMT R16, R0, 0x7610, R16 ;  /* 0x0000761000107816 */ /* 0x001fe20000000010 */
[----:B------:R-:W-:Y:S06]  /*17c0*/  BRA `(.L_x_11381) ;  /* 0x0000000400ac7947 */ /* 0x000fec0003800000 */
.L_x_11388:
        /* <DEDUP_REMOVED lines=10> */
.L_x_11395:
        /* <DEDUP_REMOVED lines=21> */
.L_x_11399:
[----:B------:R-:W-:Y:S05]  /*19c0*/  BSYNC B1 ;  /* 0x0000000000017941 */ /* 0x000fea0003800000 */
.L_x_11398:
[----:B------:R-:W-:Y:S01]  /*19d0*/  LEA R3, R0, 0x3b800000, 0x17 ;  /* 0x3b80000000037811 */ /* 0x000fe200078eb8ff */
[----:B------:R-:W-:-:S05]  /*19e0*/  IMAD.SHL.U32 R0, R2, 0x100000, RZ ;  /* 0x0010000002007824 */ /* 0x000fca00078e00ff */
[----:B------:R-:W-:-:S07]  /*19f0*/  LOP3.LUT R0, R3, R0, R4, 0xfe, !PT ;  /* 0x0000000003007212 */ /* 0x000fce00078efe04 */
.L_x_11397:
[----:B------:R-:W-:Y:S05]  /*1a00*/  BSYNC B0 ;  /* 0x0000000000007941 */ /* 0x000fea0003800000 */
.L_x_11396:
[----:B------:R-:W0:Y:S02]  /*1a10*/  F2I.FTZ.TRUNC.NTZ R0, R0 ;  /* 0x0000000000007305 */ /* 0x000e24000021f100 */
[----:B0-----:R-:W-:Y:S01]  /*1a20*/  PRMT R16, R0, 0x7610, R16 ;  /* 0x0000761000107816 */ /* 0x001fe20000000010 */
[----:B------:R-:W-:Y:S06]  /*1a30*/  BRA `(.L_x_11381) ;  /* 0x0000000400107947 */ /* 0x000fec0003800000 */
.L_x_11394:
        /* <DEDUP_REMOVED lines=21> */
.L_x_11403:
[----:B------:R-:W-:Y:S05]  /*1b90*/  BSYNC B1 ;  /* 0x0000000000017941 */ /* 0x000fea0003800000 */
.L_x_11402:
[----:B------:R-:W-:Y:S01]  /*1ba0*/  LEA R3, R0, 0x37800000, 0x17 ;  /* 0x3780000000037811 */ /* 0x000fe200078eb8ff */
[----:B------:R-:W-:-:S05]  /*1bb0*/  IMAD.SHL.U32 R0, R2, 0x200000, RZ ;  /* 0x0020000002007824 */ /* 0x000fca00078e00ff */
[----:B------:R-:W-:-:S07]  /*1bc0*/  LOP3.LUT R0, R3, R0, R4, 0xfe, !PT ;  /* 0x0000000003007212 */ /* 0x000fce00078efe04 */
.L_x_11401:
[----:B------:R-:W-:Y:S05]  /*1bd0*/  BSYNC B0 ;  /* 0x0000000000007941 */ /* 0x000fea0003800000 */
.L_x_11400:
[----:B------:R-:W0:Y:S02]  /*1be0*/  F2I.FTZ.TRUNC.NTZ R0, R0 ;  /* 0x0000000000007305 */ /* 0x000e24000021f100 */
[----:B0-----:R-:W-:Y:S01]  /*1bf0*/  PRMT R16, R0, 0x7610, R16 ;  /* 0x0000761000107816 */ /* 0x001fe20000000010 */
[----:B------:R-:W-:Y:S06]  /*1c00*/  BRA `(.L_x_11381) ;  /* 0x00000000009c7947 */ /* 0x000fec0003800000 */
.L_x_11393:
        /* <DEDUP_REMOVED lines=14> */
.L_x_11407:
[----:B------:R-:W-:Y:S05]  /*1cf0*/  BSYNC B0 ;  /* 0x0000000000007941 */ /* 0x000fea0003800000 */
.L_x_11406:
[----:B------:R-:W0:Y:S02]  /*1d00*/  F2I.FTZ.TRUNC.NTZ R0, R0 ;  /* 0x0000000000007305 */ /* 0x000e24000021f100 */
[----:B0-----:R-:W-:Y:S01]  /*1d10*/  PRMT R16, R0, 0x7610, R16 ;  /* 0x0000761000107816 */ /* 0x001fe20000000010 */
[----:B------:R-:W-:Y:S06]  /*1d20*/  BRA `(.L_x_11381) ;  /* 0x0000000000547947 */ /* 0x000fec0003800000 */
.L_x_11380:
        /* <DEDUP_REMOVED lines=16> */
.L_x_11408:
[----:B------:R-:W-:Y:S01]  /*1e30*/  PRMT R16, RZ, 0x7610, R16 ;  /* 0x00007610ff107816 */ /* 0x000fe20000000010 */
[----:B------:R-:W-:Y:S06]  /*1e40*/  BRA `(.L_x_11381) ;  /* 0x00000000000c7947 */ /* 0x000fec0003800000 */
.L_x_11405:
[----:B------:R3:W5:Y:S01]  /*1e50*/  LDG.E.U16 R16, desc[UR36][R2.64] ;  /* 0x0000002402107981 */ /* 0x000762000c1e1500 */
[----:B------:R-:W-:Y:S05]  /*1e60*/  BRA `(.L_x_11381) ;  /* 0x0000000000047947 */ /* 0x000fea0003800000 */
.L_x_11404:
[----:B------:R2:W5:Y:S02]  /*1e70*/  LDG.E.U16 R16, desc[UR36][R2.64] ;  /* 0x0000002402107981 */ /* 0x000564000c1e1500 */
.L_x_11381:
[----:B------:R-:W-:-:S07]  /*1e80*/  VIADD R25, R25, 0x80 ;  /* 0x0000008019197836 */ /* 0x000fce0000000000 */
.L_x_11375:
[----:B------:R-:W-:Y:S05]  /*1e90*/  BSYNC B6 ;  /* 0x0000000000067941 */ /* 0x000fea0003800000 */
.L_x_11374:
[----:B------:R-:W-:Y:S01]  /*1ea0*/  ISETP.GE.AND P0, PT, R25, R22, PT ;  /* 0x000000161900720c */ /* 0x000fe20003f06270 */
[----:B------:R-:W-:Y:S01]  /*1eb0*/  BSSY B6, `(.L_x_11409) ;  /* 0x00000f0000067945 */ /* 0x000fe20003800000 */
[----:B------:R-:W-:Y:S02]  /*1ec0*/  PRMT R18, RZ, 0x7610, R18 ;  /* 0x00007610ff127816 */ /* 0x000fe40000000012 */
[----:B------:R-:W-:-:S09]  /*1ed0*/  PRMT R24, RZ, 0x7610, R24 ;  /* 0x00007610ff187816 */ /* 0x000fd20000000018 */
        /* <DEDUP_REMOVED lines=21> */
.L_x_11414:
[----:B------:R0:W5:Y:S01]  /*2030*/  LDG.E.U8 R24, desc[UR36][R2.64] ;  /* 0x0000002402187981 */ /* 0x000162000c1e1100 */
[----:B------:R-:W-:Y:S05]  /*2040*/  BRA `(.L_x_11416) ;  /* 0x0000000c00547947 */ /* 0x000fea0003800000 */
.L_x_11413:
        /* <DEDUP_REMOVED lines=8> */
.L_x_11418:
[----:B------:R0:W5:Y:S01]  /*20d0*/  LDG.E.U16 R24, desc[UR36][R2.64] ;  /* 0x0000002402187981 */ /* 0x000162000c1e1500 */
[----:B------:R-:W-:Y:S05]  /*20e0*/  BRA `(.L_x_11416) ;  /* 0x0000000c002c7947 */ /* 0x000fea0003800000 */
.L_x_11417:
[----:B------:R0:W5:Y:S01]  /*20f0*/  LDG.E.U16 R24, desc[UR36][R2.64] ;  /* 0x0000002402187981 */ /* 0x000162000c1e1500 */
[----:B------:R-:W-:Y:S05]  /*2100*/  BRA `(.L_x_11416) ;  /* 0x0000000c00247947 */ /* 0x000fea0003800000 */
.L_x_11412:
        /* <DEDUP_REMOVED lines=9> */
.L_x_11420:
[----:B------:R-:W2:Y:S02]  /*21a0*/  LDG.E.U16 R0, desc[UR36][R2.64] ;  /* 0x0000002402007981 */ /* 0x000ea4000c1e1500 */
[----:B--2---:R-:W-:-:S06]  /*21b0*/  HADD2.F32 R0, -RZ, R0.H0_H0 ;  /* 0x20000000ff007230 */ /* 0x004fcc0000004100 */
[----:B------:R-:W0:Y:S02]  /*21c0*/  F2I.FTZ.TRUNC.NTZ R0, R0 ;  /* 0x0000000000007305 */ /* 0x000e24000021f100 */
[----:B0-----:R-:W-:Y:S01]  /*21d0*/  PRMT R24, R0, 0x7610, R24 ;  /* 0x0000761000187816 */ /* 0x001fe20000000018 */
[----:B------:R-:W-:Y:S06]  /*21e0*/  BRA `(.L_x_11416) ;  /* 0x0000000800ec7947 */ /* 0x000fec0003800000 */
.L_x_11419:
        /* <DEDUP_REMOVED lines=9> */
.L_x_11422:
[----:B------:R-:W2:Y:S02]  /*2280*/  LDG.E.U16 R2, desc[UR36][R2.64] ;  /* 0x0000002402027981 */ /* 0x000ea4000c1e1500 */
[----:B--2---:R-:W-:-:S06]  /*2290*/  HADD2.F32 R0, -RZ, R2.H0_H0 ;  /* 0x20000002ff007230 */ /* 0x004fcc0000004100 */
[----:B------:R-:W0:Y:S02]  /*22a0*/  F2I.FTZ.TRUNC.NTZ R0, R0 ;  /* 0x0000000000007305 */ /* 0x000e24000021f100 */
[----:B0-----:R-:W-:Y:S01]  /*22b0*/  PRMT R24, R0, 0x7610, R24 ;  /* 0x0000761000187816 */ /* 0x001fe20000000018 */
[----:B------:R-:W-:Y:S06]  /*22c0*/  BRA `(.L_x_11416) ;  /* 0x0000000800b47947 */ /* 0x000fec0003800000 */
.L_x_11421:
[----:B------:R-:W2:Y:S02]  /*22d0*/  LDG.E.64 R2, desc[UR36][R2.64] ;  /* 0x0000002402027981 */ /* 0x000ea4000c1e1b00 */
[----:B--2---:R0:W1:Y:S01]  /*22e0*/  F2I.F64.TRUNC R24, R2 ;  /* 0x0000000200187311 */ /* 0x004062000030d100 */
[----:B------:R-:W-:Y:S05]  /*22f0*/  BRA `(.L_x_11416) ;  /* 0x0000000800a87947 */ /* 0x000fea0003800000 */
.L_x_11411:
        /* <DEDUP_REMOVED lines=12> */
.L_x_11425:
[----:B------:R-:W2:Y:S02]  /*23c0*/  LDG.E.64 R2, desc[UR36][R2.64] ;  /* 0x0000002402027981 */ /* 0x000ea4000c1e1b00 */
[----:B--2---:R3:W4:Y:S01]  /*23d0*/  F2I.F64.TRUNC R24, R2 ;  /* 0x0000000200187311 */ /* 0x004722000030d100 */
[----:B------:R-:W-:Y:S05]  /*23e0*/  BRA `(.L_x_11416) ;  /* 0x00000008006c7947 */ /* 0x000fea0003800000 */
.L_x_11424:
        /* <DEDUP_REMOVED lines=28> */
.L_x_11427:
        /* <DEDUP_REMOVED lines=15> */
.L_x_11426:
[----:B------:R-:W2:Y:S02]  /*26a0*/  LDG.E.U16 R0, desc[UR36][R2.64] ;  /* 0x0000002402007981 */ /* 0x000ea4000c1e1500 */
[----:B--2---:R-:W-:-:S06]  /*26b0*/  IMAD.U32 R0, R0, 0x10000, RZ ;  /* 0x0001000000007824 */ /* 0x004fcc00078e00ff */
[----:B------:R-:W0:Y:S02]  /*26c0*/  F2I.FTZ.TRUNC.NTZ R0, R0 ;  /* 0x0000000000007305 */ /* 0x000e24000021f100 */
[----:B0-----:R-:W-:Y:S01]  /*26d0*/  PRMT R24, R0, 0x7610, R24 ;  /* 0x0000761000187816 */ /* 0x001fe20000000018 */
[----:B------:R-:W-:Y:S06]  /*26e0*/  BRA `(.L_x_11416) ;  /* 0x0000000400ac7947 */ /* 0x000fec0003800000 */
.L_x_11423:
        /* <DEDUP_REMOVED lines=10> */
.L_x_11430:
        /* <DEDUP_REMOVED lines=21> */
.L_x_11434:
[----:B------:R-:W-:Y:S05]  /*28e0*/  BSYNC B1 ;  /* 0x0000000000017941 */ /* 0x000fea0003800000 */
.L_x_11433:
[----:B------:R-:W-:Y:S01]  /*28f0*/  LEA R3, R0, 0x3b800000, 0x17 ;  /* 0x3b80000000037811 */ /* 0x000fe200078eb8ff */
[----:B------:R-:W-:-:S05]  /*2900*/  IMAD.SHL.U32 R0, R2, 0x100000, RZ ;  /* 0x0010000002007824 */ /* 0x000fca00078e00ff */
[----:B------:R-:W-:-:S07]  /*2910*/  LOP3.LUT R0, R3, R0, R4, 0xfe, !PT ;  /* 0x0000000003007212 */ /* 0x000fce00078efe04 */
.L_x_11432:
[----:B------:R-:W-:Y:S05]  /*2920*/  BSYNC B0 ;  /* 0x0000000000007941 */ /* 0x000fea0003800000 */
.L_x_11431:
[----:B------:R-:W0:Y:S02]  /*2930*/  F2I.FTZ.TRUNC.NTZ R0, R0 ;  /* 0x0000000000007305 */ /* 0x000e24000021f100 */
[----:B0-----:R-:W-:Y:S01]  /*2940*/  PRMT R24, R0, 0x7610, R24 ;  /* 0x0000761000187816 */ /* 0x001fe20000000018 */
[----:B------:R-:W-:Y:S06]  /*2950*/  BRA `(.L_x_11416) ;  /* 0x0000000400107947 */ /* 0x000fec0003800000 */
.L_x_11429:
        /* <DEDUP_REMOVED lines=21> */
.L_x_11438:
[----:B------:R-:W-:Y:S05]  /*2ab0*/  BSYNC B1 ;  /* 0x0000000000017941 */ /* 0x000fea0003800000 */
.L_x_11437:
[----:B------:R-:W-:Y:S01]  /*2ac0*/  LEA R3, R0, 0x37800000, 0x17 ;  /* 0x3780000000037811 */ /* 0x000fe200078eb8ff */
[----:B------:R-:W-:-:S05]  /*2ad0*/  IMAD.SHL.U32 R0, R2, 0x200000, RZ ;  /* 0x0020000002007824 */ /* 0x000fca00078e00ff */
[----:B------:R-:W-:-:S07]  /*2ae0*/  LOP3.LUT R0, R3, R0, R4, 0xfe, !PT ;  /* 0x0000000003007212 */ /* 0x000fce00078efe04 */
.L_x_11436:
[----:B------:R-:W-:Y:S05]  /*2af0*/  BSYNC B0 ;  /* 0x0000000000007941 */ /* 0x000fea0003800000 */
.L_x_11435:
[----:B------:R-:W0:Y:S02]  /*2b00*/  F2I.FTZ.TRUNC.NTZ R0, R0 ;  /* 0x0000000000007305 */ /* 0x000e24000021f100 */
[----:B0-----:R-:W-:Y:S01]  /*2b10*/  PRMT R24, R0, 0x7610, R24 ;  /* 0x0000761000187816 */ /* 0x001fe20000000018 */
[----:B------:R-:W-:Y:S06]  /*2b20*/  BRA `(.L_x_11416) ;  /* 0x00000000009c7947 */ /* 0x000fec0003800000 */
.L_x_11428:
        /* <DEDUP_REMOVED lines=14> */
.L_x_11442:
[----:B------:R-:W-:Y:S05]  /*2c10*/  BSYNC B0 ;  /* 0x0000000000007941 */ /* 0x000fea0003800000 */
.L_x_11441:
[----:B------:R-:W0:Y:S02]  /*2c20*/  F2I.FTZ.TRUNC.NTZ R0, R0 ;  /* 0x0000000000007305 */ /* 0x000e24000021f100 */
[----:B0-----:R-:W-:Y:S01]  /*2c30*/  PRMT R24, R0, 0x7610, R24 ;  /* 0x0000761000187816 */ /* 0x001fe20000000018 */
[----:B------:R-:W-:Y:S06]  /*2c40*/  BRA `(.L_x_11416) ;  /* 0x0000000000547947 */ /* 0x000fec0003800000 */
.L_x_11415:
        /* <DEDUP_REMOVED lines=16> */
.L_x_11443:
[----:B------:R-:W-:Y:S01]  /*2d50*/  PRMT R24, RZ, 0x7610, R24 ;  /* 0x00007610ff187816 */ /* 0x000fe20000000018 */
[----:B------:R-:W-:Y:S06]  /*2d60*/  BRA `(.L_x_11416) ;  /* 0x00000000000c7947 */ /* 0x000fec0003800000 */
.L_x_11440:
[----:B------:R2:W5:Y:S01]  /*2d70*/  LDG.E.U16 R24, desc[UR36][R2.64] ;  /* 0x0000002402187981 */ /* 0x000562000c1e1500 */
[----:B------:R-:W-:Y:S05]  /*2d80*/  BRA `(.L_x_11416) ;  /* 0x0000000000047947 */ /* 0x000fea0003800000 */
.L_x_11439:
[----:B------:R1:W5:Y:S02]  /*2d90*/  LDG.E.U16 R24, desc[UR36][R2.64] ;  /* 0x0000002402187981 */ /* 0x000364000c1e1500 */
.L_x_11416:
[----:B------:R-:W-:-:S07]  /*2da0*/  VIADD R25, R25, 0x80 ;  /* 0x0000008019197836 */ /* 0x000fce0000000000 */
.L_x_11410:
[----:B------:R-:W-:Y:S05]  /*2db0*/  BSYNC B6 ;  /* 0x0000000000067941 */ /* 0x000fea0003800000 */
.L_x_11409:
[----:B------:R-:W0:Y:S01]  /*2dc0*/  LDC.U16 R19, c[0x0][0x216] ;  /* 0x00008580ff137b82 */ /* 0x000e220000000400 */
[----:B------:R-:W-:Y:S01]  /*2dd0*/  ISETP.GE.AND P0, PT, R25, R22, PT ;  /* 0x000000161900720c */ /* 0x000fe20003f06270 */
[----:B------:R-:W-:-:S12]  /*2de0*/  BSSY B6, `(.L_x_11444) ;  /* 0x00000eb000067945 */ /* 0x000fd80003800000 */
        /* <DEDUP_REMOVED lines=20> */
.L_x_11449:
[----:B------:R0:W5:Y:S01]  /*2f30*/  LDG.E.U8 R18, desc[UR36][R2.64] ;  /* 0x0000002402127981 */ /* 0x000162000c1e1100 */
[----:B------:R-:W-:Y:S05]  /*2f40*/  BRA `(.L_x_11445) ;  /* 0x0000000c00507947 */ /* 0x000fea0003800000 */
.L_x_11448:
        /* <DEDUP_REMOVED lines=8> */
.L_x_11452:
[----:B------:R0:W5:Y:S01]  /*2fd0*/  LDG.E.U16 R18, desc[UR36][R2.64] ;  /* 0x0000002402127981 */ /* 0x000162000c1e1500 */
[----:B------:R-:W-:Y:S05]  /*2fe0*/  BRA `(.L_x_11445) ;  /* 0x0000000c00287947 */ /* 0x000fea0003800000 */
.L_x_11451:
[----:B------:R0:W5:Y:S01]  /*2ff0*/  LDG.E.U16 R18, desc[UR36][R2.64] ;  /* 0x0000002402127981 */ /* 0x000162000c1e1500 */
[----:B------:R-:W-:Y:S05]  /*3000*/  BRA `(.L_x_11445) ;  /* 0x0000000c00207947 */ /* 0x000fea0003800000 */
.L_x_11447:
        /* <DEDUP_REMOVED lines=9> */
.L_x_11454:
[----:B------:R-:W2:Y:S02]  /*30a0*/  LDG.E.U16 R0, desc[UR36][R2.64] ;  /* 0x0000002402007981 */ /* 0x000ea4000c1e1500 */
[----:B--2---:R-:W-:-:S06]  /*30b0*/  HADD2.F32 R0, -RZ, R0.H0_H0 ;  /* 0x20000000ff007230 */ /* 0x004fcc0000004100 */
[----:B------:R-:W0:Y:S02]  /*30c0*/  F2I.FTZ.TRUNC.NTZ R0, R0 ;  /* 0x0000000000007305 */ /* 0x000e24000021f100 */
[----:B0-----:R-:W-:Y:S01]  /*30d0*/  PRMT R18, R0, 0x7610, R18 ;  /* 0x0000761000127816 */ /* 0x001fe20000000012 */
[----:B------:R-:W-:Y:S06]  /*30e0*/  BRA `(.L_x_11445) ;  /* 0x0000000800e87947 */ /* 0x000fec0003800000 */
.L_x_11453:
        /* <DEDUP_REMOVED lines=9> */
.L_x_11456:
[----:B------:R-:W2:Y:S02]  /*3180*/  LDG.E.U16 R2, desc[UR36][R2.64] ;  /* 0x0000002402027981 */ /* 0x000ea4000c1e1500 */
[----:B--2---:R-:W-:-:S06]  /*3190*/  HADD2.F32 R0, -RZ, R2.H0_H0 ;  /* 0x20000002ff007230 */ /* 0x004fcc0000004100 */
[----:B------:R-:W0:Y:S02]  /*31a0*/  F2I.FTZ.TRUNC.NTZ R0, R0 ;  /* 0x0000000000007305 */ /* 0x000e24000021f100 */
[----:B0-----:R-:W-:Y:S01]  /*31b0*/  PRMT R18, R0, 0x7610, R18 ;  /* 0x0000761000127816 */ /* 0x001fe20000000012 */
[----:B------:R-:W-:Y:S06]  /*31c0*/  BRA `(.L_x_11445) ;  /* 0x0000000800b07947 */ /* 0x000fec0003800000 */
.L_x_11455:
[----:B------:R-:W2:Y:S02]  /*31d0*/  LDG.E.64 R2, desc[UR36][R2.64] ;  /* 0x0000002402027981 */ /* 0x000ea4000c1e1b00 */
[----:B--2---:R0:W1:Y:S01]  /*31e0*/  F2I.F64.TRUNC R18, R2 ;  /* 0x0000000200127311 */ /* 0x004062000030d100 */
[----:B------:R-:W-:Y:S05]  /*31f0*/  BRA `(.L_x_11445) ;  /* 0x0000000800a47947 */ /* 0x000fea0003800000 */
.L_x_11446:
        /* <DEDUP_REMOVED lines=12> */
.L_x_11459:
[----:B------:R-:W2:Y:S02]  /*32c0*/  LDG.E.64 R2, desc[UR36][R2.64] ;  /* 0x0000002402027981 */ /* 0x000ea4000c1e1b00 */
[----:B--2---:R0:W1:Y:S01]  /*32d0*/  F2I.F64.TRUNC R18, R2 ;  /* 0x0000000200127311 */ /* 0x004062000030d100 */
[----:B------:R-:W-:Y:S05]  /*32e0*/  BRA `(.L_x_11445) ;  /* 0x0000000800687947 */ /* 0x000fea0003800000 */
.L_x_11458:
        /* <DEDUP_REMOVED lines=28> */
.L_x_11461:
        /* <DEDUP_REMOVED lines=15> */
.L_x_11460:
[----:B------:R-:W2:Y:S02]  /*35a0*/  LDG.E.U16 R0, desc[UR36][R2.64] ;  /* 0x0000002402007981 */ /* 0x000ea4000c1e1500 */
[----:B--2---:R-:W-:-:S06]  /*35b0*/  IMAD.U32 R0, R0, 0x10000, RZ ;  /* 0x0001000000007824 */ /* 0x004fcc00078e00ff */
[----:B------:R-:W0:Y:S02]  /*35c0*/  F2I.FTZ.TRUNC.NTZ R0, R0 ;  /* 0x0000000000007305 */ /* 0x000e24000021f100 */
[----:B0-----:R-:W-:Y:S01]  /*35d0*/  PRMT R18, R0, 0x7610, R18 ;  /* 0x0000761000127816 */ /* 0x001fe20000000012 */
[----:B------:R-:W-:Y:S06]  /*35e0*/  BRA `(.L_x_11445) ;  /* 0x0000000400a87947 */ /* 0x000fec0003800000 */
.L_x_11457:
        /* <DEDUP_REMOVED lines=10> */
.L_x_11464:
        /* <DEDUP_REMOVED lines=21> */
.L_x_11468:
[----:B------:R-:W-:Y:S05]  /*37e0*/  BSYNC B1 ;  /* 0x0000000000017941 */ /* 0x000fea0003800000 */
.L_x_11467:
[----:B------:R-:W-:Y:S01]  /*37f0*/  LEA R3, R0, 0x3b800000, 0x17 ;  /* 0x3b80000000037811 */ /* 0x000fe200078eb8ff */
[----:B------:R-:W-:-:S05]  /*3800*/  IMAD.SHL.U32 R0, R2, 0x100000, RZ ;  /* 0x0010000002007824 */ /* 0x000fca00078e00ff */
[----:B------:R-:W-:-:S07]  /*3810*/  LOP3.LUT R0, R3, R0, R4, 0xfe, !PT ;  /* 0x0000000003007212 */ /* 0x000fce00078efe04 */
.L_x_11466:
[----:B------:R-:W-:Y:S05]  /*3820*/  BSYNC B0 ;  /* 0x0000000000007941 */ /* 0x000fea0003800000 */
.L_x_11465:
[----:B------:R-:W0:Y:S02]  /*3830*/  F2I.FTZ.TRUNC.NTZ R0, R0 ;  /* 0x0000000000007305 */ /* 0x000e24000021f100 */
[----:B0-----:R-:W-:Y:S01]  /*3840*/  PRMT R18, R0, 0x7610, R18 ;  /* 0x0000761000127816 */ /* 0x001fe20000000012 */
[----:B------:R-:W-:Y:S06]  /*3850*/  BRA `(.L_x_11445) ;  /* 0x00000004000c7947 */ /* 0x000fec0003800000 */
.L_x_11463:
        /* <DEDUP_REMOVED lines=21> */
.L_x_11472:
[----:B------:R-:W-:Y:S05]  /*39b0*/  BSYNC B1 ;  /* 0x0000000000017941 */ /* 0x000fea0003800000 */
.L_x_11471:
[----:B------:R-:W-:Y:S01]  /*39c0*/  LEA R3, R0, 0x37800000, 0x17 ;  /* 0x3780000000037811 */ /* 0x000fe200078eb8ff */
[----:B------:R-:W-:-:S05]  /*39d0*/  IMAD.SHL.U32 R0, R2, 0x200000, RZ ;  /* 0x0020000002007824 */ /* 0x000fca00078e00ff */
[----:B------:R-:W-:-:S07]  /*39e0*/  LOP3.LUT R0, R3, R0, R4, 0xfe, !PT ;  /* 0x0000000003007212 */ /* 0x000fce00078efe04 */
.L_x_11470:
[----:B------:R-:W-:Y:S05]  /*39f0*/  BSYNC B0 ;  /* 0x0000000000007941 */ /* 0x000fea0003800000 */
.L_x_11469:
[----:B------:R-:W0:Y:S02]  /*3a00*/  F2I.FTZ.TRUNC.NTZ R0, R0 ;  /* 0x0000000000007305 */ /* 0x000e24000021f100 */
[----:B0-----:R-:W-:Y:S01]  /*3a10*/  PRMT R18, R0, 0x7610, R18 ;  /* 0x0000761000127816 */ /* 0x001fe20000000012 */
[----:B------:R-:W-:Y:S06]  /*3a20*/  BRA `(.L_x_11445) ;  /* 0x0000000000987947 */ /* 0x000fec0003800000 */
.L_x_11462:
        /* <DEDUP_REMOVED lines=14> */
.L_x_11476:
[----:B------:R-:W-:Y:S05]  /*3b10*/  BSYNC B0 ;  /* 0x0000000000007941 */ /* 0x000fea0003800000 */
.L_x_11475:
[----:B------:R-:W0:Y:S02]  /*3b20*/  F2I.FTZ.TRUNC.NTZ R0, R0 ;  /* 0x0000000000007305 */ /* 0x000e24000021f100 */
[----:B0-----:R-:W-:Y:S01]  /*3b30*/  PRMT R18, R0, 0x7610, R18 ;  /* 0x0000761000127816 */ /* 0x001fe20000000012 */
[----:B------:R-:W-:Y:S06]  /*3b40*/  BRA `(.L_x_11445) ;  /* 0x0000000000507947 */ /* 0x000fec0003800000 */
.L_x_11450:
        /* <DEDUP_REMOVED lines=16> */
.L_x_11477:
[----:B------:R-:W-:Y:S05]  /*3c50*/  BRA `(.L_x_11445) ;  /* 0x00000000000c7947 */ /* 0x000fea0003800000 */
.L_x_11474:
[----:B------:R0:W5:Y:S01]  /*3c60*/  LDG.E.U16 R18, desc[UR36][R2.64] ;  /* 0x0000002402127981 */ /* 0x000162000c1e1500 */
[----:B------:R-:W-:Y:S05]  /*3c70*/  BRA `(.L_x_11445) ;  /* 0x0000000000047947 */ /* 0x000fea0003800000 */
.L_x_11473:
[----:B------:R0:W5:Y:S02]  /*3c80*/  LDG.E.U16 R18, desc[UR36][R2.64] ;  /* 0x0000002402127981 */ /* 0x000164000c1e1500 */
.L_x_11445:
[----:B------:R-:W-:Y:S05]  /*3c90*/  BSYNC B6 ;  /* 0x0000000000067941 */ /* 0x000fea0003800000 */
.L_x_11444:
[----:B01234-:R-:W0:Y:S01]  /*3ca0*/  S2R R2, SR_TID.X ;  /* 0x0000000000027919 */ /* 0x01fe220000002100 */
[----:B-----5:R-:W-:Y:S01]  /*3cb0*/  PRMT R0, R17, 0x9910, RZ ;  /* 0x0000991011007816 */ /* 0x020fe200000000ff */
[----:B------:R-:W-:Y:S01]  /*3cc0*/  BSSY B6, `(.L_x_11478) ;  /* 0x000010a000067945 */ /* 0x000fe20003800000 */
[----:B------:R-:W-:Y:S02]  /*3cd0*/  PRMT R24, R24, 0x9910, RZ ;  /* 0x0000991018187816 */ /* 0x000fe400000000ff */
[C---:B------:R-:W-:Y:S02]  /*3ce0*/  ISETP.GT.AND P6, PT, R0.reuse, RZ, PT ;  /* 0x000000ff0000720c */ /* 0x040fe40003fc4270 */
[----:B------:R-:W-:Y:S01]  /*3cf0*/  ISETP.NE.AND P0, PT, R0, RZ, PT ;  /* 0x000000ff0000720c */ /* 0x000fe20003f05270 */
[----:B------:R-:W-:Y:S01]  /*3d00*/  IMAD.MOV.U32 R0, RZ, RZ, R24 ;  /* 0x000000ffff007224 */ /* 0x000fe200078e0018 */
[----:B------:R-:W-:Y:S02]  /*3d10*/  PRMT R3, R16, 0x9910, RZ ;  /* 0x0000991010037816 */ /* 0x000fe400000000ff */
[----:B------:R-:W-:-:S02]  /*3d20*/  PRMT R4, R18, 0x9910, RZ ;  /* 0x0000991012047816 */ /* 0x000fc400000000ff */
[----:B------:R-:W1:Y:S01]  /*3d30*/  LDC.U8 R18, c[0x0][0x234] ;  /* 0x00008d00ff127b82 */ /* 0x000e620000000000 */
[----:B------:R-:W-:Y:S02]  /*3d40*/  ISETP.GT.AND P1, PT, R3, RZ, PT ;  /* 0x000000ff0300720c */ /* 0x000fe40003f24270 */
[C---:B------:R-:W-:Y:S02]  /*3d50*/  ISETP.GT.AND P4, PT, R0.reuse, RZ, PT ;  /* 0x000000ff0000720c */ /* 0x040fe40003f84270 */
[----:B------:R-:W-:Y:S02]  /*3d60*/  ISETP.NE.AND P5, PT, R0, RZ, PT ;  /* 0x000000ff0000720c */ /* 0x000fe40003fa5270 */
[----:B------:R-:W-:Y:S02]  /*3d70*/  SEL R0, RZ, 0x1, !P6 ;  /* 0x00000001ff007807 */ /* 0x000fe40007000000 */
[C---:B------:R-:W-:Y:S02]  /*3d80*/  ISETP.NE.AND P2, PT, R4.reuse, RZ, PT ;  /* 0x000000ff0400720c */ /* 0x040fe40003f45270 */
[----:B------:R-:W-:-:S02]  /*3d90*/  ISETP.GT.AND P6, PT, R4, RZ, PT ;  /* 0x000000ff0400720c */ /* 0x000fc40003fc4270 */
[----:B------:R-:W-:Y:S02]  /*3da0*/  SEL R4, RZ, 0x1, !P1 ;  /* 0x00000001ff047807 */ /* 0x000fe40004800000 */
[----:B------:R-:W-:Y:S02]  /*3db0*/  ISETP.NE.AND P3, PT, R3, RZ, PT ;  /* 0x000000ff0300720c */ /* 0x000fe40003f65270 */
[----:B------:R-:W-:Y:S02]  /*3dc0*/  SEL R16, RZ, 0x1, !P4 ;  /* 0x00000001ff107807 */ /* 0x000fe40006000000 */
[----:B0-----:R-:W-:Y:S02]  /*3dd0*/  ISETP.GE.AND P1, PT, R2, R22, PT ;  /* 0x000000160200720c */ /* 0x001fe40003f26270 */
[C---:B------:R-:W-:Y:S02]  /*3de0*/  SEL R3, R19.reuse, R0, !P0 ;  /* 0x0000000013037207 */ /* 0x040fe40004000000 */
[----:B------:R-:W-:-:S02]  /*3df0*/  SEL R17, R19, R4, !P3 ;  /* 0x0000000413117207 */ /* 0x000fc40005800000 */
[----:B------:R-:W-:Y:S02]  /*3e00*/  SEL R16, R19, R16, !P5 ;  /* 0x0000001013107207 */ /* 0x000fe40006800000 */
[----:B------:R-:W-:-:S05]  /*3e10*/  @P2 SEL R19, RZ, 0x1, !P6 ;  /* 0x00000001ff132807 */ /* 0x000fca0007000000 */
        /* <DEDUP_REMOVED lines=22> */
.L_x_11483:
[----:B------:R0:W-:Y:S01]  /*3f80*/  STG.E.U8 desc[UR36][R8.64], R3 ;  /* 0x0000000308007986 */ /* 0x0001e2000c101124 */
[----:B------:R-:W-:Y:S05]  /*3f90*/  BRA `(.L_x_11479) ;  /* 0x0000000c00707947 */ /* 0x000fea0003800000 */
.L_x_11482:
[----:B------:R-:W-:-:S13]  /*3fa0*/  ISETP.NE.AND P0, PT, R0, 0x2, PT ;  /* 0x000000020000780c */ /* 0x000fda0003f05270 */
[----:B------:R-:W-:Y:S05]  /*3fb0*/  @!P0 BRA `(.L_x_11485) ;  /* 0x0000000000308947 */ /* 0x000fea0003800000 */
[----:B------:R-:W-:-:S13]  /*3fc0*/  ISETP.NE.AND P0, PT, R0, 0x3, PT ;  /* 0x000000030000780c */ /* 0x000fda0003f05270 */
[----:B------:R-:W-:Y:S05]  /*3fd0*/  @!P0 BRA `(.L_x_11486) ;  /* 0x00000000001c8947 */ /* 0x000fea0003800000 */
[----:B------:R-:W-:-:S13]  /*3fe0*/  ISETP.NE.AND P0, PT, R0, 0x4, PT ;  /* 0x000000040000780c */ /* 0x000fda0003f05270 */
[----:B------:R-:W-:Y:S05]  /*3ff0*/  @P0 BRA `(.L_x_11484) ;  /* 0x0000000800f80947 */ /* 0x000fea0003800000 */
[----:B------:R-:W-:-:S05]  /*4000*/  PRMT R3, R3, 0x9910, RZ ;  /* 0x0000991003037816 */ /* 0x000fca00000000ff */
[----:B------:R-:W-:-:S05]  /*4010*/  IMAD.MOV.U32 R4, RZ, RZ, R3 ;  /* 0x000000ffff047224 */ /* 0x000fca00078e0003 */
[----:B------:R-:W-:-:S05]  /*4020*/  SHF.R.S32.HI R5, RZ, 0x1f, R4 ;  /* 0x0000001fff057819 */ /* 0x000fca0000011404 */
[----:B------:R0:W-:Y:S01]  /*4030*/  STG.E.64 desc[UR36][R8.64], R4 ;  /* 0x0000000408007986 */ /* 0x0001e2000c101b24 */
[----:B------:R-:W-:Y:S05]  /*4040*/  BRA `(.L_x_11479) ;  /* 0x0000000c00447947 */ /* 0x000fea0003800000 */
.L_x_11486:
[----:B------:R-:W-:-:S05]  /*4050*/  PRMT R3, R3, 0x9910, RZ ;  /* 0x0000991003037816 */ /* 0x000fca00000000ff */
[----:B------:R0:W-:Y:S01]  /*4060*/  STG.E desc[UR36][R8.64], R3 ;  /* 0x0000000308007986 */ /* 0x0001e2000c101924 */
[----:B------:R-:W-:Y:S05]  /*4070*/  BRA `(.L_x_11479) ;  /* 0x0000000c00387947 */ /* 0x000fea0003800000 */
.L_x_11485:
[----:B------:R0:W-:Y:S01]  /*4080*/  STG.E.U16 desc[UR36][R8.64], R3 ;  /* 0x0000000308007986 */ /* 0x0001e2000c101524 */
[----:B------:R-:W-:Y:S05]  /*4090*/  BRA `(.L_x_11479) ;  /* 0x0000000c00307947 */ /* 0x000fea0003800000 */
.L_x_11481:
        /* <DEDUP_REMOVED lines=9> */
.L_x_11488:
[----:B------:R-:W0:Y:S02]  /*4130*/  I2F.S16 R0, R3 ;  /* 0x0000000300007306 */ /* 0x000e240000101400 */
[----:B0-----:R-:W-:-:S05]  /*4140*/  F2FP.F16.F32.PACK_AB R0, RZ, R0 ;  /* 0x00000000ff00723e */ /* 0x001fca00000000ff */
[----:B------:R0:W-:Y:S01]  /*4150*/  STG.E.U16 desc[UR36][R8.64], R0 ;  /* 0x0000000008007986 */ /* 0x0001e2000c101524 */
[----:B------:R-:W-:Y:S05]  /*4160*/  BRA `(.L_x_11479) ;  /* 0x0000000800fc7947 */ /* 0x000fea0003800000 */
.L_x_11487:
        /* <DEDUP_REMOVED lines=10> */
.L_x_11490:
[----:B------:R-:W0:Y:S02]  /*4210*/  I2F.S16 R3, R3 ;  /* 0x0000000300037306 */ /* 0x000e240000101400 */
[----:B0-----:R-:W-:-:S04]  /*4220*/  F2FP.F16.F32.PACK_AB R3, RZ, R3 ;  /* 0x00000003ff03723e */ /* 0x001fc800000000ff */
[----:B------:R-:W-:-:S05]  /*4230*/  PRMT R3, R3, 0x5410, RZ ;  /* 0x0000541003037816 */ /* 0x000fca00000000ff */
[----:B------:R0:W-:Y:S01]  /*4240*/  STG.E desc[UR36][R8.64], R3 ;  /* 0x0000000308007986 */ /* 0x0001e2000c101924 */
[----:B------:R-:W-:Y:S05]  /*4250*/  BRA `(.L_x_11479) ;  /* 0x0000000800c07947 */ /* 0x000fea0003800000 */
.L_x_11489:
[----:B------:R-:W0:Y:S02]  /*4260*/  I2F.F64.S16 R4, R3 ;  /* 0x0000000300047312 */ /* 0x000e240000101c00 */
[----:B0-----:R0:W-:Y:S01]  /*4270*/  STG.E.64 desc[UR36][R8.64], R4 ;  /* 0x0000000408007986 */ /* 0x0011e2000c101b24 */
[----:B------:R-:W-:Y:S05]  /*4280*/  BRA `(.L_x_11479) ;  /* 0x0000000800b47947 */ /* 0x000fea0003800000 */
.L_x_11480:
        /* <DEDUP_REMOVED lines=13> */
.L_x_11493:
[----:B------:R-:W0:Y:S01]  /*4360*/  I2F.F64.S16 R4, R3 ;  /* 0x0000000300047312 */ /* 0x000e220000101c00 */
[----:B------:R-:W-:-:S05]  /*4370*/  CS2R R6, SRZ ;  /* 0x0000000000067805 */ /* 0x000fca000001ff00 */
[----:B0-----:R0:W-:Y:S01]  /*4380*/  STG.E.128 desc[UR36][R8.64], R4 ;  /* 0x0000000408007986 */ /* 0x0011e2000c101d24 */
[----:B------:R-:W-:Y:S05]  /*4390*/  BRA `(.L_x_11479) ;  /* 0x0000000800707947 */ /* 0x000fea0003800000 */
.L_x_11492:
        /* <DEDUP_REMOVED lines=21> */
.L_x_11497:
[----:B------:R-:W-:Y:S05]  /*44f0*/  BSYNC B0 ;  /* 0x0000000000007941 */ /* 0x000fea0003800000 */
.L_x_11496:
[----:B------:R-:W-:-:S05]  /*4500*/  LOP3.LUT R5, R0, R5, RZ, 0xfc, !PT ;  /* 0x0000000500057212 */ /* 0x000fca00078efcff */
[----:B------:R0:W-:Y:S01]  /*4510*/  STG.E.U8 desc[UR36][R8.64], R5 ;  /* 0x0000000508007986 */ /* 0x0001e2000c101124 */
[----:B------:R-:W-:Y:S05]  /*4520*/  BRA `(.L_x_11479) ;  /* 0x00000008000c7947 */ /* 0x000fea0003800000 */
.L_x_11495:
        /* <DEDUP_REMOVED lines=13> */
.L_x_11499:
[----:B------:R-:W-:Y:S01]  /*4600*/  IMAD.MOV.U32 R0, RZ, RZ, 0x7f ;  /* 0x0000007fff007424 */ /* 0x000fe200078e00ff */
[----:B------:R-:W-:-:S04]  /*4610*/  ISETP.GT.U32.AND P0, PT, R4, 0x7f800000, PT ;  /* 0x7f8000000400780c */ /* 0x000fc80003f04070 */
[----:B------:R-:W-:-:S09]  /*4620*/  SEL R0, R0, 0x7c, P0 ;  /* 0x0000007c00007807 */ /* 0x000fd20000000000 */
.L_x_11500:
[----:B------:R-:W-:Y:S05]  /*4630*/  BSYNC B0 ;  /* 0x0000000000007941 */ /* 0x000fea0003800000 */
.L_x_11498:
[----:B------:R-:W-:-:S04]  /*4640*/  LOP3.LUT R3, R5, 0x80000000, RZ, 0xc0, !PT ;  /* 0x8000000005037812 */ /* 0x000fc800078ec0ff */
[----:B------:R-:W-:-:S04]  /*4650*/  SHF.R.U32.HI R3, RZ, 0x18, R3 ;  /* 0x00000018ff037819 */ /* 0x000fc80000011603 */
[----:B------:R-:W-:-:S05]  /*4660*/  LOP3.LUT R3, R0, R3, RZ, 0xfc, !PT ;  /* 0x0000000300037212 */ /* 0x000fca00078efcff */
[----:B------:R0:W-:Y:S01]  /*4670*/  STG.E.U8 desc[UR36][R8.64], R3 ;  /* 0x0000000308007986 */ /* 0x0001e2000c101124 */
[----:B------:R-:W-:Y:S05]  /*4680*/  BRA `(.L_x_11479) ;  /* 0x0000000400b47947 */ /* 0x000fea0003800000 */
.L_x_11494:
[----:B------:R-:W0:Y:S02]  /*4690*/  I2F.S16 R0, R3 ;  /* 0x0000000300007306 */ /* 0x000e240000101400 */
[----:B0-----:R-:W-:-:S05]  /*46a0*/  F2FP.BF16.F32.PACK_AB R0, RZ, R0 ;  /* 0x00000000ff00723e */ /* 0x001fca00000010ff */
[----:B------:R0:W-:Y:S01]  /*46b0*/  STG.E.U16 desc[UR36][R8.64], R0 ;  /* 0x0000000008007986 */ /* 0x0001e2000c101524 */
[----:B------:R-:W-:Y:S05]  /*46c0*/  BRA `(.L_x_11479) ;  /* 0x0000000400a47947 */ /* 0x000fea0003800000 */
.L_x_11491:
        /* <DEDUP_REMOVED lines=10> */
.L_x_11503:
        /* <DEDUP_REMOVED lines=17> */
.L_x_11506:
[----:B------:R-:W-:-:S04]  /*4880*/  LOP3.LUT R3, R3, 0x80000000, RZ, 0xc0, !PT ;  /* 0x8000000003037812 */ /* 0x000fc800078ec0ff */
[----:B------:R-:W-:-:S04]  /*4890*/  SHF.R.U32.HI R3, RZ, 0x18, R3 ;  /* 0x00000018ff037819 */ /* 0x000fc80000011603 */
[----:B------:R-:W-:-:S04]  /*48a0*/  LOP3.LUT R0, R0, R3, RZ, 0xfc, !PT ;  /* 0x0000000300007212 */ /* 0x000fc800078efcff */
[----:B------:R-:W-:-:S07]  /*48b0*/  PRMT R4, R0, 0x7610, R4 ;  /* 0x0000761000047816 */ /* 0x000fce0000000004 */
.L_x_11505:
[----:B------:R-:W-:Y:S05]  /*48c0*/  BSYNC B0 ;  /* 0x0000000000007941 */ /* 0x000fea0003800000 */
.L_x_11504:
[----:B------:R4:W-:Y:S01]  /*48d0*/  STG.E.U8 desc[UR36][R8.64], R4 ;  /* 0x0000000408007986 */ /* 0x0009e2000c101124 */
[----:B------:R-:W-:Y:S05]  /*48e0*/  BRA `(.L_x_11479) ;  /* 0x00000004001c7947 */ /* 0x000fea0003800000 */
.L_x_11502:
        /* <DEDUP_REMOVED lines=17> */
.L_x_11509:
[----:B------:R-:W-:-:S04]  /*4a00*/  LOP3.LUT R3, R3, 0x80000000, RZ, 0xc0, !PT ;  /* 0x8000000003037812 */ /* 0x000fc800078ec0ff */
[----:B------:R-:W-:-:S04]  /*4a10*/  SHF.R.U32.HI R3, RZ, 0x18, R3 ;  /* 0x00000018ff037819 */ /* 0x000fc80000011603 */
[----:B------:R-:W-:-:S04]  /*4a20*/  LOP3.LUT R0, R0, R3, RZ, 0xfc, !PT ;  /* 0x0000000300007212 */ /* 0x000fc800078efcff */
[----:B------:R-:W-:-:S07]  /*4a30*/  PRMT R4, R0, 0x7610, R4 ;  /* 0x0000761000047816 */ /* 0x000fce0000000004 */
.L_x_11508:
[----:B------:R-:W-:Y:S05]  /*4a40*/  BSYNC B0 ;  /* 0x0000000000007941 */ /* 0x000fea0003800000 */
.L_x_11507:
[----:B------:R0:W-:Y:S01]  /*4a50*/  STG.E.U8 desc[UR36][R8.64], R4 ;  /* 0x0000000408007986 */ /* 0x0001e2000c101124 */
[----:B------:R-:W-:Y:S05]  /*4a60*/  BRA `(.L_x_11479) ;  /* 0x0000000000bc7947 */ /* 0x000fea0003800000 */
.L_x_11501:
        /* <DEDUP_REMOVED lines=23> */
.L_x_11484:
        /* <DEDUP_REMOVED lines=16> */
.L_x_11512:
[----:B------:R-:W-:Y:S05]  /*4ce0*/  BRA `(.L_x_11479) ;  /* 0x00000000001c7947 */ /* 0x000fea0003800000 */
.L_x_11511:
[----:B------:R-:W-:-:S05]  /*4cf0*/  PRMT R3, R3, 0x9910, RZ ;  /* 0x0000991003037816 */ /* 0x000fca00000000ff */
[----:B------:R-:W-:-:S05]  /*4d00*/  IMAD.MOV.U32 R4, RZ, RZ, R3 ;  /* 0x000000ffff047224 */ /* 0x000fca00078e0003 */
[----:B------:R-:W-:-:S05]  /*4d10*/  SHF.R.S32.HI R5, RZ, 0x1f, R4 ;  /* 0x0000001fff057819 */ /* 0x000fca0000011404 */
[----:B------:R3:W-:Y:S01]  /*4d20*/  STG.E.64 desc[UR36][R8.64], R4 ;  /* 0x0000000408007986 */ /* 0x0007e2000c101b24 */
[----:B------:R-:W-:Y:S05]  /*4d30*/  BRA `(.L_x_11479) ;  /* 0x0000000000087947 */ /* 0x000fea0003800000 */
.L_x_11510:
[----:B------:R-:W-:-:S05]  /*4d40*/  PRMT R3, R3, 0x9910, RZ ;  /* 0x0000991003037816 */ /* 0x000fca00000000ff */
[----:B------:R0:W-:Y:S02]  /*4d50*/  STG.E desc[UR36][R8.64], R3 ;  /* 0x0000000308007986 */ /* 0x0001e4000c101924 */
.L_x_11479:
[----:B------:R-:W-:Y:S05]  /*4d60*/  BSYNC B6 ;  /* 0x0000000000067941 */ /* 0x000fea0003800000 */
.L_x_11478:
        /* <DEDUP_REMOVED lines=23> */
.L_x_11518:
[----:B------:R0:W-:Y:S01]  /*4ee0*/  STG.E.U8 desc[UR36][R8.64], R17 ;  /* 0x0000001108007986 */ /* 0x0001e2000c101124 */
[----:B------:R-:W-:Y:S05]  /*4ef0*/  BRA `(.L_x_11520) ;  /* 0x0000000c00647947 */ /* 0x000fea0003800000 */
.L_x_11517:
        /* <DEDUP_REMOVED lines=10> */
.L_x_11522:
[----:B------:R-:W-:-:S05]  /*4fa0*/  PRMT R3, R17, 0x9910, RZ ;  /* 0x0000991011037816 */ /* 0x000fca00000000ff */
[----:B------:R0:W-:Y:S01]  /*4fb0*/  STG.E desc[UR36][R8.64], R3 ;  /* 0x0000000308007986 */ /* 0x0001e2000c101924 */
[----:B------:R-:W-:Y:S05]  /*4fc0*/  BRA `(.L_x_11520) ;  /* 0x0000000c00307947 */ /* 0x000fea0003800000 */
.L_x_11521:
[----:B------:R0:W-:Y:S01]  /*4fd0*/  STG.E.U16 desc[UR36][R8.64], R17 ;  /* 0x0000001108007986 */ /* 0x0001e2000c101524 */
[----:B------:R-:W-:Y:S05]  /*4fe0*/  BRA `(.L_x_11520) ;  /* 0x0000000c00287947 */ /* 0x000fea0003800000 */
.L_x_11516:
        /* <DEDUP_REMOVED lines=9> */
.L_x_11524:
[----:B------:R-:W0:Y:S02]  /*5080*/  I2F.S16 R0, R17 ;  /* 0x0000001100007306 */ /* 0x000e240000101400 */
[----:B0-----:R-:W-:-:S05]  /*5090*/  F2FP.F16.F32.PACK_AB R0, RZ, R0 ;  /* 0x00000000ff00723e */ /* 0x001fca00000000ff */
[----:B------:R0:W-:Y:S01]  /*50a0*/  STG.E.U16 desc[UR36][R8.64], R0 ;  /* 0x0000000008007986 */ /* 0x0001e2000c101524 */
[----:B------:R-:W-:Y:S05]  /*50b0*/  BRA `(.L_x_11520) ;  /* 0x0000000800f47947 */ /* 0x000fea0003800000 */
.L_x_11523:
        /* <DEDUP_REMOVED lines=10> */
.L_x_11526:
[----:B------:R-:W0:Y:S02]  /*5160*/  I2F.S16 R17, R17 ;  /* 0x0000001100117306 */ /* 0x000e240000101400 */
[----:B0-----:R-:W-:-:S04]  /*5170*/  F2FP.F16.F32.PACK_AB R3, RZ, R17 ;  /* 0x00000011ff03723e */ /* 0x001fc800000000ff */
[----:B------:R-:W-:-:S05]  /*5180*/  PRMT R3, R3, 0x5410, RZ ;  /* 0x0000541003037816 */ /* 0x000fca00000000ff */
[----:B------:R0:W-:Y:S01]  /*5190*/  STG.E desc[UR36][R8.64], R3 ;  /* 0x0000000308007986 */ /* 0x0001e2000c101924 */
[----:B------:R-:W-:Y:S05]  /*51a0*/  BRA `(.L_x_11520) ;  /* 0x0000000800b87947 */ /* 0x000fea0003800000 */
.L_x_11525:
[----:B------:R-:W0:Y:S02]  /*51b0*/  I2F.F64.S16 R4, R17 ;  /* 0x0000001100047312 */ /* 0x000e240000101c00 */
[----:B0-----:R0:W-:Y:S01]  /*51c0*/  STG.E.64 desc[UR36][R8.64], R4 ;  /* 0x0000000408007986 */ /* 0x0011e2000c101b24 */
[----:B------:R-:W-:Y:S05]  /*51d0*/  BRA `(.L_x_11520) ;  /* 0x0000000800ac7947 */ /* 0x000fea0003800000 */
.L_x_11515:
        /* <DEDUP_REMOVED lines=13> */
.L_x_11529:
[----:B------:R-:W0:Y:S01]  /*52b0*/  I2F.F64.S16 R4, R17 ;  /* 0x0000001100047312 */ /* 0x000e220000101c00 */
[----:B------:R-:W-:-:S05]  /*52c0*/  CS2R R6, SRZ ;  /* 0x0000000000067805 */ /* 0x000fca000001ff00 */
[----:B0-----:R0:W-:Y:S01]  /*52d0*/  STG.E.128 desc[UR36][R8.64], R4 ;  /* 0x0000000408007986 */ /* 0x0011e2000c101d24 */
[----:B------:R-:W-:Y:S05]  /*52e0*/  BRA `(.L_x_11520) ;  /* 0x0000000800687947 */ /* 0x000fea0003800000 */
.L_x_11528:
        /* <DEDUP_REMOVED lines=21> */
.L_x_11533:
[----:B------:R-:W-:Y:S05]  /*5440*/  BSYNC B0 ;  /* 0x0000000000007941 */ /* 0x000fea0003800000 */
.L_x_11532:
[----:B------:R-:W-:-:S05]  /*5450*/  LOP3.LUT R5, R0, R5, RZ, 0xfc, !PT ;  /* 0x0000000500057212 */ /* 0x000fca00078efcff */
[----:B------:R0:W-:Y:S01]  /*5460*/  STG.E.U8 desc[UR36][R8.64], R5 ;  /* 0x0000000508007986 */ /* 0x0001e2000c101124 */
[----:B------:R-:W-:Y:S05]  /*5470*/  BRA `(.L_x_11520) ;  /* 0x0000000800047947 */ /* 0x000fea0003800000 */
.L_x_11531:
        /* <DEDUP_REMOVED lines=13> */
.L_x_11535:
[----:B------:R-:W-:Y:S01]  /*5550*/  IMAD.MOV.U32 R0, RZ, RZ, 0x7f ;  /* 0x0000007fff007424 */ /* 0x000fe200078e00ff */
[----:B------:R-:W-:-:S04]  /*5560*/  ISETP.GT.U32.AND P0, PT, R3, 0x7f800000, PT ;  /* 0x7f8000000300780c */ /* 0x000fc80003f04070 */
[----:B------:R-:W-:-:S09]  /*5570*/  SEL R0, R0, 0x7c, P0 ;  /* 0x0000007c00007807 */ /* 0x000fd20000000000 */
.L_x_11536:
[----:B------:R-:W-:Y:S05]  /*5580*/  BSYNC B0 ;  /* 0x0000000000007941 */ /* 0x000fea0003800000 */
.L_x_11534:
[----:B------:R-:W-:-:S04]  /*5590*/  LOP3.LUT R3, R17, 0x80000000, RZ, 0xc0, !PT ;  /* 0x8000000011037812 */ /* 0x000fc800078ec0ff */
[----:B------:R-:W-:-:S04]  /*55a0*/  SHF.R.U32.HI R3, RZ, 0x18, R3 ;  /* 0x00000018ff037819 */ /* 0x000fc80000011603 */
[----:B------:R-:W-:-:S05]  /*55b0*/  LOP3.LUT R3, R0, R3, RZ, 0xfc, !PT ;  /* 0x0000000300037212 */ /* 0x000fca00078efcff */
[----:B------:R0:W-:Y:S01]  /*55c0*/  STG.E.U8 desc[UR36][R8.64], R3 ;  /* 0x0000000308007986 */ /* 0x0001e2000c101124 */
[----:B------:R-:W-:Y:S05]  /*55d0*/  BRA `(.L_x_11520) ;  /* 0x0000000400ac7947 */ /* 0x000fea0003800000 */
.L_x_11530:
[----:B------:R-:W0:Y:S02]  /*55e0*/  I2F.S16 R0, R17 ;  /* 0x0000001100007306 */ /* 0x000e240000101400 */
[----:B0-----:R-:W-:-:S05]  /*55f0*/  F2FP.BF16.F32.PACK_AB R0, RZ, R0 ;  /* 0x00000000ff00723e */ /* 0x001fca00000010ff */
[----:B------:R0:W-:Y:S01]  /*5600*/  STG.E.U16 desc[UR36][R8.64], R0 ;  /* 0x0000000008007986 */ /* 0x0001e2000c101524 */
[----:B------:R-:W-:Y:S05]  /*5610*/  BRA `(.L_x_11520) ;  /* 0x00000004009c7947 */ /* 0x000fea0003800000 */
.L_x_11527:
        /* <DEDUP_REMOVED lines=10> */
.L_x_11539:
        /* <DEDUP_REMOVED lines=17> */
.L_x_11542:
[----:B------:R-:W-:-:S04]  /*57d0*/  LOP3.LUT R3, R17, 0x80000000, RZ, 0xc0, !PT ;  /* 0x8000000011037812 */ /* 0x000fc800078ec0ff */
[----:B------:R-:W-:-:S04]  /*57e0*/  SHF.R.U32.HI R3, RZ, 0x18, R3 ;  /* 0x00000018ff037819 */ /* 0x000fc80000011603 */
[----:B------:R-:W-:-:S04]  /*57f0*/  LOP3.LUT R0, R0, R3, RZ, 0xfc, !PT ;  /* 0x0000000300007212 */ /* 0x000fc800078efcff */
[----:B------:R-:W-:-:S07]  /*5800*/  PRMT R4, R0, 0x7610, R4 ;  /* 0x0000761000047816 */ /* 0x000fce0000000004 */
.L_x_11541:
[----:B------:R-:W-:Y:S05]  /*5810*/  BSYNC B0 ;  /* 0x0000000000007941 */ /* 0x000fea0003800000 */
.L_x_11540:
[----:B------:R3:W-:Y:S01]  /*5820*/  STG.E.U8 desc[UR36][R8.64], R4 ;  /* 0x0000000408007986 */ /* 0x0007e2000c101124 */
[----:B------:R-:W-:Y:S05]  /*5830*/  BRA `(.L_x_11520) ;  /* 0x0000000400147947 */ /* 0x000fea0003800000 */
.L_x_11538:
        /* <DEDUP_REMOVED lines=17> */
.L_x_11545:
[----:B------:R-:W-:-:S04]  /*5950*/  LOP3.LUT R3, R17, 0x80000000, RZ, 0xc0, !PT ;  /* 0x8000000011037812 */ /* 0x000fc800078ec0ff */
[----:B------:R-:W-:-:S04]  /*5960*/  SHF.R.U32.HI R3, RZ, 0x18, R3 ;  /* 0x00000018ff037819 */ /* 0x000fc80000011603 */
[----:B------:R-:W-:-:S04]  /*5970*/  LOP3.LUT R0, R0, R3, RZ, 0xfc, !PT ;  /* 0x0000000300007212 */ /* 0x000fc800078efcff */
[----:B------:R-:W-:-:S07]  /*5980*/  PRMT R4, R0, 0x7610, R4 ;  /* 0x0000761000047816 */ /* 0x000fce0000000004 */
.L_x_11544:
[----:B------:R-:W-:Y:S05]  /*5990*/  BSYNC B0 ;  /* 0x0000000000007941 */ /* 0x000fea0003800000 */
.L_x_11543:
[----:B------:R0:W-:Y:S01]  /*59a0*/  STG.E.U8 desc[UR36][R8.64], R4 ;  /* 0x0000000408007986 */ /* 0x0001e2000c101124 */
[----:B------:R-:W-:Y:S05]  /*59b0*/  BRA `(.L_x_11520) ;  /* 0x0000000000b47947 */ /* 0x000fea0003800000 */
.L_x_11537:
        /* <DEDUP_REMOVED lines=22> */
.L_x_11519:
        /* <DEDUP_REMOVED lines=16> */
.L_x_11548:
[----:B------:R-:W-:Y:S05]  /*5c20*/  BRA `(.L_x_11520) ;  /* 0x0000000000187947 */ /* 0x000fea0003800000 */
.L_x_11547:
[----:B------:R-:W-:-:S04]  /*5c30*/  PRMT R4, R17, 0x9910, RZ ;  /* 0x0000991011047816 */ /* 0x000fc800000000ff */
[----:B------:R-:W-:-:S05]  /*5c40*/  SHF.R.S32.HI R5, RZ, 0x1f, R4 ;  /* 0x0000001fff057819 */ /* 0x000fca0000011404 */
[----:B------:R2:W-:Y:S01]  /*5c50*/  STG.E.64 desc[UR36][R8.64], R4 ;  /* 0x0000000408007986 */ /* 0x0005e2000c101b24 */
[----:B------:R-:W-:Y:S05]  /*5c60*/  BRA `(.L_x_11520) ;  /* 0x0000000000087947 */ /* 0x000fea0003800000 */
.L_x_11546:
[----:B------:R-:W-:-:S05]  /*5c70*/  PRMT R3, R17, 0x9910, RZ ;  /* 0x0000991011037816 */ /* 0x000fca00000000ff */
[----:B------:R0:W-:Y:S02]  /*5c80*/  STG.E desc[UR36][R8.64], R3 ;  /* 0x0000000308007986 */ /* 0x0001e4000c101924 */
.L_x_11520:
        /* <DEDUP_REMOVED lines=23> */
.L_x_11552:
[----:B------:R3:W-:Y:S01]  /*5e00*/  STG.E.U8 desc[UR36][R8.64], R16 ;  /* 0x0000001008007986 */ /* 0x0007e2000c101124 */
[----:B------:R-:W-:Y:S05]  /*5e10*/  BRA `(.L_x_11554) ;  /* 0x0000000c00647947 */ /* 0x000fea0003800000 */
.L_x_11551:
        /* <DEDUP_REMOVED lines=10> */
.L_x_11556:
[----:B------:R-:W-:-:S05]  /*5ec0*/  PRMT R3, R16, 0x9910, RZ ;  /* 0x0000991010037816 */ /* 0x000fca00000000ff */
[----:B------:R2:W-:Y:S01]  /*5ed0*/  STG.E desc[UR36][R8.64], R3 ;  /* 0x0000000308007986 */ /* 0x0005e2000c101924 */
[----:B------:R-:W-:Y:S05]  /*5ee0*/  BRA `(.L_x_11554) ;  /* 0x0000000c00307947 */ /* 0x000fea0003800000 */
.L_x_11555:
[----:B------:R0:W-:Y:S01]  /*5ef0*/  STG.E.U16 desc[UR36][R8.64], R16 ;  /* 0x0000001008007986 */ /* 0x0001e2000c101524 */
[----:B------:R-:W-:Y:S05]  /*5f00*/  BRA `(.L_x_11554) ;  /* 0x0000000c00287947 */ /* 0x000fea0003800000 */
.L_x_11550:
        /* <DEDUP_REMOVED lines=9> */
.L_x_11558:
[----:B------:R-:W0:Y:S02]  /*5fa0*/  I2F.S16 R0, R16 ;  /* 0x0000001000007306 */ /* 0x000e240000101400 */
[----:B0-----:R-:W-:-:S05]  /*5fb0*/  F2FP.F16.F32.PACK_AB R0, RZ, R0 ;  /* 0x00000000ff00723e */ /* 0x001fca00000000ff */
[----:B------:R0:W-:Y:S01]  /*5fc0*/  STG.E.U16 desc[UR36][R8.64], R0 ;  /* 0x0000000008007986 */ /* 0x0001e2000c101524 */
[----:B------:R-:W-:Y:S05]  /*5fd0*/  BRA `(.L_x_11554) ;  /* 0x0000000800f47947 */ /* 0x000fea0003800000 */
.L_x_11557:
        /* <DEDUP_REMOVED lines=10> */
.L_x_11560:
[----:B------:R-:W0:Y:S02]  /*6080*/  I2F.S16 R16, R16 ;  /* 0x0000001000107306 */ /* 0x000e240000101400 */
[----:B0-----:R-:W-:-:S04]  /*6090*/  F2FP.F16.F32.PACK_AB R3, RZ, R16 ;  /* 0x00000010ff03723e */ /* 0x001fc800000000ff */
[----:B------:R-:W-:-:S05]  /*60a0*/  PRMT R3, R3, 0x5410, RZ ;  /* 0x0000541003037816 */ /* 0x000fca00000000ff */
[----:B------:R0:W-:Y:S01]  /*60b0*/  STG.E desc[UR36][R8.64], R3 ;  /* 0x0000000308007986 */ /* 0x0001e2000c101924 */
[----:B------:R-:W-:Y:S05]  /*60c0*/  BRA `(.L_x_11554) ;  /* 0x0000000800b87947 */ /* 0x000fea0003800000 */
.L_x_11559:
[----:B------:R-:W0:Y:S02]  /*60d0*/  I2F.F64.S16 R16, R16 ;  /* 0x0000001000107312 */ /* 0x000e240000101c00 */
[----:B0-----:R0:W-:Y:S01]  /*60e0*/  STG.E.64 desc[UR36][R8.64], R16 ;  /* 0x0000001008007986 */ /* 0x0011e2000c101b24 */
[----:B------:R-:W-:Y:S05]  /*60f0*/  BRA `(.L_x_11554) ;  /* 0x0000000800ac7947 */ /* 0x000fea0003800000 */
.L_x_11549:
        /* <DEDUP_REMOVED lines=13> */
.L_x_11563:
[----:B------:R-:W0:Y:S01]  /*61d0*/  I2F.F64.S16 R4, R16 ;  /* 0x0000001000047312 */ /* 0x000e220000101c00 */
[----:B------:R-:W-:-:S05]  /*61e0*/  CS2R R6, SRZ ;  /* 0x0000000000067805 */ /* 0x000fca000001ff00 */
[----:B0-----:R0:W-:Y:S01]  /*61f0*/  STG.E.128 desc[UR36][R8.64], R4 ;  /* 0x0000000408007986 */ /* 0x0011e2000c101d24 */
[----:B------:R-:W-:Y:S05]  /*6200*/  BRA `(.L_x_11554) ;  /* 0x0000000800687947 */ /* 0x000fea0003800000 */
.L_x_11562:
        /* <DEDUP_REMOVED lines=21> */
.L_x_11567:
[----:B------:R-:W-:Y:S05]  /*6360*/  BSYNC B0 ;  /* 0x0000000000007941 */ /* 0x000fea0003800000 */
.L_x_11566:
[----:B------:R-:W-:-:S05]  /*6370*/  LOP3.LUT R5, R0, R5, RZ, 0xfc, !PT ;  /* 0x0000000500057212 */ /* 0x000fca00078efcff */
[----:B------:R0:W-:Y:S01]  /*6380*/  STG.E.U8 desc[UR36][R8.64], R5 ;  /* 0x0000000508007986 */ /* 0x0001e2000c101124 */
[----:B------:R-:W-:Y:S05]  /*6390*/  BRA `(.L_x_11554) ;  /* 0x0000000800047947 */ /* 0x000fea0003800000 */
.L_x_11565:
        /* <DEDUP_REMOVED lines=13> */
.L_x_11569:
[----:B------:R-:W-:Y:S01]  /*6470*/  IMAD.MOV.U32 R0, RZ, RZ, 0x7f ;  /* 0x0000007fff007424 */ /* 0x000fe200078e00ff */
[----:B------:R-:W-:-:S04]  /*6480*/  ISETP.GT.U32.AND P0, PT, R3, 0x7f800000, PT ;  /* 0x7f8000000300780c */ /* 0x000fc80003f04070 */
[----:B------:R-:W-:-:S09]  /*6490*/  SEL R0, R0, 0x7c, P0 ;  /* 0x0000007c00007807 */ /* 0x000fd20000000000 */
.L_x_11570:
[----:B------:R-:W-:Y:S05]  /*64a0*/  BSYNC B0 ;  /* 0x0000000000007941 */ /* 0x000fea0003800000 */
.L_x_11568:
[----:B------:R-:W-:-:S04]  /*64b0*/  LOP3.LUT R3, R5, 0x80000000, RZ, 0xc0, !PT ;  /* 0x8000000005037812 */ /* 0x000fc800078ec0ff */
[----:B------:R-:W-:-:S04]  /*64c0*/  SHF.R.U32.HI R3, RZ, 0x18, R3 ;  /* 0x00000018ff037819 */ /* 0x000fc80000011603 */
[----:B------:R-:W-:-:S05]  /*64d0*/  LOP3.LUT R3, R0, R3, RZ, 0xfc, !PT ;  /* 0x0000000300037212 */ /* 0x000fca00078efcff */
[----:B------:R0:W-:Y:S01]  /*64e0*/  STG.E.U8 desc[UR36][R8.64], R3 ;  /* 0x0000000308007986 */ /* 0x0001e2000c101124 */
[----:B------:R-:W-:Y:S05]  /*64f0*/  BRA `(.L_x_11554) ;  /* 0x0000000400ac7947 */ /* 0x000fea0003800000 */
.L_x_11564:
[----:B------:R-:W0:Y:S02]  /*6500*/  I2F.S16 R0, R16 ;  /* 0x0000001000007306 */ /* 0x000e240000101400 */
[----:B0-----:R-:W-:-:S05]  /*6510*/  F2FP.BF16.F32.PACK_AB R0, RZ, R0 ;  /* 0x00000000ff00723e */ /* 0x001fca00000010ff */
[----:B------:R0:W-:Y:S01]  /*6520*/  STG.E.U16 desc[UR36][R8.64], R0 ;  /* 0x0000000008007986 */ /* 0x0001e2000c101524 */
[----:B------:R-:W-:Y:S05]  /*6530*/  BRA `(.L_x_11554) ;  /* 0x00000004009c7947 */ /* 0x000fea0003800000 */
.L_x_11561:
        /* <DEDUP_REMOVED lines=10> */
.L_x_11573:
        /* <DEDUP_REMOVED lines=17> */
.L_x_11576:
[----:B------:R-:W-:-:S04]  /*66f0*/  LOP3.LUT R3, R5, 0x80000000, RZ, 0xc0, !PT ;  /* 0x8000000005037812 */ /* 0x000fc800078ec0ff */
[----:B------:R-:W-:-:S04]  /*6700*/  SHF.R.U32.HI R3, RZ, 0x18, R3 ;  /* 0x00000018ff037819 */ /* 0x000fc80000011603 */
[----:B------:R-:W-:-:S04]  /*6710*/  LOP3.LUT R0, R0, R3, RZ, 0xfc, !PT ;  /* 0x0000000300007212 */ /* 0x000fc800078efcff */
[----:B------:R-:W-:-:S07]  /*6720*/  PRMT R4, R0, 0x7610, R4 ;  /* 0x0000761000047816 */ /* 0x000fce0000000004 */
.L_x_11575:
[----:B------:R-:W-:Y:S05]  /*6730*/  BSYNC B0 ;  /* 0x0000000000007941 */ /* 0x000fea0003800000 */
.L_x_11574:
[----:B------:R0:W-:Y:S01]  /*6740*/  STG.E.U8 desc[UR36][R8.64], R4 ;  /* 0x0000000408007986 */ /* 0x0001e2000c101124 */
[----:B------:R-:W-:Y:S05]  /*6750*/  BRA `(.L_x_11554) ;  /* 0x0000000400147947 */ /* 0x000fea0003800000 */
.L_x_11572:
        /* <DEDUP_REMOVED lines=17> */
.L_x_11579:
[----:B------:R-:W-:-:S04]  /*6870*/  LOP3.LUT R3, R5, 0x80000000, RZ, 0xc0, !PT ;  /* 0x8000000005037812 */ /* 0x000fc800078ec0ff */
[----:B------:R-:W-:-:S04]  /*6880*/  SHF.R.U32.HI R3, RZ, 0x18, R3 ;  /* 0x00000018ff037819 */ /* 0x000fc80000011603 */
[----:B------:R-:W-:-:S04]  /*6890*/  LOP3.LUT R0, R0, R3, RZ, 0xfc, !PT ;  /* 0x0000000300007212 */ /* 0x000fc800078efcff */
[----:B------:R-:W-:-:S07]  /*68a0*/  PRMT R4, R0, 0x7610, R4 ;  /* 0x0000761000047816 */ /* 0x000fce0000000004 */
.L_x_11578:
[----:B------:R-:W-:Y:S05]  /*68b0*/  BSYNC B0 ;  /* 0x0000000000007941 */ /* 0x000fea0003800000 */
.L_x_11577:
[----:B------:R0:W-:Y:S01]  /*68c0*/  STG.E.U8 desc[UR36][R8.64], R4 ;  /* 0x0000000408007986 */ /* 0x0001e2000c101124 */
[----:B------:R-:W-:Y:S05]  /*68d0*/  BRA `(.L_x_11554) ;  /* 0x0000000000b47947 */ /* 0x000fea0003800000 */
.L_x_11571:
        /* <DEDUP_REMOVED lines=22> */
.L_x_11553:
        /* <DEDUP_REMOVED lines=16> */
.L_x_11582:
[----:B------:R-:W-:Y:S05]  /*6b40*/  BRA `(.L_x_11554) ;  /* 0x0000000000187947 */ /* 0x000fea0003800000 */
.L_x_11581:
[----:B------:R-:W-:-:S04]  /*6b50*/  PRMT R4, R16, 0x9910, RZ ;  /* 0x0000991010047816 */ /* 0x000fc800000000ff */
[----:B------:R-:W-:-:S05]  /*6b60*/  SHF.R.S32.HI R5, RZ, 0x1f, R4 ;  /* 0x0000001fff057819 */ /* 0x000fca0000011404 */
[----:B------:R0:W-:Y:S01]  /*6b70*/  STG.E.64 desc[UR36][R8.64], R4 ;  /* 0x0000000408007986 */ /* 0x0001e2000c101b24 */
[----:B------:R-:W-:Y:S05]  /*6b80*/  BRA `(.L_x_11554) ;  /* 0x0000000000087947 */ /* 0x000fea0003800000 */
.L_x_11580:
[----:B------:R-:W-:-:S05]  /*6b90*/  PRMT R3, R16, 0x9910, RZ ;  /* 0x0000991010037816 */ /* 0x000fca00000000ff */
[----:B------:R0:W-:Y:S02]  /*6ba0*/  STG.E desc[UR36][R8.64], R3 ;  /* 0x0000000308007986 */ /* 0x0001e4000c101924 */
.L_x_11554:
[----:B------:R-:W-:-:S07]  /*6bb0*/  VIADD R2, R2, 0x80 ;  /* 0x0000008002027836 */ /* 0x000fce0000000000 */
.L_x_11514:
[----:B------:R-:W-:Y:S05]  /*6bc0*/  BSYNC B6 ;  /* 0x0000000000067941 */ /* 0x000fea0003800000 */
.L_x_11513:
        /* <DEDUP_REMOVED lines=21> */
.L_x_11586:
[----:B------:R-:W-:Y:S01]  /*6d20*/  STG.E.U8 desc[UR36][R2.64], R19 ;  /* 0x0000001302007986 */ /* 0x000fe2000c101124 */
[----:B------:R-:W-:Y:S05]  /*6d30*/  EXIT ;  /* 0x000000000000794d */ /* 0x000fea0003800000 */
.L_x_11585:
        /* <DEDUP_REMOVED lines=10> */
.L_x_11589:
[----:B------:R-:W-:-:S05]  /*6de0*/  PRMT R5, R19, 0x9910, RZ ;  /* 0x0000991013057816 */ /* 0x000fca00000000ff */
[----:B------:R-:W-:Y:S01]  /*6df0*/  STG.E desc[UR36][R2.64], R5 ;  /* 0x0000000502007986 */ /* 0x000fe2000c101924 */
[----:B------:R-:W-:Y:S05]  /*6e00*/  EXIT ;  /* 0x000000000000794d */ /* 0x000fea0003800000 */
.L_x_11588:
[----:B------:R-:W-:Y:S01]  /*6e10*/  STG.E.U16 desc[UR36][R2.64], R19 ;  /* 0x0000001302007986 */ /* 0x000fe2000c101524 */
[----:B------:R-:W-:Y:S05]  /*6e20*/  EXIT ;  /* 0x000000000000794d */ /* 0x000fea0003800000 */
.L_x_11584:
        /* <DEDUP_REMOVED lines=9> */
.L_x_11591:
[----:B------:R-:W0:Y:S02]  /*6ec0*/  I2F.S16 R0, R19 ;  /* 0x0000001300007306 */ /* 0x000e240000101400 */
[----:B0-----:R-:W-:-:S05]  /*6ed0*/  F2FP.F16.F32.PACK_AB R0, RZ, R0 ;  /* 0x00000000ff00723e */ /* 0x001fca00000000ff */
[----:B------:R-:W-:Y:S01]  /*6ee0*/  STG.E.U16 desc[UR36][R2.64], R0 ;  /* 0x0000000002007986 */ /* 0x000fe2000c101524 */
[----:B------:R-:W-:Y:S05]  /*6ef0*/  EXIT ;  /* 0x000000000000794d */ /* 0x000fea0003800000 */
.L_x_11590:
        /* <DEDUP_REMOVED lines=10> */
.L_x_11593:
[----:B------:R-:W0:Y:S02]  /*6fa0*/  I2F.S16 R19, R19 ;  /* 0x0000001300137306 */ /* 0x000e240000101400 */
[----:B0-----:R-:W-:-:S04]  /*6fb0*/  F2FP.F16.F32.PACK_AB R5, RZ, R19 ;  /* 0x00000013ff05723e */ /* 0x001fc800000000ff */
[----:B------:R-:W-:-:S05]  /*6fc0*/  PRMT R5, R5, 0x5410, RZ ;  /* 0x0000541005057816 */ /* 0x000fca00000000ff */
[----:B------:R-:W-:Y:S01]  /*6fd0*/  STG.E desc[UR36][R2.64], R5 ;  /* 0x0000000502007986 */ /* 0x000fe2000c101924 */
[----:B------:R-:W-:Y:S05]  /*6fe0*/  EXIT ;  /* 0x000000000000794d */ /* 0x000fea0003800000 */
.L_x_11592:
[----:B------:R-:W0:Y:S02]  /*6ff0*/  I2F.F64.S16 R4, R19 ;  /* 0x0000001300047312 */ /* 0x000e240000101c00 */
[----:B0-----:R-:W-:Y:S01]  /*7000*/  STG.E.64 desc[UR36][R2.64], R4 ;  /* 0x0000000402007986 */ /* 0x001fe2000c101b24 */
[----:B------:R-:W-:Y:S05]  /*7010*/  EXIT ;  /* 0x000000000000794d */ /* 0x000fea0003800000 */
.L_x_11583:
        /* <DEDUP_REMOVED lines=13> */
.L_x_11596:
[----:B------:R-:W0:Y:S01]  /*70f0*/  I2F.F64.S16 R4, R19 ;  /* 0x0000001300047312 */ /* 0x000e220000101c00 */
[----:B------:R-:W-:-:S05]  /*7100*/  CS2R R6, SRZ ;  /* 0x0000000000067805 */ /* 0x000fca000001ff00 */
[----:B0-----:R-:W-:Y:S01]  /*7110*/  STG.E.128 desc[UR36][R2.64], R4 ;  /* 0x0000000402007986 */ /* 0x001fe2000c101d24 */
[----:B------:R-:W-:Y:S05]  /*7120*/  EXIT ;  /* 0x000000000000794d */ /* 0x000fea0003800000 */
.L_x_11595:
        /* <DEDUP_REMOVED lines=21> */
.L_x_11600:
[----:B------:R-:W-:Y:S05]  /*7280*/  BSYNC B0 ;  /* 0x0000000000007941 */ /* 0x000fea0003800000 */
.L_x_11599:
[----:B------:R-:W-:-:S05]  /*7290*/  LOP3.LUT R5, R0, R5, RZ, 0xfc, !PT ;  /* 0x0000000500057212 */ /* 0x000fca00078efcff */
[----:B------:R-:W-:Y:S01]  /*72a0*/  STG.E.U8 desc[UR36][R2.64], R5 ;  /* 0x0000000502007986 */ /* 0x000fe2000c101124 */
[----:B------:R-:W-:Y:S05]  /*72b0*/  EXIT ;  /* 0x000000000000794d */ /* 0x000fea0003800000 */
.L_x_11598:
        /* <DEDUP_REMOVED lines=13> */
.L_x_11602:
[----:B------:R-:W-:Y:S01]  /*7390*/  IMAD.MOV.U32 R0, RZ, RZ, 0x7f ;  /* 0x0000007fff007424 */ /* 0x000fe200078e00ff */
[----:B------:R-:W-:-:S04]  /*73a0*/  ISETP.GT.U32.AND P0, PT, R4, 0x7f800000, PT ;  /* 0x7f8000000400780c */ /* 0x000fc80003f04070 */
[----:B------:R-:W-:-:S09]  /*73b0*/  SEL R0, R0, 0x7c, P0 ;  /* 0x0000007c00007807 */ /* 0x000fd20000000000 */
.L_x_11603:
[----:B------:R-:W-:Y:S05]  /*73c0*/  BSYNC B0 ;  /* 0x0000000000007941 */ /* 0x000fea0003800000 */
.L_x_11601:
[----:B------:R-:W-:-:S04]  /*73d0*/  LOP3.LUT R4, R19, 0x80000000, RZ, 0xc0, !PT ;  /* 0x8000000013047812 */ /* 0x000fc800078ec0ff */
[----:B------:R-:W-:-:S04]  /*73e0*/  SHF.R.U32.HI R5, RZ, 0x18, R4 ;  /* 0x00000018ff057819 */ /* 0x000fc80000011604 */
[----:B------:R-:W-:-:S05]  /*73f0*/  LOP3.LUT R5, R0, R5, RZ, 0xfc, !PT ;  /* 0x0000000500057212 */ /* 0x000fca00078efcff */
[----:B------:R-:W-:Y:S01]  /*7400*/  STG.E.U8 desc[UR36][R2.64], R5 ;  /* 0x0000000502007986 */ /* 0x000fe2000c101124 */
[----:B------:R-:W-:Y:S05]  /*7410*/  EXIT ;  /* 0x000000000000794d */ /* 0x000fea0003800000 */
.L_x_11597:
[----:B------:R-:W0:Y:S02]  /*7420*/  I2F.S16 R0, R19 ;  /* 0x0000001300007306 */ /* 0x000e240000101400 */
[----:B0-----:R-:W-:-:S05]  /*7430*/  F2FP.BF16.F32.PACK_AB R0, RZ, R0 ;  /* 0x00000000ff00723e */ /* 0x001fca00000010ff */
[----:B------:R-:W-:Y:S01]  /*7440*/  STG.E.U16 desc[UR36][R2.64], R0 ;  /* 0x0000000002007986 */ /* 0x000fe2000c101524 */
[----:B------:R-:W-:Y:S05]  /*7450*/  EXIT ;  /* 0x000000000000794d */ /* 0x000fea0003800000 */
.L_x_11594:
        /* <DEDUP_REMOVED lines=10> */
.L_x_11606:
        /* <DEDUP_REMOVED lines=17> */
.L_x_11609:
[----:B------:R-:W-:-:S04]  /*7610*/  LOP3.LUT R0, R19, 0x80000000, RZ, 0xc0, !PT ;  /* 0x8000000013007812 */ /* 0x000fc800078ec0ff */
[----:B------:R-:W-:-:S04]  /*7620*/  SHF.R.U32.HI R5, RZ, 0x18, R0 ;  /* 0x00000018ff057819 */ /* 0x000fc80000011600 */
[----:B------:R-:W-:-:S04]  /*7630*/  LOP3.LUT R4, R4, R5, RZ, 0xfc, !PT ;  /* 0x0000000504047212 */ /* 0x000fc800078efcff */
[----:B------:R-:W-:-:S07]  /*7640*/  PRMT R0, R4, 0x7610, R0 ;  /* 0x0000761004007816 */ /* 0x000fce0000000000 */
.L_x_11608:
[----:B------:R-:W-:Y:S05]  /*7650*/  BSYNC B0 ;  /* 0x0000000000007941 */ /* 0x000fea0003800000 */
.L_x_11607:
[----:B------:R-:W-:Y:S01]  /*7660*/  STG.E.U8 desc[UR36][R2.64], R0 ;  /* 0x0000000002007986 */ /* 0x000fe2000c101124 */
[----:B------:R-:W-:Y:S05]  /*7670*/  EXIT ;  /* 0x000000000000794d */ /* 0x000fea0003800000 */
.L_x_11605:
        /* <DEDUP_REMOVED lines=17> */
.L_x_11612:
[----:B------:R-:W-:-:S04]  /*7790*/  LOP3.LUT R0, R19, 0x80000000, RZ, 0xc0, !PT ;  /* 0x8000000013007812 */ /* 0x000fc800078ec0ff */
[----:B------:R-:W-:-:S04]  /*77a0*/  SHF.R.U32.HI R5, RZ, 0x18, R0 ;  /* 0x00000018ff057819 */ /* 0x000fc80000011600 */
[----:B------:R-:W-:-:S04]  /*77b0*/  LOP3.LUT R4, R4, R5, RZ, 0xfc, !PT ;  /* 0x0000000504047212 */ /* 0x000fc800078efcff */
[----:B------:R-:W-:-:S07]  /*77c0*/  PRMT R0, R4, 0x7610, R0 ;  /* 0x0000761004007816 */ /* 0x000fce0000000000 */
.L_x_11611:
[----:B------:R-:W-:Y:S05]  /*77d0*/  BSYNC B0 ;  /* 0x0000000000007941 */ /* 0x000fea0003800000 */
.L_x_11610:
[----:B------:R-:W-:Y:S01]  /*77e0*/  STG.E.U8 desc[UR36][R2.64], R0 ;  /* 0x0000000002007986 */ /* 0x000fe2000c101124 */
[----:B------:R-:W-:Y:S05]  /*77f0*/  EXIT ;  /* 0x000000000000794d */ /* 0x000fea0003800000 */
.L_x_11604:
        /* <DEDUP_REMOVED lines=22> */
.L_x_11587:
        /* <DEDUP_REMOVED lines=16> */
.L_x_11615:
[----:B------:R-:W-:Y:S05]  /*7a60*/  EXIT ;  /* 0x000000000000794d */ /* 0x000fea0003800000 */
.L_x_11614:
[----:B------:R-:W-:-:S04]  /*7a70*/  PRMT R4, R19, 0x9910, RZ ;  /* 0x0000991013047816 */ /* 0x000fc800000000ff */
[----:B------:R-:W-:-:S05]  /*7a80*/  SHF.R.S32.HI R5, RZ, 0x1f, R4 ;  /* 0x0000001fff057819 */ /* 0x000fca0000011404 */
[----:B------:R-:W-:Y:S01]  /*7a90*/  STG.E.64 desc[UR36][R2.64], R4 ;  /* 0x0000000402007986 */ /* 0x000fe2000c101b24 */
[----:B------:R-:W-:Y:S05]  /*7aa0*/  EXIT ;  /* 0x000000000000794d */ /* 0x000fea0003800000 */
.L_x_11613:
[----:B------:R-:W-:-:S05]  /*7ab0*/  PRMT R5, R19, 0x9910, RZ ;  /* 0x0000991013057816 */ /* 0x000fca00000000ff */
[----:B------:R-:W-:Y:S01]  /*7ac0*/  STG.E desc[UR36][R2.64], R5 ;  /* 0x0000000502007986 */ /* 0x000fe2000c101924 */
[----:B------:R-:W-:Y:S05]  /*7ad0*/  EXIT ;  /* 0x000000000000794d */ /* 0x000fea0003800000 */
.L_x_11616:
        /* <DEDUP_REMOVED lines=10> */
.L_x_32128:


//--------------------- .text._ZN2at6native18elementwise_kernelILi128ELi4EZNS0_22gpu_kernel_impl_nocastINS0_13BUnaryFunctorIsssZZZNS0_21heaviside_kernel_cudaERNS_18TensorIteratorBaseEENKUlvE_clEvENKUlvE3_clEvEUlssE_EEEEvS5_RKT_EUliE_EEviT1_ --------------------------
	.section	.text._ZN2at6native18elementwise_kernelILi128ELi4EZNS0_22gpu_kernel_impl_nocastINS0_13BUnaryFunctorIsssZZZNS0_21heaviside_kernel_cudaERNS_18TensorIteratorBaseEENKUlvE_clEvENKUlvE3_clEvEUlssE_EEEEvS5_RKT_EUliE_EEviT1_,"ax",@progbits
	.align	128
        .global         _ZN2at6native18elementwise_kernelILi128ELi4EZNS0_22gpu_kernel_impl_nocastINS0_13BUnaryFunctorIsssZZZNS0_21heaviside_kernel_cudaERNS_18TensorIteratorBaseEENKUlvE_clEvENKUlvE3_clEvEUlssE_EEEEvS5_RKT_EUliE_EEviT1_
        .type           _ZN2at6native18elementwise_kernelILi128ELi4EZNS0_22gpu_kernel_impl_nocastINS0_13BUnaryFunctorIsssZZZNS0_21heaviside_kernel_cudaERNS_18TensorIteratorBaseEENKUlvE_clEvENKUlvE3_clEvEUlssE_EEEEvS5_RKT_EUliE_EEviT1_,@function
        .size           _ZN2at6native18elementwise_kernelILi128ELi4EZNS0_22gpu_kernel_impl_nocastINS0_13BUnaryFunctorIsssZZZNS0_21heaviside_kernel_cudaERNS_18TensorIteratorBaseEENKUlvE_clEvENKUlvE3_clEvEUlssE_EEEEvS5_RKT_EUliE_EEviT1_,(.L_x_32129 - _ZN2at6native18elementwise_kernelILi128ELi4EZNS0_22gpu_kernel_impl_nocastINS0_13BUnaryFunctorIsssZZZNS0_21heaviside_kernel_cudaERNS_18TensorIteratorBaseEENKUlvE_clEvENKUlvE3_clEvEUlssE_EEEEvS5_RKT_EUliE_EEviT1_)
        .other          _ZN2at6native18elementwise_kernelILi128ELi4EZNS0_22gpu_kernel_impl_nocastINS0_13BUnaryFunctorIsssZZZNS0_21heaviside_kernel_cudaERNS_18TensorIteratorBaseEENKUlvE_clEvENKUlvE3_clEvEUlssE_EEEEvS5_RKT_EUliE_EEviT1_,@"STO_CUDA_ENTRY STV_DEFAULT"
_ZN2at6native18elementwise_kernelILi128ELi4EZNS0_22gpu_kernel_impl_nocastINS0_13BUnaryFunctorIsssZZZNS0_21heaviside_kernel_cudaERNS_18TensorIteratorBaseEENKUlvE_clEvENKUlvE3_clEvEUlssE_EEEEvS5_RKT_EUliE_EEviT1_:
.text._ZN2at6native18elementwise_kernelILi128ELi4EZNS0_22gpu_kernel_impl_nocastINS0_13BUnaryFunctorIsssZZZNS0_21heaviside_kernel_cudaERNS_18TensorIteratorBaseEENKUlvE_clEvENKUlvE3_clEvEUlssE_EEEEvS5_RKT_EUliE_EEviT1_:
[----:B------:R-:W-:Y:S01]  /*0000*/  LDC R1, c[0x0][0x28] ;  /* 0x00000a00ff017b82 */ /* 0x000fe20000000800 */
[----:B------:R-:W0:Y:S07]  /*0010*/  S2R R3, SR_CTAID.X ;  /* 0x0000000000037919 */ /* 0x000e2e0000002500 */
[----:B------:R-:W1:Y:S01]  /*0020*/  LDC.U16 R0, c[0x0][0x422] ;  /* 0x00010880ff007b82 */ /* 0x000e620000000400 */
[----:B------:R-:W-:Y:S01]  /*0030*/  ULDC UR6, c[0x0][0x210] ;  /* 0x0000840000067ab9 */ /* 0x000fe20000000800 */
[----:B------:R-:W-:Y:S01]  /*0040*/  ULDC.64 UR4, c[0x0][0x208] ;  /* 0x0000820000047ab9 */ /* 0x000fe20000000a00 */
[----:B------:R-:W0:Y:S01]  /*0050*/  S2R R2, SR_TID.X ;  /* 0x0000000000027919 */ /* 0x000e220000002100 */
[----:B------:R-:W-:Y:S01]  /*0060*/  BSSY B0, `(.L_x_11617) ;  /* 0x0000141000007945 */ /* 0x000fe20003800000 */
[----:B0-----:R-:W-:-:S04]  /*0070*/  LEA R3, R3, R2, 0x9 ;  /* 0x0000000203037211 */ /* 0x001fc800078e48ff */
[----:B------:R-:W-:-:S13]  /*0080*/  ISETP.GE.AND P0, PT, R3, UR6, PT ;  /* 0x0000000603007c0c */ /* 0x000fda000bf06270 */
[----:B-1----:R-:W-:Y:S05]  /*0090*/  @P0 BRA `(.L_x_11618) ;  /* 0x0000001000f40947 */ /* 0x002fea0003800000 */
        /* <DEDUP_REMOVED lines=303> */
.L_x_11619:
[----:B------:R-:W-:Y:S02]  /*1390*/  ULDC.64 UR8, c[0x0][0x418] ;  /* 0x0001060000087ab9 */ /* 0x000fe40000000a00 */
[----:B------:R-:W-:-:S04]  /*13a0*/  IADD3 R6, P0, R2, UR8, RZ ;  /* 0x0000000802067c10 */ /* 0x000fc8000ff1e0ff */
[----:B------:R-:W-:Y:S01]  /*13b0*/  IADD3.X R7, RZ, UR9, RZ, P0, !PT ;  /* 0x00000009ff077c10 */ /* 0x000fe200087fe4ff */
[----:B------:R-:W-:-:S04]  /*13c0*/  ULDC.64 UR8, c[0x0][0x410] ;  /* 0x0001040000087ab9 */ /* 0x000fc80000000a00 */
[----:B------:R-:W2:Y:S01]  /*13d0*/  LDG.E.U16 R6, desc[UR4][R6.64] ;  /* 0x0000000406067981 */ /* 0x000ea2000c1e1500 */
[----:B------:R-:W-:Y:S02]  /*13e0*/  IADD3 R4, P2, R5, UR8, RZ ;  /* 0x0000000805047c10 */ /* 0x000fe4000ff5e0ff */
[----:B------:R-:W-:-:S03]  /*13f0*/  IADD3 R3, R3, 0x80, RZ ;  /* 0x0000008003037810 */ /* 0x000fc60007ffe0ff */
[----:B------:R-:W-:Y:S01]  /*1400*/  IMAD.X R5, RZ, RZ, UR9, P2 ;  /* 0x00000009ff057e24 */ /* 0x000fe200090e06ff */
[C---:B--2---:R-:W-:Y:S02]  /*1410*/  PRMT R2, R6.reuse, 0x9910, RZ ;  /* 0x0000991006027816 */ /* 0x044fe400000000ff */
[----:B------:R-:W-:Y:S02]  /*1420*/  ISETP.NE.AND P1, PT, R6, RZ, PT ;  /* 0x000000ff0600720c */ /* 0x000fe40003f25270 */
[----:B------:R-:W-:-:S04]  /*1430*/  ISETP.GT.AND P0, PT, R2, RZ, PT ;  /* 0x000000ff0200720c */ /* 0x000fc80003f04270 */
[----:B------:R-:W-:-:S04]  /*1440*/  SEL R9, RZ, 0x1, !P0 ;  /* 0x00000001ff097807 */ /* 0x000fc80004000000 */
[----:B------:R-:W-:-:S05]  /*1450*/  SEL R9, R0, R9, !P1 ;  /* 0x0000000900097207 */ /* 0x000fca0004800000 */
[----:B------:R0:W-:Y:S02]  /*1460*/  STG.E.U16 desc[UR4][R4.64], R9 ;  /* 0x0000000904007986 */ /* 0x0001e4000c101504 */
.L_x_11618:
[----:B------:R-:W-:Y:S05]  /*1470*/  BSYNC B0 ;  /* 0x0000000000007941 */ /* 0x000fea0003800000 */
.L_x_11617:
        /* <DEDUP_REMOVED lines=305> */
.L_x_11622:
[----:B------:R-:W-:Y:S02]  /*2790*/  ULDC.64 UR8, c[0x0][0x418] ;  /* 0x0001060000087ab9 */ /* 0x000fe40000000a00 */
[----:B------:R-:W-:-:S04]  /*27a0*/  IADD3 R6, P0, R2, UR8, RZ ;  /* 0x0000000802067c10 */ /* 0x000fc8000ff1e0ff */
[----:B------:R-:W-:Y:S01]  /*27b0*/  IADD3.X R7, RZ, UR9, RZ, P0, !PT ;  /* 0x00000009ff077c10 */ /* 0x000fe200087fe4ff */
[----:B------:R-:W-:-:S04]  /*27c0*/  ULDC.64 UR8, c[0x0][0x410] ;  /* 0x0001040000087ab9 */ /* 0x000fc80000000a00 */
[----:B------:R-:W2:Y:S01]  /*27d0*/  LDG.E.U16 R6, desc[UR4][R6.64] ;  /* 0x0000000406067981 */ /* 0x000ea2000c1e1500 */
[----:B------:R-:W-:Y:S01]  /*27e0*/  IADD3 R4, P2, R5, UR8, RZ ;  /* 0x0000000805047c10 */ /* 0x000fe2000ff5e0ff */
[----:B------:R-:W-:-:S03]  /*27f0*/  VIADD R3, R3, 0x80 ;  /* 0x0000008003037836 */ /* 0x000fc60000000000 */
[----:B------:R-:W-:Y:S02]  /*2800*/  IADD3.X R5, RZ, UR9, RZ, P2, !PT ;  /* 0x00000009ff057c10 */ /* 0x000fe400097fe4ff */
[C---:B--2---:R-:W-:Y:S02]  /*2810*/  PRMT R2, R6.reuse, 0x9910, RZ ;  /* 0x0000991006027816 */ /* 0x044fe400000000ff */
[----:B------:R-:W-:Y:S02]  /*2820*/  ISETP.NE.AND P1, PT, R6, RZ, PT ;  /* 0x000000ff0600720c */ /* 0x000fe40003f25270 */
[----:B------:R-:W-:-:S04]  /*2830*/  ISETP.GT.AND P0, PT, R2, RZ, PT ;  /* 0x000000ff0200720c */ /* 0x000fc80003f04270 */
[----:B------:R-:W-:Y:S02]  /*2840*/  SEL R9, RZ, 0x1, !P0 ;  /* 0x00000001ff097807 */ /* 0x000fe40004000000 */
[----:B------:R-:W-:Y:S02]  /*2850*/  ISETP.GE.AND P0, PT, R3, UR6, PT ;  /* 0x0000000603007c0c */ /* 0x000fe4000bf06270 */
[----:B------:R-:W-:-:S05]  /*2860*/  SEL R9, R0, R9, !P1 ;  /* 0x0000000900097207 */ /* 0x000fca0004800000 */
[----:B------:R1:W-:Y:S06]  /*2870*/  STG.E.U16 desc[UR4][R4.64], R9 ;  /* 0x0000000904007986 */ /* 0x0003ec000c101504 */
        /* <DEDUP_REMOVED lines=303> */
.L_x_11623:
[----:B------:R-:W-:Y:S02]  /*3b70*/  ULDC.64 UR8, c[0x0][0x418] ;  /* 0x0001060000087ab9 */ /* 0x000fe40000000a00 */
[----:B------:R-:W-:-:S04]  /*3b80*/  IADD3 R6, P0, R2, UR8, RZ ;  /* 0x0000000802067c10 */ /* 0x000fc8000ff1e0ff */
[----:B------:R-:W-:Y:S01]  /*3b90*/  IADD3.X R7, RZ, UR9, RZ, P0, !PT ;  /* 0x00000009ff077c10 */ /* 0x000fe200087fe4ff */
[----:B------:R-:W-:-:S04]  /*3ba0*/  ULDC.64 UR8, c[0x0][0x410] ;  /* 0x0001040000087ab9 */ /* 0x000fc80000000a00 */
[----:B------:R-:W2:Y:S01]  /*3bb0*/  LDG.E.U16 R6, desc[UR4][R6.64] ;  /* 0x0000000406067981 */ /* 0x000ea2000c1e1500 */
[----:B------:R-:W-:Y:S02]  /*3bc0*/  IADD3 R4, P2, R5, UR8, RZ ;  /* 0x0000000805047c10 */ /* 0x000fe4000ff5e0ff */
[----:B------:R-:W-:Y:S02]  /*3bd0*/  IADD3 R3, R3, 0x80, RZ ;  /* 0x0000008003037810 */ /* 0x000fe40007ffe0ff */
[----:B------:R-:W-:Y:S02]  /*3be0*/  IADD3.X R5, RZ, UR9, RZ, P2, !PT ;  /* 0x00000009ff057c10 */ /* 0x000fe400097fe4ff */
[C---:B--2---:R-:W-:Y:S02]  /*3bf0*/  PRMT R2, R6.reuse, 0x9910, RZ ;  /* 0x0000991006027816 */ /* 0x044fe400000000ff */
[----:B------:R-:W-:Y:S02]  /*3c00*/  ISETP.NE.AND P1, PT, R6, RZ, PT ;  /* 0x000000ff0600720c */ /* 0x000fe40003f25270 */
[----:B------:R-:W-:-:S04]  /*3c10*/  ISETP.GT.AND P0, PT, R2, RZ, PT ;  /* 0x000000ff0200720c */ /* 0x000fc80003f04270 */
[----:B------:R-:W-:-:S04]  /*3c20*/  SEL R9, RZ, 0x1, !P0 ;  /* 0x00000001ff097807 */ /* 0x000fc80004000000 */
[----:B------:R-:W-:-:S05]  /*3c30*/  SEL R9, R0, R9, !P1 ;  /* 0x0000000900097207 */ /* 0x000fca0004800000 */
[----:B------:R2:W-:Y:S02]  /*3c40*/  STG.E.U16 desc[UR4][R4.64], R9 ;  /* 0x0000000904007986 */ /* 0x0005e4000c101504 */
.L_x_11621:
[----:B------:R-:W-:Y:S05]  /*3c50*/  BSYNC B0 ;  /* 0x0000000000007941 */ /* 0x000fea0003800000 */
.L_x_11620:
[----:B------:R-:W-:-:S13]  /*3c60*/  ISETP.GE.AND P0, PT, R3, UR6, PT ;  /* 0x0000000603007c0c */ /* 0x000fda000bf06270 */
[----:B------:R-:W-:Y:S05]  /*3c70*/  @P0 EXIT ;  /* 0x000000000000094d */ /* 0x000fea0003800000 */
[----:B012---:R-:W0:Y:S01]  /*3c80*/  LDC R4, c[0x0][0x218] ;  /* 0x00008600ff047b82 */ /* 0x007e220000000800 */
        /* <DEDUP_REMOVED lines=301> */
.L_x_11624:
[----:B------:R-:W-:Y:S02]  /*4f60*/  ULDC.64 UR6, c[0x0][0x418] ;  /* 0x0001060000067ab9 */ /* 0x000fe40000000a00 */
[----:B------:R-:W-:-:S04]  /*4f70*/  IADD3 R2, P0, R2, UR6, RZ ;  /* 0x0000000602027c10 */ /* 0x000fc8000ff1e0ff */
[----:B------:R-:W-:Y:S01]  /*4f80*/  IADD3.X R3, RZ, UR7, RZ, P0, !PT ;  /* 0x00000007ff037c10 */ /* 0x000fe200087fe4ff */
[----:B------:R-:W-:-:S04]  /*4f90*/  ULDC.64 UR6, c[0x0][0x410] ;  /* 0x0001040000067ab9 */ /* 0x000fc80000000a00 */
[----:B------:R-:W2:Y:S01]  /*4fa0*/  LDG.E.U16 R2, desc[UR4][R2.64] ;  /* 0x0000000402027981 */ /* 0x000ea2000c1e1500 */
[----:B------:R-:W-:-:S04]  /*4fb0*/  IADD3 R4, P2, R5, UR6, RZ ;  /* 0x0000000605047c10 */ /* 0x000fc8000ff5e0ff */
[----:B------:R-:W-:Y:S02]  /*4fc0*/  IADD3.X R5, RZ, UR7, RZ, P2, !PT ;  /* 0x00000007ff057c10 */ /* 0x000fe400097fe4ff */
[C---:B--2---:R-:W-:Y:S02]  /*4fd0*/  ISETP.NE.AND P1, PT, R2.reuse, RZ, PT ;  /* 0x000000ff0200720c */ /* 0x044fe40003f25270 */
[----:B------:R-:W-:-:S04]  /*4fe0*/  PRMT R6, R2, 0x9910, RZ ;  /* 0x0000991002067816 */ /* 0x000fc800000000ff */
[----:B------:R-:W-:-:S07]  /*4ff0*/  ISETP.GT.AND P0, PT, R6, RZ, PT ;  /* 0x000000ff0600720c */ /* 0x000fce0003f04270 */
[----:B------:R-:W-:-:S05]  /*5000*/  @P1 SEL R0, RZ, 0x1, !P0 ;  /* 0x00000001ff001807 */ /* 0x000fca0004000000 */
[----:B------:R-:W-:Y:S01]  /*5010*/  STG.E.U16 desc[UR4][R4.64], R0 ;  /* 0x0000000004007986 */ /* 0x000fe2000c101504 */
[----:B------:R-:W-:Y:S05]  /*5020*/  EXIT ;  /* 0x000000000000794d */ /* 0x000fea0003800000 */
.L_x_11625:
        /* <DEDUP_REMOVED lines=13> */
.L_x_32129:


//--------------------- .text._ZN2at6native27unrolled_elementwise_kernelINS0_13BUnaryFunctorIsssZZZNS0_21heaviside_kernel_cudaERNS_18TensorIteratorBaseEENKUlvE_clEvENKUlvE3_clEvEUlssE_EESt5arrayIPcLm2EELi4E23TrivialOffsetCalculatorILi1EjESD_NS0_6memory15LoadWithoutCastENSE_16StoreWithoutCastEEEviT_T0_T2_T3_T4_T5_ --------------------------
	.section	.text._ZN2at6native27unrolled_elementwise_kernelINS0_13BUnaryFunctorIsssZZZNS0_21heaviside_kernel_cudaERNS_18TensorIteratorBaseEENKUlvE_clEvENKUlvE3_clEvEUlssE_EESt5arrayIPcLm2EELi4E23TrivialOffsetCalculatorILi1EjESD_NS0_6memory15LoadWithoutCastENSE_16StoreWithoutCastEEEviT_T0_T2_T3_T4_T5_,"ax",@progbits
	.align	128
        .global         _ZN2at6native27unrolled_elementwise_kernelINS0_13BUnaryFunctorIsssZZZNS0_21heaviside_kernel_cudaERNS_18TensorIteratorBaseEENKUlvE_clEvENKUlvE3_clEvEUlssE_EESt5arrayIPcLm2EELi4E23TrivialOffsetCalculatorILi1EjESD_NS0_6memory15LoadWithoutCastENSE_16StoreWithoutCastEEEviT_T0_T2_T3_T4_T5_
        .type           _ZN2at6native27unrolled_elementwise_kernelINS0_13BUnaryFunctorIsssZZZNS0_21heaviside_kernel_cudaERNS_18TensorIteratorBaseEENKUlvE_clEvENKUlvE3_clEvEUlssE_EESt5arrayIPcLm2EELi4E23TrivialOffsetCalculatorILi1EjESD_NS0_6memory15LoadWithoutCastENSE_16StoreWithoutCastEEEviT_T0_T2_T3_T4_T5_,@function
        .size           _ZN2at6native27unrolled_elementwise_kernelINS0_13BUnaryFunctorIsssZZZNS0_21heaviside_kernel_cudaERNS_18TensorIteratorBaseEENKUlvE_clEvENKUlvE3_clEvEUlssE_EESt5arrayIPcLm2EELi4E23TrivialOffsetCalculatorILi1EjESD_NS0_6memory15LoadWithoutCastENSE_16StoreWithoutCastEEEviT_T0_T2_T3_T4_T5_,(.L_x_32130 - _ZN2at6native27unrolled_elementwise_kernelINS0_13BUnaryFunctorIsssZZZNS0_21heaviside_kernel_cudaERNS_18TensorIteratorBaseEENKUlvE_clEvENKUlvE3_clEvEUlssE_EESt5arrayIPcLm2EELi4E23TrivialOffsetCalculatorILi1EjESD_NS0_6memory15LoadWithoutCastENSE_16StoreWithoutCastEEEviT_T0_T2_T3_T4_T5_)
        .other          _ZN2at6native27unrolled_elementwise_kernelINS0_13BUnaryFunctorIsssZZZNS0_21heaviside_kernel_cudaERNS_18TensorIteratorBaseEENKUlvE_clEvENKUlvE3_clEvEUlssE_EESt5arrayIPcLm2EELi4E23TrivialOffsetCalculatorILi1EjESD_NS0_6memory15LoadWithoutCastENSE_16StoreWithoutCastEEEviT_T0_T2_T3_T4_T5_,@"STO_CUDA_ENTRY STV_DEFAULT"
_ZN2at6native27unrolled_elementwise_kernelINS0_13BUnaryFunctorIsssZZZNS0_21heaviside_kernel_cudaERNS_18TensorIteratorBaseEENKUlvE_clEvENKUlvE3_clEvEUlssE_EESt5arrayIPcLm2EELi4E23TrivialOffsetCalculatorILi1EjESD_NS0_6memory15LoadWithoutCastENSE_16StoreWithoutCastEEEviT_T0_T2_T3_T4_T5_:
.text._ZN2at6native27unrolled_elementwise_kernelINS0_13BUnaryFunctorIsssZZZNS0_21heaviside_kernel_cudaERNS_18TensorIteratorBaseEENKUlvE_clEvENKUlvE3_clEvEUlssE_EESt5arrayIPcLm2EELi4E23TrivialOffsetCalculatorILi1EjESD_NS0_6memory15LoadWithoutCastENSE_16StoreWithoutCastEEEviT_T0_T2_T3_T4_T5_:
[----:B------:R-:W-:Y:S01]  /*0000*/  LDC R1, c[0x0][0x28] ;  /* 0x00000a00ff017b82 */ /* 0x000fe20000000800 */
[----:B------:R-:W0:Y:S07]  /*0010*/  S2R R0, SR_CTAID.X ;  /* 0x0000000000007919 */ /* 0x000e2e0000002500 */
[----:B------:R-:W0:Y:S01]  /*0020*/  LDC R5, c[0x0][0x210] ;  /* 0x00008400ff057b82 */ /* 0x000e220000000800 */
[----:B------:R-:W-:Y:S01]  /*0030*/  PRMT R16, RZ, 0x7610, R16 ;  /* 0x00007610ff107816 */ /* 0x000fe20000000010 */
[----:B------:R-:W-:Y:S01]  /*0040*/  ULDC.64 UR4, c[0x0][0x208] ;  /* 0x0000820000047ab9 */ /* 0x000fe20000000a00 */
[----:B------:R-:W1:Y:S01]  /*0050*/  S2R R3, SR_TID.X ;  /* 0x0000000000037919 */ /* 0x000e620000002100 */
[----:B------:R-:W-:Y:S01]  /*0060*/  PRMT R14, RZ, 0x7610, R14 ;  /* 0x00007610ff0e7816 */ /* 0x000fe2000000000e */
        /* <DEDUP_REMOVED lines=14> */
[----:B-1----:R-:W-:-:S05]  /*0150*/  @!P1 IMAD.WIDE.U32 R6, R13, 0x2, R6 ;  /* 0x000000020d069825 */ /* 0x002fca00078e0006 */
[----:B------:R1:W4:Y:S01]  /*0160*/  @!P1 LDG.E.U16 R14, desc[UR4][R6.64] ;  /* 0x00000004060e9981 */ /* 0x000322000c1e1500 */
[----:B------:R-:W-:Y:S01]  /*0170*/  @!P2 IMAD R13, R0, 0x200, R15 ;  /* 0x00000200000da824 */ /* 0x000fe200078e020f */
[----:B0-----:R-:W0:Y:S08]  /*0180*/  LDC.U16 R4, c[0x0][0x216] ;  /* 0x00008580ff047b82 */ /* 0x001e300000000400 */
[----:B-1----:R-:W1:Y:S01]  /*0190*/  @!P0 LDC.64 R6, c[0x0][0x218] ;  /* 0x00008600ff068b82 */ /* 0x002e620000000a00 */
[----:B---3--:R-:W-:Y:S01]  /*01a0*/  @!P2 IMAD.WIDE.U32 R12, R13, 0x2, R8 ;  /* 0x000000020d0ca825 */ /* 0x008fe200078e0008 */
[----:B------:R-:W-:-:S06]  /*01b0*/  PRMT R8, RZ, 0x7610, R8 ;  /* 0x00007610ff087816 */ /* 0x000fcc0000000008 */
[----:B------:R-:W3:Y:S01]  /*01c0*/  @!P2 LDG.E.U16 R8, desc[UR4][R12.64] ;  /* 0x000000040c08a981 */ /* 0x000ee2000c1e1500 */
[----:B------:R-:W-:-:S05]  /*01d0*/  @!P2 VIADD R15, R15, 0x80 ;  /* 0x000000800f0fa836 */ /* 0x000fca0000000000 */
[----:B------:R-:W-:-:S13]  /*01e0*/  ISETP.GE.AND P1, PT, R15, R2, PT ;  /* 0x000000020f00720c */ /* 0x000fda0003f26270 */
[----:B------:R-:W0:Y:S01]  /*01f0*/  @!P1 LDC.64 R10, c[0x0][0x220] ;  /* 0x00008800ff0a9b82 */ /* 0x000e220000000a00 */
[----:B------:R-:W-:Y:S01]  /*0200*/  @!P1 IMAD R9, R0, 0x200, R15 ;  /* 0x0000020000099824 */ /* 0x000fe200078e020f */
[----:B------:R-:W-:Y:S01]  /*0210*/  PRMT R5, RZ, 0x7610, R5 ;  /* 0x00007610ff057816 */ /* 0x000fe20000000005 */
[----:B------:R-:W-:Y:S02]  /*0220*/  VIADD R15, R3, 0x80 ;  /* 0x00000080030f7836 */ /* 0x000fe40000000000 */
[----:B0-----:R-:W-:-:S04]  /*0230*/  @!P1 IMAD.WIDE.U32 R10, R9, 0x2, R10 ;  /* 0x00000002090a9825 */ /* 0x001fc800078e000a */
[--C-:B------:R-:W-:Y:S01]  /*0240*/  IMAD.MOV.U32 R9, RZ, RZ, R3.reuse ;  /* 0x000000ffff097224 */ /* 0x100fe200078e0003 */
[----:B------:R0:W5:Y:S02]  /*0250*/  @!P1 LDG.E.U16 R5, desc[UR4][R10.64] ;  /* 0x000000040a059981 */ /* 0x000164000c1e1500 */
[----:B0-----:R-:W-:-:S04]  /*0260*/  @!P0 IMAD R11, R0, 0x200, R3 ;  /* 0x00000200000b8824 */ /* 0x001fc800078e0203 */
[----:B-1----:R-:W-:-:S04]  /*0270*/  @!P0 IMAD.WIDE.U32 R6, R11, 0x2, R6 ;  /* 0x000000020b068825 */ /* 0x002fc800078e0006 */
[----:B------:R-:W-:Y:S01]  /*0280*/  @!P0 IMAD.MOV.U32 R9, RZ, RZ, R15 ;  /* 0x000000ffff098224 */ /* 0x000fe200078e000f */
[----:B------:R-:W-:Y:S01]  /*0290*/  BSSY B0, `(.L_x_11626) ;  /* 0x000001d000007945 */ /* 0x000fe20003800000 */
[----:B--2---:R-:W-:-:S04]  /*02a0*/  PRMT R12, R16, 0x9910, RZ ;  /* 0x00009910100c7816 */ /* 0x004fc800000000ff */
[C---:B------:R-:W-:Y:S02]  /*02b0*/  ISETP.GT.AND P4, PT, R12.reuse, RZ, PT ;  /* 0x000000ff0c00720c */ /* 0x040fe40003f84270 */
[----:B------:R-:W-:Y:S02]  /*02c0*/  ISETP.NE.AND P1, PT, R12, RZ, PT ;  /* 0x000000ff0c00720c */ /* 0x000fe40003f25270 */
[----:B------:R-:W-:Y:S02]  /*02d0*/  SEL R3, RZ, 0x1, !P4 ;  /* 0x00000001ff037807 */ /* 0x000fe40006000000 */
[----:B----4-:R-:W-:-:S04]  /*02e0*/  PRMT R13, R14, 0x9910, RZ ;  /* 0x000099100e0d7816 */ /* 0x010fc800000000ff */
[C---:B------:R-:W-:Y:S02]  /*02f0*/  ISETP.GT.AND P2, PT, R13.reuse, RZ, PT ;  /* 0x000000ff0d00720c */ /* 0x040fe40003f44270 */
[----:B------:R-:W-:Y:S02]  /*0300*/  ISETP.NE.AND P3, PT, R13, RZ, PT ;  /* 0x000000ff0d00720c */ /* 0x000fe40003f65270 */
[----:B------:R-:W-:-:S05]  /*0310*/  SEL R13, R4, R3, !P1 ;  /* 0x00000003040d7207 */ /* 0x000fca0004800000 */
[----:B------:R0:W-:Y:S01]  /*0320*/  @!P0 STG.E.U16 desc[UR4][R6.64], R13 ;  /* 0x0000000d06008986 */ /* 0x0001e2000c101504 */
[----:B------:R-:W-:Y:S02]  /*0330*/  ISETP.GE.AND P4, PT, R9, R2, PT ;  /* 0x000000020900720c */ /* 0x000fe40003f86270 */
[----:B---3--:R-:W-:-:S04]  /*0340*/  PRMT R8, R8, 0x9910, RZ ;  /* 0x0000991008087816 */ /* 0x008fc800000000ff */
[C---:B------:R-:W-:Y:S02]  /*0350*/  ISETP.GT.AND P5, PT, R8.reuse, RZ, PT ;  /* 0x000000ff0800720c */ /* 0x040fe40003fa4270 */
[----:B------:R-:W-:Y:S02]  /*0360*/  ISETP.NE.AND P1, PT, R8, RZ, PT ;  /* 0x000000ff0800720c */ /* 0x000fe40003f25270 */
[----:B------:R-:W-:Y:S02]  /*0370*/  SEL R3, RZ, 0x1, !P2 ;  /* 0x00000001ff037807 */ /* 0x000fe40005000000 */
[----:B------:R-:W-:Y:S02]  /*0380*/  SEL R11, RZ, 0x1, !P5 ;  /* 0x00000001ff0b7807 */ /* 0x000fe40006800000 */
[C---:B------:R-:W-:Y:S02]  /*0390*/  SEL R3, R4.reuse, R3, !P3 ;  /* 0x0000000304037207 */ /* 0x040fe40005800000 */
[----:B------:R-:W-:Y:S01]  /*03a0*/  SEL R15, R4, R11, !P1 ;  /* 0x0000000b040f7207 */ /* 0x000fe20004800000 */
        /* <DEDUP_REMOVED lines=11> */
.L_x_11627:
[----:B------:R-:W-:Y:S05]  /*0460*/  BSYNC B0 ;  /* 0x0000000000007941 */ /* 0x000fea0003800000 */
.L_x_11626:
        /* <DEDUP_REMOVED lines=11> */
.L_x_11628:
        /* <DEDUP_REMOVED lines=14> */
.L_x_32130:


//--------------------- .text._ZN2at6native29vectorized_elementwise_kernelILi2ENS0_13BUnaryFunctorIsssZZZNS0_21heaviside_kernel_cudaERNS_18TensorIteratorBaseEENKUlvE_clEvENKUlvE3_clEvEUlssE_EESt5arrayIPcLm2EEEEviT0_T1_ --------------------------
	.section	.text._ZN2at6native29vectorized_elementwise_kernelILi2ENS0_13BUnaryFunctorIsssZZZNS0_21heaviside_kernel_cudaERNS_18TensorIteratorBaseEENKUlvE_clEvENKUlvE3_clEvEUlssE_EESt5arrayIPcLm2EEEEviT0_T1_,"ax",@progbits
	.align	128
        .global         _ZN2at6native29vectorized_elementwise_kernelILi2ENS0_13BUnaryFunctorIsssZZZNS0_21heaviside_kernel_cudaERNS_18TensorIteratorBaseEENKUlvE_clEvENKUlvE3_clEvEUlssE_EESt5arrayIPcLm2EEEEviT0_T1_
        .type           _ZN2at6native29vectorized_elementwise_kernelILi2ENS0_13BUnaryFunctorIsssZZZNS0_21heaviside_kernel_cudaERNS_18TensorIteratorBaseEENKUlvE_clEvENKUlvE3_clEvEUlssE_EESt5arrayIPcLm2EEEEviT0_T1_,@function
        .size           _ZN2at6native29vectorized_elementwise_kernelILi2ENS0_13BUnaryFunctorIsssZZZNS0_21heaviside_kernel_cudaERNS_18TensorIteratorBaseEENKUlvE_clEvENKUlvE3_clEvEUlssE_EESt5arrayIPcLm2EEEEviT0_T1_,(.L_x_32131 - _ZN2at6native29vectorized_elementwise_kernelILi2ENS0_13BUnaryFunctorIsssZZZNS0_21heaviside_kernel_cudaERNS_18TensorIteratorBaseEENKUlvE_clEvENKUlvE3_clEvEUlssE_EESt5arrayIPcLm2EEEEviT0_T1_)
        .other          _ZN2at6native29vectorized_elementwise_kernelILi2ENS0_13BUnaryFunctorIsssZZZNS0_21heaviside_kernel_cudaERNS_18TensorIteratorBaseEENKUlvE_clEvENKUlvE3_clEvEUlssE_EESt5arrayIPcLm2EEEEviT0_T1_,@"STO_CUDA_ENTRY STV_DEFAULT"
_ZN2at6native29vectorized_elementwise_kernelILi2ENS0_13BUnaryFunctorIsssZZZNS0_21heaviside_kernel_cudaERNS_18TensorIteratorBaseEENKUlvE_clEvENKUlvE3_clEvEUlssE_EESt5arrayIPcLm2EEEEviT0_T1_:
.text._ZN2at6native29vectorized_elementwise_kernelILi2ENS0_13BUnaryFunctorIsssZZZNS0_21heaviside_kernel_cudaERNS_18TensorIteratorBaseEENKUlvE_clEvENKUlvE3_clEvEUlssE_EESt5arrayIPcLm2EEEEviT0_T1_:
[----:B------:R-:W-:Y:S01]  /*0000*/  LDC R1, c[0x0][0x28] ;  /* 0x00000a00ff017b82 */ /* 0x000fe20000000800 */
[----:B------:R-:W0:Y:S01]  /*0010*/  S2R R0, SR_CTAID.X ;  /* 0x0000000000007919 */ /* 0x000e220000002500 */
[----:B------:R-:W-:-:S06]  /*0020*/  ULDC UR4, c[0x0][0x210] ;  /* 0x0000840000047ab9 */ /* 0x000fcc0000000800 */
[----:B------:R-:W1:Y:S01]  /*0030*/  LDC.U16 R3, c[0x0][0x216] ;  /* 0x00008580ff037b82 */ /* 0x000e620000000400 */
[----:B0-----:R-:W-:-:S05]  /*0040*/  IMAD.SHL.U32 R0, R0, 0x400, RZ ;  /* 0x0000040000007824 */ /* 0x001fca00078e00ff */
[----:B------:R-:W-:Y:S01]  /*0050*/  IADD3 R2, -R0, UR4, RZ ;  /* 0x0000000400027c10 */ /* 0x000fe2000fffe1ff */
[----:B------:R-:W-:-:S03]  /*0060*/  ULDC.64 UR4, c[0x0][0x208] ;  /* 0x0000820000047ab9 */ /* 0x000fc60000000a00 */
[----:B------:R-:W-:-:S13]  /*0070*/  ISETP.GE.U32.AND P0, PT, R2, 0x400, PT ;  /* 0x000004000200780c */ /* 0x000fda0003f06070 */
[----:B------:R-:W-:Y:S05]  /*0080*/  @!P0 BRA `(.L_x_11629) ;  /* 0x0000000400048947 */ /* 0x000fea0003800000 */
[----:B------:R-:W0:Y:S01]  /*0090*/  S2R R7, SR_TID.X ;  /* 0x0000000000077919 */ /* 0x000e220000002100 */
[----:B------:R-:W2:Y:S02]  /*00a0*/  LDC.64 R4, c[0x0][0x220] ;  /* 0x00008800ff047b82 */ /* 0x000ea40000000a00 */
[----:B--2---:R-:W-:-:S04]  /*00b0*/  IMAD.WIDE R4, R0, 0x2, R4 ;  /* 0x0000000200047825 */ /* 0x004fc800078e0204 */
[----:B0-----:R-:W-:Y:S02]  /*00c0*/  IMAD.WIDE.U32 R8, R7, 0x4, R4 ;  /* 0x0000000407087825 */ /* 0x001fe400078e0004 */
[----:B------:R-:W0:Y:S03]  /*00d0*/  LDC.64 R4, c[0x0][0x218] ;  /* 0x00008600ff047b82 */ /* 0x000e260000000a00 */
[----:B------:R-:W2:Y:S04]  /*00e0*/  LDG.E R2, desc[UR4][R8.64] ;  /* 0x0000000408027981 */ /* 0x000ea8000c1e1900 */
[----:B------:R-:W3:Y:S04]  /*00f0*/  LDG.E R6, desc[UR4][R8.64+0x200] ;  /* 0x0002000408067981 */ /* 0x000ee8000c1e1900 */
[----:B------:R-:W4:Y:S04]  /*0100*/  LDG.E R10, desc[UR4][R8.64+0x400] ;  /* 0x00040004080a7981 */ /* 0x000f28000c1e1900 */
[----:B------:R-:W5:Y:S01]  /*0110*/  LDG.E R11, desc[UR4][R8.64+0x600] ;  /* 0x00060004080b7981 */ /* 0x000f62000c1e1900 */
[----:B0-----:R-:W-:-:S04]  /*0120*/  IMAD.WIDE.U32 R4, R0, 0x2, R4 ;  /* 0x0000000200047825 */ /* 0x001fc800078e0004 */
[----:B------:R-:W-:Y:S01]  /*0130*/  IMAD.WIDE R4, R7, 0x4, R4 ;  /* 0x0000000407047825 */ /* 0x000fe200078e0204 */
[C---:B--2---:R-:W-:Y:S02]  /*0140*/  PRMT R12, R2.reuse, 0x9910, RZ ;  /* 0x00009910020c7816 */ /* 0x044fe400000000ff */
[----:B------:R-:W-:Y:S02]  /*0150*/  PRMT R13, R2, 0xbb32, RZ ;  /* 0x0000bb32020d7816 */ /* 0x000fe400000000ff */
[C---:B---3--:R-:W-:Y:S01]  /*0160*/  PRMT R14, R6.reuse, 0x9910, RZ ;  /* 0x00009910060e7816 */ /* 0x048fe200000000ff */
[----:B------:R-:W-:Y:S01]  /*0170*/  IMAD.MOV.U32 R2, RZ, RZ, R12 ;  /* 0x000000ffff027224 */ /* 0x000fe200078e000c */
[----:B------:R-:W-:Y:S01]  /*0180*/  PRMT R6, R6, 0xbb32, RZ ;  /* 0x0000bb3206067816 */ /* 0x000fe200000000ff */
[----:B------:R-:W-:-:S03]  /*0190*/  IMAD.MOV.U32 R12, RZ, RZ, R13 ;  /* 0x000000ffff0c7224 */ /* 0x000fc600078e000d */
[C---:B------:R-:W-:Y:S02]  /*01a0*/  ISETP.NE.AND P2, PT, R2.reuse, RZ, PT ;  /* 0x000000ff0200720c */ /* 0x040fe40003f45270 */
[----:B------:R-:W-:Y:S01]  /*01b0*/  ISETP.GT.AND P5, PT, R2, RZ, PT ;  /* 0x000000ff0200720c */ /* 0x000fe20003fa4270 */
[----:B------:R-:W-:Y:S01]  /*01c0*/  IMAD.MOV.U32 R2, RZ, RZ, R14 ;  /* 0x000000ffff027224 */ /* 0x000fe200078e000e */
[----:B------:R-:W-:Y:S02]  /*01d0*/  ISETP.GT.AND P0, PT, R12, RZ, PT ;  /* 0x000000ff0c00720c */ /* 0x000fe40003f04270 */
[----:B------:R-:W-:Y:S02]  /*01e0*/  SEL R0, RZ, 0x1, !P5 ;  /* 0x00000001ff007807 */ /* 0x000fe40006800000 */
[C---:B------:R-:W-:Y:S02]  /*01f0*/  ISETP.NE.AND P4, PT, R2.reuse, RZ, PT ;  /* 0x000000ff0200720c */ /* 0x040fe40003f85270 */
[----:B------:R-:W-:-:S02]  /*0200*/  ISETP.GT.AND P6, PT, R2, RZ, PT ;  /* 0x000000ff0200720c */ /* 0x000fc40003fc4270 */
[C---:B----4-:R-:W-:Y:S02]  /*0210*/  PRMT R2, R10.reuse, 0x9910, RZ ;  /* 0x000099100a027816 */ /* 0x050fe400000000ff */
[----:B------:R-:W-:Y:S02]  /*0220*/  PRMT R10, R10, 0xbb32, RZ ;  /* 0x0000bb320a0a7816 */ /* 0x000fe400000000ff */
[C---:B------:R-:W-:Y:S02]  /*0230*/  ISETP.NE.AND P3, PT, R6.reuse, RZ, PT ;  /* 0x000000ff0600720c */ /* 0x040fe40003f65270 */
[----:B------:R-:W-:Y:S02]  /*0240*/  ISETP.GT.AND P5, PT, R6, RZ, PT ;  /* 0x000000ff0600720c */ /* 0x000fe40003fa4270 */
[----:B-----5:R-:W-:Y:S02]  /*0250*/  PRMT R6, R11, 0xbb32, RZ ;  /* 0x0000bb320b067816 */ /* 0x020fe400000000ff */
[----:B-1----:R-:W-:-:S02]  /*0260*/  SEL R14, R3, R0, !P2 ;  /* 0x00000000030e7207 */ /* 0x002fc40005000000 */
[----:B------:R-:W-:Y:S02]  /*0270*/  SEL R0, RZ, 0x1, !P0 ;  /* 0x00000001ff007807 */ /* 0x000fe40004000000 */
[----:B------:R-:W-:Y:S02]  /*0280*/  ISETP.NE.AND P1, PT, R12, RZ, PT ;  /* 0x000000ff0c00720c */ /* 0x000fe40003f25270 */
[C---:B------:R-:W-:Y:S02]  /*0290*/  ISETP.NE.AND P2, PT, R2.reuse, RZ, PT ;  /* 0x000000ff0200720c */ /* 0x040fe40003f45270 */
[----:B------:R-:W-:Y:S01]  /*02a0*/  ISETP.GT.AND P0, PT, R2, RZ, PT ;  /* 0x000000ff0200720c */ /* 0x000fe20003f04270 */
[----:B------:R-:W-:Y:S01]  /*02b0*/  IMAD.MOV.U32 R2, RZ, RZ, R10 ;  /* 0x000000ffff027224 */ /* 0x000fe200078e000a */
[----:B------:R-:W-:Y:S01]  /*02c0*/  PRMT R10, R11, 0x9910, RZ ;  /* 0x000099100b0a7816 */ /* 0x000fe200000000ff */
[----:B------:R-:W-:Y:S01]  /*02d0*/  IMAD.MOV.U32 R11, RZ, RZ, R6 ;  /* 0x000000ffff0b7224 */ /* 0x000fe200078e0006 */
[----:B------:R-:W-:-:S02]  /*02e0*/  SEL R9, R3, R0, !P1 ;  /* 0x0000000003097207 */ /* 0x000fc40004800000 */
[----:B------:R-:W-:Y:S02]  /*02f0*/  SEL R0, RZ, 0x1, !P6 ;  /* 0x00000001ff007807 */ /* 0x000fe40007000000 */
[C---:B------:R-:W-:Y:S02]  /*0300*/  ISETP.NE.AND P1, PT, R2.reuse, RZ, PT ;  /* 0x000000ff0200720c */ /* 0x040fe40003f25270 */
[----:B------:R-:W-:Y:S02]  /*0310*/  ISETP.GT.AND P6, PT, R2, RZ, PT ;  /* 0x000000ff0200720c */ /* 0x000fe40003fc4270 */
[----:B------:R-:W-:Y:S02]  /*0320*/  SEL R2, RZ, 0x1, !P5 ;  /* 0x00000001ff027807 */ /* 0x000fe40006800000 */
[----:B------:R-:W-:Y:S02]  /*0330*/  ISETP.GT.AND P5, PT, R11, RZ, PT ;  /* 0x000000ff0b00720c */ /* 0x000fe40003fa4270 */
[----:B------:R-:W-:-:S02]  /*0340*/  SEL R6, RZ, 0x1, !P0 ;  /* 0x00000001ff067807 */ /* 0x000fc40004000000 */
[C---:B------:R-:W-:Y:S02]  /*0350*/  ISETP.GT.AND P0, PT, R10.reuse, RZ, PT ;  /* 0x000000ff0a00720c */ /* 0x040fe40003f04270 */
[----:B------:R-:W-:Y:S02]  /*0360*/  SEL R8, RZ, 0x1, !P6 ;  /* 0x00000001ff087807 */ /* 0x000fe40007000000 */
[----:B------:R-:W-:Y:S02]  /*0370*/  SEL R12, RZ, 0x1, !P5 ;  /* 0x00000001ff0c7807 */ /* 0x000fe40006800000 */
[----:B------:R-:W-:Y:S02]  /*0380*/  ISETP.NE.AND P6, PT, R11, RZ, PT ;  /* 0x000000ff0b00720c */ /* 0x000fe40003fc5270 */
[----:B------:R-:W-:Y:S02]  /*0390*/  ISETP.NE.AND P5, PT, R10, RZ, PT ;  /* 0x000000ff0a00720c */ /* 0x000fe40003fa5270 */
[----:B------:R-:W-:-:S02]  /*03a0*/  SEL R10, RZ, 0x1, !P0 ;  /* 0x00000001ff0a7807 */ /* 0x000fc40004000000 */
[C---:B------:R-:W-:Y:S02]  /*03b0*/  SEL R11, R3.reuse, R0, !P4 ;  /* 0x00000000030b7207 */ /* 0x040fe40006000000 */
[C---:B------:R-:W-:Y:S02]  /*03c0*/  SEL R2, R3.reuse, R2, !P3 ;  /* 0x0000000203027207 */ /* 0x040fe40005800000 */
[C---:B------:R-:W-:Y:S02]  /*03d0*/  SEL R13, R3.reuse, R6, !P2 ;  /* 0x00000006030d7207 */ /* 0x040fe40005000000 */
[C---:B------:R-:W-:Y:S02]  /*03e0*/  SEL R8, R3.reuse, R8, !P1 ;  /* 0x0000000803087207 */ /* 0x040fe40004800000 */
[C---:B------:R-:W-:Y:S02]  /*03f0*/  SEL R12, R3.reuse, R12, !P6 ;  /* 0x0000000c030c7207 */ /* 0x040fe40007000000 */
[----:B------:R-:W-:-:S02]  /*0400*/  SEL R3, R3, R10, !P5 ;  /* 0x0000000a03037207 */ /* 0x000fc40006800000 */
        /* <DEDUP_REMOVED lines=9> */
.L_x_11629:
[----:B------:R-:W0:Y:S02]  /*04a0*/  S2R R5, SR_TID.X ;  /* 0x0000000000057919 */ /* 0x000e240000002100 */
[C---:B0-----:R-:W-:Y:S01]  /*04b0*/  ISETP.GE.AND P2, PT, R5.reuse, R2, PT ;  /* 0x000000020500720c */ /* 0x041fe20003f46270 */
[----:B------:R-:W-:Y:S02]  /*04c0*/  VIADD R24, R5, 0x80 ;  /* 0x0000008005187836 */ /* 0x000fe40000000000 */
[----:B------:R-:W-:-:S10]  /*04d0*/  IMAD.MOV.U32 R9, RZ, RZ, R5 ;  /* 0x000000ffff097224 */ /* 0x000fd400078e0005 */
[----:B------:R-:W-:Y:S01]  /*04e0*/  @!P2 IMAD.MOV.U32 R9, RZ, RZ, R24 ;  /* 0x000000ffff09a224 */ /* 0x000fe200078e0018 */
[----:B------:R-:W0:Y:S04]  /*04f0*/  @!P2 LDC.64 R18, c[0x0][0x220] ;  /* 0x00008800ff12ab82 */ /* 0x000e280000000a00 */
[----:B------:R-:W-:-:S13]  /*0500*/  ISETP.GE.AND P6, PT, R9, R2, PT ;  /* 0x000000020900720c */ /* 0x000fda0003fc6270 */
[----:B------:R-:W-:Y:S01]  /*0510*/  @!P6 IMAD.IADD R7, R0, 0x1, R9 ;  /* 0x000000010007e824 */ /* 0x000fe200078e0209 */
[----:B------:R-:W2:Y:S01]  /*0520*/  @!P6 LDC.64 R28, c[0x0][0x220] ;  /* 0x00008800ff1ceb82 */ /* 0x000ea20000000a00 */
[----:B------:R-:W-:-:S05]  /*0530*/  @!P6 VIADD R9, R9, 0x80 ;  /* 0x000000800909e836 */ /* 0x000fca0000000000 */
[----:B------:R-:W-:-:S13]  /*0540*/  ISETP.GE.AND P5, PT, R9, R2, PT ;  /* 0x000000020900720c */ /* 0x000fda0003fa6270 */
[----:B------:R-:W-:Y:S01]  /*0550*/  @!P5 IMAD.IADD R21, R0, 0x1, R9 ;  /* 0x000000010015d824 */ /* 0x000fe200078e0209 */
[----:B------:R-:W3:Y:S01]  /*0560*/  @!P5 LDC.64 R16, c[0x0][0x220] ;  /* 0x00008800ff10db82 */ /* 0x000ee20000000a00 */
[----:B------:R-:W-:Y:S02]  /*0570*/  @!P5 VIADD R9, R9, 0x80 ;  /* 0x000000800909d836 */ /* 0x000fe40000000000 */
[----:B--2---:R-:W-:Y:S01]  /*0580*/  @!P6 IMAD.WIDE.U32 R28, R7, 0x2, R28 ;  /* 0x00000002071ce825 */ /* 0x004fe200078e001c */
[----:B------:R-:W-:Y:S02]  /*0590*/  PRMT R7, RZ, 0x7610, R7 ;  /* 0x00007610ff077816 */ /* 0x000fe40000000007 */
[----:B------:R-:W-:-:S04]  /*05a0*/  ISETP.GE.AND P4, PT, R9, R2, PT ;  /* 0x000000020900720c */ /* 0x000fc80003f86270 */
[----:B------:R-:W2:Y:S09]  /*05b0*/  @!P6 LDG.E.U16 R7, desc[UR4][R28.64] ;  /* 0x000000041c07e981 */ /* 0x000eb2000c1e1500 */
        /* <DEDUP_REMOVED lines=11> */
[----:B------:R-:W-:-:S12]  /*0670*/  @!P2 IMAD.IADD R13, R0, 0x1, R5 ;  /* 0x00000001000da824 */ /* 0x000fd800078e0205 */
[----:B------:R-:W-:Y:S02]  /*0680*/  @!P0 IMAD.IADD R6, R0, 0x1, R9 ;  /* 0x0000000100068824 */ /* 0x000fe400078e0209 */
[----:B------:R-:W-:-:S05]  /*0690*/  @!P0 VIADD R9, R9, 0x80 ;  /* 0x0000008009098836 */ /* 0x000fca0000000000 */
[----:B------:R-:W-:Y:S01]  /*06a0*/  ISETP.GE.AND P6, PT, R9, R2, PT ;  /* 0x000000020900720c */ /* 0x000fe20003fc6270 */
[----:B----4-:R-:W-:Y:S02]  /*06b0*/  @!P4 IMAD.WIDE.U32 R14, R23, 0x2, R14 ;  /* 0x00000002170ec825 */ /* 0x010fe400078e000e */
[----:B------:R-:W4:Y:S02]  /*06c0*/  @!P0 LDC.64 R22, c[0x0][0x220] ;  /* 0x00008800ff168b82 */ /* 0x000f240000000a00 */
[----:B0-----:R-:W-:-:S04]  /*06d0*/  @!P2 IMAD.WIDE.U32 R18, R13, 0x2, R18 ;  /* 0x000000020d12a825 */ /* 0x001fc800078e0012 */
[----:B---3--:R-:W-:Y:S02]  /*06e0*/  @!P5 IMAD.WIDE.U32 R16, R21, 0x2, R16 ;  /* 0x000000021510d825 */ /* 0x008fe400078e0010 */
[----:B------:R-:W0:Y:S01]  /*06f0*/  @!P1 LDC.64 R12, c[0x0][0x220] ;  /* 0x00008800ff0c9b82 */ /* 0x000e220000000a00 */
[----:B------:R-:W-:Y:S02]  /*0700*/  PRMT R4, RZ, 0x7610, R4 ;  /* 0x00007610ff047816 */ /* 0x000fe40000000004 */
[----:B------:R-:W-:-:S04]  /*0710*/  PRMT R26, RZ, 0x7610, R26 ;  /* 0x00007610ff1a7816 */ /* 0x000fc8000000001a */
[----:B------:R3:W2:Y:S01]  /*0720*/  @!P2 LDG.E.U16 R4, desc[UR4][R18.64] ;  /* 0x000000041204a981 */ /* 0x0006a2000c1e1500 */
[----:B------:R-:W1:Y:S01]  /*0730*/  @!P6 LDC.64 R20, c[0x0][0x220] ;  /* 0x00008800ff14eb82 */ /* 0x000e620000000a00 */
[----:B-----5:R-:W-:Y:S01]  /*0740*/  @!P3 IMAD.WIDE.U32 R10, R8, 0x2, R10 ;  /* 0x00000002080ab825 */ /* 0x020fe200078e000a */
[----:B------:R-:W-:Y:S01]  /*0750*/  PRMT R27, RZ, 0x7610, R27 ;  /* 0x00007610ff1b7816 */ /* 0x000fe2000000001b */
[----:B------:R-:W5:Y:S01]  /*0760*/  @!P5 LDG.E.U16 R26, desc[UR4][R16.64] ;  /* 0x00000004101ad981 */ /* 0x000f62000c1e1500 */
[----:B------:R-:W-:Y:S01]  /*0770*/  PRMT R8, RZ, 0x7610, R8 ;  /* 0x00007610ff087816 */ /* 0x000fe20000000008 */
[----:B------:R-:W-:-:S03]  /*0780*/  @!P6 IMAD.IADD R9, R0, 0x1, R9 ;  /* 0x000000010009e824 */ /* 0x000fc600078e0209 */
[----:B------:R-:W5:Y:S01]  /*0790*/  @!P4 LDG.E.U16 R27, desc[UR4][R14.64] ;  /* 0x000000040e1bc981 */ /* 0x000f62000c1e1500 */
[----:B---3--:R-:W-:Y:S01]  /*07a0*/  PRMT R18, RZ, 0x7610, R18 ;  /* 0x00007610ff127816 */ /* 0x008fe20000000012 */
[----:B----4-:R-:W-:Y:S01]  /*07b0*/  @!P0 IMAD.WIDE.U32 R22, R6, 0x2, R22 ;  /* 0x0000000206168825 */ /* 0x010fe200078e0016 */
[----:B------:R-:W-:Y:S01]  /*07c0*/  PRMT R6, RZ, 0x7610, R6 ;  /* 0x00007610ff067816 */ /* 0x000fe20000000006 */
[----:B------:R3:W4:Y:S02]  /*07d0*/  @!P3 LDG.E.U16 R8, desc[UR4][R10.64] ;  /* 0x000000040a08b981 */ /* 0x000724000c1e1500 */
[----:B0-----:R-:W-:-:S03]  /*07e0*/  @!P1 IMAD.WIDE.U32 R12, R25, 0x2, R12 ;  /* 0x00000002190c9825 */ /* 0x001fc600078e000c */
[----:B------:R-:W4:Y:S04]  /*07f0*/  @!P0 LDG.E.U16 R6, desc[UR4][R22.64] ;  /* 0x0000000416068981 */ /* 0x000f28000c1e1500 */
[----:B------:R0:W4:Y:S01]  /*0800*/  @!P1 LDG.E.U16 R18, desc[UR4][R12.64] ;  /* 0x000000040c129981 */ /* 0x000122000c1e1500 */
[----:B---3--:R-:W3:Y:S01]  /*0810*/  @!P2 LDC.64 R10, c[0x0][0x218] ;  /* 0x00008600ff0aab82 */ /* 0x008ee20000000a00 */
[----:B-1----:R-:W-:Y:S01]  /*0820*/  @!P6 IMAD.WIDE.U32 R20, R9, 0x2, R20 ;  /* 0x000000020914e825 */ /* 0x002fe200078e0014 */
[----:B------:R-:W-:-:S06]  /*0830*/  PRMT R9, RZ, 0x7610, R9 ;  /* 0x00007610ff097816 */ /* 0x000fcc0000000009 */
[----:B------:R-:W4:Y:S01]  /*0840*/  @!P6 LDG.E.U16 R9, desc[UR4][R20.64] ;  /* 0x000000041409e981 */ /* 0x000f22000c1e1500 */
[----:B0-----:R-:W-:-:S04]  /*0850*/  @!P2 IMAD.IADD R13, R0, 0x1, R5 ;  /* 0x00000001000da824 */ /* 0x001fc800078e0205 */
[----:B---3--:R-:W-:Y:S01]  /*0860*/  @!P2 IMAD.WIDE.U32 R10, R13, 0x2, R10 ;  /* 0x000000020d0aa825 */ /* 0x008fe200078e000a */
[----:B------:R-:W-:Y:S04]  /*0870*/  BSSY B0, `(.L_x_11630) ;  /* 0x000005b000007945 */ /* 0x000fe80003800000 */
[----:B------:R-:W-:Y:S01]  /*0880*/  BSSY B1, `(.L_x_11631) ;  /* 0x0000053000017945 */ /* 0x000fe20003800000 */
[----:B--2---:R-:W-:Y:S01]  /*0890*/  PRMT R12, R7, 0x9910, RZ ;  /* 0x00009910070c7816 */ /* 0x004fe200000000ff */
[----:B------:R-:W-:-:S03]  /*08a0*/  IMAD.MOV.U32 R7, RZ, RZ, R5 ;  /* 0x000000ffff077224 */ /* 0x000fc600078e0005 */
[C---:B------:R-:W-:Y:S02]  /*08b0*/  ISETP.GT.AND P6, PT, R12.reuse, RZ, PT ;  /* 0x000000ff0c00720c */ /* 0x040fe40003fc4270 */
[----:B------:R-:W-:Y:S01]  /*08c0*/  ISETP.NE.AND P3, PT, R12, RZ, PT ;  /* 0x000000ff0c00720c */ /* 0x000fe20003f65270 */
[----:B------:R-:W-:Y:S01]  /*08d0*/  @!P2 IMAD.MOV.U32 R7, RZ, RZ, R24 ;  /* 0x000000ffff07a224 */ /* 0x000fe200078e0018 */
[----:B------:R-:W-:Y:S02]  /*08e0*/  PRMT R4, R4, 0x9910, RZ ;  /* 0x0000991004047816 */ /* 0x000fe400000000ff */
[----:B-----5:R-:W-:Y:S02]  /*08f0*/  PRMT R26, R26, 0x9910, RZ ;  /* 0x000099101a1a7816 */ /* 0x020fe400000000ff */
[C---:B------:R-:W-:Y:S02]  /*0900*/  ISETP.GT.AND P0, PT, R4.reuse, RZ, PT ;  /* 0x000000ff0400720c */ /* 0x040fe40003f04270 */
[----:B------:R-:W-:Y:S01]  /*0910*/  ISETP.NE.AND P5, PT, R4, RZ, PT ;  /* 0x000000ff0400720c */ /* 0x000fe20003fa5270 */
[----:B------:R-:W-:Y:S01]  /*0920*/  IMAD.MOV.U32 R12, RZ, RZ, R26 ;  /* 0x000000ffff0c7224 */ /* 0x000fe200078e001a */
[----:B------:R-:W-:-:S02]  /*0930*/  SEL R4, RZ, 0x1, !P0 ;  /* 0x00000001ff047807 */ /* 0x000fc40004000000 */
[----:B------:R-:W-:Y:S02]  /*0940*/  PRMT R5, R27, 0x9910, RZ ;  /* 0x000099101b057816 */ /* 0x000fe400000000ff */
[----:B----4-:R-:W-:Y:S02]  /*0950*/  PRMT R8, R8, 0x9910, RZ ;  /* 0x0000991008087816 */ /* 0x010fe400000000ff */
[----:B------:R-:W-:Y:S02]  /*0960*/  SEL R13, R3, R4, !P5 ;  /* 0x00000004030d7207 */ /* 0x000fe40006800000 */
[----:B------:R-:W-:Y:S02]  /*0970*/  SEL R4, RZ, 0x1, !P6 ;  /* 0x00000001ff047807 */ /* 0x000fe40007000000 */
[----:B------:R-:W-:Y:S02]  /*0980*/  ISETP.GT.AND P4, PT, R12, RZ, PT ;  /* 0x000000ff0c00720c */ /* 0x000fe40003f84270 */
[----:B------:R-:W-:-:S02]  /*0990*/  ISETP.GT.AND P5, PT, R5, RZ, PT ;  /* 0x000000ff0500720c */ /* 0x000fc40003fa4270 */
[----:B------:R-:W-:Y:S01]  /*09a0*/  ISETP.NE.AND P0, PT, R5, RZ, PT ;  /* 0x000000ff0500720c */ /* 0x000fe20003f05270 */
[----:B------:R-:W-:Y:S01]  /*09b0*/  IMAD.MOV.U32 R5, RZ, RZ, R8 ;  /* 0x000000ffff057224 */ /* 0x000fe200078e0008 */
[----:B------:R-:W-:Y:S02]  /*09c0*/  PRMT R18, R18, 0x9910, RZ ;  /* 0x0000991012127816 */ /* 0x000fe400000000ff */
[----:B------:R-:W-:Y:S02]  /*09d0*/  SEL R15, R3, R4, !P3 ;  /* 0x00000004030f7207 */ /* 0x000fe40005800000 */
[----:B------:R-:W-:Y:S02]  /*09e0*/  ISETP.NE.AND P1, PT, R12, RZ, PT ;  /* 0x000000ff0c00720c */ /* 0x000fe40003f25270 */
[----:B------:R-:W-:Y:S02]  /*09f0*/  SEL R4, RZ, 0x1, !P4 ;  /* 0x00000001ff047807 */ /* 0x000fe40006000000 */
[----:B------:R-:W-:Y:S01]  /*0a00*/  PRMT R6, R6, 0x9910, RZ ;  /* 0x0000991006067816 */ /* 0x000fe200000000ff */
[----:B------:R0:W-:Y:S01]  /*0a10*/  @!P2 STG.E.U16 desc[UR4][R10.64], R13 ;  /* 0x0000000d0a00a986 */ /* 0x0001e2000c101504 */
[----:B------:R-:W-:-:S02]  /*0a20*/  PRMT R9, R9, 0x9910, RZ ;  /* 0x0000991009097816 */ /* 0x000fc400000000ff */
[C---:B------:R-:W-:Y:S02]  /*0a30*/  ISETP.GT.AND P3, PT, R5.reuse, RZ, PT ;  /* 0x000000ff0500720c */ /* 0x040fe40003f64270 */
[----:B------:R-:W-:Y:S01]  /*0a40*/  ISETP.NE.AND P2, PT, R5, RZ, PT ;  /* 0x000000ff0500720c */ /* 0x000fe20003f45270 */
[----:B------:R-:W-:Y:S01]  /*0a50*/  IMAD.MOV.U32 R5, RZ, RZ, R18 ;  /* 0x000000ffff057224 */ /* 0x000fe200078e0012 */
[----:B------:R-:W-:Y:S02]  /*0a60*/  ISETP.GE.AND P6, PT, R7, R2, PT ;  /* 0x000000020700720c */ /* 0x000fe40003fc6270 */
[----:B------:R-:W-:Y:S02]  /*0a70*/  SEL R8, RZ, 0x1, !P5 ;  /* 0x00000001ff087807 */ /* 0x000fe40006800000 */
[----:B0-----:R-:W-:Y:S01]  /*0a80*/  SEL R13, R3, R4, !P1 ;  /* 0x00000004030d7207 */ /* 0x001fe20004800000 */
[----:B------:R-:W-:Y:S01]  /*0a90*/  IMAD.MOV.U32 R4, RZ, RZ, R6 ;  /* 0x000000ffff047224 */ /* 0x000fe200078e0006 */
[----:B------:R-:W-:-:S02]  /*0aa0*/  ISETP.NE.AND P1, PT, R9, RZ, PT ;  /* 0x000000ff0900720c */ /* 0x000fc40003f25270 */
[----:B------:R-:W-:Y:S02]  /*0ab0*/  ISETP.GT.AND P5, PT, R5, RZ, PT ;  /* 0x000000ff0500720c */ /* 0x000fe40003fa4270 */
[----:B------:R-:W-:Y:S02]  /*0ac0*/  SEL R6, RZ, 0x1, !P3 ;  /* 0x00000001ff067807 */ /* 0x000fe40005800000 */
[C---:B------:R-:W-:Y:S02]  /*0ad0*/  ISETP.GT.AND P3, PT, R4.reuse, RZ, PT ;  /* 0x000000ff0400720c */ /* 0x040fe40003f64270 */
[----:B------:R-:W-:Y:S02]  /*0ae0*/  SEL R8, R3, R8, !P0 ;  /* 0x0000000803087207 */ /* 0x000fe40004000000 */
[----:B------:R-:W-:Y:S02]  /*0af0*/  ISETP.NE.AND P0, PT, R4, RZ, PT ;  /* 0x000000ff0400720c */ /* 0x000fe40003f05270 */
[----:B------:R-:W-:-:S02]  /*0b00*/  ISETP.NE.AND P4, PT, R5, RZ, PT ;  /* 0x000000ff0500720c */ /* 0x000fc40003f85270 */
[----:B------:R-:W-:Y:S02]  /*0b10*/  SEL R4, RZ, 0x1, !P5 ;  /* 0x00000001ff047807 */ /* 0x000fe40006800000 */
[----:B------:R-:W-:Y:S02]  /*0b20*/  SEL R10, RZ, 0x1, !P3 ;  /* 0x00000001ff0a7807 */ /* 0x000fe40005800000 */
[----:B------:R-:W-:Y:S02]  /*0b30*/  ISETP.GT.AND P5, PT, R9, RZ, PT ;  /* 0x000000ff0900720c */ /* 0x000fe40003fa4270 */
[C---:B------:R-:W-:Y:S02]  /*0b40*/  SEL R5, R3.reuse, R4, !P4 ;  /* 0x0000000403057207 */ /* 0x040fe40006000000 */
[C---:B------:R-:W-:Y:S02]  /*0b50*/  SEL R6, R3.reuse, R6, !P2 ;  /* 0x0000000603067207 */ /* 0x040fe40005000000 */
[----:B------:R-:W-:-:S02]  /*0b60*/  SEL R4, R3, R10, !P0 ;  /* 0x0000000a03047207 */ /* 0x000fc40004000000 */
[----:B------:R-:W-:Y:S01]  /*0b70*/  @P1 SEL R3, RZ, 0x1, !P5 ;  /* 0x00000001ff031807 */ /* 0x000fe20006800000 */
        /* <DEDUP_REMOVED lines=13> */
.L_x_11632:
[----:B------:R-:W-:-:S13]  /*0c50*/  ISETP.GE.AND P0, PT, R7, R2, PT ;  /* 0x000000020700720c */ /* 0x000fda0003f06270 */
[----:B------:R-:W-:Y:S05]  /*0c60*/  @P0 BRA `(.L_x_11634) ;  /* 0x0000000000300947 */ /* 0x000fea0003800000 */
[----:B0-----:R-:W0:Y:S01]  /*0c70*/  LDC.64 R10, c[0x0][0x218] ;  /* 0x00008600ff0a7b82 */ /* 0x001e220000000a00 */
[----:B------:R-:W-:Y:S02]  /*0c80*/  IMAD.IADD R9, R0, 0x1, R7 ;  /* 0x0000000100097824 */ /* 0x000fe400078e0207 */
[----:B------:R-:W-:Y:S02]  /*0c90*/  VIADD R7, R7, 0x80 ;  /* 0x0000008007077836 */ /* 0x000fe40000000000 */
[----:B0-----:R-:W-:-:S05]  /*0ca0*/  IMAD.WIDE.U32 R10, R9, 0x2, R10 ;  /* 0x00000002090a7825 */ /* 0x001fca00078e000a */
[----:B------:R1:W-:Y:S02]  /*0cb0*/  STG.E.U16 desc[UR4][R10.64], R8 ;  /* 0x000000080a007986 */ /* 0x0003e4000c101504 */
.L_x_11633:
[----:B------:R-:W-:-:S13]  /*0cc0*/  ISETP.GE.AND P0, PT, R7, R2, PT ;  /* 0x000000020700720c */ /* 0x000fda0003f06270 */
[----:B------:R-:W-:Y:S05]  /*0cd0*/  @P0 BRA `(.L_x_11635) ;  /* 0x0000000000340947 */ /* 0x000fea0003800000 */
[----:B-1----:R-:W1:Y:S01]  /*0ce0*/  LDC.64 R8, c[0x0][0x218] ;  /* 0x00008600ff087b82 */ /* 0x002e620000000a00 */
[----:B0-----:R-:W-:Y:S02]  /*0cf0*/  IMAD.IADD R11, R0, 0x1, R7 ;  /* 0x00000001000b7824 */ /* 0x001fe400078e0207 */
[----:B------:R-:W-:Y:S02]  /*0d00*/  VIADD R7, R7, 0x80 ;  /* 0x0000008007077836 */ /* 0x000fe40000000000 */
[----:B-1----:R-:W-:-:S05]  /*0d10*/  IMAD.WIDE.U32 R8, R11, 0x2, R8 ;  /* 0x000000020b087825 */ /* 0x002fca00078e0008 */
[----:B------:R1:W-:Y:S02]  /*0d20*/  STG.E.U16 desc[UR4][R8.64], R6 ;  /* 0x0000000608007986 */ /* 0x0003e4000c101504 */
.L_x_11634:
[----:B------:R-:W-:-:S13]  /*0d30*/  ISETP.GE.AND P0, PT, R7, R2, PT ;  /* 0x000000020700720c */ /* 0x000fda0003f06270 */
[----:B------:R-:W-:Y:S05]  /*0d40*/  @P0 BREAK B1 ;  /* 0x0000000000010942 */ /* 0x000fea0003800000 */
[----:B------:R-:W-:Y:S05]  /*0d50*/  @P0 BRA `(.L_x_11636) ;  /* 0x0000000000300947 */ /* 0x000fea0003800000 */
[----:B-1----:R-:W1:Y:S01]  /*0d60*/  LDC.64 R8, c[0x0][0x218] ;  /* 0x00008600ff087b82 */ /* 0x002e620000000a00 */
[----:B0-----:R-:W-:Y:S02]  /*0d70*/  IMAD.IADD R11, R0, 0x1, R7 ;  /* 0x00000001000b7824 */ /* 0x001fe400078e0207 */
[----:B------:R-:W-:Y:S02]  /*0d80*/  VIADD R7, R7, 0x80 ;  /* 0x0000008007077836 */ /* 0x000fe40000000000 */
[----:B-1----:R-:W-:-:S05]  /*0d90*/  IMAD.WIDE.U32 R8, R11, 0x2, R8 ;  /* 0x000000020b087825 */ /* 0x002fca00078e0008 */
[----:B------:R2:W-:Y:S02]  /*0da0*/  STG.E.U16 desc[UR4][R8.64], R5 ;  /* 0x0000000508007986 */ /* 0x0005e4000c101504 */
.L_x_11635:
[----:B------:R-:W-:Y:S05]  /*0db0*/  BSYNC B1 ;  /* 0x0000000000017941 */ /* 0x000fea0003800000 */
.L_x_11631:
[----:B------:R-:W-:-:S13]  /*0dc0*/  ISETP.GE.AND P0, PT, R7, R2, PT ;  /* 0x000000020700720c */ /* 0x000fda0003f06270 */
[----:B-12---:R-:W1:Y:S01]  /*0dd0*/  @!P0 LDC.64 R8, c[0x0][0x218] ;  /* 0x00008600ff088b82 */ /* 0x006e620000000a00 */
[----:B------:R-:W-:Y:S02]  /*0de0*/  @!P0 IMAD.IADD R5, R0, 0x1, R7 ;  /* 0x0000000100058824 */ /* 0x000fe400078e0207 */
[----:B------:R-:W-:Y:S02]  /*0df0*/  @!P0 VIADD R7, R7, 0x80 ;  /* 0x0000008007078836 */ /* 0x000fe40000000000 */
[----:B-1----:R-:W-:-:S05]  /*0e00*/  @!P0 IMAD.WIDE.U32 R8, R5, 0x2, R8 ;  /* 0x0000000205088825 */ /* 0x002fca00078e0008 */
[----:B------:R2:W-:Y:S02]  /*0e10*/  @!P0 STG.E.U16 desc[UR4][R8.64], R4 ;  /* 0x0000000408008986 */ /* 0x0005e4000c101504 */
.L_x_11636:
[----:B------:R-:W-:Y:S05]  /*0e20*/  BSYNC B0 ;  /* 0x0000000000007941 */ /* 0x000fea0003800000 */
.L_x_11630:
[----:B------:R-:W-:Y:S05]  /*0e30*/  WARPSYNC.ALL ;  /* 0x0000000000007948 */ /* 0x000fea0003800000 */
[----:B------:R-:W-:-:S13]  /*0e40*/  ISETP.GE.AND P0, PT, R7, R2, PT ;  /* 0x000000020700720c */ /* 0x000fda0003f06270 */
[----:B------:R-:W-:Y:S05]  /*0e50*/  @P0 EXIT ;  /* 0x000000000000094d */ /* 0x000fea0003800000 */
[----:B--2---:R-:W2:Y:S01]  /*0e60*/  LDC.64 R4, c[0x0][0x218] ;  /* 0x00008600ff047b82 */ /* 0x004ea20000000a00 */
[----:B------:R-:W-:-:S04]  /*0e70*/  IMAD.IADD R7, R0, 0x1, R7 ;  /* 0x0000000100077824 */ /* 0x000fc800078e0207 */
[----:B--2---:R-:W-:-:S05]  /*0e80*/  IMAD.WIDE.U32 R4, R7, 0x2, R4 ;  /* 0x0000000207047825 */ /* 0x004fca00078e0004 */
[----:B------:R-:W-:Y:S01]  /*0e90*/  STG.E.U16 desc[UR4][R4.64], R3 ;  /* 0x0000000304007986 */ /* 0x000fe2000c101504 */
[----:B------:R-:W-:Y:S05]  /*0ea0*/  EXIT ;  /* 0x000000000000794d */ /* 0x000fea0003800000 */
.L_x_11637:
        /* <DEDUP_REMOVED lines=13> */
.L_x_32131:


//--------------------- .text._ZN2at6native29vectorized_elementwise_kernelILi4ENS0_13BUnaryFunctorIsssZZZNS0_21heaviside_kernel_cudaERNS_18TensorIteratorBaseEENKUlvE_clEvENKUlvE3_clEvEUlssE_EESt5arrayIPcLm2EEEEviT0_T1_ --------------------------
	.section	.text._ZN2at6native29vectorized_elementwise_kernelILi4ENS0_13BUnaryFunctorIsssZZZNS0_21heaviside_kernel_cudaERNS_18TensorIteratorBaseEENKUlvE_clEvENKUlvE3_clEvEUlssE_EESt5arrayIPcLm2EEEEviT0_T1_,"ax",@progbits
	.align	128
        .global         _ZN2at6native29vectorized_elementwise_kernelILi4ENS0_13BUnaryFunctorIsssZZZNS0_21heaviside_kernel_cudaERNS_18TensorIteratorBaseEENKUlvE_clEvENKUlvE3_clEvEUlssE_EESt5arrayIPcLm2EEEEviT0_T1_
        .type           _ZN2at6native29vectorized_elementwise_kernelILi4ENS0_13BUnaryFunctorIsssZZZNS0_21heaviside_kernel_cudaERNS_18TensorIteratorBaseEENKUlvE_clEvENKUlvE3_clEvEUlssE_EESt5arrayIPcLm2EEEEviT0_T1_,@function
        .size           _ZN2at6native29vectorized_elementwise_kernelILi4ENS0_13BUnaryFunctorIsssZZZNS0_21heaviside_kernel_cudaERNS_18TensorIteratorBaseEENKUlvE_clEvENKUlvE3_clEvEUlssE_EESt5arrayIPcLm2EEEEviT0_T1_,(.L_x_32132 - _ZN2at6native29vectorized_elementwise_kernelILi4ENS0_13BUnaryFunctorIsssZZZNS0_21heaviside_kernel_cudaERNS_18TensorIteratorBaseEENKUlvE_clEvENKUlvE3_clEvEUlssE_EESt5arrayIPcLm2EEEEviT0_T1_)
        .other          _ZN2at6native29vectorized_elementwise_kernelILi4ENS0_13BUnaryFunctorIsssZZZNS0_21heaviside_kernel_cudaERNS_18TensorIteratorBaseEENKUlvE_clEvENKUlvE3_clEvEUlssE_EESt5arrayIPcLm2EEEEviT0_T1_,@"STO_CUDA_ENTRY STV_DEFAULT"
_ZN2at6native29vectorized_elementwise_kernelILi4ENS0_13BUnaryFunctorIsssZZZNS0_21heaviside_kernel_cudaERNS_18TensorIteratorBaseEENKUlvE_clEvENKUlvE3_clEvEUlssE_EESt5arrayIPcLm2EEEEviT0_T1_:
.text._ZN2at6native29vectorized_elementwise_kernelILi4ENS0_13BUnaryFunctorIsssZZZNS0_21heaviside_kernel_cudaERNS_18TensorIteratorBaseEENKUlvE_clEvENKUlvE3_clEvEUlssE_EESt5arrayIPcLm2EEEEviT0_T1_:
        /* <DEDUP_REMOVED lines=12> */
[----:B0-----:R-:W-:-:S05]  /*00c0*/  IMAD.WIDE.U32 R4, R7, 0x8, R4 ;  /* 0x0000000807047825 */ /* 0x001fca00078e0004 */
[----:B------:R-:W2:Y:S04]  /*00d0*/  LDG.E.64 R10, desc[UR4][R4.64] ;  /* 0x00000004040a7981 */ /* 0x000ea8000c1e1b00 */
[----:B------:R0:W3:Y:S01]  /*00e0*/  LDG.E.64 R8, desc[UR4][R4.64+0x400] ;  /* 0x0004000404087981 */ /* 0x0000e2000c1e1b00 */
[C---:B--2---:R-:W-:Y:S02]  /*00f0*/  PRMT R2, R10.reuse, 0x9910, RZ ;  /* 0x000099100a027816 */ /* 0x044fe400000000ff */
[----:B------:R-:W-:Y:S02]  /*0100*/  PRMT R6, R10, 0xbb32, RZ ;  /* 0x0000bb320a067816 */ /* 0x000fe400000000ff */
[C---:B------:R-:W-:Y:S02]  /*0110*/  PRMT R10, R11.reuse, 0x9910, RZ ;  /* 0x000099100b0a7816 */ /* 0x040fe400000000ff */
[----:B------:R-:W-:-:S02]  /*0120*/  PRMT R11, R11, 0xbb32, RZ ;  /* 0x0000bb320b0b7816 */ /* 0x000fc400000000ff */
[C---:B------:R-:W-:Y:S02]  /*0130*/  ISETP.NE.AND P2, PT, R2.reuse, RZ, PT ;  /* 0x000000ff0200720c */ /* 0x040fe40003f45270 */
[----:B------:R-:W-:Y:S01]  /*0140*/  ISETP.GT.AND P5, PT, R2, RZ, PT ;  /* 0x000000ff0200720c */ /* 0x000fe20003fa4270 */
[----:B------:R-:W-:Y:S01]  /*0150*/  IMAD.MOV.U32 R2, RZ, RZ, R10 ;  /* 0x000000ffff027224 */ /* 0x000fe200078e000a */
[----:B------:R-:W-:Y:S01]  /*0160*/  ISETP.GT.AND P0, PT, R6, RZ, PT ;  /* 0x000000ff0600720c */ /* 0x000fe20003f04270 */
[----:B0-----:R-:W-:Y:S01]  /*0170*/  IMAD.MOV.U32 R4, RZ, RZ, R11 ;  /* 0x000000ffff047224 */ /* 0x001fe200078e000b */
[----:B---3--:R-:W-:Y:S02]  /*0180*/  PRMT R10, R9, 0x9910, RZ ;  /* 0x00009910090a7816 */ /* 0x008fe400000000ff */
[C---:B------:R-:W-:Y:S02]  /*0190*/  ISETP.NE.AND P4, PT, R2.reuse, RZ, PT ;  /* 0x000000ff0200720c */ /* 0x040fe40003f85270 */
[----:B------:R-:W-:-:S02]  /*01a0*/  ISETP.GT.AND P6, PT, R2, RZ, PT ;  /* 0x000000ff0200720c */ /* 0x000fc40003fc4270 */
[----:B------:R-:W-:Y:S02]  /*01b0*/  SEL R2, RZ, 0x1, !P5 ;  /* 0x00000001ff027807 */ /* 0x000fe40006800000 */
[C---:B------:R-:W-:Y:S02]  /*01c0*/  ISETP.NE.AND P3, PT, R4.reuse, RZ, PT ;  /* 0x000000ff0400720c */ /* 0x040fe40003f65270 */
[----:B------:R-:W-:Y:S02]  /*01d0*/  ISETP.GT.AND P5, PT, R4, RZ, PT ;  /* 0x000000ff0400720c */ /* 0x000fe40003fa4270 */
[----:B------:R-:W0:Y:S01]  /*01e0*/  LDC.64 R4, c[0x0][0x218] ;  /* 0x00008600ff047b82 */ /* 0x000e220000000a00 */
[----:B------:R-:W-:Y:S02]  /*01f0*/  PRMT R11, R8, 0xbb32, RZ ;  /* 0x0000bb32080b7816 */ /* 0x000fe400000000ff */
[----:B------:R-:W-:Y:S02]  /*0200*/  ISETP.NE.AND P1, PT, R6, RZ, PT ;  /* 0x000000ff0600720c */ /* 0x000fe40003f25270 */
[----:B------:R-:W-:-:S02]  /*0210*/  SEL R6, RZ, 0x1, !P0 ;  /* 0x00000001ff067807 */ /* 0x000fc40004000000 */
[----:B-1----:R-:W-:Y:S02]  /*0220*/  SEL R2, R3, R2, !P2 ;  /* 0x0000000203027207 */ /* 0x002fe40005000000 */
[----:B------:R-:W-:Y:S02]  /*0230*/  PRMT R9, R9, 0xbb32, RZ ;  /* 0x0000bb3209097816 */ /* 0x000fe400000000ff */
[C---:B------:R-:W-:Y:S02]  /*0240*/  ISETP.NE.AND P2, PT, R10.reuse, RZ, PT ;  /* 0x000000ff0a00720c */ /* 0x040fe40003f45270 */
[----:B------:R-:W-:Y:S01]  /*0250*/  ISETP.GT.AND P0, PT, R10, RZ, PT ;  /* 0x000000ff0a00720c */ /* 0x000fe20003f04270 */
[----:B------:R-:W-:Y:S01]  /*0260*/  IMAD.MOV.U32 R10, RZ, RZ, R11 ;  /* 0x000000ffff0a7224 */ /* 0x000fe200078e000b */
[----:B------:R-:W-:Y:S02]  /*0270*/  PRMT R8, R8, 0x9910, RZ ;  /* 0x0000991008087816 */ /* 0x000fe400000000ff */
[----:B------:R-:W-:-:S02]  /*0280*/  SEL R11, R3, R6, !P1 ;  /* 0x00000006030b7207 */ /* 0x000fc40004800000 */
[----:B------:R-:W-:Y:S02]  /*0290*/  SEL R6, RZ, 0x1, !P6 ;  /* 0x00000001ff067807 */ /* 0x000fe40007000000 */
[C---:B------:R-:W-:Y:S02]  /*02a0*/  ISETP.NE.AND P1, PT, R9.reuse, RZ, PT ;  /* 0x000000ff0900720c */ /* 0x040fe40003f25270 */
[----:B------:R-:W-:Y:S01]  /*02b0*/  ISETP.GT.AND P6, PT, R9, RZ, PT ;  /* 0x000000ff0900720c */ /* 0x000fe20003fc4270 */
[----:B------:R-:W-:Y:S01]  /*02c0*/  IMAD.MOV.U32 R9, RZ, RZ, R8 ;  /* 0x000000ffff097224 */ /* 0x000fe200078e0008 */
[----:B------:R-:W-:Y:S01]  /*02d0*/  SEL R8, RZ, 0x1, !P5 ;  /* 0x00000001ff087807 */ /* 0x000fe20006800000 */
[----:B0-----:R-:W-:Y:S01]  /*02e0*/  IMAD.WIDE.U32 R4, R0, 0x2, R4 ;  /* 0x0000000200047825 */ /* 0x001fe200078e0004 */
[----:B------:R-:W-:Y:S02]  /*02f0*/  ISETP.GT.AND P5, PT, R10, RZ, PT ;  /* 0x000000ff0a00720c */ /* 0x000fe40003fa4270 */
[----:B------:R-:W-:-:S02]  /*0300*/  SEL R14, RZ, 0x1, !P6 ;  /* 0x00000001ff0e7807 */ /* 0x000fc40007000000 */
[----:B------:R-:W-:Y:S01]  /*0310*/  ISETP.GT.AND P6, PT, R9, RZ, PT ;  /* 0x000000ff0900720c */ /* 0x000fe20003fc4270 */
[----:B------:R-:W-:Y:S01]  /*0320*/  IMAD.WIDE R4, R7, 0x8, R4 ;  /* 0x0000000807047825 */ /* 0x000fe200078e0204 */
[----:B------:R-:W-:Y:S02]  /*0330*/  SEL R12, RZ, 0x1, !P0 ;  /* 0x00000001ff0c7807 */ /* 0x000fe40004000000 */
[----:B------:R-:W-:Y:S02]  /*0340*/  ISETP.NE.AND P0, PT, R10, RZ, PT ;  /* 0x000000ff0a00720c */ /* 0x000fe40003f05270 */
[----:B------:R-:W-:Y:S02]  /*0350*/  SEL R10, RZ, 0x1, !P5 ;  /* 0x00000001ff0a7807 */ /* 0x000fe40006800000 */
        /* <DEDUP_REMOVED lines=10> */
[----:B------:R-:W-:Y:S02]  /*0400*/  PRMT R11, R13, 0x5410, R14 ;  /* 0x000054100d0b7816 */ /* 0x000fe4000000000e */
[----:B------:R-:W-:Y:S01]  /*0410*/  PRMT R10, R3, 0x5410, R10 ;  /* 0x00005410030a7816 */ /* 0x000fe2000000000a */
[----:B------:R-:W-:Y:S04]  /*0420*/  STG.E.64 desc[UR4][R4.64], R6 ;  /* 0x0000000604007986 */ /* 0x000fe8000c101b04 */
[----:B------:R-:W-:Y:S01]  /*0430*/  STG.E.64 desc[UR4][R4.64+0x400], R10 ;  /* 0x0004000a04007986 */ /* 0x000fe2000c101b04 */
[----:B------:R-:W-:Y:S05]  /*0440*/  EXIT ;  /* 0x000000000000794d */ /* 0x000fea0003800000 */
.L_x_11638:
        /* <DEDUP_REMOVED lines=123> */
.L_x_11641:
[----:B------:R-:W-:-:S13]  /*0c00*/  ISETP.GE.AND P0, PT, R7, R2, PT ;  /* 0x000000020700720c */ /* 0x000fda0003f06270 */
[----:B------:R-:W-:Y:S05]  /*0c10*/  @P0 BRA `(.L_x_11643) ;  /* 0x0000000000300947 */ /* 0x000fea0003800000 */
[----:B0-----:R-:W0:Y:S01]  /*0c20*/  LDC.64 R10, c[0x0][0x218] ;  /* 0x00008600ff0a7b82 */ /* 0x001e220000000a00 */
[----:B------:R-:W-:Y:S02]  /*0c30*/  IMAD.IADD R9, R0, 0x1, R7 ;  /* 0x0000000100097824 */ /* 0x000fe400078e0207 */
[----:B------:R-:W-:Y:S02]  /*0c40*/  VIADD R7, R7, 0x80 ;  /* 0x0000008007077836 */ /* 0x000fe40000000000 */
[----:B0-----:R-:W-:-:S05]  /*0c50*/  IMAD.WIDE.U32 R10, R9, 0x2, R10 ;  /* 0x00000002090a7825 */ /* 0x001fca00078e000a */
[----:B------:R1:W-:Y:S02]  /*0c60*/  STG.E.U16 desc[UR4][R10.64], R8 ;  /* 0x000000080a007986 */ /* 0x0003e4000c101504 */
.L_x_11642:
[----:B------:R-:W-:-:S13]  /*0c70*/  ISETP.GE.AND P0, PT, R7, R2, PT ;  /* 0x000000020700720c */ /* 0x000fda0003f06270 */
[----:B------:R-:W-:Y:S05]  /*0c80*/  @P0 BRA `(.L_x_11644) ;  /* 0x0000000000340947 */ /* 0x000fea0003800000 */
[----:B-1----:R-:W1:Y:S01]  /*0c90*/  LDC.64 R8, c[0x0][0x218] ;  /* 0x00008600ff087b82 */ /* 0x002e620000000a00 */
[----:B0-----:R-:W-:Y:S02]  /*0ca0*/  IMAD.IADD R11, R0, 0x1, R7 ;  /* 0x00000001000b7824 */ /* 0x001fe400078e0207 */
[----:B------:R-:W-:Y:S02]  /*0cb0*/  VIADD R7, R7, 0x80 ;  /* 0x0000008007077836 */ /* 0x000fe40000000000 */
[----:B-1----:R-:W-:-:S05]  /*0cc0*/  IMAD.WIDE.U32 R8, R11, 0x2, R8 ;  /* 0x000000020b087825 */ /* 0x002fca00078e0008 */
[----:B------:R1:W-:Y:S02]  /*0cd0*/  STG.E.U16 desc[UR4][R8.64], R6 ;  /* 0x0000000608007986 */ /* 0x0003e4000c101504 */
.L_x_11643:
        /* <DEDUP_REMOVED lines=8> */
.L_x_11644:
[----:B------:R-:W-:Y:S05]  /*0d60*/  BSYNC B1 ;  /* 0x0000000000017941 */ /* 0x000fea0003800000 */
.L_x_11640:
[----:B------:R-:W-:-:S13]  /*0d70*/  ISETP.GE.AND P0, PT, R7, R2, PT ;  /* 0x000000020700720c */ /* 0x000fda0003f06270 */
[----:B-12---:R-:W1:Y:S01]  /*0d80*/  @!P0 LDC.64 R8, c[0x0][0x218] ;  /* 0x00008600ff088b82 */ /* 0x006e620000000a00 */
[----:B------:R-:W-:Y:S02]  /*0d90*/  @!P0 IMAD.IADD R5, R0, 0x1, R7 ;  /* 0x0000000100058824 */ /* 0x000fe400078e0207 */
[----:B------:R-:W-:Y:S02]  /*0da0*/  @!P0 VIADD R7, R7, 0x80 ;  /* 0x0000008007078836 */ /* 0x000fe40000000000 */
[----:B-1----:R-:W-:-:S05]  /*0db0*/  @!P0 IMAD.WIDE.U32 R8, R5, 0x2, R8 ;  /* 0x0000000205088825 */ /* 0x002fca00078e0008 */
[----:B------:R2:W-:Y:S02]  /*0dc0*/  @!P0 STG.E.U16 desc[UR4][R8.64], R4 ;  /* 0x0000000408008986 */ /* 0x0005e4000c101504 */
.L_x_11645:
[----:B------:R-:W-:Y:S05]  /*0dd0*/  BSYNC B0 ;  /* 0x0000000000007941 */ /* 0x000fea0003800000 */
.L_x_11639:
        /* <DEDUP_REMOVED lines=8> */
.L_x_11646:
        /* <DEDUP_REMOVED lines=10> */
.L_x_32132:


//--------------------- .text._ZN2at6native29vectorized_elementwise_kernelILi8ENS0_13BUnaryFunctorIsssZZZNS0_21heaviside_kernel_cudaERNS_18TensorIteratorBaseEENKUlvE_clEvENKUlvE3_clEvEUlssE_EESt5arrayIPcLm2EEEEviT0_T1_ --------------------------
	.section	.text._ZN2at6native29vectorized_elementwise_kernelILi8ENS0_13BUnaryFunctorIsssZZZNS0_21heaviside_kernel_cudaERNS_18TensorIteratorBaseEENKUlvE_clEvENKUlvE3_clEvEUlssE_EESt5arrayIPcLm2EEEEviT0_T1_,"ax",@progbits
	.align	128
        .global         _ZN2at6native29vectorized_elementwise_kernelILi8ENS0_13BUnaryFunctorIsssZZZNS0_21heaviside_kernel_cudaERNS_18TensorIteratorBaseEENKUlvE_clEvENKUlvE3_clEvEUlssE_EESt5arrayIPcLm2EEEEviT0_T1_
        .type           _ZN2at6native29vectorized_elementwise_kernelILi8ENS0_13BUnaryFunctorIsssZZZNS0_21heaviside_kernel_cudaERNS_18TensorIteratorBaseEENKUlvE_clEvENKUlvE3_clEvEUlssE_EESt5arrayIPcLm2EEEEviT0_T1_,@function
        .size           _ZN2at6native29vectorized_elementwise_kernelILi8ENS0_13BUnaryFunctorIsssZZZNS0_21heaviside_kernel_cudaERNS_18TensorIteratorBaseEENKUlvE_clEvENKUlvE3_clEvEUlssE_EESt5arrayIPcLm2EEEEviT0_T1_,(.L_x_32133 - _ZN2at6native29vectorized_elementwise_kernelILi8ENS0_13BUnaryFunctorIsssZZZNS0_21heaviside_kernel_cudaERNS_18TensorIteratorBaseEENKUlvE_clEvENKUlvE3_clEvEUlssE_EESt5arrayIPcLm2EEEEviT0_T1_)
        .other          _ZN2at6native29vectorized_elementwise_kernelILi8ENS0_13BUnaryFunctorIsssZZZNS0_21heaviside_kernel_cudaERNS_18TensorIteratorBaseEENKUlvE_clEvENKUlvE3_clEvEUlssE_EESt5arrayIPcLm2EEEEviT0_T1_,@"STO_CUDA_ENTRY STV_DEFAULT"
_ZN2at6native29vectorized_elementwise_kernelILi8ENS0_13BUnaryFunctorIsssZZZNS0_21heaviside_kernel_cudaERNS_18TensorIteratorBaseEENKUlvE_clEvENKUlvE3_clEvEUlssE_EESt5arrayIPcLm2EEEEviT0_T1_:
.text._ZN2at6native29vectorized_elementwise_kernelILi8ENS0_13BUnaryFunctorIsssZZZNS0_21heaviside_kernel_cudaERNS_18TensorIteratorBaseEENKUlvE_clEvENKUlvE3_clEvEUlssE_EESt5arrayIPcLm2EEEEviT0_T1_:
        /* <DEDUP_REMOVED lines=12> */
[----:B0-----:R-:W-:-:S06]  /*00c0*/  IMAD.WIDE.U32 R4, R2, 0x10, R4 ;  /* 0x0000001002047825 */ /* 0x001fcc00078e0004 */
[----:B------:R-:W2:Y:S02]  /*00d0*/  LDG.E.128 R4, desc[UR4][R4.64] ;  /* 0x0000000404047981 */ /* 0x000ea4000c1e1d00 */
[C---:B--2---:R-:W-:Y:S02]  /*00e0*/  PRMT R9, R4.reuse, 0xbb32, RZ ;  /* 0x0000bb3204097816 */ /* 0x044fe400000000ff */
[----:B------:R-:W-:Y:S02]  /*00f0*/  PRMT R8, R4, 0x9910, RZ ;  /* 0x0000991004087816 */ /* 0x000fe400000000ff */
[----:B------:R-:W-:Y:S02]  /*0100*/  PRMT R4, R5, 0x9910, RZ ;  /* 0x0000991005047816 */ /* 0x000fe400000000ff */
[C---:B------:R-:W-:Y:S02]  /*0110*/  PRMT R13, R7.reuse, 0x9910, RZ ;  /* 0x00009910070d7816 */ /* 0x040fe400000000ff */
[----:B------:R-:W-:Y:S01]  /*0120*/  PRMT R14, R7, 0xbb32, RZ ;  /* 0x0000bb32070e7816 */ /* 0x000fe200000000ff */
[----:B------:R-:W-:Y:S01]  /*0130*/  IMAD.MOV.U32 R7, RZ, RZ, R9 ;  /* 0x000000ffff077224 */ /* 0x000fe200078e0009 */
[----:B------:R-:W-:-:S02]  /*0140*/  PRMT R11, R6, 0x9910, RZ ;  /* 0x00009910060b7816 */ /* 0x000fc400000000ff */
[----:B------:R-:W-:Y:S01]  /*0150*/  PRMT R12, R6, 0xbb32, RZ ;  /* 0x0000bb32060c7816 */ /* 0x000fe200000000ff */
[----:B------:R-:W-:Y:S01]  /*0160*/  IMAD.MOV.U32 R6, RZ, RZ, R8 ;  /* 0x000000ffff067224 */ /* 0x000fe200078e0008 */
[----:B------:R-:W-:Y:S02]  /*0170*/  PRMT R10, R5, 0xbb32, RZ ;  /* 0x0000bb32050a7816 */ /* 0x000fe400000000ff */
[C---:B------:R-:W-:Y:S01]  /*0180*/  ISETP.NE.AND P0, PT, R4.reuse, RZ, PT ;  /* 0x000000ff0400720c */ /* 0x040fe20003f05270 */
[----:B------:R-:W-:Y:S01]  /*0190*/  IMAD.MOV.U32 R9, RZ, RZ, R12 ;  /* 0x000000ffff097224 */ /* 0x000fe200078e000c */
[----:B------:R-:W-:Y:S02]  /*01a0*/  ISETP.GT.AND P6, PT, R4, RZ, PT ;  /* 0x000000ff0400720c */ /* 0x000fe40003fc4270 */
[C---:B------:R-:W-:Y:S01]  /*01b0*/  ISETP.NE.AND P5, PT, R7.reuse, RZ, PT ;  /* 0x000000ff0700720c */ /* 0x040fe20003fa5270 */
[----:B------:R-:W0:Y:S01]  /*01c0*/  LDC.64 R4, c[0x0][0x218] ;  /* 0x00008600ff047b82 */ /* 0x000e220000000a00 */
[----:B------:R-:W-:Y:S01]  /*01d0*/  ISETP.GT.AND P4, PT, R7, RZ, PT ;  /* 0x000000ff0700720c */ /* 0x000fe20003f84270 */
[----:B------:R-:W-:Y:S01]  /*01e0*/  IMAD.MOV.U32 R7, RZ, RZ, R10 ;  /* 0x000000ffff077224 */ /* 0x000fe200078e000a */
[----:B------:R-:W-:-:S02]  /*01f0*/  ISETP.GT.AND P2, PT, R6, RZ, PT ;  /* 0x000000ff0600720c */ /* 0x000fc40003f44270 */
[----:B------:R-:W-:Y:S02]  /*0200*/  ISETP.NE.AND P3, PT, R6, RZ, PT ;  /* 0x000000ff0600720c */ /* 0x000fe40003f65270 */
[----:B------:R-:W-:Y:S02]  /*0210*/  SEL R6, RZ, 0x1, !P2 ;  /* 0x00000001ff067807 */ /* 0x000fe40005000000 */
[C---:B------:R-:W-:Y:S02]  /*0220*/  ISETP.NE.AND P1, PT, R7.reuse, RZ, PT ;  /* 0x000000ff0700720c */ /* 0x040fe40003f25270 */
[----:B------:R-:W-:Y:S01]  /*0230*/  ISETP.GT.AND P2, PT, R7, RZ, PT ;  /* 0x000000ff0700720c */ /* 0x000fe20003f44270 */
[----:B------:R-:W-:Y:S01]  /*0240*/  IMAD.MOV.U32 R7, RZ, RZ, R11 ;  /* 0x000000ffff077224 */ /* 0x000fe200078e000b */
[----:B------:R-:W-:Y:S01]  /*0250*/  SEL R8, RZ, 0x1, !P4 ;  /* 0x00000001ff087807 */ /* 0x000fe20006000000 */
[----:B------:R-:W-:Y:S01]  /*0260*/  IMAD.MOV.U32 R11, RZ, RZ, R14 ;  /* 0x000000ffff0b7224 */ /* 0x000fe200078e000e */
[----:B-1----:R-:W-:-:S02]  /*0270*/  SEL R6, R3, R6, !P3 ;  /* 0x0000000603067207 */ /* 0x002fc40005800000 */
[C---:B------:R-:W-:Y:S02]  /*0280*/  ISETP.NE.AND P3, PT, R7.reuse, RZ, PT ;  /* 0x000000ff0700720c */ /* 0x040fe40003f65270 */
[----:B------:R-:W-:Y:S02]  /*0290*/  ISETP.GT.AND P4, PT, R7, RZ, PT ;  /* 0x000000ff0700720c */ /* 0x000fe40003f84270 */
[----:B------:R-:W-:Y:S02]  /*02a0*/  SEL R7, R3, R8, !P5 ;  /* 0x0000000803077207 */ /* 0x000fe40006800000 */
[----:B------:R-:W-:Y:S01]  /*02b0*/  SEL R8, RZ, 0x1, !P6 ;  /* 0x00000001ff087807 */ /* 0x000fe20007000000 */
[----:B0-----:R-:W-:Y:S01]  /*02c0*/  IMAD.WIDE.U32 R4, R0, 0x2, R4 ;  /* 0x0000000200047825 */ /* 0x001fe200078e0004 */
[C---:B------:R-:W-:Y:S02]  /*02d0*/  ISETP.NE.AND P5, PT, R9.reuse, RZ, PT ;  /* 0x000000ff0900720c */ /* 0x040fe40003fa5270 */
[----:B------:R-:W-:Y:S01]  /*02e0*/  ISETP.GT.AND P6, PT, R9, RZ, PT ;  /* 0x000000ff0900720c */ /* 0x000fe20003fc4270 */
[----:B------:R-:W-:Y:S01]  /*02f0*/  IMAD.MOV.U32 R9, RZ, RZ, R13 ;  /* 0x000000ffff097224 */ /* 0x000fe200078e000d */
[----:B------:R-:W-:-:S02]  /*0300*/  SEL R10, RZ, 0x1, !P2 ;  /* 0x00000001ff0a7807 */ /* 0x000fc40005000000 */
[----:B------:R-:W-:Y:S02]  /*0310*/  ISETP.GT.AND P2, PT, R11, RZ, PT ;  /* 0x000000ff0b00720c */ /* 0x000fe40003f44270 */
[----:B------:R-:W-:Y:S02]  /*0320*/  SEL R14, RZ, 0x1, !P6 ;  /* 0x00000001ff0e7807 */ /* 0x000fe40007000000 */
[----:B------:R-:W-:Y:S02]  /*0330*/  ISETP.GT.AND P6, PT, R9, RZ, PT ;  /* 0x000000ff0900720c */ /* 0x000fe40003fc4270 */
[----:B------:R-:W-:Y:S02]  /*0340*/  SEL R12, RZ, 0x1, !P4 ;  /* 0x00000001ff0c7807 */ /* 0x000fe40006000000 */
[----:B------:R-:W-:Y:S02]  /*0350*/  SEL R16, RZ, 0x1, !P2 ;  /* 0x00000001ff107807 */ /* 0x000fe40005000000 */
[----:B------:R-:W-:-:S02]  /*0360*/  ISETP.NE.AND P4, PT, R11, RZ, PT ;  /* 0x000000ff0b00720c */ /* 0x000fc40003f85270 */
[----:B------:R-:W-:Y:S02]  /*0370*/  ISETP.NE.AND P2, PT, R9, RZ, PT ;  /* 0x000000ff0900720c */ /* 0x000fe40003f45270 */
[----:B------:R-:W-:Y:S02]  /*0380*/  SEL R0, RZ, 0x1, !P6 ;  /* 0x00000001ff007807 */ /* 0x000fe40007000000 */
[C---:B------:R-:W-:Y:S02]  /*0390*/  SEL R9, R3.reuse, R8, !P0 ;  /* 0x0000000803097207 */ /* 0x040fe40004000000 */
[C---:B------:R-:W-:Y:S02]  /*03a0*/  SEL R10, R3.reuse, R10, !P1 ;  /* 0x0000000a030a7207 */ /* 0x040fe40004800000 */
[C---:B------:R-:W-:Y:S02]  /*03b0*/  SEL R11, R3.reuse, R12, !P3 ;  /* 0x0000000c030b7207 */ /* 0x040fe40005800000 */
[----:B------:R-:W-:-:S02]  /*03c0*/  SEL R14, R3, R14, !P5 ;  /* 0x0000000e030e7207 */ /* 0x000fc40006800000 */
[C---:B------:R-:W-:Y:S02]  /*03d0*/  SEL R16, R3.reuse, R16, !P4 ;  /* 0x0000001003107207 */ /* 0x040fe40006000000 */
[----:B------:R-:W-:Y:S01]  /*03e0*/  SEL R13, R3, R0, !P2 ;  /* 0x00000000030d7207 */ /* 0x000fe20005000000 */
[----:B------:R-:W-:Y:S01]  /*03f0*/  IMAD.WIDE R2, R2, 0x10, R4 ;  /* 0x0000001002027825 */ /* 0x000fe200078e0204 */
[----:B------:R-:W-:Y:S02]  /*0400*/  PRMT R4, R6, 0x5410, R7 ;  /* 0x0000541006047816 */ /* 0x000fe40000000007 */
[----:B------:R-:W-:Y:S02]  /*0410*/  PRMT R5, R9, 0x5410, R10 ;  /* 0x0000541009057816 */ /* 0x000fe4000000000a */
[----:B------:R-:W-:Y:S02]  /*0420*/  PRMT R6, R11, 0x5410, R14 ;  /* 0x000054100b067816 */ /* 0x000fe4000000000e */
[----:B------:R-:W-:-:S05]  /*0430*/  PRMT R7, R13, 0x5410, R16 ;  /* 0x000054100d077816 */ /* 0x000fca0000000010 */
[----:B------:R-:W-:Y:S01]  /*0440*/  STG.E.128 desc[UR4][R2.64], R4 ;  /* 0x0000000402007986 */ /* 0x000fe2000c101d04 */
[----:B------:R-:W-:Y:S05]  /*0450*/  EXIT ;  /* 0x000000000000794d */ /* 0x000fea0003800000 */
.L_x_11647:
        /* <DEDUP_REMOVED lines=123> */
.L_x_11650:
[----:B------:R-:W-:-:S13]  /*0c10*/  ISETP.GE.AND P0, PT, R7, R2, PT ;  /* 0x000000020700720c */ /* 0x000fda0003f06270 */
[----:B------:R-:W-:Y:S05]  /*0c20*/  @P0 BRA `(.L_x_11652) ;  /* 0x0000000000300947 */ /* 0x000fea0003800000 */
[----:B0-----:R-:W0:Y:S01]  /*0c30*/  LDC.64 R10, c[0x0][0x218] ;  /* 0x00008600ff0a7b82 */ /* 0x001e220000000a00 */
[----:B------:R-:W-:Y:S02]  /*0c40*/  IMAD.IADD R9, R0, 0x1, R7 ;  /* 0x0000000100097824 */ /* 0x000fe400078e0207 */
[----:B------:R-:W-:Y:S02]  /*0c50*/  VIADD R7, R7, 0x80 ;  /* 0x0000008007077836 */ /* 0x000fe40000000000 */
[----:B0-----:R-:W-:-:S05]  /*0c60*/  IMAD.WIDE.U32 R10, R9, 0x2, R10 ;  /* 0x00000002090a7825 */ /* 0x001fca00078e000a */
[----:B------:R1:W-:Y:S02]  /*0c70*/  STG.E.U16 desc[UR4][R10.64], R8 ;  /* 0x000000080a007986 */ /* 0x0003e4000c101504 */
.L_x_11651:
[----:B------:R-:W-:-:S13]  /*0c80*/  ISETP.GE.AND P0, PT, R7, R2, PT ;  /* 0x000000020700720c */ /* 0x000fda0003f06270 */
[----:B------:R-:W-:Y:S05]  /*0c90*/  @P0 BRA `(.L_x_11653) ;  /* 0x0000000000340947 */ /* 0x000fea0003800000 */
[----:B-1----:R-:W1:Y:S01]  /*0ca0*/  LDC.64 R8, c[0x0][0x218] ;  /* 0x00008600ff087b82 */ /* 0x002e620000000a00 */
[----:B0-----:R-:W-:Y:S02]  /*0cb0*/  IMAD.IADD R11, R0, 0x1, R7 ;  /* 0x00000001000b7824 */ /* 0x001fe400078e0207 */
[----:B------:R-:W-:Y:S02]  /*0cc0*/  VIADD R7, R7, 0x80 ;  /* 0x0000008007077836 */ /* 0x000fe40000000000 */
[----:B-1----:R-:W-:-:S05]  /*0cd0*/  IMAD.WIDE.U32 R8, R11, 0x2, R8 ;  /* 0x000000020b087825 */ /* 0x002fca00078e0008 */
[----:B------:R1:W-:Y:S02]  /*0ce0*/  STG.E.U16 desc[UR4][R8.64], R6 ;  /* 0x0000000608007986 */ /* 0x0003e4000c101504 */
.L_x_11652:
        /* <DEDUP_REMOVED lines=8> */
.L_x_11653:
[----:B------:R-:W-:Y:S05]  /*0d70*/  BSYNC B1 ;  /* 0x0000000000017941 */ /* 0x000fea0003800000 */
.L_x_11649:
[----:B------:R-:W-:-:S13]  /*0d80*/  ISETP.GE.AND P0, PT, R7, R2, PT ;  /* 0x000000020700720c */ /* 0x000fda0003f06270 */
[----:B-12---:R-:W1:Y:S01]  /*0d90*/  @!P0 LDC.64 R8, c[0x0][0x218] ;  /* 0x00008600ff088b82 */ /* 0x006e620000000a00 */
[----:B------:R-:W-:Y:S02]  /*0da0*/  @!P0 IMAD.IADD R5, R0, 0x1, R7 ;  /* 0x0000000100058824 */ /* 0x000fe400078e0207 */
[----:B------:R-:W-:Y:S02]  /*0db0*/  @!P0 VIADD R7, R7, 0x80 ;  /* 0x0000008007078836 */ /* 0x000fe40000000000 */
[----:B-1----:R-:W-:-:S05]  /*0dc0*/  @!P0 IMAD.WIDE.U32 R8, R5, 0x2, R8 ;  /* 0x0000000205088825 */ /* 0x002fca00078e0008 */
[----:B------:R2:W-:Y:S02]  /*0dd0*/  @!P0 STG.E.U16 desc[UR4][R8.64], R4 ;  /* 0x0000000408008986 */ /* 0x0005e4000c101504 */
.L_x_11654:
[----:B------:R-:W-:Y:S05]  /*0de0*/  BSYNC B0 ;  /* 0x0000000000007941 */ /* 0x000fea0003800000 */
.L_x_11648:
        /* <DEDUP_REMOVED lines=8> */
.L_x_11655:
        /* <DEDUP_REMOVED lines=9> */
.L_x_32133:


//--------------------- .text._ZN2at6native18elementwise_kernelILi128ELi4EZNS0_15gpu_kernel_implINS0_13AUnaryFunctorIsssZZZNS0_21heaviside_kernel_cudaERNS_18TensorIteratorBaseEENKUlvE_clEvENKUlvE3_clEvEUlssE_EEEEvS5_RKT_EUliE_EEviT1_ --------------------------
	.section	.text._ZN2at6native18elementwise_kernelILi128ELi4EZNS0_15gpu_kernel_implINS0_13AUnaryFunctorIsssZZZNS0_21heaviside_kernel_cudaERNS_18TensorIteratorBaseEENKUlvE_clEvENKUlvE3_clEvEUlssE_EEEEvS5_RKT_EUliE_EEviT1_,"ax",@progbits
	.align	128
        .global         _ZN2at6native18elementwise_kernelILi128ELi4EZNS0_15gpu_kernel_implINS0_13AUnaryFunctorIsssZZZNS0_21heaviside_kernel_cudaERNS_18TensorIteratorBaseEENKUlvE_clEvENKUlvE3_clEvEUlssE_EEEEvS5_RKT_EUliE_EEviT1_
        .type           _ZN2at6native18elementwise_kernelILi128ELi4EZNS0_15gpu_kernel_implINS0_13AUnaryFunctorIsssZZZNS0_21heaviside_kernel_cudaERNS_18TensorIteratorBaseEENKUlvE_clEvENKUlvE3_clEvEUlssE_EEEEvS5_RKT_EUliE_EEviT1_,@function
        .size           _ZN2at6native18elementwise_kernelILi128ELi4EZNS0_15gpu_kernel_implINS0_13AUnaryFunctorIsssZZZNS0_21heaviside_kernel_cudaERNS_18TensorIteratorBaseEENKUlvE_clEvENKUlvE3_clEvEUlssE_EEEEvS5_RKT_EUliE_EEviT1_,(.L_x_32134 - _ZN2at6native18elementwise_kernelILi128ELi4EZNS0_15gpu_kernel_implINS0_13AUnaryFunctorIsssZZZNS0_21heaviside_kernel_cudaERNS_18TensorIteratorBaseEENKUlvE_clEvENKUlvE3_clEvEUlssE_EEEEvS5_RKT_EUliE_EEviT1_)
        .other          _ZN2at6native18elementwise_kernelILi128ELi4EZNS0_15gpu_kernel_implINS0_13AUnaryFunctorIsssZZZNS0_21heaviside_kernel_cudaERNS_18TensorIteratorBaseEENKUlvE_clEvENKUlvE3_clEvEUlssE_EEEEvS5_RKT_EUliE_EEviT1_,@"STO_CUDA_ENTRY STV_DEFAULT"
_ZN2at6native18elementwise_kernelILi128ELi4EZNS0_15gpu_kernel_implINS0_13AUnaryFunctorIsssZZZNS0_21heaviside_kernel_cudaERNS_18TensorIteratorBaseEENKUlvE_clEvENKUlvE3_clEvEUlssE_EEEEvS5_RKT_EUliE_EEviT1_:
.text._ZN2at6native18elementwise_kernelILi128ELi4EZNS0_15gpu_kernel_implINS0_13AUnaryFunctorIsssZZZNS0_21heaviside_kernel_cudaERNS_18TensorIteratorBaseEENKUlvE_clEvENKUlvE3_clEvEUlssE_EEEEvS5_RKT_EUliE_EEviT1_:
        /* <DEDUP_REMOVED lines=314> */
.L_x_11658:
        /* <DEDUP_REMOVED lines=20> */
.L_x_11662:
[----:B------:R0:W5:Y:S01]  /*14e0*/  LDG.E.U8 R0, desc[UR36][R2.64] ;  /* 0x0000002402007981 */ /* 0x000162000c1e1100 */
[----:B------:R-:W-:Y:S05]  /*14f0*/  BRA `(.L_x_11664) ;  /* 0x0000000c00547947 */ /* 0x000fea0003800000 */
.L_x_11661:
        /* <DEDUP_REMOVED lines=8> */
.L_x_11666:
[----:B------:R0:W5:Y:S01]  /*1580*/  LDG.E.U16 R0, desc[UR36][R2.64] ;  /* 0x0000002402007981 */ /* 0x000162000c1e1500 */
[----:B------:R-:W-:Y:S05]  /*1590*/  BRA `(.L_x_11664) ;  /* 0x0000000c002c7947 */ /* 0x000fea0003800000 */
.L_x_11665:
[----:B------:R0:W5:Y:S01]  /*15a0*/  LDG.E.U16 R0, desc[UR36][R2.64] ;  /* 0x0000002402007981 */ /* 0x000162000c1e1500 */
[----:B------:R-:W-:Y:S05]  /*15b0*/  BRA `(.L_x_11664) ;  /* 0x0000000c00247947 */ /* 0x000fea0003800000 */
.L_x_11660:
        /* <DEDUP_REMOVED lines=9> */
.L_x_11668:
[----:B------:R-:W2:Y:S02]  /*1650*/  LDG.E.U16 R4, desc[UR36][R2.64] ;  /* 0x0000002402047981 */ /* 0x000ea4000c1e1500 */
[----:B--2---:R-:W-:-:S06]  /*1660*/  HADD2.F32 R4, -RZ, R4.H0_H0 ;  /* 0x20000004ff047230 */ /* 0x004fcc0000004100 */
[----:B------:R-:W0:Y:S02]  /*1670*/  F2I.FTZ.TRUNC.NTZ R4, R4 ;  /* 0x0000000400047305 */ /* 0x000e24000021f100 */
[----:B0-----:R-:W-:Y:S01]  /*1680*/  PRMT R0, R4, 0x7610, R0 ;  /* 0x0000761004007816 */ /* 0x001fe20000000000 */
[----:B------:R-:W-:Y:S06]  /*1690*/  BRA `(.L_x_11664) ;  /* 0x0000000800ec7947 */ /* 0x000fec0003800000 */
.L_x_11667:
        /* <DEDUP_REMOVED lines=9> */
.L_x_11670:
[----:B------:R-:W2:Y:S02]  /*1730*/  LDG.E.U16 R2, desc[UR36][R2.64] ;  /* 0x0000002402027981 */ /* 0x000ea4000c1e1500 */
[----:B--2---:R-:W-:-:S06]  /*1740*/  HADD2.F32 R4, -RZ, R2.H0_H0 ;  /* 0x20000002ff047230 */ /* 0x004fcc0000004100 */
[----:B------:R-:W0:Y:S02]  /*1750*/  F2I.FTZ.TRUNC.NTZ R4, R4 ;  /* 0x0000000400047305 */ /* 0x000e24000021f100 */
[----:B0-----:R-:W-:Y:S01]  /*1760*/  PRMT R0, R4, 0x7610, R0 ;  /* 0x0000761004007816 */ /* 0x001fe20000000000 */
[----:B------:R-:W-:Y:S06]  /*1770*/  BRA `(.L_x_11664) ;  /* 0x0000000800b47947 */ /* 0x000fec0003800000 */
.L_x_11669:
[----:B------:R-:W2:Y:S02]  /*1780*/  LDG.E.64 R2, desc[UR36][R2.64] ;  /* 0x0000002402027981 */ /* 0x000ea4000c1e1b00 */
[----:B--2---:R0:W1:Y:S01]  /*1790*/  F2I.F64.TRUNC R0, R2 ;  /* 0x0000000200007311 */ /* 0x004062000030d100 */
[----:B------:R-:W-:Y:S05]  /*17a0*/  BRA `(.L_x_11664) ;  /* 0x0000000800a87947 */ /* 0x000fea0003800000 */
.L_x_11659:
        /* <DEDUP_REMOVED lines=12> */
.L_x_11673:
[----:B------:R-:W2:Y:S02]  /*1870*/  LDG.E.64 R2, desc[UR36][R2.64] ;  /* 0x0000002402027981 */ /* 0x000ea4000c1e1b00 */
[----:B--2---:R3:W4:Y:S01]  /*1880*/  F2I.F64.TRUNC R0, R2 ;  /* 0x0000000200007311 */ /* 0x004722000030d100 */
[----:B------:R-:W-:Y:S05]  /*1890*/  BRA `(.L_x_11664) ;  /* 0x00000008006c7947 */ /* 0x000fea0003800000 */
.L_x_11672:
        /* <DEDUP_REMOVED lines=28> */
.L_x_11675:
        /* <DEDUP_REMOVED lines=15> */
.L_x_11674:
[----:B------:R-:W2:Y:S02]  /*1b50*/  LDG.E.U16 R4, desc[UR36][R2.64] ;  /* 0x0000002402047981 */ /* 0x000ea4000c1e1500 */
[----:B--2---:R-:W-:-:S06]  /*1b60*/  IMAD.U32 R4, R4, 0x10000, RZ ;  /* 0x0001000004047824 */ /* 0x004fcc00078e00ff */
[----:B------:R-:W0:Y:S02]  /*1b70*/  F2I.FTZ.TRUNC.NTZ R4, R4 ;  /* 0x0000000400047305 */ /* 0x000e24000021f100 */
[----:B0-----:R-:W-:Y:S01]  /*1b80*/  PRMT R0, R4, 0x7610, R0 ;  /* 0x0000761004007816 */ /* 0x001fe20000000000 */
[----:B------:R-:W-:Y:S06]  /*1b90*/  BRA `(.L_x_11664) ;  /* 0x0000000400ac7947 */ /* 0x000fec0003800000 */
.L_x_11671:
        /* <DEDUP_REMOVED lines=10> */
.L_x_11678:
        /* <DEDUP_REMOVED lines=21> */
.L_x_11682:
[----:B------:R-:W-:Y:S05]  /*1d90*/  BSYNC B1 ;  /* 0x0000000000017941 */ /* 0x000fea0003800000 */
.L_x_11681:
[----:B------:R-:W-:Y:S01]  /*1da0*/  IMAD.SHL.U32 R2, R2, 0x100000, RZ ;  /* 0x0010000002027824 */ /* 0x000fe200078e00ff */
[----:B------:R-:W-:-:S04]  /*1db0*/  LEA R3, R0, 0x3b800000, 0x17 ;  /* 0x3b80000000037811 */ /* 0x000fc800078eb8ff */
[----:B------:R-:W-:-:S07]  /*1dc0*/  LOP3.LUT R4, R3, R2, R4, 0xfe, !PT ;  /* 0x0000000203047212 */ /* 0x000fce00078efe04 */
.L_x_11680:
[----:B------:R-:W-:Y:S05]  /*1dd0*/  BSYNC B0 ;  /* 0x0000000000007941 */ /* 0x000fea0003800000 */
.L_x_11679:
[----:B------:R-:W0:Y:S02]  /*1de0*/  F2I.FTZ.TRUNC.NTZ R4, R4 ;  /* 0x0000000400047305 */ /* 0x000e24000021f100 */
[----:B0-----:R-:W-:Y:S01]  /*1df0*/  PRMT R0, R4, 0x7610, R0 ;  /* 0x0000761004007816 */ /* 0x001fe20000000000 */
[----:B------:R-:W-:Y:S06]  /*1e00*/  BRA `(.L_x_11664) ;  /* 0x0000000400107947 */ /* 0x000fec0003800000 */
.L_x_11677:
        /* <DEDUP_REMOVED lines=21> */
.L_x_11686:
[----:B------:R-:W-:Y:S05]  /*1f60*/  BSYNC B1 ;  /* 0x0000000000017941 */ /* 0x000fea0003800000 */
.L_x_11685:
[----:B------:R-:W-:Y:S01]  /*1f70*/  IMAD.SHL.U32 R2, R2, 0x200000, RZ ;  /* 0x0020000002027824 */ /* 0x000fe200078e00ff */
[----:B------:R-:W-:-:S04]  /*1f80*/  LEA R3, R0, 0x37800000, 0x17 ;  /* 0x3780000000037811 */ /* 0x000fc800078eb8ff */
[----:B------:R-:W-:-:S07]  /*1f90*/  LOP3.LUT R4, R3, R2, R4, 0xfe, !PT ;  /* 0x0000000203047212 */ /* 0x000fce00078efe04 */
.L_x_11684:
[----:B------:R-:W-:Y:S05]  /*1fa0*/  BSYNC B0 ;  /* 0x0000000000007941 */ /* 0x000fea0003800000 */
.L_x_11683:
[----:B------:R-:W0:Y:S02]  /*1fb0*/  F2I.FTZ.TRUNC.NTZ R4, R4 ;  /* 0x0000000400047305 */ /* 0x000e24000021f100 */
[----:B0-----:R-:W-:Y:S01]  /*1fc0*/  PRMT R0, R4, 0x7610, R0 ;  /* 0x0000761004007816 */ /* 0x001fe20000000000 */
[----:B------:R-:W-:Y:S06]  /*1fd0*/  BRA `(.L_x_11664) ;  /* 0x00000000009c7947 */ /* 0x000fec0003800000 */
.L_x_11676:
        /* <DEDUP_REMOVED lines=14> */
.L_x_11690:
[----:B------:R-:W-:Y:S05]  /*20c0*/  BSYNC B0 ;  /* 0x0000000000007941 */ /* 0x000fea0003800000 */
.L_x_11689:
[----:B------:R-:W0:Y:S02]  /*20d0*/  F2I.FTZ.TRUNC.NTZ R4, R4 ;  /* 0x0000000400047305 */ /* 0x000e24000021f100 */
[----:B0-----:R-:W-:Y:S01]  /*20e0*/  PRMT R0, R4, 0x7610, R0 ;  /* 0x0000761004007816 */ /* 0x001fe20000000000 */
[----:B------:R-:W-:Y:S06]  /*20f0*/  BRA `(.L_x_11664) ;  /* 0x0000000000547947 */ /* 0x000fec0003800000 */
.L_x_11663:
        /* <DEDUP_REMOVED lines=16> */
.L_x_11691:
[----:B------:R-:W-:Y:S01]  /*2200*/  PRMT R0, RZ, 0x7610, R0 ;  /* 0x00007610ff007816 */ /* 0x000fe20000000000 */
[----:B------:R-:W-:Y:S06]  /*2210*/  BRA `(.L_x_11664) ;  /* 0x00000000000c7947 */ /* 0x000fec0003800000 */
.L_x_11688:
[----:B------:R2:W5:Y:S01]  /*2220*/  LDG.E.U16 R0, desc[UR36][R2.64] ;  /* 0x0000002402007981 */ /* 0x000562000c1e1500 */
[----:B------:R-:W-:Y:S05]  /*2230*/  BRA `(.L_x_11664) ;  /* 0x0000000000047947 */ /* 0x000fea0003800000 */
.L_x_11687:
[----:B------:R1:W5:Y:S02]  /*2240*/  LDG.E.U16 R0, desc[UR36][R2.64] ;  /* 0x0000002402007981 */ /* 0x000364000c1e1500 */
.L_x_11664:
[----:B0123--:R-:W0:Y:S01]  /*2250*/  LDC.U8 R3, c[0x0][0x424] ;  /* 0x00010900ff037b82 */ /* 0x00fe220000000000 */
[----:B------:R-:W-:Y:S01]  /*2260*/  ULDC.U16 UR4, c[0x0][0x422] ;  /* 0x0001088000047ab9 */ /* 0x000fe20000000400 */
[----:B----45:R-:W-:Y:S01]  /*2270*/  PRMT R5, R0, 0x7610, R5 ;  /* 0x0000761000057816 */ /* 0x030fe20000000005 */
[----:B------:R-:W-:-:S06]  /*2280*/  UPRMT UR4, UR4, 0x9910, URZ ;  /* 0x0000991004047896 */ /* 0x000fcc000800003f */
[----:B------:R-:W-:Y:S02]  /*2290*/  ISETP.NE.AND P1, PT, RZ, UR4, PT ;  /* 0x00000004ff007c0c */ /* 0x000fe4000bf25270 */
[----:B------:R-:W-:-:S11]  /*22a0*/  ISETP.LT.AND P0, PT, RZ, UR4, PT ;  /* 0x00000004ff007c0c */ /* 0x000fd6000bf01270 */
[----:B------:R-:W-:Y:S02]  /*22b0*/  @P1 SEL R5, RZ, 0x1, !P0 ;  /* 0x00000001ff051807 */ /* 0x000fe40004000000 */
        /* <DEDUP_REMOVED lines=13> */
.L_x_11695:
[----:B------:R3:W-:Y:S01]  /*2390*/  STG.E.U8 desc[UR36][R16.64], R5 ;  /* 0x0000000510007986 */ /* 0x0007e2000c101124 */
[----:B------:R-:W-:Y:S05]  /*23a0*/  BRA `(.L_x_11697) ;  /* 0x0000000c00647947 */ /* 0x000fea0003800000 */
.L_x_11694:
        /* <DEDUP_REMOVED lines=10> */
.L_x_11699:
[----:B------:R-:W-:-:S05]  /*2450*/  PRMT R3, R5, 0x9910, RZ ;  /* 0x0000991005037816 */ /* 0x000fca00000000ff */
[----:B------:R1:W-:Y:S01]  /*2460*/  STG.E desc[UR36][R16.64], R3 ;  /* 0x0000000310007986 */ /* 0x0003e2000c101924 */
[----:B------:R-:W-:Y:S05]  /*2470*/  BRA `(.L_x_11697) ;  /* 0x0000000c00307947 */ /* 0x000fea0003800000 */
.L_x_11698:
[----:B------:R2:W-:Y:S01]  /*2480*/  STG.E.U16 desc[UR36][R16.64], R5 ;  /* 0x0000000510007986 */ /* 0x0005e2000c101524 */
[----:B------:R-:W-:Y:S05]  /*2490*/  BRA `(.L_x_11697) ;  /* 0x0000000c00287947 */ /* 0x000fea0003800000 */
.L_x_11693:
        /* <DEDUP_REMOVED lines=9> */
.L_x_11701:
[----:B------:R-:W0:Y:S02]  /*2530*/  I2F.S16 R0, R5 ;  /* 0x0000000500007306 */ /* 0x000e240000101400 */
[----:B0-----:R-:W-:-:S05]  /*2540*/  F2FP.F16.F32.PACK_AB R0, RZ, R0 ;  /* 0x00000000ff00723e */ /* 0x001fca00000000ff */
[----:B------:R0:W-:Y:S01]  /*2550*/  STG.E.U16 desc[UR36][R16.64], R0 ;  /* 0x0000000010007986 */ /* 0x0001e2000c101524 */
[----:B------:R-:W-:Y:S05]  /*2560*/  BRA `(.L_x_11697) ;  /* 0x0000000800f47947 */ /* 0x000fea0003800000 */
.L_x_11700:
        /* <DEDUP_REMOVED lines=10> */
.L_x_11703:
[----:B------:R-:W0:Y:S02]  /*2610*/  I2F.S16 R5, R5 ;  /* 0x0000000500057306 */ /* 0x000e240000101400 */
[----:B0-----:R-:W-:-:S04]  /*2620*/  F2FP.F16.F32.PACK_AB R3, RZ, R5 ;  /* 0x00000005ff03723e */ /* 0x001fc800000000ff */
[----:B------:R-:W-:-:S05]  /*2630*/  PRMT R3, R3, 0x5410, RZ ;  /* 0x0000541003037816 */ /* 0x000fca00000000ff */
[----:B------:R0:W-:Y:S01]  /*2640*/  STG.E desc[UR36][R16.64], R3 ;  /* 0x0000000310007986 */ /* 0x0001e2000c101924 */
[----:B------:R-:W-:Y:S05]  /*2650*/  BRA `(.L_x_11697) ;  /* 0x0000000800b87947 */ /* 0x000fea0003800000 */
.L_x_11702:
[----:B------:R-:W0:Y:S02]  /*2660*/  I2F.F64.S16 R2, R5 ;  /* 0x0000000500027312 */ /* 0x000e240000101c00 */
[----:B0-----:R0:W-:Y:S01]  /*2670*/  STG.E.64 desc[UR36][R16.64], R2 ;  /* 0x0000000210007986 */ /* 0x0011e2000c101b24 */
[----:B------:R-:W-:Y:S05]  /*2680*/  BRA `(.L_x_11697) ;  /* 0x0000000800ac7947 */ /* 0x000fea0003800000 */
.L_x_11692:
        /* <DEDUP_REMOVED lines=13> */
.L_x_11706:
[----:B------:R-:W0:Y:S01]  /*2760*/  I2F.F64.S16 R4, R5 ;  /* 0x0000000500047312 */ /* 0x000e220000101c00 */
[----:B------:R-:W-:-:S05]  /*2770*/  CS2R R6, SRZ ;  /* 0x0000000000067805 */ /* 0x000fca000001ff00 */
[----:B0-----:R0:W-:Y:S01]  /*2780*/  STG.E.128 desc[UR36][R16.64], R4 ;  /* 0x0000000410007986 */ /* 0x0011e2000c101d24 */
[----:B------:R-:W-:Y:S05]  /*2790*/  BRA `(.L_x_11697) ;  /* 0x0000000800687947 */ /* 0x000fea0003800000 */
.L_x_11705:
        /* <DEDUP_REMOVED lines=21> */
.L_x_11710:
[----:B------:R-:W-:Y:S05]  /*28f0*/  BSYNC B0 ;  /* 0x0000000000007941 */ /* 0x000fea0003800000 */
.L_x_11709:
[----:B------:R-:W-:-:S05]  /*2900*/  LOP3.LUT R3, R0, R3, RZ, 0xfc, !PT ;  /* 0x0000000300037212 */ /* 0x000fca00078efcff */
[----:B------:R0:W-:Y:S01]  /*2910*/  STG.E.U8 desc[UR36][R16.64], R3 ;  /* 0x0000000310007986 */ /* 0x0001e2000c101124 */
[----:B------:R-:W-:Y:S05]  /*2920*/  BRA `(.L_x_11697) ;  /* 0x0000000800047947 */ /* 0x000fea0003800000 */
.L_x_11708:
        /* <DEDUP_REMOVED lines=13> */
.L_x_11712:
[----:B------:R-:W-:Y:S01]  /*2a00*/  IMAD.MOV.U32 R0, RZ, RZ, 0x7f ;  /* 0x0000007fff007424 */ /* 0x000fe200078e00ff */
[----:B------:R-:W-:-:S04]  /*2a10*/  ISETP.GT.U32.AND P0, PT, R2, 0x7f800000, PT ;  /* 0x7f8000000200780c */ /* 0x000fc80003f04070 */
[----:B------:R-:W-:-:S09]  /*2a20*/  SEL R0, R0, 0x7c, P0 ;  /* 0x0000007c00007807 */ /* 0x000fd20000000000 */
.L_x_11713:
[----:B------:R-:W-:Y:S05]  /*2a30*/  BSYNC B0 ;  /* 0x0000000000007941 */ /* 0x000fea0003800000 */
.L_x_11711:
[----:B------:R-:W-:-:S04]  /*2a40*/  LOP3.LUT R2, R5, 0x80000000, RZ, 0xc0, !PT ;  /* 0x8000000005027812 */ /* 0x000fc800078ec0ff */
[----:B------:R-:W-:-:S04]  /*2a50*/  SHF.R.U32.HI R3, RZ, 0x18, R2 ;  /* 0x00000018ff037819 */ /* 0x000fc80000011602 */
[----:B------:R-:W-:-:S05]  /*2a60*/  LOP3.LUT R3, R0, R3, RZ, 0xfc, !PT ;  /* 0x0000000300037212 */ /* 0x000fca00078efcff */
[----:B------:R0:W-:Y:S01]  /*2a70*/  STG.E.U8 desc[UR36][R16.64], R3 ;  /* 0x0000000310007986 */ /* 0x0001e2000c101124 */
[----:B------:R-:W-:Y:S05]  /*2a80*/  BRA `(.L_x_11697) ;  /* 0x0000000400ac7947 */ /* 0x000fea0003800000 */
.L_x_11707:
[----:B------:R-:W0:Y:S02]  /*2a90*/  I2F.S16 R0, R5 ;  /* 0x0000000500007306 */ /* 0x000e240000101400 */
[----:B0-----:R-:W-:-:S05]  /*2aa0*/  F2FP.BF16.F32.PACK_AB R0, RZ, R0 ;  /* 0x00000000ff00723e */ /* 0x001fca00000010ff */
[----:B------:R0:W-:Y:S01]  /*2ab0*/  STG.E.U16 desc[UR36][R16.64], R0 ;  /* 0x0000000010007986 */ /* 0x0001e2000c101524 */
[----:B------:R-:W-:Y:S05]  /*2ac0*/  BRA `(.L_x_11697) ;  /* 0x00000004009c7947 */ /* 0x000fea0003800000 */
.L_x_11704:
        /* <DEDUP_REMOVED lines=10> */
.L_x_11716:
        /* <DEDUP_REMOVED lines=17> */
.L_x_11719:
[----:B------:R-:W-:-:S04]  /*2c80*/  LOP3.LUT R2, R5, 0x80000000, RZ, 0xc0, !PT ;  /* 0x8000000005027812 */ /* 0x000fc800078ec0ff */
[----:B------:R-:W-:-:S04]  /*2c90*/  SHF.R.U32.HI R3, RZ, 0x18, R2 ;  /* 0x00000018ff037819 */ /* 0x000fc80000011602 */
[----:B------:R-:W-:-:S04]  /*2ca0*/  LOP3.LUT R0, R0, R3, RZ, 0xfc, !PT ;  /* 0x0000000300007212 */ /* 0x000fc800078efcff */
[----:B------:R-:W-:-:S07]  /*2cb0*/  PRMT R8, R0, 0x7610, R8 ;  /* 0x0000761000087816 */ /* 0x000fce0000000008 */
.L_x_11718:
[----:B------:R-:W-:Y:S05]  /*2cc0*/  BSYNC B0 ;  /* 0x0000000000007941 */ /* 0x000fea0003800000 */
.L_x_11717:
[----:B------:R0:W-:Y:S01]  /*2cd0*/  STG.E.U8 desc[UR36][R16.64], R8 ;  /* 0x0000000810007986 */ /* 0x0001e2000c101124 */
[----:B------:R-:W-:Y:S05]  /*2ce0*/  BRA `(.L_x_11697) ;  /* 0x0000000400147947 */ /* 0x000fea0003800000 */
.L_x_11715:
        /* <DEDUP_REMOVED lines=17> */
.L_x_11722:
[----:B------:R-:W-:-:S04]  /*2e00*/  LOP3.LUT R2, R5, 0x80000000, RZ, 0xc0, !PT ;  /* 0x8000000005027812 */ /* 0x000fc800078ec0ff */
[----:B------:R-:W-:-:S04]  /*2e10*/  SHF.R.U32.HI R3, RZ, 0x18, R2 ;  /* 0x00000018ff037819 */ /* 0x000fc80000011602 */
[----:B------:R-:W-:-:S04]  /*2e20*/  LOP3.LUT R0, R0, R3, RZ, 0xfc, !PT ;  /* 0x0000000300007212 */ /* 0x000fc800078efcff */
[----:B------:R-:W-:-:S07]  /*2e30*/  PRMT R8, R0, 0x7610, R8 ;  /* 0x0000761000087816 */ /* 0x000fce0000000008 */
.L_x_11721:
[----:B------:R-:W-:Y:S05]  /*2e40*/  BSYNC B0 ;  /* 0x0000000000007941 */ /* 0x000fea0003800000 */
.L_x_11720:
[----:B------:R0:W-:Y:S01]  /*2e50*/  STG.E.U8 desc[UR36][R16.64], R8 ;  /* 0x0000000810007986 */ /* 0x0001e2000c101124 */
[----:B------:R-:W-:Y:S05]  /*2e60*/  BRA `(.L_x_11697) ;  /* 0x0000000000b47947 */ /* 0x000fea0003800000 */
.L_x_11714:
        /* <DEDUP_REMOVED lines=22> */
.L_x_11696:
        /* <DEDUP_REMOVED lines=16> */
.L_x_11725:
[----:B------:R-:W-:Y:S05]  /*30d0*/  BRA `(.L_x_11697) ;  /* 0x0000000000187947 */ /* 0x000fea0003800000 */
.L_x_11724:
[----:B------:R-:W-:-:S04]  /*30e0*/  PRMT R2, R5, 0x9910, RZ ;  /* 0x0000991005027816 */ /* 0x000fc800000000ff */
[----:B------:R-:W-:-:S05]  /*30f0*/  SHF.R.S32.HI R3, RZ, 0x1f, R2 ;  /* 0x0000001fff037819 */ /* 0x000fca0000011402 */
[----:B------:R0:W-:Y:S01]  /*3100*/  STG.E.64 desc[UR36][R16.64], R2 ;  /* 0x0000000210007986 */ /* 0x0001e2000c101b24 */
[----:B------:R-:W-:Y:S05]  /*3110*/  BRA `(.L_x_11697) ;  /* 0x0000000000087947 */ /* 0x000fea0003800000 */
.L_x_11723:
[----:B------:R-:W-:-:S05]  /*3120*/  PRMT R3, R5, 0x9910, RZ ;  /* 0x0000991005037816 */ /* 0x000fca00000000ff */
[----:B------:R0:W-:Y:S02]  /*3130*/  STG.E desc[UR36][R16.64], R3 ;  /* 0x0000000310007986 */ /* 0x0001e4000c101924 */
.L_x_11697:
[----:B------:R-:W-:-:S04]  /*3140*/  IMAD R18, R23, 0x200, R18 ;  /* 0x0000020017127824 */ /* 0x000fc800078e0212 */
[----:B------:R-:W-:-:S07]  /*3150*/  VIADD R19, R18, 0x80 ;  /* 0x0000008012137836 */ /* 0x000fce0000000000 */
.L_x_11657:
[----:B------:R-:W-:Y:S05]  /*3160*/  BSYNC B6 ;  /* 0x0000000000067941 */ /* 0x000fea0003800000 */
.L_x_11656:
        /* <DEDUP_REMOVED lines=307> */
.L_x_11728:
        /* <DEDUP_REMOVED lines=20> */
.L_x_11732:
[----:B------:R0:W5:Y:S01]  /*45e0*/  LDG.E.U8 R0, desc[UR36][R2.64] ;  /* 0x0000002402007981 */ /* 0x000162000c1e1100 */
[----:B------:R-:W-:Y:S05]  /*45f0*/  BRA `(.L_x_11734) ;  /* 0x0000000c00547947 */ /* 0x000fea0003800000 */
.L_x_11731:
        /* <DEDUP_REMOVED lines=8> */
.L_x_11736:
[----:B------:R0:W5:Y:S01]  /*4680*/  LDG.E.U16 R0, desc[UR36][R2.64] ;  /* 0x0000002402007981 */ /* 0x000162000c1e1500 */
[----:B------:R-:W-:Y:S05]  /*4690*/  BRA `(.L_x_11734) ;  /* 0x0000000c002c7947 */ /* 0x000fea0003800000 */
.L_x_11735:
[----:B------:R0:W5:Y:S01]  /*46a0*/  LDG.E.U16 R0, desc[UR36][R2.64] ;  /* 0x0000002402007981 */ /* 0x000162000c1e1500 */
[----:B------:R-:W-:Y:S05]  /*46b0*/  BRA `(.L_x_11734) ;  /* 0x0000000c00247947 */ /* 0x000fea0003800000 */
.L_x_11730:
        /* <DEDUP_REMOVED lines=9> */
.L_x_11738:
[----:B------:R-:W2:Y:S02]  /*4750*/  LDG.E.U16 R4, desc[UR36][R2.64] ;  /* 0x0000002402047981 */ /* 0x000ea4000c1e1500 */
[----:B--2---:R-:W-:-:S06]  /*4760*/  HADD2.F32 R4, -RZ, R4.H0_H0 ;  /* 0x20000004ff047230 */ /* 0x004fcc0000004100 */
[----:B------:R-:W0:Y:S02]  /*4770*/  F2I.FTZ.TRUNC.NTZ R4, R4 ;  /* 0x0000000400047305 */ /* 0x000e24000021f100 */
[----:B0-----:R-:W-:Y:S01]  /*4780*/  PRMT R0, R4, 0x7610, R0 ;  /* 0x0000761004007816 */ /* 0x001fe20000000000 */
[----:B------:R-:W-:Y:S06]  /*4790*/  BRA `(.L_x_11734) ;  /* 0x0000000800ec7947 */ /* 0x000fec0003800000 */
.L_x_11737:
        /* <DEDUP_REMOVED lines=9> */
.L_x_11740:
[----:B------:R-:W2:Y:S02]  /*4830*/  LDG.E.U16 R2, desc[UR36][R2.64] ;  /* 0x0000002402027981 */ /* 0x000ea4000c1e1500 */
[----:B--2---:R-:W-:-:S06]  /*4840*/  HADD2.F32 R4, -RZ, R2.H0_H0 ;  /* 0x20000002ff047230 */ /* 0x004fcc0000004100 */
[----:B------:R-:W0:Y:S02]  /*4850*/  F2I.FTZ.TRUNC.NTZ R4, R4 ;  /* 0x0000000400047305 */ /* 0x000e24000021f100 */
[----:B0-----:R-:W-:Y:S01]  /*4860*/  PRMT R0, R4, 0x7610, R0 ;  /* 0x0000761004007816 */ /* 0x001fe20000000000 */
[----:B------:R-:W-:Y:S06]  /*4870*/  BRA `(.L_x_11734) ;  /* 0x0000000800b47947 */ /* 0x000fec0003800000 */
.L_x_11739:
[----:B------:R-:W2:Y:S02]  /*4880*/  LDG.E.64 R2, desc[UR36][R2.64] ;  /* 0x0000002402027981 */ /* 0x000ea4000c1e1b00 */
[----:B--2---:R0:W1:Y:S01]  /*4890*/  F2I.F64.TRUNC R0, R2 ;  /* 0x0000000200007311 */ /* 0x004062000030d100 */
[----:B------:R-:W-:Y:S05]  /*48a0*/  BRA `(.L_x_11734) ;  /* 0x0000000800a87947 */ /* 0x000fea0003800000 */
.L_x_11729:
        /* <DEDUP_REMOVED lines=12> */
.L_x_11743:
[----:B------:R-:W2:Y:S02]  /*4970*/  LDG.E.64 R2, desc[UR36][R2.64] ;  /* 0x0000002402027981 */ /* 0x000ea4000c1e1b00 */
[----:B--2---:R3:W4:Y:S01]  /*4980*/  F2I.F64.TRUNC R0, R2 ;  /* 0x0000000200007311 */ /* 0x004722000030d100 */
[----:B------:R-:W-:Y:S05]  /*4990*/  BRA `(.L_x_11734) ;  /* 0x00000008006c7947 */ /* 0x000fea0003800000 */
.L_x_11742:
        /* <DEDUP_REMOVED lines=28> */
.L_x_11745:
        /* <DEDUP_REMOVED lines=15> */
.L_x_11744:
[----:B------:R-:W2:Y:S02]  /*4c50*/  LDG.E.U16 R4, desc[UR36][R2.64] ;  /* 0x0000002402047981 */ /* 0x000ea4000c1e1500 */
[----:B--2---:R-:W-:-:S06]  /*4c60*/  IMAD.U32 R4, R4, 0x10000, RZ ;  /* 0x0001000004047824 */ /* 0x004fcc00078e00ff */
[----:B------:R-:W0:Y:S02]  /*4c70*/  F2I.FTZ.TRUNC.NTZ R4, R4 ;  /* 0x0000000400047305 */ /* 0x000e24000021f100 */
[----:B0-----:R-:W-:Y:S01]  /*4c80*/  PRMT R0, R4, 0x7610, R0 ;  /* 0x0000761004007816 */ /* 0x001fe20000000000 */
[----:B------:R-:W-:Y:S06]  /*4c90*/  BRA `(.L_x_11734) ;  /* 0x0000000400ac7947 */ /* 0x000fec0003800000 */
.L_x_11741:
        /* <DEDUP_REMOVED lines=10> */
.L_x_11748:
        /* <DEDUP_REMOVED lines=21> */
.L_x_11752:
[----:B------:R-:W-:Y:S05]  /*4e90*/  BSYNC B1 ;  /* 0x0000000000017941 */ /* 0x000fea0003800000 */
.L_x_11751:
[----:B------:R-:W-:Y:S01]  /*4ea0*/  IMAD.SHL.U32 R2, R2, 0x100000, RZ ;  /* 0x0010000002027824 */ /* 0x000fe200078e00ff */
[----:B------:R-:W-:-:S04]  /*4eb0*/  LEA R3, R0, 0x3b800000, 0x17 ;  /* 0x3b80000000037811 */ /* 0x000fc800078eb8ff */
[----:B------:R-:W-:-:S07]  /*4ec0*/  LOP3.LUT R4, R3, R2, R4, 0xfe, !PT ;  /* 0x0000000203047212 */ /* 0x000fce00078efe04 */
.L_x_11750:
[----:B------:R-:W-:Y:S05]  /*4ed0*/  BSYNC B0 ;  /* 0x0000000000007941 */ /* 0x000fea0003800000 */
.L_x_11749:
[----:B------:R-:W0:Y:S02]  /*4ee0*/  F2I.FTZ.TRUNC.NTZ R4, R4 ;  /* 0x0000000400047305 */ /* 0x000e24000021f100 */
[----:B0-----:R-:W-:Y:S01]  /*4ef0*/  PRMT R0, R4, 0x7610, R0 ;  /* 0x0000761004007816 */ /* 0x001fe20000000000 */
[----:B------:R-:W-:Y:S06]  /*4f00*/  BRA `(.L_x_11734) ;  /* 0x0000000400107947 */ /* 0x000fec0003800000 */
.L_x_11747:
        /* <DEDUP_REMOVED lines=21> */
.L_x_11756:
[----:B------:R-:W-:Y:S05]  /*5060*/  BSYNC B1 ;  /* 0x0000000000017941 */ /* 0x000fea0003800000 */
.L_x_11755:
[----:B------:R-:W-:Y:S01]  /*5070*/  IMAD.SHL.U32 R2, R2, 0x200000, RZ ;  /* 0x0020000002027824 */ /* 0x000fe200078e00ff */
[----:B------:R-:W-:-:S04]  /*5080*/  LEA R3, R0, 0x37800000, 0x17 ;  /* 0x3780000000037811 */ /* 0x000fc800078eb8ff */
[----:B------:R-:W-:-:S07]  /*5090*/  LOP3.LUT R4, R3, R2, R4, 0xfe, !PT ;  /* 0x0000000203047212 */ /* 0x000fce00078efe04 */
.L_x_11754:
[----:B------:R-:W-:Y:S05]  /*50a0*/  BSYNC B0 ;  /* 0x0000000000007941 */ /* 0x000fea0003800000 */
.L_x_11753:
[----:B------:R-:W0:Y:S02]  /*50b0*/  F2I.FTZ.TRUNC.NTZ R4, R4 ;  /* 0x0000000400047305 */ /* 0x000e24000021f100 */
[----:B0-----:R-:W-:Y:S01]  /*50c0*/  PRMT R0, R4, 0x7610, R0 ;  /* 0x0000761004007816 */ /* 0x001fe20000000000 */
[----:B------:R-:W-:Y:S06]  /*50d0*/  BRA `(.L_x_11734) ;  /* 0x00000000009c7947 */ /* 0x000fec0003800000 */
.L_x_11746:
        /* <DEDUP_REMOVED lines=14> */
.L_x_11760:
[----:B------:R-:W-:Y:S05]  /*51c0*/  BSYNC B0 ;  /* 0x0000000000007941 */ /* 0x000fea0003800000 */
.L_x_11759:
[----:B------:R-:W0:Y:S02]  /*51d0*/  F2I.FTZ.TRUNC.NTZ R4, R4 ;  /* 0x0000000400047305 */ /* 0x000e24000021f100 */
[----:B0-----:R-:W-:Y:S01]  /*51e0*/  PRMT R0, R4, 0x7610, R0 ;  /* 0x0000761004007816 */ /* 0x001fe20000000000 */
[----:B------:R-:W-:Y:S06]  /*51f0*/  BRA `(.L_x_11734) ;  /* 0x0000000000547947 */ /* 0x000fec0003800000 */
.L_x_11733:
        /* <DEDUP_REMOVED lines=16> */
.L_x_11761:
[----:B------:R-:W-:Y:S01]  /*5300*/  PRMT R0, RZ, 0x7610, R0 ;  /* 0x00007610ff007816 */ /* 0x000fe20000000000 */
[----:B------:R-:W-:Y:S06]  /*5310*/  BRA `(.L_x_11734) ;  /* 0x00000000000c7947 */ /* 0x000fec0003800000 */
.L_x_11758:
[----:B------:R2:W5:Y:S01]  /*5320*/  LDG.E.U16 R0, desc[UR36][R2.64] ;  /* 0x0000002402007981 */ /* 0x000562000c1e1500 */
[----:B------:R-:W-:Y:S05]  /*5330*/  BRA `(.L_x_11734) ;  /* 0x0000000000047947 */ /* 0x000fea0003800000 */
.L_x_11757:
[----:B------:R1:W5:Y:S02]  /*5340*/  LDG.E.U16 R0, desc[UR36][R2.64] ;  /* 0x0000002402007981 */ /* 0x000364000c1e1500 */
.L_x_11734:
        /* <DEDUP_REMOVED lines=20> */
.L_x_11765:
[----:B------:R0:W-:Y:S01]  /*5490*/  STG.E.U8 desc[UR36][R16.64], R5 ;  /* 0x0000000510007986 */ /* 0x0001e2000c101124 */
[----:B------:R-:W-:Y:S05]  /*54a0*/  BRA `(.L_x_11767) ;  /* 0x0000000c00647947 */ /* 0x000fea0003800000 */
.L_x_11764:
        /* <DEDUP_REMOVED lines=10> */
.L_x_11769:
[----:B------:R-:W-:-:S05]  /*5550*/  PRMT R3, R5, 0x9910, RZ ;  /* 0x0000991005037816 */ /* 0x000fca00000000ff */
[----:B------:R0:W-:Y:S01]  /*5560*/  STG.E desc[UR36][R16.64], R3 ;  /* 0x0000000310007986 */ /* 0x0001e2000c101924 */
[----:B------:R-:W-:Y:S05]  /*5570*/  BRA `(.L_x_11767) ;  /* 0x0000000c00307947 */ /* 0x000fea0003800000 */
.L_x_11768:
[----:B------:R0:W-:Y:S01]  /*5580*/  STG.E.U16 desc[UR36][R16.64], R5 ;  /* 0x0000000510007986 */ /* 0x0001e2000c101524 */
[----:B------:R-:W-:Y:S05]  /*5590*/  BRA `(.L_x_11767) ;  /* 0x0000000c00287947 */ /* 0x000fea0003800000 */
.L_x_11763:
        /* <DEDUP_REMOVED lines=9> */
.L_x_11771:
[----:B------:R-:W0:Y:S02]  /*5630*/  I2F.S16 R0, R5 ;  /* 0x0000000500007306 */ /* 0x000e240000101400 */
[----:B0-----:R-:W-:-:S05]  /*5640*/  F2FP.F16.F32.PACK_AB R0, RZ, R0 ;  /* 0x00000000ff00723e */ /* 0x001fca00000000ff */
[----:B------:R0:W-:Y:S01]  /*5650*/  STG.E.U16 desc[UR36][R16.64], R0 ;  /* 0x0000000010007986 */ /* 0x0001e2000c101524 */
[----:B------:R-:W-:Y:S05]  /*5660*/  BRA `(.L_x_11767) ;  /* 0x0000000800f47947 */ /* 0x000fea0003800000 */
.L_x_11770:
        /* <DEDUP_REMOVED lines=10> */
.L_x_11773:
[----:B------:R-:W0:Y:S02]  /*5710*/  I2F.S16 R5, R5 ;  /* 0x0000000500057306 */ /* 0x000e240000101400 */
[----:B0-----:R-:W-:-:S04]  /*5720*/  F2FP.F16.F32.PACK_AB R3, RZ, R5 ;  /* 0x00000005ff03723e */ /* 0x001fc800000000ff */
[----:B------:R-:W-:-:S05]  /*5730*/  PRMT R3, R3, 0x5410, RZ ;  /* 0x0000541003037816 */ /* 0x000fca00000000ff */
[----:B------:R0:W-:Y:S01]  /*5740*/  STG.E desc[UR36][R16.64], R3 ;  /* 0x0000000310007986 */ /* 0x0001e2000c101924 */
[----:B------:R-:W-:Y:S05]  /*5750*/  BRA `(.L_x_11767) ;  /* 0x0000000800b87947 */ /* 0x000fea0003800000 */
.L_x_11772:
[----:B------:R-:W0:Y:S02]  /*5760*/  I2F.F64.S16 R2, R5 ;  /* 0x0000000500027312 */ /* 0x000e240000101c00 */
[----:B0-----:R0:W-:Y:S01]  /*5770*/  STG.E.64 desc[UR36][R16.64], R2 ;  /* 0x0000000210007986 */ /* 0x0011e2000c101b24 */
[----:B------:R-:W-:Y:S05]  /*5780*/  BRA `(.L_x_11767) ;  /* 0x0000000800ac7947 */ /* 0x000fea0003800000 */
.L_x_11762:
        /* <DEDUP_REMOVED lines=13> */
.L_x_11776:
[----:B------:R-:W0:Y:S01]  /*5860*/  I2F.F64.S16 R4, R5 ;  /* 0x0000000500047312 */ /* 0x000e220000101c00 */
[----:B------:R-:W-:-:S05]  /*5870*/  CS2R R6, SRZ ;  /* 0x0000000000067805 */ /* 0x000fca000001ff00 */
[----:B0-----:R0:W-:Y:S01]  /*5880*/  STG.E.128 desc[UR36][R16.64], R4 ;  /* 0x0000000410007986 */ /* 0x0011e2000c101d24 */
[----:B------:R-:W-:Y:S05]  /*5890*/  BRA `(.L_x_11767) ;  /* 0x0000000800687947 */ /* 0x000fea0003800000 */
.L_x_11775:
        /* <DEDUP_REMOVED lines=21> */
.L_x_11780:
[----:B------:R-:W-:Y:S05]  /*59f0*/  BSYNC B0 ;  /* 0x0000000000007941 */ /* 0x000fea0003800000 */
.L_x_11779:
[----:B------:R-:W-:-:S05]  /*5a00*/  LOP3.LUT R3, R0, R3, RZ, 0xfc, !PT ;  /* 0x0000000300037212 */ /* 0x000fca00078efcff */
[----:B------:R0:W-:Y:S01]  /*5a10*/  STG.E.U8 desc[UR36][R16.64], R3 ;  /* 0x0000000310007986 */ /* 0x0001e2000c101124 */
[----:B------:R-:W-:Y:S05]  /*5a20*/  BRA `(.L_x_11767) ;  /* 0x0000000800047947 */ /* 0x000fea0003800000 */
.L_x_11778:
        /* <DEDUP_REMOVED lines=13> */
.L_x_11782:
[----:B------:R-:W-:Y:S01]  /*5b00*/  IMAD.MOV.U32 R0, RZ, RZ, 0x7f ;  /* 0x0000007fff007424 */ /* 0x000fe200078e00ff */
[----:B------:R-:W-:-:S04]  /*5b10*/  ISETP.GT.U32.AND P0, PT, R2, 0x7f800000, PT ;  /* 0x7f8000000200780c */ /* 0x000fc80003f04070 */
[----:B------:R-:W-:-:S09]  /*5b20*/  SEL R0, R0, 0x7c, P0 ;  /* 0x0000007c00007807 */ /* 0x000fd20000000000 */
.L_x_11783:
[----:B------:R-:W-:Y:S05]  /*5b30*/  BSYNC B0 ;  /* 0x0000000000007941 */ /* 0x000fea0003800000 */
.L_x_11781:
[----:B------:R-:W-:-:S04]  /*5b40*/  LOP3.LUT R2, R5, 0x80000000, RZ, 0xc0, !PT ;  /* 0x8000000005027812 */ /* 0x000fc800078ec0ff */
[----:B------:R-:W-:-:S04]  /*5b50*/  SHF.R.U32.HI R3, RZ, 0x18, R2 ;  /* 0x00000018ff037819 */ /* 0x000fc80000011602 */
[----:B------:R-:W-:-:S05]  /*5b60*/  LOP3.LUT R3, R0, R3, RZ, 0xfc, !PT ;  /* 0x0000000300037212 */ /* 0x000fca00078efcff */
[----:B------:R0:W-:Y:S01]  /*5b70*/  STG.E.U8 desc[UR36][R16.64], R3 ;  /* 0x0000000310007986 */ /* 0x0001e2000c101124 */
[----:B------:R-:W-:Y:S05]  /*5b80*/  BRA `(.L_x_11767) ;  /* 0x0000000400ac7947 */ /* 0x000fea0003800000 */
.L_x_11777:
[----:B------:R-:W0:Y:S02]  /*5b90*/  I2F.S16 R0, R5 ;  /* 0x0000000500007306 */ /* 0x000e240000101400 */
[----:B0-----:R-:W-:-:S05]  /*5ba0*/  F2FP.BF16.F32.PACK_AB R0, RZ, R0 ;  /* 0x00000000ff00723e */ /* 0x001fca00000010ff */
[----:B------:R0:W-:Y:S01]  /*5bb0*/  STG.E.U16 desc[UR36][R16.64], R0 ;  /* 0x0000000010007986 */ /* 0x0001e2000c101524 */
[----:B------:R-:W-:Y:S05]  /*5bc0*/  BRA `(.L_x_11767) ;  /* 0x00000004009c7947 */ /* 0x000fea0003800000 */
.L_x_11774:
        /* <DEDUP_REMOVED lines=10> */
.L_x_11786:
        /* <DEDUP_REMOVED lines=17> */
.L_x_11789:
[----:B------:R-:W-:-:S04]  /*5d80*/  LOP3.LUT R2, R5, 0x80000000, RZ, 0xc0, !PT ;  /* 0x8000000005027812 */ /* 0x000fc800078ec0ff */
[----:B------:R-:W-:-:S04]  /*5d90*/  SHF.R.U32.HI R3, RZ, 0x18, R2 ;  /* 0x00000018ff037819 */ /* 0x000fc80000011602 */
[----:B------:R-:W-:-:S04]  /*5da0*/  LOP3.LUT R0, R0, R3, RZ, 0xfc, !PT ;  /* 0x0000000300007212 */ /* 0x000fc800078efcff */
[----:B------:R-:W-:-:S07]  /*5db0*/  PRMT R8, R0, 0x7610, R8 ;  /* 0x0000761000087816 */ /* 0x000fce0000000008 */
.L_x_11788:
[----:B------:R-:W-:Y:S05]  /*5dc0*/  BSYNC B0 ;  /* 0x0000000000007941 */ /* 0x000fea0003800000 */
.L_x_11787:
[----:B------:R3:W-:Y:S01]  /*5dd0*/  STG.E.U8 desc[UR36][R16.64], R8 ;  /* 0x0000000810007986 */ /* 0x0007e2000c101124 */
[----:B------:R-:W-:Y:S05]  /*5de0*/  BRA `(.L_x_11767) ;  /* 0x0000000400147947 */ /* 0x000fea0003800000 */
.L_x_11785:
        /* <DEDUP_REMOVED lines=17> */
.L_x_11792:
[----:B------:R-:W-:-:S04]  /*5f00*/  LOP3.LUT R2, R5, 0x80000000, RZ, 0xc0, !PT ;  /* 0x8000000005027812 */ /* 0x000fc800078ec0ff */
[----:B------:R-:W-:-:S04]  /*5f10*/  SHF.R.U32.HI R3, RZ, 0x18, R2 ;  /* 0x00000018ff037819 */ /* 0x000fc80000011602 */
[----:B------:R-:W-:-:S04]  /*5f20*/  LOP3.LUT R0, R0, R3, RZ, 0xfc, !PT ;  /* 0x0000000300007212 */ /* 0x000fc800078efcff */
[----:B------:R-:W-:-:S07]  /*5f30*/  PRMT R8, R0, 0x7610, R8 ;  /* 0x0000761000087816 */ /* 0x000fce0000000008 */
.L_x_11791:
[----:B------:R-:W-:Y:S05]  /*5f40*/  BSYNC B0 ;  /* 0x0000000000007941 */ /* 0x000fea0003800000 */
.L_x_11790:
[----:B------:R0:W-:Y:S01]  /*5f50*/  STG.E.U8 desc[UR36][R16.64], R8 ;  /* 0x0000000810007986 */ /* 0x0001e2000c101124 */
[----:B------:R-:W-:Y:S05]  /*5f60*/  BRA `(.L_x_11767) ;  /* 0x0000000000b47947 */ /* 0x000fea0003800000 */
.L_x_11784:
        /* <DEDUP_REMOVED lines=22> */
.L_x_11766:
        /* <DEDUP_REMOVED lines=16> */
.L_x_11795:
[----:B------:R-:W-:Y:S05]  /*61d0*/  BRA `(.L_x_11767) ;  /* 0x0000000000187947 */ /* 0x000fea0003800000 */
.L_x_11794:
[----:B------:R-:W-:-:S04]  /*61e0*/  PRMT R2, R5, 0x9910, RZ ;  /* 0x0000991005027816 */ /* 0x000fc800000000ff */
[----:B------:R-:W-:-:S05]  /*61f0*/  SHF.R.S32.HI R3, RZ, 0x1f, R2 ;  /* 0x0000001fff037819 */ /* 0x000fca0000011402 */
[----:B------:R2:W-:Y:S01]  /*6200*/  STG.E.64 desc[UR36][R16.64], R2 ;  /* 0x0000000210007986 */ /* 0x0005e2000c101b24 */
[----:B------:R-:W-:Y:S05]  /*6210*/  BRA `(.L_x_11767) ;  /* 0x0000000000087947 */ /* 0x000fea0003800000 */
.L_x_11793:
[----:B------:R-:W-:-:S05]  /*6220*/  PRMT R3, R5, 0x9910, RZ ;  /* 0x0000991005037816 */ /* 0x000fca00000000ff */
[----:B------:R0:W-:Y:S02]  /*6230*/  STG.E desc[UR36][R16.64], R3 ;  /* 0x0000000310007986 */ /* 0x0001e4000c101924 */
.L_x_11767:
[----:B------:R-:W-:-:S07]  /*6240*/  VIADD R19, R19, 0x80 ;  /* 0x0000008013137836 */ /* 0x000fce0000000000 */
.L_x_11727:
[----:B------:R-:W-:Y:S05]  /*6250*/  BSYNC B6 ;  /* 0x0000000000067941 */ /* 0x000fea0003800000 */
.L_x_11726:
        /* <DEDUP_REMOVED lines=307> */
.L_x_11798:
        /* <DEDUP_REMOVED lines=20> */
.L_x_11802:
[----:B------:R0:W5:Y:S01]  /*76d0*/  LDG.E.U8 R0, desc[UR36][R2.64] ;  /* 0x0000002402007981 */ /* 0x000162000c1e1100 */
[----:B------:R-:W-:Y:S05]  /*76e0*/  BRA `(.L_x_11804) ;  /* 0x0000000c00547947 */ /* 0x000fea0003800000 */
.L_x_11801:
        /* <DEDUP_REMOVED lines=8> */
.L_x_11806:
[----:B------:R0:W5:Y:S01]  /*7770*/  LDG.E.U16 R0, desc[UR36][R2.64] ;  /* 0x0000002402007981 */ /* 0x000162000c1e1500 */
[----:B------:R-:W-:Y:S05]  /*7780*/  BRA `(.L_x_11804) ;  /* 0x0000000c002c7947 */ /* 0x000fea0003800000 */
.L_x_11805:
[----:B------:R0:W5:Y:S01]  /*7790*/  LDG.E.U16 R0, desc[UR36][R2.64] ;  /* 0x0000002402007981 */ /* 0x000162000c1e1500 */
[----:B------:R-:W-:Y:S05]  /*77a0*/  BRA `(.L_x_11804) ;  /* 0x0000000c00247947 */ /* 0x000fea0003800000 */
.L_x_11800:
        /* <DEDUP_REMOVED lines=9> */
.L_x_11808:
[----:B------:R-:W2:Y:S02]  /*7840*/  LDG.E.U16 R4, desc[UR36][R2.64] ;  /* 0x0000002402047981 */ /* 0x000ea4000c1e1500 */
[----:B--2---:R-:W-:-:S06]  /*7850*/  HADD2.F32 R4, -RZ, R4.H0_H0 ;  /* 0x20000004ff047230 */ /* 0x004fcc0000004100 */
[----:B------:R-:W0:Y:S02]  /*7860*/  F2I.FTZ.TRUNC.NTZ R4, R4 ;  /* 0x0000000400047305 */ /* 0x000e24000021f100 */
[----:B0-----:R-:W-:Y:S01]  /*7870*/  PRMT R0, R4, 0x7610, R0 ;  /* 0x0000761004007816 */ /* 0x001fe20000000000 */
[----:B------:R-:W-:Y:S06]  /*7880*/  BRA `(.L_x_11804) ;  /* 0x0000000800ec7947 */ /* 0x000fec0003800000 */
.L_x_11807:
        /* <DEDUP_REMOVED lines=9> */
.L_x_11810:
[----:B------:R-:W2:Y:S02]  /*7920*/  LDG.E.U16 R2, desc[UR36][R2.64] ;  /* 0x0000002402027981 */ /* 0x000ea4000c1e1500 */
[----:B--2---:R-:W-:-:S06]  /*7930*/  HADD2.F32 R4, -RZ, R2.H0_H0 ;  /* 0x20000002ff047230 */ /* 0x004fcc0000004100 */
[----:B------:R-:W0:Y:S02]  /*7940*/  F2I.FTZ.TRUNC.NTZ R4, R4 ;  /* 0x0000000400047305 */ /* 0x000e24000021f100 */
[----:B0-----:R-:W-:Y:S01]  /*7950*/  PRMT R0, R4, 0x7610, R0 ;  /* 0x0000761004007816 */ /* 0x001fe20000000000 */
[----:B------:R-:W-:Y:S06]  /*7960*/  BRA `(.L_x_11804) ;  /* 0x0000000800b47947 */ /* 0x000fec0003800000 */
.L_x_11809:
[----:B------:R-:W2:Y:S02]  /*7970*/  LDG.E.64 R2, desc[UR36][R2.64] ;  /* 0x0000002402027981 */ /* 0x000ea4000c1e1b00 */
[----:B--2---:R0:W1:Y:S01]  /*7980*/  F2I.F64.TRUNC R0, R2 ;  /* 0x0000000200007311 */ /* 0x004062000030d100 */
[----:B------:R-:W-:Y:S05]  /*7990*/  BRA `(.L_x_11804) ;  /* 0x0000000800a87947 */ /* 0x000fea0003800000 */
.L_x_11799:
        /* <DEDUP_REMOVED lines=12> */
.L_x_11813:
[----:B------:R-:W2:Y:S02]  /*7a60*/  LDG.E.64 R2, desc[UR36][R2.64] ;  /* 0x0000002402027981 */ /* 0x000ea4000c1e1b00 */
[----:B--2---:R3:W4:Y:S01]  /*7a70*/  F2I.F64.TRUNC R0, R2 ;  /* 0x0000000200007311 */ /* 0x004722000030d100 */
[----:B------:R-:W-:Y:S05]  /*7a80*/  BRA `(.L_x_11804) ;  /* 0x00000008006c7947 */ /* 0x000fea0003800000 */
.L_x_11812:
        /* <DEDUP_REMOVED lines=28> */
.L_x_11815:
        /* <DEDUP_REMOVED lines=15> */
.L_x_11814:
[----:B------:R-:W2:Y:S02]  /*7d40*/  LDG.E.U16 R4, desc[UR36][R2.64] ;  /* 0x0000002402047981 */ /* 0x000ea4000c1e1500 */
[----:B--2---:R-:W-:-:S06]  /*7d50*/  IMAD.U32 R4, R4, 0x10000, RZ ;  /* 0x0001000004047824 */ /* 0x004fcc00078e00ff */
[----:B------:R-:W0:Y:S02]  /*7d60*/  F2I.FTZ.TRUNC.NTZ R4, R4 ;  /* 0x0000000400047305 */ /* 0x000e24000021f100 */
[----:B0-----:R-:W-:Y:S01]  /*7d70*/  PRMT R0, R4, 0x7610, R0 ;  /* 0x0000761004007816 */ /* 0x001fe20000000000 */
[----:B------:R-:W-:Y:S06]  /*7d80*/  BRA `(.L_x_11804) ;  /* 0x0000000400ac7947 */ /* 0x000fec0003800000 */
.L_x_11811:
        /* <DEDUP_REMOVED lines=10> */
.L_x_11818:
        /* <DEDUP_REMOVED lines=21> */
.L_x_11822:
[----:B------:R-:W-:Y:S05]  /*7f80*/  BSYNC B1 ;  /* 0x0000000000017941 */ /* 0x000fea0003800000 */
.L_x_11821:
[----:B------:R-:W-:Y:S01]  /*7f90*/  IMAD.SHL.U32 R2, R2, 0x100000, RZ ;  /* 0x0010000002027824 */ /* 0x000fe200078e00ff */
[----:B------:R-:W-:-:S04]  /*7fa0*/  LEA R3, R0, 0x3b800000, 0x17 ;  /* 0x3b80000000037811 */ /* 0x000fc800078eb8ff */
[----:B------:R-:W-:-:S07]  /*7fb0*/  LOP3.LUT R4, R3, R2, R4, 0xfe, !PT ;  /* 0x0000000203047212 */ /* 0x000fce00078efe04 */
.L_x_11820:
[----:B------:R-:W-:Y:S05]  /*7fc0*/  BSYNC B0 ;  /* 0x0000000000007941 */ /* 0x000fea0003800000 */
.L_x_11819:
[----:B------:R-:W0:Y:S02]  /*7fd0*/  F2I.FTZ.TRUNC.NTZ R4, R4 ;  /* 0x0000000400047305 */ /* 0x000e24000021f100 */
[----:B0-----:R-:W-:Y:S01]  /*7fe0*/  PRMT R0, R4, 0x7610, R0 ;  /* 0x0000761004007816 */ /* 0x001fe20000000000 */
[----:B------:R-:W-:Y:S06]  /*7ff0*/  BRA `(.L_x_11804) ;  /* 0x0000000400107947 */ /* 0x000fec0003800000 */
.L_x_11817:
        /* <DEDUP_REMOVED lines=21> */
.L_x_11826:
[----:B------:R-:W-:Y:S05]  /*8150*/  BSYNC B1 ;  /* 0x0000000000017941 */ /* 0x000fea0003800000 */
.L_x_11825:
[----:B------:R-:W-:Y:S01]  /*8160*/  IMAD.SHL.U32 R2, R2, 0x200000, RZ ;  /* 0x0020000002027824 */ /* 0x000fe200078e00ff */
[----:B------:R-:W-:-:S04]  /*8170*/  LEA R3, R0, 0x37800000, 0x17 ;  /* 0x3780000000037811 */ /* 0x000fc800078eb8ff */
[----:B------:R-:W-:-:S07]  /*8180*/  LOP3.LUT R4, R3, R2, R4, 0xfe, !PT ;  /* 0x0000000203047212 */ /* 0x000fce00078efe04 */
.L_x_11824:
[----:B------:R-:W-:Y:S05]  /*8190*/  BSYNC B0 ;  /* 0x0000000000007941 */ /* 0x000fea0003800000 */
.L_x_11823:
[----:B------:R-:W0:Y:S02]  /*81a0*/  F2I.FTZ.TRUNC.NTZ R4, R4 ;  /* 0x0000000400047305 */ /* 0x000e24000021f100 */
[----:B0-----:R-:W-:Y:S01]  /*81b0*/  PRMT R0, R4, 0x7610, R0 ;  /* 0x0000761004007816 */ /* 0x001fe20000000000 */
[----:B------:R-:W-:Y:S06]  /*81c0*/  BRA `(.L_x_11804) ;  /* 0x00000000009c7947 */ /* 0x000fec0003800000 */
.L_x_11816:
        /* <DEDUP_REMOVED lines=14> */
.L_x_11830:
[----:B------:R-:W-:Y:S05]  /*82b0*/  BSYNC B0 ;  /* 0x0000000000007941 */ /* 0x000fea0003800000 */
.L_x_11829:
[----:B------:R-:W0:Y:S02]  /*82c0*/  F2I.FTZ.TRUNC.NTZ R4, R4 ;  /* 0x0000000400047305 */ /* 0x000e24000021f100 */
[----:B0-----:R-:W-:Y:S01]  /*82d0*/  PRMT R0, R4, 0x7610, R0 ;  /* 0x0000761004007816 */ /* 0x001fe20000000000 */
[----:B------:R-:W-:Y:S06]  /*82e0*/  BRA `(.L_x_11804) ;  /* 0x0000000000547947 */ /* 0x000fec0003800000 */
.L_x_11803:
        /* <DEDUP_REMOVED lines=16> */
.L_x_11831:
[----:B------:R-:W-:Y:S01]  /*83f0*/  PRMT R0, RZ, 0x7610, R0 ;  /* 0x00007610ff007816 */ /* 0x000fe20000000000 */
[----:B------:R-:W-:Y:S06]  /*8400*/  BRA `(.L_x_11804) ;  /* 0x00000000000c7947 */ /* 0x000fec0003800000 */
.L_x_11828:
[----:B------:R1:W5:Y:S01]  /*8410*/  LDG.E.U16 R0, desc[UR36][R2.64] ;  /* 0x0000002402007981 */ /* 0x000362000c1e1500 */
[----:B------:R-:W-:Y:S05]  /*8420*/  BRA `(.L_x_11804) ;  /* 0x0000000000047947 */ /* 0x000fea0003800000 */
.L_x_11827:
[----:B------:R2:W5:Y:S02]  /*8430*/  LDG.E.U16 R0, desc[UR36][R2.64] ;  /* 0x0000002402007981 */ /* 0x000564000c1e1500 */
.L_x_11804:
        /* <DEDUP_REMOVED lines=20> */
.L_x_11835:
[----:B------:R3:W-:Y:S01]  /*8580*/  STG.E.U8 desc[UR36][R16.64], R5 ;  /* 0x0000000510007986 */ /* 0x0007e2000c101124 */
[----:B------:R-:W-:Y:S05]  /*8590*/  BRA `(.L_x_11837) ;  /* 0x0000000c00647947 */ /* 0x000fea0003800000 */
.L_x_11834:
        /* <DEDUP_REMOVED lines=10> */
.L_x_11839:
[----:B------:R-:W-:-:S05]  /*8640*/  PRMT R3, R5, 0x9910, RZ ;  /* 0x0000991005037816 */ /* 0x000fca00000000ff */
[----:B------:R2:W-:Y:S01]  /*8650*/  STG.E desc[UR36][R16.64], R3 ;  /* 0x0000000310007986 */ /* 0x0005e2000c101924 */
[----:B------:R-:W-:Y:S05]  /*8660*/  BRA `(.L_x_11837) ;  /* 0x0000000c00307947 */ /* 0x000fea0003800000 */
.L_x_11838:
[----:B------:R0:W-:Y:S01]  /*8670*/  STG.E.U16 desc[UR36][R16.64], R5 ;  /* 0x0000000510007986 */ /* 0x0001e2000c101524 */
[----:B------:R-:W-:Y:S05]  /*8680*/  BRA `(.L_x_11837) ;  /* 0x0000000c00287947 */ /* 0x000fea0003800000 */
.L_x_11833:
        /* <DEDUP_REMOVED lines=9> */
.L_x_11841:
[----:B------:R-:W0:Y:S02]  /*8720*/  I2F.S16 R0, R5 ;  /* 0x0000000500007306 */ /* 0x000e240000101400 */
[----:B0-----:R-:W-:-:S05]  /*8730*/  F2FP.F16.F32.PACK_AB R0, RZ, R0 ;  /* 0x00000000ff00723e */ /* 0x001fca00000000ff */
[----:B------:R0:W-:Y:S01]  /*8740*/  STG.E.U16 desc[UR36][R16.64], R0 ;  /* 0x0000000010007986 */ /* 0x0001e2000c101524 */
[----:B------:R-:W-:Y:S05]  /*8750*/  BRA `(.L_x_11837) ;  /* 0x0000000800f47947 */ /* 0x000fea0003800000 */
.L_x_11840:
        /* <DEDUP_REMOVED lines=10> */
.L_x_11843:
[----:B------:R-:W0:Y:S02]  /*8800*/  I2F.S16 R5, R5 ;  /* 0x0000000500057306 */ /* 0x000e240000101400 */
[----:B0-----:R-:W-:-:S04]  /*8810*/  F2FP.F16.F32.PACK_AB R3, RZ, R5 ;  /* 0x00000005ff03723e */ /* 0x001fc800000000ff */
[----:B------:R-:W-:-:S05]  /*8820*/  PRMT R3, R3, 0x5410, RZ ;  /* 0x0000541003037816 */ /* 0x000fca00000000ff */
[----:B------:R0:W-:Y:S01]  /*8830*/  STG.E desc[UR36][R16.64], R3 ;  /* 0x0000000310007986 */ /* 0x0001e2000c101924 */
[----:B------:R-:W-:Y:S05]  /*8840*/  BRA `(.L_x_11837) ;  /* 0x0000000800b87947 */ /* 0x000fea0003800000 */
.L_x_11842:
[----:B------:R-:W0:Y:S02]  /*8850*/  I2F.F64.S16 R2, R5 ;  /* 0x0000000500027312 */ /* 0x000e240000101c00 */
[----:B0-----:R0:W-:Y:S01]  /*8860*/  STG.E.64 desc[UR36][R16.64], R2 ;  /* 0x0000000210007986 */ /* 0x0011e2000c101b24 */
[----:B------:R-:W-:Y:S05]  /*8870*/  BRA `(.L_x_11837) ;  /* 0x0000000800ac7947 */ /* 0x000fea0003800000 */
.L_x_11832:
        /* <DEDUP_REMOVED lines=13> */
.L_x_11846:
[----:B------:R-:W0:Y:S01]  /*8950*/  I2F.F64.S16 R4, R5 ;  /* 0x0000000500047312 */ /* 0x000e220000101c00 */
[----:B------:R-:W-:-:S05]  /*8960*/  CS2R R6, SRZ ;  /* 0x0000000000067805 */ /* 0x000fca000001ff00 */
[----:B0-----:R0:W-:Y:S01]  /*8970*/  STG.E.128 desc[UR36][R16.64], R4 ;  /* 0x0000000410007986 */ /* 0x0011e2000c101d24 */
[----:B------:R-:W-:Y:S05]  /*8980*/  BRA `(.L_x_11837) ;  /* 0x0000000800687947 */ /* 0x000fea0003800000 */
.L_x_11845:
        /* <DEDUP_REMOVED lines=21> */
.L_x_11850:
[----:B------:R-:W-:Y:S05]  /*8ae0*/  BSYNC B0 ;  /* 0x0000000000007941 */ /* 0x000fea0003800000 */
.L_x_11849:
[----:B------:R-:W-:-:S05]  /*8af0*/  LOP3.LUT R3, R0, R3, RZ, 0xfc, !PT ;  /* 0x0000000300037212 */ /* 0x000fca00078efcff */
[----:B------:R0:W-:Y:S01]  /*8b00*/  STG.E.U8 desc[UR36][R16.64], R3 ;  /* 0x0000000310007986 */ /* 0x0001e2000c101124 */
[----:B------:R-:W-:Y:S05]  /*8b10*/  BRA `(.L_x_11837) ;  /* 0x0000000800047947 */ /* 0x000fea0003800000 */
.L_x_11848:
        /* <DEDUP_REMOVED lines=13> */
.L_x_11852:
[----:B------:R-:W-:Y:S01]  /*8bf0*/  IMAD.MOV.U32 R0, RZ, RZ, 0x7f ;  /* 0x0000007fff007424 */ /* 0x000fe200078e00ff */
[----:B------:R-:W-:-:S04]  /*8c00*/  ISETP.GT.U32.AND P0, PT, R2, 0x7f800000, PT ;  /* 0x7f8000000200780c */ /* 0x000fc80003f04070 */
[----:B------:R-:W-:-:S09]  /*8c10*/  SEL R0, R0, 0x7c, P0 ;  /* 0x0000007c00007807 */ /* 0x000fd20000000000 */
.L_x_11853:
[----:B------:R-:W-:Y:S05]  /*8c20*/  BSYNC B0 ;  /* 0x0000000000007941 */ /* 0x000fea0003800000 */
.L_x_11851:
[----:B------:R-:W-:-:S04]  /*8c30*/  LOP3.LUT R2, R5, 0x80000000, RZ, 0xc0, !PT ;  /* 0x8000000005027812 */ /* 0x000fc800078ec0ff */
[----:B------:R-:W-:-:S04]  /*8c40*/  SHF.R.U32.HI R3, RZ, 0x18, R2 ;  /* 0x00000018ff037819 */ /* 0x000fc80000011602 */
[----:B------:R-:W-:-:S05]  /*8c50*/  LOP3.LUT R3, R0, R3, RZ, 0xfc, !PT ;  /* 0x0000000300037212 */ /* 0x000fca00078efcff */
[----:B------:R0:W-:Y:S01]  /*8c60*/  STG.E.U8 desc[UR36][R16.64], R3 ;  /* 0x0000000310007986 */ /* 0x0001e2000c101124 */
[----:B------:R-:W-:Y:S05]  /*8c70*/  BRA `(.L_x_11837) ;  /* 0x0000000400ac7947 */ /* 0x000fea0003800000 */
.L_x_11847:
[----:B------:R-:W0:Y:S02]  /*8c80*/  I2F.S16 R0, R5 ;  /* 0x0000000500007306 */ /* 0x000e240000101400 */
[----:B0-----:R-:W-:-:S05]  /*8c90*/  F2FP.BF16.F32.PACK_AB R0, RZ, R0 ;  /* 0x00000000ff00723e */ /* 0x001fca00000010ff */
[----:B------:R0:W-:Y:S01]  /*8ca0*/  STG.E.U16 desc[UR36][R16.64], R0 ;  /* 0x0000000010007986 */ /* 0x0001e2000c101524 */
[----:B------:R-:W-:Y:S05]  /*8cb0*/  BRA `(.L_x_11837) ;  /* 0x00000004009c7947 */ /* 0x000fea0003800000 */
.L_x_11844:
        /* <DEDUP_REMOVED lines=10> */
.L_x_11856:
        /* <DEDUP_REMOVED lines=17> */
.L_x_11859:
[----:B------:R-:W-:-:S04]  /*8e70*/  LOP3.LUT R2, R5, 0x80000000, RZ, 0xc0, !PT ;  /* 0x8000000005027812 */ /* 0x000fc800078ec0ff */
[----:B------:R-:W-:-:S04]  /*8e80*/  SHF.R.U32.HI R3, RZ, 0x18, R2 ;  /* 0x00000018ff037819 */ /* 0x000fc80000011602 */
[----:B------:R-:W-:-:S04]  /*8e90*/  LOP3.LUT R0, R0, R3, RZ, 0xfc, !PT ;  /* 0x0000000300007212 */ /* 0x000fc800078efcff */
[----:B------:R-:W-:-:S07]  /*8ea0*/  PRMT R8, R0, 0x7610, R8 ;  /* 0x0000761000087816 */ /* 0x000fce0000000008 */
.L_x_11858:
[----:B------:R-:W-:Y:S05]  /*8eb0*/  BSYNC B0 ;  /* 0x0000000000007941 */ /* 0x000fea0003800000 */
.L_x_11857:
[----:B------:R0:W-:Y:S01]  /*8ec0*/  STG.E.U8 desc[UR36][R16.64], R8 ;  /* 0x0000000810007986 */ /* 0x0001e2000c101124 */
[----:B------:R-:W-:Y:S05]  /*8ed0*/  BRA `(.L_x_11837) ;  /* 0x0000000400147947 */ /* 0x000fea0003800000 */
.L_x_11855:
        /* <DEDUP_REMOVED lines=17> */
.L_x_11862:
[----:B------:R-:W-:-:S04]  /*8ff0*/  LOP3.LUT R2, R5, 0x80000000, RZ, 0xc0, !PT ;  /* 0x8000000005027812 */ /* 0x000fc800078ec0ff */
[----:B------:R-:W-:-:S04]  /*9000*/  SHF.R.U32.HI R3, RZ, 0x18, R2 ;  /* 0x00000018ff037819 */ /* 0x000fc80000011602 */
[----:B------:R-:W-:-:S04]  /*9010*/  LOP3.LUT R0, R0, R3, RZ, 0xfc, !PT ;  /* 0x0000000300007212 */ /* 0x000fc800078efcff */
[----:B------:R-:W-:-:S07]  /*9020*/  PRMT R8, R0, 0x7610, R8 ;  /* 0x0000761000087816 */ /* 0x000fce0000000008 */
.L_x_11861:
[----:B------:R-:W-:Y:S05]  /*9030*/  BSYNC B0 ;  /* 0x0000000000007941 */ /* 0x000fea0003800000 */
.L_x_11860:
[----:B------:R0:W-:Y:S01]  /*9040*/  STG.E.U8 desc[UR36][R16.64], R8 ;  /* 0x0000000810007986 */ /* 0x0001e2000c101124 */
[----:B------:R-:W-:Y:S05]  /*9050*/  BRA `(.L_x_11837) ;  /* 0x0000000000b47947 */ /* 0x000fea0003800000 */
.L_x_11854:
        /* <DEDUP_REMOVED lines=22> */
.L_x_11836:
        /* <DEDUP_REMOVED lines=16> */
.L_x_11865:
[----:B------:R-:W-:Y:S05]  /*92c0*/  BRA `(.L_x_11837) ;  /* 0x0000000000187947 */ /* 0x000fea0003800000 */
.L_x_11864:
[----:B------:R-:W-:-:S04]  /*92d0*/  PRMT R2, R5, 0x9910, RZ ;  /* 0x0000991005027816 */ /* 0x000fc800000000ff */
[----:B------:R-:W-:-:S05]  /*92e0*/  SHF.R.S32.HI R3, RZ, 0x1f, R2 ;  /* 0x0000001fff037819 */ /* 0x000fca0000011402 */
[----:B------:R0:W-:Y:S01]  /*92f0*/  STG.E.64 desc[UR36][R16.64], R2 ;  /* 0x0000000210007986 */ /* 0x0001e2000c101b24 */
[----:B------:R-:W-:Y:S05]  /*9300*/  BRA `(.L_x_11837) ;  /* 0x0000000000087947 */ /* 0x000fea0003800000 */
.L_x_11863:
[----:B------:R-:W-:-:S05]  /*9310*/  PRMT R3, R5, 0x9910, RZ ;  /* 0x0000991005037816 */ /* 0x000fca00000000ff */
[----:B------:R0:W-:Y:S02]  /*9320*/  STG.E desc[UR36][R16.64], R3 ;  /* 0x0000000310007986 */ /* 0x0001e4000c101924 */
.L_x_11837:
[----:B------:R-:W-:-:S07]  /*9330*/  VIADD R19, R19, 0x80 ;  /* 0x0000008013137836 */ /* 0x000fce0000000000 */
.L_x_11797:
[----:B------:R-:W-:Y:S05]  /*9340*/  BSYNC B6 ;  /* 0x0000000000067941 */ /* 0x000fea0003800000 */
.L_x_11796:
        /* <DEDUP_REMOVED lines=306> */
.L_x_11866:
        /* <DEDUP_REMOVED lines=20> */
.L_x_11870:
[----:B------:R4:W5:Y:S01]  /*a7b0*/  LDG.E.U8 R0, desc[UR36][R2.64] ;  /* 0x0000002402007981 */ /* 0x000962000c1e1100 */
[----:B------:R-:W-:Y:S05]  /*a7c0*/  BRA `(.L_x_11872) ;  /* 0x0000000c00547947 */ /* 0x000fea0003800000 */
.L_x_11869:
        /* <DEDUP_REMOVED lines=8> */
.L_x_11874:
[----:B------:R2:W5:Y:S01]  /*a850*/  LDG.E.U16 R0, desc[UR36][R2.64] ;  /* 0x0000002402007981 */ /* 0x000562000c1e1500 */
[----:B------:R-:W-:Y:S05]  /*a860*/  BRA `(.L_x_11872) ;  /* 0x0000000c002c7947 */ /* 0x000fea0003800000 */
.L_x_11873:
[----:B------:R0:W5:Y:S01]  /*a870*/  LDG.E.U16 R0, desc[UR36][R2.64] ;  /* 0x0000002402007981 */ /* 0x000162000c1e1500 */
[----:B------:R-:W-:Y:S05]  /*a880*/  BRA `(.L_x_11872) ;  /* 0x0000000c00247947 */ /* 0x000fea0003800000 */
.L_x_11868:
        /* <DEDUP_REMOVED lines=9> */
.L_x_11876:
[----:B------:R-:W2:Y:S02]  /*a920*/  LDG.E.U16 R4, desc[UR36][R2.64] ;  /* 0x0000002402047981 */ /* 0x000ea4000c1e1500 */
[----:B--2---:R-:W-:-:S06]  /*a930*/  HADD2.F32 R4, -RZ, R4.H0_H0 ;  /* 0x20000004ff047230 */ /* 0x004fcc0000004100 */
[----:B------:R-:W0:Y:S02]  /*a940*/  F2I.FTZ.TRUNC.NTZ R4, R4 ;  /* 0x0000000400047305 */ /* 0x000e24000021f100 */
[----:B0-----:R-:W-:Y:S01]  /*a950*/  PRMT R0, R4, 0x7610, R0 ;  /* 0x0000761004007816 */ /* 0x001fe20000000000 */
[----:B------:R-:W-:Y:S06]  /*a960*/  BRA `(.L_x_11872) ;  /* 0x0000000800ec7947 */ /* 0x000fec0003800000 */
.L_x_11875:
        /* <DEDUP_REMOVED lines=9> */
.L_x_11878:
[----:B------:R-:W2:Y:S02]  /*aa00*/  LDG.E.U16 R2, desc[UR36][R2.64] ;  /* 0x0000002402027981 */ /* 0x000ea4000c1e1500 */
[----:B--2---:R-:W-:-:S06]  /*aa10*/  HADD2.F32 R4, -RZ, R2.H0_H0 ;  /* 0x20000002ff047230 */ /* 0x004fcc0000004100 */
[----:B------:R-:W0:Y:S02]  /*aa20*/  F2I.FTZ.TRUNC.NTZ R4, R4 ;  /* 0x0000000400047305 */ /* 0x000e24000021f100 */
[----:B0-----:R-:W-:Y:S01]  /*aa30*/  PRMT R0, R4, 0x7610, R0 ;  /* 0x0000761004007816 */ /* 0x001fe20000000000 */
[----:B------:R-:W-:Y:S06]  /*aa40*/  BRA `(.L_x_11872) ;  /* 0x0000000800b47947 */ /* 0x000fec0003800000 */
.L_x_11877:
[----:B------:R-:W2:Y:S02]  /*aa50*/  LDG.E.64 R2, desc[UR36][R2.64] ;  /* 0x0000002402027981 */ /* 0x000ea4000c1e1b00 */
[----:B--2---:R0:W1:Y:S01]  /*aa60*/  F2I.F64.TRUNC R0, R2 ;  /* 0x0000000200007311 */ /* 0x004062000030d100 */
[----:B------:R-:W-:Y:S05]  /*aa70*/  BRA `(.L_x_11872) ;  /* 0x0000000800a87947 */ /* 0x000fea0003800000 */
.L_x_11867:
        /* <DEDUP_REMOVED lines=12> */
.L_x_11881:
[----:B------:R-:W2:Y:S02]  /*ab40*/  LDG.E.64 R2, desc[UR36][R2.64] ;  /* 0x0000002402027981 */ /* 0x000ea4000c1e1b00 */
[----:B--2---:R0:W1:Y:S01]  /*ab50*/  F2I.F64.TRUNC R0, R2 ;  /* 0x0000000200007311 */ /* 0x004062000030d100 */
[----:B------:R-:W-:Y:S05]  /*ab60*/  BRA `(.L_x_11872) ;  /* 0x00000008006c7947 */ /* 0x000fea0003800000 */
.L_x_11880:
        /* <DEDUP_REMOVED lines=28> */
.L_x_11883:
        /* <DEDUP_REMOVED lines=15> */
.L_x_11882:
[----:B------:R-:W2:Y:S02]  /*ae20*/  LDG.E.U16 R4, desc[UR36][R2.64] ;  /* 0x0000002402047981 */ /* 0x000ea4000c1e1500 */
[----:B--2---:R-:W-:-:S06]  /*ae30*/  IMAD.U32 R4, R4, 0x10000, RZ ;  /* 0x0001000004047824 */ /* 0x004fcc00078e00ff */
[----:B------:R-:W0:Y:S02]  /*ae40*/  F2I.FTZ.TRUNC.NTZ R4, R4 ;  /* 0x0000000400047305 */ /* 0x000e24000021f100 */
[----:B0-----:R-:W-:Y:S01]  /*ae50*/  PRMT R0, R4, 0x7610, R0 ;  /* 0x0000761004007816 */ /* 0x001fe20000000000 */
[----:B------:R-:W-:Y:S06]  /*ae60*/  BRA `(.L_x_11872) ;  /* 0x0000000400ac7947 */ /* 0x000fec0003800000 */
.L_x_11879:
        /* <DEDUP_REMOVED lines=10> */
.L_x_11886:
        /* <DEDUP_REMOVED lines=21> */
.L_x_11890:
[----:B------:R-:W-:Y:S05]  /*b060*/  BSYNC B1 ;  /* 0x0000000000017941 */ /* 0x000fea0003800000 */
.L_x_11889:
[----:B------:R-:W-:Y:S01]  /*b070*/  IMAD.SHL.U32 R2, R2, 0x100000, RZ ;  /* 0x0010000002027824 */ /* 0x000fe200078e00ff */
[----:B------:R-:W-:-:S04]  /*b080*/  LEA R3, R0, 0x3b800000, 0x17 ;  /* 0x3b80000000037811 */ /* 0x000fc800078eb8ff */
[----:B------:R-:W-:-:S07]  /*b090*/  LOP3.LUT R4, R3, R2, R4, 0xfe, !PT ;  /* 0x0000000203047212 */ /* 0x000fce00078efe04 */
.L_x_11888:
[----:B------:R-:W-:Y:S05]  /*b0a0*/  BSYNC B0 ;  /* 0x0000000000007941 */ /* 0x000fea0003800000 */
.L_x_11887:
[----:B------:R-:W0:Y:S02]  /*b0b0*/  F2I.FTZ.TRUNC.NTZ R4, R4 ;  /* 0x0000000400047305 */ /* 0x000e24000021f100 */
[----:B0-----:R-:W-:Y:S01]  /*b0c0*/  PRMT R0, R4, 0x7610, R0 ;  /* 0x0000761004007816 */ /* 0x001fe20000000000 */
[----:B------:R-:W-:Y:S06]  /*b0d0*/  BRA `(.L_x_11872) ;  /* 0x0000000400107947 */ /* 0x000fec0003800000 */
.L_x_11885:
        /* <DEDUP_REMOVED lines=21> */
.L_x_11894:
[----:B------:R-:W-:Y:S05]  /*b230*/  BSYNC B1 ;  /* 0x0000000000017941 */ /* 0x000fea0003800000 */
.L_x_11893:
[----:B------:R-:W-:Y:S01]  /*b240*/  IMAD.SHL.U32 R2, R2, 0x200000, RZ ;  /* 0x0020000002027824 */ /* 0x000fe200078e00ff */
[----:B------:R-:W-:-:S04]  /*b250*/  LEA R3, R0, 0x37800000, 0x17 ;  /* 0x3780000000037811 */ /* 0x000fc800078eb8ff */
[----:B------:R-:W-:-:S07]  /*b260*/  LOP3.LUT R4, R3, R2, R4, 0xfe, !PT ;  /* 0x0000000203047212 */ /* 0x000fce00078efe04 */
.L_x_11892:
[----:B------:R-:W-:Y:S05]  /*b270*/  BSYNC B0 ;  /* 0x0000000000007941 */ /* 0x000fea0003800000 */
.L_x_11891:
[----:B------:R-:W0:Y:S02]  /*b280*/  F2I.FTZ.TRUNC.NTZ R4, R4 ;  /* 0x0000000400047305 */ /* 0x000e24000021f100 */
[----:B0-----:R-:W-:Y:S01]  /*b290*/  PRMT R0, R4, 0x7610, R0 ;  /* 0x0000761004007816 */ /* 0x001fe20000000000 */
[----:B------:R-:W-:Y:S06]  /*b2a0*/  BRA `(.L_x_11872) ;  /* 0x00000000009c7947 */ /* 0x000fec0003800000 */
.L_x_11884:
        /* <DEDUP_REMOVED lines=14> */
.L_x_11898:
[----:B------:R-:W-:Y:S05]  /*b390*/  BSYNC B0 ;  /* 0x0000000000007941 */ /* 0x000fea0003800000 */
.L_x_11897:
[----:B------:R-:W0:Y:S02]  /*b3a0*/  F2I.FTZ.TRUNC.NTZ R4, R4 ;  /* 0x0000000400047305 */ /* 0x000e24000021f100 */
[----:B0-----:R-:W-:Y:S01]  /*b3b0*/  PRMT R0, R4, 0x7610, R0 ;  /* 0x0000761004007816 */ /* 0x001fe20000000000 */
[----:B------:R-:W-:Y:S06]  /*b3c0*/  BRA `(.L_x_11872) ;  /* 0x0000000000547947 */ /* 0x000fec0003800000 */
.L_x_11871:
        /* <DEDUP_REMOVED lines=16> */
.L_x_11899:
[----:B------:R-:W-:Y:S01]  /*b4d0*/  PRMT R0, RZ, 0x7610, R0 ;  /* 0x00007610ff007816 */ /* 0x000fe20000000000 */
[----:B------:R-:W-:Y:S06]  /*b4e0*/  BRA `(.L_x_11872) ;  /* 0x00000000000c7947 */ /* 0x000fec0003800000 */
.L_x_11896:
[----:B------:R0:W5:Y:S01]  /*b4f0*/  LDG.E.U16 R0, desc[UR36][R2.64] ;  /* 0x0000002402007981 */ /* 0x000162000c1e1500 */
[----:B------:R-:W-:Y:S05]  /*b500*/  BRA `(.L_x_11872) ;  /* 0x0000000000047947 */ /* 0x000fea0003800000 */
.L_x_11895:
[----:B------:R0:W5:Y:S02]  /*b510*/  LDG.E.U16 R0, desc[UR36][R2.64] ;  /* 0x0000002402007981 */ /* 0x000164000c1e1500 */
.L_x_11872:
[----:B01234-:R-:W0:Y:S01]  /*b520*/  LDC.U8 R3, c[0x0][0x424] ;  /* 0x00010900ff037b82 */ /* 0x01fe220000000000 */
[----:B------:R-:W-:Y:S01]  /*b530*/  ULDC.U16 UR4, c[0x0][0x422] ;  /* 0x0001088000047ab9 */ /* 0x000fe20000000400 */
[----:B-----5:R-:W-:Y:S01]  /*b540*/  PRMT R5, R0, 0x7610, R5 ;  /* 0x0000761000057816 */ /* 0x020fe20000000005 */
        /* <DEDUP_REMOVED lines=17> */
.L_x_11903:
[----:B------:R-:W-:Y:S01]  /*b660*/  STG.E.U8 desc[UR36][R16.64], R5 ;  /* 0x0000000510007986 */ /* 0x000fe2000c101124 */
[----:B------:R-:W-:Y:S05]  /*b670*/  EXIT ;  /* 0x000000000000794d */ /* 0x000fea0003800000 */
.L_x_11902:
        /* <DEDUP_REMOVED lines=10> */
.L_x_11906:
[----:B------:R-:W-:-:S05]  /*b720*/  PRMT R3, R5, 0x9910, RZ ;  /* 0x0000991005037816 */ /* 0x000fca00000000ff */
[----:B------:R-:W-:Y:S01]  /*b730*/  STG.E desc[UR36][R16.64], R3 ;  /* 0x0000000310007986 */ /* 0x000fe2000c101924 */
[----:B------:R-:W-:Y:S05]  /*b740*/  EXIT ;  /* 0x000000000000794d */ /* 0x000fea0003800000 */
.L_x_11905:
[----:B------:R-:W-:Y:S01]  /*b750*/  STG.E.U16 desc[UR36][R16.64], R5 ;  /* 0x0000000510007986 */ /* 0x000fe2000c101524 */
[----:B------:R-:W-:Y:S05]  /*b760*/  EXIT ;  /* 0x000000000000794d */ /* 0x000fea0003800000 */
.L_x_11901:
        /* <DEDUP_REMOVED lines=9> */
.L_x_11908:
[----:B------:R-:W0:Y:S02]  /*b800*/  I2F.S16 R0, R5 ;  /* 0x0000000500007306 */ /* 0x000e240000101400 */
[----:B0-----:R-:W-:-:S05]  /*b810*/  F2FP.F16.F32.PACK_AB R0, RZ, R0 ;  /* 0x00000000ff00723e */ /* 0x001fca00000000ff */
[----:B------:R-:W-:Y:S01]  /*b820*/  STG.E.U16 desc[UR36][R16.64], R0 ;  /* 0x0000000010007986 */ /* 0x000fe2000c101524 */
[----:B------:R-:W-:Y:S05]  /*b830*/  EXIT ;  /* 0x000000000000794d */ /* 0x000fea0003800000 */
.L_x_11907:
        /* <DEDUP_REMOVED lines=10> */
.L_x_11910:
[----:B------:R-:W0:Y:S02]  /*b8e0*/  I2F.S16 R5, R5 ;  /* 0x0000000500057306 */ /* 0x000e240000101400 */
[----:B0-----:R-:W-:-:S04]  /*b8f0*/  F2FP.F16.F32.PACK_AB R3, RZ, R5 ;  /* 0x00000005ff03723e */ /* 0x001fc800000000ff */
[----:B------:R-:W-:-:S05]  /*b900*/  PRMT R3, R3, 0x5410, RZ ;  /* 0x0000541003037816 */ /* 0x000fca00000000ff */
[----:B------:R-:W-:Y:S01]  /*b910*/  STG.E desc[UR36][R16.64], R3 ;  /* 0x0000000310007986 */ /* 0x000fe2000c101924 */
[----:B------:R-:W-:Y:S05]  /*b920*/  EXIT ;  /* 0x000000000000794d */ /* 0x000fea0003800000 */
.L_x_11909:
[----:B------:R-:W0:Y:S02]  /*b930*/  I2F.F64.S16 R2, R5 ;  /* 0x0000000500027312 */ /* 0x000e240000101c00 */
[----:B0-----:R-:W-:Y:S01]  /*b940*/  STG.E.64 desc[UR36][R16.64], R2 ;  /* 0x0000000210007986 */ /* 0x001fe2000c101b24 */
[----:B------:R-:W-:Y:S05]  /*b950*/  EXIT ;  /* 0x000000000000794d */ /* 0x000fea0003800000 */
.L_x_11900:
        /* <DEDUP_REMOVED lines=13> */
.L_x_11913:
[----:B------:R-:W0:Y:S01]  /*ba30*/  I2F.F64.S16 R4, R5 ;  /* 0x0000000500047312 */ /* 0x000e220000101c00 */
[----:B------:R-:W-:-:S05]  /*ba40*/  CS2R R6, SRZ ;  /* 0x0000000000067805 */ /* 0x000fca000001ff00 */
[----:B0-----:R-:W-:Y:S01]  /*ba50*/  STG.E.128 desc[UR36][R16.64], R4 ;  /* 0x0000000410007986 */ /* 0x001fe2000c101d24 */
[----:B------:R-:W-:Y:S05]  /*ba60*/  EXIT ;  /* 0x000000000000794d */ /* 0x000fea0003800000 */
.L_x_11912:
        /* <DEDUP_REMOVED lines=21> */
.L_x_11917:
[----:B------:R-:W-:Y:S05]  /*bbc0*/  BSYNC B0 ;  /* 0x0000000000007941 */ /* 0x000fea0003800000 */
.L_x_11916:
[----:B------:R-:W-:-:S05]  /*bbd0*/  LOP3.LUT R3, R0, R3, RZ, 0xfc, !PT ;  /* 0x0000000300037212 */ /* 0x000fca00078efcff */
[----:B------:R-:W-:Y:S01]  /*bbe0*/  STG.E.U8 desc[UR36][R16.64], R3 ;  /* 0x0000000310007986 */ /* 0x000fe2000c101124 */
[----:B------:R-:W-:Y:S05]  /*bbf0*/  EXIT ;  /* 0x000000000000794d */ /* 0x000fea0003800000 */
.L_x_11915:
        /* <DEDUP_REMOVED lines=13> */
.L_x_11919:
[----:B------:R-:W-:Y:S01]  /*bcd0*/  IMAD.MOV.U32 R0, RZ, RZ, 0x7f ;  /* 0x0000007fff007424 */ /* 0x000fe200078e00ff */
[----:B------:R-:W-:-:S04]  /*bce0*/  ISETP.GT.U32.AND P0, PT, R2, 0x7f800000, PT ;  /* 0x7f8000000200780c */ /* 0x000fc80003f04070 */
[----:B------:R-:W-:-:S09]  /*bcf0*/  SEL R0, R0, 0x7c, P0 ;  /* 0x0000007c00007807 */ /* 0x000fd20000000000 */
.L_x_11920:
[----:B------:R-:W-:Y:S05]  /*bd00*/  BSYNC B0 ;  /* 0x0000000000007941 */ /* 0x000fea0003800000 */
.L_x_11918:
[----:B------:R-:W-:-:S04]  /*bd10*/  LOP3.LUT R2, R5, 0x80000000, RZ, 0xc0, !PT ;  /* 0x8000000005027812 */ /* 0x000fc800078ec0ff */
[----:B------:R-:W-:-:S04]  /*bd20*/  SHF.R.U32.HI R3, RZ, 0x18, R2 ;  /* 0x00000018ff037819 */ /* 0x000fc80000011602 */
[----:B------:R-:W-:-:S05]  /*bd30*/  LOP3.LUT R3, R0, R3, RZ, 0xfc, !PT ;  /* 0x0000000300037212 */ /* 0x000fca00078efcff */
[----:B------:R-:W-:Y:S01]  /*bd40*/  STG.E.U8 desc[UR36][R16.64], R3 ;  /* 0x0000000310007986 */ /* 0x000fe2000c101124 */
[----:B------:R-:W-:Y:S05]  /*bd50*/  EXIT ;  /* 0x000000000000794d */ /* 0x000fea0003800000 */
.L_x_11914:
[----:B------:R-:W0:Y:S02]  /*bd60*/  I2F.S16 R0, R5 ;  /* 0x0000000500007306 */ /* 0x000e240000101400 */
[----:B0-----:R-:W-:-:S05]  /*bd70*/  F2FP.BF16.F32.PACK_AB R0, RZ, R0 ;  /* 0x00000000ff00723e */ /* 0x001fca00000010ff */
[----:B------:R-:W-:Y:S01]  /*bd80*/  STG.E.U16 desc[UR36][R16.64], R0 ;  /* 0x0000000010007986 */ /* 0x000fe2000c101524 */
[----:B------:R-:W-:Y:S05]  /*bd90*/  EXIT ;  /* 0x000000000000794d */ /* 0x000fea0003800000 */
.L_x_11911:
        /* <DEDUP_REMOVED lines=10> */
.L_x_11923:
        /* <DEDUP_REMOVED lines=17> */
.L_x_11926:
[----:B------:R-:W-:-:S04]  /*bf50*/  LOP3.LUT R2, R5, 0x80000000, RZ, 0xc0, !PT ;  /* 0x8000000005027812 */ /* 0x000fc800078ec0ff */
[----:B------:R-:W-:-:S04]  /*bf60*/  SHF.R.U32.HI R3, RZ, 0x18, R2 ;  /* 0x00000018ff037819 */ /* 0x000fc80000011602 */
[----:B------:R-:W-:-:S04]  /*bf70*/  LOP3.LUT R0, R0, R3, RZ, 0xfc, !PT ;  /* 0x0000000300007212 */ /* 0x000fc800078efcff */
[----:B------:R-:W-:-:S07]  /*bf80*/  PRMT R8, R0, 0x7610, R8 ;  /* 0x0000761000087816 */ /* 0x000fce0000000008 */
.L_x_11925:
[----:B------:R-:W-:Y:S05]  /*bf90*/  BSYNC B0 ;  /* 0x0000000000007941 */ /* 0x000fea0003800000 */
.L_x_11924:
[----:B------:R-:W-:Y:S01]  /*bfa0*/  STG.E.U8 desc[UR36][R16.64], R8 ;  /* 0x0000000810007986 */ /* 0x000fe2000c101124 */
[----:B------:R-:W-:Y:S05]  /*bfb0*/  EXIT ;  /* 0x000000000000794d */ /* 0x000fea0003800000 */
.L_x_11922:
        /* <DEDUP_REMOVED lines=17> */
.L_x_11929:
[----:B------:R-:W-:-:S04]  /*c0d0*/  LOP3.LUT R2, R5, 0x80000000, RZ, 0xc0, !PT ;  /* 0x8000000005027812 */ /* 0x000fc800078ec0ff */
[----:B------:R-:W-:-:S04]  /*c0e0*/  SHF.R.U32.HI R3, RZ, 0x18, R2 ;  /* 0x00000018ff037819 */ /* 0x000fc80000011602 */
[----:B------:R-:W-:-:S04]  /*c0f0*/  LOP3.LUT R0, R0, R3, RZ, 0xfc, !PT ;  /* 0x0000000300007212 */ /* 0x000fc800078efcff */
[----:B------:R-:W-:-:S07]  /*c100*/  PRMT R8, R0, 0x7610, R8 ;  /* 0x0000761000087816 */ /* 0x000fce0000000008 */
.L_x_11928:
[----:B------:R-:W-:Y:S05]  /*c110*/  BSYNC B0 ;  /* 0x0000000000007941 */ /* 0x000fea0003800000 */
.L_x_11927:
[----:B------:R-:W-:Y:S01]  /*c120*/  STG.E.U8 desc[UR36][R16.64], R8 ;  /* 0x0000000810007986 */ /* 0x000fe2000c101124 */
[----:B------:R-:W-:Y:S05]  /*c130*/  EXIT ;  /* 0x000000000000794d */ /* 0x000fea0003800000 */
.L_x_11921:
        /* <DEDUP_REMOVED lines=22> */
.L_x_11904:
        /* <DEDUP_REMOVED lines=16> */
.L_x_11932:
[----:B------:R-:W-:Y:S05]  /*c3a0*/  EXIT ;  /* 0x000000000000794d */ /* 0x000fea0003800000 */
.L_x_11931:
[----:B------:R-:W-:-:S04]  /*c3b0*/  PRMT R2, R5, 0x9910, RZ ;  /* 0x0000991005027816 */ /* 0x000fc800000000ff */
[----:B------:R-:W-:-:S05]  /*c3c0*/  SHF.R.S32.HI R3, RZ, 0x1f, R2 ;  /* 0x0000001fff037819 */ /* 0x000fca0000011402 */
[----:B------:R-:W-:Y:S01]  /*c3d0*/  STG.E.64 desc[UR36][R16.64], R2 ;  /* 0x0000000210007986 */ /* 0x000fe2000c101b24 */
[----:B------:R-:W-:Y:S05]  /*c3e0*/  EXIT ;  /* 0x000000000000794d */ /* 0x000fea0003800000 */
.L_x_11930:
[----:B------:R-:W-:-:S05]  /*c3f0*/  PRMT R3, R5, 0x9910, RZ ;  /* 0x0000991005037816 */ /* 0x000fca00000000ff */
[----:B------:R-:W-:Y:S01]  /*c400*/  STG.E desc[UR36][R16.64], R3 ;  /* 0x0000000310007986 */ /* 0x000fe2000c101924 */
[----:B------:R-:W-:Y:S05]  /*c410*/  EXIT ;  /* 0x000000000000794d */ /* 0x000fea0003800000 */
.L_x_11933:
        /* <DEDUP_REMOVED lines=14> */
.L_x_32134:


//--------------------- .text._ZN2at6native27unrolled_elementwise_kernelINS0_13AUnaryFunctorIsssZZZNS0_21heaviside_kernel_cudaERNS_18TensorIteratorBaseEENKUlvE_clEvENKUlvE3_clEvEUlssE_EESt5arrayIPcLm2EELi4E23TrivialOffsetCalculatorILi1EjESD_NS0_6memory12LoadWithCastILi1EEENSE_13StoreWithCastILi1EEEEEviT_T0_T2_T3_T4_T5_ --------------------------
	.section	.text._ZN2at6native27unrolled_elementwise_kernelINS0_13AUnaryFunctorIsssZZZNS0_21heaviside_kernel_cudaERNS_18TensorIteratorBaseEENKUlvE_clEvENKUlvE3_clEvEUlssE_EESt5arrayIPcLm2EELi4E23TrivialOffsetCalculatorILi1EjESD_NS0_6memory12LoadWithCastILi1EEENSE_13StoreWithCastILi1EEEEEviT_T0_T2_T3_T4_T5_,"ax",@progbits
	.align	128
        .global         _ZN2at6native27unrolled_elementwise_kernelINS0_13AUnaryFunctorIsssZZZNS0_21heaviside_kernel_cudaERNS_18TensorIteratorBaseEENKUlvE_clEvENKUlvE3_clEvEUlssE_EESt5arrayIPcLm2EELi4E23TrivialOffsetCalculatorILi1EjESD_NS0_6memory12LoadWithCastILi1EEENSE_13StoreWithCastILi1EEEEEviT_T0_T2_T3_T4_T5_
        .type           _ZN2at6native27unrolled_elementwise_kernelINS0_13AUnaryFunctorIsssZZZNS0_21heaviside_kernel_cudaERNS_18TensorIteratorBaseEENKUlvE_clEvENKUlvE3_clEvEUlssE_EESt5arrayIPcLm2EELi4E23TrivialOffsetCalculatorILi1EjESD_NS0_6memory12LoadWithCastILi1EEENSE_13StoreWithCastILi1EEEEEviT_T0_T2_T3_T4_T5_,@function
        .size           _ZN2at6native27unrolled_elementwise_kernelINS0_13AUnaryFunctorIsssZZZNS0_21heaviside_kernel_cudaERNS_18TensorIteratorBaseEENKUlvE_clEvENKUlvE3_clEvEUlssE_EESt5arrayIPcLm2EELi4E23TrivialOffsetCalculatorILi1EjESD_NS0_6memory12LoadWithCastILi1EEENSE_13StoreWithCastILi1EEEEEviT_T0_T2_T3_T4_T5_,(.L_x_32135 - _ZN2at6native27unrolled_elementwise_kernelINS0_13AUnaryFunctorIsssZZZNS0_21heaviside_kernel_cudaERNS_18TensorIteratorBaseEENKUlvE_clEvENKUlvE3_clEvEUlssE_EESt5arrayIPcLm2EELi4E23TrivialOffsetCalculatorILi1EjESD_NS0_6memory12LoadWithCastILi1EEENSE_13StoreWithCastILi1EEEEEviT_T0_T2_T3_T4_T5_)
        .other          _ZN2at6native27unrolled_elementwise_kernelINS0_13AUnaryFunctorIsssZZZNS0_21heaviside_kernel_cudaERNS_18TensorIteratorBaseEENKUlvE_clEvENKUlvE3_clEvEUlssE_EESt5arrayIPcLm2EELi4E23TrivialOffsetCalculatorILi1EjESD_NS0_6memory12LoadWithCastILi1EEENSE_13StoreWithCastILi1EEEEEviT_T0_T2_T3_T4_T5_,@"STO_CUDA_ENTRY STV_DEFAULT"
_ZN2at6native27unrolled_elementwise_kernelINS0_13AUnaryFunctorIsssZZZNS0_21heaviside_kernel_cudaERNS_18TensorIteratorBaseEENKUlvE_clEvENKUlvE3_clEvEUlssE_EESt5arrayIPcLm2EELi4E23TrivialOffsetCalculatorILi1EjESD_NS0_6memory12LoadWithCastILi1EEENSE_13StoreWithCastILi1EEEEEviT_T0_T2_T3_T4_T5_:
.text._ZN2at6native27unrolled_elementwise_kernelINS0_13AUnaryFunctorIsssZZZNS0_21heaviside_kernel_cudaERNS_18TensorIteratorBaseEENKUlvE_clEvENKUlvE3_clEvEUlssE_EESt5arrayIPcLm2EELi4E23TrivialOffsetCalculatorILi1EjESD_NS0_6memory12LoadWithCastILi1EEENSE_13StoreWithCastILi1EEEEEviT_T0_T2_T3_T4_T5_:
        /* <DEDUP_REMOVED lines=31> */
.L_x_11939:
[----:B------:R3:W5:Y:S01]  /*01f0*/  LDG.E.U8 R26, desc[UR36][R2.64] ;  /* 0x00000024021a7981 */ /* 0x000762000c1e1100 */
[----:B------:R-:W-:Y:S05]  /*0200*/  BRA `(.L_x_11941) ;  /* 0x0000000c00587947 */ /* 0x000fea0003800000 */
.L_x_11938:
        /* <DEDUP_REMOVED lines=8> */
.L_x_11943:
[----:B------:R1:W5:Y:S01]  /*0290*/  LDG.E.U16 R26, desc[UR36][R2.64] ;  /* 0x00000024021a7981 */ /* 0x000362000c1e1500 */
[----:B------:R-:W-:Y:S05]  /*02a0*/  BRA `(.L_x_11941) ;  /* 0x0000000c00307947 */ /* 0x000fea0003800000 */
.L_x_11942:
[----:B------:R2:W5:Y:S01]  /*02b0*/  LDG.E.U16 R26, desc[UR36][R2.64] ;  /* 0x00000024021a7981 */ /* 0x000562000c1e1500 */
[----:B------:R-:W-:Y:S05]  /*02c0*/  BRA `(.L_x_11941) ;  /* 0x0000000c00287947 */ /* 0x000fea0003800000 */
.L_x_11937:
        /* <DEDUP_REMOVED lines=9> */
.L_x_11945:
[----:B------:R-:W2:Y:S02]  /*0360*/  LDG.E.U16 R0, desc[UR36][R2.64] ;  /* 0x0000002402007981 */ /* 0x000ea4000c1e1500 */
[----:B--2---:R-:W-:-:S06]  /*0370*/  HADD2.F32 R0, -RZ, R0.H0_H0 ;  /* 0x20000000ff007230 */ /* 0x004fcc0000004100 */
[----:B------:R-:W0:Y:S02]  /*0380*/  F2I.FTZ.TRUNC.NTZ R0, R0 ;  /* 0x0000000000007305 */ /* 0x000e24000021f100 */
[----:B0-----:R-:W-:Y:S01]  /*0390*/  PRMT R26, R0, 0x7610, R26 ;  /* 0x00007610001a7816 */ /* 0x001fe2000000001a */
[----:B------:R-:W-:Y:S06]  /*03a0*/  BRA `(.L_x_11941) ;  /* 0x0000000800f07947 */ /* 0x000fec0003800000 */
.L_x_11944:
        /* <DEDUP_REMOVED lines=9> */
.L_x_11947:
[----:B------:R-:W2:Y:S02]  /*0440*/  LDG.E.U16 R2, desc[UR36][R2.64] ;  /* 0x0000002402027981 */ /* 0x000ea4000c1e1500 */
[----:B--2---:R-:W-:-:S06]  /*0450*/  HADD2.F32 R0, -RZ, R2.H0_H0 ;  /* 0x20000002ff007230 */ /* 0x004fcc0000004100 */
[----:B------:R-:W0:Y:S02]  /*0460*/  F2I.FTZ.TRUNC.NTZ R0, R0 ;  /* 0x0000000000007305 */ /* 0x000e24000021f100 */
[----:B0-----:R-:W-:Y:S01]  /*0470*/  PRMT R26, R0, 0x7610, R26 ;  /* 0x00007610001a7816 */ /* 0x001fe2000000001a */
[----:B------:R-:W-:Y:S06]  /*0480*/  BRA `(.L_x_11941) ;  /* 0x0000000800b87947 */ /* 0x000fec0003800000 */
.L_x_11946:
[----:B------:R-:W2:Y:S02]  /*0490*/  LDG.E.64 R2, desc[UR36][R2.64] ;  /* 0x0000002402027981 */ /* 0x000ea4000c1e1b00 */
[----:B--2---:R0:W1:Y:S01]  /*04a0*/  F2I.F64.TRUNC R26, R2 ;  /* 0x00000002001a7311 */ /* 0x004062000030d100 */
[----:B------:R-:W-:Y:S05]  /*04b0*/  BRA `(.L_x_11941) ;  /* 0x0000000800ac7947 */ /* 0x000fea0003800000 */
.L_x_11936:
        /* <DEDUP_REMOVED lines=12> */
.L_x_11950:
[----:B------:R-:W2:Y:S02]  /*0580*/  LDG.E.64 R2, desc[UR36][R2.64] ;  /* 0x0000002402027981 */ /* 0x000ea4000c1e1b00 */
[----:B--2---:R0:W1:Y:S01]  /*0590*/  F2I.F64.TRUNC R26, R2 ;  /* 0x00000002001a7311 */ /* 0x004062000030d100 */
[----:B------:R-:W-:Y:S05]  /*05a0*/  BRA `(.L_x_11941) ;  /* 0x0000000800707947 */ /* 0x000fea0003800000 */
.L_x_11949:
        /* <DEDUP_REMOVED lines=28> */
.L_x_11952:
        /* <DEDUP_REMOVED lines=16> */
.L_x_11951:
[----:B------:R-:W2:Y:S02]  /*0870*/  LDG.E.U16 R0, desc[UR36][R2.64] ;  /* 0x0000002402007981 */ /* 0x000ea4000c1e1500 */
[----:B--2---:R-:W-:-:S06]  /*0880*/  IMAD.U32 R0, R0, 0x10000, RZ ;  /* 0x0001000000007824 */ /* 0x004fcc00078e00ff */
[----:B------:R-:W0:Y:S02]  /*0890*/  F2I.FTZ.TRUNC.NTZ R0, R0 ;  /* 0x0000000000007305 */ /* 0x000e24000021f100 */
[----:B0-----:R-:W-:Y:S01]  /*08a0*/  PRMT R26, R0, 0x7610, R26 ;  /* 0x00007610001a7816 */ /* 0x001fe2000000001a */
[----:B------:R-:W-:Y:S06]  /*08b0*/  BRA `(.L_x_11941) ;  /* 0x0000000400ac7947 */ /* 0x000fec0003800000 */
.L_x_11948:
        /* <DEDUP_REMOVED lines=10> */
.L_x_11955:
        /* <DEDUP_REMOVED lines=21> */
.L_x_11959:
[----:B------:R-:W-:Y:S05]  /*0ab0*/  BSYNC B1 ;  /* 0x0000000000017941 */ /* 0x000fea0003800000 */
.L_x_11958:
[----:B------:R-:W-:Y:S01]  /*0ac0*/  LEA R3, R0, 0x3b800000, 0x17 ;  /* 0x3b80000000037811 */ /* 0x000fe200078eb8ff */
[----:B------:R-:W-:-:S05]  /*0ad0*/  IMAD.SHL.U32 R0, R2, 0x100000, RZ ;  /* 0x0010000002007824 */ /* 0x000fca00078e00ff */
[----:B------:R-:W-:-:S07]  /*0ae0*/  LOP3.LUT R0, R3, R0, R4, 0xfe, !PT ;  /* 0x0000000003007212 */ /* 0x000fce00078efe04 */
.L_x_11957:
[----:B------:R-:W-:Y:S05]  /*0af0*/  BSYNC B0 ;  /* 0x0000000000007941 */ /* 0x000fea0003800000 */
.L_x_11956:
[----:B------:R-:W0:Y:S02]  /*0b00*/  F2I.FTZ.TRUNC.NTZ R0, R0 ;  /* 0x0000000000007305 */ /* 0x000e24000021f100 */
[----:B0-----:R-:W-:Y:S01]  /*0b10*/  PRMT R26, R0, 0x7610, R26 ;  /* 0x00007610001a7816 */ /* 0x001fe2000000001a */
[----:B------:R-:W-:Y:S06]  /*0b20*/  BRA `(.L_x_11941) ;  /* 0x0000000400107947 */ /* 0x000fec0003800000 */
.L_x_11954:
        /* <DEDUP_REMOVED lines=21> */
.L_x_11963:
[----:B------:R-:W-:Y:S05]  /*0c80*/  BSYNC B1 ;  /* 0x0000000000017941 */ /* 0x000fea0003800000 */
.L_x_11962:
[----:B------:R-:W-:Y:S01]  /*0c90*/  LEA R3, R0, 0x37800000, 0x17 ;  /* 0x3780000000037811 */ /* 0x000fe200078eb8ff */
[----:B------:R-:W-:-:S05]  /*0ca0*/  IMAD.SHL.U32 R0, R2, 0x200000, RZ ;  /* 0x0020000002007824 */ /* 0x000fca00078e00ff */
[----:B------:R-:W-:-:S07]  /*0cb0*/  LOP3.LUT R0, R3, R0, R4, 0xfe, !PT ;  /* 0x0000000003007212 */ /* 0x000fce00078efe04 */
.L_x_11961:
[----:B------:R-:W-:Y:S05]  /*0cc0*/  BSYNC B0 ;  /* 0x0000000000007941 */ /* 0x000fea0003800000 */
.L_x_11960:
[----:B------:R-:W0:Y:S02]  /*0cd0*/  F2I.FTZ.TRUNC.NTZ R0, R0 ;  /* 0x0000000000007305 */ /* 0x000e24000021f100 */
[----:B0-----:R-:W-:Y:S01]  /*0ce0*/  PRMT R26, R0, 0x7610, R26 ;  /* 0x00007610001a7816 */ /* 0x001fe2000000001a */
[----:B------:R-:W-:Y:S06]  /*0cf0*/  BRA `(.L_x_11941) ;  /* 0x00000000009c7947 */ /* 0x000fec0003800000 */
.L_x_11953:
        /* <DEDUP_REMOVED lines=14> */
.L_x_11967:
[----:B------:R-:W-:Y:S05]  /*0de0*/  BSYNC B0 ;  /* 0x0000000000007941 */ /* 0x000fea0003800000 */
.L_x_11966:
[----:B------:R-:W0:Y:S02]  /*0df0*/  F2I.FTZ.TRUNC.NTZ R0, R0 ;  /* 0x0000000000007305 */ /* 0x000e24000021f100 */
[----:B0-----:R-:W-:Y:S01]  /*0e00*/  PRMT R26, R0, 0x7610, R26 ;  /* 0x00007610001a7816 */ /* 0x001fe2000000001a */
[----:B------:R-:W-:Y:S06]  /*0e10*/  BRA `(.L_x_11941) ;  /* 0x0000000000547947 */ /* 0x000fec0003800000 */
.L_x_11940:
        /* <DEDUP_REMOVED lines=16> */
.L_x_11968:
[----:B------:R-:W-:Y:S01]  /*0f20*/  PRMT R26, RZ, 0x7610, R26 ;  /* 0x00007610ff1a7816 */ /* 0x000fe2000000001a */
[----:B------:R-:W-:Y:S06]  /*0f30*/  BRA `(.L_x_11941) ;  /* 0x00000000000c7947 */ /* 0x000fec0003800000 */
.L_x_11965:
[----:B------:R0:W5:Y:S01]  /*0f40*/  LDG.E.U16 R26, desc[UR36][R2.64] ;  /* 0x00000024021a7981 */ /* 0x000162000c1e1500 */
[----:B------:R-:W-:Y:S05]  /*0f50*/  BRA `(.L_x_11941) ;  /* 0x0000000000047947 */ /* 0x000fea0003800000 */
.L_x_11964:
[----:B------:R0:W5:Y:S02]  /*0f60*/  LDG.E.U16 R26, desc[UR36][R2.64] ;  /* 0x00000024021a7981 */ /* 0x000164000c1e1500 */
.L_x_11941:
[----:B------:R-:W2:Y:S02]  /*0f70*/  S2R R17, SR_TID.X ;  /* 0x0000000000117919 */ /* 0x000ea40000002100 */
[----:B--2---:R-:W-:-:S07]  /*0f80*/  VIADD R17, R17, 0x80 ;  /* 0x0000008011117836 */ /* 0x004fce0000000000 */
.L_x_11935:
[----:B------:R-:W-:Y:S05]  /*0f90*/  BSYNC B6 ;  /* 0x0000000000067941 */ /* 0x000fea0003800000 */
.L_x_11934:
        /* <DEDUP_REMOVED lines=23> */
.L_x_11974:
[----:B------:R0:W5:Y:S01]  /*1110*/  LDG.E.U8 R27, desc[UR36][R2.64] ;  /* 0x00000024021b7981 */ /* 0x000162000c1e1100 */
[----:B------:R-:W-:Y:S05]  /*1120*/  BRA `(.L_x_11976) ;  /* 0x0000000c00547947 */ /* 0x000fea0003800000 */
.L_x_11973:
        /* <DEDUP_REMOVED lines=8> */
.L_x_11978:
[----:B------:R0:W5:Y:S01]  /*11b0*/  LDG.E.U16 R27, desc[UR36][R2.64] ;  /* 0x00000024021b7981 */ /* 0x000162000c1e1500 */
[----:B------:R-:W-:Y:S05]  /*11c0*/  BRA `(.L_x_11976) ;  /* 0x0000000c002c7947 */ /* 0x000fea0003800000 */
.L_x_11977:
[----:B------:R0:W5:Y:S01]  /*11d0*/  LDG.E.U16 R27, desc[UR36][R2.64] ;  /* 0x00000024021b7981 */ /* 0x000162000c1e1500 */
[----:B------:R-:W-:Y:S05]  /*11e0*/  BRA `(.L_x_11976) ;  /* 0x0000000c00247947 */ /* 0x000fea0003800000 */
.L_x_11972:
        /* <DEDUP_REMOVED lines=9> */
.L_x_11980:
[----:B------:R-:W2:Y:S02]  /*1280*/  LDG.E.U16 R0, desc[UR36][R2.64] ;  /* 0x0000002402007981 */ /* 0x000ea4000c1e1500 */
[----:B--2---:R-:W-:-:S06]  /*1290*/  HADD2.F32 R0, -RZ, R0.H0_H0 ;  /* 0x20000000ff007230 */ /* 0x004fcc0000004100 */
[----:B------:R-:W0:Y:S02]  /*12a0*/  F2I.FTZ.TRUNC.NTZ R0, R0 ;  /* 0x0000000000007305 */ /* 0x000e24000021f100 */
[----:B0-----:R-:W-:Y:S01]  /*12b0*/  PRMT R27, R0, 0x7610, R27 ;  /* 0x00007610001b7816 */ /* 0x001fe2000000001b */
[----:B------:R-:W-:Y:S06]  /*12c0*/  BRA `(.L_x_11976) ;  /* 0x0000000800ec7947 */ /* 0x000fec0003800000 */
.L_x_11979:
        /* <DEDUP_REMOVED lines=9> */
.L_x_11982:
[----:B------:R-:W2:Y:S02]  /*1360*/  LDG.E.U16 R2, desc[UR36][R2.64] ;  /* 0x0000002402027981 */ /* 0x000ea4000c1e1500 */
[----:B--2---:R-:W-:-:S06]  /*1370*/  HADD2.F32 R0, -RZ, R2.H0_H0 ;  /* 0x20000002ff007230 */ /* 0x004fcc0000004100 */
[----:B------:R-:W0:Y:S02]  /*1380*/  F2I.FTZ.TRUNC.NTZ R0, R0 ;  /* 0x0000000000007305 */ /* 0x000e24000021f100 */
[----:B0-----:R-:W-:Y:S01]  /*1390*/  PRMT R27, R0, 0x7610, R27 ;  /* 0x00007610001b7816 */ /* 0x001fe2000000001b */
[----:B------:R-:W-:Y:S06]  /*13a0*/  BRA `(.L_x_11976) ;  /* 0x0000000800b47947 */ /* 0x000fec0003800000 */
.L_x_11981:
[----:B------:R-:W2:Y:S02]  /*13b0*/  LDG.E.64 R2, desc[UR36][R2.64] ;  /* 0x0000002402027981 */ /* 0x000ea4000c1e1b00 */
[----:B--2---:R0:W1:Y:S01]  /*13c0*/  F2I.F64.TRUNC R27, R2 ;  /* 0x00000002001b7311 */ /* 0x004062000030d100 */
[----:B------:R-:W-:Y:S05]  /*13d0*/  BRA `(.L_x_11976) ;  /* 0x0000000800a87947 */ /* 0x000fea0003800000 */
.L_x_11971:
        /* <DEDUP_REMOVED lines=12> */
.L_x_11985:
[----:B------:R-:W2:Y:S02]  /*14a0*/  LDG.E.64 R2, desc[UR36][R2.64] ;  /* 0x0000002402027981 */ /* 0x000ea4000c1e1b00 */
[----:B--2---:R0:W1:Y:S01]  /*14b0*/  F2I.F64.TRUNC R27, R2 ;  /* 0x00000002001b7311 */ /* 0x004062000030d100 */
[----:B------:R-:W-:Y:S05]  /*14c0*/  BRA `(.L_x_11976) ;  /* 0x00000008006c7947 */ /* 0x000fea0003800000 */
.L_x_11984:
        /* <DEDUP_REMOVED lines=28> */
.L_x_11987:
        /* <DEDUP_REMOVED lines=15> */
.L_x_11986:
[----:B------:R-:W2:Y:S02]  /*1780*/  LDG.E.U16 R0, desc[UR36][R2.64] ;  /* 0x0000002402007981 */ /* 0x000ea4000c1e1500 */
[----:B--2---:R-:W-:-:S06]  /*1790*/  IMAD.U32 R0, R0, 0x10000, RZ ;  /* 0x0001000000007824 */ /* 0x004fcc00078e00ff */
[----:B------:R-:W0:Y:S02]  /*17a0*/  F2I.FTZ.TRUNC.NTZ R0, R0 ;  /* 0x0000000000007305 */ /* 0x000e24000021f100 */
[----:B0-----:R-:W-:Y:S01]  /*17b0*/  PRMT R27, R0, 0x7610, R27 ;  /* 0x00007610001b7816 */ /* 0x001fe2000000001b */
[----:B------:R-:W-:Y:S06]  /*17c0*/  BRA `(.L_x_11976) ;  /* 0x0000000400ac7947 */ /* 0x000fec0003800000 */
.L_x_11983:
        /* <DEDUP_REMOVED lines=10> */
.L_x_11990:
        /* <DEDUP_REMOVED lines=21> */
.L_x_11994:
[----:B------:R-:W-:Y:S05]  /*19c0*/  BSYNC B1 ;  /* 0x0000000000017941 */ /* 0x000fea0003800000 */
.L_x_11993:
[----:B------:R-:W-:Y:S01]  /*19d0*/  LEA R3, R0, 0x3b800000, 0x17 ;  /* 0x3b80000000037811 */ /* 0x000fe200078eb8ff */
[----:B------:R-:W-:-:S05]  /*19e0*/  IMAD.SHL.U32 R0, R2, 0x100000, RZ ;  /* 0x0010000002007824 */ /* 0x000fca00078e00ff */
[----:B------:R-:W-:-:S07]  /*19f0*/  LOP3.LUT R0, R3, R0, R4, 0xfe, !PT ;  /* 0x0000000003007212 */ /* 0x000fce00078efe04 */
.L_x_11992:
[----:B------:R-:W-:Y:S05]  /*1a00*/  BSYNC B0 ;  /* 0x0000000000007941 */ /* 0x000fea0003800000 */
.L_x_11991:
[----:B------:R-:W0:Y:S02]  /*1a10*/  F2I.FTZ.TRUNC.NTZ R0, R0 ;  /* 0x0000000000007305 */ /* 0x000e24000021f100 */
[----:B0-----:R-:W-:Y:S01]  /*1a20*/  PRMT R27, R0, 0x7610, R27 ;  /* 0x00007610001b7816 */ /* 0x001fe2000000001b */
[----:B------:R-:W-:Y:S06]  /*1a30*/  BRA `(.L_x_11976) ;  /* 0x0000000400107947 */ /* 0x000fec0003800000 */
.L_x_11989:
        /* <DEDUP_REMOVED lines=21> */
.L_x_11998:
[----:B------:R-:W-:Y:S05]  /*1b90*/  BSYNC B1 ;  /* 0x0000000000017941 */ /* 0x000fea0003800000 */
.L_x_11997:
[----:B------:R-:W-:Y:S01]  /*1ba0*/  LEA R3, R0, 0x37800000, 0x17 ;  /* 0x3780000000037811 */ /* 0x000fe200078eb8ff */
[----:B------:R-:W-:-:S05]  /*1bb0*/  IMAD.SHL.U32 R0, R2, 0x200000, RZ ;  /* 0x0020000002007824 */ /* 0x000fca00078e00ff */
[----:B------:R-:W-:-:S07]  /*1bc0*/  LOP3.LUT R0, R3, R0, R4, 0xfe, !PT ;  /* 0x0000000003007212 */ /* 0x000fce00078efe04 */
.L_x_11996:
[----:B------:R-:W-:Y:S05]  /*1bd0*/  BSYNC B0 ;  /* 0x0000000000007941 */ /* 0x000fea0003800000 */
.L_x_11995:
[----:B------:R-:W0:Y:S02]  /*1be0*/  F2I.FTZ.TRUNC.NTZ R0, R0 ;  /* 0x0000000000007305 */ /* 0x000e24000021f100 */
[----:B0-----:R-:W-:Y:S01]  /*1bf0*/  PRMT R27, R0, 0x7610, R27 ;  /* 0x00007610001b7816 */ /* 0x001fe2000000001b */
[----:B------:R-:W-:Y:S06]  /*1c00*/  BRA `(.L_x_11976) ;  /* 0x00000000009c7947 */ /* 0x000fec0003800000 */
.L_x_11988:
        /* <DEDUP_REMOVED lines=14> */
.L_x_12002:
[----:B------:R-:W-:Y:S05]  /*1cf0*/  BSYNC B0 ;  /* 0x0000000000007941 */ /* 0x000fea0003800000 */
.L_x_12001:
[----:B------:R-:W0:Y:S02]  /*1d00*/  F2I.FTZ.TRUNC.NTZ R0, R0 ;  /* 0x0000000000007305 */ /* 0x000e24000021f100 */
[----:B0-----:R-:W-:Y:S01]  /*1d10*/  PRMT R27, R0, 0x7610, R27 ;  /* 0x00007610001b7816 */ /* 0x001fe2000000001b */
[----:B------:R-:W-:Y:S06]  /*1d20*/  BRA `(.L_x_11976) ;  /* 0x0000000000547947 */ /* 0x000fec0003800000 */
.L_x_11975:
        /* <DEDUP_REMOVED lines=16> */
.L_x_12003:
[----:B------:R-:W-:Y:S01]  /*1e30*/  PRMT R27, RZ, 0x7610, R27 ;  /* 0x00007610ff1b7816 */ /* 0x000fe2000000001b */
[----:B------:R-:W-:Y:S06]  /*1e40*/  BRA `(.L_x_11976) ;  /* 0x00000000000c7947 */ /* 0x000fec0003800000 */
.L_x_12000:
[----:B------:R3:W5:Y:S01]  /*1e50*/  LDG.E.U16 R27, desc[UR36][R2.64] ;  /* 0x00000024021b7981 */ /* 0x000762000c1e1500 */
[----:B------:R-:W-:Y:S05]  /*1e60*/  BRA `(.L_x_11976) ;  /* 0x0000000000047947 */ /* 0x000fea0003800000 */
.L_x_11999:
[----:B------:R2:W5:Y:S02]  /*1e70*/  LDG.E.U16 R27, desc[UR36][R2.64] ;  /* 0x00000024021b7981 */ /* 0x000564000c1e1500 */
.L_x_11976:
[----:B------:R-:W-:-:S07]  /*1e80*/  VIADD R17, R17, 0x80 ;  /* 0x0000008011117836 */ /* 0x000fce0000000000 */
.L_x_11970:
[----:B------:R-:W-:Y:S05]  /*1e90*/  BSYNC B6 ;  /* 0x0000000000067941 */ /* 0x000fea0003800000 */
.L_x_11969:
        /* <DEDUP_REMOVED lines=25> */
.L_x_12009:
[----:B------:R0:W5:Y:S01]  /*2030*/  LDG.E.U8 R23, desc[UR36][R2.64] ;  /* 0x0000002402177981 */ /* 0x000162000c1e1100 */
[----:B------:R-:W-:Y:S05]  /*2040*/  BRA `(.L_x_12011) ;  /* 0x0000000c00547947 */ /* 0x000fea0003800000 */
.L_x_12008:
        /* <DEDUP_REMOVED lines=8> */
.L_x_12013:
[----:B------:R0:W5:Y:S01]  /*20d0*/  LDG.E.U16 R23, desc[UR36][R2.64] ;  /* 0x0000002402177981 */ /* 0x000162000c1e1500 */
[----:B------:R-:W-:Y:S05]  /*20e0*/  BRA `(.L_x_12011) ;  /* 0x0000000c002c7947 */ /* 0x000fea0003800000 */
.L_x_12012:
[----:B------:R0:W5:Y:S01]  /*20f0*/  LDG.E.U16 R23, desc[UR36][R2.64] ;  /* 0x0000002402177981 */ /* 0x000162000c1e1500 */
[----:B------:R-:W-:Y:S05]  /*2100*/  BRA `(.L_x_12011) ;  /* 0x0000000c00247947 */ /* 0x000fea0003800000 */
.L_x_12007:
        /* <DEDUP_REMOVED lines=9> */
.L_x_12015:
[----:B------:R-:W2:Y:S02]  /*21a0*/  LDG.E.U16 R0, desc[UR36][R2.64] ;  /* 0x0000002402007981 */ /* 0x000ea4000c1e1500 */
[----:B--2---:R-:W-:-:S06]  /*21b0*/  HADD2.F32 R0, -RZ, R0.H0_H0 ;  /* 0x20000000ff007230 */ /* 0x004fcc0000004100 */
[----:B------:R-:W0:Y:S02]  /*21c0*/  F2I.FTZ.TRUNC.NTZ R0, R0 ;  /* 0x0000000000007305 */ /* 0x000e24000021f100 */
[----:B0-----:R-:W-:Y:S01]  /*21d0*/  PRMT R23, R0, 0x7610, R23 ;  /* 0x0000761000177816 */ /* 0x001fe20000000017 */
[----:B------:R-:W-:Y:S06]  /*21e0*/  BRA `(.L_x_12011) ;  /* 0x0000000800ec7947 */ /* 0x000fec0003800000 */
.L_x_12014:
        /* <DEDUP_REMOVED lines=9> */
.L_x_12017:
[----:B------:R-:W2:Y:S02]  /*2280*/  LDG.E.U16 R2, desc[UR36][R2.64] ;  /* 0x0000002402027981 */ /* 0x000ea4000c1e1500 */
[----:B--2---:R-:W-:-:S06]  /*2290*/  HADD2.F32 R0, -RZ, R2.H0_H0 ;  /* 0x20000002ff007230 */ /* 0x004fcc0000004100 */
[----:B------:R-:W0:Y:S02]  /*22a0*/  F2I.FTZ.TRUNC.NTZ R0, R0 ;  /* 0x0000000000007305 */ /* 0x000e24000021f100 */
[----:B0-----:R-:W-:Y:S01]  /*22b0*/  PRMT R23, R0, 0x7610, R23 ;  /* 0x0000761000177816 */ /* 0x001fe20000000017 */
[----:B------:R-:W-:Y:S06]  /*22c0*/  BRA `(.L_x_12011) ;  /* 0x0000000800b47947 */ /* 0x000fec0003800000 */
.L_x_12016:
[----:B------:R-:W2:Y:S02]  /*22d0*/  LDG.E.64 R2, desc[UR36][R2.64] ;  /* 0x0000002402027981 */ /* 0x000ea4000c1e1b00 */
[----:B--2---:R0:W1:Y:S01]  /*22e0*/  F2I.F64.TRUNC R23, R2 ;  /* 0x0000000200177311 */ /* 0x004062000030d100 */
[----:B------:R-:W-:Y:S05]  /*22f0*/  BRA `(.L_x_12011) ;  /* 0x0000000800a87947 */ /* 0x000fea0003800000 */
.L_x_12006:
        /* <DEDUP_REMOVED lines=12> */
.L_x_12020:
[----:B------:R-:W2:Y:S02]  /*23c0*/  LDG.E.64 R2, desc[UR36][R2.64] ;  /* 0x0000002402027981 */ /* 0x000ea4000c1e1b00 */
[----:B--2---:R3:W4:Y:S01]  /*23d0*/  F2I.F64.TRUNC R23, R2 ;  /* 0x0000000200177311 */ /* 0x004722000030d100 */
[----:B------:R-:W-:Y:S05]  /*23e0*/  BRA `(.L_x_12011) ;  /* 0x00000008006c7947 */ /* 0x000fea0003800000 */
.L_x_12019:
        /* <DEDUP_REMOVED lines=28> */
.L_x_12022:
        /* <DEDUP_REMOVED lines=15> */
.L_x_12021:
[----:B------:R-:W2:Y:S02]  /*26a0*/  LDG.E.U16 R0, desc[UR36][R2.64] ;  /* 0x0000002402007981 */ /* 0x000ea4000c1e1500 */
[----:B--2---:R-:W-:-:S06]  /*26b0*/  IMAD.U32 R0, R0, 0x10000, RZ ;  /* 0x0001000000007824 */ /* 0x004fcc00078e00ff */
[----:B------:R-:W0:Y:S02]  /*26c0*/  F2I.FTZ.TRUNC.NTZ R0, R0 ;  /* 0x0000000000007305 */ /* 0x000e24000021f100 */
[----:B0-----:R-:W-:Y:S01]  /*26d0*/  PRMT R23, R0, 0x7610, R23 ;  /* 0x0000761000177816 */ /* 0x001fe20000000017 */
[----:B------:R-:W-:Y:S06]  /*26e0*/  BRA `(.L_x_12011) ;  /* 0x0000000400ac7947 */ /* 0x000fec0003800000 */
.L_x_12018:
        /* <DEDUP_REMOVED lines=10> */
.L_x_12025:
        /* <DEDUP_REMOVED lines=21> */
.L_x_12029:
[----:B------:R-:W-:Y:S05]  /*28e0*/  BSYNC B1 ;  /* 0x0000000000017941 */ /* 0x000fea0003800000 */
.L_x_12028:
[----:B------:R-:W-:Y:S01]  /*28f0*/  LEA R3, R0, 0x3b800000, 0x17 ;  /* 0x3b80000000037811 */ /* 0x000fe200078eb8ff */
[----:B------:R-:W-:-:S05]  /*2900*/  IMAD.SHL.U32 R0, R2, 0x100000, RZ ;  /* 0x0010000002007824 */ /* 0x000fca00078e00ff */
[----:B------:R-:W-:-:S07]  /*2910*/  LOP3.LUT R0, R3, R0, R4, 0xfe, !PT ;  /* 0x0000000003007212 */ /* 0x000fce00078efe04 */
.L_x_12027:
[----:B------:R-:W-:Y:S05]  /*2920*/  BSYNC B0 ;  /* 0x0000000000007941 */ /* 0x000fea0003800000 */
.L_x_12026:
[----:B------:R-:W0:Y:S02]  /*2930*/  F2I.FTZ.TRUNC.NTZ R0, R0 ;  /* 0x0000000000007305 */ /* 0x000e24000021f100 */
[----:B0-----:R-:W-:Y:S01]  /*2940*/  PRMT R23, R0, 0x7610, R23 ;  /* 0x0000761000177816 */ /* 0x001fe20000000017 */
[----:B------:R-:W-:Y:S06]  /*2950*/  BRA `(.L_x_12011) ;  /* 0x0000000400107947 */ /* 0x000fec0003800000 */
.L_x_12024:
        /* <DEDUP_REMOVED lines=21> */
.L_x_12033:
[----:B------:R-:W-:Y:S05]  /*2ab0*/  BSYNC B1 ;  /* 0x0000000000017941 */ /* 0x000fea0003800000 */
.L_x_12032:
[----:B------:R-:W-:Y:S01]  /*2ac0*/  LEA R3, R0, 0x37800000, 0x17 ;  /* 0x3780000000037811 */ /* 0x000fe200078eb8ff */
[----:B------:R-:W-:-:S05]  /*2ad0*/  IMAD.SHL.U32 R0, R2, 0x200000, RZ ;  /* 0x0020000002007824 */ /* 0x000fca00078e00ff */
[----:B------:R-:W-:-:S07]  /*2ae0*/  LOP3.LUT R0, R3, R0, R4, 0xfe, !PT ;  /* 0x0000000003007212 */ /* 0x000fce00078efe04 */
.L_x_12031:
[----:B------:R-:W-:Y:S05]  /*2af0*/  BSYNC B0 ;  /* 0x0000000000007941 */ /* 0x000fea0003800000 */
.L_x_12030:
[----:B------:R-:W0:Y:S02]  /*2b00*/  F2I.FTZ.TRUNC.NTZ R0, R0 ;  /* 0x0000000000007305 */ /* 0x000e24000021f100 */
[----:B0-----:R-:W-:Y:S01]  /*2b10*/  PRMT R23, R0, 0x7610, R23 ;  /* 0x0000761000177816 */ /* 0x001fe20000000017 */
[----:B------:R-:W-:Y:S06]  /*2b20*/  BRA `(.L_x_12011) ;  /* 0x00000000009c7947 */ /* 0x000fec0003800000 */
.L_x_12023:
        /* <DEDUP_REMOVED lines=14> */
.L_x_12037:
[----:B------:R-:W-:Y:S05]  /*2c10*/  BSYNC B0 ;  /* 0x0000000000007941 */ /* 0x000fea0003800000 */
.L_x_12036:
[----:B------:R-:W0:Y:S02]  /*2c20*/  F2I.FTZ.TRUNC.NTZ R0, R0 ;  /* 0x0000000000007305 */ /* 0x000e24000021f100 */
[----:B0-----:R-:W-:Y:S01]  /*2c30*/  PRMT R23, R0, 0x7610, R23 ;  /* 0x0000761000177816 */ /* 0x001fe20000000017 */
[----:B------:R-:W-:Y:S06]  /*2c40*/  BRA `(.L_x_12011) ;  /* 0x0000000000547947 */ /* 0x000fec0003800000 */
.L_x_12010:
        /* <DEDUP_REMOVED lines=16> */
.L_x_12038:
[----:B------:R-:W-:Y:S01]  /*2d50*/  PRMT R23, RZ, 0x7610, R23 ;  /* 0x00007610ff177816 */ /* 0x000fe20000000017 */
[----:B------:R-:W-:Y:S06]  /*2d60*/  BRA `(.L_x_12011) ;  /* 0x00000000000c7947 */ /* 0x000fec0003800000 */
.L_x_12035:
[----:B------:R2:W5:Y:S01]  /*2d70*/  LDG.E.U16 R23, desc[UR36][R2.64] ;  /* 0x0000002402177981 */ /* 0x000562000c1e1500 */
[----:B------:R-:W-:Y:S05]  /*2d80*/  BRA `(.L_x_12011) ;  /* 0x0000000000047947 */ /* 0x000fea0003800000 */
.L_x_12034:
[----:B------:R1:W5:Y:S02]  /*2d90*/  LDG.E.U16 R23, desc[UR36][R2.64] ;  /* 0x0000002402177981 */ /* 0x000364000c1e1500 */
.L_x_12011:
[----:B------:R-:W-:-:S07]  /*2da0*/  VIADD R17, R17, 0x80 ;  /* 0x0000008011117836 */ /* 0x000fce0000000000 */
.L_x_12005:
[----:B------:R-:W-:Y:S05]  /*2db0*/  BSYNC B6 ;  /* 0x0000000000067941 */ /* 0x000fea0003800000 */
.L_x_12004:
        /* <DEDUP_REMOVED lines=22> */
.L_x_12044:
[----:B------:R0:W5:Y:S01]  /*2f20*/  LDG.E.U8 R25, desc[UR36][R2.64] ;  /* 0x0000002402197981 */ /* 0x000162000c1e1100 */
[----:B------:R-:W-:Y:S05]  /*2f30*/  BRA `(.L_x_12040) ;  /* 0x0000000c00507947 */ /* 0x000fea0003800000 */
.L_x_12043:
        /* <DEDUP_REMOVED lines=8> */
.L_x_12047:
[----:B------:R0:W5:Y:S01]  /*2fc0*/  LDG.E.U16 R25, desc[UR36][R2.64] ;  /* 0x0000002402197981 */ /* 0x000162000c1e1500 */
[----:B------:R-:W-:Y:S05]  /*2fd0*/  BRA `(.L_x_12040) ;  /* 0x0000000c00287947 */ /* 0x000fea0003800000 */
.L_x_12046:
[----:B------:R0:W5:Y:S01]  /*2fe0*/  LDG.E.U16 R25, desc[UR36][R2.64] ;  /* 0x0000002402197981 */ /* 0x000162000c1e1500 */
[----:B------:R-:W-:Y:S05]  /*2ff0*/  BRA `(.L_x_12040) ;  /* 0x0000000c00207947 */ /* 0x000fea0003800000 */
.L_x_12042:
        /* <DEDUP_REMOVED lines=9> */
.L_x_12049:
[----:B------:R-:W2:Y:S02]  /*3090*/  LDG.E.U16 R0, desc[UR36][R2.64] ;  /* 0x0000002402007981 */ /* 0x000ea4000c1e1500 */
[----:B--2---:R-:W-:-:S06]  /*30a0*/  HADD2.F32 R0, -RZ, R0.H0_H0 ;  /* 0x20000000ff007230 */ /* 0x004fcc0000004100 */
[----:B------:R-:W0:Y:S02]  /*30b0*/  F2I.FTZ.TRUNC.NTZ R0, R0 ;  /* 0x0000000000007305 */ /* 0x000e24000021f100 */
[----:B0-----:R-:W-:Y:S01]  /*30c0*/  PRMT R25, R0, 0x7610, R25 ;  /* 0x0000761000197816 */ /* 0x001fe20000000019 */
[----:B------:R-:W-:Y:S06]  /*30d0*/  BRA `(.L_x_12040) ;  /* 0x0000000800e87947 */ /* 0x000fec0003800000 */
.L_x_12048:
        /* <DEDUP_REMOVED lines=9> */
.L_x_12051:
[----:B------:R-:W2:Y:S02]  /*3170*/  LDG.E.U16 R2, desc[UR36][R2.64] ;  /* 0x0000002402027981 */ /* 0x000ea4000c1e1500 */
[----:B--2---:R-:W-:-:S06]  /*3180*/  HADD2.F32 R0, -RZ, R2.H0_H0 ;  /* 0x20000002ff007230 */ /* 0x004fcc0000004100 */
[----:B------:R-:W0:Y:S02]  /*3190*/  F2I.FTZ.TRUNC.NTZ R0, R0 ;  /* 0x0000000000007305 */ /* 0x000e24000021f100 */
[----:B0-----:R-:W-:Y:S01]  /*31a0*/  PRMT R25, R0, 0x7610, R25 ;  /* 0x0000761000197816 */ /* 0x001fe20000000019 */
[----:B------:R-:W-:Y:S06]  /*31b0*/  BRA `(.L_x_12040) ;  /* 0x0000000800b07947 */ /* 0x000fec0003800000 */
.L_x_12050:
[----:B------:R-:W2:Y:S02]  /*31c0*/  LDG.E.64 R2, desc[UR36][R2.64] ;  /* 0x0000002402027981 */ /* 0x000ea4000c1e1b00 */
[----:B--2---:R0:W1:Y:S01]  /*31d0*/  F2I.F64.TRUNC R25, R2 ;  /* 0x0000000200197311 */ /* 0x004062000030d100 */
[----:B------:R-:W-:Y:S05]  /*31e0*/  BRA `(.L_x_12040) ;  /* 0x0000000800a47947 */ /* 0x000fea0003800000 */
.L_x_12041:
        /* <DEDUP_REMOVED lines=12> */
.L_x_12054:
[----:B------:R-:W2:Y:S02]  /*32b0*/  LDG.E.64 R2, desc[UR36][R2.64] ;  /* 0x0000002402027981 */ /* 0x000ea4000c1e1b00 */
[----:B--2---:R0:W1:Y:S01]  /*32c0*/  F2I.F64.TRUNC R25, R2 ;  /* 0x0000000200197311 */ /* 0x004062000030d100 */
[----:B------:R-:W-:Y:S05]  /*32d0*/  BRA `(.L_x_12040) ;  /* 0x0000000800687947 */ /* 0x000fea0003800000 */
.L_x_12053:
        /* <DEDUP_REMOVED lines=28> */
.L_x_12056:
        /* <DEDUP_REMOVED lines=15> */
.L_x_12055:
[----:B------:R-:W2:Y:S02]  /*3590*/  LDG.E.U16 R0, desc[UR36][R2.64] ;  /* 0x0000002402007981 */ /* 0x000ea4000c1e1500 */
[----:B--2---:R-:W-:-:S06]  /*35a0*/  IMAD.U32 R0, R0, 0x10000, RZ ;  /* 0x0001000000007824 */ /* 0x004fcc00078e00ff */
[----:B------:R-:W0:Y:S02]  /*35b0*/  F2I.FTZ.TRUNC.NTZ R0, R0 ;  /* 0x0000000000007305 */ /* 0x000e24000021f100 */
[----:B0-----:R-:W-:Y:S01]  /*35c0*/  PRMT R25, R0, 0x7610, R25 ;  /* 0x0000761000197816 */ /* 0x001fe20000000019 */
[----:B------:R-:W-:Y:S06]  /*35d0*/  BRA `(.L_x_12040) ;  /* 0x0000000400a87947 */ /* 0x000fec0003800000 */
.L_x_12052:
        /* <DEDUP_REMOVED lines=10> */
.L_x_12059:
        /* <DEDUP_REMOVED lines=21> */
.L_x_12063:
[----:B------:R-:W-:Y:S05]  /*37d0*/  BSYNC B1 ;  /* 0x0000000000017941 */ /* 0x000fea0003800000 */
.L_x_12062:
[----:B------:R-:W-:Y:S01]  /*37e0*/  LEA R3, R0, 0x3b800000, 0x17 ;  /* 0x3b80000000037811 */ /* 0x000fe200078eb8ff */
[----:B------:R-:W-:-:S05]  /*37f0*/  IMAD.SHL.U32 R0, R2, 0x100000, RZ ;  /* 0x0010000002007824 */ /* 0x000fca00078e00ff */
[----:B------:R-:W-:-:S07]  /*3800*/  LOP3.LUT R0, R3, R0, R4, 0xfe, !PT ;  /* 0x0000000003007212 */ /* 0x000fce00078efe04 */
.L_x_12061:
[----:B------:R-:W-:Y:S05]  /*3810*/  BSYNC B0 ;  /* 0x0000000000007941 */ /* 0x000fea0003800000 */
.L_x_12060:
[----:B------:R-:W0:Y:S02]  /*3820*/  F2I.FTZ.TRUNC.NTZ R0, R0 ;  /* 0x0000000000007305 */ /* 0x000e24000021f100 */
[----:B0-----:R-:W-:Y:S01]  /*3830*/  PRMT R25, R0, 0x7610, R25 ;  /* 0x0000761000197816 */ /* 0x001fe20000000019 */
[----:B------:R-:W-:Y:S06]  /*3840*/  BRA `(.L_x_12040) ;  /* 0x00000004000c7947 */ /* 0x000fec0003800000 */
.L_x_12058:
        /* <DEDUP_REMOVED lines=21> */
.L_x_12067:
[----:B------:R-:W-:Y:S05]  /*39a0*/  BSYNC B1 ;  /* 0x0000000000017941 */ /* 0x000fea0003800000 */
.L_x_12066:
[----:B------:R-:W-:Y:S01]  /*39b0*/  LEA R3, R0, 0x37800000, 0x17 ;  /* 0x3780000000037811 */ /* 0x000fe200078eb8ff */
[----:B------:R-:W-:-:S05]  /*39c0*/  IMAD.SHL.U32 R0, R2, 0x200000, RZ ;  /* 0x0020000002007824 */ /* 0x000fca00078e00ff */
[----:B------:R-:W-:-:S07]  /*39d0*/  LOP3.LUT R0, R3, R0, R4, 0xfe, !PT ;  /* 0x0000000003007212 */ /* 0x000fce00078efe04 */
.L_x_12065:
[----:B------:R-:W-:Y:S05]  /*39e0*/  BSYNC B0 ;  /* 0x0000000000007941 */ /* 0x000fea0003800000 */
.L_x_12064:
[----:B------:R-:W0:Y:S02]  /*39f0*/  F2I.FTZ.TRUNC.NTZ R0, R0 ;  /* 0x0000000000007305 */ /* 0x000e24000021f100 */
[----:B0-----:R-:W-:Y:S01]  /*3a00*/  PRMT R25, R0, 0x7610, R25 ;  /* 0x0000761000197816 */ /* 0x001fe20000000019 */
[----:B------:R-:W-:Y:S06]  /*3a10*/  BRA `(.L_x_12040) ;  /* 0x0000000000987947 */ /* 0x000fec0003800000 */
.L_x_12057:
        /* <DEDUP_REMOVED lines=14> */
.L_x_12071:
[----:B------:R-:W-:Y:S05]  /*3b00*/  BSYNC B0 ;  /* 0x0000000000007941 */ /* 0x000fea0003800000 */
.L_x_12070:
[----:B------:R-:W0:Y:S02]  /*3b10*/  F2I.FTZ.TRUNC.NTZ R0, R0 ;  /* 0x0000000000007305 */ /* 0x000e24000021f100 */
[----:B0-----:R-:W-:Y:S01]  /*3b20*/  PRMT R25, R0, 0x7610, R25 ;  /* 0x0000761000197816 */ /* 0x001fe20000000019 */
[----:B------:R-:W-:Y:S06]  /*3b30*/  BRA `(.L_x_12040) ;  /* 0x0000000000507947 */ /* 0x000fec0003800000 */
.L_x_12045:
        /* <DEDUP_REMOVED lines=16> */
.L_x_12072:
[----:B------:R-:W-:Y:S05]  /*3c40*/  BRA `(.L_x_12040) ;  /* 0x00000000000c7947 */ /* 0x000fea0003800000 */
.L_x_12069:
[----:B------:R0:W5:Y:S01]  /*3c50*/  LDG.E.U16 R25, desc[UR36][R2.64] ;  /* 0x0000002402197981 */ /* 0x000162000c1e1500 */
[----:B------:R-:W-:Y:S05]  /*3c60*/  BRA `(.L_x_12040) ;  /* 0x0000000000047947 */ /* 0x000fea0003800000 */
.L_x_12068:
[----:B------:R0:W5:Y:S02]  /*3c70*/  LDG.E.U16 R25, desc[UR36][R2.64] ;  /* 0x0000002402197981 */ /* 0x000164000c1e1500 */
.L_x_12040:
[----:B------:R-:W-:Y:S05]  /*3c80*/  BSYNC B6 ;  /* 0x0000000000067941 */ /* 0x000fea0003800000 */
.L_x_12039:
[----:B------:R-:W0:Y:S01]  /*3c90*/  S2R R19, SR_TID.X ;  /* 0x0000000000137919 */ /* 0x000e220000002100 */
[----:B------:R-:W-:Y:S01]  /*3ca0*/  ULDC.U16 UR4, c[0x0][0x216] ;  /* 0x0000858000047ab9 */ /* 0x000fe20000000400 */
[----:B------:R-:W0:Y:S01]  /*3cb0*/  LDC.U8 R18, c[0x0][0x234] ;  /* 0x00008d00ff127b82 */ /* 0x000e220000000000 */
[----:B------:R-:W-:Y:S01]  /*3cc0*/  UPRMT UR4, UR4, 0x9910, URZ ;  /* 0x0000991004047896 */ /* 0x000fe2000800003f */
[----:B------:R-:W-:Y:S03]  /*3cd0*/  BSSY B6, `(.L_x_12073) ;  /* 0x0000100000067945 */ /* 0x000fe60003800000 */
[----:B------:R-:W-:Y:S02]  /*3ce0*/  UISETP.GT.AND UP0, UPT, UR4, URZ, UPT ;  /* 0x0000003f0400728c */ /* 0x000fe4000bf04270 */
[----:B------:R-:W-:Y:S02]  /*3cf0*/  ISETP.NE.AND P0, PT, RZ, UR4, PT ;  /* 0x00000004ff007c0c */ /* 0x000fe4000bf05270 */
[----:B------:R-:W-:-:S06]  /*3d00*/  USEL UR5, URZ, 0x1, !UP0 ;  /* 0x000000013f057887 */ /* 0x000fcc000c000000 */
[----:B------:R-:W-:Y:S02]  /*3d10*/  IMAD.U32 R17, RZ, RZ, UR5 ;  /* 0x00000005ff117e24 */ /* 0x000fe4000f8e00ff */
[----:B------:R-:W-:Y:S02]  /*3d20*/  IMAD.U32 R16, RZ, RZ, UR5 ;  /* 0x00000005ff107e24 */ /* 0x000fe4000f8e00ff */
[----:B01234-:R-:W-:Y:S01]  /*3d30*/  IMAD.U32 R2, RZ, RZ, UR5 ;  /* 0x00000005ff027e24 */ /* 0x01ffe2000f8e00ff */
[----:B-----5:R-:W-:Y:S01]  /*3d40*/  @!P0 PRMT R17, R25, 0x7610, R17 ;  /* 0x0000761019118816 */ /* 0x020fe20000000011 */
[----:B------:R-:W-:Y:S01]  /*3d50*/  IMAD.U32 R5, RZ, RZ, UR5 ;  /* 0x00000005ff057e24 */ /* 0x000fe2000f8e00ff */
[----:B------:R-:W-:Y:S02]  /*3d60*/  @!P0 PRMT R16, R23, 0x7610, R16 ;  /* 0x0000761017108816 */ /* 0x000fe40000000010 */
[----:B------:R-:W-:Y:S02]  /*3d70*/  @!P0 PRMT R2, R27, 0x7610, R2 ;  /* 0x000076101b028816 */ /* 0x000fe40000000002 */
[----:B------:R-:W-:-:S02]  /*3d80*/  @!P0 PRMT R5, R26, 0x7610, R5 ;  /* 0x000076101a058816 */ /* 0x000fc40000000005 */
        /* <DEDUP_REMOVED lines=22> */
.L_x_12078:
[----:B------:R0:W-:Y:S01]  /*3ef0*/  STG.E.U8 desc[UR36][R8.64], R5 ;  /* 0x0000000508007986 */ /* 0x0001e2000c101124 */
[----:B------:R-:W-:Y:S05]  /*3f00*/  BRA `(.L_x_12080) ;  /* 0x0000000c006c7947 */ /* 0x000fea0003800000 */
.L_x_12077:
        /* <DEDUP_REMOVED lines=11> */
.L_x_12082:
[----:B------:R-:W-:-:S05]  /*3fc0*/  PRMT R3, R5, 0x9910, RZ ;  /* 0x0000991005037816 */ /* 0x000fca00000000ff */
[----:B------:R0:W-:Y:S01]  /*3fd0*/  STG.E desc[UR36][R8.64], R3 ;  /* 0x0000000308007986 */ /* 0x0001e2000c101924 */
[----:B------:R-:W-:Y:S05]  /*3fe0*/  BRA `(.L_x_12080) ;  /* 0x0000000c00347947 */ /* 0x000fea0003800000 */
.L_x_12081:
[----:B------:R0:W-:Y:S01]  /*3ff0*/  STG.E.U16 desc[UR36][R8.64], R5 ;  /* 0x0000000508007986 */ /* 0x0001e2000c101524 */
[----:B------:R-:W-:Y:S05]  /*4000*/  BRA `(.L_x_12080) ;  /* 0x0000000c002c7947 */ /* 0x000fea0003800000 */
.L_x_12076:
        /* <DEDUP_REMOVED lines=9> */
.L_x_12084:
[----:B------:R-:W0:Y:S02]  /*40a0*/  I2F.S16 R0, R5 ;  /* 0x0000000500007306 */ /* 0x000e240000101400 */
[----:B0-----:R-:W-:-:S05]  /*40b0*/  F2FP.F16.F32.PACK_AB R0, RZ, R0 ;  /* 0x00000000ff00723e */ /* 0x001fca00000000ff */
[----:B------:R0:W-:Y:S01]  /*40c0*/  STG.E.U16 desc[UR36][R8.64], R0 ;  /* 0x0000000008007986 */ /* 0x0001e2000c101524 */
[----:B------:R-:W-:Y:S05]  /*40d0*/  BRA `(.L_x_12080) ;  /* 0x0000000800f87947 */ /* 0x000fea0003800000 */
.L_x_12083:
        /* <DEDUP_REMOVED lines=10> */
.L_x_12086:
[----:B------:R-:W0:Y:S02]  /*4180*/  I2F.S16 R5, R5 ;  /* 0x0000000500057306 */ /* 0x000e240000101400 */
[----:B0-----:R-:W-:-:S04]  /*4190*/  F2FP.F16.F32.PACK_AB R3, RZ, R5 ;  /* 0x00000005ff03723e */ /* 0x001fc800000000ff */
[----:B------:R-:W-:-:S05]  /*41a0*/  PRMT R3, R3, 0x5410, RZ ;  /* 0x0000541003037816 */ /* 0x000fca00000000ff */
[----:B------:R0:W-:Y:S01]  /*41b0*/  STG.E desc[UR36][R8.64], R3 ;  /* 0x0000000308007986 */ /* 0x0001e2000c101924 */
[----:B------:R-:W-:Y:S05]  /*41c0*/  BRA `(.L_x_12080) ;  /* 0x0000000800bc7947 */ /* 0x000fea0003800000 */
.L_x_12085:
[----:B------:R-:W0:Y:S02]  /*41d0*/  I2F.F64.S16 R4, R5 ;  /* 0x0000000500047312 */ /* 0x000e240000101c00 */
[----:B0-----:R0:W-:Y:S01]  /*41e0*/  STG.E.64 desc[UR36][R8.64], R4 ;  /* 0x0000000408007986 */ /* 0x0011e2000c101b24 */
[----:B------:R-:W-:Y:S05]  /*41f0*/  BRA `(.L_x_12080) ;  /* 0x0000000800b07947 */ /* 0x000fea0003800000 */
.L_x_12075:
        /* <DEDUP_REMOVED lines=13> */
.L_x_12089:
[----:B------:R-:W0:Y:S01]  /*42d0*/  I2F.F64.S16 R4, R5 ;  /* 0x0000000500047312 */ /* 0x000e220000101c00 */
[----:B------:R-:W-:-:S05]  /*42e0*/  CS2R R6, SRZ ;  /* 0x0000000000067805 */ /* 0x000fca000001ff00 */
[----:B0-----:R0:W-:Y:S01]  /*42f0*/  STG.E.128 desc[UR36][R8.64], R4 ;  /* 0x0000000408007986 */ /* 0x0011e2000c101d24 */
[----:B------:R-:W-:Y:S05]  /*4300*/  BRA `(.L_x_12080) ;  /* 0x00000008006c7947 */ /* 0x000fea0003800000 */
.L_x_12088:
        /* <DEDUP_REMOVED lines=21> */
.L_x_12093:
[----:B------:R-:W-:Y:S05]  /*4460*/  BSYNC B0 ;  /* 0x0000000000007941 */ /* 0x000fea0003800000 */
.L_x_12092:
[----:B------:R-:W-:-:S05]  /*4470*/  LOP3.LUT R7, R0, R7, RZ, 0xfc, !PT ;  /* 0x0000000700077212 */ /* 0x000fca00078efcff */
[----:B------:R0:W-:Y:S01]  /*4480*/  STG.E.U8 desc[UR36][R8.64], R7 ;  /* 0x0000000708007986 */ /* 0x0001e2000c101124 */
[----:B------:R-:W-:Y:S05]  /*4490*/  BRA `(.L_x_12080) ;  /* 0x0000000800087947 */ /* 0x000fea0003800000 */
.L_x_12091:
        /* <DEDUP_REMOVED lines=13> */
.L_x_12095:
[----:B------:R-:W-:Y:S01]  /*4570*/  IMAD.MOV.U32 R0, RZ, RZ, 0x7f ;  /* 0x0000007fff007424 */ /* 0x000fe200078e00ff */
[----:B------:R-:W-:-:S04]  /*4580*/  ISETP.GT.U32.AND P0, PT, R3, 0x7f800000, PT ;  /* 0x7f8000000300780c */ /* 0x000fc80003f04070 */
[----:B------:R-:W-:-:S09]  /*4590*/  SEL R0, R0, 0x7c, P0 ;  /* 0x0000007c00007807 */ /* 0x000fd20000000000 */
.L_x_12096:
[----:B------:R-:W-:Y:S05]  /*45a0*/  BSYNC B0 ;  /* 0x0000000000007941 */ /* 0x000fea0003800000 */
.L_x_12094:
[----:B------:R-:W-:-:S04]  /*45b0*/  LOP3.LUT R3, R5, 0x80000000, RZ, 0xc0, !PT ;  /* 0x8000000005037812 */ /* 0x000fc800078ec0ff */
[----:B------:R-:W-:-:S04]  /*45c0*/  SHF.R.U32.HI R3, RZ, 0x18, R3 ;  /* 0x00000018ff037819 */ /* 0x000fc80000011603 */
[----:B------:R-:W-:-:S05]  /*45d0*/  LOP3.LUT R3, R0, R3, RZ, 0xfc, !PT ;  /* 0x0000000300037212 */ /* 0x000fca00078efcff */
[----:B------:R0:W-:Y:S01]  /*45e0*/  STG.E.U8 desc[UR36][R8.64], R3 ;  /* 0x0000000308007986 */ /* 0x0001e2000c101124 */
[----:B------:R-:W-:Y:S05]  /*45f0*/  BRA `(.L_x_12080) ;  /* 0x0000000400b07947 */ /* 0x000fea0003800000 */
.L_x_12090:
[----:B------:R-:W0:Y:S02]  /*4600*/  I2F.S16 R0, R5 ;  /* 0x0000000500007306 */ /* 0x000e240000101400 */
[----:B0-----:R-:W-:-:S05]  /*4610*/  F2FP.BF16.F32.PACK_AB R0, RZ, R0 ;  /* 0x00000000ff00723e */ /* 0x001fca00000010ff */
[----:B------:R0:W-:Y:S01]  /*4620*/  STG.E.U16 desc[UR36][R8.64], R0 ;  /* 0x0000000008007986 */ /* 0x0001e2000c101524 */
[----:B------:R-:W-:Y:S05]  /*4630*/  BRA `(.L_x_12080) ;  /* 0x0000000400a07947 */ /* 0x000fea0003800000 */
.L_x_12087:
        /* <DEDUP_REMOVED lines=10> */
.L_x_12099:
        /* <DEDUP_REMOVED lines=17> */
.L_x_12102:
[----:B------:R-:W-:-:S04]  /*47f0*/  LOP3.LUT R3, R5, 0x80000000, RZ, 0xc0, !PT ;  /* 0x8000000005037812 */ /* 0x000fc800078ec0ff */
[----:B------:R-:W-:-:S04]  /*4800*/  SHF.R.U32.HI R3, RZ, 0x18, R3 ;  /* 0x00000018ff037819 */ /* 0x000fc80000011603 */
[----:B------:R-:W-:-:S04]  /*4810*/  LOP3.LUT R0, R0, R3, RZ, 0xfc, !PT ;  /* 0x0000000300007212 */ /* 0x000fc800078efcff */
[----:B------:R-:W-:-:S07]  /*4820*/  PRMT R4, R0, 0x7610, R4 ;  /* 0x0000761000047816 */ /* 0x000fce0000000004 */
.L_x_12101:
[----:B------:R-:W-:Y:S05]  /*4830*/  BSYNC B0 ;  /* 0x0000000000007941 */ /* 0x000fea0003800000 */
.L_x_12100:
[----:B------:R3:W-:Y:S01]  /*4840*/  STG.E.U8 desc[UR36][R8.64], R4 ;  /* 0x0000000408007986 */ /* 0x0007e2000c101124 */
[----:B------:R-:W-:Y:S05]  /*4850*/  BRA `(.L_x_12080) ;  /* 0x0000000400187947 */ /* 0x000fea0003800000 */
.L_x_12098:
        /* <DEDUP_REMOVED lines=17> */
.L_x_12105:
[----:B------:R-:W-:-:S04]  /*4970*/  LOP3.LUT R3, R5, 0x80000000, RZ, 0xc0, !PT ;  /* 0x8000000005037812 */ /* 0x000fc800078ec0ff */
[----:B------:R-:W-:-:S04]  /*4980*/  SHF.R.U32.HI R3, RZ, 0x18, R3 ;  /* 0x00000018ff037819 */ /* 0x000fc80000011603 */
[----:B------:R-:W-:-:S04]  /*4990*/  LOP3.LUT R0, R0, R3, RZ, 0xfc, !PT ;  /* 0x0000000300007212 */ /* 0x000fc800078efcff */
[----:B------:R-:W-:-:S07]  /*49a0*/  PRMT R4, R0, 0x7610, R4 ;  /* 0x0000761000047816 */ /* 0x000fce0000000004 */
.L_x_12104:
[----:B------:R-:W-:Y:S05]  /*49b0*/  BSYNC B0 ;  /* 0x0000000000007941 */ /* 0x000fea0003800000 */
.L_x_12103:
[----:B------:R0:W-:Y:S01]  /*49c0*/  STG.E.U8 desc[UR36][R8.64], R4 ;  /* 0x0000000408007986 */ /* 0x0001e2000c101124 */
[----:B------:R-:W-:Y:S05]  /*49d0*/  BRA `(.L_x_12080) ;  /* 0x0000000000b87947 */ /* 0x000fea0003800000 */
.L_x_12097:
        /* <DEDUP_REMOVED lines=22> */
.L_x_12079:
        /* <DEDUP_REMOVED lines=16> */
.L_x_12108:
[----:B------:R-:W-:Y:S05]  /*4c40*/  BRA `(.L_x_12080) ;  /* 0x00000000001c7947 */ /* 0x000fea0003800000 */
.L_x_12107:
[----:B------:R-:W-:-:S05]  /*4c50*/  PRMT R5, R5, 0x9910, RZ ;  /* 0x0000991005057816 */ /* 0x000fca00000000ff */
[----:B------:R-:W-:-:S05]  /*4c60*/  IMAD.MOV.U32 R4, RZ, RZ, R5 ;  /* 0x000000ffff047224 */ /* 0x000fca00078e0005 */
[----:B------:R-:W-:-:S05]  /*4c70*/  SHF.R.S32.HI R5, RZ, 0x1f, R4 ;  /* 0x0000001fff057819 */ /* 0x000fca0000011404 */
[----:B------:R2:W-:Y:S01]  /*4c80*/  STG.E.64 desc[UR36][R8.64], R4 ;  /* 0x0000000408007986 */ /* 0x0005e2000c101b24 */
[----:B------:R-:W-:Y:S05]  /*4c90*/  BRA `(.L_x_12080) ;  /* 0x0000000000087947 */ /* 0x000fea0003800000 */
.L_x_12106:
[----:B------:R-:W-:-:S05]  /*4ca0*/  PRMT R3, R5, 0x9910, RZ ;  /* 0x0000991005037816 */ /* 0x000fca00000000ff */
[----:B------:R0:W-:Y:S02]  /*4cb0*/  STG.E desc[UR36][R8.64], R3 ;  /* 0x0000000308007986 */ /* 0x0001e4000c101924 */
.L_x_12080:
[----:B------:R-:W-:-:S07]  /*4cc0*/  VIADD R19, R19, 0x80 ;  /* 0x0000008013137836 */ /* 0x000fce0000000000 */
.L_x_12074:
[----:B------:R-:W-:Y:S05]  /*4cd0*/  BSYNC B6 ;  /* 0x0000000000067941 */ /* 0x000fea0003800000 */
.L_x_12073:
        /* <DEDUP_REMOVED lines=23> */
.L_x_12114:
[----:B------:R0:W-:Y:S01]  /*4e50*/  STG.E.U8 desc[UR36][R8.64], R2 ;  /* 0x0000000208007986 */ /* 0x0001e2000c101124 */
[----:B------:R-:W-:Y:S05]  /*4e60*/  BRA `(.L_x_12116) ;  /* 0x0000000c00647947 */ /* 0x000fea0003800000 */
.L_x_12113:
        /* <DEDUP_REMOVED lines=10> */
.L_x_12118:
[----:B------:R-:W-:-:S05]  /*4f10*/  PRMT R3, R2, 0x9910, RZ ;  /* 0x0000991002037816 */ /* 0x000fca00000000ff */
[----:B------:R0:W-:Y:S01]  /*4f20*/  STG.E desc[UR36][R8.64], R3 ;  /* 0x0000000308007986 */ /* 0x0001e2000c101924 */
[----:B------:R-:W-:Y:S05]  /*4f30*/  BRA `(.L_x_12116) ;  /* 0x0000000c00307947 */ /* 0x000fea0003800000 */
.L_x_12117:
[----:B------:R0:W-:Y:S01]  /*4f40*/  STG.E.U16 desc[UR36][R8.64], R2 ;  /* 0x0000000208007986 */ /* 0x0001e2000c101524 */
[----:B------:R-:W-:Y:S05]  /*4f50*/  BRA `(.L_x_12116) ;  /* 0x0000000c00287947 */ /* 0x000fea0003800000 */
.L_x_12112:
        /* <DEDUP_REMOVED lines=9> */
.L_x_12120:
[----:B------:R-:W0:Y:S02]  /*4ff0*/  I2F.S16 R0, R2 ;  /* 0x0000000200007306 */ /* 0x000e240000101400 */
[----:B0-----:R-:W-:-:S05]  /*5000*/  F2FP.F16.F32.PACK_AB R0, RZ, R0 ;  /* 0x00000000ff00723e */ /* 0x001fca00000000ff */
[----:B------:R0:W-:Y:S01]  /*5010*/  STG.E.U16 desc[UR36][R8.64], R0 ;  /* 0x0000000008007986 */ /* 0x0001e2000c101524 */
[----:B------:R-:W-:Y:S05]  /*5020*/  BRA `(.L_x_12116) ;  /* 0x0000000800f47947 */ /* 0x000fea0003800000 */
.L_x_12119:
        /* <DEDUP_REMOVED lines=10> */
.L_x_12122:
[----:B------:R-:W0:Y:S02]  /*50d0*/  I2F.S16 R2, R2 ;  /* 0x0000000200027306 */ /* 0x000e240000101400 */
[----:B0-----:R-:W-:-:S04]  /*50e0*/  F2FP.F16.F32.PACK_AB R3, RZ, R2 ;  /* 0x00000002ff03723e */ /* 0x001fc800000000ff */
[----:B------:R-:W-:-:S05]  /*50f0*/  PRMT R3, R3, 0x5410, RZ ;  /* 0x0000541003037816 */ /* 0x000fca00000000ff */
[----:B------:R0:W-:Y:S01]  /*5100*/  STG.E desc[UR36][R8.64], R3 ;  /* 0x0000000308007986 */ /* 0x0001e2000c101924 */
[----:B------:R-:W-:Y:S05]  /*5110*/  BRA `(.L_x_12116) ;  /* 0x0000000800b87947 */ /* 0x000fea0003800000 */
.L_x_12121:
[----:B------:R-:W0:Y:S02]  /*5120*/  I2F.F64.S16 R2, R2 ;  /* 0x0000000200027312 */ /* 0x000e240000101c00 */
[----:B0-----:R0:W-:Y:S01]  /*5130*/  STG.E.64 desc[UR36][R8.64], R2 ;  /* 0x0000000208007986 */ /* 0x0011e2000c101b24 */
[----:B------:R-:W-:Y:S05]  /*5140*/  BRA `(.L_x_12116) ;  /* 0x0000000800ac7947 */ /* 0x000fea0003800000 */
.L_x_12111:
        /* <DEDUP_REMOVED lines=13> */
.L_x_12125:
[----:B------:R-:W0:Y:S01]  /*5220*/  I2F.F64.S16 R4, R2 ;  /* 0x0000000200047312 */ /* 0x000e220000101c00 */
[----:B------:R-:W-:-:S05]  /*5230*/  CS2R R6, SRZ ;  /* 0x0000000000067805 */ /* 0x000fca000001ff00 */
[----:B0-----:R0:W-:Y:S01]  /*5240*/  STG.E.128 desc[UR36][R8.64], R4 ;  /* 0x0000000408007986 */ /* 0x0011e2000c101d24 */
[----:B------:R-:W-:Y:S05]  /*5250*/  BRA `(.L_x_12116) ;  /* 0x0000000800687947 */ /* 0x000fea0003800000 */
.L_x_12124:
        /* <DEDUP_REMOVED lines=21> */
.L_x_12129:
[----:B------:R-:W-:Y:S05]  /*53b0*/  BSYNC B0 ;  /* 0x0000000000007941 */ /* 0x000fea0003800000 */
.L_x_12128:
[----:B------:R-:W-:-:S05]  /*53c0*/  LOP3.LUT R3, R0, R3, RZ, 0xfc, !PT ;  /* 0x0000000300037212 */ /* 0x000fca00078efcff */
[----:B------:R0:W-:Y:S01]  /*53d0*/  STG.E.U8 desc[UR36][R8.64], R3 ;  /* 0x0000000308007986 */ /* 0x0001e2000c101124 */
[----:B------:R-:W-:Y:S05]  /*53e0*/  BRA `(.L_x_12116) ;  /* 0x0000000800047947 */ /* 0x000fea0003800000 */
.L_x_12127:
        /* <DEDUP_REMOVED lines=13> */
.L_x_12131:
[----:B------:R-:W-:Y:S01]  /*54c0*/  IMAD.MOV.U32 R0, RZ, RZ, 0x7f ;  /* 0x0000007fff007424 */ /* 0x000fe200078e00ff */
[----:B------:R-:W-:-:S04]  /*54d0*/  ISETP.GT.U32.AND P0, PT, R3, 0x7f800000, PT ;  /* 0x7f8000000300780c */ /* 0x000fc80003f04070 */
[----:B------:R-:W-:-:S09]  /*54e0*/  SEL R0, R0, 0x7c, P0 ;  /* 0x0000007c00007807 */ /* 0x000fd20000000000 */
.L_x_12132:
[----:B------:R-:W-:Y:S05]  /*54f0*/  BSYNC B0 ;  /* 0x0000000000007941 */ /* 0x000fea0003800000 */
.L_x_12130:
[----:B------:R-:W-:-:S04]  /*5500*/  LOP3.LUT R2, R5, 0x80000000, RZ, 0xc0, !PT ;  /* 0x8000000005027812 */ /* 0x000fc800078ec0ff */
[----:B------:R-:W-:-:S04]  /*5510*/  SHF.R.U32.HI R3, RZ, 0x18, R2 ;  /* 0x00000018ff037819 */ /* 0x000fc80000011602 */
[----:B------:R-:W-:-:S05]  /*5520*/  LOP3.LUT R3, R0, R3, RZ, 0xfc, !PT ;  /* 0x0000000300037212 */ /* 0x000fca00078efcff */
[----:B------:R0:W-:Y:S01]  /*5530*/  STG.E.U8 desc[UR36][R8.64], R3 ;  /* 0x0000000308007986 */ /* 0x0001e2000c101124 */
[----:B------:R-:W-:Y:S05]  /*5540*/  BRA `(.L_x_12116) ;  /* 0x0000000400ac7947 */ /* 0x000fea0003800000 */
.L_x_12126:
[----:B------:R-:W0:Y:S02]  /*5550*/  I2F.S16 R0, R2 ;  /* 0x0000000200007306 */ /* 0x000e240000101400 */
[----:B0-----:R-:W-:-:S05]  /*5560*/  F2FP.BF16.F32.PACK_AB R0, RZ, R0 ;  /* 0x00000000ff00723e */ /* 0x001fca00000010ff */
[----:B------:R0:W-:Y:S01]  /*5570*/  STG.E.U16 desc[UR36][R8.64], R0 ;  /* 0x0000000008007986 */ /* 0x0001e2000c101524 */
[----:B------:R-:W-:Y:S05]  /*5580*/  BRA `(.L_x_12116) ;  /* 0x00000004009c7947 */ /* 0x000fea0003800000 */
.L_x_12123:
        /* <DEDUP_REMOVED lines=10> */
.L_x_12135:
        /* <DEDUP_REMOVED lines=17> */
.L_x_12138:
[----:B------:R-:W-:-:S04]  /*5740*/  LOP3.LUT R2, R5, 0x80000000, RZ, 0xc0, !PT ;  /* 0x8000000005027812 */ /* 0x000fc800078ec0ff */
[----:B------:R-:W-:-:S04]  /*5750*/  SHF.R.U32.HI R3, RZ, 0x18, R2 ;  /* 0x00000018ff037819 */ /* 0x000fc80000011602 */
[----:B------:R-:W-:-:S04]  /*5760*/  LOP3.LUT R0, R0, R3, RZ, 0xfc, !PT ;  /* 0x0000000300007212 */ /* 0x000fc800078efcff */
[----:B------:R-:W-:-:S07]  /*5770*/  PRMT R4, R0, 0x7610, R4 ;  /* 0x0000761000047816 */ /* 0x000fce0000000004 */
.L_x_12137:
[----:B------:R-:W-:Y:S05]  /*5780*/  BSYNC B0 ;  /* 0x0000000000007941 */ /* 0x000fea0003800000 */
.L_x_12136:
[----:B------:R3:W-:Y:S01]  /*5790*/  STG.E.U8 desc[UR36][R8.64], R4 ;  /* 0x0000000408007986 */ /* 0x0007e2000c101124 */
[----:B------:R-:W-:Y:S05]  /*57a0*/  BRA `(.L_x_12116) ;  /* 0x0000000400147947 */ /* 0x000fea0003800000 */
.L_x_12134:
        /* <DEDUP_REMOVED lines=17> */
.L_x_12141:
[----:B------:R-:W-:-:S04]  /*58c0*/  LOP3.LUT R2, R5, 0x80000000, RZ, 0xc0, !PT ;  /* 0x8000000005027812 */ /* 0x000fc800078ec0ff */
[----:B------:R-:W-:-:S04]  /*58d0*/  SHF.R.U32.HI R3, RZ, 0x18, R2 ;  /* 0x00000018ff037819 */ /* 0x000fc80000011602 */
[----:B------:R-:W-:-:S04]  /*58e0*/  LOP3.LUT R0, R0, R3, RZ, 0xfc, !PT ;  /* 0x0000000300007212 */ /* 0x000fc800078efcff */
[----:B------:R-:W-:-:S07]  /*58f0*/  PRMT R4, R0, 0x7610, R4 ;  /* 0x0000761000047816 */ /* 0x000fce0000000004 */
.L_x_12140:
[----:B------:R-:W-:Y:S05]  /*5900*/  BSYNC B0 ;  /* 0x0000000000007941 */ /* 0x000fea0003800000 */
.L_x_12139:
[----:B------:R0:W-:Y:S01]  /*5910*/  STG.E.U8 desc[UR36][R8.64], R4 ;  /* 0x0000000408007986 */ /* 0x0001e2000c101124 */
[----:B------:R-:W-:Y:S05]  /*5920*/  BRA `(.L_x_12116) ;  /* 0x0000000000b47947 */ /* 0x000fea0003800000 */
.L_x_12133:
        /* <DEDUP_REMOVED lines=22> */
.L_x_12115:
        /* <DEDUP_REMOVED lines=16> */
.L_x_12144:
[----:B------:R-:W-:Y:S05]  /*5b90*/  BRA `(.L_x_12116) ;  /* 0x0000000000187947 */ /* 0x000fea0003800000 */
.L_x_12143:
[----:B------:R-:W-:-:S04]  /*5ba0*/  PRMT R2, R2, 0x9910, RZ ;  /* 0x0000991002027816 */ /* 0x000fc800000000ff */
[----:B------:R-:W-:-:S05]  /*5bb0*/  SHF.R.S32.HI R3, RZ, 0x1f, R2 ;  /* 0x0000001fff037819 */ /* 0x000fca0000011402 */
[----:B------:R1:W-:Y:S01]  /*5bc0*/  STG.E.64 desc[UR36][R8.64], R2 ;  /* 0x0000000208007986 */ /* 0x0003e2000c101b24 */
[----:B------:R-:W-:Y:S05]  /*5bd0*/  BRA `(.L_x_12116) ;  /* 0x0000000000087947 */ /* 0x000fea0003800000 */
.L_x_12142:
[----:B------:R-:W-:-:S05]  /*5be0*/  PRMT R3, R2, 0x9910, RZ ;  /* 0x0000991002037816 */ /* 0x000fca00000000ff */
[----:B------:R0:W-:Y:S02]  /*5bf0*/  STG.E desc[UR36][R8.64], R3 ;  /* 0x0000000308007986 */ /* 0x0001e4000c101924 */
.L_x_12116:
[----:B------:R-:W-:-:S05]  /*5c00*/  VIADD R19, R19, 0x80 ;  /* 0x0000008013137836 */ /* 0x000fca0000000000 */
[----:B------:R-:W-:-:S13]  /*5c10*/  ISETP.GE.AND P0, PT, R19, R22, PT ;  /* 0x000000161300720c */ /* 0x000fda0003f06270 */
[----:B------:R-:W-:Y:S05]  /*5c20*/  @P0 BRA `(.L_x_12110) ;  /* 0x0000000c00c00947 */ /* 0x000fea0003800000 */
[----:B012-4-:R-:W0:Y:S01]  /*5c30*/  LDC.64 R2, c[0x0][0x218] ;  /* 0x00008600ff027b82 */ /* 0x017e220000000a00 */
[----:B------:R-:W-:Y:S01]  /*5c40*/  IMAD R0, R24, 0x200, R19 ;  /* 0x0000020018007824 */ /* 0x000fe200078e0213 */
[----:B---3--:R-:W-:Y:S01]  /*5c50*/  PRMT R4, R18, 0x9910, RZ ;  /* 0x0000991012047816 */ /* 0x008fe200000000ff */
        /* <DEDUP_REMOVED lines=17> */
.L_x_12148:
[----:B------:R0:W-:Y:S01]  /*5d70*/  STG.E.U8 desc[UR36][R2.64], R16 ;  /* 0x0000001002007986 */ /* 0x0001e2000c101124 */
[----:B------:R-:W-:Y:S05]  /*5d80*/  BRA `(.L_x_12150) ;  /* 0x0000000c00647947 */ /* 0x000fea0003800000 */
.L_x_12147:
        /* <DEDUP_REMOVED lines=10> */
.L_x_12152:
[----:B------:R-:W-:-:S05]  /*5e30*/  PRMT R5, R16, 0x9910, RZ ;  /* 0x0000991010057816 */ /* 0x000fca00000000ff */
[----:B------:R0:W-:Y:S01]  /*5e40*/  STG.E desc[UR36][R2.64], R5 ;  /* 0x0000000502007986 */ /* 0x0001e2000c101924 */
[----:B------:R-:W-:Y:S05]  /*5e50*/  BRA `(.L_x_12150) ;  /* 0x0000000c00307947 */ /* 0x000fea0003800000 */
.L_x_12151:
[----:B------:R0:W-:Y:S01]  /*5e60*/  STG.E.U16 desc[UR36][R2.64], R16 ;  /* 0x0000001002007986 */ /* 0x0001e2000c101524 */
[----:B------:R-:W-:Y:S05]  /*5e70*/  BRA `(.L_x_12150) ;  /* 0x0000000c00287947 */ /* 0x000fea0003800000 */
.L_x_12146:
        /* <DEDUP_REMOVED lines=9> */
.L_x_12154:
[----:B------:R-:W0:Y:S02]  /*5f10*/  I2F.S16 R0, R16 ;  /* 0x0000001000007306 */ /* 0x000e240000101400 */
[----:B0-----:R-:W-:-:S05]  /*5f20*/  F2FP.F16.F32.PACK_AB R0, RZ, R0 ;  /* 0x00000000ff00723e */ /* 0x001fca00000000ff */
[----:B------:R0:W-:Y:S01]  /*5f30*/  STG.E.U16 desc[UR36][R2.64], R0 ;  /* 0x0000000002007986 */ /* 0x0001e2000c101524 */
[----:B------:R-:W-:Y:S05]  /*5f40*/  BRA `(.L_x_12150) ;  /* 0x0000000800f47947 */ /* 0x000fea0003800000 */
.L_x_12153:
        /* <DEDUP_REMOVED lines=10> */
.L_x_12156:
[----:B------:R-:W0:Y:S02]  /*5ff0*/  I2F.S16 R16, R16 ;  /* 0x0000001000107306 */ /* 0x000e240000101400 */
[----:B0-----:R-:W-:-:S04]  /*6000*/  F2FP.F16.F32.PACK_AB R5, RZ, R16 ;  /* 0x00000010ff05723e */ /* 0x001fc800000000ff */
[----:B------:R-:W-:-:S05]  /*6010*/  PRMT R5, R5, 0x5410, RZ ;  /* 0x0000541005057816 */ /* 0x000fca00000000ff */
[----:B------:R0:W-:Y:S01]  /*6020*/  STG.E desc[UR36][R2.64], R5 ;  /* 0x0000000502007986 */ /* 0x0001e2000c101924 */
[----:B------:R-:W-:Y:S05]  /*6030*/  BRA `(.L_x_12150) ;  /* 0x0000000800b87947 */ /* 0x000fea0003800000 */
.L_x_12155:
[----:B------:R-:W0:Y:S02]  /*6040*/  I2F.F64.S16 R4, R16 ;  /* 0x0000001000047312 */ /* 0x000e240000101c00 */
[----:B0-----:R0:W-:Y:S01]  /*6050*/  STG.E.64 desc[UR36][R2.64], R4 ;  /* 0x0000000402007986 */ /* 0x0011e2000c101b24 */
[----:B------:R-:W-:Y:S05]  /*6060*/  BRA `(.L_x_12150) ;  /* 0x0000000800ac7947 */ /* 0x000fea0003800000 */
.L_x_12145:
        /* <DEDUP_REMOVED lines=13> */
.L_x_12159:
[----:B------:R-:W0:Y:S01]  /*6140*/  I2F.F64.S16 R4, R16 ;  /* 0x0000001000047312 */ /* 0x000e220000101c00 */
[----:B------:R-:W-:-:S05]  /*6150*/  CS2R R6, SRZ ;  /* 0x0000000000067805 */ /* 0x000fca000001ff00 */
[----:B0-----:R0:W-:Y:S01]  /*6160*/  STG.E.128 desc[UR36][R2.64], R4 ;  /* 0x0000000402007986 */ /* 0x0011e2000c101d24 */
[----:B------:R-:W-:Y:S05]  /*6170*/  BRA `(.L_x_12150) ;  /* 0x0000000800687947 */ /* 0x000fea0003800000 */
.L_x_12158:
        /* <DEDUP_REMOVED lines=21> */
.L_x_12163:
[----:B------:R-:W-:Y:S05]  /*62d0*/  BSYNC B0 ;  /* 0x0000000000007941 */ /* 0x000fea0003800000 */
.L_x_12162:
[----:B------:R-:W-:-:S05]  /*62e0*/  LOP3.LUT R5, R0, R5, RZ, 0xfc, !PT ;  /* 0x0000000500057212 */ /* 0x000fca00078efcff */
[----:B------:R0:W-:Y:S01]  /*62f0*/  STG.E.U8 desc[UR36][R2.64], R5 ;  /* 0x0000000502007986 */ /* 0x0001e2000c101124 */
[----:B------:R-:W-:Y:S05]  /*6300*/  BRA `(.L_x_12150) ;  /* 0x0000000800047947 */ /* 0x000fea0003800000 */
.L_x_12161:
        /* <DEDUP_REMOVED lines=13> */
.L_x_12165:
[----:B------:R-:W-:Y:S01]  /*63e0*/  IMAD.MOV.U32 R0, RZ, RZ, 0x7f ;  /* 0x0000007fff007424 */ /* 0x000fe200078e00ff */
[----:B------:R-:W-:-:S04]  /*63f0*/  ISETP.GT.U32.AND P0, PT, R4, 0x7f800000, PT ;  /* 0x7f8000000400780c */ /* 0x000fc80003f04070 */
[----:B------:R-:W-:-:S09]  /*6400*/  SEL R0, R0, 0x7c, P0 ;  /* 0x0000007c00007807 */ /* 0x000fd20000000000 */
.L_x_12166:
[----:B------:R-:W-:Y:S05]  /*6410*/  BSYNC B0 ;  /* 0x0000000000007941 */ /* 0x000fea0003800000 */
.L_x_12164:
[----:B------:R-:W-:-:S04]  /*6420*/  LOP3.LUT R4, R5, 0x80000000, RZ, 0xc0, !PT ;  /* 0x8000000005047812 */ /* 0x000fc800078ec0ff */
[----:B------:R-:W-:-:S04]  /*6430*/  SHF.R.U32.HI R5, RZ, 0x18, R4 ;  /* 0x00000018ff057819 */ /* 0x000fc80000011604 */
[----:B------:R-:W-:-:S05]  /*6440*/  LOP3.LUT R5, R0, R5, RZ, 0xfc, !PT ;  /* 0x0000000500057212 */ /* 0x000fca00078efcff */
[----:B------:R0:W-:Y:S01]  /*6450*/  STG.E.U8 desc[UR36][R2.64], R5 ;  /* 0x0000000502007986 */ /* 0x0001e2000c101124 */
[----:B------:R-:W-:Y:S05]  /*6460*/  BRA `(.L_x_12150) ;  /* 0x0000000400ac7947 */ /* 0x000fea0003800000 */
.L_x_12160:
[----:B------:R-:W0:Y:S02]  /*6470*/  I2F.S16 R0, R16 ;  /* 0x0000001000007306 */ /* 0x000e240000101400 */
[----:B0-----:R-:W-:-:S05]  /*6480*/  F2FP.BF16.F32.PACK_AB R0, RZ, R0 ;  /* 0x00000000ff00723e */ /* 0x001fca00000010ff */
[----:B------:R0:W-:Y:S01]  /*6490*/  STG.E.U16 desc[UR36][R2.64], R0 ;  /* 0x0000000002007986 */ /* 0x0001e2000c101524 */
[----:B------:R-:W-:Y:S05]  /*64a0*/  BRA `(.L_x_12150) ;  /* 0x00000004009c7947 */ /* 0x000fea0003800000 */
.L_x_12157:
        /* <DEDUP_REMOVED lines=10> */
.L_x_12169:
        /* <DEDUP_REMOVED lines=17> */
.L_x_12172:
[----:B------:R-:W-:-:S04]  /*6660*/  LOP3.LUT R0, R7, 0x80000000, RZ, 0xc0, !PT ;  /* 0x8000000007007812 */ /* 0x000fc800078ec0ff */
[----:B------:R-:W-:-:S04]  /*6670*/  SHF.R.U32.HI R5, RZ, 0x18, R0 ;  /* 0x00000018ff057819 */ /* 0x000fc80000011600 */
[----:B------:R-:W-:-:S04]  /*6680*/  LOP3.LUT R4, R4, R5, RZ, 0xfc, !PT ;  /* 0x0000000504047212 */ /* 0x000fc800078efcff */
[----:B------:R-:W-:-:S07]  /*6690*/  PRMT R0, R4, 0x7610, R0 ;  /* 0x0000761004007816 */ /* 0x000fce0000000000 */
.L_x_12171:
[----:B------:R-:W-:Y:S05]  /*66a0*/  BSYNC B0 ;  /* 0x0000000000007941 */ /* 0x000fea0003800000 */
.L_x_12170:
[----:B------:R3:W-:Y:S01]  /*66b0*/  STG.E.U8 desc[UR36][R2.64], R0 ;  /* 0x0000000002007986 */ /* 0x0007e2000c101124 */
[----:B------:R-:W-:Y:S05]  /*66c0*/  BRA `(.L_x_12150) ;  /* 0x0000000400147947 */ /* 0x000fea0003800000 */
.L_x_12168:
        /* <DEDUP_REMOVED lines=17> */
.L_x_12175:
[----:B------:R-:W-:-:S04]  /*67e0*/  LOP3.LUT R0, R7, 0x80000000, RZ, 0xc0, !PT ;  /* 0x8000000007007812 */ /* 0x000fc800078ec0ff */
[----:B------:R-:W-:-:S04]  /*67f0*/  SHF.R.U32.HI R5, RZ, 0x18, R0 ;  /* 0x00000018ff057819 */ /* 0x000fc80000011600 */
[----:B------:R-:W-:-:S04]  /*6800*/  LOP3.LUT R4, R4, R5, RZ, 0xfc, !PT ;  /* 0x0000000504047212 */ /* 0x000fc800078efcff */
[----:B------:R-:W-:-:S07]  /*6810*/  PRMT R0, R4, 0x7610, R0 ;  /* 0x0000761004007816 */ /* 0x000fce0000000000 */
.L_x_12174:
[----:B------:R-:W-:Y:S05]  /*6820*/  BSYNC B0 ;  /* 0x0000000000007941 */ /* 0x000fea0003800000 */
.L_x_12173:
[----:B------:R0:W-:Y:S01]  /*6830*/  STG.E.U8 desc[UR36][R2.64], R0 ;  /* 0x0000000002007986 */ /* 0x0001e2000c101124 */
[----:B------:R-:W-:Y:S05]  /*6840*/  BRA `(.L_x_12150) ;  /* 0x0000000000b47947 */ /* 0x000fea0003800000 */
.L_x_12167:
        /* <DEDUP_REMOVED lines=22> */
.L_x_12149:
        /* <DEDUP_REMOVED lines=16> */
.L_x_12178:
[----:B------:R-:W-:Y:S05]  /*6ab0*/  BRA `(.L_x_12150) ;  /* 0x0000000000187947 */ /* 0x000fea0003800000 */
.L_x_12177:
[----:B------:R-:W-:-:S04]  /*6ac0*/  PRMT R4, R16, 0x9910, RZ ;  /* 0x0000991010047816 */ /* 0x000fc800000000ff */
[----:B------:R-:W-:-:S05]  /*6ad0*/  SHF.R.S32.HI R5, RZ, 0x1f, R4 ;  /* 0x0000001fff057819 */ /* 0x000fca0000011404 */
[----:B------:R2:W-:Y:S01]  /*6ae0*/  STG.E.64 desc[UR36][R2.64], R4 ;  /* 0x0000000402007986 */ /* 0x0005e2000c101b24 */
[----:B------:R-:W-:Y:S05]  /*6af0*/  BRA `(.L_x_12150) ;  /* 0x0000000000087947 */ /* 0x000fea0003800000 */
.L_x_12176:
[----:B------:R-:W-:-:S05]  /*6b00*/  PRMT R5, R16, 0x9910, RZ ;  /* 0x0000991010057816 */ /* 0x000fca00000000ff */
[----:B------:R0:W-:Y:S02]  /*6b10*/  STG.E desc[UR36][R2.64], R5 ;  /* 0x0000000502007986 */ /* 0x0001e4000c101924 */
.L_x_12150:
[----:B------:R-:W-:-:S07]  /*6b20*/  VIADD R19, R19, 0x80 ;  /* 0x0000008013137836 */ /* 0x000fce0000000000 */
.L_x_12110:
[----:B------:R-:W-:Y:S05]  /*6b30*/  BSYNC B6 ;  /* 0x0000000000067941 */ /* 0x000fea0003800000 */
.L_x_12109:
        /* <DEDUP_REMOVED lines=21> */
.L_x_12182:
[----:B------:R-:W-:Y:S01]  /*6c90*/  STG.E.U8 desc[UR36][R2.64], R17 ;  /* 0x0000001102007986 */ /* 0x000fe2000c101124 */
[----:B------:R-:W-:Y:S05]  /*6ca0*/  EXIT ;  /* 0x000000000000794d */ /* 0x000fea0003800000 */
.L_x_12181:
        /* <DEDUP_REMOVED lines=10> */
.L_x_12185:
[----:B------:R-:W-:-:S05]  /*6d50*/  PRMT R5, R17, 0x9910, RZ ;  /* 0x0000991011057816 */ /* 0x000fca00000000ff */
[----:B------:R-:W-:Y:S01]  /*6d60*/  STG.E desc[UR36][R2.64], R5 ;  /* 0x0000000502007986 */ /* 0x000fe2000c101924 */
[----:B------:R-:W-:Y:S05]  /*6d70*/  EXIT ;  /* 0x000000000000794d */ /* 0x000fea0003800000 */
.L_x_12184:
[----:B------:R-:W-:Y:S01]  /*6d80*/  STG.E.U16 desc[UR36][R2.64], R17 ;  /* 0x0000001102007986 */ /* 0x000fe2000c101524 */
[----:B------:R-:W-:Y:S05]  /*6d90*/  EXIT ;  /* 0x000000000000794d */ /* 0x000fea0003800000 */
.L_x_12180:
        /* <DEDUP_REMOVED lines=9> */
.L_x_12187:
[----:B------:R-:W0:Y:S02]  /*6e30*/  I2F.S16 R0, R17 ;  /* 0x0000001100007306 */ /* 0x000e240000101400 */
[----:B0-----:R-:W-:-:S05]  /*6e40*/  F2FP.F16.F32.PACK_AB R0, RZ, R0 ;  /* 0x00000000ff00723e */ /* 0x001fca00000000ff */
[----:B------:R-:W-:Y:S01]  /*6e50*/  STG.E.U16 desc[UR36][R2.64], R0 ;  /* 0x0000000002007986 */ /* 0x000fe2000c101524 */
[----:B------:R-:W-:Y:S05]  /*6e60*/  EXIT ;  /* 0x000000000000794d */ /* 0x000fea0003800000 */
.L_x_12186:
        /* <DEDUP_REMOVED lines=10> */
.L_x_12189:
[----:B------:R-:W0:Y:S02]  /*6f10*/  I2F.S16 R17, R17 ;  /* 0x0000001100117306 */ /* 0x000e240000101400 */
[----:B0-----:R-:W-:-:S04]  /*6f20*/  F2FP.F16.F32.PACK_AB R5, RZ, R17 ;  /* 0x00000011ff05723e */ /* 0x001fc800000000ff */
[----:B------:R-:W-:-:S05]  /*6f30*/  PRMT R5, R5, 0x5410, RZ ;  /* 0x0000541005057816 */ /* 0x000fca00000000ff */
[----:B------:R-:W-:Y:S01]  /*6f40*/  STG.E desc[UR36][R2.64], R5 ;  /* 0x0000000502007986 */ /* 0x000fe2000c101924 */
[----:B------:R-:W-:Y:S05]  /*6f50*/  EXIT ;  /* 0x000000000000794d */ /* 0x000fea0003800000 */
.L_x_12188:
[----:B------:R-:W0:Y:S02]  /*6f60*/  I2F.F64.S16 R4, R17 ;  /* 0x0000001100047312 */ /* 0x000e240000101c00 */
[----:B0-----:R-:W-:Y:S01]  /*6f70*/  STG.E.64 desc[UR36][R2.64], R4 ;  /* 0x0000000402007986 */ /* 0x001fe2000c101b24 */
[----:B------:R-:W-:Y:S05]  /*6f80*/  EXIT ;  /* 0x000000000000794d */ /* 0x000fea0003800000 */
.L_x_12179:
        /* <DEDUP_REMOVED lines=13> */
.L_x_12192:
[----:B------:R-:W0:Y:S01]  /*7060*/  I2F.F64.S16 R4, R17 ;  /* 0x0000001100047312 */ /* 0x000e220000101c00 */
[----:B------:R-:W-:-:S05]  /*7070*/  CS2R R6, SRZ ;  /* 0x0000000000067805 */ /* 0x000fca000001ff00 */
[----:B0-----:R-:W-:Y:S01]  /*7080*/  STG.E.128 desc[UR36][R2.64], R4 ;  /* 0x0000000402007986 */ /* 0x001fe2000c101d24 */
[----:B------:R-:W-:Y:S05]  /*7090*/  EXIT ;  /* 0x000000000000794d */ /* 0x000fea0003800000 */
.L_x_12191:
        /* <DEDUP_REMOVED lines=21> */
.L_x_12196:
[----:B------:R-:W-:Y:S05]  /*71f0*/  BSYNC B0 ;  /* 0x0000000000007941 */ /* 0x000fea0003800000 */
.L_x_12195:
[----:B------:R-:W-:-:S05]  /*7200*/  LOP3.LUT R5, R0, R5, RZ, 0xfc, !PT ;  /* 0x0000000500057212 */ /* 0x000fca00078efcff */
[----:B------:R-:W-:Y:S01]  /*7210*/  STG.E.U8 desc[UR36][R2.64], R5 ;  /* 0x0000000502007986 */ /* 0x000fe2000c101124 */
[----:B------:R-:W-:Y:S05]  /*7220*/  EXIT ;  /* 0x000000000000794d */ /* 0x000fea0003800000 */
.L_x_12194:
        /* <DEDUP_REMOVED lines=13> */
.L_x_12198:
[----:B------:R-:W-:Y:S01]  /*7300*/  IMAD.MOV.U32 R0, RZ, RZ, 0x7f ;  /* 0x0000007fff007424 */ /* 0x000fe200078e00ff */
[----:B------:R-:W-:-:S04]  /*7310*/  ISETP.GT.U32.AND P0, PT, R4, 0x7f800000, PT ;  /* 0x7f8000000400780c */ /* 0x000fc80003f04070 */
[----:B------:R-:W-:-:S09]  /*7320*/  SEL R0, R0, 0x7c, P0 ;  /* 0x0000007c00007807 */ /* 0x000fd20000000000 */
.L_x_12199:
[----:B------:R-:W-:Y:S05]  /*7330*/  BSYNC B0 ;  /* 0x0000000000007941 */ /* 0x000fea0003800000 */
.L_x_12197:
[----:B------:R-:W-:-:S04]  /*7340*/  LOP3.LUT R4, R17, 0x80000000, RZ, 0xc0, !PT ;  /* 0x8000000011047812 */ /* 0x000fc800078ec0ff */
[----:B------:R-:W-:-:S04]  /*7350*/  SHF.R.U32.HI R5, RZ, 0x18, R4 ;  /* 0x00000018ff057819 */ /* 0x000fc80000011604 */
[----:B------:R-:W-:-:S05]  /*7360*/  LOP3.LUT R5, R0, R5, RZ, 0xfc, !PT ;  /* 0x0000000500057212 */ /* 0x000fca00078efcff */
[----:B------:R-:W-:Y:S01]  /*7370*/  STG.E.U8 desc[UR36][R2.64], R5 ;  /* 0x0000000502007986 */ /* 0x000fe2000c101124 */
[----:B------:R-:W-:Y:S05]  /*7380*/  EXIT ;  /* 0x000000000000794d */ /* 0x000fea0003800000 */
.L_x_12193:
[----:B------:R-:W0:Y:S02]  /*7390*/  I2F.S16 R0, R17 ;  /* 0x0000001100007306 */ /* 0x000e240000101400 */
[----:B0-----:R-:W-:-:S05]  /*73a0*/  F2FP.BF16.F32.PACK_AB R0, RZ, R0 ;  /* 0x00000000ff00723e */ /* 0x001fca00000010ff */
[----:B------:R-:W-:Y:S01]  /*73b0*/  STG.E.U16 desc[UR36][R2.64], R0 ;  /* 0x0000000002007986 */ /* 0x000fe2000c101524 */
[----:B------:R-:W-:Y:S05]  /*73c0*/  EXIT ;  /* 0x000000000000794d */ /* 0x000fea0003800000 */
.L_x_12190:
        /* <DEDUP_REMOVED lines=10> */
.L_x_12202:
        /* <DEDUP_REMOVED lines=17> */
.L_x_12205:
[----:B------:R-:W-:-:S04]  /*7580*/  LOP3.LUT R0, R17, 0x80000000, RZ, 0xc0, !PT ;  /* 0x8000000011007812 */ /* 0x000fc800078ec0ff */
[----:B------:R-:W-:-:S04]  /*7590*/  SHF.R.U32.HI R5, RZ, 0x18, R0 ;  /* 0x00000018ff057819 */ /* 0x000fc80000011600 */
[----:B------:R-:W-:-:S04]  /*75a0*/  LOP3.LUT R4, R4, R5, RZ, 0xfc, !PT ;  /* 0x0000000504047212 */ /* 0x000fc800078efcff */
[----:B------:R-:W-:-:S07]  /*75b0*/  PRMT R0, R4, 0x7610, R0 ;  /* 0x0000761004007816 */ /* 0x000fce0000000000 */
.L_x_12204:
[----:B------:R-:W-:Y:S05]  /*75c0*/  BSYNC B0 ;  /* 0x0000000000007941 */ /* 0x000fea0003800000 */
.L_x_12203:
[----:B------:R-:W-:Y:S01]  /*75d0*/  STG.E.U8 desc[UR36][R2.64], R0 ;  /* 0x0000000002007986 */ /* 0x000fe2000c101124 */
[----:B------:R-:W-:Y:S05]  /*75e0*/  EXIT ;  /* 0x000000000000794d */ /* 0x000fea0003800000 */
.L_x_12201:
        /* <DEDUP_REMOVED lines=17> */
.L_x_12208:
[----:B------:R-:W-:-:S04]  /*7700*/  LOP3.LUT R0, R17, 0x80000000, RZ, 0xc0, !PT ;  /* 0x8000000011007812 */ /* 0x000fc800078ec0ff */
[----:B------:R-:W-:-:S04]  /*7710*/  SHF.R.U32.HI R5, RZ, 0x18, R0 ;  /* 0x00000018ff057819 */ /* 0x000fc80000011600 */
[----:B------:R-:W-:-:S04]  /*7720*/  LOP3.LUT R4, R4, R5, RZ, 0xfc, !PT ;  /* 0x0000000504047212 */ /* 0x000fc800078efcff */
[----:B------:R-:W-:-:S07]  /*7730*/  PRMT R0, R4, 0x7610, R0 ;  /* 0x0000761004007816 */ /* 0x000fce0000000000 */
.L_x_12207:
[----:B------:R-:W-:Y:S05]  /*7740*/  BSYNC B0 ;  /* 0x0000000000007941 */ /* 0x000fea0003800000 */
.L_x_12206:
[----:B------:R-:W-:Y:S01]  /*7750*/  STG.E.U8 desc[UR36][R2.64], R0 ;  /* 0x0000000002007986 */ /* 0x000fe2000c101124 */
[----:B------:R-:W-:Y:S05]  /*7760*/  EXIT ;  /* 0x000000000000794d */ /* 0x000fea0003800000 */
.L_x_12200:
        /* <DEDUP_REMOVED lines=22> */
.L_x_12183:
        /* <DEDUP_REMOVED lines=16> */
.L_x_12211:
[----:B------:R-:W-:Y:S05]  /*79d0*/  EXIT ;  /* 0x000000000000794d */ /* 0x000fea0003800000 */
.L_x_12210:
[----:B------:R-:W-:-:S04]  /*79e0*/  PRMT R4, R17, 0x9910, RZ ;  /* 0x0000991011047816 */ /* 0x000fc800000000ff */
[----:B------:R-:W-:-:S05]  /*79f0*/  SHF.R.S32.HI R5, RZ, 0x1f, R4 ;  /* 0x0000001fff057819 */ /* 0x000fca0000011404 */
[----:B------:R-:W-:Y:S01]  /*7a00*/  STG.E.64 desc[UR36][R2.64], R4 ;  /* 0x0000000402007986 */ /* 0x000fe2000c101b24 */
[----:B------:R-:W-:Y:S05]  /*7a10*/  EXIT ;  /* 0x000000000000794d */ /* 0x000fea0003800000 */
.L_x_12209:
[----:B------:R-:W-:-:S05]  /*7a20*/  PRMT R5, R17, 0x9910, RZ ;  /* 0x0000991011057816 */ /* 0x000fca00000000ff */
[----:B------:R-:W-:Y:S01]  /*7a30*/  STG.E desc[UR36][R2.64], R5 ;  /* 0x0000000502007986 */ /* 0x000fe2000c101924 */
[----:B------:R-:W-:Y:S05]  /*7a40*/  EXIT ;  /* 0x000000000000794d */ /* 0x000fea0003800000 */
.L_x_12212:
        /* <DEDUP_REMOVED lines=11> */
.L_x_32135:


//--------------------- .text._ZN2at6native18elementwise_kernelILi128ELi4EZNS0_22gpu_kernel_impl_nocastINS0_13AUnaryFunctorIsssZZZNS0_21heaviside_kernel_cudaERNS_18TensorIteratorBaseEENKUlvE_clEvENKUlvE3_clEvEUlssE_EEEEvS5_RKT_EUliE_EEviT1_ --------------------------
	.section	.text._ZN2at6native18elementwise_kernelILi128ELi4EZNS0_22gpu_kernel_impl_nocastINS0_13AUnaryFunctorIsssZZZNS0_21heaviside_kernel_cudaERNS_18TensorIteratorBaseEENKUlvE_clEvENKUlvE3_clEvEUlssE_EEEEvS5_RKT_EUliE_EEviT1_,"ax",@progbits
	.align	128
        .global         _ZN2at6native18elementwise_kernelILi128ELi4EZNS0_22gpu_kernel_impl_nocastINS0_13AUnaryFunctorIsssZZZNS0_21heaviside_kernel_cudaERNS_18TensorIteratorBaseEENKUlvE_clEvENKUlvE3_clEvEUlssE_EEEEvS5_RKT_EUliE_EEviT1_
        .type           _ZN2at6native18elementwise_kernelILi128ELi4EZNS0_22gpu_kernel_impl_nocastINS0_13AUnaryFunctorIsssZZZNS0_21heaviside_kernel_cudaERNS_18TensorIteratorBaseEENKUlvE_clEvENKUlvE3_clEvEUlssE_EEEEvS5_RKT_EUliE_EEviT1_,@function
        .size           _ZN2at6native18elementwise_kernelILi128ELi4EZNS0_22gpu_kernel_impl_nocastINS0_13AUnaryFunctorIsssZZZNS0_21heaviside_kernel_cudaERNS_18TensorIteratorBaseEENKUlvE_clEvENKUlvE3_clEvEUlssE_EEEEvS5_RKT_EUliE_EEviT1_,(.L_x_32136 - _ZN2at6native18elementwise_kernelILi128ELi4EZNS0_22gpu_kernel_impl_nocastINS0_13AUnaryFunctorIsssZZZNS0_21heaviside_kernel_cudaERNS_18TensorIteratorBaseEENKUlvE_clEvENKUlvE3_clEvEUlssE_EEEEvS5_RKT_EUliE_EEviT1_)
        .other          _ZN2at6native18elementwise_kernelILi128ELi4EZNS0_22gpu_kernel_impl_nocastINS0_13AUnaryFunctorIsssZZZNS0_21heaviside_kernel_cudaERNS_18TensorIteratorBaseEENKUlvE_clEvENKUlvE3_clEvEUlssE_EEEEvS5_RKT_EUliE_EEviT1_,@"STO_CUDA_ENTRY STV_DEFAULT"
_ZN2at6native18elementwise_kernelILi128ELi4EZNS0_22gpu_kernel_impl_nocastINS0_13AUnaryFunctorIsssZZZNS0_21heaviside_kernel_cudaERNS_18TensorIteratorBaseEENKUlvE_clEvENKUlvE3_clEvEUlssE_EEEEvS5_RKT_EUliE_EEviT1_:
.text._ZN2at6native18elementwise_kernelILi128ELi4EZNS0_22gpu_kernel_impl_nocastINS0_13AUnaryFunctorIsssZZZNS0_21heaviside_kernel_cudaERNS_18TensorIteratorBaseEENKUlvE_clEvENKUlvE3_clEvEUlssE_EEEEvS5_RKT_EUliE_EEviT1_:
        /* <DEDUP_REMOVED lines=311> */
.L_x_12215:
[----:B------:R-:W-:Y:S01]  /*1370*/  ULDC.U16 UR4, c[0x0][0x422] ;  /* 0x0001088000047ab9 */ /* 0x000fe20000000400 */
[----:B------:R-:W-:Y:S01]  /*1380*/  ULDC.64 UR8, c[0x0][0x418] ;  /* 0x0001060000087ab9 */ /* 0x000fe20000000a00 */
[----:B------:R-:W-:Y:S01]  /*1390*/  UPRMT UR4, UR4, 0x9910, URZ ;  /* 0x0000991004047896 */ /* 0x000fe2000800003f */
[----:B------:R-:W-:-:S04]  /*13a0*/  IADD3 R4, P2, R2, UR8, RZ ;  /* 0x0000000802047c10 */ /* 0x000fc8000ff5e0ff */
[----:B------:R-:W-:Y:S01]  /*13b0*/  IADD3.X R5, RZ, UR9, RZ, P2, !PT ;  /* 0x00000009ff057c10 */ /* 0x000fe200097fe4ff */
[----:B------:R-:W-:Y:S01]  /*13c0*/  ULDC.64 UR8, c[0x0][0x410] ;  /* 0x0001040000087ab9 */ /* 0x000fe20000000a00 */
[----:B------:R-:W-:Y:S02]  /*13d0*/  ISETP.NE.AND P1, PT, RZ, UR4, PT ;  /* 0x00000004ff007c0c */ /* 0x000fe4000bf25270 */
[----:B------:R-:W-:-:S04]  /*13e0*/  ISETP.LT.AND P0, PT, RZ, UR4, PT ;  /* 0x00000004ff007c0c */ /* 0x000fc8000bf01270 */
[----:B------:R-:W-:-:S07]  /*13f0*/  SEL R7, RZ, 0x1, !P0 ;  /* 0x00000001ff077807 */ /* 0x000fce0004000000 */
[----:B------:R-:W2:Y:S01]  /*1400*/  @!P1 LDG.E.U16 R7, desc[UR6][R4.64] ;  /* 0x0000000604079981 */ /* 0x000ea2000c1e1500 */
[----:B------:R-:W-:Y:S02]  /*1410*/  IADD3 R2, P0, R3, UR8, RZ ;  /* 0x0000000803027c10 */ /* 0x000fe4000ff1e0ff */
[----:B------:R-:W-:-:S03]  /*1420*/  IADD3 R0, R0, 0x80, RZ ;  /* 0x0000008000007810 */ /* 0x000fc60007ffe0ff */
[----:B------:R-:W-:-:S05]  /*1430*/  IMAD.X R3, RZ, RZ, UR9, P0 ;  /* 0x00000009ff037e24 */ /* 0x000fca00080e06ff */
[----:B--2---:R0:W-:Y:S03]  /*1440*/  STG.E.U16 desc[UR6][R2.64], R7 ;  /* 0x0000000702007986 */ /* 0x0041e6000c101506 */
.L_x_12214:
[----:B------:R-:W-:Y:S05]  /*1450*/  BSYNC B0 ;  /* 0x0000000000007941 */ /* 0x000fea0003800000 */
.L_x_12213:
        /* <DEDUP_REMOVED lines=305> */
.L_x_12218:
        /* <DEDUP_REMOVED lines=12> */
[----:B------:R-:W-:Y:S01]  /*2830*/  IMAD.X R3, RZ, RZ, UR9, P0 ;  /* 0x00000009ff037e24 */ /* 0x000fe200080e06ff */
[----:B------:R-:W-:-:S04]  /*2840*/  ISETP.GE.AND P0, PT, R0, UR5, PT ;  /* 0x0000000500007c0c */ /* 0x000fc8000bf06270 */
[----:B--2---:R1:W-:Y:S09]  /*2850*/  STG.E.U16 desc[UR6][R2.64], R7 ;  /* 0x0000000702007986 */ /* 0x0043f2000c101506 */
        /* <DEDUP_REMOVED lines=303> */
.L_x_12219:
        /* <DEDUP_REMOVED lines=11> */
[----:B------:R-:W-:Y:S02]  /*3c00*/  IADD3 R0, R0, 0x80, RZ ;  /* 0x0000008000007810 */ /* 0x000fe40007ffe0ff */
[----:B------:R-:W-:-:S05]  /*3c10*/  IADD3.X R3, RZ, UR9, RZ, P0, !PT ;  /* 0x00000009ff037c10 */ /* 0x000fca00087fe4ff */
[----:B--2---:R2:W-:Y:S04]  /*3c20*/  STG.E.U16 desc[UR6][R2.64], R7 ;  /* 0x0000000702007986 */ /* 0x0045e8000c101506 */
.L_x_12217:
[----:B------:R-:W-:Y:S05]  /*3c30*/  BSYNC B0 ;  /* 0x0000000000007941 */ /* 0x000fea0003800000 */
.L_x_12216:
        /* <DEDUP_REMOVED lines=304> */
.L_x_12220:
[----:B------:R-:W-:Y:S01]  /*4f40*/  ULDC.U16 UR4, c[0x0][0x422] ;  /* 0x0001088000047ab9 */ /* 0x000fe20000000400 */
[----:B------:R-:W-:Y:S01]  /*4f50*/  ULDC.64 UR8, c[0x0][0x418] ;  /* 0x0001060000087ab9 */ /* 0x000fe20000000a00 */
[----:B------:R-:W-:Y:S01]  /*4f60*/  UPRMT UR4, UR4, 0x9910, URZ ;  /* 0x0000991004047896 */ /* 0x000fe2000800003f */
[----:B------:R-:W-:-:S04]  /*4f70*/  IADD3 R4, P0, R2, UR8, RZ ;  /* 0x0000000802047c10 */ /* 0x000fc8000ff1e0ff */
[----:B------:R-:W-:Y:S02]  /*4f80*/  IADD3.X R5, RZ, UR9, RZ, P0, !PT ;  /* 0x00000009ff057c10 */ /* 0x000fe400087fe4ff */
[----:B------:R-:W-:Y:S02]  /*4f90*/  ISETP.NE.AND P2, PT, RZ, UR4, PT ;  /* 0x00000004ff007c0c */ /* 0x000fe4000bf45270 */
[----:B------:R-:W-:Y:S01]  /*4fa0*/  ISETP.LT.AND P1, PT, RZ, UR4, PT ;  /* 0x00000004ff007c0c */ /* 0x000fe2000bf21270 */
[----:B------:R-:W-:-:S03]  /*4fb0*/  ULDC.64 UR4, c[0x0][0x410] ;  /* 0x0001040000047ab9 */ /* 0x000fc60000000a00 */
[----:B------:R-:W-:-:S07]  /*4fc0*/  SEL R7, RZ, 0x1, !P1 ;  /* 0x00000001ff077807 */ /* 0x000fce0004800000 */
[----:B------:R-:W2:Y:S01]  /*4fd0*/  @!P2 LDG.E.U16 R7, desc[UR6][R4.64] ;  /* 0x000000060407a981 */ /* 0x000ea2000c1e1500 */
[----:B------:R-:W-:-:S04]  /*4fe0*/  IADD3 R2, P0, R3, UR4, RZ ;  /* 0x0000000403027c10 */ /* 0x000fc8000ff1e0ff */
[----:B------:R-:W-:-:S05]  /*4ff0*/  IADD3.X R3, RZ, UR5, RZ, P0, !PT ;  /* 0x00000005ff037c10 */ /* 0x000fca00087fe4ff */
[----:B--2---:R-:W-:Y:S01]  /*5000*/  STG.E.U16 desc[UR6][R2.64], R7 ;  /* 0x0000000702007986 */ /* 0x004fe2000c101506 */
[----:B------:R-:W-:Y:S05]  /*5010*/  EXIT ;  /* 0x000000000000794d */ /* 0x000fea0003800000 */
.L_x_12221:
        /* <DEDUP_REMOVED lines=14> */
.L_x_32136:


//--------------------- .text._ZN2at6native27unrolled_elementwise_kernelINS0_13AUnaryFunctorIsssZZZNS0_21heaviside_kernel_cudaERNS_18TensorIteratorBaseEENKUlvE_clEvENKUlvE3_clEvEUlssE_EESt5arrayIPcLm2EELi4E23TrivialOffsetCalculatorILi1EjESD_NS0_6memory15LoadWithoutCastENSE_16StoreWithoutCastEEEviT_T0_T2_T3_T4_T5_ --------------------------
	.section	.text._ZN2at6native27unrolled_elementwise_kernelINS0_13AUnaryFunctorIsssZZZNS0_21heaviside_kernel_cudaERNS_18TensorIteratorBaseEENKUlvE_clEvENKUlvE3_clEvEUlssE_EESt5arrayIPcLm2EELi4E23TrivialOffsetCalculatorILi1EjESD_NS0_6memory15LoadWithoutCastENSE_16StoreWithoutCastEEEviT_T0_T2_T3_T4_T5_,"ax",@progbits
	.align	128
        .global         _ZN2at6native27unrolled_elementwise_kernelINS0_13AUnaryFunctorIsssZZZNS0_21heaviside_kernel_cudaERNS_18TensorIteratorBaseEENKUlvE_clEvENKUlvE3_clEvEUlssE_EESt5arrayIPcLm2EELi4E23TrivialOffsetCalculatorILi1EjESD_NS0_6memory15LoadWithoutCastENSE_16StoreWithoutCastEEEviT_T0_T2_T3_T4_T5_
        .type           _ZN2at6native27unrolled_elementwise_kernelINS0_13AUnaryFunctorIsssZZZNS0_21heaviside_kernel_cudaERNS_18TensorIteratorBaseEENKUlvE_clEvENKUlvE3_clEvEUlssE_EESt5arrayIPcLm2EELi4E23TrivialOffsetCalculatorILi1EjESD_NS0_6memory15LoadWithoutCastENSE_16StoreWithoutCastEEEviT_T0_T2_T3_T4_T5_,@function
        .size           _ZN2at6native27unrolled_elementwise_kernelINS0_13AUnaryFunctorIsssZZZNS0_21heaviside_kernel_cudaERNS_18TensorIteratorBaseEENKUlvE_clEvENKUlvE3_clEvEUlssE_EESt5arrayIPcLm2EELi4E23TrivialOffsetCalculatorILi1EjESD_NS0_6memory15LoadWithoutCastENSE_16StoreWithoutCastEEEviT_T0_T2_T3_T4_T5_,(.L_x_32137 - _ZN2at6native27unrolled_elementwise_kernelINS0_13AUnaryFunctorIsssZZZNS0_21heaviside_kernel_cudaERNS_18TensorIteratorBaseEENKUlvE_clEvENKUlvE3_clEvEUlssE_EESt5arrayIPcLm2EELi4E23TrivialOffsetCalculatorILi1EjESD_NS0_6memory15LoadWithoutCastENSE_16StoreWithoutCastEEEviT_T0_T2_T3_T4_T5_)
        .other          _ZN2at6native27unrolled_elementwise_kernelINS0_13AUnaryFunctorIsssZZZNS0_21heaviside_kernel_cudaERNS_18TensorIteratorBaseEENKUlvE_clEvENKUlvE3_clEvEUlssE_EESt5arrayIPcLm2EELi4E23TrivialOffsetCalculatorILi1EjESD_NS0_6memory15LoadWithoutCastENSE_16StoreWithoutCastEEEviT_T0_T2_T3_T4_T5_,@"STO_CUDA_ENTRY STV_DEFAULT"
_ZN2at6native27unrolled_elementwise_kernelINS0_13AUnaryFunctorIsssZZZNS0_21heaviside_kernel_cudaERNS_18TensorIteratorBaseEENKUlvE_clEvENKUlvE3_clEvEUlssE_EESt5arrayIPcLm2EELi4E23TrivialOffsetCalculatorILi1EjESD_NS0_6memory15LoadWithoutCastENSE_16StoreWithoutCastEEEviT_T0_T2_T3_T4_T5_:
.text._ZN2at6native27unrolled_elementwise_kernelINS0_13AUnaryFunctorIsssZZZNS0_21heaviside_kernel_cudaERNS_18TensorIteratorBaseEENKUlvE_clEvENKUlvE3_clEvEUlssE_EESt5arrayIPcLm2EELi4E23TrivialOffsetCalculatorILi1EjESD_NS0_6memory15LoadWithoutCastENSE_16StoreWithoutCastEEEviT_T0_T2_T3_T4_T5_:
        /* <DEDUP_REMOVED lines=13> */
[----:B------:R-:W-:Y:S01]  /*00d0*/  @!P1 LEA R13, R0, R15, 0x9 ;  /* 0x0000000f000d9211 */ /* 0x000fe200078e48ff */
[----:B------:R-:W-:Y:S01]  /*00e0*/  @!P1 VIADD R15, R15, 0x80 ;  /* 0x000000800f0f9836 */ /* 0x000fe20000000000 */
[----:B------:R-:W1:Y:S04]  /*00f0*/  @!P1 LDC.64 R8, c[0x0][0x220] ;  /* 0x00008800ff089b82 */ /* 0x000e680000000a00 */
[----:B------:R-:W-:Y:S01]  /*0100*/  ISETP.GE.AND P2, PT, R15, R2, PT ;  /* 0x000000020f00720c */ /* 0x000fe20003f46270 */
[----:B0-----:R-:W-:-:S05]  /*0110*/  @!P0 IMAD.WIDE.U32 R6, R5, 0x2, R6 ;  /* 0x0000000205068825 */ /* 0x001fca00078e0006 */
[----:B------:R-:W2:Y:S07]  /*0120*/  @!P0 LDG.E.U16 R16, desc[UR6][R6.64] ;  /* 0x0000000606108981 */ /* 0x000eae000c1e1500 */
[----:B------:R-:W0:Y:S01]  /*0130*/  @!P2 LDC.64 R10, c[0x0][0x220] ;  /* 0x00008800ff0aab82 */ /* 0x000e220000000a00 */
[----:B------:R-:W-:Y:S02]  /*0140*/  @!P2 LEA R17, R0, R15, 0x9 ;  /* 0x0000000f0011a211 */ /* 0x000fe400078e48ff */
[----:B------:R-:W-:-:S02]  /*0150*/  PRMT R5, RZ, 0x7610, R5 ;  /* 0x00007610ff057816 */ /* 0x000fc40000000005 */
[----:B------:R-:W-:Y:S01]  /*0160*/  PRMT R14, RZ, 0x7610, R14 ;  /* 0x00007610ff0e7816 */ /* 0x000fe2000000000e */
[----:B-1----:R-:W-:-:S05]  /*0170*/  @!P1 IMAD.WIDE.U32 R8, R13, 0x2, R8 ;  /* 0x000000020d089825 */ /* 0x002fca00078e0008 */
[----:B------:R1:W3:Y:S01]  /*0180*/  @!P1 LDG.E.U16 R5, desc[UR6][R8.64] ;  /* 0x0000000608059981 */ /* 0x0002e2000c1e1500 */
[----:B------:R-:W-:Y:S02]  /*0190*/  @!P2 VIADD R15, R15, 0x80 ;  /* 0x000000800f0fa836 */ /* 0x000fe40000000000 */
[----:B0-----:R-:W-:Y:S01]  /*01a0*/  @!P2 IMAD.WIDE.U32 R10, R17, 0x2, R10 ;  /* 0x00000002110aa825 */ /* 0x001fe200078e000a */
[----:B-1----:R-:W0:Y:S04]  /*01b0*/  @!P0 LDC.64 R8, c[0x0][0x218] ;  /* 0x00008600ff088b82 */ /* 0x002e280000000a00 */
[----:B------:R1:W4:Y:S01]  /*01c0*/  @!P2 LDG.E.U16 R14, desc[UR6][R10.64] ;  /* 0x000000060a0ea981 */ /* 0x000322000c1e1500 */
[----:B------:R-:W-:-:S13]  /*01d0*/  ISETP.GE.AND P1, PT, R15, R2, PT ;  /* 0x000000020f00720c */ /* 0x000fda0003f26270 */
[----:B------:R-:W1:Y:S01]  /*01e0*/  @!P1 LDC.64 R12, c[0x0][0x220] ;  /* 0x00008800ff0c9b82 */ /* 0x000e620000000a00 */
[----:B------:R-:W-:Y:S01]  /*01f0*/  @!P1 IMAD R7, R0, 0x200, R15 ;  /* 0x0000020000079824 */ /* 0x000fe200078e020f */
[----:B------:R-:W-:Y:S01]  /*0200*/  ULDC.U16 UR4, c[0x0][0x216] ;  /* 0x0000858000047ab9 */ /* 0x000fe20000000400 */
[----:B------:R-:W-:Y:S01]  /*0210*/  PRMT R4, RZ, 0x7610, R4 ;  /* 0x00007610ff047816 */ /* 0x000fe20000000004 */
[----:B------:R-:W-:-:S04]  /*0220*/  UPRMT UR4, UR4, 0x9910, URZ ;  /* 0x0000991004047896 */ /* 0x000fc8000800003f */
[----:B------:R-:W-:Y:S01]  /*0230*/  UISETP.GT.AND UP0, UPT, UR4, URZ, UPT ;  /* 0x0000003f0400728c */ /* 0x000fe2000bf04270 */
[----:B------:R-:W-:Y:S02]  /*0240*/  @!P0 IMAD R15, R0, 0x200, R3 ;  /* 0x00000200000f8824 */ /* 0x000fe400078e0203 */
[----:B-1----:R-:W-:-:S05]  /*0250*/  @!P1 IMAD.WIDE.U32 R6, R7, 0x2, R12 ;  /* 0x0000000207069825 */ /* 0x002fca00078e000c */
[----:B------:R0:W5:Y:S01]  /*0260*/  @!P1 LDG.E.U16 R4, desc[UR6][R6.64] ;  /* 0x0000000606049981 */ /* 0x000162000c1e1500 */
[----:B------:R-:W-:Y:S01]  /*0270*/  ISETP.NE.AND P1, PT, RZ, UR4, PT ;  /* 0x00000004ff007c0c */ /* 0x000fe2000bf25270 */
[----:B------:R-:W-:-:S06]  /*0280*/  USEL UR4, URZ, 0x1, !UP0 ;  /* 0x000000013f047887 */ /* 0x000fcc000c000000 */
[----:B------:R-:W-:Y:S02]  /*0290*/  IMAD.U32 R11, RZ, RZ, UR4 ;  /* 0x00000004ff0b7e24 */ /* 0x000fe4000f8e00ff */
[----:B0-----:R-:W-:Y:S01]  /*02a0*/  @!P0 IMAD.WIDE.U32 R6, R15, 0x2, R8 ;  /* 0x000000020f068825 */ /* 0x001fe200078e0008 */
[----:B------:R-:W-:Y:S02]  /*02b0*/  MOV R13, R3 ;  /* 0x00000003000d7202 */ /* 0x000fe40000000f00 */
[----:B------:R-:W-:-:S04]  /*02c0*/  @!P0 IADD3 R13, R3, 0x80, RZ ;  /* 0x00000080030d8810 */ /* 0x000fc80007ffe0ff */
[----:B------:R-:W-:Y:S01]  /*02d0*/  ISETP.GE.AND P2, PT, R13, R2, PT ;  /* 0x000000020d00720c */ /* 0x000fe20003f46270 */
[----:B------:R-:W-:Y:S02]  /*02e0*/  IMAD.U32 R10, RZ, RZ, UR4 ;  /* 0x00000004ff0a7e24 */ /* 0x000fe4000f8e00ff */
[----:B------:R-:W-:Y:S01]  /*02f0*/  IMAD.U32 R3, RZ, RZ, UR4 ;  /* 0x00000004ff037e24 */ /* 0x000fe2000f8e00ff */
[----:B------:R-:W-:Y:S01]  /*0300*/  MOV R12, UR4 ;  /* 0x00000004000c7c02 */ /* 0x000fe20008000f00 */
[----:B------:R-:W-:Y:S01]  /*0310*/  BSSY B0, `(.L_x_12222) ;  /* 0x0000010000007945 */ /* 0x000fe20003800000 */
[----:B--2---:R-:W-:-:S05]  /*0320*/  @!P1 PRMT R11, R16, 0x7610, R11 ;  /* 0x00007610100b9816 */ /* 0x004fca000000000b */
[----:B------:R0:W-:Y:S01]  /*0330*/  @!P0 STG.E.U16 desc[UR6][R6.64], R11 ;  /* 0x0000000b06008986 */ /* 0x0001e2000c101506 */
[----:B---3--:R-:W-:Y:S02]  /*0340*/  @!P1 PRMT R10, R5, 0x7610, R10 ;  /* 0x00007610050a9816 */ /* 0x008fe4000000000a */
[----:B----4-:R-:W-:Y:S01]  /*0350*/  @!P1 PRMT R3, R14, 0x7610, R3 ;  /* 0x000076100e039816 */ /* 0x010fe20000000003 */
        /* <DEDUP_REMOVED lines=11> */
.L_x_12223:
[----:B------:R-:W-:Y:S05]  /*0410*/  BSYNC B0 ;  /* 0x0000000000007941 */ /* 0x000fea0003800000 */
.L_x_12222:
[----:B------:R-:W-:-:S13]  /*0420*/  ISETP.GE.AND P0, PT, R13, R2, PT ;  /* 0x000000020d00720c */ /* 0x000fda0003f06270 */
[----:B------:R-:W-:Y:S05]  /*0430*/  @P0 EXIT ;  /* 0x000000000000094d */ /* 0x000fea0003800000 */
[----:B0-----:R-:W0:Y:S01]  /*0440*/  LDC.64 R2, c[0x0][0x218] ;  /* 0x00008600ff027b82 */ /* 0x001e220000000a00 */
[----:B------:R-:W-:Y:S02]  /*0450*/  LEA R13, R0, R13, 0x9 ;  /* 0x0000000d000d7211 */ /* 0x000fe400078e48ff */
[----:B------:R-:W-:-:S04]  /*0460*/  PRMT R5, R12, 0x7610, R5 ;  /* 0x000076100c057816 */ /* 0x000fc80000000005 */
[----:B-----5:R-:W-:Y:S01]  /*0470*/  @!P1 PRMT R5, R4, 0x7610, R5 ;  /* 0x0000761004059816 */ /* 0x020fe20000000005 */
[----:B0-----:R-:W-:-:S05]  /*0480*/  IMAD.WIDE.U32 R2, R13, 0x2, R2 ;  /* 0x000000020d027825 */ /* 0x001fca00078e0002 */
[----:B------:R-:W-:Y:S01]  /*0490*/  STG.E.U16 desc[UR6][R2.64], R5 ;  /* 0x0000000502007986 */ /* 0x000fe2000c101506 */
[----:B------:R-:W-:Y:S05]  /*04a0*/  EXIT ;  /* 0x000000000000794d */ /* 0x000fea0003800000 */
.L_x_12224:
        /* <DEDUP_REMOVED lines=13> */
.L_x_32137:


//--------------------- .text._ZN2at6native29vectorized_elementwise_kernelILi2ENS0_13AUnaryFunctorIsssZZZNS0_21heaviside_kernel_cudaERNS_18TensorIteratorBaseEENKUlvE_clEvENKUlvE3_clEvEUlssE_EESt5arrayIPcLm2EEEEviT0_T1_ --------------------------
	.section	.text._ZN2at6native29vectorized_elementwise_kernelILi2ENS0_13AUnaryFunctorIsssZZZNS0_21heaviside_kernel_cudaERNS_18TensorIteratorBaseEENKUlvE_clEvENKUlvE3_clEvEUlssE_EESt5arrayIPcLm2EEEEviT0_T1_,"ax",@progbits
	.align	128
        .global         _ZN2at6native29vectorized_elementwise_kernelILi2ENS0_13AUnaryFunctorIsssZZZNS0_21heaviside_kernel_cudaERNS_18TensorIteratorBaseEENKUlvE_clEvENKUlvE3_clEvEUlssE_EESt5arrayIPcLm2EEEEviT0_T1_
        .type           _ZN2at6native29vectorized_elementwise_kernelILi2ENS0_13AUnaryFunctorIsssZZZNS0_21heaviside_kernel_cudaERNS_18TensorIteratorBaseEENKUlvE_clEvENKUlvE3_clEvEUlssE_EESt5arrayIPcLm2EEEEviT0_T1_,@function
        .size           _ZN2at6native29vectorized_elementwise_kernelILi2ENS0_13AUnaryFunctorIsssZZZNS0_21heaviside_kernel_cudaERNS_18TensorIteratorBaseEENKUlvE_clEvENKUlvE3_clEvEUlssE_EESt5arrayIPcLm2EEEEviT0_T1_,(.L_x_32138 - _ZN2at6native29vectorized_elementwise_kernelILi2ENS0_13AUnaryFunctorIsssZZZNS0_21heaviside_kernel_cudaERNS_18TensorIteratorBaseEENKUlvE_clEvENKUlvE3_clEvEUlssE_EESt5arrayIPcLm2EEEEviT0_T1_)
        .other          _ZN2at6native29vectorized_elementwise_kernelILi2ENS0_13AUnaryFunctorIsssZZZNS0_21heaviside_kernel_cudaERNS_18TensorIteratorBaseEENKUlvE_clEvENKUlvE3_clEvEUlssE_EESt5arrayIPcLm2EEEEviT0_T1_,@"STO_CUDA_ENTRY STV_DEFAULT"
_ZN2at6native29vectorized_elementwise_kernelILi2ENS0_13AUnaryFunctorIsssZZZNS0_21heaviside_kernel_cudaERNS_18TensorIteratorBaseEENKUlvE_clEvENKUlvE3_clEvEUlssE_EESt5arrayIPcLm2EEEEviT0_T1_:
.text._ZN2at6native29vectorized_elementwise_kernelILi2ENS0_13AUnaryFunctorIsssZZZNS0_21heaviside_kernel_cudaERNS_18TensorIteratorBaseEENKUlvE_clEvENKUlvE3_clEvEUlssE_EESt5arrayIPcLm2EEEEviT0_T1_:
[----:B------:R-:W-:Y:S01]  /*0000*/  LDC R1, c[0x0][0x28] ;  /* 0x00000a00ff017b82 */ /* 0x000fe20000000800 */
[----:B------:R-:W0:Y:S01]  /*0010*/  S2R R0, SR_CTAID.X ;  /* 0x0000000000007919 */ /* 0x000e220000002500 */
[----:B------:R-:W-:Y:S01]  /*0020*/  ULDC UR4, c[0x0][0x210] ;  /* 0x0000840000047ab9 */ /* 0x000fe20000000800 */
[----:B------:R-:W-:Y:S01]  /*0030*/  ULDC.64 UR6, c[0x0][0x208] ;  /* 0x0000820000067ab9 */ /* 0x000fe20000000a00 */
[----:B0-----:R-:W-:-:S05]  /*0040*/  IMAD.SHL.U32 R0, R0, 0x400, RZ ;  /* 0x0000040000007824 */ /* 0x001fca00078e00ff */
[----:B------:R-:W-:-:S04]  /*0050*/  IADD3 R16, -R0, UR4, RZ ;  /* 0x0000000400107c10 */ /* 0x000fc8000fffe1ff */
[----:B------:R-:W-:-:S13]  /*0060*/  ISETP.GE.U32.AND P0, PT, R16, 0x400, PT ;  /* 0x000004001000780c */ /* 0x000fda0003f06070 */
[----:B------:R-:W-:Y:S05]  /*0070*/  @!P0 BRA `(.L_x_12225) ;  /* 0x0000000000848947 */ /* 0x000fea0003800000 */
[----:B------:R-:W0:Y:S01]  /*0080*/  LDC.U16 R2, c[0x0][0x216] ;  /* 0x00008580ff027b82 */ /* 0x000e220000000400 */
[----:B------:R-:W1:Y:S07]  /*0090*/  S2R R13, SR_TID.X ;  /* 0x00000000000d7919 */ /* 0x000e6e0000002100 */
[----:B------:R-:W2:Y:S01]  /*00a0*/  LDC.64 R4, c[0x0][0x218] ;  /* 0x00008600ff047b82 */ /* 0x000ea20000000a00 */
[----:B0-----:R-:W-:-:S04]  /*00b0*/  PRMT R6, R2, 0x9910, RZ ;  /* 0x0000991002067816 */ /* 0x001fc800000000ff */
[----:B------:R-:W-:-:S13]  /*00c0*/  ISETP.NE.AND P1, PT, R6, RZ, PT ;  /* 0x000000ff0600720c */ /* 0x000fda0003f25270 */
[----:B------:R-:W0:Y:S02]  /*00d0*/  @!P1 LDC.64 R2, c[0x0][0x220] ;  /* 0x00008800ff029b82 */ /* 0x000e240000000a00 */
[----:B0-----:R-:W-:-:S04]  /*00e0*/  @!P1 IMAD.WIDE R2, R0, 0x2, R2 ;  /* 0x0000000200029825 */ /* 0x001fc800078e0202 */
[----:B-1----:R-:W-:-:S05]  /*00f0*/  @!P1 IMAD.WIDE.U32 R2, R13, 0x4, R2 ;  /* 0x000000040d029825 */ /* 0x002fca00078e0002 */
[----:B------:R-:W3:Y:S04]  /*0100*/  @!P1 LDG.E R12, desc[UR6][R2.64] ;  /* 0x00000006020c9981 */ /* 0x000ee8000c1e1900 */
[----:B------:R-:W4:Y:S04]  /*0110*/  @!P1 LDG.E R9, desc[UR6][R2.64+0x200] ;  /* 0x0002000602099981 */ /* 0x000f28000c1e1900 */
[----:B------:R-:W5:Y:S04]  /*0120*/  @!P1 LDG.E R10, desc[UR6][R2.64+0x400] ;  /* 0x00040006020a9981 */ /* 0x000f68000c1e1900 */
[----:B------:R0:W5:Y:S01]  /*0130*/  @!P1 LDG.E R11, desc[UR6][R2.64+0x600] ;  /* 0x00060006020b9981 */ /* 0x000162000c1e1900 */
[----:B------:R-:W-:Y:S01]  /*0140*/  ISETP.GT.AND P0, PT, R6, RZ, PT ;  /* 0x000000ff0600720c */ /* 0x000fe20003f04270 */
[----:B--2---:R-:W-:-:S03]  /*0150*/  IMAD.WIDE.U32 R4, R0, 0x2, R4 ;  /* 0x0000000200047825 */ /* 0x004fc600078e0004 */
[----:B------:R-:W-:-:S04]  /*0160*/  SEL R8, RZ, 0x1, !P0 ;  /* 0x00000001ff087807 */ /* 0x000fc80004000000 */
[C---:B------:R-:W-:Y:S01]  /*0170*/  PRMT R7, R8.reuse, 0x5410, R8 ;  /* 0x0000541008077816 */ /* 0x040fe20000000008 */
[----:B0-----:R-:W-:Y:S01]  /*0180*/  IMAD.WIDE R2, R13, 0x4, R4 ;  /* 0x000000040d027825 */ /* 0x001fe200078e0204 */
[C-C-:B------:R-:W-:Y:S02]  /*0190*/  PRMT R6, R8.reuse, 0x5410, R8.reuse ;  /* 0x0000541008067816 */ /* 0x140fe40000000008 */
[----:B------:R-:W-:-:S04]  /*01a0*/  PRMT R8, R8, 0x5410, R8 ;  /* 0x0000541008087816 */ /* 0x000fc80000000008 */
[--C-:B------:R-:W-:Y:S02]  /*01b0*/  PRMT R0, R8, 0x5410, R8.reuse ;  /* 0x0000541008007816 */ /* 0x100fe40000000008 */
[----:B---3--:R-:W-:Y:S02]  /*01c0*/  @!P1 PRMT R8, R12, 0x7610, R8 ;  /* 0x000076100c089816 */ /* 0x008fe40000000008 */
[----:B----4-:R-:W-:Y:S02]  /*01d0*/  @!P1 PRMT R7, R9, 0x7610, R7 ;  /* 0x0000761009079816 */ /* 0x010fe40000000007 */
[----:B------:R-:W-:Y:S02]  /*01e0*/  @!P1 PRMT R8, R8, 0x7610, R12 ;  /* 0x0000761008089816 */ /* 0x000fe4000000000c */
[----:B-----5:R-:W-:Y:S02]  /*01f0*/  @!P1 PRMT R6, R10, 0x7610, R6 ;  /* 0x000076100a069816 */ /* 0x020fe40000000006 */
[----:B------:R-:W-:Y:S01]  /*0200*/  @!P1 PRMT R7, R7, 0x7610, R9 ;  /* 0x0000761007079816 */ /* 0x000fe20000000009 */
[----:B------:R-:W-:Y:S01]  /*0210*/  STG.E desc[UR6][R2.64], R8 ;  /* 0x0000000802007986 */ /* 0x000fe2000c101906 */
[----:B------:R-:W-:-:S02]  /*0220*/  @!P1 PRMT R0, R11, 0x7610, R0 ;  /* 0x000076100b009816 */ /* 0x000fc40000000000 */
[----:B------:R-:W-:Y:S01]  /*0230*/  @!P1 PRMT R6, R6, 0x7610, R10 ;  /* 0x0000761006069816 */ /* 0x000fe2000000000a */
[----:B------:R-:W-:Y:S01]  /*0240*/  STG.E desc[UR6][R2.64+0x200], R7 ;  /* 0x0002000702007986 */ /* 0x000fe2000c101906 */
[----:B------:R-:W-:-:S03]  /*0250*/  @!P1 PRMT R0, R0, 0x7610, R11 ;  /* 0x0000761000009816 */ /* 0x000fc6000000000b */
[----:B------:R-:W-:Y:S04]  /*0260*/  STG.E desc[UR6][R2.64+0x400], R6 ;  /* 0x0004000602007986 */ /* 0x000fe8000c101906 */
[----:B------:R-:W-:Y:S01]  /*0270*/  STG.E desc[UR6][R2.64+0x600], R0 ;  /* 0x0006000002007986 */ /* 0x000fe2000c101906 */
[----:B------:R-:W-:Y:S05]  /*0280*/  EXIT ;  /* 0x000000000000794d */ /* 0x000fea0003800000 */
.L_x_12225:
[----:B------:R-:W0:Y:S01]  /*0290*/  S2R R17, SR_TID.X ;  /* 0x0000000000117919 */ /* 0x000e220000002100 */
[----:B------:R-:W-:Y:S02]  /*02a0*/  PRMT R22, RZ, 0x7610, R22 ;  /* 0x00007610ff167816 */ /* 0x000fe40000000016 */
[----:B0-----:R-:W-:Y:S01]  /*02b0*/  ISETP.GE.AND P0, PT, R17, R16, PT ;  /* 0x000000101100720c */ /* 0x001fe20003f06270 */
[----:B------:R-:W-:-:S12]  /*02c0*/  IMAD.MOV.U32 R25, RZ, RZ, R17 ;  /* 0x000000ffff197224 */ /* 0x000fd800078e0011 */
[----:B------:R-:W-:Y:S01]  /*02d0*/  @!P0 VIADD R25, R17, 0x80 ;  /* 0x0000008011198836 */ /* 0x000fe20000000000 */
[----:B------:R-:W0:Y:S04]  /*02e0*/  @!P0 LDC.64 R14, c[0x0][0x220] ;  /* 0x00008800ff0e8b82 */ /* 0x000e280000000a00 */
[----:B------:R-:W-:-:S13]  /*02f0*/  ISETP.GE.AND P6, PT, R25, R16, PT ;  /* 0x000000101900720c */ /* 0x000fda0003fc6270 */
[----:B------:R-:W-:Y:S01]  /*0300*/  @!P6 IMAD.IADD R5, R0, 0x1, R25 ;  /* 0x000000010005e824 */ /* 0x000fe200078e0219 */
[----:B------:R-:W1:Y:S01]  /*0310*/  @!P6 LDC.64 R2, c[0x0][0x220] ;  /* 0x00008800ff02eb82 */ /* 0x000e620000000a00 */
[----:B------:R-:W-:-:S05]  /*0320*/  @!P6 VIADD R25, R25, 0x80 ;  /* 0x000000801919e836 */ /* 0x000fca0000000000 */
[----:B------:R-:W-:-:S13]  /*0330*/  ISETP.GE.AND P5, PT, R25, R16, PT ;  /* 0x000000101900720c */ /* 0x000fda0003fa6270 */
[----:B------:R-:W-:Y:S01]  /*0340*/  @!P5 IMAD.IADD R29, R0, 0x1, R25 ;  /* 0x00000001001dd824 */ /* 0x000fe200078e0219 */
[----:B------:R-:W-:Y:S01]  /*0350*/  @!P5 IADD3 R25, R25, 0x80, RZ ;  /* 0x000000801919d810 */ /* 0x000fe20007ffe0ff */
[----:B------:R-:W2:Y:S03]  /*0360*/  @!P5 LDC.64 R12, c[0x0][0x220] ;  /* 0x00008800ff0cdb82 */ /* 0x000ea60000000a00 */
[----:B------:R-:W-:Y:S01]  /*0370*/  ISETP.GE.AND P4, PT, R25, R16, PT ;  /* 0x000000101900720c */ /* 0x000fe20003f86270 */
[----:B-1----:R-:W-:-:S05]  /*0380*/  @!P6 IMAD.WIDE.U32 R2, R5, 0x2, R2 ;  /* 0x000000020502e825 */ /* 0x002fca00078e0002 */
[----:B------:R1:W3:Y:S07]  /*0390*/  @!P6 LDG.E.U16 R22, desc[UR6][R2.64] ;  /* 0x000000060216e981 */ /* 0x0002ee000c1e1500 */
        /* <DEDUP_REMOVED lines=8> */
[C---:B------:R-:W-:Y:S01]  /*0420*/  @!P2 IMAD.IADD R19, R0.reuse, 0x1, R25 ;  /* 0x000000010013a824 */ /* 0x040fe200078e0219 */
[----:B------:R-:W-:Y:S01]  /*0430*/  @!P2 IADD3 R25, R25, 0x80, RZ ;  /* 0x000000801919a810 */ /* 0x000fe20007ffe0ff */
[----:B------:R-:W-:Y:S01]  /*0440*/  @!P0 IMAD.IADD R18, R0, 0x1, R17 ;  /* 0x0000000100128824 */ /* 0x000fe200078e0211 */
[----:B-1----:R-:W1:Y:S02]  /*0450*/  @!P2 LDC.64 R2, c[0x0][0x220] ;  /* 0x00008800ff02ab82 */ /* 0x002e640000000a00 */
[----:B------:R-:W-:-:S13]  /*0460*/  ISETP.GE.AND P1, PT, R25, R16, PT ;  /* 0x000000101900720c */ /* 0x000fda0003f26270 */
[----:B------:R-:W-:Y:S01]  /*0470*/  @!P1 IMAD.IADD R21, R0, 0x1, R25 ;  /* 0x0000000100159824 */ /* 0x000fe200078e0219 */
[----:B------:R-:W4:Y:S01]  /*0480*/  @!P1 LDC.64 R4, c[0x0][0x220] ;  /* 0x00008800ff049b82 */ /* 0x000f220000000a00 */
[----:B------:R-:W-:-:S05]  /*0490*/  @!P1 VIADD R25, R25, 0x80 ;  /* 0x0000008019199836 */ /* 0x000fca0000000000 */
[----:B------:R-:W-:Y:S01]  /*04a0*/  ISETP.GE.AND P6, PT, R25, R16, PT ;  /* 0x000000101900720c */ /* 0x000fe20003fc6270 */
[----:B0-----:R-:W-:Y:S01]  /*04b0*/  @!P0 IMAD.WIDE.U32 R14, R18, 0x2, R14 ;  /* 0x00000002120e8825 */ /* 0x001fe200078e000e */
[----:B------:R-:W-:-:S06]  /*04c0*/  PRMT R18, RZ, 0x7610, R18 ;  /* 0x00007610ff127816 */ /* 0x000fcc0000000012 */
[----:B------:R0:W3:Y:S05]  /*04d0*/  @!P0 LDG.E.U16 R18, desc[UR6][R14.64] ;  /* 0x000000060e128981 */ /* 0x0000ea000c1e1500 */
[----:B------:R-:W5:Y:S01]  /*04e0*/  @!P6 LDC.64 R8, c[0x0][0x220] ;  /* 0x00008800ff08eb82 */ /* 0x000f620000000a00 */
[----:B------:R-:W-:Y:S01]  /*04f0*/  PRMT R20, RZ, 0x7610, R20 ;  /* 0x00007610ff147816 */ /* 0x000fe20000000014 */
[----:B--2---:R-:W-:-:S04]  /*0500*/  @!P5 IMAD.WIDE.U32 R12, R29, 0x2, R12 ;  /* 0x000000021d0cd825 */ /* 0x004fc800078e000c */
[----:B------:R-:W-:Y:S01]  /*0510*/  @!P6 IMAD.IADD R25, R0, 0x1, R25 ;  /* 0x000000010019e824 */ /* 0x000fe200078e0219 */
[----:B------:R2:W3:Y:S01]  /*0520*/  @!P5 LDG.E.U16 R20, desc[UR6][R12.64] ;  /* 0x000000060c14d981 */ /* 0x0004e2000c1e1500 */
[----:B-1----:R-:W-:Y:S01]  /*0530*/  @!P2 IMAD.WIDE.U32 R2, R19, 0x2, R2 ;  /* 0x000000021302a825 */ /* 0x002fe200078e0002 */
[----:B------:R-:W-:Y:S02]  /*0540*/  PRMT R19, RZ, 0x7610, R19 ;  /* 0x00007610ff137816 */ /* 0x000fe40000000013 */
[----:B0-----:R-:W-:Y:S01]  /*0550*/  PRMT R15, RZ, 0x7610, R15 ;  /* 0x00007610ff0f7816 */ /* 0x001fe2000000000f */
[----:B----4-:R-:W-:Y:S01]  /*0560*/  @!P1 IMAD.WIDE.U32 R4, R21, 0x2, R4 ;  /* 0x0000000215049825 */ /* 0x010fe200078e0004 */
[----:B------:R-:W-:Y:S02]  /*0570*/  PRMT R14, RZ, 0x7610, R14 ;  /* 0x00007610ff0e7816 */ /* 0x000fe4000000000e */
[----:B------:R-:W-:Y:S01]  /*0580*/  PRMT R21, RZ, 0x7610, R21 ;  /* 0x00007610ff157816 */ /* 0x000fe20000000015 */
[----:B------:R-:W-:Y:S01]  /*0590*/  @!P4 IMAD.WIDE.U32 R10, R27, 0x2, R10 ;  /* 0x000000021b0ac825 */ /* 0x000fe200078e000a */
[----:B--2---:R-:W-:-:S02]  /*05a0*/  PRMT R12, RZ, 0x7610, R12 ;  /* 0x00007610ff0c7816 */ /* 0x004fc4000000000c */
[----:B------:R-:W2:Y:S01]  /*05b0*/  @!P2 LDG.E.U16 R14, desc[UR6][R2.64] ;  /* 0x00000006020ea981 */ /* 0x000ea2000c1e1500 */
[----:B-----5:R-:W-:-:S03]  /*05c0*/  @!P3 IMAD.WIDE.U32 R6, R23, 0x2, R6 ;  /* 0x000000021706b825 */ /* 0x020fc600078e0006 */
[----:B------:R-:W4:Y:S01]  /*05d0*/  @!P4 LDG.E.U16 R19, desc[UR6][R10.64] ;  /* 0x000000060a13c981 */ /* 0x000f22000c1e1500 */
[----:B------:R-:W-:Y:S02]  /*05e0*/  @!P6 IMAD.WIDE.U32 R8, R25, 0x2, R8 ;  /* 0x000000021908e825 */ /* 0x000fe400078e0008 */
[----:B------:R-:W0:Y:S01]  /*05f0*/  @!P0 LDC.64 R24, c[0x0][0x218] ;  /* 0x00008600ff188b82 */ /* 0x000e220000000a00 */
[----:B------:R1:W5:Y:S04]  /*0600*/  @!P3 LDG.E.U16 R15, desc[UR6][R6.64] ;  /* 0x00000006060fb981 */ /* 0x000368000c1e1500 */
[----:B------:R0:W5:Y:S04]  /*0610*/  @!P1 LDG.E.U16 R21, desc[UR6][R4.64] ;  /* 0x0000000604159981 */ /* 0x000168000c1e1500 */
[----:B------:R-:W5:Y:S01]  /*0620*/  @!P6 LDG.E.U16 R12, desc[UR6][R8.64] ;  /* 0x00000006080ce981 */ /* 0x000f62000c1e1500 */
[----:B------:R-:W-:-:S02]  /*0630*/  ULDC.U16 UR4, c[0x0][0x216] ;  /* 0x0000858000047ab9 */ /* 0x000fc40000000400 */
[----:B------:R-:W-:-:S04]  /*0640*/  UPRMT UR4, UR4, 0x9910, URZ ;  /* 0x0000991004047896 */ /* 0x000fc8000800003f */
[----:B------:R-:W-:Y:S02]  /*0650*/  UISETP.GT.AND UP0, UPT, UR4, URZ, UPT ;  /* 0x0000003f0400728c */ /* 0x000fe4000bf04270 */
[----:B------:R-:W-:Y:S02]  /*0660*/  ISETP.NE.AND P1, PT, RZ, UR4, PT ;  /* 0x00000004ff007c0c */ /* 0x000fe4000bf25270 */
[----:B------:R-:W-:Y:S01]  /*0670*/  USEL UR4, URZ, 0x1, !UP0 ;  /* 0x000000013f047887 */ /* 0x000fe2000c000000 */
[----:B-1----:R-:W-:-:S05]  /*0680*/  @!P0 IMAD.IADD R7, R0, 0x1, R17 ;  /* 0x0000000100078824 */ /* 0x002fca00078e0211 */
[----:B------:R-:W-:Y:S01]  /*0690*/  MOV R11, UR4 ;  /* 0x00000004000b7c02 */ /* 0x000fe20008000f00 */
[----:B0-----:R-:W-:-:S04]  /*06a0*/  @!P0 IMAD.WIDE.U32 R24, R7, 0x2, R24 ;  /* 0x0000000207188825 */ /* 0x001fc800078e0018 */
[----:B------:R-:W-:Y:S01]  /*06b0*/  @!P0 VIADD R17, R17, 0x80 ;  /* 0x0000008011118836 */ /* 0x000fe20000000000 */
[----:B------:R-:W-:Y:S01]  /*06c0*/  MOV R6, UR4 ;  /* 0x0000000400067c02 */ /* 0x000fe20008000f00 */
[----:B------:R-:W-:Y:S01]  /*06d0*/  IMAD.U32 R3, RZ, RZ, UR4 ;  /* 0x00000004ff037e24 */ /* 0x000fe2000f8e00ff */
[----:B------:R-:W-:Y:S01]  /*06e0*/  BSSY B0, `(.L_x_12226) ;  /* 0x000003b000007945 */ /* 0x000fe20003800000 */
[----:B------:R-:W-:Y:S02]  /*06f0*/  IMAD.U32 R5, RZ, RZ, UR4 ;  /* 0x00000004ff057e24 */ /* 0x000fe4000f8e00ff */
[----:B------:R-:W-:Y:S02]  /*0700*/  IMAD.U32 R4, RZ, RZ, UR4 ;  /* 0x00000004ff047e24 */ /* 0x000fe4000f8e00ff */
[----:B------:R-:W-:Y:S02]  /*0710*/  IMAD.U32 R10, RZ, RZ, UR4 ;  /* 0x00000004ff0a7e24 */ /* 0x000fe4000f8e00ff */
[----:B------:R-:W-:-:S02]  /*0720*/  IMAD.U32 R7, RZ, RZ, UR4 ;  /* 0x00000004ff077e24 */ /* 0x000fc4000f8e00ff */
[----:B------:R-:W-:Y:S01]  /*0730*/  IMAD.U32 R2, RZ, RZ, UR4 ;  /* 0x00000004ff027e24 */ /* 0x000fe2000f8e00ff */
[----:B------:R-:W-:Y:S01]  /*0740*/  BSSY B1, `(.L_x_12227) ;  /* 0x000002e000017945 */ /* 0x000fe20003800000 */
[----:B---3--:R-:W-:Y:S02]  /*0750*/  @!P1 PRMT R10, R22, 0x7610, R10 ;  /* 0x00007610160a9816 */ /* 0x008fe4000000000a */
[----:B------:R-:W-:-:S05]  /*0760*/  @!P1 PRMT R11, R18, 0x7610, R11 ;  /* 0x00007610120b9816 */ /* 0x000fca000000000b */
[----:B------:R0:W-:Y:S01]  /*0770*/  @!P0 STG.E.U16 desc[UR6][R24.64], R11 ;  /* 0x0000000b18008986 */ /* 0x0001e2000c101506 */
[----:B------:R-:W-:Y:S02]  /*0780*/  ISETP.GE.AND P0, PT, R17, R16, PT ;  /* 0x000000101100720c */ /* 0x000fe40003f06270 */
[----:B------:R-:W-:Y:S02]  /*0790*/  @!P1 PRMT R7, R20, 0x7610, R7 ;  /* 0x0000761014079816 */ /* 0x000fe40000000007 */
[----:B--2---:R-:W-:Y:S02]  /*07a0*/  @!P1 PRMT R3, R14, 0x7610, R3 ;  /* 0x000076100e039816 */ /* 0x004fe40000000003 */
[----:B----4-:R-:W-:Y:S02]  /*07b0*/  @!P1 PRMT R6, R19, 0x7610, R6 ;  /* 0x0000761013069816 */ /* 0x010fe40000000006 */
[----:B-----5:R-:W-:Y:S02]  /*07c0*/  @!P1 PRMT R5, R15, 0x7610, R5 ;  /* 0x000076100f059816 */ /* 0x020fe40000000005 */
[----:B------:R-:W-:-:S02]  /*07d0*/  @!P1 PRMT R4, R21, 0x7610, R4 ;  /* 0x0000761015049816 */ /* 0x000fc40000000004 */
        /* <DEDUP_REMOVED lines=10> */
[----:B------:R-:W-:Y:S01]  /*0880*/  IMAD.IADD R11, R0, 0x1, R17 ;  /* 0x00000001000b7824 */ /* 0x000fe200078e0211 */
[----:B------:R-:W-:-:S03]  /*0890*/  IADD3 R17, R17, 0x80, RZ ;  /* 0x0000008011117810 */ /* 0x000fc60007ffe0ff */
[----:B0-----:R-:W-:-:S05]  /*08a0*/  IMAD.WIDE.U32 R8, R11, 0x2, R8 ;  /* 0x000000020b087825 */ /* 0x001fca00078e0008 */
[----:B------:R0:W-:Y:S02]  /*08b0*/  STG.E.U16 desc[UR6][R8.64], R7 ;  /* 0x0000000708007986 */ /* 0x0001e4000c101506 */
.L_x_12228:
[----:B------:R-:W-:-:S13]  /*08c0*/  ISETP.GE.AND P0, PT, R17, R16, PT ;  /* 0x000000101100720c */ /* 0x000fda0003f06270 */
[----:B------:R-:W-:Y:S05]  /*08d0*/  @P0 BRA `(.L_x_12230) ;  /* 0x0000000000300947 */ /* 0x000fea0003800000 */
[----:B0-----:R-:W0:Y:S01]  /*08e0*/  LDC.64 R8, c[0x0][0x218] ;  /* 0x00008600ff087b82 */ /* 0x001e220000000a00 */
[----:B------:R-:W-:Y:S02]  /*08f0*/  IMAD.IADD R7, R0, 0x1, R17 ;  /* 0x0000000100077824 */ /* 0x000fe400078e0211 */
[----:B------:R-:W-:Y:S02]  /*0900*/  VIADD R17, R17, 0x80 ;  /* 0x0000008011117836 */ /* 0x000fe40000000000 */
[----:B0-----:R-:W-:-:S05]  /*0910*/  IMAD.WIDE.U32 R8, R7, 0x2, R8 ;  /* 0x0000000207087825 */ /* 0x001fca00078e0008 */
[----:B------:R1:W-:Y:S02]  /*0920*/  STG.E.U16 desc[UR6][R8.64], R6 ;  /* 0x0000000608007986 */ /* 0x0003e4000c101506 */
.L_x_12229:
[----:B------:R-:W-:-:S13]  /*0930*/  ISETP.GE.AND P0, PT, R17, R16, PT ;  /* 0x000000101100720c */ /* 0x000fda0003f06270 */
[----:B------:R-:W-:Y:S05]  /*0940*/  @P0 BRA `(.L_x_12231) ;  /* 0x0000000000340947 */ /* 0x000fea0003800000 */
[----:B-1----:R-:W1:Y:S01]  /*0950*/  LDC.64 R6, c[0x0][0x218] ;  /* 0x00008600ff067b82 */ /* 0x002e620000000a00 */
[----:B0-----:R-:W-:Y:S02]  /*0960*/  IMAD.IADD R9, R0, 0x1, R17 ;  /* 0x0000000100097824 */ /* 0x001fe400078e0211 */
[----:B------:R-:W-:Y:S02]  /*0970*/  VIADD R17, R17, 0x80 ;  /* 0x0000008011117836 */ /* 0x000fe40000000000 */
[----:B-1----:R-:W-:-:S05]  /*0980*/  IMAD.WIDE.U32 R6, R9, 0x2, R6 ;  /* 0x0000000209067825 */ /* 0x002fca00078e0006 */
[----:B------:R1:W-:Y:S02]  /*0990*/  STG.E.U16 desc[UR6][R6.64], R5 ;  /* 0x0000000506007986 */ /* 0x0003e4000c101506 */
.L_x_12230:
[----:B------:R-:W-:-:S13]  /*09a0*/  ISETP.GE.AND P0, PT, R17, R16, PT ;  /* 0x000000101100720c */ /* 0x000fda0003f06270 */
[----:B------:R-:W-:Y:S05]  /*09b0*/  @P0 BREAK B1 ;  /* 0x0000000000010942 */ /* 0x000fea0003800000 */
[----:B------:R-:W-:Y:S05]  /*09c0*/  @P0 BRA `(.L_x_12232) ;  /* 0x0000000000300947 */ /* 0x000fea0003800000 */
[----:B01----:R-:W0:Y:S01]  /*09d0*/  LDC.64 R6, c[0x0][0x218] ;  /* 0x00008600ff067b82 */ /* 0x003e220000000a00 */
[----:B------:R-:W-:Y:S01]  /*09e0*/  IMAD.IADD R5, R0, 0x1, R17 ;  /* 0x0000000100057824 */ /* 0x000fe200078e0211 */
[----:B------:R-:W-:-:S03]  /*09f0*/  IADD3 R17, R17, 0x80, RZ ;  /* 0x0000008011117810 */ /* 0x000fc60007ffe0ff */
[----:B0-----:R-:W-:-:S05]  /*0a00*/  IMAD.WIDE.U32 R6, R5, 0x2, R6 ;  /* 0x0000000205067825 */ /* 0x001fca00078e0006 */
[----:B------:R2:W-:Y:S02]  /*0a10*/  STG.E.U16 desc[UR6][R6.64], R3 ;  /* 0x0000000306007986 */ /* 0x0005e4000c101506 */
.L_x_12231:
[----:B------:R-:W-:Y:S05]  /*0a20*/  BSYNC B1 ;  /* 0x0000000000017941 */ /* 0x000fea0003800000 */
.L_x_12227:
[----:B------:R-:W-:-:S13]  /*0a30*/  ISETP.GE.AND P0, PT, R17, R16, PT ;  /* 0x000000101100720c */ /* 0x000fda0003f06270 */
[----:B-12---:R-:W1:Y:S01]  /*0a40*/  @!P0 LDC.64 R6, c[0x0][0x218] ;  /* 0x00008600ff068b82 */ /* 0x006e620000000a00 */
[----:B------:R-:W-:Y:S02]  /*0a50*/  @!P0 IMAD.IADD R3, R0, 0x1, R17 ;  /* 0x0000000100038824 */ /* 0x000fe400078e0211 */
[----:B------:R-:W-:Y:S02]  /*0a60*/  @!P0 VIADD R17, R17, 0x80 ;  /* 0x0000008011118836 */ /* 0x000fe40000000000 */
[----:B-1----:R-:W-:-:S05]  /*0a70*/  @!P0 IMAD.WIDE.U32 R6, R3, 0x2, R6 ;  /* 0x0000000203068825 */ /* 0x002fca00078e0006 */
[----:B------:R2:W-:Y:S02]  /*0a80*/  @!P0 STG.E.U16 desc[UR6][R6.64], R4 ;  /* 0x0000000406008986 */ /* 0x0005e4000c101506 */
.L_x_12232:
[----:B------:R-:W-:Y:S05]  /*0a90*/  BSYNC B0 ;  /* 0x0000000000007941 */ /* 0x000fea0003800000 */
.L_x_12226:
[----:B------:R-:W-:Y:S05]  /*0aa0*/  WARPSYNC.ALL ;  /* 0x0000000000007948 */ /* 0x000fea0003800000 */
[----:B------:R-:W-:-:S13]  /*0ab0*/  ISETP.GE.AND P0, PT, R17, R16, PT ;  /* 0x000000101100720c */ /* 0x000fda0003f06270 */
[----:B------:R-:W-:Y:S05]  /*0ac0*/  @P0 EXIT ;  /* 0x000000000000094d */ /* 0x000fea0003800000 */
[----:B-12---:R-:W1:Y:S01]  /*0ad0*/  LDC.64 R4, c[0x0][0x218] ;  /* 0x00008600ff047b82 */ /* 0x006e620000000a00 */
[----:B------:R-:W-:-:S04]  /*0ae0*/  IMAD.IADD R17, R0, 0x1, R17 ;  /* 0x0000000100117824 */ /* 0x000fc800078e0211 */
[----:B-1----:R-:W-:-:S05]  /*0af0*/  IMAD.WIDE.U32 R4, R17, 0x2, R4 ;  /* 0x0000000211047825 */ /* 0x002fca00078e0004 */
[----:B------:R-:W-:Y:S01]  /*0b00*/  STG.E.U16 desc[UR6][R4.64], R2 ;  /* 0x0000000204007986 */ /* 0x000fe2000c101506 */
[----:B------:R-:W-:Y:S05]  /*0b10*/  EXIT ;  /* 0x000000000000794d */ /* 0x000fea0003800000 */
.L_x_12233:
        /* <DEDUP_REMOVED lines=14> */
.L_x_32138:


//--------------------- .text._ZN2at6native29vectorized_elementwise_kernelILi4ENS0_13AUnaryFunctorIsssZZZNS0_21heaviside_kernel_cudaERNS_18TensorIteratorBaseEENKUlvE_clEvENKUlvE3_clEvEUlssE_EESt5arrayIPcLm2EEEEviT0_T1_ --------------------------
	.section	.text._ZN2at6native29vectorized_elementwise_kernelILi4ENS0_13AUnaryFunctorIsssZZZNS0_21heaviside_kernel_cudaERNS_18TensorIteratorBaseEENKUlvE_clEvENKUlvE3_clEvEUlssE_EESt5arrayIPcLm2EEEEviT0_T1_,"ax",@progbits
	.align	128
        .global         _ZN2at6native29vectorized_elementwise_kernelILi4ENS0_13AUnaryFunctorIsssZZZNS0_21heaviside_kernel_cudaERNS_18TensorIteratorBaseEENKUlvE_clEvENKUlvE3_clEvEUlssE_EESt5arrayIPcLm2EEEEviT0_T1_
        .type           _ZN2at6native29vectorized_elementwise_kernelILi4ENS0_13AUnaryFunctorIsssZZZNS0_21heaviside_kernel_cudaERNS_18TensorIteratorBaseEENKUlvE_clEvENKUlvE3_clEvEUlssE_EESt5arrayIPcLm2EEEEviT0_T1_,@function
        .size           _ZN2at6native29vectorized_elementwise_kernelILi4ENS0_13AUnaryFunctorIsssZZZNS0_21heaviside_kernel_cudaERNS_18TensorIteratorBaseEENKUlvE_clEvENKUlvE3_clEvEUlssE_EESt5arrayIPcLm2EEEEviT0_T1_,(.L_x_32139 - _ZN2at6native29vectorized_elementwise_kernelILi4ENS0_13AUnaryFunctorIsssZZZNS0_21heaviside_kernel_cudaERNS_18TensorIteratorBaseEENKUlvE_clEvENKUlvE3_clEvEUlssE_EESt5arrayIPcLm2EEEEviT0_T1_)
        .other          _ZN2at6native29vectorized_elementwise_kernelILi4ENS0_13AUnaryFunctorIsssZZZNS0_21heaviside_kernel_cudaERNS_18TensorIteratorBaseEENKUlvE_clEvENKUlvE3_clEvEUlssE_EESt5arrayIPcLm2EEEEviT0_T1_,@"STO_CUDA_ENTRY STV_DEFAULT"
_ZN2at6native29vectorized_elementwise_kernelILi4ENS0_13AUnaryFunctorIsssZZZNS0_21heaviside_kernel_cudaERNS_18TensorIteratorBaseEENKUlvE_clEvENKUlvE3_clEvEUlssE_EESt5arrayIPcLm2EEEEviT0_T1_:
.text._ZN2at6native29vectorized_elementwise_kernelILi4ENS0_13AUnaryFunctorIsssZZZNS0_21heaviside_kernel_cudaERNS_18TensorIteratorBaseEENKUlvE_clEvENKUlvE3_clEvEUlssE_EESt5arrayIPcLm2EEEEviT0_T1_:
        /* <DEDUP_REMOVED lines=16> */
[----:B------:R-:W3:Y:S04]  /*0100*/  @!P1 LDG.E.64 R2, desc[UR6][R4.64+0x400] ;  /* 0x0004000604029981 */ /* 0x000ee8000c1e1b00 */
[----:B------:R0:W4:Y:S01]  /*0110*/  @!P1 LDG.E.64 R10, desc[UR6][R4.64] ;  /* 0x00000006040a9981 */ /* 0x000122000c1e1b00 */
[----:B------:R-:W-:-:S04]  /*0120*/  ISETP.GT.AND P0, PT, R8, RZ, PT ;  /* 0x000000ff0800720c */ /* 0x000fc80003f04270 */
[----:B------:R-:W-:Y:S01]  /*0130*/  SEL R9, RZ, 0x1, !P0 ;  /* 0x00000001ff097807 */ /* 0x000fe20004000000 */
[----:B--2---:R-:W-:-:S03]  /*0140*/  IMAD.WIDE.U32 R6, R0, 0x2, R6 ;  /* 0x0000000200067825 */ /* 0x004fc600078e0006 */
[C-C-:B------:R-:W-:Y:S02]  /*0150*/  PRMT R8, R9.reuse, 0x5410, R9.reuse ;  /* 0x0000541009087816 */ /* 0x140fe40000000009 */
[C-C-:B0-----:R-:W-:Y:S02]  /*0160*/  PRMT R5, R9.reuse, 0x5410, R9.reuse ;  /* 0x0000541009057816 */ /* 0x141fe40000000009 */
[--C-:B------:R-:W-:Y:S02]  /*0170*/  PRMT R0, R9, 0x5410, R9.reuse ;  /* 0x0000541009007816 */ /* 0x100fe40000000009 */
[----:B------:R-:W-:Y:S01]  /*0180*/  PRMT R4, R4, 0x5410, R9 ;  /* 0x0000541004047816 */ /* 0x000fe20000000009 */
[----:B------:R-:W-:Y:S01]  /*0190*/  IMAD.WIDE R6, R13, 0x8, R6 ;  /* 0x000000080d067825 */ /* 0x000fe200078e0206 */
[----:B---3--:R-:W-:Y:S02]  /*01a0*/  @!P1 PRMT R5, R2, 0x7610, R5 ;  /* 0x0000761002059816 */ /* 0x008fe40000000005 */
[----:B------:R-:W-:-:S02]  /*01b0*/  @!P1 PRMT R0, R3, 0x7610, R0 ;  /* 0x0000761003009816 */ /* 0x000fc40000000000 */
[----:B----4-:R-:W-:Y:S02]  /*01c0*/  @!P1 PRMT R8, R11, 0x7610, R8 ;  /* 0x000076100b089816 */ /* 0x010fe40000000008 */
[----:B------:R-:W-:Y:S02]  /*01d0*/  @!P1 PRMT R9, R10, 0x7610, R9 ;  /* 0x000076100a099816 */ /* 0x000fe40000000009 */
[----:B------:R-:W-:Y:S02]  /*01e0*/  @!P1 PRMT R4, R4, 0x7610, R10 ;  /* 0x0000761004049816 */ /* 0x000fe4000000000a */
[----:B------:R-:W-:Y:S02]  /*01f0*/  @!P1 PRMT R5, R5, 0x7610, R2 ;  /* 0x0000761005059816 */ /* 0x000fe40000000002 */
[----:B------:R-:W-:Y:S02]  /*0200*/  @!P1 PRMT R8, R8, 0x7610, R11 ;  /* 0x0000761008089816 */ /* 0x000fe4000000000b */
[----:B------:R-:W-:-:S02]  /*0210*/  @!P1 PRMT R0, R0, 0x7610, R3 ;  /* 0x0000761000009816 */ /* 0x000fc40000000003 */
[----:B------:R-:W-:Y:S01]  /*0220*/  PRMT R2, R9, 0x7610, R4 ;  /* 0x0000761009027816 */ /* 0x000fe20000000004 */
[----:B------:R-:W-:Y:S02]  /*0230*/  IMAD.MOV.U32 R4, RZ, RZ, R5 ;  /* 0x000000ffff047224 */ /* 0x000fe400078e0005 */
[----:B------:R-:W-:Y:S02]  /*0240*/  IMAD.MOV.U32 R3, RZ, RZ, R8 ;  /* 0x000000ffff037224 */ /* 0x000fe400078e0008 */
[----:B------:R-:W-:-:S03]  /*0250*/  IMAD.MOV.U32 R5, RZ, RZ, R0 ;  /* 0x000000ffff057224 */ /* 0x000fc600078e0000 */
[----:B------:R-:W-:Y:S04]  /*0260*/  STG.E.64 desc[UR6][R6.64], R2 ;  /* 0x0000000206007986 */ /* 0x000fe8000c101b06 */
[----:B------:R-:W-:Y:S01]  /*0270*/  STG.E.64 desc[UR6][R6.64+0x400], R4 ;  /* 0x0004000406007986 */ /* 0x000fe2000c101b06 */
[----:B------:R-:W-:Y:S05]  /*0280*/  EXIT ;  /* 0x000000000000794d */ /* 0x000fea0003800000 */
.L_x_12234:
[----:B------:R-:W0:Y:S01]  /*0290*/  S2R R17, SR_TID.X ;  /* 0x0000000000117919 */ /* 0x000e220000002100 */
[----:B------:R-:W-:Y:S02]  /*02a0*/  PRMT R22, RZ, 0x7610, R22 ;  /* 0x00007610ff167816 */ /* 0x000fe40000000016 */
[----:B0-----:R-:W-:Y:S01]  /*02b0*/  ISETP.GE.AND P0, PT, R17, R16, PT ;  /* 0x000000101100720c */ /* 0x001fe20003f06270 */
[----:B------:R-:W-:-:S12]  /*02c0*/  IMAD.MOV.U32 R25, RZ, RZ, R17 ;  /* 0x000000ffff197224 */ /* 0x000fd800078e0011 */
[----:B------:R-:W-:Y:S01]  /*02d0*/  @!P0 VIADD R25, R17, 0x80 ;  /* 0x0000008011198836 */ /* 0x000fe20000000000 */
[----:B------:R-:W0:Y:S04]  /*02e0*/  @!P0 LDC.64 R14, c[0x0][0x220] ;  /* 0x00008800ff0e8b82 */ /* 0x000e280000000a00 */
[----:B------:R-:W-:-:S13]  /*02f0*/  ISETP.GE.AND P6, PT, R25, R16, PT ;  /* 0x000000101900720c */ /* 0x000fda0003fc6270 */
[----:B------:R-:W-:Y:S01]  /*0300*/  @!P6 IADD3 R5, R0, R25, RZ ;  /* 0x000000190005e210 */ /* 0x000fe20007ffe0ff */
[----:B------:R-:W-:Y:S01]  /*0310*/  @!P6 VIADD R25, R25, 0x80 ;  /* 0x000000801919e836 */ /* 0x000fe20000000000 */
[----:B------:R-:W1:Y:S04]  /*0320*/  @!P6 LDC.64 R2, c[0x0][0x220] ;  /* 0x00008800ff02eb82 */ /* 0x000e680000000a00 */
[----:B------:R-:W-:-:S13]  /*0330*/  ISETP.GE.AND P5, PT, R25, R16, PT ;  /* 0x000000101900720c */ /* 0x000fda0003fa6270 */
[----:B------:R-:W-:Y:S01]  /*0340*/  @!P5 IMAD.IADD R29, R0, 0x1, R25 ;  /* 0x00000001001dd824 */ /* 0x000fe200078e0219 */
[----:B------:R-:W2:Y:S01]  /*0350*/  @!P5 LDC.64 R12, c[0x0][0x220] ;  /* 0x00008800ff0cdb82 */ /* 0x000ea20000000a00 */
[----:B------:R-:W-:-:S05]  /*0360*/  @!P5 VIADD R25, R25, 0x80 ;  /* 0x000000801919d836 */ /* 0x000fca0000000000 */
[----:B------:R-:W-:Y:S01]  /*0370*/  ISETP.GE.AND P4, PT, R25, R16, PT ;  /* 0x000000101900720c */ /* 0x000fe20003f86270 */
[----:B-1----:R-:W-:-:S05]  /*0380*/  @!P6 IMAD.WIDE.U32 R2, R5, 0x2, R2 ;  /* 0x000000020502e825 */ /* 0x002fca00078e0002 */
[----:B------:R1:W3:Y:S07]  /*0390*/  @!P6 LDG.E.U16 R22, desc[UR6][R2.64] ;  /* 0x000000060216e981 */ /* 0x0002ee000c1e1500 */
[C---:B------:R-:W-:Y:S01]  /*03a0*/  @!P4 IMAD.IADD R27, R0.reuse, 0x1, R25 ;  /* 0x00000001001bc824 */ /* 0x040fe200078e0219 */
        /* <DEDUP_REMOVED lines=8> */
[----:B------:R-:W-:Y:S01]  /*0430*/  @!P2 IMAD.IADD R19, R0, 0x1, R25 ;  /* 0x000000010013a824 */ /* 0x000fe200078e0219 */
[----:B-1----:R-:W1:Y:S01]  /*0440*/  @!P2 LDC.64 R2, c[0x0][0x220] ;  /* 0x00008800ff02ab82 */ /* 0x002e620000000a00 */
[----:B------:R-:W-:-:S05]  /*0450*/  @!P2 VIADD R25, R25, 0x80 ;  /* 0x000000801919a836 */ /* 0x000fca0000000000 */
        /* <DEDUP_REMOVED lines=35> */
[----:B------:R-:W-:Y:S02]  /*0690*/  IMAD.U32 R11, RZ, RZ, UR4 ;  /* 0x00000004ff0b7e24 */ /* 0x000fe4000f8e00ff */
[----:B0-----:R-:W-:-:S04]  /*06a0*/  @!P0 IMAD.WIDE.U32 R24, R7, 0x2, R24 ;  /* 0x0000000207188825 */ /* 0x001fc800078e0018 */
[----:B------:R-:W-:Y:S01]  /*06b0*/  @!P0 VIADD R17, R17, 0x80 ;  /* 0x0000008011118836 */ /* 0x000fe20000000000 */
[----:B------:R-:W-:Y:S01]  /*06c0*/  MOV R5, UR4 ;  /* 0x0000000400057c02 */ /* 0x000fe20008000f00 */
[----:B------:R-:W-:Y:S01]  /*06d0*/  IMAD.U32 R3, RZ, RZ, UR4 ;  /* 0x00000004ff037e24 */ /* 0x000fe2000f8e00ff */
[----:B------:R-:W-:Y:S01]  /*06e0*/  MOV R2, UR4 ;  /* 0x0000000400027c02 */ /* 0x000fe20008000f00 */
[----:B------:R-:W-:Y:S01]  /*06f0*/  IMAD.U32 R4, RZ, RZ, UR4 ;  /* 0x00000004ff047e24 */ /* 0x000fe2000f8e00ff */
[----:B------:R-:W-:Y:S01]  /*0700*/  BSSY B0, `(.L_x_12235) ;  /* 0x0000039000007945 */ /* 0x000fe20003800000 */
[----:B------:R-:W-:Y:S02]  /*0710*/  IMAD.U32 R10, RZ, RZ, UR4 ;  /* 0x00000004ff0a7e24 */ /* 0x000fe4000f8e00ff */
[----:B------:R-:W-:Y:S02]  /*0720*/  IMAD.U32 R6, RZ, RZ, UR4 ;  /* 0x00000004ff067e24 */ /* 0x000fe4000f8e00ff */
[----:B------:R-:W-:Y:S01]  /*0730*/  IMAD.U32 R7, RZ, RZ, UR4 ;  /* 0x00000004ff077e24 */ /* 0x000fe2000f8e00ff */
[----:B------:R-:W-:Y:S01]  /*0740*/  BSSY B1, `(.L_x_12236) ;  /* 0x000002e000017945 */ /* 0x000fe20003800000 */
[----:B---3--:R-:W-:-:S02]  /*0750*/  @!P1 PRMT R10, R22, 0x7610, R10 ;  /* 0x00007610160a9816 */ /* 0x008fc4000000000a */
        /* <DEDUP_REMOVED lines=22> */
.L_x_12237:
[----:B------:R-:W-:-:S13]  /*08c0*/  ISETP.GE.AND P0, PT, R17, R16, PT ;  /* 0x000000101100720c */ /* 0x000fda0003f06270 */
[----:B------:R-:W-:Y:S05]  /*08d0*/  @P0 BRA `(.L_x_12239) ;  /* 0x0000000000300947 */ /* 0x000fea0003800000 */
[----:B0-----:R-:W0:Y:S01]  /*08e0*/  LDC.64 R8, c[0x0][0x218] ;  /* 0x00008600ff087b82 */ /* 0x001e220000000a00 */
[----:B------:R-:W-:Y:S01]  /*08f0*/  IADD3 R7, R0, R17, RZ ;  /* 0x0000001100077210 */ /* 0x000fe20007ffe0ff */
[----:B------:R-:W-:-:S04]  /*0900*/  VIADD R17, R17, 0x80 ;  /* 0x0000008011117836 */ /* 0x000fc80000000000 */
[----:B0-----:R-:W-:-:S05]  /*0910*/  IMAD.WIDE.U32 R8, R7, 0x2, R8 ;  /* 0x0000000207087825 */ /* 0x001fca00078e0008 */
[----:B------:R1:W-:Y:S02]  /*0920*/  STG.E.U16 desc[UR6][R8.64], R6 ;  /* 0x0000000608007986 */ /* 0x0003e4000c101506 */
.L_x_12238:
[----:B------:R-:W-:-:S13]  /*0930*/  ISETP.GE.AND P0, PT, R17, R16, PT ;  /* 0x000000101100720c */ /* 0x000fda0003f06270 */
[----:B------:R-:W-:Y:S05]  /*0940*/  @P0 BRA `(.L_x_12240) ;  /* 0x0000000000340947 */ /* 0x000fea0003800000 */
[----:B-1----:R-:W1:Y:S01]  /*0950*/  LDC.64 R6, c[0x0][0x218] ;  /* 0x00008600ff067b82 */ /* 0x002e620000000a00 */
[----:B0-----:R-:W-:Y:S02]  /*0960*/  IMAD.IADD R9, R0, 0x1, R17 ;  /* 0x0000000100097824 */ /* 0x001fe400078e0211 */
[----:B------:R-:W-:Y:S02]  /*0970*/  VIADD R17, R17, 0x80 ;  /* 0x0000008011117836 */ /* 0x000fe40000000000 */
[----:B-1----:R-:W-:-:S05]  /*0980*/  IMAD.WIDE.U32 R6, R9, 0x2, R6 ;  /* 0x0000000209067825 */ /* 0x002fca00078e0006 */
[----:B------:R1:W-:Y:S02]  /*0990*/  STG.E.U16 desc[UR6][R6.64], R5 ;  /* 0x0000000506007986 */ /* 0x0003e4000c101506 */
.L_x_12239:
        /* <DEDUP_REMOVED lines=8> */
.L_x_12240:
[----:B------:R-:W-:Y:S05]  /*0a20*/  BSYNC B1 ;  /* 0x0000000000017941 */ /* 0x000fea0003800000 */
.L_x_12236:
[----:B------:R-:W-:-:S13]  /*0a30*/  ISETP.GE.AND P0, PT, R17, R16, PT ;  /* 0x000000101100720c */ /* 0x000fda0003f06270 */
[----:B-12---:R-:W1:Y:S01]  /*0a40*/  @!P0 LDC.64 R6, c[0x0][0x218] ;  /* 0x00008600ff068b82 */ /* 0x006e620000000a00 */
[----:B------:R-:W-:Y:S02]  /*0a50*/  @!P0 IMAD.IADD R3, R0, 0x1, R17 ;  /* 0x0000000100038824 */ /* 0x000fe400078e0211 */
[----:B------:R-:W-:Y:S02]  /*0a60*/  @!P0 VIADD R17, R17, 0x80 ;  /* 0x0000008011118836 */ /* 0x000fe40000000000 */
[----:B-1----:R-:W-:-:S05]  /*0a70*/  @!P0 IMAD.WIDE.U32 R6, R3, 0x2, R6 ;  /* 0x0000000203068825 */ /* 0x002fca00078e0006 */
[----:B------:R2:W-:Y:S02]  /*0a80*/  @!P0 STG.E.U16 desc[UR6][R6.64], R4 ;  /* 0x0000000406008986 */ /* 0x0005e4000c101506 */
.L_x_12241:
[----:B------:R-:W-:Y:S05]  /*0a90*/  BSYNC B0 ;  /* 0x0000000000007941 */ /* 0x000fea0003800000 */
.L_x_12235:
        /* <DEDUP_REMOVED lines=8> */
.L_x_12242:
        /* <DEDUP_REMOVED lines=14> */
.L_x_32139:


//--------------------- .text._ZN2at6native29vectorized_elementwise_kernelILi8ENS0_13AUnaryFunctorIsssZZZNS0_21heaviside_kernel_cudaERNS_18TensorIteratorBaseEENKUlvE_clEvENKUlvE3_clEvEUlssE_EESt5arrayIPcLm2EEEEviT0_T1_ --------------------------
	.section	.text._ZN2at6native29vectorized_elementwise_kernelILi8ENS0_13AUnaryFunctorIsssZZZNS0_21heaviside_kernel_cudaERNS_18TensorIteratorBaseEENKUlvE_clEvENKUlvE3_clEvEUlssE_EESt5arrayIPcLm2EEEEviT0_T1_,"ax",@progbits
	.align	128
        .global         _ZN2at6native29vectorized_elementwise_kernelILi8ENS0_13AUnaryFunctorIsssZZZNS0_21heaviside_kernel_cudaERNS_18TensorIteratorBaseEENKUlvE_clEvENKUlvE3_clEvEUlssE_EESt5arrayIPcLm2EEEEviT0_T1_
        .type           _ZN2at6native29vectorized_elementwise_kernelILi8ENS0_13AUnaryFunctorIsssZZZNS0_21heaviside_kernel_cudaERNS_18TensorIteratorBaseEENKUlvE_clEvENKUlvE3_clEvEUlssE_EESt5arrayIPcLm2EEEEviT0_T1_,@function
        .size           _ZN2at6native29vectorized_elementwise_kernelILi8ENS0_13AUnaryFunctorIsssZZZNS0_21heaviside_kernel_cudaERNS_18TensorIteratorBaseEENKUlvE_clEvENKUlvE3_clEvEUlssE_EESt5arrayIPcLm2EEEEviT0_T1_,(.L_x_32140 - _ZN2at6native29vectorized_elementwise_kernelILi8ENS0_13AUnaryFunctorIsssZZZNS0_21heaviside_kernel_cudaERNS_18TensorIteratorBaseEENKUlvE_clEvENKUlvE3_clEvEUlssE_EESt5arrayIPcLm2EEEEviT0_T1_)
        .other          _ZN2at6native29vectorized_elementwise_kernelILi8ENS0_13AUnaryFunctorIsssZZZNS0_21heaviside_kernel_cudaERNS_18TensorIteratorBaseEENKUlvE_clEvENKUlvE3_clEvEUlssE_EESt5arrayIPcLm2EEEEviT0_T1_,@"STO_CUDA_ENTRY STV_DEFAULT"
_ZN2at6native29vectorized_elementwise_kernelILi8ENS0_13AUnaryFunctorIsssZZZNS0_21heaviside_kernel_cudaERNS_18TensorIteratorBaseEENKUlvE_clEvENKUlvE3_clEvEUlssE_EESt5arrayIPcLm2EEEEviT0_T1_:
.text._ZN2at6native29vectorized_elementwise_kernelILi8ENS0_13AUnaryFunctorIsssZZZNS0_21heaviside_kernel_cudaERNS_18TensorIteratorBaseEENKUlvE_clEvENKUlvE3_clEvEUlssE_EESt5arrayIPcLm2EEEEviT0_T1_:
        /* <DEDUP_REMOVED lines=16> */
[----:B------:R0:W3:Y:S01]  /*0100*/  @!P1 LDG.E.128 R4, desc[UR6][R2.64] ;  /* 0x0000000602049981 */ /* 0x0000e2000c1e1d00 */
[----:B------:R-:W-:Y:S01]  /*0110*/  ISETP.GT.AND P0, PT, R10, RZ, PT ;  /* 0x000000ff0a00720c */ /* 0x000fe20003f04270 */
[----:B--2---:R-:W-:-:S03]  /*0120*/  IMAD.WIDE.U32 R8, R0, 0x2, R8 ;  /* 0x0000000200087825 */ /* 0x004fc600078e0008 */
[----:B------:R-:W-:Y:S01]  /*0130*/  SEL R11, RZ, 0x1, !P0 ;  /* 0x00000001ff0b7807 */ /* 0x000fe20004000000 */
[----:B------:R-:W-:-:S03]  /*0140*/  IMAD.WIDE R8, R13, 0x10, R8 ;  /* 0x000000100d087825 */ /* 0x000fc600078e0208 */
[----:B------:R-:W-:Y:S02]  /*0150*/  PRMT R10, R11, 0x7610, R10 ;  /* 0x000076100b0a7816 */ /* 0x000fe4000000000a */
[--C-:B0-----:R-:W-:Y:S02]  /*0160*/  PRMT R3, R3, 0x5410, R11.reuse ;  /* 0x0000541003037816 */ /* 0x101fe4000000000b */
[C---:B------:R-:W-:Y:S02]  /*0170*/  PRMT R0, R11.reuse, 0x5410, R11 ;  /* 0x000054100b007816 */ /* 0x040fe4000000000b */
[----:B------:R-:W-:Y:S02]  /*0180*/  PRMT R2, R11, 0x7610, R2 ;  /* 0x000076100b027816 */ /* 0x000fe40000000002 */
[----:B---3--:R-:W-:Y:S02]  /*0190*/  @!P1 PRMT R3, R3, 0x7610, R5 ;  /* 0x0000761003039816 */ /* 0x008fe40000000005 */
[----:B------:R-:W-:-:S02]  /*01a0*/  @!P1 PRMT R10, R5, 0x7610, R10 ;  /* 0x00007610050a9816 */ /* 0x000fc4000000000a */
[C---:B------:R-:W-:Y:S02]  /*01b0*/  PRMT R5, R11.reuse, 0x7610, R5 ;  /* 0x000076100b057816 */ /* 0x040fe40000000005 */
[----:B------:R-:W-:Y:S02]  /*01c0*/  PRMT R3, R11, 0x7610, R3 ;  /* 0x000076100b037816 */ /* 0x000fe40000000003 */
[----:B------:R-:W-:Y:S02]  /*01d0*/  @!P1 PRMT R0, R0, 0x5410, R7 ;  /* 0x0000541000009816 */ /* 0x000fe40000000007 */
[C---:B------:R-:W-:Y:S02]  /*01e0*/  @!P1 PRMT R5, R6.reuse, 0x7610, R5 ;  /* 0x0000761006059816 */ /* 0x040fe40000000005 */
[----:B------:R-:W-:Y:S02]  /*01f0*/  @!P1 PRMT R3, R6, 0x7632, R3 ;  /* 0x0000763206039816 */ /* 0x000fe40000000003 */
[----:B------:R-:W-:-:S02]  /*0200*/  @!P1 PRMT R11, R4, 0x7610, R11 ;  /* 0x00007610040b9816 */ /* 0x000fc4000000000b */
[----:B------:R-:W-:Y:S02]  /*0210*/  @!P1 PRMT R2, R4, 0x7632, R2 ;  /* 0x0000763204029816 */ /* 0x000fe40000000002 */
[----:B------:R-:W-:Y:S02]  /*0220*/  @!P1 PRMT R0, R7, 0x7632, R0 ;  /* 0x0000763207009816 */ /* 0x000fe40000000000 */
[--C-:B------:R-:W-:Y:S02]  /*0230*/  PRMT R6, R5, 0x5410, R3.reuse ;  /* 0x0000541005067816 */ /* 0x100fe40000000003 */
[----:B------:R-:W-:Y:S02]  /*0240*/  PRMT R4, R11, 0x5410, R2 ;  /* 0x000054100b047816 */ /* 0x000fe40000000002 */
[----:B------:R-:W-:Y:S02]  /*0250*/  PRMT R5, R10, 0x7610, R3 ;  /* 0x000076100a057816 */ /* 0x000fe40000000003 */
[----:B------:R-:W-:-:S05]  /*0260*/  PRMT R7, R0, 0x5432, R0 ;  /* 0x0000543200077816 */ /* 0x000fca0000000000 */
[----:B------:R-:W-:Y:S01]  /*0270*/  STG.E.128 desc[UR6][R8.64], R4 ;  /* 0x0000000408007986 */ /* 0x000fe2000c101d06 */
[----:B------:R-:W-:Y:S05]  /*0280*/  EXIT ;  /* 0x000000000000794d */ /* 0x000fea0003800000 */
.L_x_12243:
        /* <DEDUP_REMOVED lines=16> */
[----:B------:R1:W3:Y:S11]  /*0390*/  @!P6 LDG.E.U16 R22, desc[UR6][R2.64] ;  /* 0x000000060216e981 */ /* 0x0002f6000c1e1500 */
        /* <DEDUP_REMOVED lines=9> */
[----:B-1----:R-:W1:Y:S01]  /*0430*/  @!P2 LDC.64 R2, c[0x0][0x220] ;  /* 0x00008800ff02ab82 */ /* 0x002e620000000a00 */
[----:B------:R-:W-:-:S05]  /*0440*/  @!P2 VIADD R25, R25, 0x80 ;  /* 0x000000801919a836 */ /* 0x000fca0000000000 */
[----:B------:R-:W-:-:S13]  /*0450*/  ISETP.GE.AND P1, PT, R25, R16, PT ;  /* 0x000000101900720c */ /* 0x000fda0003f26270 */
[C---:B------:R-:W-:Y:S01]  /*0460*/  @!P1 IADD3 R21, R0.reuse, R25, RZ ;  /* 0x0000001900159210 */ /* 0x040fe20007ffe0ff */
[----:B------:R-:W-:Y:S01]  /*0470*/  @!P1 VIADD R25, R25, 0x80 ;  /* 0x0000008019199836 */ /* 0x000fe20000000000 */
[----:B------:R-:W4:Y:S04]  /*0480*/  @!P1 LDC.64 R4, c[0x0][0x220] ;  /* 0x00008800ff049b82 */ /* 0x000f280000000a00 */
[----:B------:R-:W-:Y:S01]  /*0490*/  ISETP.GE.AND P6, PT, R25, R16, PT ;  /* 0x000000101900720c */ /* 0x000fe20003fc6270 */
[----:B------:R-:W-:-:S04]  /*04a0*/  @!P0 IMAD.IADD R18, R0, 0x1, R17 ;  /* 0x0000000100128824 */ /* 0x000fc800078e0211 */
[----:B0-----:R-:W-:Y:S01]  /*04b0*/  @!P0 IMAD.WIDE.U32 R14, R18, 0x2, R14 ;  /* 0x00000002120e8825 */ /* 0x001fe200078e000e */
[----:B------:R-:W-:-:S06]  /*04c0*/  PRMT R18, RZ, 0x7610, R18 ;  /* 0x00007610ff127816 */ /* 0x000fcc0000000012 */
[----:B------:R0:W3:Y:S01]  /*04d0*/  @!P0 LDG.E.U16 R18, desc[UR6][R14.64] ;  /* 0x000000060e128981 */ /* 0x0000e2000c1e1500 */
        /* <DEDUP_REMOVED lines=62> */
.L_x_12246:
[----:B------:R-:W-:-:S13]  /*08c0*/  ISETP.GE.AND P0, PT, R17, R16, PT ;  /* 0x000000101100720c */ /* 0x000fda0003f06270 */
[----:B------:R-:W-:Y:S05]  /*08d0*/  @P0 BRA `(.L_x_12248) ;  /* 0x0000000000300947 */ /* 0x000fea0003800000 */
[----:B0-----:R-:W0:Y:S01]  /*08e0*/  LDC.64 R8, c[0x0][0x218] ;  /* 0x00008600ff087b82 */ /* 0x001e220000000a00 */
[----:B------:R-:W-:Y:S01]  /*08f0*/  IMAD.IADD R7, R0, 0x1, R17 ;  /* 0x0000000100077824 */ /* 0x000fe200078e0211 */
[----:B------:R-:W-:-:S03]  /*0900*/  IADD3 R17, R17, 0x80, RZ ;  /* 0x0000008011117810 */ /* 0x000fc60007ffe0ff */
[----:B0-----:R-:W-:-:S05]  /*0910*/  IMAD.WIDE.U32 R8, R7, 0x2, R8 ;  /* 0x0000000207087825 */ /* 0x001fca00078e0008 */
[----:B------:R1:W-:Y:S02]  /*0920*/  STG.E.U16 desc[UR6][R8.64], R6 ;  /* 0x0000000608007986 */ /* 0x0003e4000c101506 */
.L_x_12247:
[----:B------:R-:W-:-:S13]  /*0930*/  ISETP.GE.AND P0, PT, R17, R16, PT ;  /* 0x000000101100720c */ /* 0x000fda0003f06270 */
[----:B------:R-:W-:Y:S05]  /*0940*/  @P0 BRA `(.L_x_12249) ;  /* 0x0000000000340947 */ /* 0x000fea0003800000 */
[----:B-1----:R-:W1:Y:S01]  /*0950*/  LDC.64 R6, c[0x0][0x218] ;  /* 0x00008600ff067b82 */ /* 0x002e620000000a00 */
[----:B0-----:R-:W-:Y:S02]  /*0960*/  IMAD.IADD R9, R0, 0x1, R17 ;  /* 0x0000000100097824 */ /* 0x001fe400078e0211 */
[----:B------:R-:W-:Y:S02]  /*0970*/  VIADD R17, R17, 0x80 ;  /* 0x0000008011117836 */ /* 0x000fe40000000000 */
[----:B-1----:R-:W-:-:S05]  /*0980*/  IMAD.WIDE.U32 R6, R9, 0x2, R6 ;  /* 0x0000000209067825 */ /* 0x002fca00078e0006 */
[----:B------:R1:W-:Y:S02]  /*0990*/  STG.E.U16 desc[UR6][R6.64], R5 ;  /* 0x0000000506007986 */ /* 0x0003e4000c101506 */
.L_x_12248:
        /* <DEDUP_REMOVED lines=8> */
.L_x_12249:
[----:B------:R-:W-:Y:S05]  /*0a20*/  BSYNC B1 ;  /* 0x0000000000017941 */ /* 0x000fea0003800000 */
.L_x_12245:
[----:B------:R-:W-:-:S13]  /*0a30*/  ISETP.GE.AND P0, PT, R17, R16, PT ;  /* 0x000000101100720c */ /* 0x000fda0003f06270 */
[----:B-12---:R-:W1:Y:S01]  /*0a40*/  @!P0 LDC.64 R6, c[0x0][0x218] ;  /* 0x00008600ff068b82 */ /* 0x006e620000000a00 */
[----:B------:R-:W-:Y:S02]  /*0a50*/  @!P0 IMAD.IADD R3, R0, 0x1, R17 ;  /* 0x0000000100038824 */ /* 0x000fe400078e0211 */
[----:B------:R-:W-:Y:S02]  /*0a60*/  @!P0 VIADD R17, R17, 0x80 ;  /* 0x0000008011118836 */ /* 0x000fe40000000000 */
[----:B-1----:R-:W-:-:S05]  /*0a70*/  @!P0 IMAD.WIDE.U32 R6, R3, 0x2, R6 ;  /* 0x0000000203068825 */ /* 0x002fca00078e0006 */
[----:B------:R2:W-:Y:S02]  /*0a80*/  @!P0 STG.E.U16 desc[UR6][R6.64], R4 ;  /* 0x0000000406008986 */ /* 0x0005e4000c101506 */
.L_x_12250:
[----:B------:R-:W-:Y:S05]  /*0a90*/  BSYNC B0 ;  /* 0x0000000000007941 */ /* 0x000fea0003800000 */
.L_x_12244:
        /* <DEDUP_REMOVED lines=8> */
.L_x_12251:
        /* <DEDUP_REMOVED lines=14> */
.L_x_32140:


//--------------------- .text._ZN2at6native18elementwise_kernelILi128ELi4EZNS0_15gpu_kernel_implINS0_13BinaryFunctorIlllZZZNS0_21heaviside_kernel_cudaERNS_18TensorIteratorBaseEENKUlvE_clEvENKUlvE2_clEvEUlllE_EEEEvS5_RKT_EUliE_EEviT1_ --------------------------
	.section	.text._ZN2at6native18elementwise_kernelILi128ELi4EZNS0_15gpu_kernel_implINS0_13BinaryFunctorIlllZZZNS0_21heaviside_kernel_cudaERNS_18TensorIteratorBaseEENKUlvE_clEvENKUlvE2_clEvEUlllE_EEEEvS5_RKT_EUliE_EEviT1_,"ax",@progbits
	.align	128
        .global         _ZN2at6native18elementwise_kernelILi128ELi4EZNS0_15gpu_kernel_implINS0_13BinaryFunctorIlllZZZNS0_21heaviside_kernel_cudaERNS_18TensorIteratorBaseEENKUlvE_clEvENKUlvE2_clEvEUlllE_EEEEvS5_RKT_EUliE_EEviT1_
        .type           _ZN2at6native18elementwise_kernelILi128ELi4EZNS0_15gpu_kernel_implINS0_13BinaryFunctorIlllZZZNS0_21heaviside_kernel_cudaERNS_18TensorIteratorBaseEENKUlvE_clEvENKUlvE2_clEvEUlllE_EEEEvS5_RKT_EUliE_EEviT1_,@function
        .size           _ZN2at6native18elementwise_kernelILi128ELi4EZNS0_15gpu_kernel_implINS0_13BinaryFunctorIlllZZZNS0_21heaviside_kernel_cudaERNS_18TensorIteratorBaseEENKUlvE_clEvENKUlvE2_clEvEUlllE_EEEEvS5_RKT_EUliE_EEviT1_,(.L_x_32141 - _ZN2at6native18elementwise_kernelILi128ELi4EZNS0_15gpu_kernel_implINS0_13BinaryFunctorIlllZZZNS0_21heaviside_kernel_cudaERNS_18TensorIteratorBaseEENKUlvE_clEvENKUlvE2_clEvEUlllE_EEEEvS5_RKT_EUliE_EEviT1_)
        .other          _ZN2at6native18elementwise_kernelILi128ELi4EZNS0_15gpu_kernel_implINS0_13BinaryFunctorIlllZZZNS0_21heaviside_kernel_cudaERNS_18TensorIteratorBaseEENKUlvE_clEvENKUlvE2_clEvEUlllE_EEEEvS5_RKT_EUliE_EEviT1_,@"STO_CUDA_ENTRY STV_DEFAULT"
_ZN2at6native18elementwise_kernelILi128ELi4EZNS0_15gpu_kernel_implINS0_13BinaryFunctorIlllZZZNS0_21heaviside_kernel_cudaERNS_18TensorIteratorBaseEENKUlvE_clEvENKUlvE2_clEvEUlllE_EEEEvS5_RKT_EUliE_EEviT1_:
.text._ZN2at6native18elementwise_kernelILi128ELi4EZNS0_15gpu_kernel_implINS0_13BinaryFunctorIlllZZZNS0_21heaviside_kernel_cudaERNS_18TensorIteratorBaseEENKUlvE_clEvENKUlvE2_clEvEUlllE_EEEEvS5_RKT_EUliE_EEviT1_:
        /* <DEDUP_REMOVED lines=365> */
.L_x_12254:
        /* <DEDUP_REMOVED lines=19> */
[----:B--2---:R-:W-:Y:S01]  /*1800*/  SHF.R.S32.HI R19, RZ, 0x1f, R18 ;  /* 0x0000001fff137819 */ /* 0x004fe20000011412 */
[----:B------:R-:W-:Y:S06]  /*1810*/  BRA `(.L_x_12260) ;  /* 0x0000000c00547947 */ /* 0x000fec0003800000 */
.L_x_12258:
[----:B------:R0:W5:Y:S01]  /*1820*/  LDG.E.U8 R18, desc[UR36][R2.64] ;  /* 0x0000002402127981 */ /* 0x000162000c1e1100 */
[----:B------:R-:W-:Y:S01]  /*1830*/  IMAD.MOV.U32 R19, RZ, RZ, RZ ;  /* 0x000000ffff137224 */ /* 0x000fe200078e00ff */
[----:B------:R-:W-:Y:S06]  /*1840*/  BRA `(.L_x_12260) ;  /* 0x0000000c00487947 */ /* 0x000fec0003800000 */
.L_x_12257:
[----:B------:R-:W-:-:S13]  /*1850*/  ISETP.NE.AND P0, PT, R4, 0x2, PT ;  /* 0x000000020400780c */ /* 0x000fda0003f05270 */
[----:B------:R-:W-:Y:S05]  /*1860*/  @!P0 BRA `(.L_x_12261) ;  /* 0x0000000000248947 */ /* 0x000fea0003800000 */
[----:B------:R-:W-:-:S13]  /*1870*/  ISETP.NE.AND P0, PT, R4, 0x3, PT ;  /* 0x000000030400780c */ /* 0x000fda0003f05270 */
[----:B------:R-:W-:Y:S05]  /*1880*/  @!P0 BRA `(.L_x_12262) ;  /* 0x0000000000108947 */ /* 0x000fea0003800000 */
[----:B------:R-:W-:-:S13]  /*1890*/  ISETP.NE.AND P0, PT, R4, 0x4, PT ;  /* 0x000000040400780c */ /* 0x000fda0003f05270 */
[----:B------:R-:W-:Y:S05]  /*18a0*/  @P0 BRA `(.L_x_12259) ;  /* 0x0000000800d80947 */ /* 0x000fea0003800000 */
[----:B------:R0:W5:Y:S01]  /*18b0*/  LDG.E.64 R18, desc[UR36][R2.64] ;  /* 0x0000002402127981 */ /* 0x000162000c1e1b00 */
[----:B------:R-:W-:Y:S05]  /*18c0*/  BRA `(.L_x_12260) ;  /* 0x0000000c00287947 */ /* 0x000fea0003800000 */
.L_x_12262:
[----:B------:R-:W2:Y:S02]  /*18d0*/  LDG.E R18, desc[UR36][R2.64] ;  /* 0x0000002402127981 */ /* 0x000ea4000c1e1900 */
[----:B--2---:R-:W-:Y:S01]  /*18e0*/  SHF.R.S32.HI R19, RZ, 0x1f, R18 ;  /* 0x0000001fff137819 */ /* 0x004fe20000011412 */
[----:B------:R-:W-:Y:S06]  /*18f0*/  BRA `(.L_x_12260) ;  /* 0x0000000c001c7947 */ /* 0x000fec0003800000 */
.L_x_12261:
[----:B------:R-:W2:Y:S02]  /*1900*/  LDG.E.S16 R18, desc[UR36][R2.64] ;  /* 0x0000002402127981 */ /* 0x000ea4000c1e1700 */
[----:B--2---:R-:W-:Y:S01]  /*1910*/  SHF.R.S32.HI R19, RZ, 0x1f, R18 ;  /* 0x0000001fff137819 */ /* 0x004fe20000011412 */
[----:B------:R-:W-:Y:S06]  /*1920*/  BRA `(.L_x_12260) ;  /* 0x0000000c00107947 */ /* 0x000fec0003800000 */
.L_x_12256:
[----:B------:R-:W-:-:S13]  /*1930*/  ISETP.GT.AND P0, PT, R4, 0x6, PT ;  /* 0x000000060400780c */ /* 0x000fda0003f04270 */
[----:B------:R-:W-:Y:S05]  /*1940*/  @P0 BRA `(.L_x_12263) ;  /* 0x00000000002c0947 */ /* 0x000fea0003800000 */
[----:B------:R-:W-:-:S13]  /*1950*/  ISETP.NE.AND P0, PT, R4, 0x5, PT ;  /* 0x000000050400780c */ /* 0x000fda0003f05270 */
[----:B------:R-:W-:Y:S05]  /*1960*/  @!P0 BRA `(.L_x_12264) ;  /* 0x0000000000148947 */ /* 0x000fea0003800000 */
[----:B------:R-:W-:-:S13]  /*1970*/  ISETP.NE.AND P0, PT, R4, 0x6, PT ;  /* 0x000000060400780c */ /* 0x000fda0003f05270 */
[----:B------:R-:W-:Y:S05]  /*1980*/  @P0 BRA `(.L_x_12259) ;  /* 0x0000000800a00947 */ /* 0x000fea0003800000 */
[----:B------:R-:W2:Y:S02]  /*1990*/  LDG.E R2, desc[UR36][R2.64] ;  /* 0x0000002402027981 */ /* 0x000ea4000c1e1900 */
[----:B--2---:R0:W1:Y:S01]  /*19a0*/  F2I.S64.TRUNC R18, R2 ;  /* 0x0000000200127311 */ /* 0x004062000020d900 */
[----:B------:R-:W-:Y:S05]  /*19b0*/  BRA `(.L_x_12260) ;  /* 0x0000000800ec7947 */ /* 0x000fea0003800000 */
.L_x_12264:
[----:B------:R-:W2:Y:S02]  /*19c0*/  LDG.E.U16 R2, desc[UR36][R2.64] ;  /* 0x0000002402027981 */ /* 0x000ea4000c1e1500 */
[----:B--2---:R-:W-:-:S06]  /*19d0*/  HADD2.F32 R18, -RZ, R2.H0_H0 ;  /* 0x20000002ff127230 */ /* 0x004fcc0000004100 */
[----:B------:R-:W0:Y:S01]  /*19e0*/  F2I.S64.TRUNC R18, R18 ;  /* 0x0000001200127311 */ /* 0x000e22000020d900 */
[----:B------:R-:W-:Y:S05]  /*19f0*/  BRA `(.L_x_12260) ;  /* 0x0000000800dc7947 */ /* 0x000fea0003800000 */
.L_x_12263:
[----:B------:R-:W-:-:S13]  /*1a00*/  ISETP.NE.AND P0, PT, R4, 0x7, PT ;  /* 0x000000070400780c */ /* 0x000fda0003f05270 */
[----:B------:R-:W-:Y:S05]  /*1a10*/  @!P0 BRA `(.L_x_12265) ;  /* 0x00000000002c8947 */ /* 0x000fea0003800000 */
[----:B------:R-:W-:-:S13]  /*1a20*/  ISETP.NE.AND P0, PT, R4, 0x8, PT ;  /* 0x000000080400780c */ /* 0x000fda0003f05270 */
[----:B------:R-:W-:Y:S05]  /*1a30*/  @!P0 BRA `(.L_x_12266) ;  /* 0x0000000000148947 */ /* 0x000fea0003800000 */
[----:B------:R-:W-:-:S13]  /*1a40*/  ISETP.NE.AND P0, PT, R4, 0x9, PT ;  /* 0x000000090400780c */ /* 0x000fda0003f05270 */
[----:B------:R-:W-:Y:S05]  /*1a50*/  @P0 BRA `(.L_x_12259) ;  /* 0x00000008006c0947 */ /* 0x000fea0003800000 */
[----:B------:R-:W2:Y:S02]  /*1a60*/  LDG.E R2, desc[UR36][R2.64] ;  /* 0x0000002402027981 */ /* 0x000ea4000c1e1900 */
[----:B--2---:R0:W1:Y:S01]  /*1a70*/  F2I.S64.TRUNC R18, R2 ;  /* 0x0000000200127311 */ /* 0x004062000020d900 */
[----:B------:R-:W-:Y:S05]  /*1a80*/  BRA `(.L_x_12260) ;  /* 0x0000000800b87947 */ /* 0x000fea0003800000 */
.L_x_12266:
[----:B------:R-:W2:Y:S02]  /*1a90*/  LDG.E.U16 R2, desc[UR36][R2.64] ;  /* 0x0000002402027981 */ /* 0x000ea4000c1e1500 */
[----:B--2---:R-:W-:-:S06]  /*1aa0*/  HADD2.F32 R18, -RZ, R2.H0_H0 ;  /* 0x20000002ff127230 */ /* 0x004fcc0000004100 */
[----:B------:R-:W0:Y:S01]  /*1ab0*/  F2I.S64.TRUNC R18, R18 ;  /* 0x0000001200127311 */ /* 0x000e22000020d900 */
[----:B------:R-:W-:Y:S05]  /*1ac0*/  BRA `(.L_x_12260) ;  /* 0x0000000800a87947 */ /* 0x000fea0003800000 */
.L_x_12265:
[----:B------:R-:W2:Y:S02]  /*1ad0*/  LDG.E.64 R2, desc[UR36][R2.64] ;  /* 0x0000002402027981 */ /* 0x000ea4000c1e1b00 */
[----:B--2---:R0:W1:Y:S01]  /*1ae0*/  F2I.S64.F64.TRUNC R18, R2 ;  /* 0x0000000200127311 */ /* 0x004062000030d900 */
[----:B------:R-:W-:Y:S05]  /*1af0*/  BRA `(.L_x_12260) ;  /* 0x00000008009c7947 */ /* 0x000fea0003800000 */
.L_x_12255:
        /* <DEDUP_REMOVED lines=11> */
[----:B------:R-:W-:Y:S01]  /*1bb0*/  SEL R18, RZ, 0x1, !P0 ;  /* 0x00000001ff127807 */ /* 0x000fe20004000000 */
[----:B------:R-:W-:Y:S08]  /*1bc0*/  BRA `(.L_x_12260) ;  /* 0x0000000800687947 */ /* 0x000ff00003800000 */
.L_x_12269:
[----:B------:R-:W2:Y:S02]  /*1bd0*/  LDG.E.64 R2, desc[UR36][R2.64] ;  /* 0x0000002402027981 */ /* 0x000ea4000c1e1b00 */
[----:B--2---:R0:W1:Y:S01]  /*1be0*/  F2I.S64.F64.TRUNC R18, R2 ;  /* 0x0000000200127311 */ /* 0x004062000030d900 */
[----:B------:R-:W-:Y:S05]  /*1bf0*/  BRA `(.L_x_12260) ;  /* 0x00000008005c7947 */ /* 0x000fea0003800000 */
.L_x_12268:
        /* <DEDUP_REMOVED lines=25> */
[----:B------:R0:W1:Y:S01]  /*1d90*/  F2I.S64.TRUNC R18, R5 ;  /* 0x0000000500127311 */ /* 0x000062000020d900 */
[----:B------:R-:W-:Y:S05]  /*1da0*/  BRA `(.L_x_12260) ;  /* 0x0000000400f07947 */ /* 0x000fea0003800000 */
.L_x_12271:
        /* <DEDUP_REMOVED lines=12> */
[----:B------:R0:W1:Y:S01]  /*1e70*/  F2I.S64.TRUNC R18, R4 ;  /* 0x0000000400127311 */ /* 0x000062000020d900 */
[----:B------:R-:W-:Y:S05]  /*1e80*/  BRA `(.L_x_12260) ;  /* 0x0000000400b87947 */ /* 0x000fea0003800000 */
.L_x_12270:
[----:B------:R-:W2:Y:S02]  /*1e90*/  LDG.E.U16 R18, desc[UR36][R2.64] ;  /* 0x0000002402127981 */ /* 0x000ea4000c1e1500 */
[----:B--2---:R-:W-:-:S06]  /*1ea0*/  IMAD.U32 R18, R18, 0x10000, RZ ;  /* 0x0001000012127824 */ /* 0x004fcc00078e00ff */
[----:B------:R-:W0:Y:S01]  /*1eb0*/  F2I.S64.TRUNC R18, R18 ;  /* 0x0000001200127311 */ /* 0x000e22000020d900 */
[----:B------:R-:W-:Y:S05]  /*1ec0*/  BRA `(.L_x_12260) ;  /* 0x0000000400a87947 */ /* 0x000fea0003800000 */
.L_x_12267:
        /* <DEDUP_REMOVED lines=9> */
[----:B------:R-:W-:Y:S01]  /*1f60*/  IMAD.MOV.U32 R19, RZ, RZ, RZ ;  /* 0x000000ffff137224 */ /* 0x000fe200078e00ff */
[----:B------:R-:W-:Y:S06]  /*1f70*/  BRA `(.L_x_12260) ;  /* 0x00000004007c7947 */ /* 0x000fec0003800000 */
.L_x_12274:
        /* <DEDUP_REMOVED lines=21> */
.L_x_12278:
[----:B------:R-:W-:Y:S05]  /*20d0*/  BSYNC B1 ;  /* 0x0000000000017941 */ /* 0x000fea0003800000 */
.L_x_12277:
[----:B------:R-:W-:Y:S01]  /*20e0*/  IMAD.SHL.U32 R2, R2, 0x100000, RZ ;  /* 0x0010000002027824 */ /* 0x000fe200078e00ff */
[----:B------:R-:W-:-:S04]  /*20f0*/  LEA R3, R0, 0x3b800000, 0x17 ;  /* 0x3b80000000037811 */ /* 0x000fc800078eb8ff */
[----:B------:R-:W-:-:S07]  /*2100*/  LOP3.LUT R18, R3, R2, R18, 0xfe, !PT ;  /* 0x0000000203127212 */ /* 0x000fce00078efe12 */
.L_x_12276:
[----:B------:R-:W-:Y:S05]  /*2110*/  BSYNC B0 ;  /* 0x0000000000007941 */ /* 0x000fea0003800000 */
.L_x_12275:
[----:B------:R-:W1:Y:S01]  /*2120*/  F2I.S64.TRUNC R18, R18 ;  /* 0x0000001200127311 */ /* 0x000e62000020d900 */
[----:B------:R-:W-:Y:S05]  /*2130*/  BRA `(.L_x_12260) ;  /* 0x00000004000c7947 */ /* 0x000fea0003800000 */
.L_x_12273:
        /* <DEDUP_REMOVED lines=21> */
.L_x_12282:
[----:B------:R-:W-:Y:S05]  /*2290*/  BSYNC B1 ;  /* 0x0000000000017941 */ /* 0x000fea0003800000 */
.L_x_12281:
[----:B------:R-:W-:Y:S01]  /*22a0*/  IMAD.SHL.U32 R2, R2, 0x200000, RZ ;  /* 0x0020000002027824 */ /* 0x000fe200078e00ff */
[----:B------:R-:W-:-:S04]  /*22b0*/  LEA R3, R0, 0x37800000, 0x17 ;  /* 0x3780000000037811 */ /* 0x000fc800078eb8ff */
[----:B------:R-:W-:-:S07]  /*22c0*/  LOP3.LUT R18, R3, R2, R18, 0xfe, !PT ;  /* 0x0000000203127212 */ /* 0x000fce00078efe12 */
.L_x_12280:
[----:B------:R-:W-:Y:S05]  /*22d0*/  BSYNC B0 ;  /* 0x0000000000007941 */ /* 0x000fea0003800000 */
.L_x_12279:
[----:B------:R-:W2:Y:S01]  /*22e0*/  F2I.S64.TRUNC R18, R18 ;  /* 0x0000001200127311 */ /* 0x000ea2000020d900 */
[----:B------:R-:W-:Y:S05]  /*22f0*/  BRA `(.L_x_12260) ;  /* 0x00000000009c7947 */ /* 0x000fea0003800000 */
.L_x_12272:
        /* <DEDUP_REMOVED lines=14> */
.L_x_12286:
[----:B------:R-:W-:Y:S05]  /*23e0*/  BSYNC B0 ;  /* 0x0000000000007941 */ /* 0x000fea0003800000 */
.L_x_12285:
[----:B------:R-:W4:Y:S01]  /*23f0*/  F2I.S64.TRUNC R18, R18 ;  /* 0x0000001200127311 */ /* 0x000f22000020d900 */
[----:B------:R-:W-:Y:S05]  /*2400*/  BRA `(.L_x_12260) ;  /* 0x0000000000587947 */ /* 0x000fea0003800000 */
.L_x_12259:
        /* <DEDUP_REMOVED lines=16> */
.L_x_12287:
[----:B------:R-:W-:Y:S01]  /*2510*/  CS2R R18, SRZ ;  /* 0x0000000000127805 */ /* 0x000fe2000001ff00 */
[----:B------:R-:W-:Y:S06]  /*2520*/  BRA `(.L_x_12260) ;  /* 0x0000000000107947 */ /* 0x000fec0003800000 */
.L_x_12284:
[----:B------:R0:W5:Y:S01]  /*2530*/  LDG.E.64 R18, desc[UR36][R2.64] ;  /* 0x0000002402127981 */ /* 0x000162000c1e1b00 */
[----:B------:R-:W-:Y:S05]  /*2540*/  BRA `(.L_x_12260) ;  /* 0x0000000000087947 */ /* 0x000fea0003800000 */
.L_x_12283:
[----:B------:R3:W5:Y:S01]  /*2550*/  LDG.E R18, desc[UR36][R2.64] ;  /* 0x0000002402127981 */ /* 0x000762000c1e1900 */
[----:B------:R-:W-:-:S07]  /*2560*/  IMAD.MOV.U32 R19, RZ, RZ, RZ ;  /* 0x000000ffff137224 */ /* 0x000fce00078e00ff */
.L_x_12260:
[----:B0--3--:R-:W0:Y:S01]  /*2570*/  LDC.U8 R2, c[0x0][0x493] ;  /* 0x000124c0ff027b82 */ /* 0x009e220000000000 */
        /* <DEDUP_REMOVED lines=15> */
[----:B---3--:R-:W-:Y:S01]  /*2670*/  SHF.R.S32.HI R3, RZ, 0x1f, R2 ;  /* 0x0000001fff037819 */ /* 0x008fe20000011402 */
[----:B------:R-:W-:Y:S06]  /*2680*/  BRA `(.L_x_12293) ;  /* 0x0000000c00547947 */ /* 0x000fec0003800000 */
.L_x_12291:
[----:B------:R3:W5:Y:S01]  /*2690*/  LDG.E.U8 R2, desc[UR36][R4.64] ;  /* 0x0000002404027981 */ /* 0x000762000c1e1100 */
[----:B------:R-:W-:Y:S01]  /*26a0*/  IMAD.MOV.U32 R3, RZ, RZ, RZ ;  /* 0x000000ffff037224 */ /* 0x000fe200078e00ff */
[----:B------:R-:W-:Y:S06]  /*26b0*/  BRA `(.L_x_12293) ;  /* 0x0000000c00487947 */ /* 0x000fec0003800000 */
.L_x_12290:
        /* <DEDUP_REMOVED lines=8> */
.L_x_12295:
[----:B------:R-:W3:Y:S02]  /*2740*/  LDG.E R2, desc[UR36][R4.64] ;  /* 0x0000002404027981 */ /* 0x000ee4000c1e1900 */
[----:B---3--:R-:W-:Y:S01]  /*2750*/  SHF.R.S32.HI R3, RZ, 0x1f, R2 ;  /* 0x0000001fff037819 */ /* 0x008fe20000011402 */
[----:B------:R-:W-:Y:S06]  /*2760*/  BRA `(.L_x_12293) ;  /* 0x0000000c001c7947 */ /* 0x000fec0003800000 */
.L_x_12294:
[----:B------:R-:W3:Y:S02]  /*2770*/  LDG.E.S16 R2, desc[UR36][R4.64] ;  /* 0x0000002404027981 */ /* 0x000ee4000c1e1700 */
[----:B---3--:R-:W-:Y:S01]  /*2780*/  SHF.R.S32.HI R3, RZ, 0x1f, R2 ;  /* 0x0000001fff037819 */ /* 0x008fe20000011402 */
[----:B------:R-:W-:Y:S06]  /*2790*/  BRA `(.L_x_12293) ;  /* 0x0000000c00107947 */ /* 0x000fec0003800000 */
.L_x_12289:
[----:B------:R-:W-:-:S13]  /*27a0*/  ISETP.GT.AND P0, PT, R0, 0x6, PT ;  /* 0x000000060000780c */ /* 0x000fda0003f04270 */
[----:B------:R-:W-:Y:S05]  /*27b0*/  @P0 BRA `(.L_x_12296) ;  /* 0x00000000002c0947 */ /* 0x000fea0003800000 */
[----:B------:R-:W-:-:S13]  /*27c0*/  ISETP.NE.AND P0, PT, R0, 0x5, PT ;  /* 0x000000050000780c */ /* 0x000fda0003f05270 */
[----:B------:R-:W-:Y:S05]  /*27d0*/  @!P0 BRA `(.L_x_12297) ;  /* 0x0000000000148947 */ /* 0x000fea0003800000 */
[----:B------:R-:W-:-:S13]  /*27e0*/  ISETP.NE.AND P0, PT, R0, 0x6, PT ;  /* 0x000000060000780c */ /* 0x000fda0003f05270 */
[----:B------:R-:W-:Y:S05]  /*27f0*/  @P0 BRA `(.L_x_12292) ;  /* 0x0000000800a00947 */ /* 0x000fea0003800000 */
[----:B------:R-:W3:Y:S02]  /*2800*/  LDG.E R2, desc[UR36][R4.64] ;  /* 0x0000002404027981 */ /* 0x000ee4000c1e1900 */
[----:B---3--:R-:W0:Y:S01]  /*2810*/  F2I.S64.TRUNC R2, R2 ;  /* 0x0000000200027311 */ /* 0x008e22000020d900 */
[----:B------:R-:W-:Y:S05]  /*2820*/  BRA `(.L_x_12293) ;  /* 0x0000000800ec7947 */ /* 0x000fea0003800000 */
.L_x_12297:
[----:B------:R-:W3:Y:S02]  /*2830*/  LDG.E.U16 R4, desc[UR36][R4.64] ;  /* 0x0000002404047981 */ /* 0x000ee4000c1e1500 */
[----:B---3--:R-:W-:-:S06]  /*2840*/  HADD2.F32 R2, -RZ, R4.H0_H0 ;  /* 0x20000004ff027230 */ /* 0x008fcc0000004100 */
[----:B------:R-:W0:Y:S01]  /*2850*/  F2I.S64.TRUNC R2, R2 ;  /* 0x0000000200027311 */ /* 0x000e22000020d900 */
[----:B------:R-:W-:Y:S05]  /*2860*/  BRA `(.L_x_12293) ;  /* 0x0000000800dc7947 */ /* 0x000fea0003800000 */
.L_x_12296:
[----:B------:R-:W-:-:S13]  /*2870*/  ISETP.NE.AND P0, PT, R0, 0x7, PT ;  /* 0x000000070000780c */ /* 0x000fda0003f05270 */
[----:B------:R-:W-:Y:S05]  /*2880*/  @!P0 BRA `(.L_x_12298) ;  /* 0x00000000002c8947 */ /* 0x000fea0003800000 */
[----:B------:R-:W-:-:S13]  /*2890*/  ISETP.NE.AND P0, PT, R0, 0x8, PT ;  /* 0x000000080000780c */ /* 0x000fda0003f05270 */
[----:B------:R-:W-:Y:S05]  /*28a0*/  @!P0 BRA `(.L_x_12299) ;  /* 0x0000000000148947 */ /* 0x000fea0003800000 */
[----:B------:R-:W-:-:S13]  /*28b0*/  ISETP.NE.AND P0, PT, R0, 0x9, PT ;  /* 0x000000090000780c */ /* 0x000fda0003f05270 */
[----:B------:R-:W-:Y:S05]  /*28c0*/  @P0 BRA `(.L_x_12292) ;  /* 0x00000008006c0947 */ /* 0x000fea0003800000 */
[----:B------:R-:W3:Y:S02]  /*28d0*/  LDG.E R2, desc[UR36][R4.64] ;  /* 0x0000002404027981 */ /* 0x000ee4000c1e1900 */
[----:B---3--:R-:W0:Y:S01]  /*28e0*/  F2I.S64.TRUNC R2, R2 ;  /* 0x0000000200027311 */ /* 0x008e22000020d900 */
[----:B------:R-:W-:Y:S05]  /*28f0*/  BRA `(.L_x_12293) ;  /* 0x0000000800b87947 */ /* 0x000fea0003800000 */
.L_x_12299:
[----:B------:R-:W3:Y:S02]  /*2900*/  LDG.E.U16 R4, desc[UR36][R4.64] ;  /* 0x0000002404047981 */ /* 0x000ee4000c1e1500 */
[----:B---3--:R-:W-:-:S06]  /*2910*/  HADD2.F32 R2, -RZ, R4.H0_H0 ;  /* 0x20000004ff027230 */ /* 0x008fcc0000004100 */
[----:B------:R-:W0:Y:S01]  /*2920*/  F2I.S64.TRUNC R2, R2 ;  /* 0x0000000200027311 */ /* 0x000e22000020d900 */
[----:B------:R-:W-:Y:S05]  /*2930*/  BRA `(.L_x_12293) ;  /* 0x0000000800a87947 */ /* 0x000fea0003800000 */
.L_x_12298:
[----:B------:R-:W3:Y:S02]  /*2940*/  LDG.E.64 R2, desc[UR36][R4.64] ;  /* 0x0000002404027981 */ /* 0x000ee4000c1e1b00 */
[----:B---3--:R-:W0:Y:S01]  /*2950*/  F2I.S64.F64.TRUNC R2, R2 ;  /* 0x0000000200027311 */ /* 0x008e22000030d900 */
[----:B------:R-:W-:Y:S05]  /*2960*/  BRA `(.L_x_12293) ;  /* 0x00000008009c7947 */ /* 0x000fea0003800000 */
.L_x_12288:
        /* <DEDUP_REMOVED lines=11> */
[----:B------:R-:W-:Y:S01]  /*2a20*/  SEL R2, RZ, 0x1, !P0 ;  /* 0x00000001ff027807 */ /* 0x000fe20004000000 */
[----:B------:R-:W-:Y:S08]  /*2a30*/  BRA `(.L_x_12293) ;  /* 0x0000000800687947 */ /* 0x000ff00003800000 */
.L_x_12302:
[----:B------:R-:W3:Y:S02]  /*2a40*/  LDG.E.64 R2, desc[UR36][R4.64] ;  /* 0x0000002404027981 */ /* 0x000ee4000c1e1b00 */
[----:B---3--:R-:W0:Y:S01]  /*2a50*/  F2I.S64.F64.TRUNC R2, R2 ;  /* 0x0000000200027311 */ /* 0x008e22000030d900 */
[----:B------:R-:W-:Y:S05]  /*2a60*/  BRA `(.L_x_12293) ;  /* 0x00000008005c7947 */ /* 0x000fea0003800000 */
.L_x_12301:
        /* <DEDUP_REMOVED lines=24> */
[----:B------:R-:W-:-:S06]  /*2bf0*/  LOP3.LUT R3, R3, 0x80000000, R0, 0xf8, !PT ;  /* 0x8000000003037812 */ /* 0x000fcc00078ef800 */
[----:B------:R-:W0:Y:S01]  /*2c00*/  F2I.S64.TRUNC R2, R3 ;  /* 0x0000000300027311 */ /* 0x000e22000020d900 */
[----:B------:R-:W-:Y:S05]  /*2c10*/  BRA `(.L_x_12293) ;  /* 0x0000000400f07947 */ /* 0x000fea0003800000 */
.L_x_12304:
        /* <DEDUP_REMOVED lines=11> */
[----:B------:R-:W-:-:S06]  /*2cd0*/  LOP3.LUT R2, R2, 0x80000000, R3, 0xf8, !PT ;  /* 0x8000000002027812 */ /* 0x000fcc00078ef803 */
[----:B------:R-:W0:Y:S01]  /*2ce0*/  F2I.S64.TRUNC R2, R2 ;  /* 0x0000000200027311 */ /* 0x000e22000020d900 */
[----:B------:R-:W-:Y:S05]  /*2cf0*/  BRA `(.L_x_12293) ;  /* 0x0000000400b87947 */ /* 0x000fea0003800000 */
.L_x_12303:
[----:B------:R-:W3:Y:S02]  /*2d00*/  LDG.E.U16 R2, desc[UR36][R4.64] ;  /* 0x0000002404027981 */ /* 0x000ee4000c1e1500 */
[----:B---3--:R-:W-:-:S06]  /*2d10*/  IMAD.U32 R2, R2, 0x10000, RZ ;  /* 0x0001000002027824 */ /* 0x008fcc00078e00ff */
[----:B------:R-:W0:Y:S01]  /*2d20*/  F2I.S64.TRUNC R2, R2 ;  /* 0x0000000200027311 */ /* 0x000e22000020d900 */
[----:B------:R-:W-:Y:S05]  /*2d30*/  BRA `(.L_x_12293) ;  /* 0x0000000400a87947 */ /* 0x000fea0003800000 */
.L_x_12300:
        /* <DEDUP_REMOVED lines=11> */
.L_x_12307:
        /* <DEDUP_REMOVED lines=21> */
.L_x_12311:
[----:B------:R-:W-:Y:S05]  /*2f40*/  BSYNC B1 ;  /* 0x0000000000017941 */ /* 0x000fea0003800000 */
.L_x_12310:
[----:B------:R-:W-:Y:S01]  /*2f50*/  IMAD.SHL.U32 R2, R2, 0x100000, RZ ;  /* 0x0010000002027824 */ /* 0x000fe200078e00ff */
[----:B------:R-:W-:-:S04]  /*2f60*/  LEA R3, R0, 0x3b800000, 0x17 ;  /* 0x3b80000000037811 */ /* 0x000fc800078eb8ff */
[----:B------:R-:W-:-:S07]  /*2f70*/  LOP3.LUT R2, R3, R2, R4, 0xfe, !PT ;  /* 0x0000000203027212 */ /* 0x000fce00078efe04 */
.L_x_12309:
[----:B------:R-:W-:Y:S05]  /*2f80*/  BSYNC B0 ;  /* 0x0000000000007941 */ /* 0x000fea0003800000 */
.L_x_12308:
[----:B------:R-:W0:Y:S01]  /*2f90*/  F2I.S64.TRUNC R2, R2 ;  /* 0x0000000200027311 */ /* 0x000e22000020d900 */
[----:B------:R-:W-:Y:S05]  /*2fa0*/  BRA `(.L_x_12293) ;  /* 0x00000004000c7947 */ /* 0x000fea0003800000 */
.L_x_12306:
        /* <DEDUP_REMOVED lines=21> */
.L_x_12315:
[----:B------:R-:W-:Y:S05]  /*3100*/  BSYNC B1 ;  /* 0x0000000000017941 */ /* 0x000fea0003800000 */
.L_x_12314:
[----:B------:R-:W-:Y:S01]  /*3110*/  IMAD.SHL.U32 R2, R2, 0x200000, RZ ;  /* 0x0020000002027824 */ /* 0x000fe200078e00ff */
[----:B------:R-:W-:-:S04]  /*3120*/  LEA R3, R0, 0x37800000, 0x17 ;  /* 0x3780000000037811 */ /* 0x000fc800078eb8ff */
[----:B------:R-:W-:-:S07]  /*3130*/  LOP3.LUT R2, R3, R2, R4, 0xfe, !PT ;  /* 0x0000000203027212 */ /* 0x000fce00078efe04 */
.L_x_12313:
[----:B------:R-:W-:Y:S05]  /*3140*/  BSYNC B0 ;  /* 0x0000000000007941 */ /* 0x000fea0003800000 */
.L_x_12312:
[----:B------:R-:W0:Y:S01]  /*3150*/  F2I.S64.TRUNC R2, R2 ;  /* 0x0000000200027311 */ /* 0x000e22000020d900 */
[----:B------:R-:W-:Y:S05]  /*3160*/  BRA `(.L_x_12293) ;  /* 0x00000000009c7947 */ /* 0x000fea0003800000 */
.L_x_12305:
        /* <DEDUP_REMOVED lines=14> */
.L_x_12319:
[----:B------:R-:W-:Y:S05]  /*3250*/  BSYNC B0 ;  /* 0x0000000000007941 */ /* 0x000fea0003800000 */
.L_x_12318:
[----:B------:R-:W0:Y:S01]  /*3260*/  F2I.S64.TRUNC R2, R2 ;  /* 0x0000000200027311 */ /* 0x000e22000020d900 */
[----:B------:R-:W-:Y:S05]  /*3270*/  BRA `(.L_x_12293) ;  /* 0x0000000000587947 */ /* 0x000fea0003800000 */
.L_x_12292:
        /* <DEDUP_REMOVED lines=16> */
.L_x_12320:
[----:B------:R-:W-:Y:S01]  /*3380*/  CS2R R2, SRZ ;  /* 0x0000000000027805 */ /* 0x000fe2000001ff00 */
[----:B------:R-:W-:Y:S06]  /*3390*/  BRA `(.L_x_12293) ;  /* 0x0000000000107947 */ /* 0x000fec0003800000 */
.L_x_12317:
[----:B------:R0:W5:Y:S01]  /*33a0*/  LDG.E.64 R2, desc[UR36][R4.64] ;  /* 0x0000002404027981 */ /* 0x000162000c1e1b00 */
[----:B------:R-:W-:Y:S05]  /*33b0*/  BRA `(.L_x_12293) ;  /* 0x0000000000087947 */ /* 0x000fea0003800000 */
.L_x_12316:
[----:B------:R0:W5:Y:S01]  /*33c0*/  LDG.E R2, desc[UR36][R4.64] ;  /* 0x0000002404027981 */ /* 0x000162000c1e1900 */
[----:B------:R-:W-:-:S07]  /*33d0*/  IMAD.MOV.U32 R3, RZ, RZ, RZ ;  /* 0x000000ffff037224 */ /* 0x000fce00078e00ff */
.L_x_12293:
[----:B0--3--:R-:W0:Y:S01]  /*33e0*/  LDC.U8 R4, c[0x0][0x491] ;  /* 0x00012440ff047b82 */ /* 0x009e220000000000 */
[C---:B-12-45:R-:W-:Y:S02]  /*33f0*/  ISETP.NE.U32.AND P0, PT, R18.reuse, RZ, PT ;  /* 0x000000ff1200720c */ /* 0x076fe40003f05070 */
[----:B------:R-:W-:Y:S02]  /*3400*/  ISETP.GT.U32.AND P1, PT, R18, RZ, PT ;  /* 0x000000ff1200720c */ /* 0x000fe40003f24070 */
[C---:B------:R-:W-:Y:S02]  /*3410*/  ISETP.NE.AND.EX P0, PT, R19.reuse, RZ, PT, P0 ;  /* 0x000000ff1300720c */ /* 0x040fe40003f05300 */
[----:B------:R-:W-:Y:S02]  /*3420*/  ISETP.GT.AND.EX P1, PT, R19, RZ, PT, P1 ;  /* 0x000000ff1300720c */ /* 0x000fe40003f24310 */
[----:B------:R-:W-:-:S09]  /*3430*/  SEL R3, R3, RZ, !P0 ;  /* 0x000000ff03037207 */ /* 0x000fd20004000000 */
        /* <DEDUP_REMOVED lines=14> */
.L_x_12324:
[----:B------:R1:W-:Y:S01]  /*3520*/  STG.E.U8 desc[UR36][R16.64], R2 ;  /* 0x0000000210007986 */ /* 0x0003e2000c101124 */
[----:B------:R-:W-:Y:S05]  /*3530*/  BRA `(.L_x_12326) ;  /* 0x0000000c00507947 */ /* 0x000fea0003800000 */
.L_x_12323:
[----:B------:R-:W-:-:S13]  /*3540*/  ISETP.NE.AND P0, PT, R0, 0x2, PT ;  /* 0x000000020000780c */ /* 0x000fda0003f05270 */
[----:B------:R-:W-:Y:S05]  /*3550*/  @!P0 BRA `(.L_x_12327) ;  /* 0x0000000000208947 */ /* 0x000fea0003800000 */
[----:B------:R-:W-:-:S13]  /*3560*/  ISETP.NE.AND P0, PT, R0, 0x3, PT ;  /* 0x000000030000780c */ /* 0x000fda0003f05270 */
[----:B------:R-:W-:Y:S05]  /*3570*/  @!P0 BRA `(.L_x_12328) ;  /* 0x0000000000108947 */ /* 0x000fea0003800000 */
[----:B------:R-:W-:-:S13]  /*3580*/  ISETP.NE.AND P0, PT, R0, 0x4, PT ;  /* 0x000000040000780c */ /* 0x000fda0003f05270 */
[----:B------:R-:W-:Y:S05]  /*3590*/  @P0 BRA `(.L_x_12325) ;  /* 0x0000000800e80947 */ /* 0x000fea0003800000 */
[----:B------:R4:W-:Y:S01]  /*35a0*/  STG.E.64 desc[UR36][R16.64], R2 ;  /* 0x0000000210007986 */ /* 0x0009e2000c101b24 */
[----:B------:R-:W-:Y:S05]  /*35b0*/  BRA `(.L_x_12326) ;  /* 0x0000000c00307947 */ /* 0x000fea0003800000 */
.L_x_12328:
[----:B------:R3:W-:Y:S01]  /*35c0*/  STG.E desc[UR36][R16.64], R2 ;  /* 0x0000000210007986 */ /* 0x0007e2000c101924 */
[----:B------:R-:W-:Y:S05]  /*35d0*/  BRA `(.L_x_12326) ;  /* 0x0000000c00287947 */ /* 0x000fea0003800000 */
.L_x_12327:
[----:B------:R2:W-:Y:S01]  /*35e0*/  STG.E.U16 desc[UR36][R16.64], R2 ;  /* 0x0000000210007986 */ /* 0x0005e2000c101524 */
[----:B------:R-:W-:Y:S05]  /*35f0*/  BRA `(.L_x_12326) ;  /* 0x0000000c00207947 */ /* 0x000fea0003800000 */
.L_x_12322:
[----:B------:R-:W-:-:S13]  /*3600*/  ISETP.GT.AND P0, PT, R0, 0x6, PT ;  /* 0x000000060000780c */ /* 0x000fda0003f04270 */
[----:B------:R-:W-:Y:S05]  /*3610*/  @P0 BRA `(.L_x_12329) ;  /* 0x00000000002c0947 */ /* 0x000fea0003800000 */
[----:B------:R-:W-:-:S13]  /*3620*/  ISETP.NE.AND P0, PT, R0, 0x5, PT ;  /* 0x000000050000780c */ /* 0x000fda0003f05270 */
[----:B------:R-:W-:Y:S05]  /*3630*/  @!P0 BRA `(.L_x_12330) ;  /* 0x0000000000148947 */ /* 0x000fea0003800000 */
[----:B------:R-:W-:-:S13]  /*3640*/  ISETP.NE.AND P0, PT, R0, 0x6, PT ;  /* 0x000000060000780c */ /* 0x000fda0003f05270 */
[----:B------:R-:W-:Y:S05]  /*3650*/  @P0 BRA `(.L_x_12325) ;  /* 0x0000000800b80947 */ /* 0x000fea0003800000 */
[----:B------:R-:W0:Y:S02]  /*3660*/  I2F.S64 R3, R2 ;  /* 0x0000000200037312 */ /* 0x000e240000301400 */
[----:B0-----:R0:W-:Y:S01]  /*3670*/  STG.E desc[UR36][R16.64], R3 ;  /* 0x0000000310007986 */ /* 0x0011e2000c101924 */
[----:B------:R-:W-:Y:S05]  /*3680*/  BRA `(.L_x_12326) ;  /* 0x0000000800fc7947 */ /* 0x000fea0003800000 */
.L_x_12330:
[----:B------:R-:W0:Y:S02]  /*3690*/  I2F.S64 R0, R2 ;  /* 0x0000000200007312 */ /* 0x000e240000301400 */
[----:B0-----:R-:W-:-:S05]  /*36a0*/  F2FP.F16.F32.PACK_AB R0, RZ, R0 ;  /* 0x00000000ff00723e */ /* 0x001fca00000000ff */
[----:B------:R0:W-:Y:S01]  /*36b0*/  STG.E.U16 desc[UR36][R16.64], R0 ;  /* 0x0000000010007986 */ /* 0x0001e2000c101524 */
[----:B------:R-:W-:Y:S05]  /*36c0*/  BRA `(.L_x_12326) ;  /* 0x0000000800ec7947 */ /* 0x000fea0003800000 */
.L_x_12329:
[----:B------:R-:W-:-:S13]  /*36d0*/  ISETP.NE.AND P0, PT, R0, 0x7, PT ;  /* 0x000000070000780c */ /* 0x000fda0003f05270 */
[----:B------:R-:W-:Y:S05]  /*36e0*/  @!P0 BRA `(.L_x_12331) ;  /* 0x0000000000348947 */ /* 0x000fea0003800000 */
[----:B------:R-:W-:-:S13]  /*36f0*/  ISETP.NE.AND P0, PT, R0, 0x8, PT ;  /* 0x000000080000780c */ /* 0x000fda0003f05270 */
[----:B------:R-:W-:Y:S05]  /*3700*/  @!P0 BRA `(.L_x_12332) ;  /* 0x0000000000188947 */ /* 0x000fea0003800000 */
[----:B------:R-:W-:-:S13]  /*3710*/  ISETP.NE.AND P0, PT, R0, 0x9, PT ;  /* 0x000000090000780c */ /* 0x000fda0003f05270 */
[----:B------:R-:W-:Y:S05]  /*3720*/  @P0 BRA `(.L_x_12325) ;  /* 0x0000000800840947 */ /* 0x000fea0003800000 */
[----:B------:R-:W0:Y:S01]  /*3730*/  I2F.S64 R4, R2 ;  /* 0x0000000200047312 */ /* 0x000e220000301400 */
[----:B------:R-:W-:-:S05]  /*3740*/  IMAD.MOV.U32 R5, RZ, RZ, RZ ;  /* 0x000000ffff057224 */ /* 0x000fca00078e00ff */
[----:B0-----:R0:W-:Y:S01]  /*3750*/  STG.E.64 desc[UR36][R16.64], R4 ;  /* 0x0000000410007986 */ /* 0x0011e2000c101b24 */
[----:B------:R-:W-:Y:S05]  /*3760*/  BRA `(.L_x_12326) ;  /* 0x0000000800c47947 */ /* 0x000fea0003800000 */
.L_x_12332:
[----:B------:R-:W0:Y:S02]  /*3770*/  I2F.S64 R2, R2 ;  /* 0x0000000200027312 */ /* 0x000e240000301400 */
[----:B0-----:R-:W-:-:S04]  /*3780*/  F2FP.F16.F32.PACK_AB R3, RZ, R2 ;  /* 0x00000002ff03723e */ /* 0x001fc800000000ff */
[----:B------:R-:W-:-:S05]  /*3790*/  PRMT R3, R3, 0x5410, RZ ;  /* 0x0000541003037816 */ /* 0x000fca00000000ff */
[----:B------:R0:W-:Y:S01]  /*37a0*/  STG.E desc[UR36][R16.64], R3 ;  /* 0x0000000310007986 */ /* 0x0001e2000c101924 */
[----:B------:R-:W-:Y:S05]  /*37b0*/  BRA `(.L_x_12326) ;  /* 0x0000000800b07947 */ /* 0x000fea0003800000 */
.L_x_12331:
[----:B------:R-:W0:Y:S02]  /*37c0*/  I2F.F64.S64 R2, R2 ;  /* 0x0000000200027312 */ /* 0x000e240000301c00 */
[----:B0-----:R0:W-:Y:S01]  /*37d0*/  STG.E.64 desc[UR36][R16.64], R2 ;  /* 0x0000000210007986 */ /* 0x0011e2000c101b24 */
[----:B------:R-:W-:Y:S05]  /*37e0*/  BRA `(.L_x_12326) ;  /* 0x0000000800a47947 */ /* 0x000fea0003800000 */
.L_x_12321:
        /* <DEDUP_REMOVED lines=8> */
[----:B------:R-:W-:-:S04]  /*3870*/  ISETP.NE.U32.AND P0, PT, R2, RZ, PT ;  /* 0x000000ff0200720c */ /* 0x000fc80003f05070 */
[----:B------:R-:W-:-:S04]  /*3880*/  ISETP.NE.AND.EX P0, PT, R3, RZ, PT, P0 ;  /* 0x000000ff0300720c */ /* 0x000fc80003f05300 */
[----:B------:R-:W-:-:S05]  /*3890*/  SEL R3, RZ, 0x1, !P0 ;  /* 0x00000001ff037807 */ /* 0x000fca0004000000 */
[----:B------:R0:W-:Y:S01]  /*38a0*/  STG.E.U8 desc[UR36][R16.64], R3 ;  /* 0x0000000310007986 */ /* 0x0001e2000c101124 */
[----:B------:R-:W-:Y:S05]  /*38b0*/  BRA `(.L_x_12326) ;  /* 0x0000000800707947 */ /* 0x000fea0003800000 */
.L_x_12335:
[----:B------:R-:W0:Y:S01]  /*38c0*/  I2F.F64.S64 R4, R2 ;  /* 0x0000000200047312 */ /* 0x000e220000301c00 */
[----:B------:R-:W-:-:S05]  /*38d0*/  CS2R R6, SRZ ;  /* 0x0000000000067805 */ /* 0x000fca000001ff00 */
[----:B0-----:R0:W-:Y:S01]  /*38e0*/  STG.E.128 desc[UR36][R16.64], R4 ;  /* 0x0000000410007986 */ /* 0x0011e2000c101d24 */
[----:B------:R-:W-:Y:S05]  /*38f0*/  BRA `(.L_x_12326) ;  /* 0x0000000800607947 */ /* 0x000fea0003800000 */
.L_x_12334:
[----:B------:R-:W-:-:S13]  /*3900*/  ISETP.NE.AND P0, PT, R0, 0xf, PT ;  /* 0x0000000f0000780c */ /* 0x000fda0003f05270 */
[----:B------:R-:W-:Y:S05]  /*3910*/  @!P0 BRA `(.L_x_12336) ;  /* 0x0000000000b48947 */ /* 0x000fea0003800000 */
[----:B------:R-:W-:-:S13]  /*3920*/  ISETP.NE.AND P0, PT, R0, 0x17, PT ;  /* 0x000000170000780c */ /* 0x000fda0003f05270 */
[----:B------:R-:W-:Y:S05]  /*3930*/  @!P0 BRA `(.L_x_12337) ;  /* 0x0000000000548947 */ /* 0x000fea0003800000 */
[----:B------:R-:W-:-:S13]  /*3940*/  ISETP.NE.AND P0, PT, R0, 0x18, PT ;  /* 0x000000180000780c */ /* 0x000fda0003f05270 */
[----:B------:R-:W-:Y:S05]  /*3950*/  @P0 BRA `(.L_x_12325) ;  /* 0x0000000400f80947 */ /* 0x000fea0003800000 */
[----:B------:R-:W0:Y:S01]  /*3960*/  I2F.S64 R3, R2 ;  /* 0x0000000200037312 */ /* 0x000e220000301400 */
        /* <DEDUP_REMOVED lines=14> */
.L_x_12339:
[----:B------:R-:W-:Y:S05]  /*3a50*/  BSYNC B0 ;  /* 0x0000000000007941 */ /* 0x000fea0003800000 */
.L_x_12338:
[----:B------:R-:W-:-:S05]  /*3a60*/  LOP3.LUT R5, R0, R5, RZ, 0xfc, !PT ;  /* 0x0000000500057212 */ /* 0x000fca00078efcff */
[----:B------:R0:W-:Y:S01]  /*3a70*/  STG.E.U8 desc[UR36][R16.64], R5 ;  /* 0x0000000510007986 */ /* 0x0001e2000c101124 */
[----:B------:R-:W-:Y:S05]  /*3a80*/  BRA `(.L_x_12326) ;  /* 0x0000000400fc7947 */ /* 0x000fea0003800000 */
.L_x_12337:
[----:B------:R-:W0:Y:S01]  /*3a90*/  I2F.S64 R3, R2 ;  /* 0x0000000200037312 */ /* 0x000e220000301400 */
        /* <DEDUP_REMOVED lines=12> */
.L_x_12341:
[----:B------:R-:W-:Y:S01]  /*3b60*/  IMAD.MOV.U32 R0, RZ, RZ, 0x7f ;  /* 0x0000007fff007424 */ /* 0x000fe200078e00ff */
[----:B------:R-:W-:-:S04]  /*3b70*/  ISETP.GT.U32.AND P0, PT, R4, 0x7f800000, PT ;  /* 0x7f8000000400780c */ /* 0x000fc80003f04070 */
[----:B------:R-:W-:-:S09]  /*3b80*/  SEL R0, R0, 0x7c, P0 ;  /* 0x0000007c00007807 */ /* 0x000fd20000000000 */
.L_x_12342:
[----:B------:R-:W-:Y:S05]  /*3b90*/  BSYNC B0 ;  /* 0x0000000000007941 */ /* 0x000fea0003800000 */
.L_x_12340:
[----:B------:R-:W-:-:S04]  /*3ba0*/  LOP3.LUT R2, R3, 0x80000000, RZ, 0xc0, !PT ;  /* 0x8000000003027812 */ /* 0x000fc800078ec0ff */
[----:B------:R-:W-:-:S04]  /*3bb0*/  SHF.R.U32.HI R3, RZ, 0x18, R2 ;  /* 0x00000018ff037819 */ /* 0x000fc80000011602 */
[----:B------:R-:W-:-:S05]  /*3bc0*/  LOP3.LUT R3, R0, R3, RZ, 0xfc, !PT ;  /* 0x0000000300037212 */ /* 0x000fca00078efcff */
[----:B------:R0:W-:Y:S01]  /*3bd0*/  STG.E.U8 desc[UR36][R16.64], R3 ;  /* 0x0000000310007986 */ /* 0x0001e2000c101124 */
[----:B------:R-:W-:Y:S05]  /*3be0*/  BRA `(.L_x_12326) ;  /* 0x0000000400a47947 */ /* 0x000fea0003800000 */
.L_x_12336:
[----:B------:R-:W0:Y:S02]  /*3bf0*/  I2F.S64 R0, R2 ;  /* 0x0000000200007312 */ /* 0x000e240000301400 */
[----:B0-----:R-:W-:-:S05]  /*3c00*/  F2FP.BF16.F32.PACK_AB R0, RZ, R0 ;  /* 0x00000000ff00723e */ /* 0x001fca00000010ff */
[----:B------:R0:W-:Y:S01]  /*3c10*/  STG.E.U16 desc[UR36][R16.64], R0 ;  /* 0x0000000010007986 */ /* 0x0001e2000c101524 */
[----:B------:R-:W-:Y:S05]  /*3c20*/  BRA `(.L_x_12326) ;  /* 0x0000000400947947 */ /* 0x000fea0003800000 */
.L_x_12333:
        /* <DEDUP_REMOVED lines=10> */
.L_x_12345:
[----:B------:R-:W0:Y:S01]  /*3cd0*/  I2F.S64 R3, R2 ;  /* 0x0000000200037312 */ /* 0x000e220000301400 */
        /* <DEDUP_REMOVED lines=16> */
.L_x_12348:
[----:B------:R-:W-:-:S04]  /*3de0*/  LOP3.LUT R2, R3, 0x80000000, RZ, 0xc0, !PT ;  /* 0x8000000003027812 */ /* 0x000fc800078ec0ff */
[----:B------:R-:W-:-:S04]  /*3df0*/  SHF.R.U32.HI R3, RZ, 0x18, R2 ;  /* 0x00000018ff037819 */ /* 0x000fc80000011602 */
[----:B------:R-:W-:-:S04]  /*3e00*/  LOP3.LUT R0, R0, R3, RZ, 0xfc, !PT ;  /* 0x0000000300007212 */ /* 0x000fc800078efcff */
[----:B------:R-:W-:-:S07]  /*3e10*/  PRMT R8, R0, 0x7610, R8 ;  /* 0x0000761000087816 */ /* 0x000fce0000000008 */
.L_x_12347:
[----:B------:R-:W-:Y:S05]  /*3e20*/  BSYNC B0 ;  /* 0x0000000000007941 */ /* 0x000fea0003800000 */
.L_x_12346:
[----:B------:R0:W-:Y:S01]  /*3e30*/  STG.E.U8 desc[UR36][R16.64], R8 ;  /* 0x0000000810007986 */ /* 0x0001e2000c101124 */
[----:B------:R-:W-:Y:S05]  /*3e40*/  BRA `(.L_x_12326) ;  /* 0x00000004000c7947 */ /* 0x000fea0003800000 */
.L_x_12344:
        /* <DEDUP_REMOVED lines=17> */
.L_x_12351:
[----:B------:R-:W-:-:S04]  /*3f60*/  LOP3.LUT R2, R3, 0x80000000, RZ, 0xc0, !PT ;  /* 0x8000000003027812 */ /* 0x000fc800078ec0ff */
[----:B------:R-:W-:-:S04]  /*3f70*/  SHF.R.U32.HI R3, RZ, 0x18, R2 ;  /* 0x00000018ff037819 */ /* 0x000fc80000011602 */
[----:B------:R-:W-:-:S04]  /*3f80*/  LOP3.LUT R0, R0, R3, RZ, 0xfc, !PT ;  /* 0x0000000300007212 */ /* 0x000fc800078efcff */
[----:B------:R-:W-:-:S07]  /*3f90*/  PRMT R8, R0, 0x7610, R8 ;  /* 0x0000761000087816 */ /* 0x000fce0000000008 */
.L_x_12350:
[----:B------:R-:W-:Y:S05]  /*3fa0*/  BSYNC B0 ;  /* 0x0000000000007941 */ /* 0x000fea0003800000 */
.L_x_12349:
[----:B------:R0:W-:Y:S01]  /*3fb0*/  STG.E.U8 desc[UR36][R16.64], R8 ;  /* 0x0000000810007986 */ /* 0x0001e2000c101124 */
[----:B------:R-:W-:Y:S05]  /*3fc0*/  BRA `(.L_x_12326) ;  /* 0x0000000000ac7947 */ /* 0x000fea0003800000 */
.L_x_12343:
[----:B------:R-:W-:-:S13]  /*3fd0*/  ISETP.NE.AND P0, PT, R0, 0x1c, PT ;  /* 0x0000001c0000780c */ /* 0x000fda0003f05270 */
[----:B------:R-:W-:Y:S05]  /*3fe0*/  @!P0 BRA `(.L_x_12352) ;  /* 0x0000000000a08947 */ /* 0x000fea0003800000 */
[----:B------:R-:W-:-:S13]  /*3ff0*/  ISETP.NE.AND P0, PT, R0, 0x1d, PT ;  /* 0x0000001d0000780c */ /* 0x000fda0003f05270 */
[----:B------:R-:W-:Y:S05]  /*4000*/  @!P0 BRA `(.L_x_12353) ;  /* 0x0000000000908947 */ /* 0x000fea0003800000 */
[----:B------:R-:W-:-:S13]  /*4010*/  ISETP.NE.AND P0, PT, R0, 0x2c, PT ;  /* 0x0000002c0000780c */ /* 0x000fda0003f05270 */
[----:B------:R-:W-:Y:S05]  /*4020*/  @P0 BRA `(.L_x_12325) ;  /* 0x0000000000440947 */ /* 0x000fea0003800000 */
[----:B------:R-:W0:Y:S02]  /*4030*/  I2F.S64 R2, R2 ;  /* 0x0000000200027312 */ /* 0x000e240000301400 */
        /* <DEDUP_REMOVED lines=16> */
.L_x_12325:
        /* <DEDUP_REMOVED lines=16> */
.L_x_12354:
[----:B------:R-:W-:Y:S05]  /*4240*/  BRA `(.L_x_12326) ;  /* 0x00000000000c7947 */ /* 0x000fea0003800000 */
.L_x_12353:
[----:B------:R0:W-:Y:S01]  /*4250*/  STG.E.64 desc[UR36][R16.64], R2 ;  /* 0x0000000210007986 */ /* 0x0001e2000c101b24 */
[----:B------:R-:W-:Y:S05]  /*4260*/  BRA `(.L_x_12326) ;  /* 0x0000000000047947 */ /* 0x000fea0003800000 */
.L_x_12352:
[----:B------:R0:W-:Y:S02]  /*4270*/  STG.E desc[UR36][R16.64], R2 ;  /* 0x0000000210007986 */ /* 0x0001e4000c101924 */
.L_x_12326:
[----:B------:R-:W-:-:S04]  /*4280*/  IMAD R22, R25, 0x200, R22 ;  /* 0x0000020019167824 */ /* 0x000fc800078e0216 */
[----:B------:R-:W-:-:S07]  /*4290*/  VIADD R23, R22, 0x80 ;  /* 0x0000008016177836 */ /* 0x000fce0000000000 */
.L_x_12253:
[----:B------:R-:W-:Y:S05]  /*42a0*/  BSYNC B6 ;  /* 0x0000000000067941 */ /* 0x000fea0003800000 */
.L_x_12252:
        /* <DEDUP_REMOVED lines=358> */
.L_x_12357:
        /* <DEDUP_REMOVED lines=21> */
.L_x_12361:
[----:B------:R0:W5:Y:S01]  /*5a60*/  LDG.E.U8 R18, desc[UR36][R2.64] ;  /* 0x0000002402127981 */ /* 0x000162000c1e1100 */
[----:B------:R-:W-:Y:S01]  /*5a70*/  IMAD.MOV.U32 R19, RZ, RZ, RZ ;  /* 0x000000ffff137224 */ /* 0x000fe200078e00ff */
[----:B------:R-:W-:Y:S06]  /*5a80*/  BRA `(.L_x_12363) ;  /* 0x0000000c00487947 */ /* 0x000fec0003800000 */
.L_x_12360:
        /* <DEDUP_REMOVED lines=8> */
.L_x_12365:
[----:B------:R-:W2:Y:S02]  /*5b10*/  LDG.E R18, desc[UR36][R2.64] ;  /* 0x0000002402127981 */ /* 0x000ea4000c1e1900 */
[----:B--2---:R-:W-:Y:S01]  /*5b20*/  SHF.R.S32.HI R19, RZ, 0x1f, R18 ;  /* 0x0000001fff137819 */ /* 0x004fe20000011412 */
[----:B------:R-:W-:Y:S06]  /*5b30*/  BRA `(.L_x_12363) ;  /* 0x0000000c001c7947 */ /* 0x000fec0003800000 */
.L_x_12364:
[----:B------:R-:W2:Y:S02]  /*5b40*/  LDG.E.S16 R18, desc[UR36][R2.64] ;  /* 0x0000002402127981 */ /* 0x000ea4000c1e1700 */
[----:B--2---:R-:W-:Y:S01]  /*5b50*/  SHF.R.S32.HI R19, RZ, 0x1f, R18 ;  /* 0x0000001fff137819 */ /* 0x004fe20000011412 */
[----:B------:R-:W-:Y:S06]  /*5b60*/  BRA `(.L_x_12363) ;  /* 0x0000000c00107947 */ /* 0x000fec0003800000 */
.L_x_12359:
        /* <DEDUP_REMOVED lines=9> */
.L_x_12367:
[----:B------:R-:W2:Y:S02]  /*5c00*/  LDG.E.U16 R2, desc[UR36][R2.64] ;  /* 0x0000002402027981 */ /* 0x000ea4000c1e1500 */
[----:B--2---:R-:W-:-:S06]  /*5c10*/  HADD2.F32 R18, -RZ, R2.H0_H0 ;  /* 0x20000002ff127230 */ /* 0x004fcc0000004100 */
[----:B------:R-:W0:Y:S01]  /*5c20*/  F2I.S64.TRUNC R18, R18 ;  /* 0x0000001200127311 */ /* 0x000e22000020d900 */
[----:B------:R-:W-:Y:S05]  /*5c30*/  BRA `(.L_x_12363) ;  /* 0x0000000800dc7947 */ /* 0x000fea0003800000 */
.L_x_12366:
        /* <DEDUP_REMOVED lines=9> */
.L_x_12369:
[----:B------:R-:W2:Y:S02]  /*5cd0*/  LDG.E.U16 R2, desc[UR36][R2.64] ;  /* 0x0000002402027981 */ /* 0x000ea4000c1e1500 */
[----:B--2---:R-:W-:-:S06]  /*5ce0*/  HADD2.F32 R18, -RZ, R2.H0_H0 ;  /* 0x20000002ff127230 */ /* 0x004fcc0000004100 */
[----:B------:R-:W0:Y:S01]  /*5cf0*/  F2I.S64.TRUNC R18, R18 ;  /* 0x0000001200127311 */ /* 0x000e22000020d900 */
[----:B------:R-:W-:Y:S05]  /*5d00*/  BRA `(.L_x_12363) ;  /* 0x0000000800a87947 */ /* 0x000fea0003800000 */
.L_x_12368:
[----:B------:R-:W2:Y:S02]  /*5d10*/  LDG.E.64 R2, desc[UR36][R2.64] ;  /* 0x0000002402027981 */ /* 0x000ea4000c1e1b00 */
[----:B--2---:R0:W1:Y:S01]  /*5d20*/  F2I.S64.F64.TRUNC R18, R2 ;  /* 0x0000000200127311 */ /* 0x004062000030d900 */
[----:B------:R-:W-:Y:S05]  /*5d30*/  BRA `(.L_x_12363) ;  /* 0x00000008009c7947 */ /* 0x000fea0003800000 */
.L_x_12358:
        /* <DEDUP_REMOVED lines=13> */
.L_x_12372:
[----:B------:R-:W2:Y:S02]  /*5e10*/  LDG.E.64 R2, desc[UR36][R2.64] ;  /* 0x0000002402027981 */ /* 0x000ea4000c1e1b00 */
[----:B--2---:R0:W1:Y:S01]  /*5e20*/  F2I.S64.F64.TRUNC R18, R2 ;  /* 0x0000000200127311 */ /* 0x004062000030d900 */
[----:B------:R-:W-:Y:S05]  /*5e30*/  BRA `(.L_x_12363) ;  /* 0x00000008005c7947 */ /* 0x000fea0003800000 */
.L_x_12371:
        /* <DEDUP_REMOVED lines=25> */
[----:B------:R4:W0:Y:S01]  /*5fd0*/  F2I.S64.TRUNC R18, R5 ;  /* 0x0000000500127311 */ /* 0x000822000020d900 */
[----:B------:R-:W-:Y:S05]  /*5fe0*/  BRA `(.L_x_12363) ;  /* 0x0000000400f07947 */ /* 0x000fea0003800000 */
.L_x_12374:
        /* <DEDUP_REMOVED lines=12> */
[----:B------:R2:W3:Y:S01]  /*60b0*/  F2I.S64.TRUNC R18, R4 ;  /* 0x0000000400127311 */ /* 0x0004e2000020d900 */
[----:B------:R-:W-:Y:S05]  /*60c0*/  BRA `(.L_x_12363) ;  /* 0x0000000400b87947 */ /* 0x000fea0003800000 */
.L_x_12373:
[----:B------:R-:W2:Y:S02]  /*60d0*/  LDG.E.U16 R18, desc[UR36][R2.64] ;  /* 0x0000002402127981 */ /* 0x000ea4000c1e1500 */
[----:B--2---:R-:W-:-:S06]  /*60e0*/  IMAD.U32 R18, R18, 0x10000, RZ ;  /* 0x0001000012127824 */ /* 0x004fcc00078e00ff */
[----:B------:R-:W0:Y:S01]  /*60f0*/  F2I.S64.TRUNC R18, R18 ;  /* 0x0000001200127311 */ /* 0x000e22000020d900 */
[----:B------:R-:W-:Y:S05]  /*6100*/  BRA `(.L_x_12363) ;  /* 0x0000000400a87947 */ /* 0x000fea0003800000 */
.L_x_12370:
        /* <DEDUP_REMOVED lines=11> */
.L_x_12377:
        /* <DEDUP_REMOVED lines=21> */
.L_x_12381:
[----:B------:R-:W-:Y:S05]  /*6310*/  BSYNC B1 ;  /* 0x0000000000017941 */ /* 0x000fea0003800000 */
.L_x_12380:
[----:B------:R-:W-:Y:S01]  /*6320*/  IMAD.SHL.U32 R2, R2, 0x100000, RZ ;  /* 0x0010000002027824 */ /* 0x000fe200078e00ff */
[----:B------:R-:W-:-:S04]  /*6330*/  LEA R3, R0, 0x3b800000, 0x17 ;  /* 0x3b80000000037811 */ /* 0x000fc800078eb8ff */
[----:B------:R-:W-:-:S07]  /*6340*/  LOP3.LUT R18, R3, R2, R18, 0xfe, !PT ;  /* 0x0000000203127212 */ /* 0x000fce00078efe12 */
.L_x_12379:
[----:B------:R-:W-:Y:S05]  /*6350*/  BSYNC B0 ;  /* 0x0000000000007941 */ /* 0x000fea0003800000 */
.L_x_12378:
[----:B------:R-:W0:Y:S01]  /*6360*/  F2I.S64.TRUNC R18, R18 ;  /* 0x0000001200127311 */ /* 0x000e22000020d900 */
[----:B------:R-:W-:Y:S05]  /*6370*/  BRA `(.L_x_12363) ;  /* 0x00000004000c7947 */ /* 0x000fea0003800000 */
.L_x_12376:
        /* <DEDUP_REMOVED lines=21> */
.L_x_12385:
[----:B------:R-:W-:Y:S05]  /*64d0*/  BSYNC B1 ;  /* 0x0000000000017941 */ /* 0x000fea0003800000 */
.L_x_12384:
[----:B------:R-:W-:Y:S01]  /*64e0*/  IMAD.SHL.U32 R2, R2, 0x200000, RZ ;  /* 0x0020000002027824 */ /* 0x000fe200078e00ff */
[----:B------:R-:W-:-:S04]  /*64f0*/  LEA R3, R0, 0x37800000, 0x17 ;  /* 0x3780000000037811 */ /* 0x000fc800078eb8ff */
[----:B------:R-:W-:-:S07]  /*6500*/  LOP3.LUT R18, R3, R2, R18, 0xfe, !PT ;  /* 0x0000000203127212 */ /* 0x000fce00078efe12 */
.L_x_12383:
[----:B------:R-:W-:Y:S05]  /*6510*/  BSYNC B0 ;  /* 0x0000000000007941 */ /* 0x000fea0003800000 */
.L_x_12382:
[----:B------:R-:W0:Y:S01]  /*6520*/  F2I.S64.TRUNC R18, R18 ;  /* 0x0000001200127311 */ /* 0x000e22000020d900 */
[----:B------:R-:W-:Y:S05]  /*6530*/  BRA `(.L_x_12363) ;  /* 0x00000000009c7947 */ /* 0x000fea0003800000 */
.L_x_12375:
        /* <DEDUP_REMOVED lines=14> */
.L_x_12389:
[----:B------:R-:W-:Y:S05]  /*6620*/  BSYNC B0 ;  /* 0x0000000000007941 */ /* 0x000fea0003800000 */
.L_x_12388:
[----:B------:R-:W0:Y:S01]  /*6630*/  F2I.S64.TRUNC R18, R18 ;  /* 0x0000001200127311 */ /* 0x000e22000020d900 */
[----:B------:R-:W-:Y:S05]  /*6640*/  BRA `(.L_x_12363) ;  /* 0x0000000000587947 */ /* 0x000fea0003800000 */
.L_x_12362:
        /* <DEDUP_REMOVED lines=16> */
.L_x_12390:
[----:B------:R-:W-:Y:S01]  /*6750*/  CS2R R18, SRZ ;  /* 0x0000000000127805 */ /* 0x000fe2000001ff00 */
[----:B------:R-:W-:Y:S06]  /*6760*/  BRA `(.L_x_12363) ;  /* 0x0000000000107947 */ /* 0x000fec0003800000 */
.L_x_12387:
[----:B------:R0:W5:Y:S01]  /*6770*/  LDG.E.64 R18, desc[UR36][R2.64] ;  /* 0x0000002402127981 */ /* 0x000162000c1e1b00 */
[----:B------:R-:W-:Y:S05]  /*6780*/  BRA `(.L_x_12363) ;  /* 0x0000000000087947 */ /* 0x000fea0003800000 */
.L_x_12386:
[----:B------:R0:W5:Y:S01]  /*6790*/  LDG.E R18, desc[UR36][R2.64] ;  /* 0x0000002402127981 */ /* 0x000162000c1e1900 */
[----:B------:R-:W-:-:S07]  /*67a0*/  IMAD.MOV.U32 R19, RZ, RZ, RZ ;  /* 0x000000ffff137224 */ /* 0x000fce00078e00ff */
.L_x_12363:
[----:B0-----:R-:W0:Y:S01]  /*67b0*/  LDC.U8 R2, c[0x0][0x493] ;  /* 0x000124c0ff027b82 */ /* 0x001e220000000000 */
[----:B------:R-:W-:Y:S02]  /*67c0*/  ULDC.64 UR4, c[0x0][0x488] ;  /* 0x0001220000047ab9 */ /* 0x000fe40000000a00 */
[----:B--2---:R-:W-:-:S05]  /*67d0*/  IADD3 R4, P0, R22, UR4, RZ ;  /* 0x0000000416047c10 */ /* 0x004fca000ff1e0ff */
[----:B----4-:R-:W-:Y:S01]  /*67e0*/  IMAD.X R5, RZ, RZ, UR5, P0 ;  /* 0x00000005ff057e24 */ /* 0x010fe200080e06ff */
        /* <DEDUP_REMOVED lines=14> */
.L_x_12394:
[----:B------:R2:W5:Y:S01]  /*68d0*/  LDG.E.U8 R2, desc[UR36][R4.64] ;  /* 0x0000002404027981 */ /* 0x000562000c1e1100 */
[----:B------:R-:W-:Y:S01]  /*68e0*/  IMAD.MOV.U32 R3, RZ, RZ, RZ ;  /* 0x000000ffff037224 */ /* 0x000fe200078e00ff */
[----:B------:R-:W-:Y:S06]  /*68f0*/  BRA `(.L_x_12396) ;  /* 0x0000000c00487947 */ /* 0x000fec0003800000 */
.L_x_12393:
        /* <DEDUP_REMOVED lines=8> */
.L_x_12398:
[----:B------:R-:W2:Y:S02]  /*6980*/  LDG.E R2, desc[UR36][R4.64] ;  /* 0x0000002404027981 */ /* 0x000ea4000c1e1900 */
[----:B--2---:R-:W-:Y:S01]  /*6990*/  SHF.R.S32.HI R3, RZ, 0x1f, R2 ;  /* 0x0000001fff037819 */ /* 0x004fe20000011402 */
[----:B------:R-:W-:Y:S06]  /*69a0*/  BRA `(.L_x_12396) ;  /* 0x0000000c001c7947 */ /* 0x000fec0003800000 */
.L_x_12397:
[----:B------:R-:W2:Y:S02]  /*69b0*/  LDG.E.S16 R2, desc[UR36][R4.64] ;  /* 0x0000002404027981 */ /* 0x000ea4000c1e1700 */
[----:B--2---:R-:W-:Y:S01]  /*69c0*/  SHF.R.S32.HI R3, RZ, 0x1f, R2 ;  /* 0x0000001fff037819 */ /* 0x004fe20000011402 */
[----:B------:R-:W-:Y:S06]  /*69d0*/  BRA `(.L_x_12396) ;  /* 0x0000000c00107947 */ /* 0x000fec0003800000 */
.L_x_12392:
[----:B------:R-:W-:-:S13]  /*69e0*/  ISETP.GT.AND P0, PT, R0, 0x6, PT ;  /* 0x000000060000780c */ /* 0x000fda0003f04270 */
[----:B------:R-:W-:Y:S05]  /*69f0*/  @P0 BRA `(.L_x_12399) ;  /* 0x00000000002c0947 */ /* 0x000fea0003800000 */
[----:B------:R-:W-:-:S13]  /*6a00*/  ISETP.NE.AND P0, PT, R0, 0x5, PT ;  /* 0x000000050000780c */ /* 0x000fda0003f05270 */
[----:B------:R-:W-:Y:S05]  /*6a10*/  @!P0 BRA `(.L_x_12400) ;  /* 0x0000000000148947 */ /* 0x000fea0003800000 */
[----:B------:R-:W-:-:S13]  /*6a20*/  ISETP.NE.AND P0, PT, R0, 0x6, PT ;  /* 0x000000060000780c */ /* 0x000fda0003f05270 */
[----:B------:R-:W-:Y:S05]  /*6a30*/  @P0 BRA `(.L_x_12395) ;  /* 0x0000000800a00947 */ /* 0x000fea0003800000 */
[----:B------:R-:W2:Y:S02]  /*6a40*/  LDG.E R2, desc[UR36][R4.64] ;  /* 0x0000002404027981 */ /* 0x000ea4000c1e1900 */
[----:B--2---:R-:W0:Y:S01]  /*6a50*/  F2I.S64.TRUNC R2, R2 ;  /* 0x0000000200027311 */ /* 0x004e22000020d900 */
[----:B------:R-:W-:Y:S05]  /*6a60*/  BRA `(.L_x_12396) ;  /* 0x0000000800ec7947 */ /* 0x000fea0003800000 */
.L_x_12400:
[----:B------:R-:W2:Y:S02]  /*6a70*/  LDG.E.U16 R4, desc[UR36][R4.64] ;  /* 0x0000002404047981 */ /* 0x000ea4000c1e1500 */
[----:B--2---:R-:W-:-:S06]  /*6a80*/  HADD2.F32 R2, -RZ, R4.H0_H0 ;  /* 0x20000004ff027230 */ /* 0x004fcc0000004100 */
[----:B------:R-:W0:Y:S01]  /*6a90*/  F2I.S64.TRUNC R2, R2 ;  /* 0x0000000200027311 */ /* 0x000e22000020d900 */
[----:B------:R-:W-:Y:S05]  /*6aa0*/  BRA `(.L_x_12396) ;  /* 0x0000000800dc7947 */ /* 0x000fea0003800000 */
.L_x_12399:
[----:B------:R-:W-:-:S13]  /*6ab0*/  ISETP.NE.AND P0, PT, R0, 0x7, PT ;  /* 0x000000070000780c */ /* 0x000fda0003f05270 */
[----:B------:R-:W-:Y:S05]  /*6ac0*/  @!P0 BRA `(.L_x_12401) ;  /* 0x00000000002c8947 */ /* 0x000fea0003800000 */
[----:B------:R-:W-:-:S13]  /*6ad0*/  ISETP.NE.AND P0, PT, R0, 0x8, PT ;  /* 0x000000080000780c */ /* 0x000fda0003f05270 */
[----:B------:R-:W-:Y:S05]  /*6ae0*/  @!P0 BRA `(.L_x_12402) ;  /* 0x0000000000148947 */ /* 0x000fea0003800000 */
[----:B------:R-:W-:-:S13]  /*6af0*/  ISETP.NE.AND P0, PT, R0, 0x9, PT ;  /* 0x000000090000780c */ /* 0x000fda0003f05270 */
[----:B------:R-:W-:Y:S05]  /*6b00*/  @P0 BRA `(.L_x_12395) ;  /* 0x00000008006c0947 */ /* 0x000fea0003800000 */
[----:B------:R-:W2:Y:S02]  /*6b10*/  LDG.E R2, desc[UR36][R4.64] ;  /* 0x0000002404027981 */ /* 0x000ea4000c1e1900 */
[----:B--2---:R-:W0:Y:S01]  /*6b20*/  F2I.S64.TRUNC R2, R2 ;  /* 0x0000000200027311 */ /* 0x004e22000020d900 */
[----:B------:R-:W-:Y:S05]  /*6b30*/  BRA `(.L_x_12396) ;  /* 0x0000000800b87947 */ /* 0x000fea0003800000 */
.L_x_12402:
[----:B------:R-:W2:Y:S02]  /*6b40*/  LDG.E.U16 R4, desc[UR36][R4.64] ;  /* 0x0000002404047981 */ /* 0x000ea4000c1e1500 */
[----:B--2---:R-:W-:-:S06]  /*6b50*/  HADD2.F32 R2, -RZ, R4.H0_H0 ;  /* 0x20000004ff027230 */ /* 0x004fcc0000004100 */
[----:B------:R-:W0:Y:S01]  /*6b60*/  F2I.S64.TRUNC R2, R2 ;  /* 0x0000000200027311 */ /* 0x000e22000020d900 */
[----:B------:R-:W-:Y:S05]  /*6b70*/  BRA `(.L_x_12396) ;  /* 0x0000000800a87947 */ /* 0x000fea0003800000 */
.L_x_12401:
[----:B------:R-:W2:Y:S02]  /*6b80*/  LDG.E.64 R2, desc[UR36][R4.64] ;  /* 0x0000002404027981 */ /* 0x000ea4000c1e1b00 */
[----:B--2---:R-:W4:Y:S01]  /*6b90*/  F2I.S64.F64.TRUNC R2, R2 ;  /* 0x0000000200027311 */ /* 0x004f22000030d900 */
[----:B------:R-:W-:Y:S05]  /*6ba0*/  BRA `(.L_x_12396) ;  /* 0x00000008009c7947 */ /* 0x000fea0003800000 */
.L_x_12391:
        /* <DEDUP_REMOVED lines=13> */
.L_x_12405:
[----:B------:R-:W2:Y:S02]  /*6c80*/  LDG.E.64 R2, desc[UR36][R4.64] ;  /* 0x0000002404027981 */ /* 0x000ea4000c1e1b00 */
[----:B--2---:R-:W0:Y:S01]  /*6c90*/  F2I.S64.F64.TRUNC R2, R2 ;  /* 0x0000000200027311 */ /* 0x004e22000030d900 */
[----:B------:R-:W-:Y:S05]  /*6ca0*/  BRA `(.L_x_12396) ;  /* 0x00000008005c7947 */ /* 0x000fea0003800000 */
.L_x_12404:
        /* <DEDUP_REMOVED lines=27> */
.L_x_12407:
        /* <DEDUP_REMOVED lines=14> */
.L_x_12406:
[----:B------:R-:W2:Y:S02]  /*6f40*/  LDG.E.U16 R2, desc[UR36][R4.64] ;  /* 0x0000002404027981 */ /* 0x000ea4000c1e1500 */
[----:B--2---:R-:W-:-:S06]  /*6f50*/  IMAD.U32 R2, R2, 0x10000, RZ ;  /* 0x0001000002027824 */ /* 0x004fcc00078e00ff */
[----:B------:R-:W0:Y:S01]  /*6f60*/  F2I.S64.TRUNC R2, R2 ;  /* 0x0000000200027311 */ /* 0x000e22000020d900 */
[----:B------:R-:W-:Y:S05]  /*6f70*/  BRA `(.L_x_12396) ;  /* 0x0000000400a87947 */ /* 0x000fea0003800000 */
.L_x_12403:
        /* <DEDUP_REMOVED lines=11> */
.L_x_12410:
        /* <DEDUP_REMOVED lines=21> */
.L_x_12414:
[----:B------:R-:W-:Y:S05]  /*7180*/  BSYNC B1 ;  /* 0x0000000000017941 */ /* 0x000fea0003800000 */
.L_x_12413:
[----:B------:R-:W-:Y:S01]  /*7190*/  IMAD.SHL.U32 R2, R2, 0x100000, RZ ;  /* 0x0010000002027824 */ /* 0x000fe200078e00ff */
[----:B------:R-:W-:-:S04]  /*71a0*/  LEA R3, R0, 0x3b800000, 0x17 ;  /* 0x3b80000000037811 */ /* 0x000fc800078eb8ff */
[----:B------:R-:W-:-:S07]  /*71b0*/  LOP3.LUT R2, R3, R2, R4, 0xfe, !PT ;  /* 0x0000000203027212 */ /* 0x000fce00078efe04 */
.L_x_12412:
[----:B------:R-:W-:Y:S05]  /*71c0*/  BSYNC B0 ;  /* 0x0000000000007941 */ /* 0x000fea0003800000 */
.L_x_12411:
[----:B------:R-:W0:Y:S01]  /*71d0*/  F2I.S64.TRUNC R2, R2 ;  /* 0x0000000200027311 */ /* 0x000e22000020d900 */
[----:B------:R-:W-:Y:S05]  /*71e0*/  BRA `(.L_x_12396) ;  /* 0x00000004000c7947 */ /* 0x000fea0003800000 */
.L_x_12409:
        /* <DEDUP_REMOVED lines=21> */
.L_x_12418:
[----:B------:R-:W-:Y:S05]  /*7340*/  BSYNC B1 ;  /* 0x0000000000017941 */ /* 0x000fea0003800000 */
.L_x_12417:
[----:B------:R-:W-:Y:S01]  /*7350*/  IMAD.SHL.U32 R2, R2, 0x200000, RZ ;  /* 0x0020000002027824 */ /* 0x000fe200078e00ff */
[----:B------:R-:W-:-:S04]  /*7360*/  LEA R3, R0, 0x37800000, 0x17 ;  /* 0x3780000000037811 */ /* 0x000fc800078eb8ff */
[----:B------:R-:W-:-:S07]  /*7370*/  LOP3.LUT R2, R3, R2, R4, 0xfe, !PT ;  /* 0x0000000203027212 */ /* 0x000fce00078efe04 */
.L_x_12416:
[----:B------:R-:W-:Y:S05]  /*7380*/  BSYNC B0 ;  /* 0x0000000000007941 */ /* 0x000fea0003800000 */
.L_x_12415:
[----:B------:R-:W0:Y:S01]  /*7390*/  F2I.S64.TRUNC R2, R2 ;  /* 0x0000000200027311 */ /* 0x000e22000020d900 */
[----:B------:R-:W-:Y:S05]  /*73a0*/  BRA `(.L_x_12396) ;  /* 0x00000000009c7947 */ /* 0x000fea0003800000 */
.L_x_12408:
        /* <DEDUP_REMOVED lines=14> */
.L_x_12422:
[----:B------:R-:W-:Y:S05]  /*7490*/  BSYNC B0 ;  /* 0x0000000000007941 */ /* 0x000fea0003800000 */
.L_x_12421:
[----:B------:R-:W0:Y:S01]  /*74a0*/  F2I.S64.TRUNC R2, R2 ;  /* 0x0000000200027311 */ /* 0x000e22000020d900 */
[----:B------:R-:W-:Y:S05]  /*74b0*/  BRA `(.L_x_12396) ;  /* 0x0000000000587947 */ /* 0x000fea0003800000 */
.L_x_12395:
        /* <DEDUP_REMOVED lines=16> */
.L_x_12423:
[----:B------:R-:W-:Y:S01]  /*75c0*/  CS2R R2, SRZ ;  /* 0x0000000000027805 */ /* 0x000fe2000001ff00 */
[----:B------:R-:W-:Y:S06]  /*75d0*/  BRA `(.L_x_12396) ;  /* 0x0000000000107947 */ /* 0x000fec0003800000 */
.L_x_12420:
[----:B------:R0:W5:Y:S01]  /*75e0*/  LDG.E.64 R2, desc[UR36][R4.64] ;  /* 0x0000002404027981 */ /* 0x000162000c1e1b00 */
[----:B------:R-:W-:Y:S05]  /*75f0*/  BRA `(.L_x_12396) ;  /* 0x0000000000087947 */ /* 0x000fea0003800000 */
.L_x_12419:
[----:B------:R0:W5:Y:S01]  /*7600*/  LDG.E R2, desc[UR36][R4.64] ;  /* 0x0000002404027981 */ /* 0x000162000c1e1900 */
[----:B------:R-:W-:-:S07]  /*7610*/  IMAD.MOV.U32 R3, RZ, RZ, RZ ;  /* 0x000000ffff037224 */ /* 0x000fce00078e00ff */
.L_x_12396:
[----:B0-2---:R-:W0:Y:S01]  /*7620*/  LDC.U8 R4, c[0x0][0x491] ;  /* 0x00012440ff047b82 */ /* 0x005e220000000000 */
[C---:B-1-3-5:R-:W-:Y:S02]  /*7630*/  ISETP.NE.U32.AND P0, PT, R18.reuse, RZ, PT ;  /* 0x000000ff1200720c */ /* 0x06afe40003f05070 */
[----:B------:R-:W-:Y:S02]  /*7640*/  ISETP.GT.U32.AND P1, PT, R18, RZ, PT ;  /* 0x000000ff1200720c */ /* 0x000fe40003f24070 */
[C---:B------:R-:W-:Y:S02]  /*7650*/  ISETP.NE.AND.EX P0, PT, R19.reuse, RZ, PT, P0 ;  /* 0x000000ff1300720c */ /* 0x040fe40003f05300 */
[----:B------:R-:W-:Y:S02]  /*7660*/  ISETP.GT.AND.EX P1, PT, R19, RZ, PT, P1 ;  /* 0x000000ff1300720c */ /* 0x000fe40003f24310 */
[----:B----4-:R-:W-:-:S09]  /*7670*/  SEL R3, R3, RZ, !P0 ;  /* 0x000000ff03037207 */ /* 0x010fd20004000000 */
        /* <DEDUP_REMOVED lines=14> */
.L_x_12427:
[----:B------:R0:W-:Y:S01]  /*7760*/  STG.E.U8 desc[UR36][R16.64], R2 ;  /* 0x0000000210007986 */ /* 0x0001e2000c101124 */
[----:B------:R-:W-:Y:S05]  /*7770*/  BRA `(.L_x_12429) ;  /* 0x0000000c00507947 */ /* 0x000fea0003800000 */
.L_x_12426:
        /* <DEDUP_REMOVED lines=8> */
.L_x_12431:
[----:B------:R3:W-:Y:S01]  /*7800*/  STG.E desc[UR36][R16.64], R2 ;  /* 0x0000000210007986 */ /* 0x0007e2000c101924 */
[----:B------:R-:W-:Y:S05]  /*7810*/  BRA `(.L_x_12429) ;  /* 0x0000000c00287947 */ /* 0x000fea0003800000 */
.L_x_12430:
[----:B------:R2:W-:Y:S01]  /*7820*/  STG.E.U16 desc[UR36][R16.64], R2 ;  /* 0x0000000210007986 */ /* 0x0005e2000c101524 */
[----:B------:R-:W-:Y:S05]  /*7830*/  BRA `(.L_x_12429) ;  /* 0x0000000c00207947 */ /* 0x000fea0003800000 */
.L_x_12425:
        /* <DEDUP_REMOVED lines=9> */
.L_x_12433:
[----:B------:R-:W0:Y:S02]  /*78d0*/  I2F.S64 R0, R2 ;  /* 0x0000000200007312 */ /* 0x000e240000301400 */
[----:B0-----:R-:W-:-:S05]  /*78e0*/  F2FP.F16.F32.PACK_AB R0, RZ, R0 ;  /* 0x00000000ff00723e */ /* 0x001fca00000000ff */
[----:B------:R0:W-:Y:S01]  /*78f0*/  STG.E.U16 desc[UR36][R16.64], R0 ;  /* 0x0000000010007986 */ /* 0x0001e2000c101524 */
[----:B------:R-:W-:Y:S05]  /*7900*/  BRA `(.L_x_12429) ;  /* 0x0000000800ec7947 */ /* 0x000fea0003800000 */
.L_x_12432:
        /* <DEDUP_REMOVED lines=10> */
.L_x_12435:
[----:B------:R-:W0:Y:S02]  /*79b0*/  I2F.S64 R2, R2 ;  /* 0x0000000200027312 */ /* 0x000e240000301400 */
[----:B0-----:R-:W-:-:S04]  /*79c0*/  F2FP.F16.F32.PACK_AB R3, RZ, R2 ;  /* 0x00000002ff03723e */ /* 0x001fc800000000ff */
[----:B------:R-:W-:-:S05]  /*79d0*/  PRMT R3, R3, 0x5410, RZ ;  /* 0x0000541003037816 */ /* 0x000fca00000000ff */
[----:B------:R0:W-:Y:S01]  /*79e0*/  STG.E desc[UR36][R16.64], R3 ;  /* 0x0000000310007986 */ /* 0x0001e2000c101924 */
[----:B------:R-:W-:Y:S05]  /*79f0*/  BRA `(.L_x_12429) ;  /* 0x0000000800b07947 */ /* 0x000fea0003800000 */
.L_x_12434:
[----:B------:R-:W0:Y:S02]  /*7a00*/  I2F.F64.S64 R2, R2 ;  /* 0x0000000200027312 */ /* 0x000e240000301c00 */
[----:B0-----:R0:W-:Y:S01]  /*7a10*/  STG.E.64 desc[UR36][R16.64], R2 ;  /* 0x0000000210007986 */ /* 0x0011e2000c101b24 */
[----:B------:R-:W-:Y:S05]  /*7a20*/  BRA `(.L_x_12429) ;  /* 0x0000000800a47947 */ /* 0x000fea0003800000 */
.L_x_12424:
        /* <DEDUP_REMOVED lines=13> */
.L_x_12438:
[----:B------:R-:W0:Y:S01]  /*7b00*/  I2F.F64.S64 R4, R2 ;  /* 0x0000000200047312 */ /* 0x000e220000301c00 */
[----:B------:R-:W-:-:S05]  /*7b10*/  CS2R R6, SRZ ;  /* 0x0000000000067805 */ /* 0x000fca000001ff00 */
[----:B0-----:R0:W-:Y:S01]  /*7b20*/  STG.E.128 desc[UR36][R16.64], R4 ;  /* 0x0000000410007986 */ /* 0x0011e2000c101d24 */
[----:B------:R-:W-:Y:S05]  /*7b30*/  BRA `(.L_x_12429) ;  /* 0x0000000800607947 */ /* 0x000fea0003800000 */
.L_x_12437:
        /* <DEDUP_REMOVED lines=21> */
.L_x_12442:
[----:B------:R-:W-:Y:S05]  /*7c90*/  BSYNC B0 ;  /* 0x0000000000007941 */ /* 0x000fea0003800000 */
.L_x_12441:
[----:B------:R-:W-:-:S05]  /*7ca0*/  LOP3.LUT R5, R0, R5, RZ, 0xfc, !PT ;  /* 0x0000000500057212 */ /* 0x000fca00078efcff */
[----:B------:R0:W-:Y:S01]  /*7cb0*/  STG.E.U8 desc[UR36][R16.64], R5 ;  /* 0x0000000510007986 */ /* 0x0001e2000c101124 */
[----:B------:R-:W-:Y:S05]  /*7cc0*/  BRA `(.L_x_12429) ;  /* 0x0000000400fc7947 */ /* 0x000fea0003800000 */
.L_x_12440:
        /* <DEDUP_REMOVED lines=13> */
.L_x_12444:
[----:B------:R-:W-:Y:S01]  /*7da0*/  IMAD.MOV.U32 R0, RZ, RZ, 0x7f ;  /* 0x0000007fff007424 */ /* 0x000fe200078e00ff */
[----:B------:R-:W-:-:S04]  /*7db0*/  ISETP.GT.U32.AND P0, PT, R4, 0x7f800000, PT ;  /* 0x7f8000000400780c */ /* 0x000fc80003f04070 */
[----:B------:R-:W-:-:S09]  /*7dc0*/  SEL R0, R0, 0x7c, P0 ;  /* 0x0000007c00007807 */ /* 0x000fd20000000000 */
.L_x_12445:
[----:B------:R-:W-:Y:S05]  /*7dd0*/  BSYNC B0 ;  /* 0x0000000000007941 */ /* 0x000fea0003800000 */
.L_x_12443:
[----:B------:R-:W-:-:S04]  /*7de0*/  LOP3.LUT R2, R3, 0x80000000, RZ, 0xc0, !PT ;  /* 0x8000000003027812 */ /* 0x000fc800078ec0ff */
[----:B------:R-:W-:-:S04]  /*7df0*/  SHF.R.U32.HI R3, RZ, 0x18, R2 ;  /* 0x00000018ff037819 */ /* 0x000fc80000011602 */
[----:B------:R-:W-:-:S05]  /*7e00*/  LOP3.LUT R3, R0, R3, RZ, 0xfc, !PT ;  /* 0x0000000300037212 */ /* 0x000fca00078efcff */
[----:B------:R0:W-:Y:S01]  /*7e10*/  STG.E.U8 desc[UR36][R16.64], R3 ;  /* 0x0000000310007986 */ /* 0x0001e2000c101124 */
[----:B------:R-:W-:Y:S05]  /*7e20*/  BRA `(.L_x_12429) ;  /* 0x0000000400a47947 */ /* 0x000fea0003800000 */
.L_x_12439:
[----:B------:R-:W0:Y:S02]  /*7e30*/  I2F.S64 R0, R2 ;  /* 0x0000000200007312 */ /* 0x000e240000301400 */
[----:B0-----:R-:W-:-:S05]  /*7e40*/  F2FP.BF16.F32.PACK_AB R0, RZ, R0 ;  /* 0x00000000ff00723e */ /* 0x001fca00000010ff */
[----:B------:R0:W-:Y:S01]  /*7e50*/  STG.E.U16 desc[UR36][R16.64], R0 ;  /* 0x0000000010007986 */ /* 0x0001e2000c101524 */
[----:B------:R-:W-:Y:S05]  /*7e60*/  BRA `(.L_x_12429) ;  /* 0x0000000400947947 */ /* 0x000fea0003800000 */
.L_x_12436:
        /* <DEDUP_REMOVED lines=10> */
.L_x_12448:
        /* <DEDUP_REMOVED lines=17> */
.L_x_12451:
[----:B------:R-:W-:-:S04]  /*8020*/  LOP3.LUT R2, R3, 0x80000000, RZ, 0xc0, !PT ;  /* 0x8000000003027812 */ /* 0x000fc800078ec0ff */
[----:B------:R-:W-:-:S04]  /*8030*/  SHF.R.U32.HI R3, RZ, 0x18, R2 ;  /* 0x00000018ff037819 */ /* 0x000fc80000011602 */
[----:B------:R-:W-:-:S04]  /*8040*/  LOP3.LUT R0, R0, R3, RZ, 0xfc, !PT ;  /* 0x0000000300007212 */ /* 0x000fc800078efcff */
[----:B------:R-:W-:-:S07]  /*8050*/  PRMT R8, R0, 0x7610, R8 ;  /* 0x0000761000087816 */ /* 0x000fce0000000008 */
.L_x_12450:
[----:B------:R-:W-:Y:S05]  /*8060*/  BSYNC B0 ;  /* 0x0000000000007941 */ /* 0x000fea0003800000 */
.L_x_12449:
[----:B------:R0:W-:Y:S01]  /*8070*/  STG.E.U8 desc[UR36][R16.64], R8 ;  /* 0x0000000810007986 */ /* 0x0001e2000c101124 */
[----:B------:R-:W-:Y:S05]  /*8080*/  BRA `(.L_x_12429) ;  /* 0x00000004000c7947 */ /* 0x000fea0003800000 */
.L_x_12447:
        /* <DEDUP_REMOVED lines=17> */
.L_x_12454:
[----:B------:R-:W-:-:S04]  /*81a0*/  LOP3.LUT R2, R3, 0x80000000, RZ, 0xc0, !PT ;  /* 0x8000000003027812 */ /* 0x000fc800078ec0ff */
[----:B------:R-:W-:-:S04]  /*81b0*/  SHF.R.U32.HI R3, RZ, 0x18, R2 ;  /* 0x00000018ff037819 */ /* 0x000fc80000011602 */
[----:B------:R-:W-:-:S04]  /*81c0*/  LOP3.LUT R0, R0, R3, RZ, 0xfc, !PT ;  /* 0x0000000300007212 */ /* 0x000fc800078efcff */
[----:B------:R-:W-:-:S07]  /*81d0*/  PRMT R8, R0, 0x7610, R8 ;  /* 0x0000761000087816 */ /* 0x000fce0000000008 */
.L_x_12453:
[----:B------:R-:W-:Y:S05]  /*81e0*/  BSYNC B0 ;  /* 0x0000000000007941 */ /* 0x000fea0003800000 */
.L_x_12452:
[----:B------:R0:W-:Y:S01]  /*81f0*/  STG.E.U8 desc[UR36][R16.64], R8 ;  /* 0x0000000810007986 */ /* 0x0001e2000c101124 */
[----:B------:R-:W-:Y:S05]  /*8200*/  BRA `(.L_x_12429) ;  /* 0x0000000000ac7947 */ /* 0x000fea0003800000 */
.L_x_12446:
        /* <DEDUP_REMOVED lines=23> */
.L_x_12428:
        /* <DEDUP_REMOVED lines=16> */
.L_x_12457:
[----:B------:R-:W-:Y:S05]  /*8480*/  BRA `(.L_x_12429) ;  /* 0x00000000000c7947 */ /* 0x000fea0003800000 */
.L_x_12456:
[----:B------:R0:W-:Y:S01]  /*8490*/  STG.E.64 desc[UR36][R16.64], R2 ;  /* 0x0000000210007986 */ /* 0x0001e2000c101b24 */
[----:B------:R-:W-:Y:S05]  /*84a0*/  BRA `(.L_x_12429) ;  /* 0x0000000000047947 */ /* 0x000fea0003800000 */
.L_x_12455:
[----:B------:R0:W-:Y:S02]  /*84b0*/  STG.E desc[UR36][R16.64], R2 ;  /* 0x0000000210007986 */ /* 0x0001e4000c101924 */
.L_x_12429:
[----:B------:R-:W-:-:S07]  /*84c0*/  VIADD R23, R23, 0x80 ;  /* 0x0000008017177836 */ /* 0x000fce0000000000 */
.L_x_12356:
[----:B------:R-:W-:Y:S05]  /*84d0*/  BSYNC B6 ;  /* 0x0000000000067941 */ /* 0x000fea0003800000 */
.L_x_12355:
        /* <DEDUP_REMOVED lines=358> */
.L_x_12460:
        /* <DEDUP_REMOVED lines=21> */
.L_x_12464:
[----:B------:R0:W5:Y:S01]  /*9c90*/  LDG.E.U8 R18, desc[UR36][R2.64] ;  /* 0x0000002402127981 */ /* 0x000162000c1e1100 */
[----:B------:R-:W-:Y:S01]  /*9ca0*/  IMAD.MOV.U32 R19, RZ, RZ, RZ ;  /* 0x000000ffff137224 */ /* 0x000fe200078e00ff */
[----:B------:R-:W-:Y:S06]  /*9cb0*/  BRA `(.L_x_12466) ;  /* 0x0000000c00487947 */ /* 0x000fec0003800000 */
.L_x_12463:
        /* <DEDUP_REMOVED lines=8> */
.L_x_12468:
[----:B------:R-:W2:Y:S02]  /*9d40*/  LDG.E R18, desc[UR36][R2.64] ;  /* 0x0000002402127981 */ /* 0x000ea4000c1e1900 */
[----:B--2---:R-:W-:Y:S01]  /*9d50*/  SHF.R.S32.HI R19, RZ, 0x1f, R18 ;  /* 0x0000001fff137819 */ /* 0x004fe20000011412 */
[----:B------:R-:W-:Y:S06]  /*9d60*/  BRA `(.L_x_12466) ;  /* 0x0000000c001c7947 */ /* 0x000fec0003800000 */
.L_x_12467:
[----:B------:R-:W2:Y:S02]  /*9d70*/  LDG.E.S16 R18, desc[UR36][R2.64] ;  /* 0x0000002402127981 */ /* 0x000ea4000c1e1700 */
[----:B--2---:R-:W-:Y:S01]  /*9d80*/  SHF.R.S32.HI R19, RZ, 0x1f, R18 ;  /* 0x0000001fff137819 */ /* 0x004fe20000011412 */
[----:B------:R-:W-:Y:S06]  /*9d90*/  BRA `(.L_x_12466) ;  /* 0x0000000c00107947 */ /* 0x000fec0003800000 */
.L_x_12462:
        /* <DEDUP_REMOVED lines=9> */
.L_x_12470:
[----:B------:R-:W2:Y:S02]  /*9e30*/  LDG.E.U16 R2, desc[UR36][R2.64] ;  /* 0x0000002402027981 */ /* 0x000ea4000c1e1500 */
[----:B--2---:R-:W-:-:S06]  /*9e40*/  HADD2.F32 R18, -RZ, R2.H0_H0 ;  /* 0x20000002ff127230 */ /* 0x004fcc0000004100 */
[----:B------:R-:W2:Y:S01]  /*9e50*/  F2I.S64.TRUNC R18, R18 ;  /* 0x0000001200127311 */ /* 0x000ea2000020d900 */
[----:B------:R-:W-:Y:S05]  /*9e60*/  BRA `(.L_x_12466) ;  /* 0x0000000800dc7947 */ /* 0x000fea0003800000 */
.L_x_12469:
        /* <DEDUP_REMOVED lines=9> */
.L_x_12472:
[----:B------:R-:W2:Y:S02]  /*9f00*/  LDG.E.U16 R2, desc[UR36][R2.64] ;  /* 0x0000002402027981 */ /* 0x000ea4000c1e1500 */
[----:B--2---:R-:W-:-:S06]  /*9f10*/  HADD2.F32 R18, -RZ, R2.H0_H0 ;  /* 0x20000002ff127230 */ /* 0x004fcc0000004100 */
[----:B------:R-:W0:Y:S01]  /*9f20*/  F2I.S64.TRUNC R18, R18 ;  /* 0x0000001200127311 */ /* 0x000e22000020d900 */
[----:B------:R-:W-:Y:S05]  /*9f30*/  BRA `(.L_x_12466) ;  /* 0x0000000800a87947 */ /* 0x000fea0003800000 */
.L_x_12471:
[----:B------:R-:W2:Y:S02]  /*9f40*/  LDG.E.64 R2, desc[UR36][R2.64] ;  /* 0x0000002402027981 */ /* 0x000ea4000c1e1b00 */
[----:B--2---:R3:W4:Y:S01]  /*9f50*/  F2I.S64.F64.TRUNC R18, R2 ;  /* 0x0000000200127311 */ /* 0x004722000030d900 */
[----:B------:R-:W-:Y:S05]  /*9f60*/  BRA `(.L_x_12466) ;  /* 0x00000008009c7947 */ /* 0x000fea0003800000 */
.L_x_12461:
        /* <DEDUP_REMOVED lines=13> */
.L_x_12475:
[----:B------:R-:W2:Y:S02]  /*a040*/  LDG.E.64 R2, desc[UR36][R2.64] ;  /* 0x0000002402027981 */ /* 0x000ea4000c1e1b00 */
[----:B--2---:R0:W1:Y:S01]  /*a050*/  F2I.S64.F64.TRUNC R18, R2 ;  /* 0x0000000200127311 */ /* 0x004062000030d900 */
[----:B------:R-:W-:Y:S05]  /*a060*/  BRA `(.L_x_12466) ;  /* 0x00000008005c7947 */ /* 0x000fea0003800000 */
.L_x_12474:
        /* <DEDUP_REMOVED lines=27> */
.L_x_12477:
        /* <DEDUP_REMOVED lines=14> */
.L_x_12476:
[----:B------:R-:W2:Y:S02]  /*a300*/  LDG.E.U16 R18, desc[UR36][R2.64] ;  /* 0x0000002402127981 */ /* 0x000ea4000c1e1500 */
[----:B--2---:R-:W-:-:S06]  /*a310*/  IMAD.U32 R18, R18, 0x10000, RZ ;  /* 0x0001000012127824 */ /* 0x004fcc00078e00ff */
[----:B------:R-:W0:Y:S01]  /*a320*/  F2I.S64.TRUNC R18, R18 ;  /* 0x0000001200127311 */ /* 0x000e22000020d900 */
[----:B------:R-:W-:Y:S05]  /*a330*/  BRA `(.L_x_12466) ;  /* 0x0000000400a87947 */ /* 0x000fea0003800000 */
.L_x_12473:
        /* <DEDUP_REMOVED lines=11> */
.L_x_12480:
        /* <DEDUP_REMOVED lines=21> */
.L_x_12484:
[----:B------:R-:W-:Y:S05]  /*a540*/  BSYNC B1 ;  /* 0x0000000000017941 */ /* 0x000fea0003800000 */
.L_x_12483:
[----:B------:R-:W-:Y:S01]  /*a550*/  IMAD.SHL.U32 R2, R2, 0x100000, RZ ;  /* 0x0010000002027824 */ /* 0x000fe200078e00ff */
[----:B------:R-:W-:-:S04]  /*a560*/  LEA R3, R0, 0x3b800000, 0x17 ;  /* 0x3b80000000037811 */ /* 0x000fc800078eb8ff */
[----:B------:R-:W-:-:S07]  /*a570*/  LOP3.LUT R18, R3, R2, R18, 0xfe, !PT ;  /* 0x0000000203127212 */ /* 0x000fce00078efe12 */
.L_x_12482:
[----:B------:R-:W-:Y:S05]  /*a580*/  BSYNC B0 ;  /* 0x0000000000007941 */ /* 0x000fea0003800000 */
.L_x_12481:
[----:B------:R-:W0:Y:S01]  /*a590*/  F2I.S64.TRUNC R18, R18 ;  /* 0x0000001200127311 */ /* 0x000e22000020d900 */
[----:B------:R-:W-:Y:S05]  /*a5a0*/  BRA `(.L_x_12466) ;  /* 0x00000004000c7947 */ /* 0x000fea0003800000 */
.L_x_12479:
        /* <DEDUP_REMOVED lines=21> */
.L_x_12488:
[----:B------:R-:W-:Y:S05]  /*a700*/  BSYNC B1 ;  /* 0x0000000000017941 */ /* 0x000fea0003800000 */
.L_x_12487:
[----:B------:R-:W-:Y:S01]  /*a710*/  IMAD.SHL.U32 R2, R2, 0x200000, RZ ;  /* 0x0020000002027824 */ /* 0x000fe200078e00ff */
[----:B------:R-:W-:-:S04]  /*a720*/  LEA R3, R0, 0x37800000, 0x17 ;  /* 0x3780000000037811 */ /* 0x000fc800078eb8ff */
[----:B------:R-:W-:-:S07]  /*a730*/  LOP3.LUT R18, R3, R2, R18, 0xfe, !PT ;  /* 0x0000000203127212 */ /* 0x000fce00078efe12 */
.L_x_12486:
[----:B------:R-:W-:Y:S05]  /*a740*/  BSYNC B0 ;  /* 0x0000000000007941 */ /* 0x000fea0003800000 */
.L_x_12485:
[----:B------:R-:W0:Y:S01]  /*a750*/  F2I.S64.TRUNC R18, R18 ;  /* 0x0000001200127311 */ /* 0x000e22000020d900 */
[----:B------:R-:W-:Y:S05]  /*a760*/  BRA `(.L_x_12466) ;  /* 0x00000000009c7947 */ /* 0x000fea0003800000 */
.L_x_12478:
        /* <DEDUP_REMOVED lines=14> */
.L_x_12492:
[----:B------:R-:W-:Y:S05]  /*a850*/  BSYNC B0 ;  /* 0x0000000000007941 */ /* 0x000fea0003800000 */
.L_x_12491:
[----:B------:R-:W0:Y:S01]  /*a860*/  F2I.S64.TRUNC R18, R18 ;  /* 0x0000001200127311 */ /* 0x000e22000020d900 */
[----:B------:R-:W-:Y:S05]  /*a870*/  BRA `(.L_x_12466) ;  /* 0x0000000000587947 */ /* 0x000fea0003800000 */
.L_x_12465:
        /* <DEDUP_REMOVED lines=16> */
.L_x_12493:
[----:B------:R-:W-:Y:S01]  /*a980*/  CS2R R18, SRZ ;  /* 0x0000000000127805 */ /* 0x000fe2000001ff00 */
[----:B------:R-:W-:Y:S06]  /*a990*/  BRA `(.L_x_12466) ;  /* 0x0000000000107947 */ /* 0x000fec0003800000 */
.L_x_12490:
[----:B------:R0:W5:Y:S01]  /*a9a0*/  LDG.E.64 R18, desc[UR36][R2.64] ;  /* 0x0000002402127981 */ /* 0x000162000c1e1b00 */
[----:B------:R-:W-:Y:S05]  /*a9b0*/  BRA `(.L_x_12466) ;  /* 0x0000000000087947 */ /* 0x000fea0003800000 */
.L_x_12489:
[----:B------:R0:W5:Y:S01]  /*a9c0*/  LDG.E R18, desc[UR36][R2.64] ;  /* 0x0000002402127981 */ /* 0x000162000c1e1900 */
[----:B------:R-:W-:-:S07]  /*a9d0*/  IMAD.MOV.U32 R19, RZ, RZ, RZ ;  /* 0x000000ffff137224 */ /* 0x000fce00078e00ff */
.L_x_12466:
        /* <DEDUP_REMOVED lines=18> */
.L_x_12497:
[----:B------:R0:W5:Y:S01]  /*ab00*/  LDG.E.U8 R2, desc[UR36][R4.64] ;  /* 0x0000002404027981 */ /* 0x000162000c1e1100 */
[----:B------:R-:W-:Y:S01]  /*ab10*/  IMAD.MOV.U32 R3, RZ, RZ, RZ ;  /* 0x000000ffff037224 */ /* 0x000fe200078e00ff */
[----:B------:R-:W-:Y:S06]  /*ab20*/  BRA `(.L_x_12499) ;  /* 0x0000000c00487947 */ /* 0x000fec0003800000 */
.L_x_12496:
        /* <DEDUP_REMOVED lines=8> */
.L_x_12501:
[----:B------:R-:W3:Y:S02]  /*abb0*/  LDG.E R2, desc[UR36][R4.64] ;  /* 0x0000002404027981 */ /* 0x000ee4000c1e1900 */
[----:B---3--:R-:W-:Y:S01]  /*abc0*/  SHF.R.S32.HI R3, RZ, 0x1f, R2 ;  /* 0x0000001fff037819 */ /* 0x008fe20000011402 */
[----:B------:R-:W-:Y:S06]  /*abd0*/  BRA `(.L_x_12499) ;  /* 0x0000000c001c7947 */ /* 0x000fec0003800000 */
.L_x_12500:
[----:B------:R-:W3:Y:S02]  /*abe0*/  LDG.E.S16 R2, desc[UR36][R4.64] ;  /* 0x0000002404027981 */ /* 0x000ee4000c1e1700 */
[----:B---3--:R-:W-:Y:S01]  /*abf0*/  SHF.R.S32.HI R3, RZ, 0x1f, R2 ;  /* 0x0000001fff037819 */ /* 0x008fe20000011402 */
[----:B------:R-:W-:Y:S06]  /*ac00*/  BRA `(.L_x_12499) ;  /* 0x0000000c00107947 */ /* 0x000fec0003800000 */
.L_x_12495:
[----:B------:R-:W-:-:S13]  /*ac10*/  ISETP.GT.AND P0, PT, R0, 0x6, PT ;  /* 0x000000060000780c */ /* 0x000fda0003f04270 */
[----:B------:R-:W-:Y:S05]  /*ac20*/  @P0 BRA `(.L_x_12502) ;  /* 0x00000000002c0947 */ /* 0x000fea0003800000 */
[----:B------:R-:W-:-:S13]  /*ac30*/  ISETP.NE.AND P0, PT, R0, 0x5, PT ;  /* 0x000000050000780c */ /* 0x000fda0003f05270 */
[----:B------:R-:W-:Y:S05]  /*ac40*/  @!P0 BRA `(.L_x_12503) ;  /* 0x0000000000148947 */ /* 0x000fea0003800000 */
[----:B------:R-:W-:-:S13]  /*ac50*/  ISETP.NE.AND P0, PT, R0, 0x6, PT ;  /* 0x000000060000780c */ /* 0x000fda0003f05270 */
[----:B------:R-:W-:Y:S05]  /*ac60*/  @P0 BRA `(.L_x_12498) ;  /* 0x0000000800a00947 */ /* 0x000fea0003800000 */
[----:B------:R-:W3:Y:S02]  /*ac70*/  LDG.E R2, desc[UR36][R4.64] ;  /* 0x0000002404027981 */ /* 0x000ee4000c1e1900 */
[----:B---3--:R-:W3:Y:S01]  /*ac80*/  F2I.S64.TRUNC R2, R2 ;  /* 0x0000000200027311 */ /* 0x008ee2000020d900 */
[----:B------:R-:W-:Y:S05]  /*ac90*/  BRA `(.L_x_12499) ;  /* 0x0000000800ec7947 */ /* 0x000fea0003800000 */
.L_x_12503:
[----:B------:R-:W3:Y:S02]  /*aca0*/  LDG.E.U16 R4, desc[UR36][R4.64] ;  /* 0x0000002404047981 */ /* 0x000ee4000c1e1500 */
[----:B---3--:R-:W-:-:S06]  /*acb0*/  HADD2.F32 R2, -RZ, R4.H0_H0 ;  /* 0x20000004ff027230 */ /* 0x008fcc0000004100 */
[----:B------:R-:W0:Y:S01]  /*acc0*/  F2I.S64.TRUNC R2, R2 ;  /* 0x0000000200027311 */ /* 0x000e22000020d900 */
[----:B------:R-:W-:Y:S05]  /*acd0*/  BRA `(.L_x_12499) ;  /* 0x0000000800dc7947 */ /* 0x000fea0003800000 */
.L_x_12502:
        /* <DEDUP_REMOVED lines=9> */
.L_x_12505:
[----:B------:R-:W3:Y:S02]  /*ad70*/  LDG.E.U16 R4, desc[UR36][R4.64] ;  /* 0x0000002404047981 */ /* 0x000ee4000c1e1500 */
[----:B---3--:R-:W-:-:S06]  /*ad80*/  HADD2.F32 R2, -RZ, R4.H0_H0 ;  /* 0x20000004ff027230 */ /* 0x008fcc0000004100 */
[----:B------:R-:W0:Y:S01]  /*ad90*/  F2I.S64.TRUNC R2, R2 ;  /* 0x0000000200027311 */ /* 0x000e22000020d900 */
[----:B------:R-:W-:Y:S05]  /*ada0*/  BRA `(.L_x_12499) ;  /* 0x0000000800a87947 */ /* 0x000fea0003800000 */
.L_x_12504:
[----:B------:R-:W3:Y:S02]  /*adb0*/  LDG.E.64 R2, desc[UR36][R4.64] ;  /* 0x0000002404027981 */ /* 0x000ee4000c1e1b00 */
[----:B---3--:R-:W0:Y:S01]  /*adc0*/  F2I.S64.F64.TRUNC R2, R2 ;  /* 0x0000000200027311 */ /* 0x008e22000030d900 */
[----:B------:R-:W-:Y:S05]  /*add0*/  BRA `(.L_x_12499) ;  /* 0x00000008009c7947 */ /* 0x000fea0003800000 */
.L_x_12494:
        /* <DEDUP_REMOVED lines=13> */
.L_x_12508:
[----:B------:R-:W3:Y:S02]  /*aeb0*/  LDG.E.64 R2, desc[UR36][R4.64] ;  /* 0x0000002404027981 */ /* 0x000ee4000c1e1b00 */
[----:B---3--:R-:W0:Y:S01]  /*aec0*/  F2I.S64.F64.TRUNC R2, R2 ;  /* 0x0000000200027311 */ /* 0x008e22000030d900 */
[----:B------:R-:W-:Y:S05]  /*aed0*/  BRA `(.L_x_12499) ;  /* 0x00000008005c7947 */ /* 0x000fea0003800000 */
.L_x_12507:
        /* <DEDUP_REMOVED lines=27> */
.L_x_12510:
        /* <DEDUP_REMOVED lines=14> */
.L_x_12509:
[----:B------:R-:W3:Y:S02]  /*b170*/  LDG.E.U16 R2, desc[UR36][R4.64] ;  /* 0x0000002404027981 */ /* 0x000ee4000c1e1500 */
[----:B---3--:R-:W-:-:S06]  /*b180*/  IMAD.U32 R2, R2, 0x10000, RZ ;  /* 0x0001000002027824 */ /* 0x008fcc00078e00ff */
[----:B------:R-:W0:Y:S01]  /*b190*/  F2I.S64.TRUNC R2, R2 ;  /* 0x0000000200027311 */ /* 0x000e22000020d900 */
[----:B------:R-:W-:Y:S05]  /*b1a0*/  BRA `(.L_x_12499) ;  /* 0x0000000400a87947 */ /* 0x000fea0003800000 */
.L_x_12506:
        /* <DEDUP_REMOVED lines=11> */
.L_x_12513:
        /* <DEDUP_REMOVED lines=21> */
.L_x_12517:
[----:B------:R-:W-:Y:S05]  /*b3b0*/  BSYNC B1 ;  /* 0x0000000000017941 */ /* 0x000fea0003800000 */
.L_x_12516:
[----:B------:R-:W-:Y:S01]  /*b3c0*/  IMAD.SHL.U32 R2, R2, 0x100000, RZ ;  /* 0x0010000002027824 */ /* 0x000fe200078e00ff */
[----:B------:R-:W-:-:S04]  /*b3d0*/  LEA R3, R0, 0x3b800000, 0x17 ;  /* 0x3b80000000037811 */ /* 0x000fc800078eb8ff */
[----:B------:R-:W-:-:S07]  /*b3e0*/  LOP3.LUT R2, R3, R2, R4, 0xfe, !PT ;  /* 0x0000000203027212 */ /* 0x000fce00078efe04 */
.L_x_12515:
[----:B------:R-:W-:Y:S05]  /*b3f0*/  BSYNC B0 ;  /* 0x0000000000007941 */ /* 0x000fea0003800000 */
.L_x_12514:
[----:B------:R-:W0:Y:S01]  /*b400*/  F2I.S64.TRUNC R2, R2 ;  /* 0x0000000200027311 */ /* 0x000e22000020d900 */
[----:B------:R-:W-:Y:S05]  /*b410*/  BRA `(.L_x_12499) ;  /* 0x00000004000c7947 */ /* 0x000fea0003800000 */
.L_x_12512:
        /* <DEDUP_REMOVED lines=21> */
.L_x_12521:
[----:B------:R-:W-:Y:S05]  /*b570*/  BSYNC B1 ;  /* 0x0000000000017941 */ /* 0x000fea0003800000 */
.L_x_12520:
[----:B------:R-:W-:Y:S01]  /*b580*/  IMAD.SHL.U32 R2, R2, 0x200000, RZ ;  /* 0x0020000002027824 */ /* 0x000fe200078e00ff */
[----:B------:R-:W-:-:S04]  /*b590*/  LEA R3, R0, 0x37800000, 0x17 ;  /* 0x3780000000037811 */ /* 0x000fc800078eb8ff */
[----:B------:R-:W-:-:S07]  /*b5a0*/  LOP3.LUT R2, R3, R2, R4, 0xfe, !PT ;  /* 0x0000000203027212 */ /* 0x000fce00078efe04 */
.L_x_12519:
[----:B------:R-:W-:Y:S05]  /*b5b0*/  BSYNC B0 ;  /* 0x0000000000007941 */ /* 0x000fea0003800000 */
.L_x_12518:
[----:B------:R-:W0:Y:S01]  /*b5c0*/  F2I.S64.TRUNC R2, R2 ;  /* 0x0000000200027311 */ /* 0x000e22000020d900 */
[----:B------:R-:W-:Y:S05]  /*b5d0*/  BRA `(.L_x_12499) ;  /* 0x00000000009c7947 */ /* 0x000fea0003800000 */
.L_x_12511:
        /* <DEDUP_REMOVED lines=14> */
.L_x_12525:
[----:B------:R-:W-:Y:S05]  /*b6c0*/  BSYNC B0 ;  /* 0x0000000000007941 */ /* 0x000fea0003800000 */
.L_x_12524:
[----:B------:R-:W0:Y:S01]  /*b6d0*/  F2I.S64.TRUNC R2, R2 ;  /* 0x0000000200027311 */ /* 0x000e22000020d900 */
[----:B------:R-:W-:Y:S05]  /*b6e0*/  BRA `(.L_x_12499) ;  /* 0x0000000000587947 */ /* 0x000fea0003800000 */
.L_x_12498:
        /* <DEDUP_REMOVED lines=16> */
.L_x_12526:
[----:B------:R-:W-:Y:S01]  /*b7f0*/  CS2R R2, SRZ ;  /* 0x0000000000027805 */ /* 0x000fe2000001ff00 */
[----:B------:R-:W-:Y:S06]  /*b800*/  BRA `(.L_x_12499) ;  /* 0x0000000000107947 */ /* 0x000fec0003800000 */
.L_x_12523:
[----:B------:R0:W5:Y:S01]  /*b810*/  LDG.E.64 R2, desc[UR36][R4.64] ;  /* 0x0000002404027981 */ /* 0x000162000c1e1b00 */
[----:B------:R-:W-:Y:S05]  /*b820*/  BRA `(.L_x_12499) ;  /* 0x0000000000087947 */ /* 0x000fea0003800000 */
.L_x_12522:
[----:B------:R0:W5:Y:S01]  /*b830*/  LDG.E R2, desc[UR36][R4.64] ;  /* 0x0000002404027981 */ /* 0x000162000c1e1900 */
[----:B------:R-:W-:-:S07]  /*b840*/  IMAD.MOV.U32 R3, RZ, RZ, RZ ;  /* 0x000000ffff037224 */ /* 0x000fce00078e00ff */
.L_x_12499:
[----:B0-----:R-:W0:Y:S01]  /*b850*/  LDC.U8 R4, c[0x0][0x491] ;  /* 0x00012440ff047b82 */ /* 0x001e220000000000 */
[C---:B-12-45:R-:W-:Y:S02]  /*b860*/  ISETP.NE.U32.AND P0, PT, R18.reuse, RZ, PT ;  /* 0x000000ff1200720c */ /* 0x076fe40003f05070 */
[----:B------:R-:W-:Y:S02]  /*b870*/  ISETP.GT.U32.AND P1, PT, R18, RZ, PT ;  /* 0x000000ff1200720c */ /* 0x000fe40003f24070 */
[C---:B------:R-:W-:Y:S02]  /*b880*/  ISETP.NE.AND.EX P0, PT, R19.reuse, RZ, PT, P0 ;  /* 0x000000ff1300720c */ /* 0x040fe40003f05300 */
[----:B------:R-:W-:Y:S02]  /*b890*/  ISETP.GT.AND.EX P1, PT, R19, RZ, PT, P1 ;  /* 0x000000ff1300720c */ /* 0x000fe40003f24310 */
[----:B---3--:R-:W-:-:S09]  /*b8a0*/  SEL R3, R3, RZ, !P0 ;  /* 0x000000ff03037207 */ /* 0x008fd20004000000 */
        /* <DEDUP_REMOVED lines=14> */
.L_x_12530:
[----:B------:R0:W-:Y:S01]  /*b990*/  STG.E.U8 desc[UR36][R16.64], R2 ;  /* 0x0000000210007986 */ /* 0x0001e2000c101124 */
[----:B------:R-:W-:Y:S05]  /*b9a0*/  BRA `(.L_x_12532) ;  /* 0x0000000c00507947 */ /* 0x000fea0003800000 */
.L_x_12529:
        /* <DEDUP_REMOVED lines=8> */
.L_x_12534:
[----:B------:R0:W-:Y:S01]  /*ba30*/  STG.E desc[UR36][R16.64], R2 ;  /* 0x0000000210007986 */ /* 0x0001e2000c101924 */
[----:B------:R-:W-:Y:S05]  /*ba40*/  BRA `(.L_x_12532) ;  /* 0x0000000c00287947 */ /* 0x000fea0003800000 */
.L_x_12533:
[----:B------:R0:W-:Y:S01]  /*ba50*/  STG.E.U16 desc[UR36][R16.64], R2 ;  /* 0x0000000210007986 */ /* 0x0001e2000c101524 */
[----:B------:R-:W-:Y:S05]  /*ba60*/  BRA `(.L_x_12532) ;  /* 0x0000000c00207947 */ /* 0x000fea0003800000 */
.L_x_12528:
        /* <DEDUP_REMOVED lines=9> */
.L_x_12536:
[----:B------:R-:W0:Y:S02]  /*bb00*/  I2F.S64 R0, R2 ;  /* 0x0000000200007312 */ /* 0x000e240000301400 */
[----:B0-----:R-:W-:-:S05]  /*bb10*/  F2FP.F16.F32.PACK_AB R0, RZ, R0 ;  /* 0x00000000ff00723e */ /* 0x001fca00000000ff */
[----:B------:R0:W-:Y:S01]  /*bb20*/  STG.E.U16 desc[UR36][R16.64], R0 ;  /* 0x0000000010007986 */ /* 0x0001e2000c101524 */
[----:B------:R-:W-:Y:S05]  /*bb30*/  BRA `(.L_x_12532) ;  /* 0x0000000800ec7947 */ /* 0x000fea0003800000 */
.L_x_12535:
        /* <DEDUP_REMOVED lines=10> */
.L_x_12538:
[----:B------:R-:W0:Y:S02]  /*bbe0*/  I2F.S64 R2, R2 ;  /* 0x0000000200027312 */ /* 0x000e240000301400 */
[----:B0-----:R-:W-:-:S04]  /*bbf0*/  F2FP.F16.F32.PACK_AB R3, RZ, R2 ;  /* 0x00000002ff03723e */ /* 0x001fc800000000ff */
[----:B------:R-:W-:-:S05]  /*bc00*/  PRMT R3, R3, 0x5410, RZ ;  /* 0x0000541003037816 */ /* 0x000fca00000000ff */
[----:B------:R0:W-:Y:S01]  /*bc10*/  STG.E desc[UR36][R16.64], R3 ;  /* 0x0000000310007986 */ /* 0x0001e2000c101924 */
[----:B------:R-:W-:Y:S05]  /*bc20*/  BRA `(.L_x_12532) ;  /* 0x0000000800b07947 */ /* 0x000fea0003800000 */
.L_x_12537:
[----:B------:R-:W0:Y:S02]  /*bc30*/  I2F.F64.S64 R2, R2 ;  /* 0x0000000200027312 */ /* 0x000e240000301c00 */
[----:B0-----:R0:W-:Y:S01]  /*bc40*/  STG.E.64 desc[UR36][R16.64], R2 ;  /* 0x0000000210007986 */ /* 0x0011e2000c101b24 */
[----:B------:R-:W-:Y:S05]  /*bc50*/  BRA `(.L_x_12532) ;  /* 0x0000000800a47947 */ /* 0x000fea0003800000 */
.L_x_12527:
        /* <DEDUP_REMOVED lines=13> */
.L_x_12541:
[----:B------:R-:W0:Y:S01]  /*bd30*/  I2F.F64.S64 R4, R2 ;  /* 0x0000000200047312 */ /* 0x000e220000301c00 */
[----:B------:R-:W-:-:S05]  /*bd40*/  CS2R R6, SRZ ;  /* 0x0000000000067805 */ /* 0x000fca000001ff00 */
[----:B0-----:R0:W-:Y:S01]  /*bd50*/  STG.E.128 desc[UR36][R16.64], R4 ;  /* 0x0000000410007986 */ /* 0x0011e2000c101d24 */
[----:B------:R-:W-:Y:S05]  /*bd60*/  BRA `(.L_x_12532) ;  /* 0x0000000800607947 */ /* 0x000fea0003800000 */
.L_x_12540:
        /* <DEDUP_REMOVED lines=21> */
.L_x_12545:
[----:B------:R-:W-:Y:S05]  /*bec0*/  BSYNC B0 ;  /* 0x0000000000007941 */ /* 0x000fea0003800000 */
.L_x_12544:
[----:B------:R-:W-:-:S05]  /*bed0*/  LOP3.LUT R5, R0, R5, RZ, 0xfc, !PT ;  /* 0x0000000500057212 */ /* 0x000fca00078efcff */
[----:B------:R0:W-:Y:S01]  /*bee0*/  STG.E.U8 desc[UR36][R16.64], R5 ;  /* 0x0000000510007986 */ /* 0x0001e2000c101124 */
[----:B------:R-:W-:Y:S05]  /*bef0*/  BRA `(.L_x_12532) ;  /* 0x0000000400fc7947 */ /* 0x000fea0003800000 */
.L_x_12543:
        /* <DEDUP_REMOVED lines=13> */
.L_x_12547:
[----:B------:R-:W-:Y:S01]  /*bfd0*/  IMAD.MOV.U32 R0, RZ, RZ, 0x7f ;  /* 0x0000007fff007424 */ /* 0x000fe200078e00ff */
[----:B------:R-:W-:-:S04]  /*bfe0*/  ISETP.GT.U32.AND P0, PT, R4, 0x7f800000, PT ;  /* 0x7f8000000400780c */ /* 0x000fc80003f04070 */
[----:B------:R-:W-:-:S09]  /*bff0*/  SEL R0, R0, 0x7c, P0 ;  /* 0x0000007c00007807 */ /* 0x000fd20000000000 */
.L_x_12548:
[----:B------:R-:W-:Y:S05]  /*c000*/  BSYNC B0 ;  /* 0x0000000000007941 */ /* 0x000fea0003800000 */
.L_x_12546:
[----:B------:R-:W-:-:S04]  /*c010*/  LOP3.LUT R2, R3, 0x80000000, RZ, 0xc0, !PT ;  /* 0x8000000003027812 */ /* 0x000fc800078ec0ff */
[----:B------:R-:W-:-:S04]  /*c020*/  SHF.R.U32.HI R3, RZ, 0x18, R2 ;  /* 0x00000018ff037819 */ /* 0x000fc80000011602 */
[----:B------:R-:W-:-:S05]  /*c030*/  LOP3.LUT R3, R0, R3, RZ, 0xfc, !PT ;  /* 0x0000000300037212 */ /* 0x000fca00078efcff */
[----:B------:R0:W-:Y:S01]  /*c040*/  STG.E.U8 desc[UR36][R16.64], R3 ;  /* 0x0000000310007986 */ /* 0x0001e2000c101124 */
[----:B------:R-:W-:Y:S05]  /*c050*/  BRA `(.L_x_12532) ;  /* 0x0000000400a47947 */ /* 0x000fea0003800000 */
.L_x_12542:
[----:B------:R-:W0:Y:S02]  /*c060*/  I2F.S64 R0, R2 ;  /* 0x0000000200007312 */ /* 0x000e240000301400 */
[----:B0-----:R-:W-:-:S05]  /*c070*/  F2FP.BF16.F32.PACK_AB R0, RZ, R0 ;  /* 0x00000000ff00723e */ /* 0x001fca00000010ff */
[----:B------:R0:W-:Y:S01]  /*c080*/  STG.E.U16 desc[UR36][R16.64], R0 ;  /* 0x0000000010007986 */ /* 0x0001e2000c101524 */
[----:B------:R-:W-:Y:S05]  /*c090*/  BRA `(.L_x_12532) ;  /* 0x0000000400947947 */ /* 0x000fea0003800000 */
.L_x_12539:
        /* <DEDUP_REMOVED lines=10> */
.L_x_12551:
        /* <DEDUP_REMOVED lines=17> */
.L_x_12554:
[----:B------:R-:W-:-:S04]  /*c250*/  LOP3.LUT R2, R3, 0x80000000, RZ, 0xc0, !PT ;  /* 0x8000000003027812 */ /* 0x000fc800078ec0ff */
[----:B------:R-:W-:-:S04]  /*c260*/  SHF.R.U32.HI R3, RZ, 0x18, R2 ;  /* 0x00000018ff037819 */ /* 0x000fc80000011602 */
[----:B------:R-:W-:-:S04]  /*c270*/  LOP3.LUT R0, R0, R3, RZ, 0xfc, !PT ;  /* 0x0000000300007212 */ /* 0x000fc800078efcff */
[----:B------:R-:W-:-:S07]  /*c280*/  PRMT R8, R0, 0x7610, R8 ;  /* 0x0000761000087816 */ /* 0x000fce0000000008 */
.L_x_12553:
[----:B------:R-:W-:Y:S05]  /*c290*/  BSYNC B0 ;  /* 0x0000000000007941 */ /* 0x000fea0003800000 */
.L_x_12552:
[----:B------:R3:W-:Y:S01]  /*c2a0*/  STG.E.U8 desc[UR36][R16.64], R8 ;  /* 0x0000000810007986 */ /* 0x0007e2000c101124 */
[----:B------:R-:W-:Y:S05]  /*c2b0*/  BRA `(.L_x_12532) ;  /* 0x00000004000c7947 */ /* 0x000fea0003800000 */
.L_x_12550:
        /* <DEDUP_REMOVED lines=17> */
.L_x_12557:
[----:B------:R-:W-:-:S04]  /*c3d0*/  LOP3.LUT R2, R3, 0x80000000, RZ, 0xc0, !PT ;  /* 0x8000000003027812 */ /* 0x000fc800078ec0ff */
[----:B------:R-:W-:-:S04]  /*c3e0*/  SHF.R.U32.HI R3, RZ, 0x18, R2 ;  /* 0x00000018ff037819 */ /* 0x000fc80000011602 */
[----:B------:R-:W-:-:S04]  /*c3f0*/  LOP3.LUT R0, R0, R3, RZ, 0xfc, !PT ;  /* 0x0000000300007212 */ /* 0x000fc800078efcff */
[----:B------:R-:W-:-:S07]  /*c400*/  PRMT R8, R0, 0x7610, R8 ;  /* 0x0000761000087816 */ /* 0x000fce0000000008 */
.L_x_12556:
[----:B------:R-:W-:Y:S05]  /*c410*/  BSYNC B0 ;  /* 0x0000000000007941 */ /* 0x000fea0003800000 */
.L_x_12555:
[----:B------:R0:W-:Y:S01]  /*c420*/  STG.E.U8 desc[UR36][R16.64], R8 ;  /* 0x0000000810007986 */ /* 0x0001e2000c101124 */
[----:B------:R-:W-:Y:S05]  /*c430*/  BRA `(.L_x_12532) ;  /* 0x0000000000ac7947 */ /* 0x000fea0003800000 */
.L_x_12549:
        /* <DEDUP_REMOVED lines=23> */
.L_x_12531:
        /* <DEDUP_REMOVED lines=16> */
.L_x_12560:
[----:B------:R-:W-:Y:S05]  /*c6b0*/  BRA `(.L_x_12532) ;  /* 0x00000000000c7947 */ /* 0x000fea0003800000 */
.L_x_12559:
[----:B------:R1:W-:Y:S01]  /*c6c0*/  STG.E.64 desc[UR36][R16.64], R2 ;  /* 0x0000000210007986 */ /* 0x0003e2000c101b24 */
[----:B------:R-:W-:Y:S05]  /*c6d0*/  BRA `(.L_x_12532) ;  /* 0x0000000000047947 */ /* 0x000fea0003800000 */
.L_x_12558:
[----:B------:R0:W-:Y:S02]  /*c6e0*/  STG.E desc[UR36][R16.64], R2 ;  /* 0x0000000210007986 */ /* 0x0001e4000c101924 */
.L_x_12532:
[----:B------:R-:W-:-:S07]  /*c6f0*/  VIADD R23, R23, 0x80 ;  /* 0x0000008017177836 */ /* 0x000fce0000000000 */
.L_x_12459:
[----:B------:R-:W-:Y:S05]  /*c700*/  BSYNC B6 ;  /* 0x0000000000067941 */ /* 0x000fea0003800000 */
.L_x_12458:
        /* <DEDUP_REMOVED lines=357> */
.L_x_12561:
        /* <DEDUP_REMOVED lines=21> */
.L_x_12565:
[----:B------:R0:W5:Y:S01]  /*deb0*/  LDG.E.U8 R18, desc[UR36][R2.64] ;  /* 0x0000002402127981 */ /* 0x000162000c1e1100 */
[----:B------:R-:W-:Y:S01]  /*dec0*/  IMAD.MOV.U32 R19, RZ, RZ, RZ ;  /* 0x000000ffff137224 */ /* 0x000fe200078e00ff */
[----:B------:R-:W-:Y:S06]  /*ded0*/  BRA `(.L_x_12567) ;  /* 0x0000000c00487947 */ /* 0x000fec0003800000 */
.L_x_12564:
        /* <DEDUP_REMOVED lines=8> */
.L_x_12569:
[----:B------:R-:W2:Y:S02]  /*df60*/  LDG.E R18, desc[UR36][R2.64] ;  /* 0x0000002402127981 */ /* 0x000ea4000c1e1900 */
[----:B--2---:R-:W-:Y:S01]  /*df70*/  SHF.R.S32.HI R19, RZ, 0x1f, R18 ;  /* 0x0000001fff137819 */ /* 0x004fe20000011412 */
[----:B------:R-:W-:Y:S06]  /*df80*/  BRA `(.L_x_12567) ;  /* 0x0000000c001c7947 */ /* 0x000fec0003800000 */
.L_x_12568:
[----:B------:R-:W2:Y:S02]  /*df90*/  LDG.E.S16 R18, desc[UR36][R2.64] ;  /* 0x0000002402127981 */ /* 0x000ea4000c1e1700 */
[----:B--2---:R-:W-:Y:S01]  /*dfa0*/  SHF.R.S32.HI R19, RZ, 0x1f, R18 ;  /* 0x0000001fff137819 */ /* 0x004fe20000011412 */
[----:B------:R-:W-:Y:S06]  /*dfb0*/  BRA `(.L_x_12567) ;  /* 0x0000000c00107947 */ /* 0x000fec0003800000 */
.L_x_12563:
        /* <DEDUP_REMOVED lines=9> */
.L_x_12571:
[----:B------:R-:W2:Y:S02]  /*e050*/  LDG.E.U16 R2, desc[UR36][R2.64] ;  /* 0x0000002402027981 */ /* 0x000ea4000c1e1500 */
[----:B--2---:R-:W-:-:S06]  /*e060*/  HADD2.F32 R18, -RZ, R2.H0_H0 ;  /* 0x20000002ff127230 */ /* 0x004fcc0000004100 */
[----:B------:R-:W0:Y:S01]  /*e070*/  F2I.S64.TRUNC R18, R18 ;  /* 0x0000001200127311 */ /* 0x000e22000020d900 */
[----:B------:R-:W-:Y:S05]  /*e080*/  BRA `(.L_x_12567) ;  /* 0x0000000800dc7947 */ /* 0x000fea0003800000 */
.L_x_12570:
        /* <DEDUP_REMOVED lines=9> */
.L_x_12573:
[----:B------:R-:W2:Y:S02]  /*e120*/  LDG.E.U16 R2, desc[UR36][R2.64] ;  /* 0x0000002402027981 */ /* 0x000ea4000c1e1500 */
[----:B--2---:R-:W-:-:S06]  /*e130*/  HADD2.F32 R18, -RZ, R2.H0_H0 ;  /* 0x20000002ff127230 */ /* 0x004fcc0000004100 */
[----:B------:R-:W0:Y:S01]  /*e140*/  F2I.S64.TRUNC R18, R18 ;  /* 0x0000001200127311 */ /* 0x000e22000020d900 */
[----:B------:R-:W-:Y:S05]  /*e150*/  BRA `(.L_x_12567) ;  /* 0x0000000800a87947 */ /* 0x000fea0003800000 */
.L_x_12572:
[----:B------:R-:W2:Y:S02]  /*e160*/  LDG.E.64 R2, desc[UR36][R2.64] ;  /* 0x0000002402027981 */ /* 0x000ea4000c1e1b00 */
[----:B--2---:R0:W1:Y:S01]  /*e170*/  F2I.S64.F64.TRUNC R18, R2 ;  /* 0x0000000200127311 */ /* 0x004062000030d900 */
[----:B------:R-:W-:Y:S05]  /*e180*/  BRA `(.L_x_12567) ;  /* 0x00000008009c7947 */ /* 0x000fea0003800000 */
.L_x_12562:
        /* <DEDUP_REMOVED lines=13> */
.L_x_12576:
[----:B------:R-:W2:Y:S02]  /*e260*/  LDG.E.64 R2, desc[UR36][R2.64] ;  /* 0x0000002402027981 */ /* 0x000ea4000c1e1b00 */
[----:B--2---:R0:W1:Y:S01]  /*e270*/  F2I.S64.F64.TRUNC R18, R2 ;  /* 0x0000000200127311 */ /* 0x004062000030d900 */
[----:B------:R-:W-:Y:S05]  /*e280*/  BRA `(.L_x_12567) ;  /* 0x00000008005c7947 */ /* 0x000fea0003800000 */
.L_x_12575:
        /* <DEDUP_REMOVED lines=27> */
.L_x_12578:
        /* <DEDUP_REMOVED lines=14> */
.L_x_12577:
[----:B------:R-:W2:Y:S02]  /*e520*/  LDG.E.U16 R18, desc[UR36][R2.64] ;  /* 0x0000002402127981 */ /* 0x000ea4000c1e1500 */
[----:B--2---:R-:W-:-:S06]  /*e530*/  IMAD.U32 R18, R18, 0x10000, RZ ;  /* 0x0001000012127824 */ /* 0x004fcc00078e00ff */
[----:B------:R-:W4:Y:S01]  /*e540*/  F2I.S64.TRUNC R18, R18 ;  /* 0x0000001200127311 */ /* 0x000f22000020d900 */
[----:B------:R-:W-:Y:S05]  /*e550*/  BRA `(.L_x_12567) ;  /* 0x0000000400a87947 */ /* 0x000fea0003800000 */
.L_x_12574:
        /* <DEDUP_REMOVED lines=11> */
.L_x_12581:
        /* <DEDUP_REMOVED lines=21> */
.L_x_12585:
[----:B------:R-:W-:Y:S05]  /*e760*/  BSYNC B1 ;  /* 0x0000000000017941 */ /* 0x000fea0003800000 */
.L_x_12584:
[----:B------:R-:W-:Y:S01]  /*e770*/  IMAD.SHL.U32 R2, R2, 0x100000, RZ ;  /* 0x0010000002027824 */ /* 0x000fe200078e00ff */
[----:B------:R-:W-:-:S04]  /*e780*/  LEA R3, R0, 0x3b800000, 0x17 ;  /* 0x3b80000000037811 */ /* 0x000fc800078eb8ff */
[----:B------:R-:W-:-:S07]  /*e790*/  LOP3.LUT R18, R3, R2, R18, 0xfe, !PT ;  /* 0x0000000203127212 */ /* 0x000fce00078efe12 */
.L_x_12583:
[----:B------:R-:W-:Y:S05]  /*e7a0*/  BSYNC B0 ;  /* 0x0000000000007941 */ /* 0x000fea0003800000 */
.L_x_12582:
[----:B------:R-:W0:Y:S01]  /*e7b0*/  F2I.S64.TRUNC R18, R18 ;  /* 0x0000001200127311 */ /* 0x000e22000020d900 */
[----:B------:R-:W-:Y:S05]  /*e7c0*/  BRA `(.L_x_12567) ;  /* 0x00000004000c7947 */ /* 0x000fea0003800000 */
.L_x_12580:
        /* <DEDUP_REMOVED lines=21> */
.L_x_12589:
[----:B------:R-:W-:Y:S05]  /*e920*/  BSYNC B1 ;  /* 0x0000000000017941 */ /* 0x000fea0003800000 */
.L_x_12588:
[----:B------:R-:W-:Y:S01]  /*e930*/  IMAD.SHL.U32 R2, R2, 0x200000, RZ ;  /* 0x0020000002027824 */ /* 0x000fe200078e00ff */
[----:B------:R-:W-:-:S04]  /*e940*/  LEA R3, R0, 0x37800000, 0x17 ;  /* 0x3780000000037811 */ /* 0x000fc800078eb8ff */
[----:B------:R-:W-:-:S07]  /*e950*/  LOP3.LUT R18, R3, R2, R18, 0xfe, !PT ;  /* 0x0000000203127212 */ /* 0x000fce00078efe12 */
.L_x_12587:
[----:B------:R-:W-:Y:S05]  /*e960*/  BSYNC B0 ;  /* 0x0000000000007941 */ /* 0x000fea0003800000 */
.L_x_12586:
[----:B------:R-:W0:Y:S01]  /*e970*/  F2I.S64.TRUNC R18, R18 ;  /* 0x0000001200127311 */ /* 0x000e22000020d900 */
[----:B------:R-:W-:Y:S05]  /*e980*/  BRA `(.L_x_12567) ;  /* 0x00000000009c7947 */ /* 0x000fea0003800000 */
.L_x_12579:
        /* <DEDUP_REMOVED lines=14> */
.L_x_12593:
[----:B------:R-:W-:Y:S05]  /*ea70*/  BSYNC B0 ;  /* 0x0000000000007941 */ /* 0x000fea0003800000 */
.L_x_12592:
[----:B------:R-:W0:Y:S01]  /*ea80*/  F2I.S64.TRUNC R18, R18 ;  /* 0x0000001200127311 */ /* 0x000e22000020d900 */
[----:B------:R-:W-:Y:S05]  /*ea90*/  BRA `(.L_x_12567) ;  /* 0x0000000000587947 */ /* 0x000fea0003800000 */
.L_x_12566:
        /* <DEDUP_REMOVED lines=16> */
.L_x_12594:
[----:B------:R-:W-:Y:S01]  /*eba0*/  CS2R R18, SRZ ;  /* 0x0000000000127805 */ /* 0x000fe2000001ff00 */
[----:B------:R-:W-:Y:S06]  /*ebb0*/  BRA `(.L_x_12567) ;  /* 0x0000000000107947 */ /* 0x000fec0003800000 */
.L_x_12591:
[----:B------:R0:W5:Y:S01]  /*ebc0*/  LDG.E.64 R18, desc[UR36][R2.64] ;  /* 0x0000002402127981 */ /* 0x000162000c1e1b00 */
[----:B------:R-:W-:Y:S05]  /*ebd0*/  BRA `(.L_x_12567) ;  /* 0x0000000000087947 */ /* 0x000fea0003800000 */
.L_x_12590:
[----:B------:R0:W5:Y:S01]  /*ebe0*/  LDG.E R18, desc[UR36][R2.64] ;  /* 0x0000002402127981 */ /* 0x000162000c1e1900 */
[----:B------:R-:W-:-:S07]  /*ebf0*/  IMAD.MOV.U32 R19, RZ, RZ, RZ ;  /* 0x000000ffff137224 */ /* 0x000fce00078e00ff */
.L_x_12567:
[----:B0-----:R-:W0:Y:S01]  /*ec00*/  LDC.U8 R2, c[0x0][0x493] ;  /* 0x000124c0ff027b82 */ /* 0x001e220000000000 */
        /* <DEDUP_REMOVED lines=17> */
.L_x_12598:
[----:B------:R0:W5:Y:S01]  /*ed20*/  LDG.E.U8 R2, desc[UR36][R22.64] ;  /* 0x0000002416027981 */ /* 0x000162000c1e1100 */
[----:B------:R-:W-:Y:S01]  /*ed30*/  IMAD.MOV.U32 R3, RZ, RZ, RZ ;  /* 0x000000ffff037224 */ /* 0x000fe200078e00ff */
[----:B------:R-:W-:Y:S06]  /*ed40*/  BRA `(.L_x_12600) ;  /* 0x0000000c00487947 */ /* 0x000fec0003800000 */
.L_x_12597:
        /* <DEDUP_REMOVED lines=8> */
.L_x_12602:
[----:B------:R-:W2:Y:S02]  /*edd0*/  LDG.E R2, desc[UR36][R22.64] ;  /* 0x0000002416027981 */ /* 0x000ea4000c1e1900 */
[----:B--2---:R-:W-:Y:S01]  /*ede0*/  SHF.R.S32.HI R3, RZ, 0x1f, R2 ;  /* 0x0000001fff037819 */ /* 0x004fe20000011402 */
[----:B------:R-:W-:Y:S06]  /*edf0*/  BRA `(.L_x_12600) ;  /* 0x0000000c001c7947 */ /* 0x000fec0003800000 */
.L_x_12601:
[----:B------:R-:W2:Y:S02]  /*ee00*/  LDG.E.S16 R2, desc[UR36][R22.64] ;  /* 0x0000002416027981 */ /* 0x000ea4000c1e1700 */
[----:B--2---:R-:W-:Y:S01]  /*ee10*/  SHF.R.S32.HI R3, RZ, 0x1f, R2 ;  /* 0x0000001fff037819 */ /* 0x004fe20000011402 */
[----:B------:R-:W-:Y:S06]  /*ee20*/  BRA `(.L_x_12600) ;  /* 0x0000000c00107947 */ /* 0x000fec0003800000 */
.L_x_12596:
        /* <DEDUP_REMOVED lines=9> */
.L_x_12604:
[----:B------:R-:W2:Y:S02]  /*eec0*/  LDG.E.U16 R22, desc[UR36][R22.64] ;  /* 0x0000002416167981 */ /* 0x000ea4000c1e1500 */
[----:B--2---:R-:W-:-:S06]  /*eed0*/  HADD2.F32 R2, -RZ, R22.H0_H0 ;  /* 0x20000016ff027230 */ /* 0x004fcc0000004100 */
[----:B------:R-:W0:Y:S01]  /*eee0*/  F2I.S64.TRUNC R2, R2 ;  /* 0x0000000200027311 */ /* 0x000e22000020d900 */
[----:B------:R-:W-:Y:S05]  /*eef0*/  BRA `(.L_x_12600) ;  /* 0x0000000800dc7947 */ /* 0x000fea0003800000 */
.L_x_12603:
        /* <DEDUP_REMOVED lines=9> */
.L_x_12606:
[----:B------:R-:W2:Y:S02]  /*ef90*/  LDG.E.U16 R22, desc[UR36][R22.64] ;  /* 0x0000002416167981 */ /* 0x000ea4000c1e1500 */
[----:B--2---:R-:W-:-:S06]  /*efa0*/  HADD2.F32 R2, -RZ, R22.H0_H0 ;  /* 0x20000016ff027230 */ /* 0x004fcc0000004100 */
[----:B------:R-:W0:Y:S01]  /*efb0*/  F2I.S64.TRUNC R2, R2 ;  /* 0x0000000200027311 */ /* 0x000e22000020d900 */
[----:B------:R-:W-:Y:S05]  /*efc0*/  BRA `(.L_x_12600) ;  /* 0x0000000800a87947 */ /* 0x000fea0003800000 */
.L_x_12605:
[----:B------:R-:W2:Y:S02]  /*efd0*/  LDG.E.64 R2, desc[UR36][R22.64] ;  /* 0x0000002416027981 */ /* 0x000ea4000c1e1b00 */
[----:B--2---:R-:W0:Y:S01]  /*efe0*/  F2I.S64.F64.TRUNC R2, R2 ;  /* 0x0000000200027311 */ /* 0x004e22000030d900 */
[----:B------:R-:W-:Y:S05]  /*eff0*/  BRA `(.L_x_12600) ;  /* 0x00000008009c7947 */ /* 0x000fea0003800000 */
.L_x_12595:
        /* <DEDUP_REMOVED lines=13> */
.L_x_12609:
[----:B------:R-:W2:Y:S02]  /*f0d0*/  LDG.E.64 R2, desc[UR36][R22.64] ;  /* 0x0000002416027981 */ /* 0x000ea4000c1e1b00 */
[----:B--2---:R-:W0:Y:S01]  /*f0e0*/  F2I.S64.F64.TRUNC R2, R2 ;  /* 0x0000000200027311 */ /* 0x004e22000030d900 */
[----:B------:R-:W-:Y:S05]  /*f0f0*/  BRA `(.L_x_12600) ;  /* 0x00000008005c7947 */ /* 0x000fea0003800000 */
.L_x_12608:
        /* <DEDUP_REMOVED lines=27> */
.L_x_12611:
        /* <DEDUP_REMOVED lines=14> */
.L_x_12610:
[----:B------:R-:W2:Y:S02]  /*f390*/  LDG.E.U16 R2, desc[UR36][R22.64] ;  /* 0x0000002416027981 */ /* 0x000ea4000c1e1500 */
[----:B--2---:R-:W-:-:S06]  /*f3a0*/  IMAD.U32 R2, R2, 0x10000, RZ ;  /* 0x0001000002027824 */ /* 0x004fcc00078e00ff */
[----:B------:R-:W0:Y:S01]  /*f3b0*/  F2I.S64.TRUNC R2, R2 ;  /* 0x0000000200027311 */ /* 0x000e22000020d900 */
[----:B------:R-:W-:Y:S05]  /*f3c0*/  BRA `(.L_x_12600) ;  /* 0x0000000400a87947 */ /* 0x000fea0003800000 */
.L_x_12607:
        /* <DEDUP_REMOVED lines=11> */
.L_x_12614:
        /* <DEDUP_REMOVED lines=21> */
.L_x_12618:
[----:B------:R-:W-:Y:S05]  /*f5d0*/  BSYNC B1 ;  /* 0x0000000000017941 */ /* 0x000fea0003800000 */
.L_x_12617:
[----:B------:R-:W-:Y:S01]  /*f5e0*/  IMAD.SHL.U32 R2, R2, 0x100000, RZ ;  /* 0x0010000002027824 */ /* 0x000fe200078e00ff */
[----:B------:R-:W-:-:S04]  /*f5f0*/  LEA R3, R0, 0x3b800000, 0x17 ;  /* 0x3b80000000037811 */ /* 0x000fc800078eb8ff */
[----:B------:R-:W-:-:S07]  /*f600*/  LOP3.LUT R2, R3, R2, R4, 0xfe, !PT ;  /* 0x0000000203027212 */ /* 0x000fce00078efe04 */
.L_x_12616:
[----:B------:R-:W-:Y:S05]  /*f610*/  BSYNC B0 ;  /* 0x0000000000007941 */ /* 0x000fea0003800000 */
.L_x_12615:
[----:B------:R-:W0:Y:S01]  /*f620*/  F2I.S64.TRUNC R2, R2 ;  /* 0x0000000200027311 */ /* 0x000e22000020d900 */
[----:B------:R-:W-:Y:S05]  /*f630*/  BRA `(.L_x_12600) ;  /* 0x00000004000c7947 */ /* 0x000fea0003800000 */
.L_x_12613:
        /* <DEDUP_REMOVED lines=21> */
.L_x_12622:
[----:B------:R-:W-:Y:S05]  /*f790*/  BSYNC B1 ;  /* 0x0000000000017941 */ /* 0x000fea0003800000 */
.L_x_12621:
[----:B------:R-:W-:Y:S01]  /*f7a0*/  IMAD.SHL.U32 R2, R2, 0x200000, RZ ;  /* 0x0020000002027824 */ /* 0x000fe200078e00ff */
[----:B------:R-:W-:-:S04]  /*f7b0*/  LEA R3, R0, 0x37800000, 0x17 ;  /* 0x3780000000037811 */ /* 0x000fc800078eb8ff */
[----:B------:R-:W-:-:S07]  /*f7c0*/  LOP3.LUT R2, R3, R2, R4, 0xfe, !PT ;  /* 0x0000000203027212 */ /* 0x000fce00078efe04 */
.L_x_12620:
[----:B------:R-:W-:Y:S05]  /*f7d0*/  BSYNC B0 ;  /* 0x0000000000007941 */ /* 0x000fea0003800000 */
.L_x_12619:
[----:B------:R-:W0:Y:S01]  /*f7e0*/  F2I.S64.TRUNC R2, R2 ;  /* 0x0000000200027311 */ /* 0x000e22000020d900 */
[----:B------:R-:W-:Y:S05]  /*f7f0*/  BRA `(.L_x_12600) ;  /* 0x00000000009c7947 */ /* 0x000fea0003800000 */
.L_x_12612:
        /* <DEDUP_REMOVED lines=14> */
.L_x_12626:
[----:B------:R-:W-:Y:S05]  /*f8e0*/  BSYNC B0 ;  /* 0x0000000000007941 */ /* 0x000fea0003800000 */
.L_x_12625:
[----:B------:R-:W0:Y:S01]  /*f8f0*/  F2I.S64.TRUNC R2, R2 ;  /* 0x0000000200027311 */ /* 0x000e22000020d900 */
[----:B------:R-:W-:Y:S05]  /*f900*/  BRA `(.L_x_12600) ;  /* 0x0000000000587947 */ /* 0x000fea0003800000 */
.L_x_12599:
[----:B------:R-:W-:Y:S01]  /*f910*/  MOV R2, 0x0 ;  /* 0x0000000000027802 */ /* 0x000fe20000000f00 */
[----:B------:R-:W-:Y:S01]  /*f920*/  ULDC.64 UR4, c[0x4][0x188] ;  /* 0x0100620000047ab9 */ /* 0x000fe20000000a00 */
[----:B------:R-:W-:Y:S01]  /*f930*/  ULDC.64 UR6, c[0x4][0x78] ;  /* 0x01001e0000067ab9 */ /* 0x000fe20000000a00 */
[----:B--2---:R-:W-:Y:S02]  /*f940*/  IMAD.U32 R4, RZ, RZ, UR4 ;  /* 0x00000004ff047e24 */ /* 0x004fe4000f8e00ff */
        /* <DEDUP_REMOVED lines=12> */
.L_x_12627:
[----:B------:R-:W-:Y:S01]  /*fa10*/  CS2R R2, SRZ ;  /* 0x0000000000027805 */ /* 0x000fe2000001ff00 */
[----:B------:R-:W-:Y:S06]  /*fa20*/  BRA `(.L_x_12600) ;  /* 0x0000000000107947 */ /* 0x000fec0003800000 */
.L_x_12624:
[----:B------:R0:W5:Y:S01]  /*fa30*/  LDG.E.64 R2, desc[UR36][R22.64] ;  /* 0x0000002416027981 */ /* 0x000162000c1e1b00 */
[----:B------:R-:W-:Y:S05]  /*fa40*/  BRA `(.L_x_12600) ;  /* 0x0000000000087947 */ /* 0x000fea0003800000 */
.L_x_12623:
[----:B------:R0:W5:Y:S01]  /*fa50*/  LDG.E R2, desc[UR36][R22.64] ;  /* 0x0000002416027981 */ /* 0x000162000c1e1900 */
[----:B------:R-:W-:-:S07]  /*fa60*/  IMAD.MOV.U32 R3, RZ, RZ, RZ ;  /* 0x000000ffff037224 */ /* 0x000fce00078e00ff */
.L_x_12600:
[----:B--2---:R-:W2:Y:S01]  /*fa70*/  LDC.U8 R4, c[0x0][0x491] ;  /* 0x00012440ff047b82 */ /* 0x004ea20000000000 */
[C---:B-1-345:R-:W-:Y:S02]  /*fa80*/  ISETP.NE.U32.AND P0, PT, R18.reuse, RZ, PT ;  /* 0x000000ff1200720c */ /* 0x07afe40003f05070 */
[----:B------:R-:W-:Y:S02]  /*fa90*/  ISETP.GT.U32.AND P1, PT, R18, RZ, PT ;  /* 0x000000ff1200720c */ /* 0x000fe40003f24070 */
[C---:B------:R-:W-:Y:S02]  /*faa0*/  ISETP.NE.AND.EX P0, PT, R19.reuse, RZ, PT, P0 ;  /* 0x000000ff1300720c */ /* 0x040fe40003f05300 */
[----:B------:R-:W-:Y:S02]  /*fab0*/  ISETP.GT.AND.EX P1, PT, R19, RZ, PT, P1 ;  /* 0x000000ff1300720c */ /* 0x000fe40003f24310 */
[----:B0-----:R-:W-:-:S09]  /*fac0*/  SEL R3, R3, RZ, !P0 ;  /* 0x000000ff03037207 */ /* 0x001fd20004000000 */
[----:B------:R-:W-:Y:S02]  /*fad0*/  @P0 SEL R2, RZ, 0x1, !P1 ;  /* 0x00000001ff020807 */ /* 0x000fe40004800000 */
        /* <DEDUP_REMOVED lines=13> */
.L_x_12631:
[----:B------:R-:W-:Y:S01]  /*fbb0*/  STG.E.U8 desc[UR36][R16.64], R2 ;  /* 0x0000000210007986 */ /* 0x000fe2000c101124 */
[----:B------:R-:W-:Y:S05]  /*fbc0*/  EXIT ;  /* 0x000000000000794d */ /* 0x000fea0003800000 */
.L_x_12630:
[----:B------:R-:W-:-:S13]  /*fbd0*/  ISETP.NE.AND P0, PT, R0, 0x2, PT ;  /* 0x000000020000780c */ /* 0x000fda0003f05270 */
[----:B------:R-:W-:Y:S05]  /*fbe0*/  @!P0 BRA `(.L_x_12633) ;  /* 0x0000000000208947 */ /* 0x000fea0003800000 */
[----:B------:R-:W-:-:S13]  /*fbf0*/  ISETP.NE.AND P0, PT, R0, 0x3, PT ;  /* 0x000000030000780c */ /* 0x000fda0003f05270 */
[----:B------:R-:W-:Y:S05]  /*fc00*/  @!P0 BRA `(.L_x_12634) ;  /* 0x0000000000108947 */ /* 0x000fea0003800000 */
[----:B------:R-:W-:-:S13]  /*fc10*/  ISETP.NE.AND P0, PT, R0, 0x4, PT ;  /* 0x000000040000780c */ /* 0x000fda0003f05270 */
[----:B------:R-:W-:Y:S05]  /*fc20*/  @P0 BRA `(.L_x_12632) ;  /* 0x0000000800e80947 */ /* 0x000fea0003800000 */
[----:B------:R-:W-:Y:S01]  /*fc30*/  STG.E.64 desc[UR36][R16.64], R2 ;  /* 0x0000000210007986 */ /* 0x000fe2000c101b24 */
[----:B------:R-:W-:Y:S05]  /*fc40*/  EXIT ;  /* 0x000000000000794d */ /* 0x000fea0003800000 */
.L_x_12634:
[----:B------:R-:W-:Y:S01]  /*fc50*/  STG.E desc[UR36][R16.64], R2 ;  /* 0x0000000210007986 */ /* 0x000fe2000c101924 */
[----:B------:R-:W-:Y:S05]  /*fc60*/  EXIT ;  /* 0x000000000000794d */ /* 0x000fea0003800000 */
.L_x_12633:
[----:B------:R-:W-:Y:S01]  /*fc70*/  STG.E.U16 desc[UR36][R16.64], R2 ;  /* 0x0000000210007986 */ /* 0x000fe2000c101524 */
[----:B------:R-:W-:Y:S05]  /*fc80*/  EXIT ;  /* 0x000000000000794d */ /* 0x000fea0003800000 */
.L_x_12629:
[----:B------:R-:W-:-:S13]  /*fc90*/  ISETP.GT.AND P0, PT, R0, 0x6, PT ;  /* 0x000000060000780c */ /* 0x000fda0003f04270 */
[----:B------:R-:W-:Y:S05]  /*fca0*/  @P0 BRA `(.L_x_12635) ;  /* 0x00000000002c0947 */ /* 0x000fea0003800000 */
[----:B------:R-:W-:-:S13]  /*fcb0*/  ISETP.NE.AND P0, PT, R0, 0x5, PT ;  /* 0x000000050000780c */ /* 0x000fda0003f05270 */
[----:B------:R-:W-:Y:S05]  /*fcc0*/  @!P0 BRA `(.L_x_12636) ;  /* 0x0000000000148947 */ /* 0x000fea0003800000 */
[----:B------:R-:W-:-:S13]  /*fcd0*/  ISETP.NE.AND P0, PT, R0, 0x6, PT ;  /* 0x000000060000780c */ /* 0x000fda0003f05270 */
[----:B------:R-:W-:Y:S05]  /*fce0*/  @P0 BRA `(.L_x_12632) ;  /* 0x0000000800b80947 */ /* 0x000fea0003800000 */
[----:B------:R-:W0:Y:S02]  /*fcf0*/  I2F.S64 R3, R2 ;  /* 0x0000000200037312 */ /* 0x000e240000301400 */
[----:B0-----:R-:W-:Y:S01]  /*fd00*/  STG.E desc[UR36][R16.64], R3 ;  /* 0x0000000310007986 */ /* 0x001fe2000c101924 */
[----:B------:R-:W-:Y:S05]  /*fd10*/  EXIT ;  /* 0x000000000000794d */ /* 0x000fea0003800000 */
.L_x_12636:
[----:B------:R-:W0:Y:S02]  /*fd20*/  I2F.S64 R0, R2 ;  /* 0x0000000200007312 */ /* 0x000e240000301400 */
[----:B0-----:R-:W-:-:S05]  /*fd30*/  F2FP.F16.F32.PACK_AB R0, RZ, R0 ;  /* 0x00000000ff00723e */ /* 0x001fca00000000ff */
[----:B------:R-:W-:Y:S01]  /*fd40*/  STG.E.U16 desc[UR36][R16.64], R0 ;  /* 0x0000000010007986 */ /* 0x000fe2000c101524 */
[----:B------:R-:W-:Y:S05]  /*fd50*/  EXIT ;  /* 0x000000000000794d */ /* 0x000fea0003800000 */
.L_x_12635:
        /* <DEDUP_REMOVED lines=8> */
[----:B0-----:R-:W-:Y:S01]  /*fde0*/  STG.E.64 desc[UR36][R16.64], R4 ;  /* 0x0000000410007986 */ /* 0x001fe2000c101b24 */
[----:B------:R-:W-:Y:S05]  /*fdf0*/  EXIT ;  /* 0x000000000000794d */ /* 0x000fea0003800000 */
.L_x_12638:
[----:B------:R-:W0:Y:S02]  /*fe00*/  I2F.S64 R2, R2 ;  /* 0x0000000200027312 */ /* 0x000e240000301400 */
[----:B0-----:R-:W-:-:S04]  /*fe10*/  F2FP.F16.F32.PACK_AB R3, RZ, R2 ;  /* 0x00000002ff03723e */ /* 0x001fc800000000ff */
[----:B------:R-:W-:-:S05]  /*fe20*/  PRMT R3, R3, 0x5410, RZ ;  /* 0x0000541003037816 */ /* 0x000fca00000000ff */
[----:B------:R-:W-:Y:S01]  /*fe30*/  STG.E desc[UR36][R16.64], R3 ;  /* 0x0000000310007986 */ /* 0x000fe2000c101924 */
[----:B------:R-:W-:Y:S05]  /*fe40*/  EXIT ;  /* 0x000000000000794d */ /* 0x000fea0003800000 */
.L_x_12637:
[----:B------:R-:W0:Y:S02]  /*fe50*/  I2F.F64.S64 R2, R2 ;  /* 0x0000000200027312 */ /* 0x000e240000301c00 */
[----:B0-----:R-:W-:Y:S01]  /*fe60*/  STG.E.64 desc[UR36][R16.64], R2 ;  /* 0x0000000210007986 */ /* 0x001fe2000c101b24 */
[----:B------:R-:W-:Y:S05]  /*fe70*/  EXIT ;  /* 0x000000000000794d */ /* 0x000fea0003800000 */
.L_x_12628:
        /* <DEDUP_REMOVED lines=11> */
[----:B------:R-:W-:Y:S01]  /*ff30*/  STG.E.U8 desc[UR36][R16.64], R3 ;  /* 0x0000000310007986 */ /* 0x000fe2000c101124 */
[----:B------:R-:W-:Y:S05]  /*ff40*/  EXIT ;  /* 0x000000000000794d */ /* 0x000fea0003800000 */
.L_x_12641:
[----:B------:R-:W0:Y:S01]  /*ff50*/  I2F.F64.S64 R4, R2 ;  /* 0x0000000200047312 */ /* 0x000e220000301c00 */
[----:B------:R-:W-:-:S05]  /*ff60*/  CS2R R6, SRZ ;  /* 0x0000000000067805 */ /* 0x000fca000001ff00 */
[----:B0-----:R-:W-:Y:S01]  /*ff70*/  STG.E.128 desc[UR36][R16.64], R4 ;  /* 0x0000000410007986 */ /* 0x001fe2000c101d24 */
[----:B------:R-:W-:Y:S05]  /*ff80*/  EXIT ;  /* 0x000000000000794d */ /* 0x000fea0003800000 */
.L_x_12640:
        /* <DEDUP_REMOVED lines=21> */
.L_x_12645:
[----:B------:R-:W-:Y:S05]  /*100e0*/  BSYNC B0 ;  /* 0x0000000000007941 */ /* 0x000fea0003800000 */
.L_x_12644:
[----:B------:R-:W-:-:S05]  /*100f0*/  LOP3.LUT R5, R0, R5, RZ, 0xfc, !PT ;  /* 0x0000000500057212 */ /* 0x000fca00078efcff */
[----:B------:R-:W-:Y:S01]  /*10100*/  STG.E.U8 desc[UR36][R16.64], R5 ;  /* 0x0000000510007986 */ /* 0x000fe2000c101124 */
[----:B------:R-:W-:Y:S05]  /*10110*/  EXIT ;  /* 0x000000000000794d */ /* 0x000fea0003800000 */
.L_x_12643:
        /* <DEDUP_REMOVED lines=13> */
.L_x_12647:
[----:B------:R-:W-:Y:S01]  /*101f0*/  IMAD.MOV.U32 R0, RZ, RZ, 0x7f ;  /* 0x0000007fff007424 */ /* 0x000fe200078e00ff */
[----:B------:R-:W-:-:S04]  /*10200*/  ISETP.GT.U32.AND P0, PT, R4, 0x7f800000, PT ;  /* 0x7f8000000400780c */ /* 0x000fc80003f04070 */
[----:B------:R-:W-:-:S09]  /*10210*/  SEL R0, R0, 0x7c, P0 ;  /* 0x0000007c00007807 */ /* 0x000fd20000000000 */
.L_x_12648:
[----:B------:R-:W-:Y:S05]  /*10220*/  BSYNC B0 ;  /* 0x0000000000007941 */ /* 0x000fea0003800000 */
.L_x_12646:
[----:B------:R-:W-:-:S04]  /*10230*/  LOP3.LUT R2, R3, 0x80000000, RZ, 0xc0, !PT ;  /* 0x8000000003027812 */ /* 0x000fc800078ec0ff */
[----:B------:R-:W-:-:S04]  /*10240*/  SHF.R.U32.HI R3, RZ, 0x18, R2 ;  /* 0x00000018ff037819 */ /* 0x000fc80000011602 */
[----:B------:R-:W-:-:S05]  /*10250*/  LOP3.LUT R3, R0, R3, RZ, 0xfc, !PT ;  /* 0x0000000300037212 */ /* 0x000fca00078efcff */
[----:B------:R-:W-:Y:S01]  /*10260*/  STG.E.U8 desc[UR36][R16.64], R3 ;  /* 0x0000000310007986 */ /* 0x000fe2000c101124 */
[----:B------:R-:W-:Y:S05]  /*10270*/  EXIT ;  /* 0x000000000000794d */ /* 0x000fea0003800000 */
.L_x_12642:
[----:B------:R-:W0:Y:S02]  /*10280*/  I2F.S64 R0, R2 ;  /* 0x0000000200007312 */ /* 0x000e240000301400 */
[----:B0-----:R-:W-:-:S05]  /*10290*/  F2FP.BF16.F32.PACK_AB R0, RZ, R0 ;  /* 0x00000000ff00723e */ /* 0x001fca00000010ff */
[----:B------:R-:W-:Y:S01]  /*102a0*/  STG.E.U16 desc[UR36][R16.64], R0 ;  /* 0x0000000010007986 */ /* 0x000fe2000c101524 */
[----:B------:R-:W-:Y:S05]  /*102b0*/  EXIT ;  /* 0x000000000000794d */ /* 0x000fea0003800000 */
.L_x_12639:
        /* <DEDUP_REMOVED lines=10> */
.L_x_12651:
        /* <DEDUP_REMOVED lines=17> */
.L_x_12654:
[----:B------:R-:W-:-:S04]  /*10470*/  LOP3.LUT R2, R3, 0x80000000, RZ, 0xc0, !PT ;  /* 0x8000000003027812 */ /* 0x000fc800078ec0ff */
[----:B------:R-:W-:-:S04]  /*10480*/  SHF.R.U32.HI R3, RZ, 0x18, R2 ;  /* 0x00000018ff037819 */ /* 0x000fc80000011602 */
[----:B------:R-:W-:-:S04]  /*10490*/  LOP3.LUT R0, R0, R3, RZ, 0xfc, !PT ;  /* 0x0000000300007212 */ /* 0x000fc800078efcff */
[----:B------:R-:W-:-:S07]  /*104a0*/  PRMT R8, R0, 0x7610, R8 ;  /* 0x0000761000087816 */ /* 0x000fce0000000008 */
.L_x_12653:
[----:B------:R-:W-:Y:S05]  /*104b0*/  BSYNC B0 ;  /* 0x0000000000007941 */ /* 0x000fea0003800000 */
.L_x_12652:
[----:B------:R-:W-:Y:S01]  /*104c0*/  STG.E.U8 desc[UR36][R16.64], R8 ;  /* 0x0000000810007986 */ /* 0x000fe2000c101124 */
[----:B------:R-:W-:Y:S05]  /*104d0*/  EXIT ;  /* 0x000000000000794d */ /* 0x000fea0003800000 */
.L_x_12650:
        /* <DEDUP_REMOVED lines=17> */
.L_x_12657:
[----:B------:R-:W-:-:S04]  /*105f0*/  LOP3.LUT R2, R3, 0x80000000, RZ, 0xc0, !PT ;  /* 0x8000000003027812 */ /* 0x000fc800078ec0ff */
[----:B------:R-:W-:-:S04]  /*10600*/  SHF.R.U32.HI R3, RZ, 0x18, R2 ;  /* 0x00000018ff037819 */ /* 0x000fc80000011602 */
[----:B------:R-:W-:-:S04]  /*10610*/  LOP3.LUT R0, R0, R3, RZ, 0xfc, !PT ;  /* 0x0000000300007212 */ /* 0x000fc800078efcff */
[----:B------:R-:W-:-:S07]  /*10620*/  PRMT R8, R0, 0x7610, R8 ;  /* 0x0000761000087816 */ /* 0x000fce0000000008 */
.L_x_12656:
[----:B------:R-:W-:Y:S05]  /*10630*/  BSYNC B0 ;  /* 0x0000000000007941 */ /* 0x000fea0003800000 */
.L_x_12655:
[----:B------:R-:W-:Y:S01]  /*10640*/  STG.E.U8 desc[UR36][R16.64], R8 ;  /* 0x0000000810007986 */ /* 0x000fe2000c101124 */
[----:B------:R-:W-:Y:S05]  /*10650*/  EXIT ;  /* 0x000000000000794d */ /* 0x000fea0003800000 */
.L_x_12649:
        /* <DEDUP_REMOVED lines=21> */
[----:B------:R-:W-:Y:S01]  /*107b0*/  STG.E.U8 desc[UR36][R16.64], R3 ;  /* 0x0000000310007986 */ /* 0x000fe2000c101124 */
[----:B------:R-:W-:Y:S05]  /*107c0*/  EXIT ;  /* 0x000000000000794d */ /* 0x000fea0003800000 */
.L_x_12632:
        /* <DEDUP_REMOVED lines=16> */
.L_x_12660:
[----:B------:R-:W-:Y:S05]  /*108d0*/  EXIT ;  /* 0x000000000000794d */ /* 0x000fea0003800000 */
.L_x_12659:
[----:B------:R-:W-:Y:S01]  /*108e0*/  STG.E.64 desc[UR36][R16.64], R2 ;  /* 0x0000000210007986 */ /* 0x000fe2000c101b24 */
[----:B------:R-:W-:Y:S05]  /*108f0*/  EXIT ;  /* 0x000000000000794d */ /* 0x000fea0003800000 */
.L_x_12658:
[----:B------:R-:W-:Y:S01]  /*10900*/  STG.E desc[UR36][R16.64], R2 ;  /* 0x0000000210007986 */ /* 0x000fe2000c101924 */
[----:B------:R-:W-:Y:S05]  /*10910*/  EXIT ;  /* 0x000000000000794d */ /* 0x000fea0003800000 */
.L_x_12661:
        /* <DEDUP_REMOVED lines=14> */
.L_x_32141:


//--------------------- .text._ZN2at6native27unrolled_elementwise_kernelINS0_13BinaryFunctorIlllZZZNS0_21heaviside_kernel_cudaERNS_18TensorIteratorBaseEENKUlvE_clEvENKUlvE2_clEvEUlllE_EESt5arrayIPcLm3EELi4E23TrivialOffsetCalculatorILi2EjESC_ILi1EjENS0_6memory12LoadWithCastILi2EEENSF_13StoreWithCastILi1EEEEEviT_T0_T2_T3_T4_T5_ --------------------------
	.section	.text._ZN2at6native27unrolled_elementwise_kernelINS0_13BinaryFunctorIlllZZZNS0_21heaviside_kernel_cudaERNS_18TensorIteratorBaseEENKUlvE_clEvENKUlvE2_clEvEUlllE_EESt5arrayIPcLm3EELi4E23TrivialOffsetCalculatorILi2EjESC_ILi1EjENS0_6memory12LoadWithCastILi2EEENSF_13StoreWithCastILi1EEEEEviT_T0_T2_T3_T4_T5_,"ax",@progbits
	.align	128
        .global         _ZN2at6native27unrolled_elementwise_kernelINS0_13BinaryFunctorIlllZZZNS0_21heaviside_kernel_cudaERNS_18TensorIteratorBaseEENKUlvE_clEvENKUlvE2_clEvEUlllE_EESt5arrayIPcLm3EELi4E23TrivialOffsetCalculatorILi2EjESC_ILi1EjENS0_6memory12LoadWithCastILi2EEENSF_13StoreWithCastILi1EEEEEviT_T0_T2_T3_T4_T5_
        .type           _ZN2at6native27unrolled_elementwise_kernelINS0_13BinaryFunctorIlllZZZNS0_21heaviside_kernel_cudaERNS_18TensorIteratorBaseEENKUlvE_clEvENKUlvE2_clEvEUlllE_EESt5arrayIPcLm3EELi4E23TrivialOffsetCalculatorILi2EjESC_ILi1EjENS0_6memory12LoadWithCastILi2EEENSF_13StoreWithCastILi1EEEEEviT_T0_T2_T3_T4_T5_,@function
        .size           _ZN2at6native27unrolled_elementwise_kernelINS0_13BinaryFunctorIlllZZZNS0_21heaviside_kernel_cudaERNS_18TensorIteratorBaseEENKUlvE_clEvENKUlvE2_clEvEUlllE_EESt5arrayIPcLm3EELi4E23TrivialOffsetCalculatorILi2EjESC_ILi1EjENS0_6memory12LoadWithCastILi2EEENSF_13StoreWithCastILi1EEEEEviT_T0_T2_T3_T4_T5_,(.L_x_32142 - _ZN2at6native27unrolled_elementwise_kernelINS0_13BinaryFunctorIlllZZZNS0_21heaviside_kernel_cudaERNS_18TensorIteratorBaseEENKUlvE_clEvENKUlvE2_clEvEUlllE_EESt5arrayIPcLm3EELi4E23TrivialOffsetCalculatorILi2EjESC_ILi1EjENS0_6memory12LoadWithCastILi2EEENSF_13StoreWithCastILi1EEEEEviT_T0_T2_T3_T4_T5_)
        .other          _ZN2at6native27unrolled_elementwise_kernelINS0_13BinaryFunctorIlllZZZNS0_21heaviside_kernel_cudaERNS_18TensorIteratorBaseEENKUlvE_clEvENKUlvE2_clEvEUlllE_EESt5arrayIPcLm3EELi4E23TrivialOffsetCalculatorILi2EjESC_ILi1EjENS0_6memory12LoadWithCastILi2EEENSF_13StoreWithCastILi1EEEEEviT_T0_T2_T3_T4_T5_,@"STO_CUDA_ENTRY STV_DEFAULT"
_ZN2at6native27unrolled_elementwise_kernelINS0_13BinaryFunctorIlllZZZNS0_21heaviside_kernel_cudaERNS_18TensorIteratorBaseEENKUlvE_clEvENKUlvE2_clEvEUlllE_EESt5arrayIPcLm3EELi4E23TrivialOffsetCalculatorILi2EjESC_ILi1EjENS0_6memory12LoadWithCastILi2EEENSF_13StoreWithCastILi1EEEEEviT_T0_T2_T3_T4_T5_:
.text._ZN2at6native27unrolled_elementwise_kernelINS0_13BinaryFunctorIlllZZZNS0_21heaviside_kernel_cudaERNS_18TensorIteratorBaseEENKUlvE_clEvENKUlvE2_clEvEUlllE_EESt5arrayIPcLm3EELi4E23TrivialOffsetCalculatorILi2EjESC_ILi1EjENS0_6memory12LoadWithCastILi2EEENSF_13StoreWithCastILi1EEEEEviT_T0_T2_T3_T4_T5_:
        /* <DEDUP_REMOVED lines=34> */
.L_x_12667:
[----:B------:R1:W5:Y:S01]  /*0220*/  LDG.E.U8 R22, desc[UR36][R2.64] ;  /* 0x0000002402167981 */ /* 0x000362000c1e1100 */
[----:B------:R-:W-:Y:S01]  /*0230*/  IMAD.MOV.U32 R23, RZ, RZ, RZ ;  /* 0x000000ffff177224 */ /* 0x000fe200078e00ff */
[----:B------:R-:W-:Y:S06]  /*0240*/  BRA `(.L_x_12669) ;  /* 0x0000000c004c7947 */ /* 0x000fec0003800000 */
.L_x_12666:
        /* <DEDUP_REMOVED lines=8> */
.L_x_12671:
[----:B------:R-:W2:Y:S02]  /*02d0*/  LDG.E R22, desc[UR36][R2.64] ;  /* 0x0000002402167981 */ /* 0x000ea4000c1e1900 */
[----:B--2---:R-:W-:Y:S01]  /*02e0*/  SHF.R.S32.HI R23, RZ, 0x1f, R22 ;  /* 0x0000001fff177819 */ /* 0x004fe20000011416 */
[----:B------:R-:W-:Y:S06]  /*02f0*/  BRA `(.L_x_12669) ;  /* 0x0000000c00207947 */ /* 0x000fec0003800000 */
.L_x_12670:
[----:B------:R-:W2:Y:S02]  /*0300*/  LDG.E.S16 R22, desc[UR36][R2.64] ;  /* 0x0000002402167981 */ /* 0x000ea4000c1e1700 */
[----:B--2---:R-:W-:Y:S01]  /*0310*/  SHF.R.S32.HI R23, RZ, 0x1f, R22 ;  /* 0x0000001fff177819 */ /* 0x004fe20000011416 */
[----:B------:R-:W-:Y:S06]  /*0320*/  BRA `(.L_x_12669) ;  /* 0x0000000c00147947 */ /* 0x000fec0003800000 */
.L_x_12665:
        /* <DEDUP_REMOVED lines=9> */
.L_x_12673:
[----:B------:R-:W2:Y:S02]  /*03c0*/  LDG.E.U16 R2, desc[UR36][R2.64] ;  /* 0x0000002402027981 */ /* 0x000ea4000c1e1500 */
[----:B--2---:R-:W-:-:S06]  /*03d0*/  HADD2.F32 R22, -RZ, R2.H0_H0 ;  /* 0x20000002ff167230 */ /* 0x004fcc0000004100 */
[----:B------:R-:W0:Y:S01]  /*03e0*/  F2I.S64.TRUNC R22, R22 ;  /* 0x0000001600167311 */ /* 0x000e22000020d900 */
[----:B------:R-:W-:Y:S05]  /*03f0*/  BRA `(.L_x_12669) ;  /* 0x0000000800e07947 */ /* 0x000fea0003800000 */
.L_x_12672:
        /* <DEDUP_REMOVED lines=9> */
.L_x_12675:
[----:B------:R-:W2:Y:S02]  /*0490*/  LDG.E.U16 R2, desc[UR36][R2.64] ;  /* 0x0000002402027981 */ /* 0x000ea4000c1e1500 */
[----:B--2---:R-:W-:-:S06]  /*04a0*/  HADD2.F32 R22, -RZ, R2.H0_H0 ;  /* 0x20000002ff167230 */ /* 0x004fcc0000004100 */
[----:B------:R-:W4:Y:S01]  /*04b0*/  F2I.S64.TRUNC R22, R22 ;  /* 0x0000001600167311 */ /* 0x000f22000020d900 */
[----:B------:R-:W-:Y:S05]  /*04c0*/  BRA `(.L_x_12669) ;  /* 0x0000000800ac7947 */ /* 0x000fea0003800000 */
.L_x_12674:
[----:B------:R-:W2:Y:S02]  /*04d0*/  LDG.E.64 R2, desc[UR36][R2.64] ;  /* 0x0000002402027981 */ /* 0x000ea4000c1e1b00 */
[----:B--2---:R2:W3:Y:S01]  /*04e0*/  F2I.S64.F64.TRUNC R22, R2 ;  /* 0x0000000200167311 */ /* 0x0044e2000030d900 */
[----:B------:R-:W-:Y:S05]  /*04f0*/  BRA `(.L_x_12669) ;  /* 0x0000000800a07947 */ /* 0x000fea0003800000 */
.L_x_12664:
        /* <DEDUP_REMOVED lines=13> */
.L_x_12678:
[----:B------:R-:W2:Y:S02]  /*05d0*/  LDG.E.64 R2, desc[UR36][R2.64] ;  /* 0x0000002402027981 */ /* 0x000ea4000c1e1b00 */
[----:B--2---:R0:W1:Y:S01]  /*05e0*/  F2I.S64.F64.TRUNC R22, R2 ;  /* 0x0000000200167311 */ /* 0x004062000030d900 */
[----:B------:R-:W-:Y:S05]  /*05f0*/  BRA `(.L_x_12669) ;  /* 0x0000000800607947 */ /* 0x000fea0003800000 */
.L_x_12677:
        /* <DEDUP_REMOVED lines=27> */
.L_x_12680:
        /* <DEDUP_REMOVED lines=15> */
.L_x_12679:
[----:B------:R-:W2:Y:S02]  /*08a0*/  LDG.E.U16 R22, desc[UR36][R2.64] ;  /* 0x0000002402167981 */ /* 0x000ea4000c1e1500 */
[----:B--2---:R-:W-:-:S06]  /*08b0*/  IMAD.U32 R22, R22, 0x10000, RZ ;  /* 0x0001000016167824 */ /* 0x004fcc00078e00ff */
[----:B------:R-:W0:Y:S01]  /*08c0*/  F2I.S64.TRUNC R22, R22 ;  /* 0x0000001600167311 */ /* 0x000e22000020d900 */
[----:B------:R-:W-:Y:S05]  /*08d0*/  BRA `(.L_x_12669) ;  /* 0x0000000400a87947 */ /* 0x000fea0003800000 */
.L_x_12676:
        /* <DEDUP_REMOVED lines=11> */
.L_x_12683:
        /* <DEDUP_REMOVED lines=21> */
.L_x_12687:
[----:B------:R-:W-:Y:S05]  /*0ae0*/  BSYNC B1 ;  /* 0x0000000000017941 */ /* 0x000fea0003800000 */
.L_x_12686:
[----:B------:R-:W-:Y:S01]  /*0af0*/  IMAD.SHL.U32 R2, R2, 0x100000, RZ ;  /* 0x0010000002027824 */ /* 0x000fe200078e00ff */
[----:B------:R-:W-:-:S04]  /*0b00*/  LEA R3, R0, 0x3b800000, 0x17 ;  /* 0x3b80000000037811 */ /* 0x000fc800078eb8ff */
[----:B------:R-:W-:-:S07]  /*0b10*/  LOP3.LUT R22, R3, R2, R22, 0xfe, !PT ;  /* 0x0000000203167212 */ /* 0x000fce00078efe16 */
.L_x_12685:
[----:B------:R-:W-:Y:S05]  /*0b20*/  BSYNC B0 ;  /* 0x0000000000007941 */ /* 0x000fea0003800000 */
.L_x_12684:
[----:B------:R-:W0:Y:S01]  /*0b30*/  F2I.S64.TRUNC R22, R22 ;  /* 0x0000001600167311 */ /* 0x000e22000020d900 */
[----:B------:R-:W-:Y:S05]  /*0b40*/  BRA `(.L_x_12669) ;  /* 0x00000004000c7947 */ /* 0x000fea0003800000 */
.L_x_12682:
        /* <DEDUP_REMOVED lines=21> */
.L_x_12691:
[----:B------:R-:W-:Y:S05]  /*0ca0*/  BSYNC B1 ;  /* 0x0000000000017941 */ /* 0x000fea0003800000 */
.L_x_12690:
[----:B------:R-:W-:Y:S01]  /*0cb0*/  IMAD.SHL.U32 R2, R2, 0x200000, RZ ;  /* 0x0020000002027824 */ /* 0x000fe200078e00ff */
[----:B------:R-:W-:-:S04]  /*0cc0*/  LEA R3, R0, 0x37800000, 0x17 ;  /* 0x3780000000037811 */ /* 0x000fc800078eb8ff */
[----:B------:R-:W-:-:S07]  /*0cd0*/  LOP3.LUT R22, R3, R2, R22, 0xfe, !PT ;  /* 0x0000000203167212 */ /* 0x000fce00078efe16 */
.L_x_12689:
[----:B------:R-:W-:Y:S05]  /*0ce0*/  BSYNC B0 ;  /* 0x0000000000007941 */ /* 0x000fea0003800000 */
.L_x_12688:
[----:B------:R-:W0:Y:S01]  /*0cf0*/  F2I.S64.TRUNC R22, R22 ;  /* 0x0000001600167311 */ /* 0x000e22000020d900 */
[----:B------:R-:W-:Y:S05]  /*0d00*/  BRA `(.L_x_12669) ;  /* 0x00000000009c7947 */ /* 0x000fea0003800000 */
.L_x_12681:
        /* <DEDUP_REMOVED lines=14> */
.L_x_12695:
[----:B------:R-:W-:Y:S05]  /*0df0*/  BSYNC B0 ;  /* 0x0000000000007941 */ /* 0x000fea0003800000 */
.L_x_12694:
[----:B------:R-:W0:Y:S01]  /*0e00*/  F2I.S64.TRUNC R22, R22 ;  /* 0x0000001600167311 */ /* 0x000e22000020d900 */
[----:B------:R-:W-:Y:S05]  /*0e10*/  BRA `(.L_x_12669) ;  /* 0x0000000000587947 */ /* 0x000fea0003800000 */
.L_x_12668:
        /* <DEDUP_REMOVED lines=16> */
.L_x_12696:
[----:B------:R-:W-:Y:S01]  /*0f20*/  CS2R R22, SRZ ;  /* 0x0000000000167805 */ /* 0x000fe2000001ff00 */
[----:B------:R-:W-:Y:S06]  /*0f30*/  BRA `(.L_x_12669) ;  /* 0x0000000000107947 */ /* 0x000fec0003800000 */
.L_x_12693:
[----:B------:R0:W5:Y:S01]  /*0f40*/  LDG.E.64 R22, desc[UR36][R2.64] ;  /* 0x0000002402167981 */ /* 0x000162000c1e1b00 */
[----:B------:R-:W-:Y:S05]  /*0f50*/  BRA `(.L_x_12669) ;  /* 0x0000000000087947 */ /* 0x000fea0003800000 */
.L_x_12692:
[----:B------:R0:W5:Y:S01]  /*0f60*/  LDG.E R22, desc[UR36][R2.64] ;  /* 0x0000002402167981 */ /* 0x000162000c1e1900 */
[----:B------:R-:W-:-:S07]  /*0f70*/  IMAD.MOV.U32 R23, RZ, RZ, RZ ;  /* 0x000000ffff177224 */ /* 0x000fce00078e00ff */
.L_x_12669:
[----:B012---:R-:W0:Y:S01]  /*0f80*/  LDC.64 R2, c[0x0][0x228] ;  /* 0x00008a00ff027b82 */ /* 0x007e220000000a00 */
        /* <DEDUP_REMOVED lines=18> */
.L_x_12700:
[----:B------:R0:W5:Y:S01]  /*10b0*/  LDG.E.U8 R30, desc[UR36][R2.64] ;  /* 0x00000024021e7981 */ /* 0x000162000c1e1100 */
[----:B------:R-:W-:Y:S01]  /*10c0*/  IMAD.MOV.U32 R31, RZ, RZ, RZ ;  /* 0x000000ffff1f7224 */ /* 0x000fe200078e00ff */
[----:B------:R-:W-:Y:S06]  /*10d0*/  BRA `(.L_x_12702) ;  /* 0x0000000c00487947 */ /* 0x000fec0003800000 */
.L_x_12699:
        /* <DEDUP_REMOVED lines=8> */
.L_x_12704:
[----:B------:R-:W2:Y:S02]  /*1160*/  LDG.E R30, desc[UR36][R2.64] ;  /* 0x00000024021e7981 */ /* 0x000ea4000c1e1900 */
[----:B--2---:R-:W-:Y:S01]  /*1170*/  SHF.R.S32.HI R31, RZ, 0x1f, R30 ;  /* 0x0000001fff1f7819 */ /* 0x004fe2000001141e */
[----:B------:R-:W-:Y:S06]  /*1180*/  BRA `(.L_x_12702) ;  /* 0x0000000c001c7947 */ /* 0x000fec0003800000 */
.L_x_12703:
[----:B------:R-:W2:Y:S02]  /*1190*/  LDG.E.S16 R30, desc[UR36][R2.64] ;  /* 0x00000024021e7981 */ /* 0x000ea4000c1e1700 */
[----:B--2---:R-:W-:Y:S01]  /*11a0*/  SHF.R.S32.HI R31, RZ, 0x1f, R30 ;  /* 0x0000001fff1f7819 */ /* 0x004fe2000001141e */
[----:B------:R-:W-:Y:S06]  /*11b0*/  BRA `(.L_x_12702) ;  /* 0x0000000c00107947 */ /* 0x000fec0003800000 */
.L_x_12698:
        /* <DEDUP_REMOVED lines=9> */
.L_x_12706:
[----:B------:R-:W2:Y:S02]  /*1250*/  LDG.E.U16 R2, desc[UR36][R2.64] ;  /* 0x0000002402027981 */ /* 0x000ea4000c1e1500 */
[----:B--2---:R-:W-:-:S06]  /*1260*/  HADD2.F32 R30, -RZ, R2.H0_H0 ;  /* 0x20000002ff1e7230 */ /* 0x004fcc0000004100 */
[----:B------:R-:W0:Y:S01]  /*1270*/  F2I.S64.TRUNC R30, R30 ;  /* 0x0000001e001e7311 */ /* 0x000e22000020d900 */
[----:B------:R-:W-:Y:S05]  /*1280*/  BRA `(.L_x_12702) ;  /* 0x0000000800dc7947 */ /* 0x000fea0003800000 */
.L_x_12705:
[----:B------:R-:W-:-:S13]  /*1290*/  ISETP.NE.AND P0, PT, R0, 0x7, PT ;  /* 0x000000070000780c */ /* 0x000fda0003f05270 */
[----:B------:R-:W-:Y:S05]  /*12a0*/  @!P0 BRA `(.L_x_12707) ;  /* 0x00000000002c8947 */ /* 0x000fea0003800000 */
[----:B------:R-:W-:-:S13]  /*12b0*/  ISETP.NE.AND P0, PT, R0, 0x8, PT ;  /* 0x000000080000780c */ /* 0x000fda0003f05270 */
[----:B------:R-:W-:Y:S05]  /*12c0*/  @!P0 BRA `(.L_x_12708) ;  /* 0x0000000000148947 */ /* 0x000fea0003800000 */
[----:B------:R-:W-:-:S13]  /*12d0*/  ISETP.NE.AND P0, PT, R0, 0x9, PT ;  /* 0x000000090000780c */ /* 0x000fda0003f05270 */
[----:B------:R-:W-:Y:S05]  /*12e0*/  @P0 BRA `(.L_x_12701) ;  /* 0x00000008006c0947 */ /* 0x000fea0003800000 */
[----:B------:R-:W2:Y:S02]  /*12f0*/  LDG.E R2, desc[UR36][R2.64] ;  /* 0x0000002402027981 */ /* 0x000ea4000c1e1900 */
[----:B--2---:R2:W0:Y:S01]  /*1300*/  F2I.S64.TRUNC R30, R2 ;  /* 0x00000002001e7311 */ /* 0x004422000020d900 */
[----:B------:R-:W-:Y:S05]  /*1310*/  BRA `(.L_x_12702) ;  /* 0x0000000800b87947 */ /* 0x000fea0003800000 */
.L_x_12708:
[----:B------:R-:W2:Y:S02]  /*1320*/  LDG.E.U16 R2, desc[UR36][R2.64] ;  /* 0x0000002402027981 */ /* 0x000ea4000c1e1500 */
[----:B--2---:R-:W-:-:S06]  /*1330*/  HADD2.F32 R30, -RZ, R2.H0_H0 ;  /* 0x20000002ff1e7230 */ /* 0x004fcc0000004100 */
[----:B------:R-:W0:Y:S01]  /*1340*/  F2I.S64.TRUNC R30, R30 ;  /* 0x0000001e001e7311 */ /* 0x000e22000020d900 */
[----:B------:R-:W-:Y:S05]  /*1350*/  BRA `(.L_x_12702) ;  /* 0x0000000800a87947 */ /* 0x000fea0003800000 */
.L_x_12707:
[----:B------:R-:W2:Y:S02]  /*1360*/  LDG.E.64 R2, desc[UR36][R2.64] ;  /* 0x0000002402027981 */ /* 0x000ea4000c1e1b00 */
[----:B--2---:R0:W1:Y:S01]  /*1370*/  F2I.S64.F64.TRUNC R30, R2 ;  /* 0x00000002001e7311 */ /* 0x004062000030d900 */
[----:B------:R-:W-:Y:S05]  /*1380*/  BRA `(.L_x_12702) ;  /* 0x00000008009c7947 */ /* 0x000fea0003800000 */
.L_x_12697:
        /* <DEDUP_REMOVED lines=13> */
.L_x_12711:
[----:B------:R-:W2:Y:S02]  /*1460*/  LDG.E.64 R2, desc[UR36][R2.64] ;  /* 0x0000002402027981 */ /* 0x000ea4000c1e1b00 */
[----:B--2---:R0:W1:Y:S01]  /*1470*/  F2I.S64.F64.TRUNC R30, R2 ;  /* 0x00000002001e7311 */ /* 0x004062000030d900 */
[----:B------:R-:W-:Y:S05]  /*1480*/  BRA `(.L_x_12702) ;  /* 0x00000008005c7947 */ /* 0x000fea0003800000 */
.L_x_12710:
        /* <DEDUP_REMOVED lines=27> */
.L_x_12713:
        /* <DEDUP_REMOVED lines=14> */
.L_x_12712:
[----:B------:R-:W2:Y:S02]  /*1720*/  LDG.E.U16 R30, desc[UR36][R2.64] ;  /* 0x00000024021e7981 */ /* 0x000ea4000c1e1500 */
[----:B--2---:R-:W-:-:S06]  /*1730*/  IMAD.U32 R30, R30, 0x10000, RZ ;  /* 0x000100001e1e7824 */ /* 0x004fcc00078e00ff */
[----:B------:R-:W0:Y:S01]  /*1740*/  F2I.S64.TRUNC R30, R30 ;  /* 0x0000001e001e7311 */ /* 0x000e22000020d900 */
[----:B------:R-:W-:Y:S05]  /*1750*/  BRA `(.L_x_12702) ;  /* 0x0000000400a87947 */ /* 0x000fea0003800000 */
.L_x_12709:
        /* <DEDUP_REMOVED lines=11> */
.L_x_12716:
        /* <DEDUP_REMOVED lines=21> */
.L_x_12720:
[----:B------:R-:W-:Y:S05]  /*1960*/  BSYNC B1 ;  /* 0x0000000000017941 */ /* 0x000fea0003800000 */
.L_x_12719:
[----:B------:R-:W-:Y:S01]  /*1970*/  IMAD.SHL.U32 R2, R2, 0x100000, RZ ;  /* 0x0010000002027824 */ /* 0x000fe200078e00ff */
[----:B------:R-:W-:-:S04]  /*1980*/  LEA R3, R0, 0x3b800000, 0x17 ;  /* 0x3b80000000037811 */ /* 0x000fc800078eb8ff */
[----:B------:R-:W-:-:S07]  /*1990*/  LOP3.LUT R30, R3, R2, R30, 0xfe, !PT ;  /* 0x00000002031e7212 */ /* 0x000fce00078efe1e */
.L_x_12718:
[----:B------:R-:W-:Y:S05]  /*19a0*/  BSYNC B0 ;  /* 0x0000000000007941 */ /* 0x000fea0003800000 */
.L_x_12717:
[----:B------:R-:W0:Y:S01]  /*19b0*/  F2I.S64.TRUNC R30, R30 ;  /* 0x0000001e001e7311 */ /* 0x000e22000020d900 */
[----:B------:R-:W-:Y:S05]  /*19c0*/  BRA `(.L_x_12702) ;  /* 0x00000004000c7947 */ /* 0x000fea0003800000 */
.L_x_12715:
        /* <DEDUP_REMOVED lines=21> */
.L_x_12724:
[----:B------:R-:W-:Y:S05]  /*1b20*/  BSYNC B1 ;  /* 0x0000000000017941 */ /* 0x000fea0003800000 */
.L_x_12723:
[----:B------:R-:W-:Y:S01]  /*1b30*/  IMAD.SHL.U32 R2, R2, 0x200000, RZ ;  /* 0x0020000002027824 */ /* 0x000fe200078e00ff */
[----:B------:R-:W-:-:S04]  /*1b40*/  LEA R3, R0, 0x37800000, 0x17 ;  /* 0x3780000000037811 */ /* 0x000fc800078eb8ff */
[----:B------:R-:W-:-:S07]  /*1b50*/  LOP3.LUT R30, R3, R2, R30, 0xfe, !PT ;  /* 0x00000002031e7212 */ /* 0x000fce00078efe1e */
.L_x_12722:
[----:B------:R-:W-:Y:S05]  /*1b60*/  BSYNC B0 ;  /* 0x0000000000007941 */ /* 0x000fea0003800000 */
.L_x_12721:
[----:B------:R-:W0:Y:S01]  /*1b70*/  F2I.S64.TRUNC R30, R30 ;  /* 0x0000001e001e7311 */ /* 0x000e22000020d900 */
[----:B------:R-:W-:Y:S05]  /*1b80*/  BRA `(.L_x_12702) ;  /* 0x00000000009c7947 */ /* 0x000fea0003800000 */
.L_x_12714:
        /* <DEDUP_REMOVED lines=14> */
.L_x_12728:
[----:B------:R-:W-:Y:S05]  /*1c70*/  BSYNC B0 ;  /* 0x0000000000007941 */ /* 0x000fea0003800000 */
.L_x_12727:
[----:B------:R-:W0:Y:S01]  /*1c80*/  F2I.S64.TRUNC R30, R30 ;  /* 0x0000001e001e7311 */ /* 0x000e22000020d900 */
[----:B------:R-:W-:Y:S05]  /*1c90*/  BRA `(.L_x_12702) ;  /* 0x0000000000587947 */ /* 0x000fea0003800000 */
.L_x_12701:
        /* <DEDUP_REMOVED lines=16> */
.L_x_12729:
[----:B------:R-:W-:Y:S01]  /*1da0*/  CS2R R30, SRZ ;  /* 0x00000000001e7805 */ /* 0x000fe2000001ff00 */
[----:B------:R-:W-:Y:S06]  /*1db0*/  BRA `(.L_x_12702) ;  /* 0x0000000000107947 */ /* 0x000fec0003800000 */
.L_x_12726:
[----:B------:R0:W5:Y:S01]  /*1dc0*/  LDG.E.64 R30, desc[UR36][R2.64] ;  /* 0x00000024021e7981 */ /* 0x000162000c1e1b00 */
[----:B------:R-:W-:Y:S05]  /*1dd0*/  BRA `(.L_x_12702) ;  /* 0x0000000000087947 */ /* 0x000fea0003800000 */
.L_x_12725:
[----:B------:R0:W5:Y:S01]  /*1de0*/  LDG.E R30, desc[UR36][R2.64] ;  /* 0x00000024021e7981 */ /* 0x000162000c1e1900 */
[----:B------:R-:W-:-:S07]  /*1df0*/  IMAD.MOV.U32 R31, RZ, RZ, RZ ;  /* 0x000000ffff1f7224 */ /* 0x000fce00078e00ff */
.L_x_12702:
[----:B------:R-:W3:Y:S02]  /*1e00*/  S2R R34, SR_TID.X ;  /* 0x0000000000227919 */ /* 0x000ee40000002100 */
[----:B---3--:R-:W-:-:S07]  /*1e10*/  VIADD R34, R34, 0x80 ;  /* 0x0000008022227836 */ /* 0x008fce0000000000 */
.L_x_12663:
[----:B------:R-:W-:Y:S05]  /*1e20*/  BSYNC B6 ;  /* 0x0000000000067941 */ /* 0x000fea0003800000 */
.L_x_12662:
[----:B------:R-:W-:Y:S01]  /*1e30*/  ISETP.GE.AND P0, PT, R34, R17, PT ;  /* 0x000000112200720c */ /* 0x000fe20003f06270 */
[----:B------:R-:W-:Y:S01]  /*1e40*/  BSSY B6, `(.L_x_12730) ;  /* 0x00001d6000067945 */ /* 0x000fe20003800000 */
[----:B01---5:R-:W-:Y:S01]  /*1e50*/  IMAD.MOV.U32 R37, RZ, RZ, R30 ;  /* 0x000000ffff257224 */ /* 0x023fe200078e001e */
[----:B------:R-:W-:-:S10]  /*1e60*/  CS2R R28, SRZ ;  /* 0x00000000001c7805 */ /* 0x000fd4000001ff00 */
[----:B------:R-:W-:Y:S05]  /*1e70*/  @P0 BRA `(.L_x_12731) ;  /* 0x0000001c00480947 */ /* 0x000fea0003800000 */
[----:B--2---:R-:W0:Y:S01]  /*1e80*/  LDC.64 R2, c[0x0][0x220] ;  /* 0x00008800ff027b82 */ /* 0x004e220000000a00 */
        /* <DEDUP_REMOVED lines=19> */
.L_x_12735:
[----:B------:R0:W5:Y:S01]  /*1fc0*/  LDG.E.U8 R24, desc[UR36][R2.64] ;  /* 0x0000002402187981 */ /* 0x000162000c1e1100 */
[----:B------:R-:W-:Y:S01]  /*1fd0*/  IMAD.MOV.U32 R25, RZ, RZ, RZ ;  /* 0x000000ffff197224 */ /* 0x000fe200078e00ff */
[----:B------:R-:W-:Y:S06]  /*1fe0*/  BRA `(.L_x_12737) ;  /* 0x0000000c00487947 */ /* 0x000fec0003800000 */
.L_x_12734:
        /* <DEDUP_REMOVED lines=8> */
.L_x_12739:
[----:B------:R-:W2:Y:S02]  /*2070*/  LDG.E R24, desc[UR36][R2.64] ;  /* 0x0000002402187981 */ /* 0x000ea4000c1e1900 */
[----:B--2---:R-:W-:Y:S01]  /*2080*/  SHF.R.S32.HI R25, RZ, 0x1f, R24 ;  /* 0x0000001fff197819 */ /* 0x004fe20000011418 */
[----:B------:R-:W-:Y:S06]  /*2090*/  BRA `(.L_x_12737) ;  /* 0x0000000c001c7947 */ /* 0x000fec0003800000 */
.L_x_12738:
[----:B------:R-:W2:Y:S02]  /*20a0*/  LDG.E.S16 R24, desc[UR36][R2.64] ;  /* 0x0000002402187981 */ /* 0x000ea4000c1e1700 */
[----:B--2---:R-:W-:Y:S01]  /*20b0*/  SHF.R.S32.HI R25, RZ, 0x1f, R24 ;  /* 0x0000001fff197819 */ /* 0x004fe20000011418 */
[----:B------:R-:W-:Y:S06]  /*20c0*/  BRA `(.L_x_12737) ;  /* 0x0000000c00107947 */ /* 0x000fec0003800000 */
.L_x_12733:
        /* <DEDUP_REMOVED lines=9> */
.L_x_12741:
[----:B------:R-:W2:Y:S02]  /*2160*/  LDG.E.U16 R2, desc[UR36][R2.64] ;  /* 0x0000002402027981 */ /* 0x000ea4000c1e1500 */
[----:B--2---:R-:W-:-:S06]  /*2170*/  HADD2.F32 R24, -RZ, R2.H0_H0 ;  /* 0x20000002ff187230 */ /* 0x004fcc0000004100 */
[----:B------:R-:W0:Y:S01]  /*2180*/  F2I.S64.TRUNC R24, R24 ;  /* 0x0000001800187311 */ /* 0x000e22000020d900 */
[----:B------:R-:W-:Y:S05]  /*2190*/  BRA `(.L_x_12737) ;  /* 0x0000000800dc7947 */ /* 0x000fea0003800000 */
.L_x_12740:
        /* <DEDUP_REMOVED lines=9> */
.L_x_12743:
[----:B------:R-:W2:Y:S02]  /*2230*/  LDG.E.U16 R2, desc[UR36][R2.64] ;  /* 0x0000002402027981 */ /* 0x000ea4000c1e1500 */
[----:B--2---:R-:W-:-:S06]  /*2240*/  HADD2.F32 R24, -RZ, R2.H0_H0 ;  /* 0x20000002ff187230 */ /* 0x004fcc0000004100 */
[----:B------:R-:W0:Y:S01]  /*2250*/  F2I.S64.TRUNC R24, R24 ;  /* 0x0000001800187311 */ /* 0x000e22000020d900 */
[----:B------:R-:W-:Y:S05]  /*2260*/  BRA `(.L_x_12737) ;  /* 0x0000000800a87947 */ /* 0x000fea0003800000 */
.L_x_12742:
[----:B------:R-:W2:Y:S02]  /*2270*/  LDG.E.64 R2, desc[UR36][R2.64] ;  /* 0x0000002402027981 */ /* 0x000ea4000c1e1b00 */
[----:B--2---:R0:W1:Y:S01]  /*2280*/  F2I.S64.F64.TRUNC R24, R2 ;  /* 0x0000000200187311 */ /* 0x004062000030d900 */
[----:B------:R-:W-:Y:S05]  /*2290*/  BRA `(.L_x_12737) ;  /* 0x00000008009c7947 */ /* 0x000fea0003800000 */
.L_x_12732:
        /* <DEDUP_REMOVED lines=13> */
.L_x_12746:
[----:B------:R-:W2:Y:S02]  /*2370*/  LDG.E.64 R2, desc[UR36][R2.64] ;  /* 0x0000002402027981 */ /* 0x000ea4000c1e1b00 */
[----:B--2---:R0:W1:Y:S01]  /*2380*/  F2I.S64.F64.TRUNC R24, R2 ;  /* 0x0000000200187311 */ /* 0x004062000030d900 */
[----:B------:R-:W-:Y:S05]  /*2390*/  BRA `(.L_x_12737) ;  /* 0x00000008005c7947 */ /* 0x000fea0003800000 */
.L_x_12745:
        /* <DEDUP_REMOVED lines=27> */
.L_x_12748:
        /* <DEDUP_REMOVED lines=12> */
[----:B------:R3:W0:Y:S01]  /*2610*/  F2I.S64.TRUNC R24, R4 ;  /* 0x0000000400187311 */ /* 0x000622000020d900 */
[----:B------:R-:W-:Y:S05]  /*2620*/  BRA `(.L_x_12737) ;  /* 0x0000000400b87947 */ /* 0x000fea0003800000 */
.L_x_12747:
[----:B------:R-:W2:Y:S02]  /*2630*/  LDG.E.U16 R24, desc[UR36][R2.64] ;  /* 0x0000002402187981 */ /* 0x000ea4000c1e1500 */
[----:B--2---:R-:W-:-:S06]  /*2640*/  IMAD.U32 R24, R24, 0x10000, RZ ;  /* 0x0001000018187824 */ /* 0x004fcc00078e00ff */
[----:B------:R-:W2:Y:S01]  /*2650*/  F2I.S64.TRUNC R24, R24 ;  /* 0x0000001800187311 */ /* 0x000ea2000020d900 */
[----:B------:R-:W-:Y:S05]  /*2660*/  BRA `(.L_x_12737) ;  /* 0x0000000400a87947 */ /* 0x000fea0003800000 */
.L_x_12744:
        /* <DEDUP_REMOVED lines=11> */
.L_x_12751:
        /* <DEDUP_REMOVED lines=21> */
.L_x_12755:
[----:B------:R-:W-:Y:S05]  /*2870*/  BSYNC B1 ;  /* 0x0000000000017941 */ /* 0x000fea0003800000 */
.L_x_12754:
[----:B------:R-:W-:Y:S01]  /*2880*/  IMAD.SHL.U32 R2, R2, 0x100000, RZ ;  /* 0x0010000002027824 */ /* 0x000fe200078e00ff */
[----:B------:R-:W-:-:S04]  /*2890*/  LEA R3, R0, 0x3b800000, 0x17 ;  /* 0x3b80000000037811 */ /* 0x000fc800078eb8ff */
[----:B------:R-:W-:-:S07]  /*28a0*/  LOP3.LUT R24, R3, R2, R24, 0xfe, !PT ;  /* 0x0000000203187212 */ /* 0x000fce00078efe18 */
.L_x_12753:
[----:B------:R-:W-:Y:S05]  /*28b0*/  BSYNC B0 ;  /* 0x0000000000007941 */ /* 0x000fea0003800000 */
.L_x_12752:
[----:B------:R-:W0:Y:S01]  /*28c0*/  F2I.S64.TRUNC R24, R24 ;  /* 0x0000001800187311 */ /* 0x000e22000020d900 */
[----:B------:R-:W-:Y:S05]  /*28d0*/  BRA `(.L_x_12737) ;  /* 0x00000004000c7947 */ /* 0x000fea0003800000 */
.L_x_12750:
        /* <DEDUP_REMOVED lines=21> */
.L_x_12759:
[----:B------:R-:W-:Y:S05]  /*2a30*/  BSYNC B1 ;  /* 0x0000000000017941 */ /* 0x000fea0003800000 */
.L_x_12758:
[----:B------:R-:W-:Y:S01]  /*2a40*/  IMAD.SHL.U32 R2, R2, 0x200000, RZ ;  /* 0x0020000002027824 */ /* 0x000fe200078e00ff */
[----:B------:R-:W-:-:S04]  /*2a50*/  LEA R3, R0, 0x37800000, 0x17 ;  /* 0x3780000000037811 */ /* 0x000fc800078eb8ff */
[----:B------:R-:W-:-:S07]  /*2a60*/  LOP3.LUT R24, R3, R2, R24, 0xfe, !PT ;  /* 0x0000000203187212 */ /* 0x000fce00078efe18 */
.L_x_12757:
[----:B------:R-:W-:Y:S05]  /*2a70*/  BSYNC B0 ;  /* 0x0000000000007941 */ /* 0x000fea0003800000 */
.L_x_12756:
[----:B------:R-:W0:Y:S01]  /*2a80*/  F2I.S64.TRUNC R24, R24 ;  /* 0x0000001800187311 */ /* 0x000e22000020d900 */
[----:B------:R-:W-:Y:S05]  /*2a90*/  BRA `(.L_x_12737) ;  /* 0x00000000009c7947 */ /* 0x000fea0003800000 */
.L_x_12749:
        /* <DEDUP_REMOVED lines=14> */
.L_x_12763:
[----:B------:R-:W-:Y:S05]  /*2b80*/  BSYNC B0 ;  /* 0x0000000000007941 */ /* 0x000fea0003800000 */
.L_x_12762:
[----:B------:R-:W0:Y:S01]  /*2b90*/  F2I.S64.TRUNC R24, R24 ;  /* 0x0000001800187311 */ /* 0x000e22000020d900 */
[----:B------:R-:W-:Y:S05]  /*2ba0*/  BRA `(.L_x_12737) ;  /* 0x0000000000587947 */ /* 0x000fea0003800000 */
.L_x_12736:
        /* <DEDUP_REMOVED lines=15> */
[----:B0---4-:R-:W-:Y:S05]  /*2ca0*/  CALL.ABS.NOINC R2 ;  /* 0x0000000002007343 */ /* 0x011fea0003c00000 */
.L_x_12764:
[----:B------:R-:W-:Y:S01]  /*2cb0*/  CS2R R24, SRZ ;  /* 0x0000000000187805 */ /* 0x000fe2000001ff00 */
[----:B------:R-:W-:Y:S06]  /*2cc0*/  BRA `(.L_x_12737) ;  /* 0x0000000000107947 */ /* 0x000fec0003800000 */
.L_x_12761:
[----:B------:R0:W5:Y:S01]  /*2cd0*/  LDG.E.64 R24, desc[UR36][R2.64] ;  /* 0x0000002402187981 */ /* 0x000162000c1e1b00 */
[----:B------:R-:W-:Y:S05]  /*2ce0*/  BRA `(.L_x_12737) ;  /* 0x0000000000087947 */ /* 0x000fea0003800000 */
.L_x_12760:
[----:B------:R0:W5:Y:S01]  /*2cf0*/  LDG.E R24, desc[UR36][R2.64] ;  /* 0x0000002402187981 */ /* 0x000162000c1e1900 */
[----:B------:R-:W-:-:S07]  /*2d00*/  IMAD.MOV.U32 R25, RZ, RZ, RZ ;  /* 0x000000ffff197224 */ /* 0x000fce00078e00ff */
.L_x_12737:
        /* <DEDUP_REMOVED lines=19> */
.L_x_12768:
[----:B------:R0:W5:Y:S01]  /*2e40*/  LDG.E.U8 R28, desc[UR36][R2.64] ;  /* 0x00000024021c7981 */ /* 0x000162000c1e1100 */
[----:B------:R-:W-:Y:S01]  /*2e50*/  IMAD.MOV.U32 R29, RZ, RZ, RZ ;  /* 0x000000ffff1d7224 */ /* 0x000fe200078e00ff */
[----:B------:R-:W-:Y:S06]  /*2e60*/  BRA `(.L_x_12770) ;  /* 0x0000000c00487947 */ /* 0x000fec0003800000 */
.L_x_12767:
        /* <DEDUP_REMOVED lines=8> */
.L_x_12772:
[----:B------:R-:W2:Y:S02]  /*2ef0*/  LDG.E R28, desc[UR36][R2.64] ;  /* 0x00000024021c7981 */ /* 0x000ea4000c1e1900 */
[----:B--2---:R-:W-:Y:S01]  /*2f00*/  SHF.R.S32.HI R29, RZ, 0x1f, R28 ;  /* 0x0000001fff1d7819 */ /* 0x004fe2000001141c */
[----:B------:R-:W-:Y:S06]  /*2f10*/  BRA `(.L_x_12770) ;  /* 0x0000000c001c7947 */ /* 0x000fec0003800000 */
.L_x_12771:
[----:B------:R-:W2:Y:S02]  /*2f20*/  LDG.E.S16 R28, desc[UR36][R2.64] ;  /* 0x00000024021c7981 */ /* 0x000ea4000c1e1700 */
[----:B--2---:R-:W-:Y:S01]  /*2f30*/  SHF.R.S32.HI R29, RZ, 0x1f, R28 ;  /* 0x0000001fff1d7819 */ /* 0x004fe2000001141c */
[----:B------:R-:W-:Y:S06]  /*2f40*/  BRA `(.L_x_12770) ;  /* 0x0000000c00107947 */ /* 0x000fec0003800000 */
.L_x_12766:
[----:B------:R-:W-:-:S13]  /*2f50*/  ISETP.GT.AND P0, PT, R0, 0x6, PT ;  /* 0x000000060000780c */ /* 0x000fda0003f04270 */
[----:B------:R-:W-:Y:S05]  /*2f60*/  @P0 BRA `(.L_x_12773) ;  /* 0x00000000002c0947 */ /* 0x000fea0003800000 */
[----:B------:R-:W-:-:S13]  /*2f70*/  ISETP.NE.AND P0, PT, R0, 0x5, PT ;  /* 0x000000050000780c */ /* 0x000fda0003f05270 */
[----:B------:R-:W-:Y:S05]  /*2f80*/  @!P0 BRA `(.L_x_12774) ;  /* 0x0000000000148947 */ /* 0x000fea0003800000 */
[----:B------:R-:W-:-:S13]  /*2f90*/  ISETP.NE.AND P0, PT, R0, 0x6, PT ;  /* 0x000000060000780c */ /* 0x000fda0003f05270 */
[----:B------:R-:W-:Y:S05]  /*2fa0*/  @P0 BRA `(.L_x_12769) ;  /* 0x0000000800a00947 */ /* 0x000fea0003800000 */
[----:B------:R-:W2:Y:S02]  /*2fb0*/  LDG.E R2, desc[UR36][R2.64] ;  /* 0x0000002402027981 */ /* 0x000ea4000c1e1900 */
[----:B--2---:R0:W2:Y:S01]  /*2fc0*/  F2I.S64.TRUNC R28, R2 ;  /* 0x00000002001c7311 */ /* 0x0040a2000020d900 */
[----:B------:R-:W-:Y:S05]  /*2fd0*/  BRA `(.L_x_12770) ;  /* 0x0000000800ec7947 */ /* 0x000fea0003800000 */
.L_x_12774:
[----:B------:R-:W2:Y:S02]  /*2fe0*/  LDG.E.U16 R2, desc[UR36][R2.64] ;  /* 0x0000002402027981 */ /* 0x000ea4000c1e1500 */
[----:B--2---:R-:W-:-:S06]  /*2ff0*/  HADD2.F32 R28, -RZ, R2.H0_H0 ;  /* 0x20000002ff1c7230 */ /* 0x004fcc0000004100 */
[----:B------:R-:W0:Y:S01]  /*3000*/  F2I.S64.TRUNC R28, R28 ;  /* 0x0000001c001c7311 */ /* 0x000e22000020d900 */
[----:B------:R-:W-:Y:S05]  /*3010*/  BRA `(.L_x_12770) ;  /* 0x0000000800dc7947 */ /* 0x000fea0003800000 */
.L_x_12773:
[----:B------:R-:W-:-:S13]  /*3020*/  ISETP.NE.AND P0, PT, R0, 0x7, PT ;  /* 0x000000070000780c */ /* 0x000fda0003f05270 */
[----:B------:R-:W-:Y:S05]  /*3030*/  @!P0 BRA `(.L_x_12775) ;  /* 0x00000000002c8947 */ /* 0x000fea0003800000 */
[----:B------:R-:W-:-:S13]  /*3040*/  ISETP.NE.AND P0, PT, R0, 0x8, PT ;  /* 0x000000080000780c */ /* 0x000fda0003f05270 */
[----:B------:R-:W-:Y:S05]  /*3050*/  @!P0 BRA `(.L_x_12776) ;  /* 0x0000000000148947 */ /* 0x000fea0003800000 */
[----:B------:R-:W-:-:S13]  /*3060*/  ISETP.NE.AND P0, PT, R0, 0x9, PT ;  /* 0x000000090000780c */ /* 0x000fda0003f05270 */
[----:B------:R-:W-:Y:S05]  /*3070*/  @P0 BRA `(.L_x_12769) ;  /* 0x00000008006c0947 */ /* 0x000fea0003800000 */
[----:B------:R-:W2:Y:S02]  /*3080*/  LDG.E R2, desc[UR36][R2.64] ;  /* 0x0000002402027981 */ /* 0x000ea4000c1e1900 */
[----:B--2---:R0:W2:Y:S01]  /*3090*/  F2I.S64.TRUNC R28, R2 ;  /* 0x00000002001c7311 */ /* 0x0040a2000020d900 */
[----:B------:R-:W-:Y:S05]  /*30a0*/  BRA `(.L_x_12770) ;  /* 0x0000000800b87947 */ /* 0x000fea0003800000 */
.L_x_12776:
[----:B------:R-:W2:Y:S02]  /*30b0*/  LDG.E.U16 R2, desc[UR36][R2.64] ;  /* 0x0000002402027981 */ /* 0x000ea4000c1e1500 */
[----:B--2---:R-:W-:-:S06]  /*30c0*/  HADD2.F32 R28, -RZ, R2.H0_H0 ;  /* 0x20000002ff1c7230 */ /* 0x004fcc0000004100 */
[----:B------:R-:W0:Y:S01]  /*30d0*/  F2I.S64.TRUNC R28, R28 ;  /* 0x0000001c001c7311 */ /* 0x000e22000020d900 */
[----:B------:R-:W-:Y:S05]  /*30e0*/  BRA `(.L_x_12770) ;  /* 0x0000000800a87947 */ /* 0x000fea0003800000 */
.L_x_12775:
[----:B------:R-:W2:Y:S02]  /*30f0*/  LDG.E.64 R2, desc[UR36][R2.64] ;  /* 0x0000002402027981 */ /* 0x000ea4000c1e1b00 */
[----:B--2---:R0:W2:Y:S01]  /*3100*/  F2I.S64.F64.TRUNC R28, R2 ;  /* 0x00000002001c7311 */ /* 0x0040a2000030d900 */
[----:B------:R-:W-:Y:S05]  /*3110*/  BRA `(.L_x_12770) ;  /* 0x00000008009c7947 */ /* 0x000fea0003800000 */
.L_x_12765:
        /* <DEDUP_REMOVED lines=13> */
.L_x_12779:
[----:B------:R-:W2:Y:S02]  /*31f0*/  LDG.E.64 R2, desc[UR36][R2.64] ;  /* 0x0000002402027981 */ /* 0x000ea4000c1e1b00 */
[----:B--2---:R0:W2:Y:S01]  /*3200*/  F2I.S64.F64.TRUNC R28, R2 ;  /* 0x00000002001c7311 */ /* 0x0040a2000030d900 */
[----:B------:R-:W-:Y:S05]  /*3210*/  BRA `(.L_x_12770) ;  /* 0x00000008005c7947 */ /* 0x000fea0003800000 */
.L_x_12778:
        /* <DEDUP_REMOVED lines=9> */
[----:B---3--:R-:W-:-:S04]  /*32b0*/  LOP3.LUT R4, R0, 0x7f000000, RZ, 0xc0, !PT ;  /* 0x7f00000000047812 */ /* 0x008fc800078ec0ff */
        /* <DEDUP_REMOVED lines=15> */
[----:B------:R0:W2:Y:S01]  /*33b0*/  F2I.S64.TRUNC R28, R5 ;  /* 0x00000005001c7311 */ /* 0x0000a2000020d900 */
[----:B------:R-:W-:Y:S05]  /*33c0*/  BRA `(.L_x_12770) ;  /* 0x0000000400f07947 */ /* 0x000fea0003800000 */
.L_x_12781:
[----:B------:R-:W2:Y:S02]  /*33d0*/  LDG.E.U8 R2, desc[UR36][R2.64] ;  /* 0x0000002402027981 */ /* 0x000ea4000c1e1100 */
[C---:B--2---:R-:W-:Y:S02]  /*33e0*/  IMAD.SHL.U32 R0, R2.reuse, 0x2000000, RZ ;  /* 0x0200000002007824 */ /* 0x044fe400078e00ff */
[----:B------:R-:W-:-:S03]  /*33f0*/  IMAD.SHL.U32 R5, R2, 0x1000000, RZ ;  /* 0x0100000002057824 */ /* 0x000fc600078e00ff */
[----:B------:R-:W-:-:S13]  /*3400*/  ISETP.GE.U32.AND P0, PT, R0, 0x8000000, PT ;  /* 0x080000000000780c */ /* 0x000fda0003f06070 */
[C---:B------:R-:W-:Y:S02]  /*3410*/  @!P0 IMAD.SHL.U32 R0, R2.reuse, 0x100, RZ ;  /* 0x0000010002008824 */ /* 0x040fe400078e00ff */
[----:B---3--:R-:W-:-:S03]  /*3420*/  @P0 IMAD.SHL.U32 R4, R2, 0x200000, RZ ;  /* 0x0020000002040824 */ /* 0x008fc600078e00ff */
[----:B------:R-:W-:Y:S02]  /*3430*/  @!P0 LOP3.LUT R0, R0, 0x7f00, RZ, 0xc0, !PT ;  /* 0x00007f0000008812 */ /* 0x000fe400078ec0ff */
[----:B------:R-:W-:Y:S02]  /*3440*/  @P0 LOP3.LUT R4, R4, 0x70000000, RZ, 0xfc, !PT ;  /* 0x7000000004040812 */ /* 0x000fe400078efcff */
[----:B------:R-:W-:-:S03]  /*3450*/  @!P0 LOP3.LUT R0, R0, 0x3f000000, RZ, 0xfc, !PT ;  /* 0x3f00000000008812 */ /* 0x000fc600078efcff */
[----:B------:R-:W-:Y:S02]  /*3460*/  @P0 FMUL.FTZ R4, R4, 1.9259299443872358531e-34 ;  /* 0x0780000004040820 */ /* 0x000fe40000410000 */
[----:B------:R-:W-:-:S05]  /*3470*/  @!P0 FADD.FTZ R4, R0, -0.5 ;  /* 0xbf00000000048421 */ /* 0x000fca0000010000 */
[----:B------:R-:W-:-:S04]  /*3480*/  LOP3.LUT R4, R4, 0x80000000, R5, 0xf8, !PT ;  /* 0x8000000004047812 */ /* 0x000fc800078ef805 */
[----:B------:R0:W2:Y:S01]  /*3490*/  F2I.S64.TRUNC R28, R4 ;  /* 0x00000004001c7311 */ /* 0x0000a2000020d900 */
[----:B------:R-:W-:Y:S05]  /*34a0*/  BRA `(.L_x_12770) ;  /* 0x0000000400b87947 */ /* 0x000fea0003800000 */
.L_x_12780:
[----:B------:R-:W2:Y:S02]  /*34b0*/  LDG.E.U16 R28, desc[UR36][R2.64] ;  /* 0x00000024021c7981 */ /* 0x000ea4000c1e1500 */
[----:B--2---:R-:W-:-:S06]  /*34c0*/  IMAD.U32 R28, R28, 0x10000, RZ ;  /* 0x000100001c1c7824 */ /* 0x004fcc00078e00ff */
[----:B------:R-:W0:Y:S01]  /*34d0*/  F2I.S64.TRUNC R28, R28 ;  /* 0x0000001c001c7311 */ /* 0x000e22000020d900 */
[----:B------:R-:W-:Y:S05]  /*34e0*/  BRA `(.L_x_12770) ;  /* 0x0000000400a87947 */ /* 0x000fea0003800000 */
.L_x_12777:
        /* <DEDUP_REMOVED lines=11> */
.L_x_12784:
        /* <DEDUP_REMOVED lines=21> */
.L_x_12788:
[----:B------:R-:W-:Y:S05]  /*36f0*/  BSYNC B1 ;  /* 0x0000000000017941 */ /* 0x000fea0003800000 */
.L_x_12787:
[----:B------:R-:W-:Y:S01]  /*3700*/  IMAD.SHL.U32 R2, R2, 0x100000, RZ ;  /* 0x0010000002027824 */ /* 0x000fe200078e00ff */
[----:B------:R-:W-:-:S04]  /*3710*/  LEA R3, R0, 0x3b800000, 0x17 ;  /* 0x3b80000000037811 */ /* 0x000fc800078eb8ff */
[----:B------:R-:W-:-:S07]  /*3720*/  LOP3.LUT R28, R3, R2, R28, 0xfe, !PT ;  /* 0x00000002031c7212 */ /* 0x000fce00078efe1c */
.L_x_12786:
[----:B------:R-:W-:Y:S05]  /*3730*/  BSYNC B0 ;  /* 0x0000000000007941 */ /* 0x000fea0003800000 */
.L_x_12785:
[----:B------:R-:W2:Y:S01]  /*3740*/  F2I.S64.TRUNC R28, R28 ;  /* 0x0000001c001c7311 */ /* 0x000ea2000020d900 */
[----:B------:R-:W-:Y:S05]  /*3750*/  BRA `(.L_x_12770) ;  /* 0x00000004000c7947 */ /* 0x000fea0003800000 */
.L_x_12783:
        /* <DEDUP_REMOVED lines=21> */
.L_x_12792:
[----:B------:R-:W-:Y:S05]  /*38b0*/  BSYNC B1 ;  /* 0x0000000000017941 */ /* 0x000fea0003800000 */
.L_x_12791:
[----:B------:R-:W-:Y:S01]  /*38c0*/  IMAD.SHL.U32 R2, R2, 0x200000, RZ ;  /* 0x0020000002027824 */ /* 0x000fe200078e00ff */
[----:B------:R-:W-:-:S04]  /*38d0*/  LEA R3, R0, 0x37800000, 0x17 ;  /* 0x3780000000037811 */ /* 0x000fc800078eb8ff */
[----:B------:R-:W-:-:S07]  /*38e0*/  LOP3.LUT R28, R3, R2, R28, 0xfe, !PT ;  /* 0x00000002031c7212 */ /* 0x000fce00078efe1c */
.L_x_12790:
[----:B------:R-:W-:Y:S05]  /*38f0*/  BSYNC B0 ;  /* 0x0000000000007941 */ /* 0x000fea0003800000 */
.L_x_12789:
[----:B------:R-:W0:Y:S01]  /*3900*/  F2I.S64.TRUNC R28, R28 ;  /* 0x0000001c001c7311 */ /* 0x000e22000020d900 */
[----:B------:R-:W-:Y:S05]  /*3910*/  BRA `(.L_x_12770) ;  /* 0x00000000009c7947 */ /* 0x000fea0003800000 */
.L_x_12782:
        /* <DEDUP_REMOVED lines=14> */
.L_x_12796:
[----:B------:R-:W-:Y:S05]  /*3a00*/  BSYNC B0 ;  /* 0x0000000000007941 */ /* 0x000fea0003800000 */
.L_x_12795:
[----:B------:R-:W0:Y:S01]  /*3a10*/  F2I.S64.TRUNC R28, R28 ;  /* 0x0000001c001c7311 */ /* 0x000e22000020d900 */
[----:B------:R-:W-:Y:S05]  /*3a20*/  BRA `(.L_x_12770) ;  /* 0x0000000000587947 */ /* 0x000fea0003800000 */
.L_x_12769:
[----:B------:R-:W-:Y:S01]  /*3a30*/  MOV R2, 0x0 ;  /* 0x0000000000027802 */ /* 0x000fe20000000f00 */
[----:B------:R-:W-:Y:S01]  /*3a40*/  ULDC.64 UR4, c[0x4][0x188] ;  /* 0x0100620000047ab9 */ /* 0x000fe20000000a00 */
[----:B------:R-:W-:Y:S01]  /*3a50*/  ULDC.64 UR6, c[0x4][0x78] ;  /* 0x01001e0000067ab9 */ /* 0x000fe20000000a00 */
[----:B---3--:R-:W-:Y:S02]  /*3a60*/  IMAD.U32 R4, RZ, RZ, UR4 ;  /* 0x00000004ff047e24 */ /* 0x008fe4000f8e00ff */
        /* <DEDUP_REMOVED lines=12> */
.L_x_12797:
[----:B------:R-:W-:Y:S01]  /*3b30*/  CS2R R28, SRZ ;  /* 0x00000000001c7805 */ /* 0x000fe2000001ff00 */
[----:B------:R-:W-:Y:S06]  /*3b40*/  BRA `(.L_x_12770) ;  /* 0x0000000000107947 */ /* 0x000fec0003800000 */
.L_x_12794:
[----:B------:R0:W5:Y:S01]  /*3b50*/  LDG.E.64 R28, desc[UR36][R2.64] ;  /* 0x00000024021c7981 */ /* 0x000162000c1e1b00 */
[----:B------:R-:W-:Y:S05]  /*3b60*/  BRA `(.L_x_12770) ;  /* 0x0000000000087947 */ /* 0x000fea0003800000 */
.L_x_12793:
[----:B------:R0:W5:Y:S01]  /*3b70*/  LDG.E R28, desc[UR36][R2.64] ;  /* 0x00000024021c7981 */ /* 0x000162000c1e1900 */
[----:B------:R-:W-:-:S07]  /*3b80*/  IMAD.MOV.U32 R29, RZ, RZ, RZ ;  /* 0x000000ffff1d7224 */ /* 0x000fce00078e00ff */
.L_x_12770:
[----:B------:R-:W-:-:S07]  /*3b90*/  VIADD R34, R34, 0x80 ;  /* 0x0000008022227836 */ /* 0x000fce0000000000 */
.L_x_12731:
[----:B------:R-:W-:Y:S05]  /*3ba0*/  BSYNC B6 ;  /* 0x0000000000067941 */ /* 0x000fea0003800000 */
.L_x_12730:
[----:B------:R-:W-:Y:S01]  /*3bb0*/  ISETP.GE.AND P0, PT, R34, R17, PT ;  /* 0x000000112200720c */ /* 0x000fe20003f06270 */
[----:B------:R-:W-:Y:S01]  /*3bc0*/  BSSY B6, `(.L_x_12798) ;  /* 0x00001da000067945 */ /* 0x000fe20003800000 */
[----:B0-2--5:R-:W-:Y:S01]  /*3bd0*/  IMAD.MOV.U32 R36, RZ, RZ, R28 ;  /* 0x000000ffff247224 */ /* 0x025fe200078e001c */
[----:B------:R-:W-:Y:S02]  /*3be0*/  CS2R R32, SRZ ;  /* 0x0000000000207805 */ /* 0x000fe4000001ff00 */
[----:B------:R-:W-:Y:S02]  /*3bf0*/  CS2R R18, SRZ ;  /* 0x0000000000127805 */ /* 0x000fe4000001ff00 */
[----:B------:R-:W-:-:S06]  /*3c00*/  CS2R R26, SRZ ;  /* 0x00000000001a7805 */ /* 0x000fcc000001ff00 */
[----:B------:R-:W-:Y:S05]  /*3c10*/  @P0 BRA `(.L_x_12799) ;  /* 0x0000001c00500947 */ /* 0x000fea0003800000 */
[----:B------:R-:W0:Y:S01]  /*3c20*/  S2R R0, SR_CTAID.X ;  /* 0x0000000000007919 */ /* 0x000e220000002500 */
[----:B---3--:R-:W2:Y:S01]  /*3c30*/  LDC.U8 R4, c[0x0][0x234] ;  /* 0x00008d00ff047b82 */ /* 0x008ea20000000000 */
[----:B------:R-:W-:-:S07]  /*3c40*/  ULDC UR4, c[0x0][0x238] ;  /* 0x00008e0000047ab9 */ /* 0x000fce0000000800 */
[----:B------:R-:W3:Y:S01]  /*3c50*/  LDC.64 R2, c[0x0][0x220] ;  /* 0x00008800ff027b82 */ /* 0x000ee20000000a00 */
[----:B0-----:R-:W-:Y:S01]  /*3c60*/  IMAD R16, R0, 0x200, R34 ;  /* 0x0000020000107824 */ /* 0x001fe200078e0222 */
[----:B--2---:R-:W-:-:S03]  /*3c70*/  PRMT R0, R4, 0x9910, RZ ;  /* 0x0000991004007816 */ /* 0x004fc600000000ff */
[----:B------:R-:W-:Y:S01]  /*3c80*/  IMAD R5, R16, UR4, RZ ;  /* 0x0000000410057c24 */ /* 0x000fe2000f8e02ff */
[----:B------:R-:W-:-:S04]  /*3c90*/  ISETP.GT.AND P1, PT, R0, 0x9, PT ;  /* 0x000000090000780c */ /* 0x000fc80003f24270 */
[----:B---3--:R-:W-:-:S05]  /*3ca0*/  IADD3 R2, P0, R5, R2, RZ ;  /* 0x0000000205027210 */ /* 0x008fca0007f1e0ff */
        /* <DEDUP_REMOVED lines=13> */
.L_x_12803:
[----:B------:R0:W5:Y:S01]  /*3d80*/  LDG.E.U8 R18, desc[UR36][R2.64] ;  /* 0x0000002402127981 */ /* 0x000162000c1e1100 */
[----:B------:R-:W-:Y:S01]  /*3d90*/  IMAD.MOV.U32 R19, RZ, RZ, RZ ;  /* 0x000000ffff137224 */ /* 0x000fe200078e00ff */
[----:B------:R-:W-:Y:S06]  /*3da0*/  BRA `(.L_x_12805) ;  /* 0x0000000c00487947 */ /* 0x000fec0003800000 */
.L_x_12802:
        /* <DEDUP_REMOVED lines=8> */
.L_x_12807:
[----:B------:R-:W2:Y:S02]  /*3e30*/  LDG.E R18, desc[UR36][R2.64] ;  /* 0x0000002402127981 */ /* 0x000ea4000c1e1900 */
[----:B--2---:R-:W-:Y:S01]  /*3e40*/  SHF.R.S32.HI R19, RZ, 0x1f, R18 ;  /* 0x0000001fff137819 */ /* 0x004fe20000011412 */
[----:B------:R-:W-:Y:S06]  /*3e50*/  BRA `(.L_x_12805) ;  /* 0x0000000c001c7947 */ /* 0x000fec0003800000 */
.L_x_12806:
[----:B------:R-:W2:Y:S02]  /*3e60*/  LDG.E.S16 R18, desc[UR36][R2.64] ;  /* 0x0000002402127981 */ /* 0x000ea4000c1e1700 */
[----:B--2---:R-:W-:Y:S01]  /*3e70*/  SHF.R.S32.HI R19, RZ, 0x1f, R18 ;  /* 0x0000001fff137819 */ /* 0x004fe20000011412 */
[----:B------:R-:W-:Y:S06]  /*3e80*/  BRA `(.L_x_12805) ;  /* 0x0000000c00107947 */ /* 0x000fec0003800000 */
.L_x_12801:
        /* <DEDUP_REMOVED lines=9> */
.L_x_12809:
[----:B------:R-:W2:Y:S02]  /*3f20*/  LDG.E.U16 R2, desc[UR36][R2.64] ;  /* 0x0000002402027981 */ /* 0x000ea4000c1e1500 */
[----:B--2---:R-:W-:-:S06]  /*3f30*/  HADD2.F32 R18, -RZ, R2.H0_H0 ;  /* 0x20000002ff127230 */ /* 0x004fcc0000004100 */
[----:B------:R-:W0:Y:S01]  /*3f40*/  F2I.S64.TRUNC R18, R18 ;  /* 0x0000001200127311 */ /* 0x000e22000020d900 */
[----:B------:R-:W-:Y:S05]  /*3f50*/  BRA `(.L_x_12805) ;  /* 0x0000000800dc7947 */ /* 0x000fea0003800000 */
.L_x_12808:
        /* <DEDUP_REMOVED lines=9> */
.L_x_12811:
[----:B------:R-:W2:Y:S02]  /*3ff0*/  LDG.E.U16 R2, desc[UR36][R2.64] ;  /* 0x0000002402027981 */ /* 0x000ea4000c1e1500 */
[----:B--2---:R-:W-:-:S06]  /*4000*/  HADD2.F32 R18, -RZ, R2.H0_H0 ;  /* 0x20000002ff127230 */ /* 0x004fcc0000004100 */
[----:B------:R-:W0:Y:S01]  /*4010*/  F2I.S64.TRUNC R18, R18 ;  /* 0x0000001200127311 */ /* 0x000e22000020d900 */
[----:B------:R-:W-:Y:S05]  /*4020*/  BRA `(.L_x_12805) ;  /* 0x0000000800a87947 */ /* 0x000fea0003800000 */
.L_x_12810:
[----:B------:R-:W2:Y:S02]  /*4030*/  LDG.E.64 R2, desc[UR36][R2.64] ;  /* 0x0000002402027981 */ /* 0x000ea4000c1e1b00 */
[----:B--2---:R0:W2:Y:S01]  /*4040*/  F2I.S64.F64.TRUNC R18, R2 ;  /* 0x0000000200127311 */ /* 0x0040a2000030d900 */
[----:B------:R-:W-:Y:S05]  /*4050*/  BRA `(.L_x_12805) ;  /* 0x00000008009c7947 */ /* 0x000fea0003800000 */
.L_x_12800:
        /* <DEDUP_REMOVED lines=13> */
.L_x_12814:
[----:B------:R-:W2:Y:S02]  /*4130*/  LDG.E.64 R2, desc[UR36][R2.64] ;  /* 0x0000002402027981 */ /* 0x000ea4000c1e1b00 */
[----:B--2---:R0:W2:Y:S01]  /*4140*/  F2I.S64.F64.TRUNC R18, R2 ;  /* 0x0000000200127311 */ /* 0x0040a2000030d900 */
[----:B------:R-:W-:Y:S05]  /*4150*/  BRA `(.L_x_12805) ;  /* 0x00000008005c7947 */ /* 0x000fea0003800000 */
.L_x_12813:
        /* <DEDUP_REMOVED lines=27> */
.L_x_12816:
        /* <DEDUP_REMOVED lines=14> */
.L_x_12815:
[----:B------:R-:W2:Y:S02]  /*43f0*/  LDG.E.U16 R18, desc[UR36][R2.64] ;  /* 0x0000002402127981 */ /* 0x000ea4000c1e1500 */
[----:B--2---:R-:W-:-:S06]  /*4400*/  IMAD.U32 R18, R18, 0x10000, RZ ;  /* 0x0001000012127824 */ /* 0x004fcc00078e00ff */
[----:B------:R-:W3:Y:S01]  /*4410*/  F2I.S64.TRUNC R18, R18 ;  /* 0x0000001200127311 */ /* 0x000ee2000020d900 */
[----:B------:R-:W-:Y:S05]  /*4420*/  BRA `(.L_x_12805) ;  /* 0x0000000400a87947 */ /* 0x000fea0003800000 */
.L_x_12812:
        /* <DEDUP_REMOVED lines=11> */
.L_x_12819:
        /* <DEDUP_REMOVED lines=21> */
.L_x_12823:
[----:B------:R-:W-:Y:S05]  /*4630*/  BSYNC B1 ;  /* 0x0000000000017941 */ /* 0x000fea0003800000 */
.L_x_12822:
[----:B------:R-:W-:Y:S01]  /*4640*/  IMAD.SHL.U32 R2, R2, 0x100000, RZ ;  /* 0x0010000002027824 */ /* 0x000fe200078e00ff */
[----:B------:R-:W-:-:S04]  /*4650*/  LEA R3, R0, 0x3b800000, 0x17 ;  /* 0x3b80000000037811 */ /* 0x000fc800078eb8ff */
[----:B------:R-:W-:-:S07]  /*4660*/  LOP3.LUT R18, R3, R2, R18, 0xfe, !PT ;  /* 0x0000000203127212 */ /* 0x000fce00078efe12 */
.L_x_12821:
[----:B------:R-:W-:Y:S05]  /*4670*/  BSYNC B0 ;  /* 0x0000000000007941 */ /* 0x000fea0003800000 */
.L_x_12820:
[----:B------:R-:W0:Y:S01]  /*4680*/  F2I.S64.TRUNC R18, R18 ;  /* 0x0000001200127311 */ /* 0x000e22000020d900 */
[----:B------:R-:W-:Y:S05]  /*4690*/  BRA `(.L_x_12805) ;  /* 0x00000004000c7947 */ /* 0x000fea0003800000 */
.L_x_12818:
        /* <DEDUP_REMOVED lines=21> */
.L_x_12827:
[----:B------:R-:W-:Y:S05]  /*47f0*/  BSYNC B1 ;  /* 0x0000000000017941 */ /* 0x000fea0003800000 */
.L_x_12826:
[----:B------:R-:W-:Y:S01]  /*4800*/  IMAD.SHL.U32 R2, R2, 0x200000, RZ ;  /* 0x0020000002027824 */ /* 0x000fe200078e00ff */
[----:B------:R-:W-:-:S04]  /*4810*/  LEA R3, R0, 0x37800000, 0x17 ;  /* 0x3780000000037811 */ /* 0x000fc800078eb8ff */
[----:B------:R-:W-:-:S07]  /*4820*/  LOP3.LUT R18, R3, R2, R18, 0xfe, !PT ;  /* 0x0000000203127212 */ /* 0x000fce00078efe12 */
.L_x_12825:
[----:B------:R-:W-:Y:S05]  /*4830*/  BSYNC B0 ;  /* 0x0000000000007941 */ /* 0x000fea0003800000 */
.L_x_12824:
[----:B------:R-:W0:Y:S01]  /*4840*/  F2I.S64.TRUNC R18, R18 ;  /* 0x0000001200127311 */ /* 0x000e22000020d900 */
[----:B------:R-:W-:Y:S05]  /*4850*/  BRA `(.L_x_12805) ;  /* 0x00000000009c7947 */ /* 0x000fea0003800000 */
.L_x_12817:
        /* <DEDUP_REMOVED lines=14> */
.L_x_12831:
[----:B------:R-:W-:Y:S05]  /*4940*/  BSYNC B0 ;  /* 0x0000000000007941 */ /* 0x000fea0003800000 */
.L_x_12830:
[----:B------:R-:W0:Y:S01]  /*4950*/  F2I.S64.TRUNC R18, R18 ;  /* 0x0000001200127311 */ /* 0x000e22000020d900 */
[----:B------:R-:W-:Y:S05]  /*4960*/  BRA `(.L_x_12805) ;  /* 0x0000000000587947 */ /* 0x000fea0003800000 */
.L_x_12804:
        /* <DEDUP_REMOVED lines=15> */
[----:B01--4-:R-:W-:Y:S05]  /*4a60*/  CALL.ABS.NOINC R2 ;  /* 0x0000000002007343 */ /* 0x013fea0003c00000 */
.L_x_12832:
[----:B------:R-:W-:Y:S01]  /*4a70*/  CS2R R18, SRZ ;  /* 0x0000000000127805 */ /* 0x000fe2000001ff00 */
[----:B------:R-:W-:Y:S06]  /*4a80*/  BRA `(.L_x_12805) ;  /* 0x0000000000107947 */ /* 0x000fec0003800000 */
.L_x_12829:
[----:B------:R0:W5:Y:S01]  /*4a90*/  LDG.E.64 R18, desc[UR36][R2.64] ;  /* 0x0000002402127981 */ /* 0x000162000c1e1b00 */
[----:B------:R-:W-:Y:S05]  /*4aa0*/  BRA `(.L_x_12805) ;  /* 0x0000000000087947 */ /* 0x000fea0003800000 */
.L_x_12828:
[----:B------:R0:W5:Y:S01]  /*4ab0*/  LDG.E R18, desc[UR36][R2.64] ;  /* 0x0000002402127981 */ /* 0x000162000c1e1900 */
[----:B------:R-:W-:-:S07]  /*4ac0*/  IMAD.MOV.U32 R19, RZ, RZ, RZ ;  /* 0x000000ffff137224 */ /* 0x000fce00078e00ff */
.L_x_12805:
        /* <DEDUP_REMOVED lines=19> */
.L_x_12836:
[----:B------:R0:W5:Y:S01]  /*4c00*/  LDG.E.U8 R26, desc[UR36][R2.64] ;  /* 0x00000024021a7981 */ /* 0x000162000c1e1100 */
[----:B------:R-:W-:Y:S01]  /*4c10*/  IMAD.MOV.U32 R27, RZ, RZ, RZ ;  /* 0x000000ffff1b7224 */ /* 0x000fe200078e00ff */
[----:B------:R-:W-:Y:S06]  /*4c20*/  BRA `(.L_x_12838) ;  /* 0x0000000c00487947 */ /* 0x000fec0003800000 */
.L_x_12835:
        /* <DEDUP_REMOVED lines=8> */
.L_x_12840:
[----:B------:R-:W2:Y:S02]  /*4cb0*/  LDG.E R26, desc[UR36][R2.64] ;  /* 0x00000024021a7981 */ /* 0x000ea4000c1e1900 */
[----:B--2---:R-:W-:Y:S01]  /*4cc0*/  SHF.R.S32.HI R27, RZ, 0x1f, R26 ;  /* 0x0000001fff1b7819 */ /* 0x004fe2000001141a */
[----:B------:R-:W-:Y:S06]  /*4cd0*/  BRA `(.L_x_12838) ;  /* 0x0000000c001c7947 */ /* 0x000fec0003800000 */
.L_x_12839:
[----:B------:R-:W2:Y:S02]  /*4ce0*/  LDG.E.S16 R26, desc[UR36][R2.64] ;  /* 0x00000024021a7981 */ /* 0x000ea4000c1e1700 */
[----:B--2---:R-:W-:Y:S01]  /*4cf0*/  SHF.R.S32.HI R27, RZ, 0x1f, R26 ;  /* 0x0000001fff1b7819 */ /* 0x004fe2000001141a */
[----:B------:R-:W-:Y:S06]  /*4d00*/  BRA `(.L_x_12838) ;  /* 0x0000000c00107947 */ /* 0x000fec0003800000 */
.L_x_12834:
        /* <DEDUP_REMOVED lines=9> */
.L_x_12842:
[----:B------:R-:W2:Y:S02]  /*4da0*/  LDG.E.U16 R2, desc[UR36][R2.64] ;  /* 0x0000002402027981 */ /* 0x000ea4000c1e1500 */
[----:B--2---:R-:W-:-:S06]  /*4db0*/  HADD2.F32 R26, -RZ, R2.H0_H0 ;  /* 0x20000002ff1a7230 */ /* 0x004fcc0000004100 */
[----:B------:R-:W0:Y:S01]  /*4dc0*/  F2I.S64.TRUNC R26, R26 ;  /* 0x0000001a001a7311 */ /* 0x000e22000020d900 */
[----:B------:R-:W-:Y:S05]  /*4dd0*/  BRA `(.L_x_12838) ;  /* 0x0000000800dc7947 */ /* 0x000fea0003800000 */
.L_x_12841:
        /* <DEDUP_REMOVED lines=9> */
.L_x_12844:
[----:B------:R-:W2:Y:S02]  /*4e70*/  LDG.E.U16 R2, desc[UR36][R2.64] ;  /* 0x0000002402027981 */ /* 0x000ea4000c1e1500 */
[----:B--2---:R-:W-:-:S06]  /*4e80*/  HADD2.F32 R26, -RZ, R2.H0_H0 ;  /* 0x20000002ff1a7230 */ /* 0x004fcc0000004100 */
[----:B------:R-:W0:Y:S01]  /*4e90*/  F2I.S64.TRUNC R26, R26 ;  /* 0x0000001a001a7311 */ /* 0x000e22000020d900 */
[----:B------:R-:W-:Y:S05]  /*4ea0*/  BRA `(.L_x_12838) ;  /* 0x0000000800a87947 */ /* 0x000fea0003800000 */
.L_x_12843:
[----:B------:R-:W2:Y:S02]  /*4eb0*/  LDG.E.64 R2, desc[UR36][R2.64] ;  /* 0x0000002402027981 */ /* 0x000ea4000c1e1b00 */
[----:B--2---:R0:W2:Y:S01]  /*4ec0*/  F2I.S64.F64.TRUNC R26, R2 ;  /* 0x00000002001a7311 */ /* 0x0040a2000030d900 */
[----:B------:R-:W-:Y:S05]  /*4ed0*/  BRA `(.L_x_12838) ;  /* 0x00000008009c7947 */ /* 0x000fea0003800000 */
.L_x_12833:
        /* <DEDUP_REMOVED lines=13> */
.L_x_12847:
[----:B------:R-:W2:Y:S02]  /*4fb0*/  LDG.E.64 R2, desc[UR36][R2.64] ;  /* 0x0000002402027981 */ /* 0x000ea4000c1e1b00 */
[----:B--2---:R0:W2:Y:S01]  /*4fc0*/  F2I.S64.F64.TRUNC R26, R2 ;  /* 0x00000002001a7311 */ /* 0x0040a2000030d900 */
[----:B------:R-:W-:Y:S05]  /*4fd0*/  BRA `(.L_x_12838) ;  /* 0x00000008005c7947 */ /* 0x000fea0003800000 */
.L_x_12846:
        /* <DEDUP_REMOVED lines=27> */
.L_x_12849:
        /* <DEDUP_REMOVED lines=14> */
.L_x_12848:
[----:B------:R-:W2:Y:S02]  /*5270*/  LDG.E.U16 R26, desc[UR36][R2.64] ;  /* 0x00000024021a7981 */ /* 0x000ea4000c1e1500 */
[----:B--2---:R-:W-:-:S06]  /*5280*/  IMAD.U32 R26, R26, 0x10000, RZ ;  /* 0x000100001a1a7824 */ /* 0x004fcc00078e00ff */
[----:B------:R-:W0:Y:S01]  /*5290*/  F2I.S64.TRUNC R26, R26 ;  /* 0x0000001a001a7311 */ /* 0x000e22000020d900 */
[----:B------:R-:W-:Y:S05]  /*52a0*/  BRA `(.L_x_12838) ;  /* 0x0000000400a87947 */ /* 0x000fea0003800000 */
.L_x_12845:
        /* <DEDUP_REMOVED lines=11> */
.L_x_12852:
        /* <DEDUP_REMOVED lines=21> */
.L_x_12856:
[----:B------:R-:W-:Y:S05]  /*54b0*/  BSYNC B1 ;  /* 0x0000000000017941 */ /* 0x000fea0003800000 */
.L_x_12855:
[----:B------:R-:W-:Y:S01]  /*54c0*/  IMAD.SHL.U32 R2, R2, 0x100000, RZ ;  /* 0x0010000002027824 */ /* 0x000fe200078e00ff */
[----:B------:R-:W-:-:S04]  /*54d0*/  LEA R3, R0, 0x3b800000, 0x17 ;  /* 0x3b80000000037811 */ /* 0x000fc800078eb8ff */
[----:B------:R-:W-:-:S07]  /*54e0*/  LOP3.LUT R26, R3, R2, R26, 0xfe, !PT ;  /* 0x00000002031a7212 */ /* 0x000fce00078efe1a */
.L_x_12854:
[----:B------:R-:W-:Y:S05]  /*54f0*/  BSYNC B0 ;  /* 0x0000000000007941 */ /* 0x000fea0003800000 */
.L_x_12853:
[----:B------:R-:W0:Y:S01]  /*5500*/  F2I.S64.TRUNC R26, R26 ;  /* 0x0000001a001a7311 */ /* 0x000e22000020d900 */
[----:B------:R-:W-:Y:S05]  /*5510*/  BRA `(.L_x_12838) ;  /* 0x00000004000c7947 */ /* 0x000fea0003800000 */
.L_x_12851:
        /* <DEDUP_REMOVED lines=21> */
.L_x_12860:
[----:B------:R-:W-:Y:S05]  /*5670*/  BSYNC B1 ;  /* 0x0000000000017941 */ /* 0x000fea0003800000 */
.L_x_12859:
[----:B------:R-:W-:Y:S01]  /*5680*/  IMAD.SHL.U32 R2, R2, 0x200000, RZ ;  /* 0x0020000002027824 */ /* 0x000fe200078e00ff */
[----:B------:R-:W-:-:S04]  /*5690*/  LEA R3, R0, 0x37800000, 0x17 ;  /* 0x3780000000037811 */ /* 0x000fc800078eb8ff */
[----:B------:R-:W-:-:S07]  /*56a0*/  LOP3.LUT R26, R3, R2, R26, 0xfe, !PT ;  /* 0x00000002031a7212 */ /* 0x000fce00078efe1a */
.L_x_12858:
[----:B------:R-:W-:Y:S05]  /*56b0*/  BSYNC B0 ;  /* 0x0000000000007941 */ /* 0x000fea0003800000 */
.L_x_12857:
[----:B------:R-:W0:Y:S01]  /*56c0*/  F2I.S64.TRUNC R26, R26 ;  /* 0x0000001a001a7311 */ /* 0x000e22000020d900 */
[----:B------:R-:W-:Y:S05]  /*56d0*/  BRA `(.L_x_12838) ;  /* 0x00000000009c7947 */ /* 0x000fea0003800000 */
.L_x_12850:
        /* <DEDUP_REMOVED lines=14> */
.L_x_12864:
[----:B------:R-:W-:Y:S05]  /*57c0*/  BSYNC B0 ;  /* 0x0000000000007941 */ /* 0x000fea0003800000 */
.L_x_12863:
[----:B------:R-:W0:Y:S01]  /*57d0*/  F2I.S64.TRUNC R26, R26 ;  /* 0x0000001a001a7311 */ /* 0x000e22000020d900 */
[----:B------:R-:W-:Y:S05]  /*57e0*/  BRA `(.L_x_12838) ;  /* 0x0000000000587947 */ /* 0x000fea0003800000 */
.L_x_12837:
        /* <DEDUP_REMOVED lines=16> */
.L_x_12865:
[----:B------:R-:W-:Y:S01]  /*58f0*/  CS2R R26, SRZ ;  /* 0x00000000001a7805 */ /* 0x000fe2000001ff00 */
[----:B------:R-:W-:Y:S06]  /*5900*/  BRA `(.L_x_12838) ;  /* 0x0000000000107947 */ /* 0x000fec0003800000 */
.L_x_12862:
[----:B------:R0:W5:Y:S01]  /*5910*/  LDG.E.64 R26, desc[UR36][R2.64] ;  /* 0x00000024021a7981 */ /* 0x000162000c1e1b00 */
[----:B------:R-:W-:Y:S05]  /*5920*/  BRA `(.L_x_12838) ;  /* 0x0000000000087947 */ /* 0x000fea0003800000 */
.L_x_12861:
[----:B------:R0:W5:Y:S01]  /*5930*/  LDG.E R26, desc[UR36][R2.64] ;  /* 0x00000024021a7981 */ /* 0x000162000c1e1900 */
[----:B------:R-:W-:-:S07]  /*5940*/  IMAD.MOV.U32 R27, RZ, RZ, RZ ;  /* 0x000000ffff1b7224 */ /* 0x000fce00078e00ff */
.L_x_12838:
[----:B------:R-:W-:-:S07]  /*5950*/  VIADD R34, R34, 0x80 ;  /* 0x0000008022227836 */ /* 0x000fce0000000000 */
.L_x_12799:
[----:B------:R-:W-:Y:S05]  /*5960*/  BSYNC B6 ;  /* 0x0000000000067941 */ /* 0x000fea0003800000 */
.L_x_12798:
[----:B------:R-:W-:Y:S01]  /*5970*/  ISETP.GE.AND P0, PT, R34, R17, PT ;  /* 0x000000112200720c */ /* 0x000fe20003f06270 */
[----:B------:R-:W-:Y:S01]  /*5980*/  BSSY B6, `(.L_x_12866) ;  /* 0x00001d7000067945 */ /* 0x000fe20003800000 */
[----:B0-2--5:R-:W-:Y:S01]  /*5990*/  IMAD.MOV.U32 R35, RZ, RZ, R26 ;  /* 0x000000ffff237224 */ /* 0x025fe200078e001a */
[----:B------:R-:W-:-:S10]  /*59a0*/  CS2R R16, SRZ ;  /* 0x0000000000107805 */ /* 0x000fd4000001ff00 */
        /* <DEDUP_REMOVED lines=23> */
.L_x_12871:
[----:B------:R0:W5:Y:S01]  /*5b20*/  LDG.E.U8 R16, desc[UR36][R2.64] ;  /* 0x0000002402107981 */ /* 0x000162000c1e1100 */
[----:B------:R-:W-:Y:S01]  /*5b30*/  IMAD.MOV.U32 R17, RZ, RZ, RZ ;  /* 0x000000ffff117224 */ /* 0x000fe200078e00ff */
[----:B------:R-:W-:Y:S06]  /*5b40*/  BRA `(.L_x_12873) ;  /* 0x0000000c00487947 */ /* 0x000fec0003800000 */
.L_x_12870:
        /* <DEDUP_REMOVED lines=8> */
.L_x_12875:
[----:B------:R-:W2:Y:S02]  /*5bd0*/  LDG.E R16, desc[UR36][R2.64] ;  /* 0x0000002402107981 */ /* 0x000ea4000c1e1900 */
[----:B--2---:R-:W-:Y:S01]  /*5be0*/  SHF.R.S32.HI R17, RZ, 0x1f, R16 ;  /* 0x0000001fff117819 */ /* 0x004fe20000011410 */
[----:B------:R-:W-:Y:S06]  /*5bf0*/  BRA `(.L_x_12873) ;  /* 0x0000000c001c7947 */ /* 0x000fec0003800000 */
.L_x_12874:
[----:B------:R-:W2:Y:S02]  /*5c00*/  LDG.E.S16 R16, desc[UR36][R2.64] ;  /* 0x0000002402107981 */ /* 0x000ea4000c1e1700 */
[----:B--2---:R-:W-:Y:S01]  /*5c10*/  SHF.R.S32.HI R17, RZ, 0x1f, R16 ;  /* 0x0000001fff117819 */ /* 0x004fe20000011410 */
[----:B------:R-:W-:Y:S06]  /*5c20*/  BRA `(.L_x_12873) ;  /* 0x0000000c00107947 */ /* 0x000fec0003800000 */
.L_x_12869:
        /* <DEDUP_REMOVED lines=9> */
.L_x_12877:
[----:B------:R-:W2:Y:S02]  /*5cc0*/  LDG.E.U16 R2, desc[UR36][R2.64] ;  /* 0x0000002402027981 */ /* 0x000ea4000c1e1500 */
[----:B--2---:R-:W-:-:S06]  /*5cd0*/  HADD2.F32 R16, -RZ, R2.H0_H0 ;  /* 0x20000002ff107230 */ /* 0x004fcc0000004100 */
[----:B------:R-:W3:Y:S01]  /*5ce0*/  F2I.S64.TRUNC R16, R16 ;  /* 0x0000001000107311 */ /* 0x000ee2000020d900 */
[----:B------:R-:W-:Y:S05]  /*5cf0*/  BRA `(.L_x_12873) ;  /* 0x0000000800dc7947 */ /* 0x000fea0003800000 */
.L_x_12876:
        /* <DEDUP_REMOVED lines=9> */
.L_x_12879:
[----:B------:R-:W2:Y:S02]  /*5d90*/  LDG.E.U16 R2, desc[UR36][R2.64] ;  /* 0x0000002402027981 */ /* 0x000ea4000c1e1500 */
[----:B--2---:R-:W-:-:S06]  /*5da0*/  HADD2.F32 R16, -RZ, R2.H0_H0 ;  /* 0x20000002ff107230 */ /* 0x004fcc0000004100 */
[----:B------:R-:W0:Y:S01]  /*5db0*/  F2I.S64.TRUNC R16, R16 ;  /* 0x0000001000107311 */ /* 0x000e22000020d900 */
[----:B------:R-:W-:Y:S05]  /*5dc0*/  BRA `(.L_x_12873) ;  /* 0x0000000800a87947 */ /* 0x000fea0003800000 */
.L_x_12878:
[----:B------:R-:W2:Y:S02]  /*5dd0*/  LDG.E.64 R2, desc[UR36][R2.64] ;  /* 0x0000002402027981 */ /* 0x000ea4000c1e1b00 */
[----:B--2---:R0:W2:Y:S01]  /*5de0*/  F2I.S64.F64.TRUNC R16, R2 ;  /* 0x0000000200107311 */ /* 0x0040a2000030d900 */
[----:B------:R-:W-:Y:S05]  /*5df0*/  BRA `(.L_x_12873) ;  /* 0x00000008009c7947 */ /* 0x000fea0003800000 */
.L_x_12868:
        /* <DEDUP_REMOVED lines=13> */
.L_x_12882:
[----:B------:R-:W2:Y:S02]  /*5ed0*/  LDG.E.64 R2, desc[UR36][R2.64] ;  /* 0x0000002402027981 */ /* 0x000ea4000c1e1b00 */
[----:B--2---:R0:W2:Y:S01]  /*5ee0*/  F2I.S64.F64.TRUNC R16, R2 ;  /* 0x0000000200107311 */ /* 0x0040a2000030d900 */
[----:B------:R-:W-:Y:S05]  /*5ef0*/  BRA `(.L_x_12873) ;  /* 0x00000008005c7947 */ /* 0x000fea0003800000 */
.L_x_12881:
        /* <DEDUP_REMOVED lines=27> */
.L_x_12884:
        /* <DEDUP_REMOVED lines=14> */
.L_x_12883:
[----:B------:R-:W2:Y:S02]  /*6190*/  LDG.E.U16 R16, desc[UR36][R2.64] ;  /* 0x0000002402107981 */ /* 0x000ea4000c1e1500 */
[----:B--2---:R-:W-:-:S06]  /*61a0*/  IMAD.U32 R16, R16, 0x10000, RZ ;  /* 0x0001000010107824 */ /* 0x004fcc00078e00ff */
[----:B------:R-:W0:Y:S01]  /*61b0*/  F2I.S64.TRUNC R16, R16 ;  /* 0x0000001000107311 */ /* 0x000e22000020d900 */
[----:B------:R-:W-:Y:S05]  /*61c0*/  BRA `(.L_x_12873) ;  /* 0x0000000400a87947 */ /* 0x000fea0003800000 */
.L_x_12880:
        /* <DEDUP_REMOVED lines=11> */
.L_x_12887:
        /* <DEDUP_REMOVED lines=21> */
.L_x_12891:
[----:B------:R-:W-:Y:S05]  /*63d0*/  BSYNC B1 ;  /* 0x0000000000017941 */ /* 0x000fea0003800000 */
.L_x_12890:
[----:B------:R-:W-:Y:S01]  /*63e0*/  IMAD.SHL.U32 R2, R2, 0x100000, RZ ;  /* 0x0010000002027824 */ /* 0x000fe200078e00ff */
[----:B------:R-:W-:-:S04]  /*63f0*/  LEA R3, R0, 0x3b800000, 0x17 ;  /* 0x3b80000000037811 */ /* 0x000fc800078eb8ff */
[----:B------:R-:W-:-:S07]  /*6400*/  LOP3.LUT R16, R3, R2, R16, 0xfe, !PT ;  /* 0x0000000203107212 */ /* 0x000fce00078efe10 */
.L_x_12889:
[----:B------:R-:W-:Y:S05]  /*6410*/  BSYNC B0 ;  /* 0x0000000000007941 */ /* 0x000fea0003800000 */
.L_x_12888:
[----:B------:R-:W0:Y:S01]  /*6420*/  F2I.S64.TRUNC R16, R16 ;  /* 0x0000001000107311 */ /* 0x000e22000020d900 */
[----:B------:R-:W-:Y:S05]  /*6430*/  BRA `(.L_x_12873) ;  /* 0x00000004000c7947 */ /* 0x000fea0003800000 */
.L_x_12886:
        /* <DEDUP_REMOVED lines=21> */
.L_x_12895:
[----:B------:R-:W-:Y:S05]  /*6590*/  BSYNC B1 ;  /* 0x0000000000017941 */ /* 0x000fea0003800000 */
.L_x_12894:
[----:B------:R-:W-:Y:S01]  /*65a0*/  IMAD.SHL.U32 R2, R2, 0x200000, RZ ;  /* 0x0020000002027824 */ /* 0x000fe200078e00ff */
[----:B------:R-:W-:-:S04]  /*65b0*/  LEA R3, R0, 0x37800000, 0x17 ;  /* 0x3780000000037811 */ /* 0x000fc800078eb8ff */
[----:B------:R-:W-:-:S07]  /*65c0*/  LOP3.LUT R16, R3, R2, R16, 0xfe, !PT ;  /* 0x0000000203107212 */ /* 0x000fce00078efe10 */
.L_x_12893:
[----:B------:R-:W-:Y:S05]  /*65d0*/  BSYNC B0 ;  /* 0x0000000000007941 */ /* 0x000fea0003800000 */
.L_x_12892:
[----:B------:R-:W0:Y:S01]  /*65e0*/  F2I.S64.TRUNC R16, R16 ;  /* 0x0000001000107311 */ /* 0x000e22000020d900 */
[----:B------:R-:W-:Y:S05]  /*65f0*/  BRA `(.L_x_12873) ;  /* 0x00000000009c7947 */ /* 0x000fea0003800000 */
.L_x_12885:
        /* <DEDUP_REMOVED lines=14> */
.L_x_12899:
[----:B------:R-:W-:Y:S05]  /*66e0*/  BSYNC B0 ;  /* 0x0000000000007941 */ /* 0x000fea0003800000 */
.L_x_12898:
[----:B------:R-:W0:Y:S01]  /*66f0*/  F2I.S64.TRUNC R16, R16 ;  /* 0x0000001000107311 */ /* 0x000e22000020d900 */
[----:B------:R-:W-:Y:S05]  /*6700*/  BRA `(.L_x_12873) ;  /* 0x0000000000587947 */ /* 0x000fea0003800000 */
.L_x_12872:
        /* <DEDUP_REMOVED lines=16> */
.L_x_12900:
[----:B------:R-:W-:Y:S01]  /*6810*/  CS2R R16, SRZ ;  /* 0x0000000000107805 */ /* 0x000fe2000001ff00 */
[----:B------:R-:W-:Y:S06]  /*6820*/  BRA `(.L_x_12873) ;  /* 0x0000000000107947 */ /* 0x000fec0003800000 */
.L_x_12897:
[----:B------:R0:W5:Y:S01]  /*6830*/  LDG.E.64 R16, desc[UR36][R2.64] ;  /* 0x0000002402107981 */ /* 0x000162000c1e1b00 */
[----:B------:R-:W-:Y:S05]  /*6840*/  BRA `(.L_x_12873) ;  /* 0x0000000000087947 */ /* 0x000fea0003800000 */
.L_x_12896:
[----:B------:R0:W5:Y:S01]  /*6850*/  LDG.E R16, desc[UR36][R2.64] ;  /* 0x0000002402107981 */ /* 0x000162000c1e1900 */
[----:B------:R-:W-:-:S07]  /*6860*/  IMAD.MOV.U32 R17, RZ, RZ, RZ ;  /* 0x000000ffff117224 */ /* 0x000fce00078e00ff */
.L_x_12873:
[----:B0-----:R-:W0:Y:S01]  /*6870*/  LDC.U8 R4, c[0x0][0x235] ;  /* 0x00008d40ff047b82 */ /* 0x001e220000000000 */
[----:B------:R-:W-:Y:S02]  /*6880*/  ULDC UR4, c[0x0][0x23c] ;  /* 0x00008f0000047ab9 */ /* 0x000fe40000000800 */
[----:B------:R-:W-:-:S05]  /*6890*/  IMAD R5, R34, UR4, RZ ;  /* 0x0000000422057c24 */ /* 0x000fca000f8e02ff */
[----:B--2---:R-:W2:Y:S01]  /*68a0*/  LDC.64 R2, c[0x0][0x228] ;  /* 0x00008a00ff027b82 */ /* 0x004ea20000000a00 */
[----:B0-----:R-:W-:-:S04]  /*68b0*/  PRMT R0, R4, 0x9910, RZ ;  /* 0x0000991004007816 */ /* 0x001fc800000000ff */
[----:B------:R-:W-:Y:S02]  /*68c0*/  ISETP.GT.AND P1, PT, R0, 0x9, PT ;  /* 0x000000090000780c */ /* 0x000fe40003f24270 */
[----:B--2---:R-:W-:-:S05]  /*68d0*/  IADD3 R2, P0, R5, R2, RZ ;  /* 0x0000000205027210 */ /* 0x004fca0007f1e0ff */
        /* <DEDUP_REMOVED lines=13> */
.L_x_12904:
[----:B------:R0:W5:Y:S01]  /*69b0*/  LDG.E.U8 R32, desc[UR36][R2.64] ;  /* 0x0000002402207981 */ /* 0x000162000c1e1100 */
[----:B------:R-:W-:Y:S01]  /*69c0*/  IMAD.MOV.U32 R33, RZ, RZ, RZ ;  /* 0x000000ffff217224 */ /* 0x000fe200078e00ff */
[----:B------:R-:W-:Y:S06]  /*69d0*/  BRA `(.L_x_12867) ;  /* 0x0000000c00447947 */ /* 0x000fec0003800000 */
.L_x_12903:
        /* <DEDUP_REMOVED lines=8> */
.L_x_12907:
[----:B------:R-:W2:Y:S02]  /*6a60*/  LDG.E R32, desc[UR36][R2.64] ;  /* 0x0000002402207981 */ /* 0x000ea4000c1e1900 */
[----:B--2---:R-:W-:Y:S01]  /*6a70*/  SHF.R.S32.HI R33, RZ, 0x1f, R32 ;  /* 0x0000001fff217819 */ /* 0x004fe20000011420 */
[----:B------:R-:W-:Y:S06]  /*6a80*/  BRA `(.L_x_12867) ;  /* 0x0000000c00187947 */ /* 0x000fec0003800000 */
.L_x_12906:
[----:B------:R-:W2:Y:S02]  /*6a90*/  LDG.E.S16 R32, desc[UR36][R2.64] ;  /* 0x0000002402207981 */ /* 0x000ea4000c1e1700 */
[----:B--2---:R-:W-:Y:S01]  /*6aa0*/  SHF.R.S32.HI R33, RZ, 0x1f, R32 ;  /* 0x0000001fff217819 */ /* 0x004fe20000011420 */
[----:B------:R-:W-:Y:S06]  /*6ab0*/  BRA `(.L_x_12867) ;  /* 0x0000000c000c7947 */ /* 0x000fec0003800000 */
.L_x_12902:
        /* <DEDUP_REMOVED lines=9> */
.L_x_12909:
[----:B------:R-:W2:Y:S02]  /*6b50*/  LDG.E.U16 R2, desc[UR36][R2.64] ;  /* 0x0000002402027981 */ /* 0x000ea4000c1e1500 */
[----:B--2---:R-:W-:-:S06]  /*6b60*/  HADD2.F32 R32, -RZ, R2.H0_H0 ;  /* 0x20000002ff207230 */ /* 0x004fcc0000004100 */
[----:B------:R-:W0:Y:S01]  /*6b70*/  F2I.S64.TRUNC R32, R32 ;  /* 0x0000002000207311 */ /* 0x000e22000020d900 */
[----:B------:R-:W-:Y:S05]  /*6b80*/  BRA `(.L_x_12867) ;  /* 0x0000000800d87947 */ /* 0x000fea0003800000 */
.L_x_12908:
        /* <DEDUP_REMOVED lines=9> */
.L_x_12911:
[----:B------:R-:W2:Y:S02]  /*6c20*/  LDG.E.U16 R2, desc[UR36][R2.64] ;  /* 0x0000002402027981 */ /* 0x000ea4000c1e1500 */
[----:B--2---:R-:W-:-:S06]  /*6c30*/  HADD2.F32 R32, -RZ, R2.H0_H0 ;  /* 0x20000002ff207230 */ /* 0x004fcc0000004100 */
[----:B------:R-:W0:Y:S01]  /*6c40*/  F2I.S64.TRUNC R32, R32 ;  /* 0x0000002000207311 */ /* 0x000e22000020d900 */
[----:B------:R-:W-:Y:S05]  /*6c50*/  BRA `(.L_x_12867) ;  /* 0x0000000800a47947 */ /* 0x000fea0003800000 */
.L_x_12910:
[----:B------:R-:W2:Y:S02]  /*6c60*/  LDG.E.64 R2, desc[UR36][R2.64] ;  /* 0x0000002402027981 */ /* 0x000ea4000c1e1b00 */
[----:B--2---:R0:W2:Y:S01]  /*6c70*/  F2I.S64.F64.TRUNC R32, R2 ;  /* 0x0000000200207311 */ /* 0x0040a2000030d900 */
[----:B------:R-:W-:Y:S05]  /*6c80*/  BRA `(.L_x_12867) ;  /* 0x0000000800987947 */ /* 0x000fea0003800000 */
.L_x_12901:
        /* <DEDUP_REMOVED lines=13> */
.L_x_12914:
[----:B------:R-:W2:Y:S02]  /*6d60*/  LDG.E.64 R2, desc[UR36][R2.64] ;  /* 0x0000002402027981 */ /* 0x000ea4000c1e1b00 */
[----:B--2---:R0:W2:Y:S01]  /*6d70*/  F2I.S64.F64.TRUNC R32, R2 ;  /* 0x0000000200207311 */ /* 0x0040a2000030d900 */
[----:B------:R-:W-:Y:S05]  /*6d80*/  BRA `(.L_x_12867) ;  /* 0x0000000800587947 */ /* 0x000fea0003800000 */
.L_x_12913:
        /* <DEDUP_REMOVED lines=27> */
.L_x_12916:
        /* <DEDUP_REMOVED lines=14> */
.L_x_12915:
[----:B------:R-:W2:Y:S02]  /*7020*/  LDG.E.U16 R32, desc[UR36][R2.64] ;  /* 0x0000002402207981 */ /* 0x000ea4000c1e1500 */
[----:B--2---:R-:W-:-:S06]  /*7030*/  IMAD.U32 R32, R32, 0x10000, RZ ;  /* 0x0001000020207824 */ /* 0x004fcc00078e00ff */
[----:B------:R-:W0:Y:S01]  /*7040*/  F2I.S64.TRUNC R32, R32 ;  /* 0x0000002000207311 */ /* 0x000e22000020d900 */
[----:B------:R-:W-:Y:S05]  /*7050*/  BRA `(.L_x_12867) ;  /* 0x0000000400a47947 */ /* 0x000fea0003800000 */
.L_x_12912:
        /* <DEDUP_REMOVED lines=11> */
.L_x_12919:
        /* <DEDUP_REMOVED lines=21> */
.L_x_12923:
[----:B------:R-:W-:Y:S05]  /*7260*/  BSYNC B1 ;  /* 0x0000000000017941 */ /* 0x000fea0003800000 */
.L_x_12922:
[----:B------:R-:W-:Y:S01]  /*7270*/  IMAD.SHL.U32 R2, R2, 0x100000, RZ ;  /* 0x0010000002027824 */ /* 0x000fe200078e00ff */
[----:B------:R-:W-:-:S04]  /*7280*/  LEA R3, R0, 0x3b800000, 0x17 ;  /* 0x3b80000000037811 */ /* 0x000fc800078eb8ff */
[----:B------:R-:W-:-:S07]  /*7290*/  LOP3.LUT R32, R3, R2, R32, 0xfe, !PT ;  /* 0x0000000203207212 */ /* 0x000fce00078efe20 */
.L_x_12921:
[----:B------:R-:W-:Y:S05]  /*72a0*/  BSYNC B0 ;  /* 0x0000000000007941 */ /* 0x000fea0003800000 */
.L_x_12920:
[----:B------:R-:W0:Y:S01]  /*72b0*/  F2I.S64.TRUNC R32, R32 ;  /* 0x0000002000207311 */ /* 0x000e22000020d900 */
[----:B------:R-:W-:Y:S05]  /*72c0*/  BRA `(.L_x_12867) ;  /* 0x0000000400087947 */ /* 0x000fea0003800000 */
.L_x_12918:
        /* <DEDUP_REMOVED lines=21> */
.L_x_12927:
[----:B------:R-:W-:Y:S05]  /*7420*/  BSYNC B1 ;  /* 0x0000000000017941 */ /* 0x000fea0003800000 */
.L_x_12926:
[----:B------:R-:W-:Y:S01]  /*7430*/  IMAD.SHL.U32 R2, R2, 0x200000, RZ ;  /* 0x0020000002027824 */ /* 0x000fe200078e00ff */
[----:B------:R-:W-:-:S04]  /*7440*/  LEA R3, R0, 0x37800000, 0x17 ;  /* 0x3780000000037811 */ /* 0x000fc800078eb8ff */
[----:B------:R-:W-:-:S07]  /*7450*/  LOP3.LUT R32, R3, R2, R32, 0xfe, !PT ;  /* 0x0000000203207212 */ /* 0x000fce00078efe20 */
.L_x_12925:
[----:B------:R-:W-:Y:S05]  /*7460*/  BSYNC B0 ;  /* 0x0000000000007941 */ /* 0x000fea0003800000 */
.L_x_12924:
[----:B------:R-:W0:Y:S01]  /*7470*/  F2I.S64.TRUNC R32, R32 ;  /* 0x0000002000207311 */ /* 0x000e22000020d900 */
[----:B------:R-:W-:Y:S05]  /*7480*/  BRA `(.L_x_12867) ;  /* 0x0000000000987947 */ /* 0x000fea0003800000 */
.L_x_12917:
        /* <DEDUP_REMOVED lines=14> */
.L_x_12931:
[----:B------:R-:W-:Y:S05]  /*7570*/  BSYNC B0 ;  /* 0x0000000000007941 */ /* 0x000fea0003800000 */
.L_x_12930:
[----:B------:R-:W0:Y:S01]  /*7580*/  F2I.S64.TRUNC R32, R32 ;  /* 0x0000002000207311 */ /* 0x000e22000020d900 */
[----:B------:R-:W-:Y:S05]  /*7590*/  BRA `(.L_x_12867) ;  /* 0x0000000000547947 */ /* 0x000fea0003800000 */
.L_x_12905:
        /* <DEDUP_REMOVED lines=16> */
.L_x_12932:
[----:B------:R-:W-:Y:S05]  /*76a0*/  BRA `(.L_x_12867) ;  /* 0x0000000000107947 */ /* 0x000fea0003800000 */
.L_x_12929:
[----:B------:R2:W5:Y:S01]  /*76b0*/  LDG.E.64 R32, desc[UR36][R2.64] ;  /* 0x0000002402207981 */ /* 0x000562000c1e1b00 */
[----:B------:R-:W-:Y:S05]  /*76c0*/  BRA `(.L_x_12867) ;  /* 0x0000000000087947 */ /* 0x000fea0003800000 */
.L_x_12928:
[----:B------:R0:W5:Y:S01]  /*76d0*/  LDG.E R32, desc[UR36][R2.64] ;  /* 0x0000002402207981 */ /* 0x000162000c1e1900 */
[----:B------:R-:W-:-:S07]  /*76e0*/  IMAD.MOV.U32 R33, RZ, RZ, RZ ;  /* 0x000000ffff217224 */ /* 0x000fce00078e00ff */
.L_x_12867:
[----:B------:R-:W-:Y:S05]  /*76f0*/  BSYNC B6 ;  /* 0x0000000000067941 */ /* 0x000fea0003800000 */
.L_x_12866:
[----:B------:R-:W4:Y:S01]  /*7700*/  S2R R0, SR_CTAID.X ;  /* 0x0000000000007919 */ /* 0x000f220000002500 */
[----:B------:R-:W4:Y:S01]  /*7710*/  LDC R34, c[0x0][0x210] ;  /* 0x00008400ff227b82 */ /* 0x000f220000000800 */
[C---:B-1----:R-:W-:Y:S01]  /*7720*/  ISETP.NE.U32.AND P1, PT, R24.reuse, RZ, PT ;  /* 0x000000ff1800720c */ /* 0x042fe20003f25070 */
[----:B------:R-:W-:Y:S01]  /*7730*/  BSSY B6, `(.L_x_12933) ;  /* 0x0000121000067945 */ /* 0x000fe20003800000 */
[----:B0-2---:R-:W0:Y:S01]  /*7740*/  S2R R2, SR_TID.X ;  /* 0x0000000000027919 */ /* 0x005e220000002100 */
[----:B------:R-:W-:Y:S02]  /*7750*/  ISETP.GT.U32.AND P5, PT, R24, RZ, PT ;  /* 0x000000ff1800720c */ /* 0x000fe40003fa4070 */
[C---:B------:R-:W-:Y:S02]  /*7760*/  ISETP.NE.AND.EX P1, PT, R25.reuse, RZ, PT, P1 ;  /* 0x000000ff1900720c */ /* 0x040fe40003f25310 */
[----:B---3--:R-:W-:Y:S02]  /*7770*/  ISETP.NE.U32.AND P3, PT, R18, RZ, PT ;  /* 0x000000ff1200720c */ /* 0x008fe40003f65070 */
[----:B------:R-:W-:-:S02]  /*7780*/  ISETP.GT.AND.EX P5, PT, R25, RZ, PT, P5 ;  /* 0x000000ff1900720c */ /* 0x000fc40003fa4350 */
[C---:B----4-:R-:W-:Y:S01]  /*7790*/  ISETP.GT.U32.AND P0, PT, R22.reuse, RZ, PT ;  /* 0x000000ff1600720c */ /* 0x050fe20003f04070 */
[----:B------:R-:W1:Y:S01]  /*77a0*/  LDC.U8 R25, c[0x0][0x240] ;  /* 0x00009000ff197b82 */ /* 0x000e620000000000 */
[----:B------:R-:W-:Y:S02]  /*77b0*/  ISETP.NE.U32.AND P6, PT, R22, RZ, PT ;  /* 0x000000ff1600720c */ /* 0x000fe40003fc5070 */
[----:B------:R-:W-:Y:S02]  /*77c0*/  ISETP.NE.AND.EX P3, PT, R19, RZ, PT, P3 ;  /* 0x000000ff1300720c */ /* 0x000fe40003f65330 */
[----:B-----5:R-:W-:Y:S02]  /*77d0*/  ISETP.NE.U32.AND P4, PT, R16, RZ, PT ;  /* 0x000000ff1000720c */ /* 0x020fe40003f85070 */
[C---:B------:R-:W-:Y:S02]  /*77e0*/  ISETP.NE.AND.EX P6, PT, R23.reuse, RZ, PT, P6 ;  /* 0x000000ff1700720c */ /* 0x040fe40003fc5360 */
[----:B------:R-:W-:-:S02]  /*77f0*/  ISETP.GT.AND.EX P0, PT, R23, RZ, PT, P0 ;  /* 0x000000ff1700720c */ /* 0x000fc40003f04300 */
[----:B------:R-:W-:Y:S02]  /*7800*/  @P1 SEL R36, RZ, 0x1, !P5 ;  /* 0x00000001ff241807 */ /* 0x000fe40006800000 */
[----:B------:R-:W-:Y:S02]  /*7810*/  SEL R23, R29, RZ, !P1 ;  /* 0x000000ff1d177207 */ /* 0x000fe40004800000 */
[----:B------:R-:W-:Y:S01]  /*7820*/  ISETP.GT.U32.AND P2, PT, R18, RZ, PT ;  /* 0x000000ff1200720c */ /* 0x000fe20003f44070 */
[----:B------:R-:W-:Y:S01]  /*7830*/  IMAD.MOV.U32 R22, RZ, RZ, R36 ;  /* 0x000000ffff167224 */ /* 0x000fe200078e0024 */
[----:B------:R-:W-:Y:S01]  /*7840*/  ISETP.NE.AND.EX P4, PT, R17, RZ, PT, P4 ;  /* 0x000000ff1100720c */ /* 0x000fe20003f85340 */
[----:B------:R-:W-:Y:S01]  /*7850*/  IMAD R34, R0, -0x200, R34 ;  /* 0xfffffe0000227824 */ /* 0x000fe200078e0222 */
[----:B------:R-:W-:Y:S02]  /*7860*/  ISETP.GT.AND.EX P2, PT, R19, RZ, PT, P2 ;  /* 0x000000ff1300720c */ /* 0x000fe40003f44320 */
[----:B------:R-:W-:Y:S01]  /*7870*/  ISETP.GT.U32.AND P5, PT, R16, RZ, PT ;  /* 0x000000ff1000720c */ /* 0x000fe20003fa4070 */
[----:B------:R-:W-:Y:S01]  /*7880*/  IMAD.MOV.U32 R16, RZ, RZ, R32 ;  /* 0x000000ffff107224 */ /* 0x000fe200078e0020 */
[----:B0-----:R-:W-:-:S02]  /*7890*/  ISETP.GE.AND P1, PT, R2, R34, PT ;  /* 0x000000220200720c */ /* 0x001fc40003f26270 */
[----:B------:R-:W-:Y:S02]  /*78a0*/  @P3 SEL R35, RZ, 0x1, !P2 ;  /* 0x00000001ff233807 */ /* 0x000fe40005000000 */
[----:B------:R-:W-:Y:S02]  /*78b0*/  ISETP.GT.AND.EX P5, PT, R17, RZ, PT, P5 ;  /* 0x000000ff1100720c */ /* 0x000fe40003fa4350 */
[----:B------:R-:W-:Y:S01]  /*78c0*/  SEL R19, R27, RZ, !P3 ;  /* 0x000000ff1b137207 */ /* 0x000fe20005800000 */
[----:B------:R-:W-:Y:S01]  /*78d0*/  IMAD.MOV.U32 R18, RZ, RZ, R35 ;  /* 0x000000ffff127224 */ /* 0x000fe200078e0023 */
[----:B------:R-:W-:Y:S02]  /*78e0*/  SEL R17, R33, RZ, !P4 ;  /* 0x000000ff21117207 */ /* 0x000fe40006000000 */
[----:B------:R-:W-:Y:S02]  /*78f0*/  @P4 SEL R16, RZ, 0x1, !P5 ;  /* 0x00000001ff104807 */ /* 0x000fe40006800000 */
[----:B------:R-:W-:-:S02]  /*7900*/  SEL R5, R31, RZ, !P6 ;  /* 0x000000ff1f057207 */ /* 0x000fc40007000000 */
[----:B------:R-:W-:Y:S01]  /*7910*/  @P6 SEL R37, RZ, 0x1, !P0 ;  /* 0x00000001ff256807 */ /* 0x000fe20004000000 */
[----:B-1----:R-:W-:Y:S06]  /*7920*/  @P1 BRA `(.L_x_12934) ;  /* 0x0000001000041947 */ /* 0x002fec0003800000 */
[----:B------:R-:W0:Y:S01]  /*7930*/  LDC.64 R8, c[0x0][0x218] ;  /* 0x00008600ff087b82 */ /* 0x000e220000000a00 */
[----:B------:R-:W-:Y:S01]  /*7940*/  IMAD R0, R0, 0x200, R2 ;  /* 0x0000020000007824 */ /* 0x000fe200078e0202 */
[----:B------:R-:W-:Y:S01]  /*7950*/  PRMT R4, R25, 0x9910, RZ ;  /* 0x0000991019047816 */ /* 0x000fe200000000ff */
[----:B------:R-:W-:Y:S01]  /*7960*/  ULDC UR4, c[0x0][0x244] ;  /* 0x0000910000047ab9 */ /* 0x000fe20000000800 */
[----:B------:R-:W-:Y:S02]  /*7970*/  VIADD R24, R2, 0x80 ;  /* 0x0000008002187836 */ /* 0x000fe40000000000 */
[----:B------:R-:W-:Y:S02]  /*7980*/  IMAD R3, R0, UR4, RZ ;  /* 0x0000000400037c24 */ /* 0x000fe4000f8e02ff */
[----:B------:R-:W-:Y:S02]  /*7990*/  IMAD.MOV.U32 R0, RZ, RZ, R4 ;  /* 0x000000ffff007224 */ /* 0x000fe400078e0004 */
[----:B------:R-:W-:-:S03]  /*79a0*/  IMAD.MOV.U32 R4, RZ, RZ, R37 ;  /* 0x000000ffff047224 */ /* 0x000fc600078e0025 */
        /* <DEDUP_REMOVED lines=13> */
[----:B------:R-:W-:Y:S01]  /*7a80*/  IMAD.MOV.U32 R2, RZ, RZ, R24 ;  /* 0x000000ffff027224 */ /* 0x000fe200078e0018 */
[----:B------:R-:W-:Y:S06]  /*7a90*/  BRA `(.L_x_12934) ;  /* 0x0000000c00a87947 */ /* 0x000fec0003800000 */
.L_x_12938:
[----:B------:R0:W-:Y:S01]  /*7aa0*/  STG.E.U8 desc[UR36][R8.64], R37 ;  /* 0x0000002508007986 */ /* 0x0001e2000c101124 */
[----:B------:R-:W-:Y:S01]  /*7ab0*/  IMAD.MOV.U32 R2, RZ, RZ, R24 ;  /* 0x000000ffff027224 */ /* 0x000fe200078e0018 */
[----:B------:R-:W-:Y:S06]  /*7ac0*/  BRA `(.L_x_12934) ;  /* 0x0000000c009c7947 */ /* 0x000fec0003800000 */
.L_x_12937:
[----:B------:R-:W-:-:S13]  /*7ad0*/  ISETP.NE.AND P0, PT, R0, 0x2, PT ;  /* 0x000000020000780c */ /* 0x000fda0003f05270 */
[----:B------:R-:W-:Y:S05]  /*7ae0*/  @!P0 BRA `(.L_x_12940) ;  /* 0x0000000000288947 */ /* 0x000fea0003800000 */
[----:B------:R-:W-:-:S13]  /*7af0*/  ISETP.NE.AND P0, PT, R0, 0x3, PT ;  /* 0x000000030000780c */ /* 0x000fda0003f05270 */
[----:B------:R-:W-:Y:S05]  /*7b00*/  @!P0 BRA `(.L_x_12941) ;  /* 0x0000000000148947 */ /* 0x000fea0003800000 */
[----:B------:R-:W-:-:S13]  /*7b10*/  ISETP.NE.AND P0, PT, R0, 0x4, PT ;  /* 0x000000040000780c */ /* 0x000fda0003f05270 */
[----:B------:R-:W-:Y:S05]  /*7b20*/  @P0 BRA `(.L_x_12939) ;  /* 0x0000000c00280947 */ /* 0x000fea0003800000 */
[----:B------:R0:W-:Y:S01]  /*7b30*/  STG.E.64 desc[UR36][R8.64], R4 ;  /* 0x0000000408007986 */ /* 0x0001e2000c101b24 */
[----:B------:R-:W-:Y:S01]  /*7b40*/  IMAD.MOV.U32 R2, RZ, RZ, R24 ;  /* 0x000000ffff027224 */ /* 0x000fe200078e0018 */
[----:B------:R-:W-:Y:S06]  /*7b50*/  BRA `(.L_x_12934) ;  /* 0x0000000c00787947 */ /* 0x000fec0003800000 */
.L_x_12941:
[----:B------:R0:W-:Y:S01]  /*7b60*/  STG.E desc[UR36][R8.64], R37 ;  /* 0x0000002508007986 */ /* 0x0001e2000c101924 */
[----:B------:R-:W-:Y:S01]  /*7b70*/  IMAD.MOV.U32 R2, RZ, RZ, R24 ;  /* 0x000000ffff027224 */ /* 0x000fe200078e0018 */
[----:B------:R-:W-:Y:S06]  /*7b80*/  BRA `(.L_x_12934) ;  /* 0x0000000c006c7947 */ /* 0x000fec0003800000 */
.L_x_12940:
[----:B------:R0:W-:Y:S01]  /*7b90*/  STG.E.U16 desc[UR36][R8.64], R37 ;  /* 0x0000002508007986 */ /* 0x0001e2000c101524 */
[----:B------:R-:W-:Y:S01]  /*7ba0*/  IMAD.MOV.U32 R2, RZ, RZ, R24 ;  /* 0x000000ffff027224 */ /* 0x000fe200078e0018 */
[----:B------:R-:W-:Y:S06]  /*7bb0*/  BRA `(.L_x_12934) ;  /* 0x0000000c00607947 */ /* 0x000fec0003800000 */
.L_x_12936:
[----:B------:R-:W-:-:S13]  /*7bc0*/  ISETP.GT.AND P0, PT, R0, 0x6, PT ;  /* 0x000000060000780c */ /* 0x000fda0003f04270 */
[----:B------:R-:W-:Y:S05]  /*7bd0*/  @P0 BRA `(.L_x_12942) ;  /* 0x0000000000340947 */ /* 0x000fea0003800000 */
[----:B------:R-:W-:-:S13]  /*7be0*/  ISETP.NE.AND P0, PT, R0, 0x5, PT ;  /* 0x000000050000780c */ /* 0x000fda0003f05270 */
[----:B------:R-:W-:Y:S05]  /*7bf0*/  @!P0 BRA `(.L_x_12943) ;  /* 0x0000000000188947 */ /* 0x000fea0003800000 */
[----:B------:R-:W-:-:S13]  /*7c00*/  ISETP.NE.AND P0, PT, R0, 0x6, PT ;  /* 0x000000060000780c */ /* 0x000fda0003f05270 */
[----:B------:R-:W-:Y:S05]  /*7c10*/  @P0 BRA `(.L_x_12939) ;  /* 0x0000000800ec0947 */ /* 0x000fea0003800000 */
[----:B------:R-:W0:Y:S01]  /*7c20*/  I2F.S64 R5, R4 ;  /* 0x0000000400057312 */ /* 0x000e220000301400 */
[----:B------:R-:W-:Y:S01]  /*7c30*/  IMAD.MOV.U32 R2, RZ, RZ, R24 ;  /* 0x000000ffff027224 */ /* 0x000fe200078e0018 */
[----:B0-----:R1:W-:Y:S01]  /*7c40*/  STG.E desc[UR36][R8.64], R5 ;  /* 0x0000000508007986 */ /* 0x0013e2000c101924 */
[----:B------:R-:W-:Y:S05]  /*7c50*/  BRA `(.L_x_12934) ;  /* 0x0000000c00387947 */ /* 0x000fea0003800000 */
.L_x_12943:
[----:B------:R-:W0:Y:S01]  /*7c60*/  I2F.S64 R0, R4 ;  /* 0x0000000400007312 */ /* 0x000e220000301400 */
[----:B------:R-:W-:Y:S01]  /*7c70*/  IMAD.MOV.U32 R2, RZ, RZ, R24 ;  /* 0x000000ffff027224 */ /* 0x000fe200078e0018 */
[----:B0-----:R-:W-:-:S05]  /*7c80*/  F2FP.F16.F32.PACK_AB R0, RZ, R0 ;  /* 0x00000000ff00723e */ /* 0x001fca00000000ff */
[----:B------:R0:W-:Y:S01]  /*7c90*/  STG.E.U16 desc[UR36][R8.64], R0 ;  /* 0x0000000008007986 */ /* 0x0001e2000c101524 */
[----:B------:R-:W-:Y:S05]  /*7ca0*/  BRA `(.L_x_12934) ;  /* 0x0000000c00247947 */ /* 0x000fea0003800000 */
.L_x_12942:
[----:B------:R-:W-:-:S13]  /*7cb0*/  ISETP.NE.AND P0, PT, R0, 0x7, PT ;  /* 0x000000070000780c */ /* 0x000fda0003f05270 */
[----:B------:R-:W-:Y:S05]  /*7cc0*/  @!P0 BRA `(.L_x_12944) ;  /* 0x00000000003c8947 */ /* 0x000fea0003800000 */
[----:B------:R-:W-:-:S13]  /*7cd0*/  ISETP.NE.AND P0, PT, R0, 0x8, PT ;  /* 0x000000080000780c */ /* 0x000fda0003f05270 */
[----:B------:R-:W-:Y:S05]  /*7ce0*/  @!P0 BRA `(.L_x_12945) ;  /* 0x00000000001c8947 */ /* 0x000fea0003800000 */
[----:B------:R-:W-:-:S13]  /*7cf0*/  ISETP.NE.AND P0, PT, R0, 0x9, PT ;  /* 0x000000090000780c */ /* 0x000fda0003f05270 */
[----:B------:R-:W-:Y:S05]  /*7d00*/  @P0 BRA `(.L_x_12939) ;  /* 0x0000000800b00947 */ /* 0x000fea0003800000 */
[----:B------:R-:W0:Y:S01]  /*7d10*/  I2F.S64 R6, R4 ;  /* 0x0000000400067312 */ /* 0x000e220000301400 */
[----:B------:R-:W-:Y:S02]  /*7d20*/  IMAD.MOV.U32 R7, RZ, RZ, RZ ;  /* 0x000000ffff077224 */ /* 0x000fe400078e00ff */
[----:B------:R-:W-:-:S03]  /*7d30*/  IMAD.MOV.U32 R2, RZ, RZ, R24 ;  /* 0x000000ffff027224 */ /* 0x000fc600078e0018 */
[----:B0-----:R2:W-:Y:S01]  /*7d40*/  STG.E.64 desc[UR36][R8.64], R6 ;  /* 0x0000000608007986 */ /* 0x0015e2000c101b24 */
[----:B------:R-:W-:Y:S05]  /*7d50*/  BRA `(.L_x_12934) ;  /* 0x0000000800f87947 */ /* 0x000fea0003800000 */
.L_x_12945:
[----:B------:R-:W0:Y:S01]  /*7d60*/  I2F.S64 R4, R4 ;  /* 0x0000000400047312 */ /* 0x000e220000301400 */
[----:B------:R-:W-:Y:S01]  /*7d70*/  IMAD.MOV.U32 R2, RZ, RZ, R24 ;  /* 0x000000ffff027224 */ /* 0x000fe200078e0018 */
[----:B0-----:R-:W-:-:S04]  /*7d80*/  F2FP.F16.F32.PACK_AB R3, RZ, R4 ;  /* 0x00000004ff03723e */ /* 0x001fc800000000ff */
[----:B------:R-:W-:-:S05]  /*7d90*/  PRMT R3, R3, 0x5410, RZ ;  /* 0x0000541003037816 */ /* 0x000fca00000000ff */
[----:B------:R3:W-:Y:S01]  /*7da0*/  STG.E desc[UR36][R8.64], R3 ;  /* 0x0000000308007986 */ /* 0x0007e2000c101924 */
[----:B------:R-:W-:Y:S05]  /*7db0*/  BRA `(.L_x_12934) ;  /* 0x0000000800e07947 */ /* 0x000fea0003800000 */
.L_x_12944:
[----:B------:R-:W0:Y:S01]  /*7dc0*/  I2F.F64.S64 R4, R4 ;  /* 0x0000000400047312 */ /* 0x000e220000301c00 */
[----:B------:R-:W-:Y:S01]  /*7dd0*/  IMAD.MOV.U32 R2, RZ, RZ, R24 ;  /* 0x000000ffff027224 */ /* 0x000fe200078e0018 */
[----:B0-----:R4:W-:Y:S01]  /*7de0*/  STG.E.64 desc[UR36][R8.64], R4 ;  /* 0x0000000408007986 */ /* 0x0019e2000c101b24 */
[----:B------:R-:W-:Y:S05]  /*7df0*/  BRA `(.L_x_12934) ;  /* 0x0000000800d07947 */ /* 0x000fea0003800000 */
.L_x_12935:
        /* <DEDUP_REMOVED lines=8> */
[----:B------:R-:W-:Y:S01]  /*7e80*/  ISETP.NE.U32.AND P0, PT, R37, RZ, PT ;  /* 0x000000ff2500720c */ /* 0x000fe20003f05070 */
[----:B------:R-:W-:-:S03]  /*7e90*/  IMAD.MOV.U32 R2, RZ, RZ, R24 ;  /* 0x000000ffff027224 */ /* 0x000fc600078e0018 */
[----:B------:R-:W-:-:S04]  /*7ea0*/  ISETP.NE.AND.EX P0, PT, R5, RZ, PT, P0 ;  /* 0x000000ff0500720c */ /* 0x000fc80003f05300 */
[----:B------:R-:W-:-:S05]  /*7eb0*/  SEL R3, RZ, 0x1, !P0 ;  /* 0x00000001ff037807 */ /* 0x000fca0004000000 */
[----:B------:R0:W-:Y:S01]  /*7ec0*/  STG.E.U8 desc[UR36][R8.64], R3 ;  /* 0x0000000308007986 */ /* 0x0001e2000c101124 */
[----:B------:R-:W-:Y:S05]  /*7ed0*/  BRA `(.L_x_12934) ;  /* 0x0000000800987947 */ /* 0x000fea0003800000 */
.L_x_12948:
[----:B------:R-:W0:Y:S01]  /*7ee0*/  I2F.F64.S64 R4, R4 ;  /* 0x0000000400047312 */ /* 0x000e220000301c00 */
[----:B------:R-:W-:Y:S01]  /*7ef0*/  CS2R R6, SRZ ;  /* 0x0000000000067805 */ /* 0x000fe2000001ff00 */
[----:B------:R-:W-:-:S04]  /*7f00*/  IMAD.MOV.U32 R2, RZ, RZ, R24 ;  /* 0x000000ffff027224 */ /* 0x000fc800078e0018 */
[----:B0-----:R0:W-:Y:S01]  /*7f10*/  STG.E.128 desc[UR36][R8.64], R4 ;  /* 0x0000000408007986 */ /* 0x0011e2000c101d24 */
[----:B------:R-:W-:Y:S05]  /*7f20*/  BRA `(.L_x_12934) ;  /* 0x0000000800847947 */ /* 0x000fea0003800000 */
.L_x_12947:
        /* <DEDUP_REMOVED lines=21> */
.L_x_12952:
[----:B------:R-:W-:Y:S05]  /*8080*/  BSYNC B0 ;  /* 0x0000000000007941 */ /* 0x000fea0003800000 */
.L_x_12951:
[----:B------:R-:W-:Y:S01]  /*8090*/  LOP3.LUT R3, R0, R3, RZ, 0xfc, !PT ;  /* 0x0000000300037212 */ /* 0x000fe200078efcff */
[----:B------:R-:W-:-:S04]  /*80a0*/  IMAD.MOV.U32 R2, RZ, RZ, R24 ;  /* 0x000000ffff027224 */ /* 0x000fc800078e0018 */
[----:B------:R0:W-:Y:S01]  /*80b0*/  STG.E.U8 desc[UR36][R8.64], R3 ;  /* 0x0000000308007986 */ /* 0x0001e2000c101124 */
[----:B------:R-:W-:Y:S05]  /*80c0*/  BRA `(.L_x_12934) ;  /* 0x00000008001c7947 */ /* 0x000fea0003800000 */
.L_x_12950:
        /* <DEDUP_REMOVED lines=13> */
.L_x_12954:
[----:B------:R-:W-:Y:S01]  /*81a0*/  IMAD.MOV.U32 R0, RZ, RZ, 0x7f ;  /* 0x0000007fff007424 */ /* 0x000fe200078e00ff */
[----:B------:R-:W-:-:S04]  /*81b0*/  ISETP.GT.U32.AND P0, PT, R2, 0x7f800000, PT ;  /* 0x7f8000000200780c */ /* 0x000fc80003f04070 */
[----:B------:R-:W-:-:S09]  /*81c0*/  SEL R0, R0, 0x7c, P0 ;  /* 0x0000007c00007807 */ /* 0x000fd20000000000 */
.L_x_12955:
[----:B------:R-:W-:Y:S05]  /*81d0*/  BSYNC B0 ;  /* 0x0000000000007941 */ /* 0x000fea0003800000 */
.L_x_12953:
[----:B------:R-:W-:-:S04]  /*81e0*/  LOP3.LUT R2, R5, 0x80000000, RZ, 0xc0, !PT ;  /* 0x8000000005027812 */ /* 0x000fc800078ec0ff */
[----:B------:R-:W-:Y:S01]  /*81f0*/  SHF.R.U32.HI R3, RZ, 0x18, R2 ;  /* 0x00000018ff037819 */ /* 0x000fe20000011602 */
[----:B------:R-:W-:-:S03]  /*8200*/  IMAD.MOV.U32 R2, RZ, RZ, R24 ;  /* 0x000000ffff027224 */ /* 0x000fc600078e0018 */
[----:B------:R-:W-:-:S05]  /*8210*/  LOP3.LUT R3, R0, R3, RZ, 0xfc, !PT ;  /* 0x0000000300037212 */ /* 0x000fca00078efcff */
[----:B------:R0:W-:Y:S01]  /*8220*/  STG.E.U8 desc[UR36][R8.64], R3 ;  /* 0x0000000308007986 */ /* 0x0001e2000c101124 */
[----:B------:R-:W-:Y:S05]  /*8230*/  BRA `(.L_x_12934) ;  /* 0x0000000400c07947 */ /* 0x000fea0003800000 */
.L_x_12949:
[----:B------:R-:W0:Y:S01]  /*8240*/  I2F.S64 R0, R4 ;  /* 0x0000000400007312 */ /* 0x000e220000301400 */
[----:B------:R-:W-:Y:S01]  /*8250*/  IMAD.MOV.U32 R2, RZ, RZ, R24 ;  /* 0x000000ffff027224 */ /* 0x000fe200078e0018 */
[----:B0-----:R-:W-:-:S05]  /*8260*/  F2FP.BF16.F32.PACK_AB R0, RZ, R0 ;  /* 0x00000000ff00723e */ /* 0x001fca00000010ff */
[----:B------:R0:W-:Y:S01]  /*8270*/  STG.E.U16 desc[UR36][R8.64], R0 ;  /* 0x0000000008007986 */ /* 0x0001e2000c101524 */
[----:B------:R-:W-:Y:S05]  /*8280*/  BRA `(.L_x_12934) ;  /* 0x0000000400ac7947 */ /* 0x000fea0003800000 */
.L_x_12946:
        /* <DEDUP_REMOVED lines=9> */
[----:B------:R-:W-:Y:S01]  /*8320*/  IMAD.MOV.U32 R2, RZ, RZ, R24 ;  /* 0x000000ffff027224 */ /* 0x000fe200078e0018 */
[----:B------:R-:W-:Y:S06]  /*8330*/  BRA `(.L_x_12934) ;  /* 0x0000000400807947 */ /* 0x000fec0003800000 */
.L_x_12958:
        /* <DEDUP_REMOVED lines=17> */
.L_x_12961:
[----:B------:R-:W-:-:S04]  /*8450*/  LOP3.LUT R0, R5, 0x80000000, RZ, 0xc0, !PT ;  /* 0x8000000005007812 */ /* 0x000fc800078ec0ff */
[----:B------:R-:W-:-:S04]  /*8460*/  SHF.R.U32.HI R3, RZ, 0x18, R0 ;  /* 0x00000018ff037819 */ /* 0x000fc80000011600 */
[----:B------:R-:W-:-:S04]  /*8470*/  LOP3.LUT R2, R2, R3, RZ, 0xfc, !PT ;  /* 0x0000000302027212 */ /* 0x000fc800078efcff */
[----:B------:R-:W-:-:S07]  /*8480*/  PRMT R0, R2, 0x7610, R0 ;  /* 0x0000761002007816 */ /* 0x000fce0000000000 */
.L_x_12960:
[----:B------:R-:W-:Y:S05]  /*8490*/  BSYNC B0 ;  /* 0x0000000000007941 */ /* 0x000fea0003800000 */
.L_x_12959:
[----:B------:R0:W-:Y:S01]  /*84a0*/  STG.E.U8 desc[UR36][R8.64], R0 ;  /* 0x0000000008007986 */ /* 0x0001e2000c101124 */
[----:B------:R-:W-:Y:S01]  /*84b0*/  IMAD.MOV.U32 R2, RZ, RZ, R24 ;  /* 0x000000ffff027224 */ /* 0x000fe200078e0018 */
[----:B------:R-:W-:Y:S06]  /*84c0*/  BRA `(.L_x_12934) ;  /* 0x00000004001c7947 */ /* 0x000fec0003800000 */
.L_x_12957:
        /* <DEDUP_REMOVED lines=17> */
.L_x_12964:
[----:B------:R-:W-:-:S04]  /*85e0*/  LOP3.LUT R0, R5, 0x80000000, RZ, 0xc0, !PT ;  /* 0x8000000005007812 */ /* 0x000fc800078ec0ff */
[----:B------:R-:W-:-:S04]  /*85f0*/  SHF.R.U32.HI R3, RZ, 0x18, R0 ;  /* 0x00000018ff037819 */ /* 0x000fc80000011600 */
[----:B------:R-:W-:-:S04]  /*8600*/  LOP3.LUT R2, R2, R3, RZ, 0xfc, !PT ;  /* 0x0000000302027212 */ /* 0x000fc800078efcff */
[----:B------:R-:W-:-:S07]  /*8610*/  PRMT R0, R2, 0x7610, R0 ;  /* 0x0000761002007816 */ /* 0x000fce0000000000 */
.L_x_12963:
[----:B------:R-:W-:Y:S05]  /*8620*/  BSYNC B0 ;  /* 0x0000000000007941 */ /* 0x000fea0003800000 */
.L_x_12962:
[----:B------:R0:W-:Y:S01]  /*8630*/  STG.E.U8 desc[UR36][R8.64], R0 ;  /* 0x0000000008007986 */ /* 0x0001e2000c101124 */
[----:B------:R-:W-:Y:S01]  /*8640*/  IMAD.MOV.U32 R2, RZ, RZ, R24 ;  /* 0x000000ffff027224 */ /* 0x000fe200078e0018 */
[----:B------:R-:W-:Y:S06]  /*8650*/  BRA `(.L_x_12934) ;  /* 0x0000000000b87947 */ /* 0x000fec0003800000 */
.L_x_12956:
        /* <DEDUP_REMOVED lines=18> */
[----:B------:R-:W-:Y:S02]  /*8780*/  @!P0 IMAD.MOV R0, RZ, RZ, R2 ;  /* 0x000000ffff008224 */ /* 0x000fe400078e0202 */
[----:B------:R-:W-:Y:S02]  /*8790*/  IMAD.MOV.U32 R2, RZ, RZ, R24 ;  /* 0x000000ffff027224 */ /* 0x000fe400078e0018 */
[----:B------:R-:W-:-:S05]  /*87a0*/  @P2 IMAD.MOV.U32 R3, RZ, RZ, R0 ;  /* 0x000000ffff032224 */ /* 0x000fca00078e0000 */
[----:B------:R0:W-:Y:S01]  /*87b0*/  STG.E.U8 desc[UR36][R8.64], R3 ;  /* 0x0000000308007986 */ /* 0x0001e2000c101124 */
[----:B------:R-:W-:Y:S05]  /*87c0*/  BRA `(.L_x_12934) ;  /* 0x00000000005c7947 */ /* 0x000fea0003800000 */
.L_x_12939:
        /* <DEDUP_REMOVED lines=16> */
.L_x_12967:
[----:B------:R-:W-:Y:S01]  /*88d0*/  IMAD.MOV.U32 R2, RZ, RZ, R24 ;  /* 0x000000ffff027224 */ /* 0x000fe200078e0018 */
[----:B------:R-:W-:Y:S06]  /*88e0*/  BRA `(.L_x_12934) ;  /* 0x0000000000147947 */ /* 0x000fec0003800000 */
.L_x_12966:
[----:B------:R0:W-:Y:S01]  /*88f0*/  STG.E.64 desc[UR36][R8.64], R4 ;  /* 0x0000000408007986 */ /* 0x0001e2000c101b24 */
[----:B------:R-:W-:Y:S01]  /*8900*/  IMAD.MOV.U32 R2, RZ, RZ, R24 ;  /* 0x000000ffff027224 */ /* 0x000fe200078e0018 */
[----:B------:R-:W-:Y:S06]  /*8910*/  BRA `(.L_x_12934) ;  /* 0x0000000000087947 */ /* 0x000fec0003800000 */
.L_x_12965:
[----:B------:R0:W-:Y:S01]  /*8920*/  STG.E desc[UR36][R8.64], R37 ;  /* 0x0000002508007986 */ /* 0x0001e2000c101924 */
[----:B------:R-:W-:-:S07]  /*8930*/  IMAD.MOV.U32 R2, RZ, RZ, R24 ;  /* 0x000000ffff027224 */ /* 0x000fce00078e0018 */
.L_x_12934:
[----:B------:R-:W-:Y:S05]  /*8940*/  BSYNC B6 ;  /* 0x0000000000067941 */ /* 0x000fea0003800000 */
.L_x_12933:
[----:B------:R-:W-:Y:S01]  /*8950*/  ISETP.GE.AND P0, PT, R2, R34, PT ;  /* 0x000000220200720c */ /* 0x000fe20003f06270 */
[----:B------:R-:W-:-:S12]  /*8960*/  BSSY B6, `(.L_x_12968) ;  /* 0x00001d7000067945 */ /* 0x000fd80003800000 */
[----:B------:R-:W-:Y:S05]  /*8970*/  @P0 BRA `(.L_x_12969) ;  /* 0x0000001c00540947 */ /* 0x000fea0003800000 */
[----:B------:R-:W5:Y:S01]  /*8980*/  S2R R24, SR_CTAID.X ;  /* 0x0000000000187919 */ /* 0x000f620000002500 */
[----:B01234-:R-:W0:Y:S01]  /*8990*/  LDC.64 R8, c[0x0][0x218] ;  /* 0x00008600ff087b82 */ /* 0x01fe220000000a00 */
[----:B------:R-:W-:Y:S01]  /*89a0*/  PRMT R4, R25, 0x9910, RZ ;  /* 0x0000991019047816 */ /* 0x000fe200000000ff */
[----:B------:R-:W-:Y:S01]  /*89b0*/  ULDC UR4, c[0x0][0x244] ;  /* 0x0000910000047ab9 */ /* 0x000fe20000000800 */
[----:B-----5:R-:W-:-:S04]  /*89c0*/  IMAD R0, R24, 0x200, R2 ;  /* 0x0000020018007824 */ /* 0x020fc800078e0202 */
[----:B------:R-:W-:Y:S02]  /*89d0*/  IMAD R3, R0, UR4, RZ ;  /* 0x0000000400037c24 */ /* 0x000fe4000f8e02ff */
[----:B------:R-:W-:-:S03]  /*89e0*/  IMAD.MOV.U32 R0, RZ, RZ, R4 ;  /* 0x000000ffff007224 */ /* 0x000fc600078e0004 */
[----:B0-----:R-:W-:Y:S02]  /*89f0*/  IADD3 R8, P0, R3, R8, RZ ;  /* 0x0000000803087210 */ /* 0x001fe40007f1e0ff */
[----:B------:R-:W-:-:S03]  /*8a00*/  ISETP.GT.AND P1, PT, R0, 0x9, PT ;  /* 0x000000090000780c */ /* 0x000fc60003f24270 */
[----:B------:R-:W-:-:S10]  /*8a10*/  IMAD.X R9, RZ, RZ, R9, P0 ;  /* 0x000000ffff097224 */ /* 0x000fd400000e0609 */
        /* <DEDUP_REMOVED lines=11> */
.L_x_12973:
[----:B------:R0:W-:Y:S01]  /*8ad0*/  STG.E.U8 desc[UR36][R8.64], R36 ;  /* 0x0000002408007986 */ /* 0x0001e2000c101124 */
[----:B------:R-:W-:Y:S05]  /*8ae0*/  BRA `(.L_x_12975) ;  /* 0x0000000c004c7947 */ /* 0x000fea0003800000 */
.L_x_12972:
        /* <DEDUP_REMOVED lines=8> */
.L_x_12977:
[----:B------:R0:W-:Y:S01]  /*8b70*/  STG.E desc[UR36][R8.64], R36 ;  /* 0x0000002408007986 */ /* 0x0001e2000c101924 */
[----:B------:R-:W-:Y:S05]  /*8b80*/  BRA `(.L_x_12975) ;  /* 0x0000000c00247947 */ /* 0x000fea0003800000 */
.L_x_12976:
[----:B------:R0:W-:Y:S01]  /*8b90*/  STG.E.U16 desc[UR36][R8.64], R36 ;  /* 0x0000002408007986 */ /* 0x0001e2000c101524 */
[----:B------:R-:W-:Y:S05]  /*8ba0*/  BRA `(.L_x_12975) ;  /* 0x0000000c001c7947 */ /* 0x000fea0003800000 */
.L_x_12971:
        /* <DEDUP_REMOVED lines=9> */
.L_x_12979:
[----:B------:R-:W0:Y:S02]  /*8c40*/  I2F.S64 R0, R22 ;  /* 0x0000001600007312 */ /* 0x000e240000301400 */
[----:B0-----:R-:W-:-:S05]  /*8c50*/  F2FP.F16.F32.PACK_AB R0, RZ, R0 ;  /* 0x00000000ff00723e */ /* 0x001fca00000000ff */
[----:B------:R0:W-:Y:S01]  /*8c60*/  STG.E.U16 desc[UR36][R8.64], R0 ;  /* 0x0000000008007986 */ /* 0x0001e2000c101524 */
[----:B------:R-:W-:Y:S05]  /*8c70*/  BRA `(.L_x_12975) ;  /* 0x0000000800e87947 */ /* 0x000fea0003800000 */
.L_x_12978:
        /* <DEDUP_REMOVED lines=10> */
.L_x_12981:
[----:B------:R-:W0:Y:S02]  /*8d20*/  I2F.S64 R22, R22 ;  /* 0x0000001600167312 */ /* 0x000e240000301400 */
[----:B0-----:R-:W-:-:S04]  /*8d30*/  F2FP.F16.F32.PACK_AB R3, RZ, R22 ;  /* 0x00000016ff03723e */ /* 0x001fc800000000ff */
[----:B------:R-:W-:-:S05]  /*8d40*/  PRMT R3, R3, 0x5410, RZ ;  /* 0x0000541003037816 */ /* 0x000fca00000000ff */
[----:B------:R3:W-:Y:S01]  /*8d50*/  STG.E desc[UR36][R8.64], R3 ;  /* 0x0000000308007986 */ /* 0x0007e2000c101924 */
[----:B------:R-:W-:Y:S05]  /*8d60*/  BRA `(.L_x_12975) ;  /* 0x0000000800ac7947 */ /* 0x000fea0003800000 */
.L_x_12980:
[----:B------:R-:W0:Y:S02]  /*8d70*/  I2F.F64.S64 R22, R22 ;  /* 0x0000001600167312 */ /* 0x000e240000301c00 */
[----:B0-----:R4:W-:Y:S01]  /*8d80*/  STG.E.64 desc[UR36][R8.64], R22 ;  /* 0x0000001608007986 */ /* 0x0019e2000c101b24 */
[----:B------:R-:W-:Y:S05]  /*8d90*/  BRA `(.L_x_12975) ;  /* 0x0000000800a07947 */ /* 0x000fea0003800000 */
.L_x_12970:
        /* <DEDUP_REMOVED lines=13> */
.L_x_12984:
[----:B------:R-:W0:Y:S01]  /*8e70*/  I2F.F64.S64 R4, R22 ;  /* 0x0000001600047312 */ /* 0x000e220000301c00 */
[----:B------:R-:W-:-:S05]  /*8e80*/  CS2R R6, SRZ ;  /* 0x0000000000067805 */ /* 0x000fca000001ff00 */
[----:B0-----:R0:W-:Y:S01]  /*8e90*/  STG.E.128 desc[UR36][R8.64], R4 ;  /* 0x0000000408007986 */ /* 0x0011e2000c101d24 */
[----:B------:R-:W-:Y:S05]  /*8ea0*/  BRA `(.L_x_12975) ;  /* 0x00000008005c7947 */ /* 0x000fea0003800000 */
.L_x_12983:
        /* <DEDUP_REMOVED lines=21> */
.L_x_12988:
[----:B------:R-:W-:Y:S05]  /*9000*/  BSYNC B0 ;  /* 0x0000000000007941 */ /* 0x000fea0003800000 */
.L_x_12987:
[----:B------:R-:W-:-:S05]  /*9010*/  LOP3.LUT R5, R0, R5, RZ, 0xfc, !PT ;  /* 0x0000000500057212 */ /* 0x000fca00078efcff */
[----:B------:R0:W-:Y:S01]  /*9020*/  STG.E.U8 desc[UR36][R8.64], R5 ;  /* 0x0000000508007986 */ /* 0x0001e2000c101124 */
[----:B------:R-:W-:Y:S05]  /*9030*/  BRA `(.L_x_12975) ;  /* 0x0000000400f87947 */ /* 0x000fea0003800000 */
.L_x_12986:
        /* <DEDUP_REMOVED lines=13> */
.L_x_12990:
[----:B------:R-:W-:Y:S01]  /*9110*/  IMAD.MOV.U32 R0, RZ, RZ, 0x7f ;  /* 0x0000007fff007424 */ /* 0x000fe200078e00ff */
[----:B------:R-:W-:-:S04]  /*9120*/  ISETP.GT.U32.AND P0, PT, R3, 0x7f800000, PT ;  /* 0x7f8000000300780c */ /* 0x000fc80003f04070 */
[----:B------:R-:W-:-:S09]  /*9130*/  SEL R0, R0, 0x7c, P0 ;  /* 0x0000007c00007807 */ /* 0x000fd20000000000 */
.L_x_12991:
[----:B------:R-:W-:Y:S05]  /*9140*/  BSYNC B0 ;  /* 0x0000000000007941 */ /* 0x000fea0003800000 */
.L_x_12989:
[----:B------:R-:W-:-:S04]  /*9150*/  LOP3.LUT R3, R23, 0x80000000, RZ, 0xc0, !PT ;  /* 0x8000000017037812 */ /* 0x000fc800078ec0ff */
[----:B------:R-:W-:-:S04]  /*9160*/  SHF.R.U32.HI R3, RZ, 0x18, R3 ;  /* 0x00000018ff037819 */ /* 0x000fc80000011603 */
[----:B------:R-:W-:-:S05]  /*9170*/  LOP3.LUT R3, R0, R3, RZ, 0xfc, !PT ;  /* 0x0000000300037212 */ /* 0x000fca00078efcff */
[----:B------:R0:W-:Y:S01]  /*9180*/  STG.E.U8 desc[UR36][R8.64], R3 ;  /* 0x0000000308007986 */ /* 0x0001e2000c101124 */
[----:B------:R-:W-:Y:S05]  /*9190*/  BRA `(.L_x_12975) ;  /* 0x0000000400a07947 */ /* 0x000fea0003800000 */
.L_x_12985:
[----:B------:R-:W0:Y:S02]  /*91a0*/  I2F.S64 R0, R22 ;  /* 0x0000001600007312 */ /* 0x000e240000301400 */
[----:B0-----:R-:W-:-:S05]  /*91b0*/  F2FP.BF16.F32.PACK_AB R0, RZ, R0 ;  /* 0x00000000ff00723e */ /* 0x001fca00000010ff */
[----:B------:R0:W-:Y:S01]  /*91c0*/  STG.E.U16 desc[UR36][R8.64], R0 ;  /* 0x0000000008007986 */ /* 0x0001e2000c101524 */
[----:B------:R-:W-:Y:S05]  /*91d0*/  BRA `(.L_x_12975) ;  /* 0x0000000400907947 */ /* 0x000fea0003800000 */
.L_x_12982:
        /* <DEDUP_REMOVED lines=10> */
.L_x_12994:
        /* <DEDUP_REMOVED lines=17> */
.L_x_12997:
[----:B------:R-:W-:-:S04]  /*9390*/  LOP3.LUT R3, R23, 0x80000000, RZ, 0xc0, !PT ;  /* 0x8000000017037812 */ /* 0x000fc800078ec0ff */
[----:B------:R-:W-:-:S04]  /*93a0*/  SHF.R.U32.HI R3, RZ, 0x18, R3 ;  /* 0x00000018ff037819 */ /* 0x000fc80000011603 */
[----:B------:R-:W-:-:S04]  /*93b0*/  LOP3.LUT R0, R0, R3, RZ, 0xfc, !PT ;  /* 0x0000000300007212 */ /* 0x000fc800078efcff */
[----:B------:R-:W-:-:S07]  /*93c0*/  PRMT R4, R0, 0x7610, R4 ;  /* 0x0000761000047816 */ /* 0x000fce0000000004 */
.L_x_12996:
[----:B------:R-:W-:Y:S05]  /*93d0*/  BSYNC B0 ;  /* 0x0000000000007941 */ /* 0x000fea0003800000 */
.L_x_12995:
[----:B------:R0:W-:Y:S01]  /*93e0*/  STG.E.U8 desc[UR36][R8.64], R4 ;  /* 0x0000000408007986 */ /* 0x0001e2000c101124 */
[----:B------:R-:W-:Y:S05]  /*93f0*/  BRA `(.L_x_12975) ;  /* 0x0000000400087947 */ /* 0x000fea0003800000 */
.L_x_12993:
        /* <DEDUP_REMOVED lines=17> */
.L_x_13000:
[----:B------:R-:W-:-:S04]  /*9510*/  LOP3.LUT R3, R23, 0x80000000, RZ, 0xc0, !PT ;  /* 0x8000000017037812 */ /* 0x000fc800078ec0ff */
[----:B------:R-:W-:-:S04]  /*9520*/  SHF.R.U32.HI R3, RZ, 0x18, R3 ;  /* 0x00000018ff037819 */ /* 0x000fc80000011603 */
[----:B------:R-:W-:-:S04]  /*9530*/  LOP3.LUT R0, R0, R3, RZ, 0xfc, !PT ;  /* 0x0000000300007212 */ /* 0x000fc800078efcff */
[----:B------:R-:W-:-:S07]  /*9540*/  PRMT R4, R0, 0x7610, R4 ;  /* 0x0000761000047816 */ /* 0x000fce0000000004 */
.L_x_12999:
[----:B------:R-:W-:Y:S05]  /*9550*/  BSYNC B0 ;  /* 0x0000000000007941 */ /* 0x000fea0003800000 */
.L_x_12998:
[----:B------:R0:W-:Y:S01]  /*9560*/  STG.E.U8 desc[UR36][R8.64], R4 ;  /* 0x0000000408007986 */ /* 0x0001e2000c101124 */
[----:B------:R-:W-:Y:S05]  /*9570*/  BRA `(.L_x_12975) ;  /* 0x0000000000a87947 */ /* 0x000fea0003800000 */
.L_x_12992:
        /* <DEDUP_REMOVED lines=22> */
.L_x_12974:
        /* <DEDUP_REMOVED lines=16> */
.L_x_13003:
[----:B------:R-:W-:Y:S05]  /*97e0*/  BRA `(.L_x_12975) ;  /* 0x00000000000c7947 */ /* 0x000fea0003800000 */
.L_x_13002:
[----:B------:R0:W-:Y:S01]  /*97f0*/  STG.E.64 desc[UR36][R8.64], R22 ;  /* 0x0000001608007986 */ /* 0x0001e2000c101b24 */
[----:B------:R-:W-:Y:S05]  /*9800*/  BRA `(.L_x_12975) ;  /* 0x0000000000047947 */ /* 0x000fea0003800000 */
.L_x_13001:
[----:B------:R0:W-:Y:S02]  /*9810*/  STG.E desc[UR36][R8.64], R36 ;  /* 0x0000002408007986 */ /* 0x0001e4000c101924 */
.L_x_12975:
[----:B------:R-:W-:-:S05]  /*9820*/  VIADD R2, R2, 0x80 ;  /* 0x0000008002027836 */ /* 0x000fca0000000000 */
[----:B------:R-:W-:-:S13]  /*9830*/  ISETP.GE.AND P0, PT, R2, R34, PT ;  /* 0x000000220200720c */ /* 0x000fda0003f06270 */
[----:B------:R-:W-:Y:S05]  /*9840*/  @P0 BRA `(.L_x_12969) ;  /* 0x0000000c00a00947 */ /* 0x000fea0003800000 */
[----:B0-2---:R-:W0:Y:S01]  /*9850*/  LDC.64 R4, c[0x0][0x218] ;  /* 0x00008600ff047b82 */ /* 0x005e220000000a00 */
[----:B------:R-:W-:Y:S01]  /*9860*/  IMAD R0, R24, 0x200, R2 ;  /* 0x0000020018007824 */ /* 0x000fe200078e0202 */
[----:B------:R-:W-:Y:S01]  /*9870*/  PRMT R6, R25, 0x9910, RZ ;  /* 0x0000991019067816 */ /* 0x000fe200000000ff */
[----:B------:R-:W-:Y:S02]  /*9880*/  ULDC UR4, c[0x0][0x244] ;  /* 0x0000910000047ab9 */ /* 0x000fe40000000800 */
[----:B---3--:R-:W-:Y:S02]  /*9890*/  IMAD R3, R0, UR4, RZ ;  /* 0x0000000400037c24 */ /* 0x008fe4000f8e02ff */
        /* <DEDUP_REMOVED lines=15> */
.L_x_13007:
[----:B------:R0:W-:Y:S01]  /*9990*/  STG.E.U8 desc[UR36][R4.64], R35 ;  /* 0x0000002304007986 */ /* 0x0001e2000c101124 */
[----:B------:R-:W-:Y:S05]  /*99a0*/  BRA `(.L_x_13009) ;  /* 0x0000000c00447947 */ /* 0x000fea0003800000 */
.L_x_13006:
        /* <DEDUP_REMOVED lines=8> */
.L_x_13011:
[----:B------:R0:W-:Y:S01]  /*9a30*/  STG.E desc[UR36][R4.64], R35 ;  /* 0x0000002304007986 */ /* 0x0001e2000c101924 */
[----:B------:R-:W-:Y:S05]  /*9a40*/  BRA `(.L_x_13009) ;  /* 0x0000000c001c7947 */ /* 0x000fea0003800000 */
.L_x_13010:
[----:B------:R0:W-:Y:S01]  /*9a50*/  STG.E.U16 desc[UR36][R4.64], R35 ;  /* 0x0000002304007986 */ /* 0x0001e2000c101524 */
[----:B------:R-:W-:Y:S05]  /*9a60*/  BRA `(.L_x_13009) ;  /* 0x0000000c00147947 */ /* 0x000fea0003800000 */
.L_x_13005:
        /* <DEDUP_REMOVED lines=9> */
.L_x_13013:
[----:B------:R-:W0:Y:S02]  /*9b00*/  I2F.S64 R0, R18 ;  /* 0x0000001200007312 */ /* 0x000e240000301400 */
[----:B0-----:R-:W-:-:S05]  /*9b10*/  F2FP.F16.F32.PACK_AB R0, RZ, R0 ;  /* 0x00000000ff00723e */ /* 0x001fca00000000ff */
[----:B------:R0:W-:Y:S01]  /*9b20*/  STG.E.U16 desc[UR36][R4.64], R0 ;  /* 0x0000000004007986 */ /* 0x0001e2000c101524 */
[----:B------:R-:W-:Y:S05]  /*9b30*/  BRA `(.L_x_13009) ;  /* 0x0000000800e07947 */ /* 0x000fea0003800000 */
.L_x_13012:
        /* <DEDUP_REMOVED lines=10> */
.L_x_13015:
[----:B------:R-:W0:Y:S02]  /*9be0*/  I2F.S64 R18, R18 ;  /* 0x0000001200127312 */ /* 0x000e240000301400 */
[----:B0-----:R-:W-:-:S04]  /*9bf0*/  F2FP.F16.F32.PACK_AB R3, RZ, R18 ;  /* 0x00000012ff03723e */ /* 0x001fc800000000ff */
[----:B------:R-:W-:-:S05]  /*9c00*/  PRMT R3, R3, 0x5410, RZ ;  /* 0x0000541003037816 */ /* 0x000fca00000000ff */
[----:B------:R3:W-:Y:S01]  /*9c10*/  STG.E desc[UR36][R4.64], R3 ;  /* 0x0000000304007986 */ /* 0x0007e2000c101924 */
[----:B------:R-:W-:Y:S05]  /*9c20*/  BRA `(.L_x_13009) ;  /* 0x0000000800a47947 */ /* 0x000fea0003800000 */
.L_x_13014:
[----:B------:R-:W0:Y:S02]  /*9c30*/  I2F.F64.S64 R18, R18 ;  /* 0x0000001200127312 */ /* 0x000e240000301c00 */
[----:B0-----:R0:W-:Y:S01]  /*9c40*/  STG.E.64 desc[UR36][R4.64], R18 ;  /* 0x0000001204007986 */ /* 0x0011e2000c101b24 */
[----:B------:R-:W-:Y:S05]  /*9c50*/  BRA `(.L_x_13009) ;  /* 0x0000000800987947 */ /* 0x000fea0003800000 */
.L_x_13004:
        /* <DEDUP_REMOVED lines=13> */
.L_x_13018:
[----:B-1--4-:R-:W0:Y:S01]  /*9d30*/  I2F.F64.S64 R8, R18 ;  /* 0x0000001200087312 */ /* 0x012e220000301c00 */
[----:B------:R-:W-:-:S05]  /*9d40*/  CS2R R10, SRZ ;  /* 0x00000000000a7805 */ /* 0x000fca000001ff00 */
[----:B0-----:R0:W-:Y:S01]  /*9d50*/  STG.E.128 desc[UR36][R4.64], R8 ;  /* 0x0000000804007986 */ /* 0x0011e2000c101d24 */
[----:B------:R-:W-:Y:S05]  /*9d60*/  BRA `(.L_x_13009) ;  /* 0x0000000800547947 */ /* 0x000fea0003800000 */
.L_x_13017:
        /* <DEDUP_REMOVED lines=21> */
.L_x_13022:
[----:B------:R-:W-:Y:S05]  /*9ec0*/  BSYNC B0 ;  /* 0x0000000000007941 */ /* 0x000fea0003800000 */
.L_x_13021:
[----:B------:R-:W-:-:S05]  /*9ed0*/  LOP3.LUT R7, R0, R7, RZ, 0xfc, !PT ;  /* 0x0000000700077212 */ /* 0x000fca00078efcff */
[----:B------:R0:W-:Y:S01]  /*9ee0*/  STG.E.U8 desc[UR36][R4.64], R7 ;  /* 0x0000000704007986 */ /* 0x0001e2000c101124 */
[----:B------:R-:W-:Y:S05]  /*9ef0*/  BRA `(.L_x_13009) ;  /* 0x0000000400f07947 */ /* 0x000fea0003800000 */
.L_x_13020:
        /* <DEDUP_REMOVED lines=13> */
.L_x_13024:
[----:B------:R-:W-:Y:S01]  /*9fd0*/  IMAD.MOV.U32 R0, RZ, RZ, 0x7f ;  /* 0x0000007fff007424 */ /* 0x000fe200078e00ff */
[----:B------:R-:W-:-:S04]  /*9fe0*/  ISETP.GT.U32.AND P0, PT, R3, 0x7f800000, PT ;  /* 0x7f8000000300780c */ /* 0x000fc80003f04070 */
[----:B------:R-:W-:-:S09]  /*9ff0*/  SEL R0, R0, 0x7c, P0 ;  /* 0x0000007c00007807 */ /* 0x000fd20000000000 */
.L_x_13025:
[----:B------:R-:W-:Y:S05]  /*a000*/  BSYNC B0 ;  /* 0x0000000000007941 */ /* 0x000fea0003800000 */
.L_x_13023:
[----:B------:R-:W-:-:S04]  /*a010*/  LOP3.LUT R3, R19, 0x80000000, RZ, 0xc0, !PT ;  /* 0x8000000013037812 */ /* 0x000fc800078ec0ff */
[----:B------:R-:W-:-:S04]  /*a020*/  SHF.R.U32.HI R3, RZ, 0x18, R3 ;  /* 0x00000018ff037819 */ /* 0x000fc80000011603 */
[----:B------:R-:W-:-:S05]  /*a030*/  LOP3.LUT R3, R0, R3, RZ, 0xfc, !PT ;  /* 0x0000000300037212 */ /* 0x000fca00078efcff */
[----:B------:R0:W-:Y:S01]  /*a040*/  STG.E.U8 desc[UR36][R4.64], R3 ;  /* 0x0000000304007986 */ /* 0x0001e2000c101124 */
[----:B------:R-:W-:Y:S05]  /*a050*/  BRA `(.L_x_13009) ;  /* 0x0000000400987947 */ /* 0x000fea0003800000 */
.L_x_13019:
[----:B------:R-:W0:Y:S02]  /*a060*/  I2F.S64 R0, R18 ;  /* 0x0000001200007312 */ /* 0x000e240000301400 */
[----:B0-----:R-:W-:-:S05]  /*a070*/  F2FP.BF16.F32.PACK_AB R0, RZ, R0 ;  /* 0x00000000ff00723e */ /* 0x001fca00000010ff */
[----:B------:R0:W-:Y:S01]  /*a080*/  STG.E.U16 desc[UR36][R4.64], R0 ;  /* 0x0000000004007986 */ /* 0x0001e2000c101524 */
[----:B------:R-:W-:Y:S05]  /*a090*/  BRA `(.L_x_13009) ;  /* 0x0000000400887947 */ /* 0x000fea0003800000 */
.L_x_13016:
        /* <DEDUP_REMOVED lines=10> */
.L_x_13028:
        /* <DEDUP_REMOVED lines=17> */
.L_x_13031:
[----:B------:R-:W-:-:S04]  /*a250*/  LOP3.LUT R0, R19, 0x80000000, RZ, 0xc0, !PT ;  /* 0x8000000013007812 */ /* 0x000fc800078ec0ff */
[----:B------:R-:W-:-:S04]  /*a260*/  SHF.R.U32.HI R0, RZ, 0x18, R0 ;  /* 0x00000018ff007819 */ /* 0x000fc80000011600 */
[----:B------:R-:W-:-:S07]  /*a270*/  LOP3.LUT R0, R3, R0, RZ, 0xfc, !PT ;  /* 0x0000000003007212 */ /* 0x000fce00078efcff */
.L_x_13030:
[----:B------:R-:W-:Y:S05]  /*a280*/  BSYNC B0 ;  /* 0x0000000000007941 */ /* 0x000fea0003800000 */
.L_x_13029:
[----:B------:R0:W-:Y:S01]  /*a290*/  STG.E.U8 desc[UR36][R4.64], R0 ;  /* 0x0000000004007986 */ /* 0x0001e2000c101124 */
[----:B------:R-:W-:Y:S05]  /*a2a0*/  BRA `(.L_x_13009) ;  /* 0x0000000400047947 */ /* 0x000fea0003800000 */
.L_x_13027:
        /* <DEDUP_REMOVED lines=17> */
.L_x_13034:
[----:B------:R-:W-:-:S04]  /*a3c0*/  LOP3.LUT R0, R19, 0x80000000, RZ, 0xc0, !PT ;  /* 0x8000000013007812 */ /* 0x000fc800078ec0ff */
[----:B------:R-:W-:-:S04]  /*a3d0*/  SHF.R.U32.HI R0, RZ, 0x18, R0 ;  /* 0x00000018ff007819 */ /* 0x000fc80000011600 */
[----:B------:R-:W-:-:S07]  /*a3e0*/  LOP3.LUT R0, R3, R0, RZ, 0xfc, !PT ;  /* 0x0000000003007212 */ /* 0x000fce00078efcff */
.L_x_13033:
[----:B------:R-:W-:Y:S05]  /*a3f0*/  BSYNC B0 ;  /* 0x0000000000007941 */ /* 0x000fea0003800000 */
.L_x_13032:
[----:B------:R0:W-:Y:S01]  /*a400*/  STG.E.U8 desc[UR36][R4.64], R0 ;  /* 0x0000000004007986 */ /* 0x0001e2000c101124 */
[----:B------:R-:W-:Y:S05]  /*a410*/  BRA `(.L_x_13009) ;  /* 0x0000000000a87947 */ /* 0x000fea0003800000 */
.L_x_13026:
        /* <DEDUP_REMOVED lines=22> */
.L_x_13008:
        /* <DEDUP_REMOVED lines=11> */
[----:B-1--4-:R-:W-:Y:S02]  /*a630*/  IMAD.MOV.U32 R8, RZ, RZ, 0x65 ;  /* 0x00000065ff087424 */ /* 0x012fe400078e00ff */
[----:B------:R-:W-:Y:S02]  /*a640*/  IMAD.MOV.U32 R12, RZ, RZ, 0x1 ;  /* 0x00000001ff0c7424 */ /* 0x000fe400078e00ff */
[----:B------:R-:W-:-:S07]  /*a650*/  IMAD.MOV.U32 R13, RZ, RZ, RZ ;  /* 0x000000ffff0d7224 */ /* 0x000fce00078e00ff */
[----:B------:R-:W-:-:S07]  /*a660*/  LEPC R20, `(.L_x_13037) ;  /* 0x000000001014794e */ /* 0x000fce0000000000 */
[----:B0-----:R-:W-:Y:S05]  /*a670*/  CALL.ABS.NOINC R14 ;  /* 0x000000000e007343 */ /* 0x001fea0003c00000 */
.L_x_13037:
[----:B------:R-:W-:Y:S05]  /*a680*/  BRA `(.L_x_13009) ;  /* 0x00000000000c7947 */ /* 0x000fea0003800000 */
.L_x_13036:
[----:B------:R0:W-:Y:S01]  /*a690*/  STG.E.64 desc[UR36][R4.64], R18 ;  /* 0x0000001204007986 */ /* 0x0001e2000c101b24 */
[----:B------:R-:W-:Y:S05]  /*a6a0*/  BRA `(.L_x_13009) ;  /* 0x0000000000047947 */ /* 0x000fea0003800000 */
.L_x_13035:
[----:B------:R0:W-:Y:S02]  /*a6b0*/  STG.E desc[UR36][R4.64], R35 ;  /* 0x0000002304007986 */ /* 0x0001e4000c101924 */
.L_x_13009:
[----:B------:R-:W-:-:S07]  /*a6c0*/  VIADD R2, R2, 0x80 ;  /* 0x0000008002027836 */ /* 0x000fce0000000000 */
.L_x_12969:
[----:B------:R-:W-:Y:S05]  /*a6d0*/  BSYNC B6 ;  /* 0x0000000000067941 */ /* 0x000fea0003800000 */
.L_x_12968:
[----:B------:R-:W-:-:S13]  /*a6e0*/  ISETP.GE.AND P0, PT, R2, R34, PT ;  /* 0x000000220200720c */ /* 0x000fda0003f06270 */
[----:B------:R-:W-:Y:S05]  /*a6f0*/  @P0 EXIT ;  /* 0x000000000000094d */ /* 0x000fea0003800000 */
[----:B0-----:R-:W0:Y:S01]  /*a700*/  S2R R0, SR_CTAID.X ;  /* 0x0000000000007919 */ /* 0x001e220000002500 */
[----:B-1234-:R-:W1:Y:S01]  /*a710*/  LDC.64 R4, c[0x0][0x218] ;  /* 0x00008600ff047b82 */ /* 0x01ee620000000a00 */
[----:B------:R-:W-:Y:S01]  /*a720*/  ULDC UR4, c[0x0][0x244] ;  /* 0x0000910000047ab9 */ /* 0x000fe20000000800 */
[----:B0-----:R-:W-:Y:S01]  /*a730*/  IMAD R2, R0, 0x200, R2 ;  /* 0x0000020000027824 */ /* 0x001fe200078e0202 */
[----:B------:R-:W-:-:S03]  /*a740*/  PRMT R0, R25, 0x9910, RZ ;  /* 0x0000991019007816 */ /* 0x000fc600000000ff */
[----:B------:R-:W-:Y:S01]  /*a750*/  IMAD R3, R2, UR4, RZ ;  /* 0x0000000402037c24 */ /* 0x000fe2000f8e02ff */
[----:B------:R-:W-:-:S04]  /*a760*/  ISETP.GT.AND P1, PT, R0, 0x9, PT ;  /* 0x000000090000780c */ /* 0x000fc80003f24270 */
[----:B-1----:R-:W-:-:S05]  /*a770*/  IADD3 R2, P0, R3, R4, RZ ;  /* 0x0000000403027210 */ /* 0x002fca0007f1e0ff */
        /* <DEDUP_REMOVED lines=12> */
.L_x_13041:
[----:B------:R-:W-:Y:S01]  /*a840*/  STG.E.U8 desc[UR36][R2.64], R16 ;  /* 0x0000001002007986 */ /* 0x000fe2000c101124 */
[----:B------:R-:W-:Y:S05]  /*a850*/  EXIT ;  /* 0x000000000000794d */ /* 0x000fea0003800000 */
.L_x_13040:
        /* <DEDUP_REMOVED lines=8> */
.L_x_13044:
[----:B------:R-:W-:Y:S01]  /*a8e0*/  STG.E desc[UR36][R2.64], R16 ;  /* 0x0000001002007986 */ /* 0x000fe2000c101924 */
[----:B------:R-:W-:Y:S05]  /*a8f0*/  EXIT ;  /* 0x000000000000794d */ /* 0x000fea0003800000 */
.L_x_13043:
[----:B------:R-:W-:Y:S01]  /*a900*/  STG.E.U16 desc[UR36][R2.64], R16 ;  /* 0x0000001002007986 */ /* 0x000fe2000c101524 */
[----:B------:R-:W-:Y:S05]  /*a910*/  EXIT ;  /* 0x000000000000794d */ /* 0x000fea0003800000 */
.L_x_13039:
        /* <DEDUP_REMOVED lines=9> */
.L_x_13046:
[----:B------:R-:W0:Y:S02]  /*a9b0*/  I2F.S64 R0, R16 ;  /* 0x0000001000007312 */ /* 0x000e240000301400 */
[----:B0-----:R-:W-:-:S05]  /*a9c0*/  F2FP.F16.F32.PACK_AB R0, RZ, R0 ;  /* 0x00000000ff00723e */ /* 0x001fca00000000ff */
[----:B------:R-:W-:Y:S01]  /*a9d0*/  STG.E.U16 desc[UR36][R2.64], R0 ;  /* 0x0000000002007986 */ /* 0x000fe2000c101524 */
[----:B------:R-:W-:Y:S05]  /*a9e0*/  EXIT ;  /* 0x000000000000794d */ /* 0x000fea0003800000 */
.L_x_13045:
        /* <DEDUP_REMOVED lines=10> */
.L_x_13048:
[----:B------:R-:W0:Y:S02]  /*aa90*/  I2F.S64 R16, R16 ;  /* 0x0000001000107312 */ /* 0x000e240000301400 */
[----:B0-----:R-:W-:-:S04]  /*aaa0*/  F2FP.F16.F32.PACK_AB R5, RZ, R16 ;  /* 0x00000010ff05723e */ /* 0x001fc800000000ff */
[----:B------:R-:W-:-:S05]  /*aab0*/  PRMT R5, R5, 0x5410, RZ ;  /* 0x0000541005057816 */ /* 0x000fca00000000ff */
[----:B------:R-:W-:Y:S01]  /*aac0*/  STG.E desc[UR36][R2.64], R5 ;  /* 0x0000000502007986 */ /* 0x000fe2000c101924 */
[----:B------:R-:W-:Y:S05]  /*aad0*/  EXIT ;  /* 0x000000000000794d */ /* 0x000fea0003800000 */
.L_x_13047:
[----:B------:R-:W0:Y:S02]  /*aae0*/  I2F.F64.S64 R16, R16 ;  /* 0x0000001000107312 */ /* 0x000e240000301c00 */
[----:B0-----:R-:W-:Y:S01]  /*aaf0*/  STG.E.64 desc[UR36][R2.64], R16 ;  /* 0x0000001002007986 */ /* 0x001fe2000c101b24 */
[----:B------:R-:W-:Y:S05]  /*ab00*/  EXIT ;  /* 0x000000000000794d */ /* 0x000fea0003800000 */
.L_x_13038:
        /* <DEDUP_REMOVED lines=13> */
.L_x_13051:
[----:B------:R-:W0:Y:S01]  /*abe0*/  I2F.F64.S64 R16, R16 ;  /* 0x0000001000107312 */ /* 0x000e220000301c00 */
[----:B------:R-:W-:-:S05]  /*abf0*/  CS2R R18, SRZ ;  /* 0x0000000000127805 */ /* 0x000fca000001ff00 */
[----:B0-----:R-:W-:Y:S01]  /*ac00*/  STG.E.128 desc[UR36][R2.64], R16 ;  /* 0x0000001002007986 */ /* 0x001fe2000c101d24 */
[----:B------:R-:W-:Y:S05]  /*ac10*/  EXIT ;  /* 0x000000000000794d */ /* 0x000fea0003800000 */
.L_x_13050:
        /* <DEDUP_REMOVED lines=21> */
.L_x_13055:
[----:B------:R-:W-:Y:S05]  /*ad70*/  BSYNC B0 ;  /* 0x0000000000007941 */ /* 0x000fea0003800000 */
.L_x_13054:
[----:B------:R-:W-:-:S05]  /*ad80*/  LOP3.LUT R5, R0, R5, RZ, 0xfc, !PT ;  /* 0x0000000500057212 */ /* 0x000fca00078efcff */
[----:B------:R-:W-:Y:S01]  /*ad90*/  STG.E.U8 desc[UR36][R2.64], R5 ;  /* 0x0000000502007986 */ /* 0x000fe2000c101124 */
[----:B------:R-:W-:Y:S05]  /*ada0*/  EXIT ;  /* 0x000000000000794d */ /* 0x000fea0003800000 */
.L_x_13053:
        /* <DEDUP_REMOVED lines=13> */
.L_x_13057:
[----:B------:R-:W-:Y:S01]  /*ae80*/  IMAD.MOV.U32 R0, RZ, RZ, 0x7f ;  /* 0x0000007fff007424 */ /* 0x000fe200078e00ff */
[----:B------:R-:W-:-:S04]  /*ae90*/  ISETP.GT.U32.AND P0, PT, R4, 0x7f800000, PT ;  /* 0x7f8000000400780c */ /* 0x000fc80003f04070 */
[----:B------:R-:W-:-:S09]  /*aea0*/  SEL R0, R0, 0x7c, P0 ;  /* 0x0000007c00007807 */ /* 0x000fd20000000000 */
.L_x_13058:
[----:B------:R-:W-:Y:S05]  /*aeb0*/  BSYNC B0 ;  /* 0x0000000000007941 */ /* 0x000fea0003800000 */
.L_x_13056:
[----:B------:R-:W-:-:S04]  /*aec0*/  LOP3.LUT R4, R17, 0x80000000, RZ, 0xc0, !PT ;  /* 0x8000000011047812 */ /* 0x000fc800078ec0ff */
[----:B------:R-:W-:-:S04]  /*aed0*/  SHF.R.U32.HI R5, RZ, 0x18, R4 ;  /* 0x00000018ff057819 */ /* 0x000fc80000011604 */
[----:B------:R-:W-:-:S05]  /*aee0*/  LOP3.LUT R5, R0, R5, RZ, 0xfc, !PT ;  /* 0x0000000500057212 */ /* 0x000fca00078efcff */
[----:B------:R-:W-:Y:S01]  /*aef0*/  STG.E.U8 desc[UR36][R2.64], R5 ;  /* 0x0000000502007986 */ /* 0x000fe2000c101124 */
[----:B------:R-:W-:Y:S05]  /*af00*/  EXIT ;  /* 0x000000000000794d */ /* 0x000fea0003800000 */
.L_x_13052:
[----:B------:R-:W0:Y:S02]  /*af10*/  I2F.S64 R0, R16 ;  /* 0x0000001000007312 */ /* 0x000e240000301400 */
[----:B0-----:R-:W-:-:S05]  /*af20*/  F2FP.BF16.F32.PACK_AB R0, RZ, R0 ;  /* 0x00000000ff00723e */ /* 0x001fca00000010ff */
[----:B------:R-:W-:Y:S01]  /*af30*/  STG.E.U16 desc[UR36][R2.64], R0 ;  /* 0x0000000002007986 */ /* 0x000fe2000c101524 */
[----:B------:R-:W-:Y:S05]  /*af40*/  EXIT ;  /* 0x000000000000794d */ /* 0x000fea0003800000 */
.L_x_13049:
        /* <DEDUP_REMOVED lines=10> */
.L_x_13061:
        /* <DEDUP_REMOVED lines=17> */
.L_x_13064:
[----:B------:R-:W-:-:S04]  /*b100*/  LOP3.LUT R0, R17, 0x80000000, RZ, 0xc0, !PT ;  /* 0x8000000011007812 */ /* 0x000fc800078ec0ff */
[----:B------:R-:W-:-:S04]  /*b110*/  SHF.R.U32.HI R5, RZ, 0x18, R0 ;  /* 0x00000018ff057819 */ /* 0x000fc80000011600 */
[----:B------:R-:W-:-:S04]  /*b120*/  LOP3.LUT R4, R4, R5, RZ, 0xfc, !PT ;  /* 0x0000000504047212 */ /* 0x000fc800078efcff */
[----:B------:R-:W-:-:S07]  /*b130*/  PRMT R0, R4, 0x7610, R0 ;  /* 0x0000761004007816 */ /* 0x000fce0000000000 */
.L_x_13063:
[----:B------:R-:W-:Y:S05]  /*b140*/  BSYNC B0 ;  /* 0x0000000000007941 */ /* 0x000fea0003800000 */
.L_x_13062:
[----:B------:R-:W-:Y:S01]  /*b150*/  STG.E.U8 desc[UR36][R2.64], R0 ;  /* 0x0000000002007986 */ /* 0x000fe2000c101124 */
[----:B------:R-:W-:Y:S05]  /*b160*/  EXIT ;  /* 0x000000000000794d */ /* 0x000fea0003800000 */
.L_x_13060:
        /* <DEDUP_REMOVED lines=17> */
.L_x_13067:
[----:B------:R-:W-:-:S04]  /*b280*/  LOP3.LUT R0, R17, 0x80000000, RZ, 0xc0, !PT ;  /* 0x8000000011007812 */ /* 0x000fc800078ec0ff */
[----:B------:R-:W-:-:S04]  /*b290*/  SHF.R.U32.HI R5, RZ, 0x18, R0 ;  /* 0x00000018ff057819 */ /* 0x000fc80000011600 */
[----:B------:R-:W-:-:S04]  /*b2a0*/  LOP3.LUT R4, R4, R5, RZ, 0xfc, !PT ;  /* 0x0000000504047212 */ /* 0x000fc800078efcff */
[----:B------:R-:W-:-:S07]  /*b2b0*/  PRMT R0, R4, 0x7610, R0 ;  /* 0x0000761004007816 */ /* 0x000fce0000000000 */
.L_x_13066:
[----:B------:R-:W-:Y:S05]  /*b2c0*/  BSYNC B0 ;  /* 0x0000000000007941 */ /* 0x000fea0003800000 */
.L_x_13065:
[----:B------:R-:W-:Y:S01]  /*b2d0*/  STG.E.U8 desc[UR36][R2.64], R0 ;  /* 0x0000000002007986 */ /* 0x000fe2000c101124 */
[----:B------:R-:W-:Y:S05]  /*b2e0*/  EXIT ;  /* 0x000000000000794d */ /* 0x000fea0003800000 */
.L_x_13059:
        /* <DEDUP_REMOVED lines=22> */
.L_x_13042:
        /* <DEDUP_REMOVED lines=16> */
.L_x_13070:
[----:B------:R-:W-:Y:S05]  /*b550*/  EXIT ;  /* 0x000000000000794d */ /* 0x000fea0003800000 */
.L_x_13069:
[----:B------:R-:W-:Y:S01]  /*b560*/  STG.E.64 desc[UR36][R2.64], R16 ;  /* 0x0000001002007986 */ /* 0x000fe2000c101b24 */
[----:B------:R-:W-:Y:S05]  /*b570*/  EXIT ;  /* 0x000000000000794d */ /* 0x000fea0003800000 */
.L_x_13068:
[----:B------:R-:W-:Y:S01]  /*b580*/  STG.E desc[UR36][R2.64], R16 ;  /* 0x0000001002007986 */ /* 0x000fe2000c101924 */
[----:B------:R-:W-:Y:S05]  /*b590*/  EXIT ;  /* 0x000000000000794d */ /* 0x000fea0003800000 */
.L_x_13071:
        /* <DEDUP_REMOVED lines=14> */
.L_x_32142:


//--------------------- .text._ZN2at6native18elementwise_kernelILi128ELi2EZNS0_22gpu_kernel_impl_nocastINS0_13BinaryFunctorIlllZZZNS0_21heaviside_kernel_cudaERNS_18TensorIteratorBaseEENKUlvE_clEvENKUlvE2_clEvEUlllE_EEEEvS5_RKT_EUliE_EEviT1_ --------------------------
	.section	.text._ZN2at6native18elementwise_kernelILi128ELi2EZNS0_22gpu_kernel_impl_nocastINS0_13BinaryFunctorIlllZZZNS0_21heaviside_kernel_cudaERNS_18TensorIteratorBaseEENKUlvE_clEvENKUlvE2_clEvEUlllE_EEEEvS5_RKT_EUliE_EEviT1_,"ax",@progbits
	.align	128
        .global         _ZN2at6native18elementwise_kernelILi128ELi2EZNS0_22gpu_kernel_impl_nocastINS0_13BinaryFunctorIlllZZZNS0_21heaviside_kernel_cudaERNS_18TensorIteratorBaseEENKUlvE_clEvENKUlvE2_clEvEUlllE_EEEEvS5_RKT_EUliE_EEviT1_
        .type           _ZN2at6native18elementwise_kernelILi128ELi2EZNS0_22gpu_kernel_impl_nocastINS0_13BinaryFunctorIlllZZZNS0_21heaviside_kernel_cudaERNS_18TensorIteratorBaseEENKUlvE_clEvENKUlvE2_clEvEUlllE_EEEEvS5_RKT_EUliE_EEviT1_,@function
        .size           _ZN2at6native18elementwise_kernelILi128ELi2EZNS0_22gpu_kernel_impl_nocastINS0_13BinaryFunctorIlllZZZNS0_21heaviside_kernel_cudaERNS_18TensorIteratorBaseEENKUlvE_clEvENKUlvE2_clEvEUlllE_EEEEvS5_RKT_EUliE_EEviT1_,(.L_x_32143 - _ZN2at6native18elementwise_kernelILi128ELi2EZNS0_22gpu_kernel_impl_nocastINS0_13BinaryFunctorIlllZZZNS0_21heaviside_kernel_cudaERNS_18TensorIteratorBaseEENKUlvE_clEvENKUlvE2_clEvEUlllE_EEEEvS5_RKT_EUliE_EEviT1_)
        .other          _ZN2at6native18elementwise_kernelILi128ELi2EZNS0_22gpu_kernel_impl_nocastINS0_13BinaryFunctorIlllZZZNS0_21heaviside_kernel_cudaERNS_18TensorIteratorBaseEENKUlvE_clEvENKUlvE2_clEvEUlllE_EEEEvS5_RKT_EUliE_EEviT1_,@"STO_CUDA_ENTRY STV_DEFAULT"
_ZN2at6native18elementwise_kernelILi128ELi2EZNS0_22gpu_kernel_impl_nocastINS0_13BinaryFunctorIlllZZZNS0_21heaviside_kernel_cudaERNS_18TensorIteratorBaseEENKUlvE_clEvENKUlvE2_clEvEUlllE_EEEEvS5_RKT_EUliE_EEviT1_:
.text._ZN2at6native18elementwise_kernelILi128ELi2EZNS0_22gpu_kernel_impl_nocastINS0_13BinaryFunctorIlllZZZNS0_21heaviside_kernel_cudaERNS_18TensorIteratorBaseEENKUlvE_clEvENKUlvE2_clEvEUlllE_EEEEvS5_RKT_EUliE_EEviT1_:
        /* <DEDUP_REMOVED lines=363> */
.L_x_13074:
        /* <DEDUP_REMOVED lines=10> */
[----:B------:R-:W-:Y:S02]  /*1750*/  IADD3.X R9, RZ, UR9, RZ, P2, !PT ;  /* 0x00000009ff097c10 */ /* 0x000fe400097fe4ff */
[C---:B--2---:R-:W-:Y:S02]  /*1760*/  ISETP.GT.U32.AND P0, PT, R4.reuse, RZ, PT ;  /* 0x000000ff0400720c */ /* 0x044fe40003f04070 */
[----:B------:R-:W-:Y:S02]  /*1770*/  ISETP.NE.U32.AND P1, PT, R4, RZ, PT ;  /* 0x000000ff0400720c */ /* 0x000fe40003f25070 */
[C---:B------:R-:W-:Y:S02]  /*1780*/  ISETP.GT.AND.EX P0, PT, R5.reuse, RZ, PT, P0 ;  /* 0x000000ff0500720c */ /* 0x040fe40003f04300 */
[----:B------:R-:W-:Y:S02]  /*1790*/  ISETP.NE.AND.EX P1, PT, R5, RZ, PT, P1 ;  /* 0x000000ff0500720c */ /* 0x000fe40003f25310 */
[----:B------:R-:W-:-:S02]  /*17a0*/  SEL R11, RZ, 0x1, !P0 ;  /* 0x00000001ff0b7807 */ /* 0x000fc40004000000 */
[----:B---3--:R-:W-:Y:S02]  /*17b0*/  SEL R3, R7, RZ, !P1 ;  /* 0x000000ff07037207 */ /* 0x008fe40004800000 */
[----:B------:R-:W-:Y:S02]  /*17c0*/  SEL R2, R6, R11, !P1 ;  /* 0x0000000b06027207 */ /* 0x000fe40004800000 */
[----:B------:R-:W-:-:S03]  /*17d0*/  IADD3 R11, R0, 0x80, RZ ;  /* 0x00000080000b7810 */ /* 0x000fc60007ffe0ff */
[----:B------:R0:W-:Y:S04]  /*17e0*/  STG.E.64 desc[UR4][R8.64], R2 ;  /* 0x0000000208007986 */ /* 0x0001e8000c101b04 */
.L_x_13073:
[----:B------:R-:W-:Y:S05]  /*17f0*/  BSYNC B0 ;  /* 0x0000000000007941 */ /* 0x000fea0003800000 */
.L_x_13072:
[----:B------:R-:W-:-:S13]  /*1800*/  ISETP.GE.AND P0, PT, R11, UR6, PT ;  /* 0x000000060b007c0c */ /* 0x000fda000bf06270 */
[----:B------:R-:W-:Y:S05]  /*1810*/  @P0 EXIT ;  /* 0x000000000000094d */ /* 0x000fea0003800000 */
[----:B0-----:R-:W0:Y:S01]  /*1820*/  LDC R8, c[0x0][0x218] ;  /* 0x00008600ff087b82 */ /* 0x001e220000000800 */
        /* <DEDUP_REMOVED lines=352> */
.L_x_13075:
        /* <DEDUP_REMOVED lines=17> */
[----:B------:R-:W-:-:S05]  /*2f40*/  SEL R2, R6, R11, !P1 ;  /* 0x0000000b06027207 */ /* 0x000fca0004800000 */
[----:B------:R-:W-:Y:S01]  /*2f50*/  STG.E.64 desc[UR4][R8.64], R2 ;  /* 0x0000000208007986 */ /* 0x000fe2000c101b04 */
[----:B------:R-:W-:Y:S05]  /*2f60*/  EXIT ;  /* 0x000000000000794d */ /* 0x000fea0003800000 */
.L_x_13076:
        /* <DEDUP_REMOVED lines=9> */
.L_x_32143:


//--------------------- .text._ZN2at6native27unrolled_elementwise_kernelINS0_13BinaryFunctorIlllZZZNS0_21heaviside_kernel_cudaERNS_18TensorIteratorBaseEENKUlvE_clEvENKUlvE2_clEvEUlllE_EESt5arrayIPcLm3EELi4E23TrivialOffsetCalculatorILi2EjESC_ILi1EjENS0_6memory15LoadWithoutCastENSF_16StoreWithoutCastEEEviT_T0_T2_T3_T4_T5_ --------------------------
	.section	.text._ZN2at6native27unrolled_elementwise_kernelINS0_13BinaryFunctorIlllZZZNS0_21heaviside_kernel_cudaERNS_18TensorIteratorBaseEENKUlvE_clEvENKUlvE2_clEvEUlllE_EESt5arrayIPcLm3EELi4E23TrivialOffsetCalculatorILi2EjESC_ILi1EjENS0_6memory15LoadWithoutCastENSF_16StoreWithoutCastEEEviT_T0_T2_T3_T4_T5_,"ax",@progbits
	.align	128
        .global         _ZN2at6native27unrolled_elementwise_kernelINS0_13BinaryFunctorIlllZZZNS0_21heaviside_kernel_cudaERNS_18TensorIteratorBaseEENKUlvE_clEvENKUlvE2_clEvEUlllE_EESt5arrayIPcLm3EELi4E23TrivialOffsetCalculatorILi2EjESC_ILi1EjENS0_6memory15LoadWithoutCastENSF_16StoreWithoutCastEEEviT_T0_T2_T3_T4_T5_
        .type           _ZN2at6native27unrolled_elementwise_kernelINS0_13BinaryFunctorIlllZZZNS0_21heaviside_kernel_cudaERNS_18TensorIteratorBaseEENKUlvE_clEvENKUlvE2_clEvEUlllE_EESt5arrayIPcLm3EELi4E23TrivialOffsetCalculatorILi2EjESC_ILi1EjENS0_6memory15LoadWithoutCastENSF_16StoreWithoutCastEEEviT_T0_T2_T3_T4_T5_,@function
        .size           _ZN2at6native27unrolled_elementwise_kernelINS0_13BinaryFunctorIlllZZZNS0_21heaviside_kernel_cudaERNS_18TensorIteratorBaseEENKUlvE_clEvENKUlvE2_clEvEUlllE_EESt5arrayIPcLm3EELi4E23TrivialOffsetCalculatorILi2EjESC_ILi1EjENS0_6memory15LoadWithoutCastENSF_16StoreWithoutCastEEEviT_T0_T2_T3_T4_T5_,(.L_x_32144 - _ZN2at6native27unrolled_elementwise_kernelINS0_13BinaryFunctorIlllZZZNS0_21heaviside_kernel_cudaERNS_18TensorIteratorBaseEENKUlvE_clEvENKUlvE2_clEvEUlllE_EESt5arrayIPcLm3EELi4E23TrivialOffsetCalculatorILi2EjESC_ILi1EjENS0_6memory15LoadWithoutCastENSF_16StoreWithoutCastEEEviT_T0_T2_T3_T4_T5_)
        .other          _ZN2at6native27unrolled_elementwise_kernelINS0_13BinaryFunctorIlllZZZNS0_21heaviside_kernel_cudaERNS_18TensorIteratorBaseEENKUlvE_clEvENKUlvE2_clEvEUlllE_EESt5arrayIPcLm3EELi4E23TrivialOffsetCalculatorILi2EjESC_ILi1EjENS0_6memory15LoadWithoutCastENSF_16StoreWithoutCastEEEviT_T0_T2_T3_T4_T5_,@"STO_CUDA_ENTRY STV_DEFAULT"
_ZN2at6native27unrolled_elementwise_kernelINS0_13BinaryFunctorIlllZZZNS0_21heaviside_kernel_cudaERNS_18TensorIteratorBaseEENKUlvE_clEvENKUlvE2_clEvEUlllE_EESt5arrayIPcLm3EELi4E23TrivialOffsetCalculatorILi2EjESC_ILi1EjENS0_6memory15LoadWithoutCastENSF_16StoreWithoutCastEEEviT_T0_T2_T3_T4_T5_:
.text._ZN2at6native27unrolled_elementwise_kernelINS0_13BinaryFunctorIlllZZZNS0_21heaviside_kernel_cudaERNS_18TensorIteratorBaseEENKUlvE_clEvENKUlvE2_clEvEUlllE_EESt5arrayIPcLm3EELi4E23TrivialOffsetCalculatorILi2EjESC_ILi1EjENS0_6memory15LoadWithoutCastENSF_16StoreWithoutCastEEEviT_T0_T2_T3_T4_T5_:
        /* <DEDUP_REMOVED lines=20> */
[----:B------:R3:W4:Y:S10]  /*0140*/  @!P5 LDG.E.64 R20, desc[UR4][R28.64] ;  /* 0x000000041c14d981 */ /* 0x000734000c1e1b00 */
[----:B------:R-:W3:Y:S01]  /*0150*/  @!P2 LDC.64 R22, c[0x0][0x220] ;  /* 0x00008800ff16ab82 */ /* 0x000ee20000000a00 */
[----:B-1----:R-:W-:Y:S01]  /*0160*/  @!P5 IMAD.WIDE.U32 R14, R3, 0x8, R14 ;  /* 0x00000008030ed825 */ /* 0x002fe200078e000e */
[----:B------:R-:W-:-:S06]  /*0170*/  CS2R R2, SRZ ;  /* 0x0000000000027805 */ /* 0x000fcc000001ff00 */
[----:B------:R-:W1:Y:S01]  /*0180*/  @!P2 LDC.64 R8, c[0x0][0x228] ;  /* 0x00008a00ff08ab82 */ /* 0x000e620000000a00 */
[----:B------:R-:W-:Y:S01]  /*0190*/  @!P2 IMAD R25, R16, 0x200, R19 ;  /* 0x000002001019a824 */ /* 0x000fe200078e0213 */
[----:B------:R1:W4:Y:S01]  /*01a0*/  @!P5 LDG.E.64 R2, desc[UR4][R14.64] ;  /* 0x000000040e02d981 */ /* 0x000322000c1e1b00 */
[----:B------:R-:W-:Y:S02]  /*01b0*/  CS2R R4, SRZ ;  /* 0x0000000000047805 */ /* 0x000fe4000001ff00 */
[----:B------:R-:W-:Y:S01]  /*01c0*/  CS2R R6, SRZ ;  /* 0x0000000000067805 */ /* 0x000fe2000001ff00 */
[----:B--2---:R-:W-:-:S05]  /*01d0*/  @!P0 IMAD.WIDE.U32 R12, R27, 0x8, R12 ;  /* 0x000000081b0c8825 */ /* 0x004fca00078e000c */
[----:B------:R-:W2:Y:S01]  /*01e0*/  @!P0 LDG.E.64 R4, desc[UR4][R12.64] ;  /* 0x000000040c048981 */ /* 0x000ea2000c1e1b00 */
[----:B---3--:R-:W-:-:S05]  /*01f0*/  @!P2 IMAD.WIDE.U32 R22, R25, 0x8, R22 ;  /* 0x000000081916a825 */ /* 0x008fca00078e0016 */
[----:B------:R-:W3:Y:S01]  /*0200*/  @!P2 LDG.E.64 R6, desc[UR4][R22.64] ;  /* 0x000000041606a981 */ /* 0x000ee2000c1e1b00 */
[----:B0-----:R-:W-:Y:S01]  /*0210*/  @!P0 IMAD.WIDE.U32 R26, R27, 0x8, R10 ;  /* 0x000000081b1a8825 */ /* 0x001fe200078e000a */
[----:B------:R-:W-:-:S03]  /*0220*/  CS2R R10, SRZ ;  /* 0x00000000000a7805 */ /* 0x000fc6000001ff00 */
[----:B-1----:R-:W-:Y:S01]  /*0230*/  @!P2 IMAD.WIDE.U32 R28, R25, 0x8, R8 ;  /* 0x00000008191ca825 */ /* 0x002fe200078e0008 */
[----:B------:R-:W-:Y:S02]  /*0240*/  CS2R R8, SRZ ;  /* 0x0000000000087805 */ /* 0x000fe4000001ff00 */
[----:B------:R0:W3:Y:S04]  /*0250*/  @!P0 LDG.E.64 R10, desc[UR4][R26.64] ;  /* 0x000000041a0a8981 */ /* 0x0000e8000c1e1b00 */
[----:B------:R-:W3:Y:S01]  /*0260*/  @!P2 LDG.E.64 R8, desc[UR4][R28.64] ;  /* 0x000000041c08a981 */ /* 0x000ee2000c1e1b00 */
[----:B------:R-:W-:-:S05]  /*0270*/  @!P2 VIADD R19, R19, 0x80 ;  /* 0x000000801313a836 */ /* 0x000fca0000000000 */
[----:B------:R-:W-:-:S13]  /*0280*/  ISETP.GE.AND P1, PT, R19, R0, PT ;  /* 0x000000001300720c */ /* 0x000fda0003f26270 */
[----:B------:R-:W1:Y:S08]  /*0290*/  @!P1 LDC.64 R24, c[0x0][0x220] ;  /* 0x00008800ff189b82 */ /* 0x000e700000000a00 */
[----:B------:R-:W0:Y:S01]  /*02a0*/  @!P1 LDC.64 R14, c[0x0][0x228] ;  /* 0x00008a00ff0e9b82 */ /* 0x000e220000000a00 */
[----:B------:R-:W-:-:S04]  /*02b0*/  @!P1 IMAD R19, R16, 0x200, R19 ;  /* 0x0000020010139824 */ /* 0x000fc800078e0213 */
[----:B-1----:R-:W-:-:S04]  /*02c0*/  @!P1 IMAD.WIDE.U32 R24, R19, 0x8, R24 ;  /* 0x0000000813189825 */ /* 0x002fc800078e0018 */
[----:B0-----:R-:W-:Y:S02]  /*02d0*/  @!P1 IMAD.WIDE.U32 R26, R19, 0x8, R14 ;  /* 0x00000008131a9825 */ /* 0x001fe400078e000e */
[----:B------:R-:W0:Y:S02]  /*02e0*/  @!P5 LDC.64 R18, c[0x0][0x218] ;  /* 0x00008600ff12db82 */ /* 0x000e240000000a00 */
[----:B------:R-:W-:Y:S02]  /*02f0*/  VIADD R22, R17, 0x80 ;  /* 0x0000008011167836 */ /* 0x000fe40000000000 */
[--C-:B------:R-:W-:Y:S02]  /*0300*/  IMAD.MOV.U32 R23, RZ, RZ, R17.reuse ;  /* 0x000000ffff177224 */ /* 0x100fe400078e0011 */
[----:B------:R-:W-:Y:S01]  /*0310*/  @!P5 IMAD R17, R16, 0x200, R17 ;  /* 0x000002001011d824 */ /* 0x000fe200078e0211 */
[----:B------:R-:W-:Y:S02]  /*0320*/  CS2R R12, SRZ ;  /* 0x00000000000c7805 */ /* 0x000fe4000001ff00 */
[----:B------:R-:W-:Y:S01]  /*0330*/  CS2R R14, SRZ ;  /* 0x00000000000e7805 */ /* 0x000fe2000001ff00 */
[----:B------:R-:W-:-:S03]  /*0340*/  @!P5 IMAD.MOV.U32 R23, RZ, RZ, R22 ;  /* 0x000000ffff17d224 */ /* 0x000fc600078e0016 */
[----:B------:R1:W5:Y:S04]  /*0350*/  @!P1 LDG.E.64 R12, desc[UR4][R24.64] ;  /* 0x00000004180c9981 */ /* 0x000368000c1e1b00 */
[----:B------:R1:W5:Y:S01]  /*0360*/  @!P1 LDG.E.64 R14, desc[UR4][R26.64] ;  /* 0x000000041a0e9981 */ /* 0x000362000c1e1b00 */
[----:B0-----:R-:W-:Y:S01]  /*0370*/  @!P5 IMAD.WIDE.U32 R18, R17, 0x8, R18 ;  /* 0x000000081112d825 */ /* 0x001fe200078e0012 */
[----:B------:R-:W-:Y:S01]  /*0380*/  BSSY B0, `(.L_x_13077) ;  /* 0x0000023000007945 */ /* 0x000fe20003800000 */
[----:B----4-:R-:W-:-:S04]  /*0390*/  ISETP.NE.U32.AND P3, PT, R20, RZ, PT ;  /* 0x000000ff1400720c */ /* 0x010fc80003f65070 */
[----:B------:R-:W-:Y:S02]  /*03a0*/  ISETP.NE.AND.EX P3, PT, R21, RZ, PT, P3 ;  /* 0x000000ff1500720c */ /* 0x000fe40003f65330 */
[----:B------:R-:W-:-:S04]  /*03b0*/  ISETP.GT.U32.AND P2, PT, R20, RZ, PT ;  /* 0x000000ff1400720c */ /* 0x000fc80003f44070 */
[----:B------:R-:W-:Y:S02]  /*03c0*/  ISETP.GT.AND.EX P2, PT, R21, RZ, PT, P2 ;  /* 0x000000ff1500720c */ /* 0x000fe40003f44320 */
[----:B------:R-:W-:-:S05]  /*03d0*/  SEL R3, R3, RZ, !P3 ;  /* 0x000000ff03037207 */ /* 0x000fca0005800000 */
[----:B------:R-:W-:-:S05]  /*03e0*/  @P3 SEL R2, RZ, 0x1, !P2 ;  /* 0x00000001ff023807 */ /* 0x000fca0005000000 */
[----:B------:R1:W-:Y:S01]  /*03f0*/  @!P5 STG.E.64 desc[UR4][R18.64], R2 ;  /* 0x000000021200d986 */ /* 0x0003e2000c101b04 */
[----:B--2---:R-:W-:Y:S02]  /*0400*/  ISETP.NE.U32.AND P1, PT, R4, RZ, PT ;  /* 0x000000ff0400720c */ /* 0x004fe40003f25070 */
[----:B------:R-:W-:Y:S02]  /*0410*/  ISETP.GE.AND P2, PT, R23, R0, PT ;  /* 0x000000001700720c */ /* 0x000fe40003f46270 */
[----:B------:R-:W-:Y:S02]  /*0420*/  ISETP.NE.AND.EX P1, PT, R5, RZ, PT, P1 ;  /* 0x000000ff0500720c */ /* 0x000fe40003f25310 */
[----:B---3--:R-:W-:-:S04]  /*0430*/  ISETP.NE.U32.AND P4, PT, R6, RZ, PT ;  /* 0x000000ff0600720c */ /* 0x008fc80003f85070 */
[----:B------:R-:W-:Y:S02]  /*0440*/  ISETP.NE.AND.EX P4, PT, R7, RZ, PT, P4 ;  /* 0x000000ff0700720c */ /* 0x000fe40003f85340 */
[----:B------:R-:W-:Y:S02]  /*0450*/  ISETP.GT.U32.AND P0, PT, R4, RZ, PT ;  /* 0x000000ff0400720c */ /* 0x000fe40003f04070 */
[----:B------:R-:W-:Y:S02]  /*0460*/  ISETP.GT.U32.AND P6, PT, R6, RZ, PT ;  /* 0x000000ff0600720c */ /* 0x000fe40003fc4070 */
[----:B------:R-:W-:Y:S02]  /*0470*/  ISETP.GT.AND.EX P0, PT, R5, RZ, PT, P0 ;  /* 0x000000ff0500720c */ /* 0x000fe40003f04300 */
[----:B------:R-:W-:Y:S02]  /*0480*/  ISETP.GT.AND.EX P6, PT, R7, RZ, PT, P6 ;  /* 0x000000ff0700720c */ /* 0x000fe40003fc4360 */
[----:B------:R-:W-:Y:S01]  /*0490*/  SEL R5, R11, RZ, !P1 ;  /* 0x000000ff0b057207 */ /* 0x000fe20004800000 */
[----:B------:R-:W-:Y:S01]  /*04a0*/  IMAD.MOV.U32 R11, RZ, RZ, R8 ;  /* 0x000000ffff0b7224 */ /* 0x000fe200078e0008 */
[----:B------:R-:W-:-:S02]  /*04b0*/  SEL R7, R9, RZ, !P4 ;  /* 0x000000ff09077207 */ /* 0x000fc40006000000 */
[----:B------:R-:W-:Y:S02]  /*04c0*/  @P1 SEL R10, RZ, 0x1, !P0 ;  /* 0x00000001ff0a1807 */ /* 0x000fe40004000000 */
[----:B------:R-:W-:Y:S01]  /*04d0*/  @P4 SEL R11, RZ, 0x1, !P6 ;  /* 0x00000001ff0b4807 */ /* 0x000fe20007000000 */
[----:B-1----:R-:W-:Y:S06]  /*04e0*/  @P2 BRA `(.L_x_13078) ;  /* 0x0000000000302947 */ /* 0x002fec0003800000 */
[----:B------:R-:W0:Y:S01]  /*04f0*/  LDC.64 R8, c[0x0][0x218] ;  /* 0x00008600ff087b82 */ /* 0x000e220000000a00 */
[----:B------:R-:W-:Y:S02]  /*0500*/  IMAD R3, R16, 0x200, R23 ;  /* 0x0000020010037824 */ /* 0x000fe400078e0217 */
[----:B------:R-:W-:Y:S02]  /*0510*/  VIADD R23, R23, 0x80 ;  /* 0x0000008017177836 */ /* 0x000fe40000000000 */
[----:B------:R-:W-:-:S03]  /*0520*/  IMAD.MOV.U32 R4, RZ, RZ, R10 ;  /* 0x000000ffff047224 */ /* 0x000fc600078e000a */
[----:B------:R-:W-:-:S13]  /*0530*/  ISETP.GE.AND P0, PT, R23, R0, PT ;  /* 0x000000001700720c */ /* 0x000fda0003f06270 */
[----:B------:R-:W-:Y:S02]  /*0540*/  @!P0 IMAD R17, R16, 0x200, R23 ;  /* 0x0000020010118824 */ /* 0x000fe400078e0217 */
[----:B------:R-:W-:Y:S02]  /*0550*/  @!P0 IMAD.MOV.U32 R6, RZ, RZ, R11 ;  /* 0x000000ffff068224 */ /* 0x000fe400078e000b */
[----:B0-----:R-:W-:-:S04]  /*0560*/  IMAD.WIDE.U32 R2, R3, 0x8, R8 ;  /* 0x0000000803027825 */ /* 0x001fc800078e0008 */
[----:B------:R-:W-:Y:S01]  /*0570*/  @!P0 IMAD.WIDE.U32 R8, R17, 0x8, R8 ;  /* 0x0000000811088825 */ /* 0x000fe200078e0008 */
[----:B------:R0:W-:Y:S03]  /*0580*/  STG.E.64 desc[UR4][R2.64], R4 ;  /* 0x0000000402007986 */ /* 0x0001e6000c101b04 */
[----:B------:R-:W-:Y:S01]  /*0590*/  @!P0 VIADD R23, R23, 0x80 ;  /* 0x0000008017178836 */ /* 0x000fe20000000000 */
[----:B------:R0:W-:Y:S06]  /*05a0*/  @!P0 STG.E.64 desc[UR4][R8.64], R6 ;  /* 0x0000000608008986 */ /* 0x0001ec000c101b04 */
.L_x_13078:
[----:B------:R-:W-:Y:S05]  /*05b0*/  BSYNC B0 ;  /* 0x0000000000007941 */ /* 0x000fea0003800000 */
.L_x_13077:
[----:B------:R-:W-:-:S13]  /*05c0*/  ISETP.GE.AND P0, PT, R23, R0, PT ;  /* 0x000000001700720c */ /* 0x000fda0003f06270 */
[----:B------:R-:W-:Y:S05]  /*05d0*/  @P0 EXIT ;  /* 0x000000000000094d */ /* 0x000fea0003800000 */
[----:B0-----:R-:W0:Y:S01]  /*05e0*/  LDC.64 R2, c[0x0][0x218] ;  /* 0x00008600ff027b82 */ /* 0x001e220000000a00 */
[----:B-----5:R-:W-:Y:S01]  /*05f0*/  ISETP.NE.U32.AND P1, PT, R12, RZ, PT ;  /* 0x000000ff0c00720c */ /* 0x020fe20003f25070 */
[----:B------:R-:W-:Y:S01]  /*0600*/  IMAD R23, R16, 0x200, R23 ;  /* 0x0000020010177824 */ /* 0x000fe200078e0217 */
[----:B------:R-:W-:Y:S01]  /*0610*/  ISETP.GT.U32.AND P0, PT, R12, RZ, PT ;  /* 0x000000ff0c00720c */ /* 0x000fe20003f04070 */
[----:B------:R-:W-:Y:S01]  /*0620*/  IMAD.MOV.U32 R4, RZ, RZ, R14 ;  /* 0x000000ffff047224 */ /* 0x000fe200078e000e */
[C---:B------:R-:W-:Y:S02]  /*0630*/  ISETP.NE.AND.EX P1, PT, R13.reuse, RZ, PT, P1 ;  /* 0x000000ff0d00720c */ /* 0x040fe40003f25310 */
[----:B------:R-:W-:Y:S02]  /*0640*/  ISETP.GT.AND.EX P0, PT, R13, RZ, PT, P0 ;  /* 0x000000ff0d00720c */ /* 0x000fe40003f04300 */
[----:B------:R-:W-:-:S09]  /*0650*/  SEL R5, R15, RZ, !P1 ;  /* 0x000000ff0f057207 */ /* 0x000fd20004800000 */
[----:B------:R-:W-:Y:S01]  /*0660*/  @P1 SEL R4, RZ, 0x1, !P0 ;  /* 0x00000001ff041807 */ /* 0x000fe20004000000 */
[----:B0-----:R-:W-:-:S05]  /*0670*/  IMAD.WIDE.U32 R2, R23, 0x8, R2 ;  /* 0x0000000817027825 */ /* 0x001fca00078e0002 */
[----:B------:R-:W-:Y:S01]  /*0680*/  STG.E.64 desc[UR4][R2.64], R4 ;  /* 0x0000000402007986 */ /* 0x000fe2000c101b04 */
[----:B------:R-:W-:Y:S05]  /*0690*/  EXIT ;  /* 0x000000000000794d */ /* 0x000fea0003800000 */
.L_x_13079:
        /* <DEDUP_REMOVED lines=14> */
.L_x_32144:


//--------------------- .text._ZN2at6native29vectorized_elementwise_kernelILi2ENS0_13BinaryFunctorIlllZZZNS0_21heaviside_kernel_cudaERNS_18TensorIteratorBaseEENKUlvE_clEvENKUlvE2_clEvEUlllE_EESt5arrayIPcLm3EEEEviT0_T1_ --------------------------
	.section	.text._ZN2at6native29vectorized_elementwise_kernelILi2ENS0_13BinaryFunctorIlllZZZNS0_21heaviside_kernel_cudaERNS_18TensorIteratorBaseEENKUlvE_clEvENKUlvE2_clEvEUlllE_EESt5arrayIPcLm3EEEEviT0_T1_,"ax",@progbits
	.align	128
        .global         _ZN2at6native29vectorized_elementwise_kernelILi2ENS0_13BinaryFunctorIlllZZZNS0_21heaviside_kernel_cudaERNS_18TensorIteratorBaseEENKUlvE_clEvENKUlvE2_clEvEUlllE_EESt5arrayIPcLm3EEEEviT0_T1_
        .type           _ZN2at6native29vectorized_elementwise_kernelILi2ENS0_13BinaryFunctorIlllZZZNS0_21heaviside_kernel_cudaERNS_18TensorIteratorBaseEENKUlvE_clEvENKUlvE2_clEvEUlllE_EESt5arrayIPcLm3EEEEviT0_T1_,@function
        .size           _ZN2at6native29vectorized_elementwise_kernelILi2ENS0_13BinaryFunctorIlllZZZNS0_21heaviside_kernel_cudaERNS_18TensorIteratorBaseEENKUlvE_clEvENKUlvE2_clEvEUlllE_EESt5arrayIPcLm3EEEEviT0_T1_,(.L_x_32145 - _ZN2at6native29vectorized_elementwise_kernelILi2ENS0_13BinaryFunctorIlllZZZNS0_21heaviside_kernel_cudaERNS_18TensorIteratorBaseEENKUlvE_clEvENKUlvE2_clEvEUlllE_EESt5arrayIPcLm3EEEEviT0_T1_)
        .other          _ZN2at6native29vectorized_elementwise_kernelILi2ENS0_13BinaryFunctorIlllZZZNS0_21heaviside_kernel_cudaERNS_18TensorIteratorBaseEENKUlvE_clEvENKUlvE2_clEvEUlllE_EESt5arrayIPcLm3EEEEviT0_T1_,@"STO_CUDA_ENTRY STV_DEFAULT"
_ZN2at6native29vectorized_elementwise_kernelILi2ENS0_13BinaryFunctorIlllZZZNS0_21heaviside_kernel_cudaERNS_18TensorIteratorBaseEENKUlvE_clEvENKUlvE2_clEvEUlllE_EESt5arrayIPcLm3EEEEviT0_T1_:
.text._ZN2at6native29vectorized_elementwise_kernelILi2ENS0_13BinaryFunctorIlllZZZNS0_21heaviside_kernel_cudaERNS_18TensorIteratorBaseEENKUlvE_clEvENKUlvE2_clEvEUlllE_EESt5arrayIPcLm3EEEEviT0_T1_:
        /* <DEDUP_REMOVED lines=20> */
[----:B---3--:R-:W-:Y:S01]  /*0140*/  IMAD.WIDE.U32 R24, R0, 0x8, R24 ;  /* 0x0000000800187825 */ /* 0x008fe200078e0018 */
[C---:B----4-:R-:W-:Y:S02]  /*0150*/  ISETP.GT.U32.AND P6, PT, R4.reuse, RZ, PT ;  /* 0x000000ff0400720c */ /* 0x050fe40003fc4070 */
[----:B------:R-:W-:Y:S02]  /*0160*/  ISETP.NE.U32.AND P0, PT, R4, RZ, PT ;  /* 0x000000ff0400720c */ /* 0x000fe40003f05070 */
[----:B------:R-:W-:-:S02]  /*0170*/  ISETP.NE.U32.AND P1, PT, R6, RZ, PT ;  /* 0x000000ff0600720c */ /* 0x000fc40003f25070 */
[----:B------:R-:W-:Y:S02]  /*0180*/  ISETP.GT.U32.AND P2, PT, R6, RZ, PT ;  /* 0x000000ff0600720c */ /* 0x000fe40003f44070 */
[C---:B------:R-:W-:Y:S02]  /*0190*/  ISETP.GT.AND.EX P6, PT, R5.reuse, RZ, PT, P6 ;  /* 0x000000ff0500720c */ /* 0x040fe40003fc4360 */
[----:B------:R-:W-:Y:S02]  /*01a0*/  ISETP.NE.AND.EX P0, PT, R5, RZ, PT, P0 ;  /* 0x000000ff0500720c */ /* 0x000fe40003f05300 */
[C---:B------:R-:W-:Y:S02]  /*01b0*/  ISETP.NE.AND.EX P1, PT, R7.reuse, RZ, PT, P1 ;  /* 0x000000ff0700720c */ /* 0x040fe40003f25310 */
[----:B------:R-:W-:Y:S02]  /*01c0*/  ISETP.GT.AND.EX P2, PT, R7, RZ, PT, P2 ;  /* 0x000000ff0700720c */ /* 0x000fe40003f44320 */
[----:B------:R-:W3:Y:S01]  /*01d0*/  LDG.E.128 R4, desc[UR4][R30.64+0x1000] ;  /* 0x001000041e047981 */ /* 0x000ee2000c1e1d00 */
[----:B------:R-:W-:-:S02]  /*01e0*/  SEL R23, RZ, 0x1, !P6 ;  /* 0x00000001ff177807 */ /* 0x000fc40007000000 */
[----:B--2---:R-:W-:Y:S02]  /*01f0*/  ISETP.GT.U32.AND P6, PT, R10, RZ, PT ;  /* 0x000000ff0a00720c */ /* 0x004fe40003fc4070 */
[C---:B------:R-:W-:Y:S02]  /*0200*/  ISETP.NE.U32.AND P3, PT, R8.reuse, RZ, PT ;  /* 0x000000ff0800720c */ /* 0x040fe40003f65070 */
[----:B------:R-:W-:Y:S02]  /*0210*/  ISETP.GT.U32.AND P4, PT, R8, RZ, PT ;  /* 0x000000ff0800720c */ /* 0x000fe40003f84070 */
[----:B------:R-:W-:Y:S02]  /*0220*/  ISETP.NE.U32.AND P5, PT, R10, RZ, PT ;  /* 0x000000ff0a00720c */ /* 0x000fe40003fa5070 */
[----:B------:R-:W-:Y:S02]  /*0230*/  SEL R21, RZ, 0x1, !P2 ;  /* 0x00000001ff157807 */ /* 0x000fe40005000000 */
[----:B------:R-:W-:-:S02]  /*0240*/  ISETP.GT.AND.EX P6, PT, R11, RZ, PT, P6 ;  /* 0x000000ff0b00720c */ /* 0x000fc40003fc4360 */
[C---:B------:R-:W-:Y:S02]  /*0250*/  ISETP.NE.AND.EX P3, PT, R9.reuse, RZ, PT, P3 ;  /* 0x000000ff0900720c */ /* 0x040fe40003f65330 */
[----:B------:R-:W-:Y:S02]  /*0260*/  ISETP.GT.AND.EX P4, PT, R9, RZ, PT, P4 ;  /* 0x000000ff0900720c */ /* 0x000fe40003f84340 */
[----:B------:R-:W-:Y:S02]  /*0270*/  ISETP.NE.AND.EX P5, PT, R11, RZ, PT, P5 ;  /* 0x000000ff0b00720c */ /* 0x000fe40003fa5350 */
[----:B-----5:R-:W-:Y:S01]  /*0280*/  SEL R20, R18, R21, !P1 ;  /* 0x0000001512147207 */ /* 0x020fe20004800000 */
[----:B------:R0:W2:Y:S01]  /*0290*/  LDG.E.128 R8, desc[UR4][R30.64+0x1800] ;  /* 0x001800041e087981 */ /* 0x0000a2000c1e1d00 */
[----:B------:R-:W-:Y:S02]  /*02a0*/  SEL R21, R19, RZ, !P1 ;  /* 0x000000ff13157207 */ /* 0x000fe40004800000 */
[----:B------:R-:W-:-:S02]  /*02b0*/  SEL R19, RZ, 0x1, !P6 ;  /* 0x00000001ff137807 */ /* 0x000fc40007000000 */
[----:B------:R-:W-:Y:S02]  /*02c0*/  SEL R22, R16, R23, !P0 ;  /* 0x0000001710167207 */ /* 0x000fe40004000000 */
[----:B------:R-:W-:Y:S02]  /*02d0*/  SEL R23, R15, RZ, !P5 ;  /* 0x000000ff0f177207 */ /* 0x000fe40006800000 */
[----:B------:R-:W-:Y:S02]  /*02e0*/  SEL R29, R17, RZ, !P0 ;  /* 0x000000ff111d7207 */ /* 0x000fe40004000000 */
[----:B------:R-:W-:Y:S02]  /*02f0*/  SEL R26, R14, R19, !P5 ;  /* 0x000000130e1a7207 */ /* 0x000fe40006800000 */
[----:B------:R-:W-:Y:S01]  /*0300*/  SEL R15, RZ, 0x1, !P4 ;  /* 0x00000001ff0f7807 */ /* 0x000fe20006000000 */
[----:B------:R-:W4:Y:S01]  /*0310*/  LDG.E.128 R16, desc[UR4][R2.64+0x1000] ;  /* 0x0010000402107981 */ /* 0x000f22000c1e1d00 */
[----:B0-----:R-:W-:Y:S01]  /*0320*/  SEL R31, R13, RZ, !P3 ;  /* 0x000000ff0d1f7207 */ /* 0x001fe20005800000 */
[----:B------:R-:W-:Y:S01]  /*0330*/  IMAD.WIDE R24, R27, 0x10, R24 ;  /* 0x000000101b187825 */ /* 0x000fe200078e0218 */
[----:B------:R-:W-:-:S02]  /*0340*/  SEL R0, R12, R15, !P3 ;  /* 0x0000000f0c007207 */ /* 0x000fc40005800000 */
[----:B------:R4:W5:Y:S01]  /*0350*/  LDG.E.128 R12, desc[UR4][R2.64+0x1800] ;  /* 0x00180004020c7981 */ /* 0x000962000c1e1d00 */
[----:B---3--:R-:W-:Y:S02]  /*0360*/  ISETP.GT.U32.AND P0, PT, R4, RZ, PT ;  /* 0x000000ff0400720c */ /* 0x008fe40003f04070 */
[C---:B------:R-:W-:Y:S02]  /*0370*/  ISETP.NE.U32.AND P3, PT, R6.reuse, RZ, PT ;  /* 0x000000ff0600720c */ /* 0x040fe40003f65070 */
[----:B------:R-:W-:Y:S01]  /*0380*/  ISETP.GT.U32.AND P2, PT, R6, RZ, PT ;  /* 0x000000ff0600720c */ /* 0x000fe20003f44070 */
[----:B------:R-:W-:Y:S01]  /*0390*/  IMAD.MOV.U32 R6, RZ, RZ, R20 ;  /* 0x000000ffff067224 */ /* 0x000fe200078e0014 */
[----:B------:R-:W-:Y:S01]  /*03a0*/  ISETP.GT.AND.EX P0, PT, R5, RZ, PT, P0 ;  /* 0x000000ff0500720c */ /* 0x000fe20003f04300 */
[----:B------:R-:W-:Y:S01]  /*03b0*/  IMAD.MOV.U32 R20, RZ, RZ, R0 ;  /* 0x000000ffff147224 */ /* 0x000fe200078e0000 */
[----:B------:R-:W-:Y:S01]  /*03c0*/  ISETP.NE.U32.AND P4, PT, R4, RZ, PT ;  /* 0x000000ff0400720c */ /* 0x000fe20003f85070 */
[----:B------:R-:W-:Y:S01]  /*03d0*/  IMAD.MOV.U32 R4, RZ, RZ, R22 ;  /* 0x000000ffff047224 */ /* 0x000fe200078e0016 */
[C---:B------:R-:W-:Y:S01]  /*03e0*/  ISETP.NE.AND.EX P3, PT, R7.reuse, RZ, PT, P3 ;  /* 0x000000ff0700720c */ /* 0x040fe20003f65330 */
[----:B------:R-:W-:Y:S01]  /*03f0*/  IMAD.MOV.U32 R22, RZ, RZ, R26 ;  /* 0x000000ffff167224 */ /* 0x000fe200078e001a */
[----:B------:R-:W-:-:S02]  /*0400*/  ISETP.GT.AND.EX P2, PT, R7, RZ, PT, P2 ;  /* 0x000000ff0700720c */ /* 0x000fc40003f44320 */
[----:B------:R-:W-:Y:S02]  /*0410*/  SEL R7, RZ, 0x1, !P0 ;  /* 0x00000001ff077807 */ /* 0x000fe40004000000 */
[----:B------:R-:W-:Y:S02]  /*0420*/  ISETP.NE.AND.EX P4, PT, R5, RZ, PT, P4 ;  /* 0x000000ff0500720c */ /* 0x000fe40003f85340 */
[----:B------:R-:W-:Y:S02]  /*0430*/  SEL R5, RZ, 0x1, !P2 ;  /* 0x00000001ff057807 */ /* 0x000fe40005000000 */
[----:B--2---:R-:W-:Y:S02]  /*0440*/  ISETP.GT.U32.AND P6, PT, R8, RZ, PT ;  /* 0x000000ff0800720c */ /* 0x004fe40003fc4070 */
[----:B------:R-:W-:Y:S02]  /*0450*/  ISETP.GT.U32.AND P0, PT, R10, RZ, PT ;  /* 0x000000ff0a00720c */ /* 0x000fe40003f04070 */
[----:B------:R-:W-:-:S02]  /*0460*/  ISETP.NE.U32.AND P1, PT, R8, RZ, PT ;  /* 0x000000ff0800720c */ /* 0x000fc40003f25070 */
[----:B------:R-:W-:Y:S02]  /*0470*/  ISETP.NE.U32.AND P5, PT, R10, RZ, PT ;  /* 0x000000ff0a00720c */ /* 0x000fe40003fa5070 */
[----:B------:R-:W-:Y:S02]  /*0480*/  ISETP.GT.AND.EX P6, PT, R9, RZ, PT, P6 ;  /* 0x000000ff0900720c */ /* 0x000fe40003fc4360 */
[----:B------:R-:W-:Y:S02]  /*0490*/  ISETP.GT.AND.EX P0, PT, R11, RZ, PT, P0 ;  /* 0x000000ff0b00720c */ /* 0x000fe40003f04300 */
[----:B------:R-:W-:Y:S02]  /*04a0*/  ISETP.NE.AND.EX P1, PT, R9, RZ, PT, P1 ;  /* 0x000000ff0900720c */ /* 0x000fe40003f25310 */
[----:B----4-:R-:W-:Y:S02]  /*04b0*/  SEL R2, R16, R7, !P4 ;  /* 0x0000000710027207 */ /* 0x010fe40006000000 */
[----:B------:R-:W-:-:S02]  /*04c0*/  SEL R18, R18, R5, !P3 ;  /* 0x0000000512127207 */ /* 0x000fc40005800000 */
[----:B------:R-:W-:Y:S02]  /*04d0*/  ISETP.NE.AND.EX P5, PT, R11, RZ, PT, P5 ;  /* 0x000000ff0b00720c */ /* 0x000fe40003fa5350 */
[----:B------:R-:W-:Y:S02]  /*04e0*/  SEL R7, RZ, 0x1, !P6 ;  /* 0x00000001ff077807 */ /* 0x000fe40007000000 */
[----:B------:R-:W-:Y:S02]  /*04f0*/  SEL R5, RZ, 0x1, !P0 ;  /* 0x00000001ff057807 */ /* 0x000fe40004000000 */
[----:B-----5:R-:W-:Y:S01]  /*0500*/  SEL R12, R12, R7, !P1 ;  /* 0x000000070c0c7207 */ /* 0x020fe20004800000 */
[----:B------:R-:W-:Y:S01]  /*0510*/  IMAD.MOV.U32 R7, RZ, RZ, R21 ;  /* 0x000000ffff077224 */ /* 0x000fe200078e0015 */
[----:B------:R-:W-:Y:S01]  /*0520*/  SEL R14, R14, R5, !P5 ;  /* 0x000000050e0e7207 */ /* 0x000fe20006800000 */
[----:B------:R-:W-:Y:S01]  /*0530*/  IMAD.MOV.U32 R5, RZ, RZ, R29 ;  /* 0x000000ffff057224 */ /* 0x000fe200078e001d */
[----:B------:R-:W-:Y:S01]  /*0540*/  SEL R3, R17, RZ, !P4 ;  /* 0x000000ff11037207 */ /* 0x000fe20006000000 */
[----:B------:R-:W-:Y:S01]  /*0550*/  IMAD.MOV.U32 R21, RZ, RZ, R31 ;  /* 0x000000ffff157224 */ /* 0x000fe200078e001f */
[----:B------:R-:W-:-:S02]  /*0560*/  SEL R19, R19, RZ, !P3 ;  /* 0x000000ff13137207 */ /* 0x000fc40005800000 */
[----:B------:R0:W-:Y:S01]  /*0570*/  STG.E.128 desc[UR4][R24.64], R4 ;  /* 0x0000000418007986 */ /* 0x0001e2000c101d04 */
[----:B------:R-:W-:Y:S02]  /*0580*/  SEL R13, R13, RZ, !P1 ;  /* 0x000000ff0d0d7207 */ /* 0x000fe40004800000 */
[----:B------:R-:W-:Y:S01]  /*0590*/  SEL R15, R15, RZ, !P5 ;  /* 0x000000ff0f0f7207 */ /* 0x000fe20006800000 */
[----:B------:R-:W-:Y:S01]  /*05a0*/  STG.E.128 desc[UR4][R24.64+0x800], R20 ;  /* 0x0008001418007986 */ /* 0x000fe2000c101d04 */
        /* <DEDUP_REMOVED lines=11> */
.L_x_13080:
[----:B------:R-:W0:Y:S01]  /*0660*/  S2R R28, SR_TID.X ;  /* 0x00000000001c7919 */ /* 0x000e220000002100 */
[----:B------:R-:W-:Y:S02]  /*0670*/  CS2R R12, SRZ ;  /* 0x00000000000c7805 */ /* 0x000fe4000001ff00 */
[----:B0-----:R-:W-:-:S13]  /*0680*/  ISETP.GE.AND P5, PT, R28, R25, PT ;  /* 0x000000191c00720c */ /* 0x001fda0003fa6270 */
[----:B------:R-:W-:Y:S01]  /*0690*/  @!P5 IMAD.IADD R5, R0, 0x1, R28 ;  /* 0x000000010005d824 */ /* 0x000fe200078e021c */
[----:B------:R-:W0:Y:S01]  /*06a0*/  @!P5 LDC.64 R6, c[0x0][0x220] ;  /* 0x00008800ff06db82 */ /* 0x000e220000000a00 */
[----:B------:R-:W-:-:S05]  /*06b0*/  @!P5 VIADD R28, R28, 0x80 ;  /* 0x000000801c1cd836 */ /* 0x000fca0000000000 */
[----:B------:R-:W-:Y:S02]  /*06c0*/  ISETP.GE.AND P0, PT, R28, R25, PT ;  /* 0x000000191c00720c */ /* 0x000fe40003f06270 */
[----:B------:R-:W1:Y:S11]  /*06d0*/  @!P5 LDC.64 R8, c[0x0][0x228] ;  /* 0x00008a00ff08db82 */ /* 0x000e760000000a00 */
[----:B------:R-:W-:Y:S01]  /*06e0*/  @!P0 IMAD.IADD R4, R0, 0x1, R28 ;  /* 0x0000000100048824 */ /* 0x000fe200078e021c */
[----:B------:R-:W2:Y:S01]  /*06f0*/  @!P0 LDC.64 R10, c[0x0][0x220] ;  /* 0x00008800ff0a8b82 */ /* 0x000ea20000000a00 */
[----:B------:R-:W-:-:S02]  /*0700*/  @!P0 VIADD R28, R28, 0x80 ;  /* 0x000000801c1c8836 */ /* 0x000fc40000000000 */
[----:B0-----:R-:W-:-:S03]  /*0710*/  @!P5 IMAD.WIDE.U32 R6, R5, 0x8, R6 ;  /* 0x000000080506d825 */ /* 0x001fc600078e0006 */
[----:B------:R-:W-:Y:S02]  /*0720*/  ISETP.GE.AND P1, PT, R28, R25, PT ;  /* 0x000000191c00720c */ /* 0x000fe40003f26270 */
[----:B------:R0:W3:Y:S01]  /*0730*/  @!P5 LDG.E.64 R12, desc[UR4][R6.64] ;  /* 0x00000004060cd981 */ /* 0x0000e2000c1e1b00 */
[----:B------:R-:W-:Y:S02]  /*0740*/  CS2R R2, SRZ ;  /* 0x0000000000027805 */ /* 0x000fe4000001ff00 */
[----:B------:R-:W-:Y:S01]  /*0750*/  CS2R R14, SRZ ;  /* 0x00000000000e7805 */ /* 0x000fe2000001ff00 */
[----:B-1----:R-:W-:-:S07]  /*0760*/  @!P5 IMAD.WIDE.U32 R8, R5, 0x8, R8 ;  /* 0x000000080508d825 */ /* 0x002fce00078e0008 */
[----:B------:R-:W-:Y:S01]  /*0770*/  @!P1 IMAD.IADD R29, R0, 0x1, R28 ;  /* 0x00000001001d9824 */ /* 0x000fe200078e021c */
[----:B------:R-:W1:Y:S01]  /*0780*/  @!P1 LDC.64 R18, c[0x0][0x220] ;  /* 0x00008800ff129b82 */ /* 0x000e620000000a00 */
[----:B------:R-:W-:Y:S02]  /*0790*/  @!P1 VIADD R28, R28, 0x80 ;  /* 0x000000801c1c9836 */ /* 0x000fe40000000000 */
[----:B--2---:R-:W-:-:S03]  /*07a0*/  @!P0 IMAD.WIDE.U32 R16, R4, 0x8, R10 ;  /* 0x0000000804108825 */ /* 0x004fc600078e000a */
[----:B------:R-:W-:Y:S02]  /*07b0*/  ISETP.GE.AND P4, PT, R28, R25, PT ;  /* 0x000000191c00720c */ /* 0x000fe40003f86270 */
[----:B------:R-:W-:Y:S01]  /*07c0*/  CS2R R10, SRZ ;  /* 0x00000000000a7805 */ /* 0x000fe2000001ff00 */
[----:B------:R-:W2:Y:S05]  /*07d0*/  @!P0 LDG.E.64 R2, desc[UR4][R16.64] ;  /* 0x0000000410028981 */ /* 0x000eaa000c1e1b00 */
[----:B------:R4:W5:Y:S05]  /*07e0*/  @!P5 LDG.E.64 R10, desc[UR4][R8.64] ;  /* 0x00000004080ad981 */ /* 0x00096a000c1e1b00 */
[----:B0-----:R-:W0:Y:S01]  /*07f0*/  @!P4 LDC.64 R6, c[0x0][0x220] ;  /* 0x00008800ff06cb82 */ /* 0x001e220000000a00 */
[----:B-1----:R-:W-:Y:S01]  /*0800*/  @!P1 IMAD.WIDE.U32 R18, R29, 0x8, R18 ;  /* 0x000000081d129825 */ /* 0x002fe200078e0012 */
[----:B------:R-:W-:-:S02]  /*0810*/  CS2R R20, SRZ ;  /* 0x0000000000147805 */ /* 0x000fc4000001ff00 */
[----:B------:R-:W-:-:S04]  /*0820*/  CS2R R22, SRZ ;  /* 0x0000000000167805 */ /* 0x000fc8000001ff00 */
[----:B----4-:R-:W1:Y:S01]  /*0830*/  @!P1 LDC.64 R8, c[0x0][0x228] ;  /* 0x00008a00ff089b82 */ /* 0x010e620000000a00 */
[----:B------:R-:W4:Y:S01]  /*0840*/  @!P1 LDG.E.64 R14, desc[UR4][R18.64] ;  /* 0x00000004120e9981 */ /* 0x000f22000c1e1b00 */
[----:B------:R-:W-:-:S04]  /*0850*/  @!P4 IMAD.IADD R5, R0, 0x1, R28 ;  /* 0x000000010005c824 */ /* 0x000fc800078e021c */
[----:B0-----:R-:W-:Y:S02]  /*0860*/  @!P4 IMAD.WIDE.U32 R26, R5, 0x8, R6 ;  /* 0x00000008051ac825 */ /* 0x001fe400078e0006 */
[----:B------:R-:W0:Y:S03]  /*0870*/  @!P0 LDC.64 R6, c[0x0][0x228] ;  /* 0x00008a00ff068b82 */ /* 0x000e260000000a00 */
[----:B------:R1:W4:Y:S01]  /*0880*/  @!P4 LDG.E.64 R20, desc[UR4][R26.64] ;  /* 0x000000041a14c981 */ /* 0x000322000c1e1b00 */
[----:B------:R-:W-:-:S04]  /*0890*/  @!P4 VIADD R28, R28, 0x80 ;  /* 0x000000801c1cc836 */ /* 0x000fc80000000000 */
[----:B-1----:R-:W1:Y:S01]  /*08a0*/  @!P4 LDC.64 R26, c[0x0][0x228] ;  /* 0x00008a00ff1acb82 */ /* 0x002e620000000a00 */
[----:B0-----:R-:W-:-:S05]  /*08b0*/  @!P0 IMAD.WIDE.U32 R6, R4, 0x8, R6 ;  /* 0x0000000804068825 */ /* 0x001fca00078e0006 */
[----:B------:R0:W4:Y:S01]  /*08c0*/  @!P0 LDG.E.64 R22, desc[UR4][R6.64] ;  /* 0x0000000406168981 */ /* 0x000122000c1e1b00 */
[----:B------:R-:W-:Y:S01]  /*08d0*/  ISETP.GE.AND P0, PT, R28, R25, PT ;  /* 0x000000191c00720c */ /* 0x000fe20003f06270 */
[----:B------:R-:W-:Y:S01]  /*08e0*/  @!P1 IMAD.WIDE.U32 R16, R29, 0x8, R8 ;  /* 0x000000081d109825 */ /* 0x000fe200078e0008 */
[----:B------:R-:W-:-:S06]  /*08f0*/  CS2R R18, SRZ ;  /* 0x0000000000127805 */ /* 0x000fcc000001ff00 */
[----:B------:R0:W4:Y:S01]  /*0900*/  @!P1 LDG.E.64 R18, desc[UR4][R16.64] ;  /* 0x0000000410129981 */ /* 0x000122000c1e1b00 */
[----:B-1----:R-:W-:Y:S01]  /*0910*/  @!P4 IMAD.WIDE.U32 R26, R5, 0x8, R26 ;  /* 0x00000008051ac825 */ /* 0x002fe200078e001a */
[----:B------:R-:W-:Y:S02]  /*0920*/  CS2R R4, SRZ ;  /* 0x0000000000047805 */ /* 0x000fe4000001ff00 */
[----:B0-----:R-:W-:Y:S01]  /*0930*/  CS2R R6, SRZ ;  /* 0x0000000000067805 */ /* 0x001fe2000001ff00 */
[----:B------:R-:W-:Y:S01]  /*0940*/  @!P0 IMAD.IADD R33, R0, 0x1, R28 ;  /* 0x0000000100218824 */ /* 0x000fe200078e021c */
[----:B------:R-:W0:Y:S01]  /*0950*/  @!P0 LDC.64 R30, c[0x0][0x220] ;  /* 0x00008800ff1e8b82 */ /* 0x000e220000000a00 */
[----:B------:R-:W-:Y:S01]  /*0960*/  @!P0 VIADD R28, R28, 0x80 ;  /* 0x000000801c1c8836 */ /* 0x000fe20000000000 */
[----:B------:R-:W4:Y:S04]  /*0970*/  @!P4 LDG.E.64 R4, desc[UR4][R26.64] ;  /* 0x000000041a04c981 */ /* 0x000f28000c1e1b00 */
[----:B------:R-:W-:-:S02]  /*0980*/  ISETP.GE.AND P3, PT, R28, R25, PT ;  /* 0x000000191c00720c */ /* 0x000fc40003f66270 */
[----:B------:R-:W1:Y:S11]  /*0990*/  @!P0 LDC.64 R8, c[0x0][0x228] ;  /* 0x00008a00ff088b82 */ /* 0x000e760000000a00 */
[----:B------:R-:W1:Y:S01]  /*09a0*/  @!P3 LDC.64 R16, c[0x0][0x220] ;  /* 0x00008800ff10bb82 */ /* 0x000e620000000a00 */
[----:B------:R-:W-:-:S02]  /*09b0*/  @!P3 IMAD.IADD R29, R0, 0x1, R28 ;  /* 0x00000001001db824 */ /* 0x000fc400078e021c */
[----:B------:R-:W-:Y:S02]  /*09c0*/  @!P3 VIADD R28, R28, 0x80 ;  /* 0x000000801c1cb836 */ /* 0x000fe40000000000 */
[----:B0-----:R-:W-:-:S03]  /*09d0*/  @!P0 IMAD.WIDE.U32 R30, R33, 0x8, R30 ;  /* 0x00000008211e8825 */ /* 0x001fc600078e001e */
[----:B------:R-:W-:Y:S02]  /*09e0*/  ISETP.GE.AND P4, PT, R28, R25, PT ;  /* 0x000000191c00720c */ /* 0x000fe40003f86270 */
[----:B------:R0:W4:Y:S01]  /*09f0*/  @!P0 LDG.E.64 R6, desc[UR4][R30.64] ;  /* 0x000000041e068981 */ /* 0x000122000c1e1b00 */
[----:B-1----:R-:W-:Y:S01]  /*0a00*/  @!P0 IMAD.WIDE.U32 R32, R33, 0x8, R8 ;  /* 0x0000000821208825 */ /* 0x002fe200078e0008 */
[----:B------:R-:W-:-:S06]  /*0a10*/  CS2R R8, SRZ ;  /* 0x0000000000087805 */ /* 0x000fcc000001ff00 */
[----:B------:R1:W4:Y:S03]  /*0a20*/  @!P0 LDG.E.64 R8, desc[UR4][R32.64] ;  /* 0x0000000420088981 */ /* 0x000326000c1e1b00 */
[----:B0-----:R-:W0:Y:S01]  /*0a30*/  @!P4 LDC.64 R30, c[0x0][0x220] ;  /* 0x00008800ff1ecb82 */ /* 0x001e220000000a00 */
[----:B-1----:R-:W-:-:S07]  /*0a40*/  @!P3 IMAD.WIDE.U32 R32, R29, 0x8, R16 ;  /* 0x000000081d20b825 */ /* 0x002fce00078e0010 */
[----:B------:R-:W1:Y:S01]  /*0a50*/  @!P4 LDC.64 R16, c[0x0][0x228] ;  /* 0x00008a00ff10cb82 */ /* 0x000e620000000a00 */
[----:B------:R-:W-:Y:S02]  /*0a60*/  @!P4 IMAD.IADD R37, R0, 0x1, R28 ;  /* 0x000000010025c824 */ /* 0x000fe400078e021c */
[----:B------:R-:W-:Y:S01]  /*0a70*/  @!P4 VIADD R28, R28, 0x80 ;  /* 0x000000801c1cc836 */ /* 0x000fe20000000000 */
[----:B------:R-:W-:-:S06]  /*0a80*/  CS2R R26, SRZ ;  /* 0x00000000001a7805 */ /* 0x000fcc000001ff00 */
[----:B------:R-:W4:Y:S01]  /*0a90*/  @!P3 LDG.E.64 R26, desc[UR4][R32.64] ;  /* 0x00000004201ab981 */ /* 0x000f22000c1e1b00 */
[----:B0-----:R-:W-:-:S04]  /*0aa0*/  @!P4 IMAD.WIDE.U32 R30, R37, 0x8, R30 ;  /* 0x00000008251ec825 */ /* 0x001fc800078e001e */
[----:B-1----:R-:W-:Y:S01]  /*0ab0*/  @!P4 IMAD.WIDE.U32 R36, R37, 0x8, R16 ;  /* 0x000000082524c825 */ /* 0x002fe200078e0010 */
[----:B------:R-:W-:-:S06]  /*0ac0*/  CS2R R16, SRZ ;  /* 0x0000000000107805 */ /* 0x000fcc000001ff00 */
[----:B------:R-:W4:Y:S01]  /*0ad0*/  @!P4 LDG.E.64 R16, desc[UR4][R36.64] ;  /* 0x000000042410c981 */ /* 0x000f22000c1e1b00 */
[C---:B---3--:R-:W-:Y:S02]  /*0ae0*/  ISETP.GT.U32.AND P2, PT, R12.reuse, RZ, PT ;  /* 0x000000ff0c00720c */ /* 0x048fe40003f44070 */
[----:B------:R-:W-:Y:S02]  /*0af0*/  ISETP.NE.U32.AND P1, PT, R12, RZ, PT ;  /* 0x000000ff0c00720c */ /* 0x000fe40003f25070 */
[C---:B------:R-:W-:Y:S02]  /*0b00*/  ISETP.GT.AND.EX P2, PT, R13.reuse, RZ, PT, P2 ;  /* 0x000000ff0d00720c */ /* 0x040fe40003f44320 */
[----:B------:R-:W-:Y:S02]  /*0b10*/  ISETP.NE.AND.EX P1, PT, R13, RZ, PT, P1 ;  /* 0x000000ff0d00720c */ /* 0x000fe40003f25310 */
[----:B------:R-:W0:Y:S01]  /*0b20*/  @!P3 LDC.64 R12, c[0x0][0x228] ;  /* 0x00008a00ff0cbb82 */ /* 0x000e220000000a00 */
[----:B--2---:R-:W-:-:S04]  /*0b30*/  ISETP.GT.U32.AND P6, PT, R2, RZ, PT ;  /* 0x000000ff0200720c */ /* 0x004fc80003fc4070 */
[----:B------:R-:W-:Y:S02]  /*0b40*/  ISETP.GT.AND.EX P6, PT, R3, RZ, PT, P6 ;  /* 0x000000ff0300720c */ /* 0x000fe40003fc4360 */
[----:B-----5:R-:W-:-:S04]  /*0b50*/  SEL R11, R11, RZ, !P1 ;  /* 0x000000ff0b0b7207 */ /* 0x020fc80004800000 */
[----:B------:R-:W-:Y:S02]  /*0b60*/  @P1 SEL R10, RZ, 0x1, !P2 ;  /* 0x00000001ff0a1807 */ /* 0x000fe40005000000 */
[----:B------:R-:W-:Y:S02]  /*0b70*/  ISETP.NE.U32.AND P0, PT, R2, RZ, PT ;  /* 0x000000ff0200720c */ /* 0x000fe40003f05070 */
[----:B------:R-:W-:Y:S01]  /*0b80*/  P2R R2, PR, RZ, 0x40 ;  /* 0x00000040ff027803 */ /* 0x000fe20000000000 */
[----:B0-----:R-:W-:Y:S01]  /*0b90*/  @!P3 IMAD.WIDE.U32 R34, R29, 0x8, R12 ;  /* 0x000000081d22b825 */ /* 0x001fe200078e000c */
[----:B------:R-:W-:Y:S02]  /*0ba0*/  ISETP.GE.AND P6, PT, R28, R25, PT ;  /* 0x000000191c00720c */ /* 0x000fe40003fc6270 */
[----:B------:R-:W-:Y:S02]  /*0bb0*/  CS2R R12, SRZ ;  /* 0x00000000000c7805 */ /* 0x000fe4000001ff00 */
[----:B----4-:R-:W-:-:S04]  /*0bc0*/  ISETP.GT.U32.AND P1, PT, R14, RZ, PT ;  /* 0x000000ff0e00720c */ /* 0x010fc80003f24070 */
[----:B------:R-:W2:Y:S01]  /*0bd0*/  @!P3 LDG.E.64 R12, desc[UR4][R34.64] ;  /* 0x00000004220cb981 */ /* 0x000ea2000c1e1b00 */
[----:B------:R-:W-:Y:S02]  /*0be0*/  ISETP.NE.U32.AND P2, PT, R14, RZ, PT ;  /* 0x000000ff0e00720c */ /* 0x000fe40003f45070 */
[C---:B------:R-:W-:Y:S02]  /*0bf0*/  ISETP.GT.AND.EX P1, PT, R15.reuse, RZ, PT, P1 ;  /* 0x000000ff0f00720c */ /* 0x040fe40003f24310 */
[----:B------:R-:W-:Y:S02]  /*0c00*/  ISETP.NE.AND.EX P2, PT, R15, RZ, PT, P2 ;  /* 0x000000ff0f00720c */ /* 0x000fe40003f45320 */
[----:B------:R-:W-:-:S06]  /*0c10*/  CS2R R14, SRZ ;  /* 0x00000000000e7805 */ /* 0x000fcc000001ff00 */
[----:B------:R0:W3:Y:S01]  /*0c20*/  @!P4 LDG.E.64 R14, desc[UR4][R30.64] ;  /* 0x000000041e0ec981 */ /* 0x0000e2000c1e1b00 */
[C---:B------:R-:W-:Y:S02]  /*0c30*/  ISETP.GT.U32.AND P3, PT, R20.reuse, RZ, PT ;  /* 0x000000ff1400720c */ /* 0x040fe40003f64070 */
[----:B------:R-:W-:Y:S02]  /*0c40*/  ISETP.NE.U32.AND P4, PT, R20, RZ, PT ;  /* 0x000000ff1400720c */ /* 0x000fe40003f85070 */
[C---:B------:R-:W-:Y:S02]  /*0c50*/  ISETP.GT.AND.EX P3, PT, R21.reuse, RZ, PT, P3 ;  /* 0x000000ff1500720c */ /* 0x040fe40003f64330 */
[----:B------:R-:W-:Y:S02]  /*0c60*/  ISETP.NE.AND.EX P4, PT, R21, RZ, PT, P4 ;  /* 0x000000ff1500720c */ /* 0x000fe40003f85340 */
[----:B------:R-:W1:Y:S01]  /*0c70*/  @!P6 LDC.64 R20, c[0x0][0x220] ;  /* 0x00008800ff14eb82 */ /* 0x000e620000000a00 */
[----:B------:R-:W-:-:S02]  /*0c80*/  ISETP.NE.AND.EX P0, PT, R3, RZ, PT, P0 ;  /* 0x000000ff0300720c */ /* 0x000fc40003f05300 */
[----:B0-----:R-:W-:Y:S02]  /*0c90*/  CS2R R30, SRZ ;  /* 0x00000000001e7805 */ /* 0x001fe4000001ff00 */
[----:B------:R-:W-:Y:S01]  /*0ca0*/  SEL R3, R23, RZ, !P0 ;  /* 0x000000ff17037207 */ /* 0x000fe20004000000 */
[----:B------:R-:W-:-:S04]  /*0cb0*/  @!P6 IMAD.IADD R23, R0, 0x1, R28 ;  /* 0x000000010017e824 */ /* 0x000fc800078e021c */
[C---:B-1----:R-:W-:Y:S02]  /*0cc0*/  @!P6 IMAD.WIDE.U32 R32, R23.reuse, 0x8, R20 ;  /* 0x000000081720e825 */ /* 0x042fe400078e0014 */
[----:B------:R-:W0:Y:S03]  /*0cd0*/  @!P6 LDC.64 R20, c[0x0][0x228] ;  /* 0x00008a00ff14eb82 */ /* 0x000e260000000a00 */
[----:B------:R-:W4:Y:S01]  /*0ce0*/  @!P6 LDG.E.64 R30, desc[UR4][R32.64] ;  /* 0x00000004201ee981 */ /* 0x000f22000c1e1b00 */
[----:B------:R-:W-:Y:S02]  /*0cf0*/  IMAD.MOV.U32 R24, RZ, RZ, R22 ;  /* 0x000000ffff187224 */ /* 0x000fe400078e0016 */
[----:B0-----:R-:W-:Y:S01]  /*0d00*/  @!P6 IMAD.WIDE.U32 R20, R23, 0x8, R20 ;  /* 0x000000081714e825 */ /* 0x001fe200078e0014 */
[----:B------:R-:W-:-:S06]  /*0d10*/  CS2R R22, SRZ ;  /* 0x0000000000167805 */ /* 0x000fcc000001ff00 */
[----:B------:R0:W5:Y:S01]  /*0d20*/  @!P6 LDG.E.64 R22, desc[UR4][R20.64] ;  /* 0x000000041416e981 */ /* 0x000162000c1e1b00 */
[----:B------:R-:W-:-:S04]  /*0d30*/  ISETP.NE.AND P6, PT, R2, RZ, PT ;  /* 0x000000ff0200720c */ /* 0x000fc80003fc5270 */
[----:B------:R-:W-:Y:S02]  /*0d40*/  @P0 SEL R24, RZ, 0x1, !P6 ;  /* 0x00000001ff180807 */ /* 0x000fe40007000000 */
[C---:B------:R-:W-:Y:S02]  /*0d50*/  ISETP.GT.U32.AND P6, PT, R6.reuse, RZ, PT ;  /* 0x000000ff0600720c */ /* 0x040fe40003fc4070 */
[----:B------:R-:W-:Y:S01]  /*0d60*/  ISETP.NE.U32.AND P0, PT, R6, RZ, PT ;  /* 0x000000ff0600720c */ /* 0x000fe20003f05070 */
[----:B0-----:R-:W0:Y:S01]  /*0d70*/  @!P5 LDC.64 R20, c[0x0][0x218] ;  /* 0x00008600ff14db82 */ /* 0x001e220000000a00 */
[----:B------:R-:W1:Y:S02]  /*0d80*/  S2R R6, SR_TID.X ;  /* 0x0000000000067919 */ /* 0x000e640000002100 */
[----:B------:R-:W-:Y:S01]  /*0d90*/  ISETP.NE.AND.EX P0, PT, R7, RZ, PT, P0 ;  /* 0x000000ff0700720c */ /* 0x000fe20003f05300 */
[----:B------:R-:W-:Y:S01]  /*0da0*/  IMAD.MOV.U32 R29, RZ, RZ, R18 ;  /* 0x000000ffff1d7224 */ /* 0x000fe200078e0012 */
[----:B------:R-:W-:-:S02]  /*0db0*/  SEL R19, R19, RZ, !P2 ;  /* 0x000000ff13137207 */ /* 0x000fc40005000000 */
[----:B------:R-:W-:Y:S02]  /*0dc0*/  @P2 SEL R29, RZ, 0x1, !P1 ;  /* 0x00000001ff1d2807 */ /* 0x000fe40004800000 */
[----:B------:R-:W-:Y:S01]  /*0dd0*/  ISETP.GT.AND.EX P6, PT, R7, RZ, PT, P6 ;  /* 0x000000ff0700720c */ /* 0x000fe20003fc4360 */
[----:B------:R-:W-:Y:S01]  /*0de0*/  IMAD.MOV.U32 R7, RZ, RZ, R4 ;  /* 0x000000ffff077224 */ /* 0x000fe200078e0004 */
[----:B------:R-:W-:Y:S02]  /*0df0*/  SEL R5, R5, RZ, !P4 ;  /* 0x000000ff05057207 */ /* 0x000fe40006000000 */
[----:B------:R-:W-:-:S03]  /*0e00*/  @P4 SEL R7, RZ, 0x1, !P3 ;  /* 0x00000001ff074807 */ /* 0x000fc60005800000 */
[----:B------:R-:W-:Y:S02]  /*0e10*/  @P0 SEL R8, RZ, 0x1, !P6 ;  /* 0x00000001ff080807 */ /* 0x000fe40007000000 */
[C---:B------:R-:W-:Y:S02]  /*0e20*/  ISETP.GT.U32.AND P2, PT, R26.reuse, RZ, PT ;  /* 0x000000ff1a00720c */ /* 0x040fe40003f44070 */
[----:B------:R-:W-:Y:S02]  /*0e30*/  ISETP.NE.U32.AND P1, PT, R26, RZ, PT ;  /* 0x000000ff1a00720c */ /* 0x000fe40003f25070 */
[C---:B------:R-:W-:Y:S02]  /*0e40*/  ISETP.GT.AND.EX P2, PT, R27.reuse, RZ, PT, P2 ;  /* 0x000000ff1b00720c */ /* 0x040fe40003f44320 */
[----:B------:R-:W-:Y:S01]  /*0e50*/  ISETP.NE.AND.EX P1, PT, R27, RZ, PT, P1 ;  /* 0x000000ff1b00720c */ /* 0x000fe20003f25310 */
[----:B-1----:R-:W-:Y:S01]  /*0e60*/  @!P5 IMAD.IADD R27, R0, 0x1, R6 ;  /* 0x00000001001bd824 */ /* 0x002fe200078e0206 */
[----:B------:R-:W-:Y:S01]  /*0e70*/  SEL R9, R9, RZ, !P0 ;  /* 0x000000ff09097207 */ /* 0x000fe20004000000 */
[----:B------:R-:W-:Y:S04]  /*0e80*/  BSSY B0, `(.L_x_13081) ;  /* 0x0000045000007945 */ /* 0x000fe80003800000 */
[----:B------:R-:W-:Y:S01]  /*0e90*/  BSSY B1, `(.L_x_13082) ;  /* 0x000003c000017945 */ /* 0x000fe20003800000 */
[----:B---3--:R-:W-:-:S02]  /*0ea0*/  ISETP.GT.U32.AND P3, PT, R14, RZ, PT ;  /* 0x000000ff0e00720c */ /* 0x008fc40003f64070 */
[----:B------:R-:W-:Y:S02]  /*0eb0*/  ISETP.NE.U32.AND P4, PT, R14, RZ, PT ;  /* 0x000000ff0e00720c */ /* 0x000fe40003f85070 */
[C---:B------:R-:W-:Y:S02]  /*0ec0*/  ISETP.GT.AND.EX P3, PT, R15.reuse, RZ, PT, P3 ;  /* 0x000000ff0f00720c */ /* 0x040fe40003f64330 */
[----:B------:R-:W-:Y:S01]  /*0ed0*/  ISETP.NE.AND.EX P4, PT, R15, RZ, PT, P4 ;  /* 0x000000ff0f00720c */ /* 0x000fe20003f85340 */
[----:B0-----:R-:W-:-:S04]  /*0ee0*/  @!P5 IMAD.WIDE.U32 R14, R27, 0x8, R20 ;  /* 0x000000081b0ed825 */ /* 0x001fc800078e0014 */
[----:B------:R-:W-:Y:S01]  /*0ef0*/  VIADD R20, R6, 0x80 ;  /* 0x0000008006147836 */ /* 0x000fe20000000000 */
[----:B------:R0:W-:Y:S03]  /*0f00*/  @!P5 STG.E.64 desc[UR4][R14.64], R10 ;  /* 0x0000000a0e00d986 */ /* 0x0001e6000c101b04 */
[----:B------:R-:W-:Y:S01]  /*0f10*/  @!P5 IMAD.MOV.U32 R6, RZ, RZ, R20 ;  /* 0x000000ffff06d224 */ /* 0x000fe200078e0014 */
[----:B--2---:R-:W-:Y:S01]  /*0f20*/  SEL R13, R13, RZ, !P1 ;  /* 0x000000ff0d0d7207 */ /* 0x004fe20004800000 */
[----:B------:R-:W-:Y:S01]  /*0f30*/  IMAD.MOV.U32 R21, RZ, RZ, R12 ;  /* 0x000000ffff157224 */ /* 0x000fe200078e000c */
[----:B------:R-:W-:Y:S02]  /*0f40*/  @P1 SEL R21, RZ, 0x1, !P2 ;  /* 0x00000001ff151807 */ /* 0x000fe40005000000 */
[----:B----4-:R-:W-:-:S04]  /*0f50*/  ISETP.NE.U32.AND P6, PT, R30, RZ, PT ;  /* 0x000000ff1e00720c */ /* 0x010fc80003fc5070 */
[----:B------:R-:W-:Y:S02]  /*0f60*/  ISETP.NE.AND.EX P0, PT, R31, RZ, PT, P6 ;  /* 0x000000ff1f00720c */ /* 0x000fe40003f05360 */
[----:B------:R-:W-:-:S04]  /*0f70*/  ISETP.GT.U32.AND P6, PT, R30, RZ, PT ;  /* 0x000000ff1e00720c */ /* 0x000fc80003fc4070 */
[----:B------:R-:W-:Y:S02]  /*0f80*/  ISETP.GT.AND.EX P5, PT, R31, RZ, PT, P6 ;  /* 0x000000ff1f00720c */ /* 0x000fe40003fa4360 */
[----:B------:R-:W-:Y:S02]  /*0f90*/  ISETP.GE.AND P6, PT, R6, R25, PT ;  /* 0x000000190600720c */ /* 0x000fe40003fc6270 */
[----:B0-----:R-:W-:Y:S02]  /*0fa0*/  SEL R11, R17, RZ, !P4 ;  /* 0x000000ff110b7207 */ /* 0x001fe40006000000 */
[----:B------:R-:W-:Y:S02]  /*0fb0*/  @P4 SEL R16, RZ, 0x1, !P3 ;  /* 0x00000001ff104807 */ /* 0x000fe40005800000 */
[----:B-----5:R-:W-:Y:S02]  /*0fc0*/  SEL R15, R23, RZ, !P0 ;  /* 0x000000ff170f7207 */ /* 0x020fe40004000000 */
[----:B------:R-:W-:-:S05]  /*0fd0*/  @P0 SEL R22, RZ, 0x1, !P5 ;  /* 0x00000001ff160807 */ /* 0x000fca0006800000 */
[----:B------:R-:W-:Y:S05]  /*0fe0*/  @P6 BRA `(.L_x_13083) ;  /* 0x0000000000386947 */ /* 0x000fea0003800000 */
[----:B------:R-:W0:Y:S01]  /*0ff0*/  LDC.64 R26, c[0x0][0x218] ;  /* 0x00008600ff1a7b82 */ /* 0x000e220000000a00 */
[----:B------:R-:W-:Y:S02]  /*1000*/  IMAD.IADD R17, R0, 0x1, R6 ;  /* 0x0000000100117824 */ /* 0x000fe400078e0206 */
[----:B------:R-:W-:Y:S02]  /*1010*/  IMAD.MOV.U32 R2, RZ, RZ, R24 ;  /* 0x000000ffff027224 */ /* 0x000fe400078e0018 */
[----:B------:R-:W-:-:S05]  /*1020*/  VIADD R6, R6, 0x80 ;  /* 0x0000008006067836 */ /* 0x000fca0000000000 */
[----:B------:R-:W-:Y:S01]  /*1030*/  ISETP.GE.AND P0, PT, R6, R25, PT ;  /* 0x000000190600720c */ /* 0x000fe20003f06270 */
[----:B0-----:R-:W-:-:S05]  /*1040*/  IMAD.WIDE.U32 R26, R17, 0x8, R26 ;  /* 0x00000008111a7825 */ /* 0x001fca00078e001a */
[----:B------:R0:W-:Y:S07]  /*1050*/  STG.E.64 desc[UR4][R26.64], R2 ;  /* 0x000000021a007986 */ /* 0x0001ee000c101b04 */
[----:B------:R-:W-:Y:S05]  /*1060*/  @P0 BRA `(.L_x_13084) ;  /* 0x0000000000380947 */ /* 0x000fea0003800000 */
[----:B0-----:R-:W0:Y:S01]  /*1070*/  LDC.64 R2, c[0x0][0x218] ;  /* 0x00008600ff027b82 */ /* 0x001e220000000a00 */
[----:B------:R-:W-:Y:S02]  /*1080*/  IMAD.IADD R17, R0, 0x1, R6 ;  /* 0x0000000100117824 */ /* 0x000fe400078e0206 */
[----:B------:R-:W-:Y:S02]  /*1090*/  IMAD.MOV.U32 R18, RZ, RZ, R29 ;  /* 0x000000ffff127224 */ /* 0x000fe400078e001d */
[----:B------:R-:W-:Y:S02]  /*10a0*/  VIADD R6, R6, 0x80 ;  /* 0x0000008006067836 */ /* 0x000fe40000000000 */
[----:B0-----:R-:W-:-:S05]  /*10b0*/  IMAD.WIDE.U32 R2, R17, 0x8, R2 ;  /* 0x0000000811027825 */ /* 0x001fca00078e0002 */
[----:B------:R0:W-:Y:S02]  /*10c0*/  STG.E.64 desc[UR4][R2.64], R18 ;  /* 0x0000001202007986 */ /* 0x0001e4000c101b04 */
.L_x_13083:
[----:B------:R-:W-:-:S13]  /*10d0*/  ISETP.GE.AND P0, PT, R6, R25, PT ;  /* 0x000000190600720c */ /* 0x000fda0003f06270 */
[----:B------:R-:W-:Y:S05]  /*10e0*/  @P0 BRA `(.L_x_13085) ;  /* 0x0000000000340947 */ /* 0x000fea0003800000 */
[----:B0-----:R-:W0:Y:S01]  /*10f0*/  LDC.64 R2, c[0x0][0x218] ;  /* 0x00008600ff027b82 */ /* 0x001e220000000a00 */
[----:B------:R-:W-:Y:S02]  /*1100*/  IMAD.IADD R17, R0, 0x1, R6 ;  /* 0x0000000100117824 */ /* 0x000fe400078e0206 */
[----:B------:R-:W-:Y:S02]  /*1110*/  IMAD.MOV.U32 R4, RZ, RZ, R7 ;  /* 0x000000ffff047224 */ /* 0x000fe400078e0007 */
[----:B------:R-:W-:Y:S02]  /*1120*/  VIADD R6, R6, 0x80 ;  /* 0x0000008006067836 */ /* 0x000fe40000000000 */
[----:B0-----:R-:W-:-:S05]  /*1130*/  IMAD.WIDE.U32 R2, R17, 0x8, R2 ;  /* 0x0000000811027825 */ /* 0x001fca00078e0002 */
[----:B------:R1:W-:Y:S02]  /*1140*/  STG.E.64 desc[UR4][R2.64], R4 ;  /* 0x0000000402007986 */ /* 0x0003e4000c101b04 */
.L_x_13084:
[----:B------:R-:W-:-:S13]  /*1150*/  ISETP.GE.AND P0, PT, R6, R25, PT ;  /* 0x000000190600720c */ /* 0x000fda0003f06270 */
[----:B------:R-:W-:Y:S05]  /*1160*/  @P0 BRA `(.L_x_13086) ;  /* 0x0000000000380947 */ /* 0x000fea0003800000 */
[----:B01----:R-:W0:Y:S01]  /*1170*/  LDC.64 R2, c[0x0][0x218] ;  /* 0x00008600ff027b82 */ /* 0x003e220000000a00 */
[----:B------:R-:W-:Y:S02]  /*1180*/  IMAD.IADD R5, R0, 0x1, R6 ;  /* 0x0000000100057824 */ /* 0x000fe400078e0206 */
[----:B------:R-:W-:Y:S02]  /*1190*/  VIADD R6, R6, 0x80 ;  /* 0x0000008006067836 */ /* 0x000fe40000000000 */
[----:B0-----:R-:W-:-:S05]  /*11a0*/  IMAD.WIDE.U32 R2, R5, 0x8, R2 ;  /* 0x0000000805027825 */ /* 0x001fca00078e0002 */
[----:B------:R1:W-:Y:S02]  /*11b0*/  STG.E.64 desc[UR4][R2.64], R8 ;  /* 0x0000000802007986 */ /* 0x0003e4000c101b04 */
.L_x_13085:
[----:B------:R-:W-:-:S13]  /*11c0*/  ISETP.GE.AND P0, PT, R6, R25, PT ;  /* 0x000000190600720c */ /* 0x000fda0003f06270 */
[----:B------:R-:W-:Y:S05]  /*11d0*/  @P0 BREAK B1 ;  /* 0x0000000000010942 */ /* 0x000fea0003800000 */
[----:B------:R-:W-:Y:S05]  /*11e0*/  @P0 BRA `(.L_x_13087) ;  /* 0x0000000000380947 */ /* 0x000fea0003800000 */
[----:B01----:R-:W0:Y:S01]  /*11f0*/  LDC.64 R2, c[0x0][0x218] ;  /* 0x00008600ff027b82 */ /* 0x003e220000000a00 */
[----:B------:R-:W-:Y:S02]  /*1200*/  IMAD.IADD R5, R0, 0x1, R6 ;  /* 0x0000000100057824 */ /* 0x000fe400078e0206 */
[----:B------:R-:W-:Y:S02]  /*1210*/  IMAD.MOV.U32 R12, RZ, RZ, R21 ;  /* 0x000000ffff0c7224 */ /* 0x000fe400078e0015 */
[----:B------:R-:W-:Y:S02]  /*1220*/  VIADD R6, R6, 0x80 ;  /* 0x0000008006067836 */ /* 0x000fe40000000000 */
[----:B0-----:R-:W-:-:S05]  /*1230*/  IMAD.WIDE.U32 R2, R5, 0x8, R2 ;  /* 0x0000000805027825 */ /* 0x001fca00078e0002 */
[----:B------:R2:W-:Y:S02]  /*1240*/  STG.E.64 desc[UR4][R2.64], R12 ;  /* 0x0000000c02007986 */ /* 0x0005e4000c101b04 */
.L_x_13086:
[----:B------:R-:W-:Y:S05]  /*1250*/  BSYNC B1 ;  /* 0x0000000000017941 */ /* 0x000fea0003800000 */
.L_x_13082:
[----:B------:R-:W-:-:S13]  /*1260*/  ISETP.GE.AND P0, PT, R6, R25, PT ;  /* 0x000000190600720c */ /* 0x000fda0003f06270 */
[----:B012---:R-:W0:Y:S01]  /*1270*/  @!P0 LDC.64 R2, c[0x0][0x218] ;  /* 0x00008600ff028b82 */ /* 0x007e220000000a00 */
[----:B------:R-:W-:Y:S02]  /*1280*/  @!P0 IMAD.IADD R5, R0, 0x1, R6 ;  /* 0x0000000100058824 */ /* 0x000fe400078e0206 */
[----:B------:R-:W-:Y:S02]  /*1290*/  @!P0 IMAD.MOV.U32 R10, RZ, RZ, R16 ;  /* 0x000000ffff0a8224 */ /* 0x000fe400078e0010 */
[----:B------:R-:W-:Y:S02]  /*12a0*/  @!P0 VIADD R6, R6, 0x80 ;  /* 0x0000008006068836 */ /* 0x000fe40000000000 */
[----:B0-----:R-:W-:-:S05]  /*12b0*/  @!P0 IMAD.WIDE.U32 R2, R5, 0x8, R2 ;  /* 0x0000000805028825 */ /* 0x001fca00078e0002 */
[----:B------:R2:W-:Y:S02]  /*12c0*/  @!P0 STG.E.64 desc[UR4][R2.64], R10 ;  /* 0x0000000a02008986 */ /* 0x0005e4000c101b04 */
.L_x_13087:
[----:B------:R-:W-:Y:S05]  /*12d0*/  BSYNC B0 ;  /* 0x0000000000007941 */ /* 0x000fea0003800000 */
.L_x_13081:
[----:B------:R-:W-:Y:S05]  /*12e0*/  WARPSYNC.ALL ;  /* 0x0000000000007948 */ /* 0x000fea0003800000 */
[----:B------:R-:W-:-:S13]  /*12f0*/  ISETP.GE.AND P0, PT, R6, R25, PT ;  /* 0x000000190600720c */ /* 0x000fda0003f06270 */
[----:B------:R-:W-:Y:S05]  /*1300*/  @P0 EXIT ;  /* 0x000000000000094d */ /* 0x000fea0003800000 */
[----:B012---:R-:W0:Y:S01]  /*1310*/  LDC.64 R2, c[0x0][0x218] ;  /* 0x00008600ff027b82 */ /* 0x007e220000000a00 */
[----:B------:R-:W-:Y:S02]  /*1320*/  IMAD.IADD R5, R0, 0x1, R6 ;  /* 0x0000000100057824 */ /* 0x000fe400078e0206 */
[----:B------:R-:W-:Y:S02]  /*1330*/  IMAD.MOV.U32 R14, RZ, RZ, R22 ;  /* 0x000000ffff0e7224 */ /* 0x000fe400078e0016 */
[----:B0-----:R-:W-:-:S05]  /*1340*/  IMAD.WIDE.U32 R2, R5, 0x8, R2 ;  /* 0x0000000805027825 */ /* 0x001fca00078e0002 */
[----:B------:R-:W-:Y:S01]  /*1350*/  STG.E.64 desc[UR4][R2.64], R14 ;  /* 0x0000000e02007986 */ /* 0x000fe2000c101b04 */
[----:B------:R-:W-:Y:S05]  /*1360*/  EXIT ;  /* 0x000000000000794d */ /* 0x000fea0003800000 */
.L_x_13088:
        /* <DEDUP_REMOVED lines=9> */
.L_x_32145:


//--------------------- .text._ZN2at6native29vectorized_elementwise_kernelILi4ENS0_13BinaryFunctorIlllZZZNS0_21heaviside_kernel_cudaERNS_18TensorIteratorBaseEENKUlvE_clEvENKUlvE2_clEvEUlllE_EESt5arrayIPcLm3EEEEviT0_T1_ --------------------------
	.section	.text._ZN2at6native29vectorized_elementwise_kernelILi4ENS0_13BinaryFunctorIlllZZZNS0_21heaviside_kernel_cudaERNS_18TensorIteratorBaseEENKUlvE_clEvENKUlvE2_clEvEUlllE_EESt5arrayIPcLm3EEEEviT0_T1_,"ax",@progbits
	.align	128
        .global         _ZN2at6native29vectorized_elementwise_kernelILi4ENS0_13BinaryFunctorIlllZZZNS0_21heaviside_kernel_cudaERNS_18TensorIteratorBaseEENKUlvE_clEvENKUlvE2_clEvEUlllE_EESt5arrayIPcLm3EEEEviT0_T1_
        .type           _ZN2at6native29vectorized_elementwise_kernelILi4ENS0_13BinaryFunctorIlllZZZNS0_21heaviside_kernel_cudaERNS_18TensorIteratorBaseEENKUlvE_clEvENKUlvE2_clEvEUlllE_EESt5arrayIPcLm3EEEEviT0_T1_,@function
        .size           _ZN2at6native29vectorized_elementwise_kernelILi4ENS0_13BinaryFunctorIlllZZZNS0_21heaviside_kernel_cudaERNS_18TensorIteratorBaseEENKUlvE_clEvENKUlvE2_clEvEUlllE_EESt5arrayIPcLm3EEEEviT0_T1_,(.L_x_32146 - _ZN2at6native29vectorized_elementwise_kernelILi4ENS0_13BinaryFunctorIlllZZZNS0_21heaviside_kernel_cudaERNS_18TensorIteratorBaseEENKUlvE_clEvENKUlvE2_clEvEUlllE_EESt5arrayIPcLm3EEEEviT0_T1_)
        .other          _ZN2at6native29vectorized_elementwise_kernelILi4ENS0_13BinaryFunctorIlllZZZNS0_21heaviside_kernel_cudaERNS_18TensorIteratorBaseEENKUlvE_clEvENKUlvE2_clEvEUlllE_EESt5arrayIPcLm3EEEEviT0_T1_,@"STO_CUDA_ENTRY STV_DEFAULT"
_ZN2at6native29vectorized_elementwise_kernelILi4ENS0_13BinaryFunctorIlllZZZNS0_21heaviside_kernel_cudaERNS_18TensorIteratorBaseEENKUlvE_clEvENKUlvE2_clEvEUlllE_EESt5arrayIPcLm3EEEEviT0_T1_:
.text._ZN2at6native29vectorized_elementwise_kernelILi4ENS0_13BinaryFunctorIlllZZZNS0_21heaviside_kernel_cudaERNS_18TensorIteratorBaseEENKUlvE_clEvENKUlvE2_clEvEUlllE_EESt5arrayIPcLm3EEEEviT0_T1_:
        /* <DEDUP_REMOVED lines=102> */
.L_x_13089:
        /* <DEDUP_REMOVED lines=167> */
.L_x_13092:
        /* <DEDUP_REMOVED lines=8> */
.L_x_13093:
[----:B------:R-:W-:-:S13]  /*1150*/  ISETP.GE.AND P0, PT, R6, R25, PT ;  /* 0x000000190600720c */ /* 0x000fda0003f06270 */
[----:B------:R-:W-:Y:S05]  /*1160*/  @P0 BRA `(.L_x_13095) ;  /* 0x0000000000380947 */ /* 0x000fea0003800000 */
[----:B01----:R-:W0:Y:S01]  /*1170*/  LDC.64 R2, c[0x0][0x218] ;  /* 0x00008600ff027b82 */ /* 0x003e220000000a00 */
[----:B------:R-:W-:Y:S02]  /*1180*/  IMAD.IADD R5, R0, 0x1, R6 ;  /* 0x0000000100057824 */ /* 0x000fe400078e0206 */
[----:B------:R-:W-:Y:S02]  /*1190*/  VIADD R6, R6, 0x80 ;  /* 0x0000008006067836 */ /* 0x000fe40000000000 */
[----:B0-----:R-:W-:-:S05]  /*11a0*/  IMAD.WIDE.U32 R2, R5, 0x8, R2 ;  /* 0x0000000805027825 */ /* 0x001fca00078e0002 */
[----:B------:R1:W-:Y:S02]  /*11b0*/  STG.E.64 desc[UR4][R2.64], R8 ;  /* 0x0000000802007986 */ /* 0x0003e4000c101b04 */
.L_x_13094:
        /* <DEDUP_REMOVED lines=9> */
.L_x_13095:
[----:B------:R-:W-:Y:S05]  /*1250*/  BSYNC B1 ;  /* 0x0000000000017941 */ /* 0x000fea0003800000 */
.L_x_13091:
[----:B------:R-:W-:-:S13]  /*1260*/  ISETP.GE.AND P0, PT, R6, R25, PT ;  /* 0x000000190600720c */ /* 0x000fda0003f06270 */
[----:B012---:R-:W0:Y:S01]  /*1270*/  @!P0 LDC.64 R2, c[0x0][0x218] ;  /* 0x00008600ff028b82 */ /* 0x007e220000000a00 */
[----:B------:R-:W-:Y:S02]  /*1280*/  @!P0 IMAD.IADD R5, R0, 0x1, R6 ;  /* 0x0000000100058824 */ /* 0x000fe400078e0206 */
[----:B------:R-:W-:Y:S02]  /*1290*/  @!P0 IMAD.MOV.U32 R10, RZ, RZ, R16 ;  /* 0x000000ffff0a8224 */ /* 0x000fe400078e0010 */
[----:B------:R-:W-:Y:S02]  /*12a0*/  @!P0 VIADD R6, R6, 0x80 ;  /* 0x0000008006068836 */ /* 0x000fe40000000000 */
[----:B0-----:R-:W-:-:S05]  /*12b0*/  @!P0 IMAD.WIDE.U32 R2, R5, 0x8, R2 ;  /* 0x0000000805028825 */ /* 0x001fca00078e0002 */
[----:B------:R2:W-:Y:S02]  /*12c0*/  @!P0 STG.E.64 desc[UR4][R2.64], R10 ;  /* 0x0000000a02008986 */ /* 0x0005e4000c101b04 */
.L_x_13096:
[----:B------:R-:W-:Y:S05]  /*12d0*/  BSYNC B0 ;  /* 0x0000000000007941 */ /* 0x000fea0003800000 */
.L_x_13090:
        /* <DEDUP_REMOVED lines=9> */
.L_x_13097:
        /* <DEDUP_REMOVED lines=9> */
.L_x_32146:


//--------------------- .text._ZN2at6native29vectorized_elementwise_kernelILi8ENS0_13BinaryFunctorIlllZZZNS0_21heaviside_kernel_cudaERNS_18TensorIteratorBaseEENKUlvE_clEvENKUlvE2_clEvEUlllE_EESt5arrayIPcLm3EEEEviT0_T1_ --------------------------
	.section	.text._ZN2at6native29vectorized_elementwise_kernelILi8ENS0_13BinaryFunctorIlllZZZNS0_21heaviside_kernel_cudaERNS_18TensorIteratorBaseEENKUlvE_clEvENKUlvE2_clEvEUlllE_EESt5arrayIPcLm3EEEEviT0_T1_,"ax",@progbits
	.align	128
        .global         _ZN2at6native29vectorized_elementwise_kernelILi8ENS0_13BinaryFunctorIlllZZZNS0_21heaviside_kernel_cudaERNS_18TensorIteratorBaseEENKUlvE_clEvENKUlvE2_clEvEUlllE_EESt5arrayIPcLm3EEEEviT0_T1_
        .type           _ZN2at6native29vectorized_elementwise_kernelILi8ENS0_13BinaryFunctorIlllZZZNS0_21heaviside_kernel_cudaERNS_18TensorIteratorBaseEENKUlvE_clEvENKUlvE2_clEvEUlllE_EESt5arrayIPcLm3EEEEviT0_T1_,@function
        .size           _ZN2at6native29vectorized_elementwise_kernelILi8ENS0_13BinaryFunctorIlllZZZNS0_21heaviside_kernel_cudaERNS_18TensorIteratorBaseEENKUlvE_clEvENKUlvE2_clEvEUlllE_EESt5arrayIPcLm3EEEEviT0_T1_,(.L_x_32147 - _ZN2at6native29vectorized_elementwise_kernelILi8ENS0_13BinaryFunctorIlllZZZNS0_21heaviside_kernel_cudaERNS_18TensorIteratorBaseEENKUlvE_clEvENKUlvE2_clEvEUlllE_EESt5arrayIPcLm3EEEEviT0_T1_)
        .other          _ZN2at6native29vectorized_elementwise_kernelILi8ENS0_13BinaryFunctorIlllZZZNS0_21heaviside_kernel_cudaERNS_18TensorIteratorBaseEENKUlvE_clEvENKUlvE2_clEvEUlllE_EESt5arrayIPcLm3EEEEviT0_T1_,@"STO_CUDA_ENTRY STV_DEFAULT"
_ZN2at6native29vectorized_elementwise_kernelILi8ENS0_13BinaryFunctorIlllZZZNS0_21heaviside_kernel_cudaERNS_18TensorIteratorBaseEENKUlvE_clEvENKUlvE2_clEvEUlllE_EESt5arrayIPcLm3EEEEviT0_T1_:
.text._ZN2at6native29vectorized_elementwise_kernelILi8ENS0_13BinaryFunctorIlllZZZNS0_21heaviside_kernel_cudaERNS_18TensorIteratorBaseEENKUlvE_clEvENKUlvE2_clEvEUlllE_EESt5arrayIPcLm3EEEEviT0_T1_:
        /* <DEDUP_REMOVED lines=102> */
.L_x_13098:
        /* <DEDUP_REMOVED lines=167> */
.L_x_13101:
        /* <DEDUP_REMOVED lines=8> */
.L_x_13102:
[----:B------:R-:W-:-:S13]  /*1150*/  ISETP.GE.AND P0, PT, R6, R25, PT ;  /* 0x000000190600720c */ /* 0x000fda0003f06270 */
[----:B------:R-:W-:Y:S05]  /*1160*/  @P0 BRA `(.L_x_13104) ;  /* 0x0000000000380947 */ /* 0x000fea0003800000 */
[----:B01----:R-:W0:Y:S01]  /*1170*/  LDC.64 R2, c[0x0][0x218] ;  /* 0x00008600ff027b82 */ /* 0x003e220000000a00 */
[----:B------:R-:W-:Y:S02]  /*1180*/  IMAD.IADD R5, R0, 0x1, R6 ;  /* 0x0000000100057824 */ /* 0x000fe400078e0206 */
[----:B------:R-:W-:Y:S02]  /*1190*/  VIADD R6, R6, 0x80 ;  /* 0x0000008006067836 */ /* 0x000fe40000000000 */
[----:B0-----:R-:W-:-:S05]  /*11a0*/  IMAD.WIDE.U32 R2, R5, 0x8, R2 ;  /* 0x0000000805027825 */ /* 0x001fca00078e0002 */
[----:B------:R1:W-:Y:S02]  /*11b0*/  STG.E.64 desc[UR4][R2.64], R8 ;  /* 0x0000000802007986 */ /* 0x0003e4000c101b04 */
.L_x_13103:
        /* <DEDUP_REMOVED lines=9> */
.L_x_13104:
[----:B------:R-:W-:Y:S05]  /*1250*/  BSYNC B1 ;  /* 0x0000000000017941 */ /* 0x000fea0003800000 */
.L_x_13100:
[----:B------:R-:W-:-:S13]  /*1260*/  ISETP.GE.AND P0, PT, R6, R25, PT ;  /* 0x000000190600720c */ /* 0x000fda0003f06270 */
[----:B012---:R-:W0:Y:S01]  /*1270*/  @!P0 LDC.64 R2, c[0x0][0x218] ;  /* 0x00008600ff028b82 */ /* 0x007e220000000a00 */
[----:B------:R-:W-:Y:S02]  /*1280*/  @!P0 IMAD.IADD R5, R0, 0x1, R6 ;  /* 0x0000000100058824 */ /* 0x000fe400078e0206 */
[----:B------:R-:W-:Y:S02]  /*1290*/  @!P0 IMAD.MOV.U32 R10, RZ, RZ, R16 ;  /* 0x000000ffff0a8224 */ /* 0x000fe400078e0010 */
[----:B------:R-:W-:Y:S02]  /*12a0*/  @!P0 VIADD R6, R6, 0x80 ;  /* 0x0000008006068836 */ /* 0x000fe40000000000 */
[----:B0-----:R-:W-:-:S05]  /*12b0*/  @!P0 IMAD.WIDE.U32 R2, R5, 0x8, R2 ;  /* 0x0000000805028825 */ /* 0x001fca00078e0002 */
[----:B------:R2:W-:Y:S02]  /*12c0*/  @!P0 STG.E.64 desc[UR4][R2.64], R10 ;  /* 0x0000000a02008986 */ /* 0x0005e4000c101b04 */
.L_x_13105:
[----:B------:R-:W-:Y:S05]  /*12d0*/  BSYNC B0 ;  /* 0x0000000000007941 */ /* 0x000fea0003800000 */
.L_x_13099:
        /* <DEDUP_REMOVED lines=9> */
.L_x_13106:
        /* <DEDUP_REMOVED lines=9> */
.L_x_32147:


//--------------------- .text._ZN2at6native18elementwise_kernelILi128ELi4EZNS0_15gpu_kernel_implINS0_13BUnaryFunctorIlllZZZNS0_21heaviside_kernel_cudaERNS_18TensorIteratorBaseEENKUlvE_clEvENKUlvE2_clEvEUlllE_EEEEvS5_RKT_EUliE_EEviT1_ --------------------------
	.section	.text._ZN2at6native18elementwise_kernelILi128ELi4EZNS0_15gpu_kernel_implINS0_13BUnaryFunctorIlllZZZNS0_21heaviside_kernel_cudaERNS_18TensorIteratorBaseEENKUlvE_clEvENKUlvE2_clEvEUlllE_EEEEvS5_RKT_EUliE_EEviT1_,"ax",@progbits
	.align	128
        .global         _ZN2at6native18elementwise_kernelILi128ELi4EZNS0_15gpu_kernel_implINS0_13BUnaryFunctorIlllZZZNS0_21heaviside_kernel_cudaERNS_18TensorIteratorBaseEENKUlvE_clEvENKUlvE2_clEvEUlllE_EEEEvS5_RKT_EUliE_EEviT1_
        .type           _ZN2at6native18elementwise_kernelILi128ELi4EZNS0_15gpu_kernel_implINS0_13BUnaryFunctorIlllZZZNS0_21heaviside_kernel_cudaERNS_18TensorIteratorBaseEENKUlvE_clEvENKUlvE2_clEvEUlllE_EEEEvS5_RKT_EUliE_EEviT1_,@function
        .size           _ZN2at6native18elementwise_kernelILi128ELi4EZNS0_15gpu_kernel_implINS0_13BUnaryFunctorIlllZZZNS0_21heaviside_kernel_cudaERNS_18TensorIteratorBaseEENKUlvE_clEvENKUlvE2_clEvEUlllE_EEEEvS5_RKT_EUliE_EEviT1_,(.L_x_32148 - _ZN2at6native18elementwise_kernelILi128ELi4EZNS0_15gpu_kernel_implINS0_13BUnaryFunctorIlllZZZNS0_21heaviside_kernel_cudaERNS_18TensorIteratorBaseEENKUlvE_clEvENKUlvE2_clEvEUlllE_EEEEvS5_RKT_EUliE_EEviT1_)
        .other          _ZN2at6native18elementwise_kernelILi128ELi4EZNS0_15gpu_kernel_implINS0_13BUnaryFunctorIlllZZZNS0_21heaviside_kernel_cudaERNS_18TensorIteratorBaseEENKUlvE_clEvENKUlvE2_clEvEUlllE_EEEEvS5_RKT_EUliE_EEviT1_,@"STO_CUDA_ENTRY STV_DEFAULT"
_ZN2at6native18elementwise_kernelILi128ELi4EZNS0_15gpu_kernel_implINS0_13BUnaryFunctorIlllZZZNS0_21heaviside_kernel_cudaERNS_18TensorIteratorBaseEENKUlvE_clEvENKUlvE2_clEvEUlllE_EEEEvS5_RKT_EUliE_EEviT1_:
.text._ZN2at6native18elementwise_kernelILi128ELi4EZNS0_15gpu_kernel_implINS0_13BUnaryFunctorIlllZZZNS0_21heaviside_kernel_cudaERNS_18TensorIteratorBaseEENKUlvE_clEvENKUlvE2_clEvEUlllE_EEEEvS5_RKT_EUliE_EEviT1_:
        /* <DEDUP_REMOVED lines=314> */
.L_x_13109:
        /* <DEDUP_REMOVED lines=21> */
.L_x_13113:
[----:B------:R0:W5:Y:S01]  /*14f0*/  LDG.E.U8 R2, desc[UR36][R4.64] ;  /* 0x0000002404027981 */ /* 0x000162000c1e1100 */
[----:B------:R-:W-:Y:S01]  /*1500*/  IMAD.MOV.U32 R3, RZ, RZ, RZ ;  /* 0x000000ffff037224 */ /* 0x000fe200078e00ff */
[----:B------:R-:W-:Y:S06]  /*1510*/  BRA `(.L_x_13115) ;  /* 0x0000000c00487947 */ /* 0x000fec0003800000 */
.L_x_13112:
        /* <DEDUP_REMOVED lines=8> */
.L_x_13117:
[----:B------:R-:W2:Y:S02]  /*15a0*/  LDG.E R2, desc[UR36][R4.64] ;  /* 0x0000002404027981 */ /* 0x000ea4000c1e1900 */
[----:B--2---:R-:W-:Y:S01]  /*15b0*/  SHF.R.S32.HI R3, RZ, 0x1f, R2 ;  /* 0x0000001fff037819 */ /* 0x004fe20000011402 */
[----:B------:R-:W-:Y:S06]  /*15c0*/  BRA `(.L_x_13115) ;  /* 0x0000000c001c7947 */ /* 0x000fec0003800000 */
.L_x_13116:
[----:B------:R-:W2:Y:S02]  /*15d0*/  LDG.E.S16 R2, desc[UR36][R4.64] ;  /* 0x0000002404027981 */ /* 0x000ea4000c1e1700 */
[----:B--2---:R-:W-:Y:S01]  /*15e0*/  SHF.R.S32.HI R3, RZ, 0x1f, R2 ;  /* 0x0000001fff037819 */ /* 0x004fe20000011402 */
[----:B------:R-:W-:Y:S06]  /*15f0*/  BRA `(.L_x_13115) ;  /* 0x0000000c00107947 */ /* 0x000fec0003800000 */
.L_x_13111:
        /* <DEDUP_REMOVED lines=9> */
.L_x_13119:
[----:B------:R-:W2:Y:S02]  /*1690*/  LDG.E.U16 R4, desc[UR36][R4.64] ;  /* 0x0000002404047981 */ /* 0x000ea4000c1e1500 */
[----:B--2---:R-:W-:-:S06]  /*16a0*/  HADD2.F32 R2, -RZ, R4.H0_H0 ;  /* 0x20000004ff027230 */ /* 0x004fcc0000004100 */
[----:B------:R-:W0:Y:S01]  /*16b0*/  F2I.S64.TRUNC R2, R2 ;  /* 0x0000000200027311 */ /* 0x000e22000020d900 */
[----:B------:R-:W-:Y:S05]  /*16c0*/  BRA `(.L_x_13115) ;  /* 0x0000000800dc7947 */ /* 0x000fea0003800000 */
.L_x_13118:
        /* <DEDUP_REMOVED lines=9> */
.L_x_13121:
[----:B------:R-:W2:Y:S02]  /*1760*/  LDG.E.U16 R4, desc[UR36][R4.64] ;  /* 0x0000002404047981 */ /* 0x000ea4000c1e1500 */
[----:B--2---:R-:W-:-:S06]  /*1770*/  HADD2.F32 R2, -RZ, R4.H0_H0 ;  /* 0x20000004ff027230 */ /* 0x004fcc0000004100 */
[----:B------:R-:W0:Y:S01]  /*1780*/  F2I.S64.TRUNC R2, R2 ;  /* 0x0000000200027311 */ /* 0x000e22000020d900 */
[----:B------:R-:W-:Y:S05]  /*1790*/  BRA `(.L_x_13115) ;  /* 0x0000000800a87947 */ /* 0x000fea0003800000 */
.L_x_13120:
[----:B------:R-:W2:Y:S02]  /*17a0*/  LDG.E.64 R2, desc[UR36][R4.64] ;  /* 0x0000002404027981 */ /* 0x000ea4000c1e1b00 */
[----:B--2---:R-:W0:Y:S01]  /*17b0*/  F2I.S64.F64.TRUNC R2, R2 ;  /* 0x0000000200027311 */ /* 0x004e22000030d900 */
[----:B------:R-:W-:Y:S05]  /*17c0*/  BRA `(.L_x_13115) ;  /* 0x00000008009c7947 */ /* 0x000fea0003800000 */
.L_x_13110:
        /* <DEDUP_REMOVED lines=13> */
.L_x_13124:
[----:B------:R-:W2:Y:S02]  /*18a0*/  LDG.E.64 R2, desc[UR36][R4.64] ;  /* 0x0000002404027981 */ /* 0x000ea4000c1e1b00 */
[----:B--2---:R-:W0:Y:S01]  /*18b0*/  F2I.S64.F64.TRUNC R2, R2 ;  /* 0x0000000200027311 */ /* 0x004e22000030d900 */
[----:B------:R-:W-:Y:S05]  /*18c0*/  BRA `(.L_x_13115) ;  /* 0x00000008005c7947 */ /* 0x000fea0003800000 */
.L_x_13123:
        /* <DEDUP_REMOVED lines=27> */
.L_x_13126:
        /* <DEDUP_REMOVED lines=14> */
.L_x_13125:
[----:B------:R-:W2:Y:S02]  /*1b60*/  LDG.E.U16 R2, desc[UR36][R4.64] ;  /* 0x0000002404027981 */ /* 0x000ea4000c1e1500 */
[----:B--2---:R-:W-:-:S06]  /*1b70*/  IMAD.U32 R2, R2, 0x10000, RZ ;  /* 0x0001000002027824 */ /* 0x004fcc00078e00ff */
[----:B------:R-:W0:Y:S01]  /*1b80*/  F2I.S64.TRUNC R2, R2 ;  /* 0x0000000200027311 */ /* 0x000e22000020d900 */
[----:B------:R-:W-:Y:S05]  /*1b90*/  BRA `(.L_x_13115) ;  /* 0x0000000400a87947 */ /* 0x000fea0003800000 */
.L_x_13122:
        /* <DEDUP_REMOVED lines=11> */
.L_x_13129:
        /* <DEDUP_REMOVED lines=21> */
.L_x_13133:
[----:B------:R-:W-:Y:S05]  /*1da0*/  BSYNC B1 ;  /* 0x0000000000017941 */ /* 0x000fea0003800000 */
.L_x_13132:
[----:B------:R-:W-:Y:S01]  /*1db0*/  IMAD.SHL.U32 R2, R2, 0x100000, RZ ;  /* 0x0010000002027824 */ /* 0x000fe200078e00ff */
[----:B------:R-:W-:-:S04]  /*1dc0*/  LEA R3, R0, 0x3b800000, 0x17 ;  /* 0x3b80000000037811 */ /* 0x000fc800078eb8ff */
[----:B------:R-:W-:-:S07]  /*1dd0*/  LOP3.LUT R2, R3, R2, R4, 0xfe, !PT ;  /* 0x0000000203027212 */ /* 0x000fce00078efe04 */
.L_x_13131:
[----:B------:R-:W-:Y:S05]  /*1de0*/  BSYNC B0 ;  /* 0x0000000000007941 */ /* 0x000fea0003800000 */
.L_x_13130:
[----:B------:R-:W1:Y:S01]  /*1df0*/  F2I.S64.TRUNC R2, R2 ;  /* 0x0000000200027311 */ /* 0x000e62000020d900 */
[----:B------:R-:W-:Y:S05]  /*1e00*/  BRA `(.L_x_13115) ;  /* 0x00000004000c7947 */ /* 0x000fea0003800000 */
.L_x_13128:
        /* <DEDUP_REMOVED lines=21> */
.L_x_13137:
[----:B------:R-:W-:Y:S05]  /*1f60*/  BSYNC B1 ;  /* 0x0000000000017941 */ /* 0x000fea0003800000 */
.L_x_13136:
[----:B------:R-:W-:Y:S01]  /*1f70*/  IMAD.SHL.U32 R2, R2, 0x200000, RZ ;  /* 0x0020000002027824 */ /* 0x000fe200078e00ff */
[----:B------:R-:W-:-:S04]  /*1f80*/  LEA R3, R0, 0x37800000, 0x17 ;  /* 0x3780000000037811 */ /* 0x000fc800078eb8ff */
[----:B------:R-:W-:-:S07]  /*1f90*/  LOP3.LUT R2, R3, R2, R4, 0xfe, !PT ;  /* 0x0000000203027212 */ /* 0x000fce00078efe04 */
.L_x_13135:
[----:B------:R-:W-:Y:S05]  /*1fa0*/  BSYNC B0 ;  /* 0x0000000000007941 */ /* 0x000fea0003800000 */
.L_x_13134:
[----:B------:R-:W2:Y:S01]  /*1fb0*/  F2I.S64.TRUNC R2, R2 ;  /* 0x0000000200027311 */ /* 0x000ea2000020d900 */
[----:B------:R-:W-:Y:S05]  /*1fc0*/  BRA `(.L_x_13115) ;  /* 0x00000000009c7947 */ /* 0x000fea0003800000 */
.L_x_13127:
        /* <DEDUP_REMOVED lines=14> */
.L_x_13141:
[----:B------:R-:W-:Y:S05]  /*20b0*/  BSYNC B0 ;  /* 0x0000000000007941 */ /* 0x000fea0003800000 */
.L_x_13140:
[----:B------:R-:W4:Y:S01]  /*20c0*/  F2I.S64.TRUNC R2, R2 ;  /* 0x0000000200027311 */ /* 0x000f22000020d900 */
[----:B------:R-:W-:Y:S05]  /*20d0*/  BRA `(.L_x_13115) ;  /* 0x0000000000587947 */ /* 0x000fea0003800000 */
.L_x_13114:
        /* <DEDUP_REMOVED lines=16> */
.L_x_13142:
[----:B------:R-:W-:Y:S01]  /*21e0*/  CS2R R2, SRZ ;  /* 0x0000000000027805 */ /* 0x000fe2000001ff00 */
[----:B------:R-:W-:Y:S06]  /*21f0*/  BRA `(.L_x_13115) ;  /* 0x0000000000107947 */ /* 0x000fec0003800000 */
.L_x_13139:
[----:B------:R0:W5:Y:S01]  /*2200*/  LDG.E.64 R2, desc[UR36][R4.64] ;  /* 0x0000002404027981 */ /* 0x000162000c1e1b00 */
[----:B------:R-:W-:Y:S05]  /*2210*/  BRA `(.L_x_13115) ;  /* 0x0000000000087947 */ /* 0x000fea0003800000 */
.L_x_13138:
[----:B------:R3:W5:Y:S01]  /*2220*/  LDG.E R2, desc[UR36][R4.64] ;  /* 0x0000002404027981 */ /* 0x000762000c1e1900 */
[----:B------:R-:W-:-:S07]  /*2230*/  IMAD.MOV.U32 R3, RZ, RZ, RZ ;  /* 0x000000ffff037224 */ /* 0x000fce00078e00ff */
.L_x_13115:
[----:B0--3--:R-:W0:Y:S01]  /*2240*/  LDC.U8 R4, c[0x0][0x430] ;  /* 0x00010c00ff047b82 */ /* 0x009e220000000000 */
[C---:B-12-45:R-:W-:Y:S02]  /*2250*/  ISETP.NE.U32.AND P0, PT, R2.reuse, RZ, PT ;  /* 0x000000ff0200720c */ /* 0x076fe40003f05070 */
[----:B------:R-:W-:Y:S02]  /*2260*/  ISETP.GT.U32.AND P1, PT, R2, RZ, PT ;  /* 0x000000ff0200720c */ /* 0x000fe40003f24070 */
[C---:B------:R-:W-:Y:S02]  /*2270*/  ISETP.NE.AND.EX P0, PT, R3.reuse, RZ, PT, P0 ;  /* 0x000000ff0300720c */ /* 0x040fe40003f05300 */
[----:B------:R-:W-:Y:S01]  /*2280*/  ISETP.GT.AND.EX P1, PT, R3, RZ, PT, P1 ;  /* 0x000000ff0300720c */ /* 0x000fe20003f24310 */
[----:B------:R-:W1:Y:S03]  /*2290*/  LDC R2, c[0x0][0x42c] ;  /* 0x00010b00ff027b82 */ /* 0x000e660000000800 */
[----:B------:R-:W-:-:S07]  /*22a0*/  SEL R5, RZ, 0x1, !P1 ;  /* 0x00000001ff057807 */ /* 0x000fce0004800000 */
[----:B------:R-:W2:Y:S01]  /*22b0*/  @!P0 LDC R5, c[0x0][0x428] ;  /* 0x00010a00ff058b82 */ /* 0x000ea20000000800 */
[----:B0-----:R-:W-:-:S04]  /*22c0*/  PRMT R0, R4, 0x9910, RZ ;  /* 0x0000991004007816 */ /* 0x001fc800000000ff */
[----:B------:R-:W-:Y:S02]  /*22d0*/  ISETP.GT.AND P1, PT, R0, 0x9, PT ;  /* 0x000000090000780c */ /* 0x000fe40003f24270 */
[----:B-1----:R-:W-:Y:S01]  /*22e0*/  SEL R3, R2, RZ, !P0 ;  /* 0x000000ff02037207 */ /* 0x002fe20004000000 */
[----:B--2---:R-:W-:-:S10]  /*22f0*/  IMAD.MOV.U32 R2, RZ, RZ, R5 ;  /* 0x000000ffff027224 */ /* 0x004fd400078e0005 */
        /* <DEDUP_REMOVED lines=11> */
.L_x_13146:
[----:B------:R3:W-:Y:S01]  /*23b0*/  STG.E.U8 desc[UR36][R16.64], R5 ;  /* 0x0000000510007986 */ /* 0x0007e2000c101124 */
[----:B------:R-:W-:Y:S05]  /*23c0*/  BRA `(.L_x_13148) ;  /* 0x0000000c00507947 */ /* 0x000fea0003800000 */
.L_x_13145:
        /* <DEDUP_REMOVED lines=8> */
.L_x_13150:
[----:B------:R1:W-:Y:S01]  /*2450*/  STG.E desc[UR36][R16.64], R5 ;  /* 0x0000000510007986 */ /* 0x0003e2000c101924 */
[----:B------:R-:W-:Y:S05]  /*2460*/  BRA `(.L_x_13148) ;  /* 0x0000000c00287947 */ /* 0x000fea0003800000 */
.L_x_13149:
[----:B------:R2:W-:Y:S01]  /*2470*/  STG.E.U16 desc[UR36][R16.64], R5 ;  /* 0x0000000510007986 */ /* 0x0005e2000c101524 */
[----:B------:R-:W-:Y:S05]  /*2480*/  BRA `(.L_x_13148) ;  /* 0x0000000c00207947 */ /* 0x000fea0003800000 */
.L_x_13144:
        /* <DEDUP_REMOVED lines=9> */
.L_x_13152:
[----:B------:R-:W0:Y:S02]  /*2520*/  I2F.S64 R0, R2 ;  /* 0x0000000200007312 */ /* 0x000e240000301400 */
[----:B0-----:R-:W-:-:S05]  /*2530*/  F2FP.F16.F32.PACK_AB R0, RZ, R0 ;  /* 0x00000000ff00723e */ /* 0x001fca00000000ff */
[----:B------:R0:W-:Y:S01]  /*2540*/  STG.E.U16 desc[UR36][R16.64], R0 ;  /* 0x0000000010007986 */ /* 0x0001e2000c101524 */
[----:B------:R-:W-:Y:S05]  /*2550*/  BRA `(.L_x_13148) ;  /* 0x0000000800ec7947 */ /* 0x000fea0003800000 */
.L_x_13151:
        /* <DEDUP_REMOVED lines=10> */
.L_x_13154:
[----:B------:R-:W0:Y:S02]  /*2600*/  I2F.S64 R2, R2 ;  /* 0x0000000200027312 */ /* 0x000e240000301400 */
[----:B0-----:R-:W-:-:S04]  /*2610*/  F2FP.F16.F32.PACK_AB R3, RZ, R2 ;  /* 0x00000002ff03723e */ /* 0x001fc800000000ff */
[----:B------:R-:W-:-:S05]  /*2620*/  PRMT R3, R3, 0x5410, RZ ;  /* 0x0000541003037816 */ /* 0x000fca00000000ff */
[----:B------:R0:W-:Y:S01]  /*2630*/  STG.E desc[UR36][R16.64], R3 ;  /* 0x0000000310007986 */ /* 0x0001e2000c101924 */
[----:B------:R-:W-:Y:S05]  /*2640*/  BRA `(.L_x_13148) ;  /* 0x0000000800b07947 */ /* 0x000fea0003800000 */
.L_x_13153:
[----:B------:R-:W0:Y:S02]  /*2650*/  I2F.F64.S64 R2, R2 ;  /* 0x0000000200027312 */ /* 0x000e240000301c00 */
[----:B0-----:R0:W-:Y:S01]  /*2660*/  STG.E.64 desc[UR36][R16.64], R2 ;  /* 0x0000000210007986 */ /* 0x0011e2000c101b24 */
[----:B------:R-:W-:Y:S05]  /*2670*/  BRA `(.L_x_13148) ;  /* 0x0000000800a47947 */ /* 0x000fea0003800000 */
.L_x_13143:
        /* <DEDUP_REMOVED lines=13> */
.L_x_13157:
[----:B------:R-:W0:Y:S01]  /*2750*/  I2F.F64.S64 R4, R2 ;  /* 0x0000000200047312 */ /* 0x000e220000301c00 */
[----:B------:R-:W-:-:S05]  /*2760*/  CS2R R6, SRZ ;  /* 0x0000000000067805 */ /* 0x000fca000001ff00 */
[----:B0-----:R0:W-:Y:S01]  /*2770*/  STG.E.128 desc[UR36][R16.64], R4 ;  /* 0x0000000410007986 */ /* 0x0011e2000c101d24 */
[----:B------:R-:W-:Y:S05]  /*2780*/  BRA `(.L_x_13148) ;  /* 0x0000000800607947 */ /* 0x000fea0003800000 */
.L_x_13156:
        /* <DEDUP_REMOVED lines=21> */
.L_x_13161:
[----:B------:R-:W-:Y:S05]  /*28e0*/  BSYNC B0 ;  /* 0x0000000000007941 */ /* 0x000fea0003800000 */
.L_x_13160:
[----:B------:R-:W-:-:S05]  /*28f0*/  LOP3.LUT R5, R0, R5, RZ, 0xfc, !PT ;  /* 0x0000000500057212 */ /* 0x000fca00078efcff */
[----:B------:R0:W-:Y:S01]  /*2900*/  STG.E.U8 desc[UR36][R16.64], R5 ;  /* 0x0000000510007986 */ /* 0x0001e2000c101124 */
[----:B------:R-:W-:Y:S05]  /*2910*/  BRA `(.L_x_13148) ;  /* 0x0000000400fc7947 */ /* 0x000fea0003800000 */
.L_x_13159:
        /* <DEDUP_REMOVED lines=13> */
.L_x_13163:
[----:B------:R-:W-:Y:S01]  /*29f0*/  IMAD.MOV.U32 R0, RZ, RZ, 0x7f ;  /* 0x0000007fff007424 */ /* 0x000fe200078e00ff */
[----:B------:R-:W-:-:S04]  /*2a00*/  ISETP.GT.U32.AND P0, PT, R4, 0x7f800000, PT ;  /* 0x7f8000000400780c */ /* 0x000fc80003f04070 */
[----:B------:R-:W-:-:S09]  /*2a10*/  SEL R0, R0, 0x7c, P0 ;  /* 0x0000007c00007807 */ /* 0x000fd20000000000 */
.L_x_13164:
[----:B------:R-:W-:Y:S05]  /*2a20*/  BSYNC B0 ;  /* 0x0000000000007941 */ /* 0x000fea0003800000 */
.L_x_13162:
[----:B------:R-:W-:-:S04]  /*2a30*/  LOP3.LUT R2, R3, 0x80000000, RZ, 0xc0, !PT ;  /* 0x8000000003027812 */ /* 0x000fc800078ec0ff */
[----:B------:R-:W-:-:S04]  /*2a40*/  SHF.R.U32.HI R3, RZ, 0x18, R2 ;  /* 0x00000018ff037819 */ /* 0x000fc80000011602 */
[----:B------:R-:W-:-:S05]  /*2a50*/  LOP3.LUT R3, R0, R3, RZ, 0xfc, !PT ;  /* 0x0000000300037212 */ /* 0x000fca00078efcff */
[----:B------:R0:W-:Y:S01]  /*2a60*/  STG.E.U8 desc[UR36][R16.64], R3 ;  /* 0x0000000310007986 */ /* 0x0001e2000c101124 */
[----:B------:R-:W-:Y:S05]  /*2a70*/  BRA `(.L_x_13148) ;  /* 0x0000000400a47947 */ /* 0x000fea0003800000 */
.L_x_13158:
[----:B------:R-:W0:Y:S02]  /*2a80*/  I2F.S64 R0, R2 ;  /* 0x0000000200007312 */ /* 0x000e240000301400 */
[----:B0-----:R-:W-:-:S05]  /*2a90*/  F2FP.BF16.F32.PACK_AB R0, RZ, R0 ;  /* 0x00000000ff00723e */ /* 0x001fca00000010ff */
[----:B------:R0:W-:Y:S01]  /*2aa0*/  STG.E.U16 desc[UR36][R16.64], R0 ;  /* 0x0000000010007986 */ /* 0x0001e2000c101524 */
[----:B------:R-:W-:Y:S05]  /*2ab0*/  BRA `(.L_x_13148) ;  /* 0x0000000400947947 */ /* 0x000fea0003800000 */
.L_x_13155:
        /* <DEDUP_REMOVED lines=10> */
.L_x_13167:
        /* <DEDUP_REMOVED lines=17> */
.L_x_13170:
[----:B------:R-:W-:-:S04]  /*2c70*/  LOP3.LUT R2, R3, 0x80000000, RZ, 0xc0, !PT ;  /* 0x8000000003027812 */ /* 0x000fc800078ec0ff */
[----:B------:R-:W-:-:S04]  /*2c80*/  SHF.R.U32.HI R3, RZ, 0x18, R2 ;  /* 0x00000018ff037819 */ /* 0x000fc80000011602 */
[----:B------:R-:W-:-:S04]  /*2c90*/  LOP3.LUT R0, R0, R3, RZ, 0xfc, !PT ;  /* 0x0000000300007212 */ /* 0x000fc800078efcff */
[----:B------:R-:W-:-:S07]  /*2ca0*/  PRMT R8, R0, 0x7610, R8 ;  /* 0x0000761000087816 */ /* 0x000fce0000000008 */
.L_x_13169:
[----:B------:R-:W-:Y:S05]  /*2cb0*/  BSYNC B0 ;  /* 0x0000000000007941 */ /* 0x000fea0003800000 */
.L_x_13168:
[----:B------:R0:W-:Y:S01]  /*2cc0*/  STG.E.U8 desc[UR36][R16.64], R8 ;  /* 0x0000000810007986 */ /* 0x0001e2000c101124 */
[----:B------:R-:W-:Y:S05]  /*2cd0*/  BRA `(.L_x_13148) ;  /* 0x00000004000c7947 */ /* 0x000fea0003800000 */
.L_x_13166:
        /* <DEDUP_REMOVED lines=17> */
.L_x_13173:
[----:B------:R-:W-:-:S04]  /*2df0*/  LOP3.LUT R2, R3, 0x80000000, RZ, 0xc0, !PT ;  /* 0x8000000003027812 */ /* 0x000fc800078ec0ff */
[----:B------:R-:W-:-:S04]  /*2e00*/  SHF.R.U32.HI R3, RZ, 0x18, R2 ;  /* 0x00000018ff037819 */ /* 0x000fc80000011602 */
[----:B------:R-:W-:-:S04]  /*2e10*/  LOP3.LUT R0, R0, R3, RZ, 0xfc, !PT ;  /* 0x0000000300007212 */ /* 0x000fc800078efcff */
[----:B------:R-:W-:-:S07]  /*2e20*/  PRMT R8, R0, 0x7610, R8 ;  /* 0x0000761000087816 */ /* 0x000fce0000000008 */
.L_x_13172:
[----:B------:R-:W-:Y:S05]  /*2e30*/  BSYNC B0 ;  /* 0x0000000000007941 */ /* 0x000fea0003800000 */
.L_x_13171:
[----:B------:R0:W-:Y:S01]  /*2e40*/  STG.E.U8 desc[UR36][R16.64], R8 ;  /* 0x0000000810007986 */ /* 0x0001e2000c101124 */
[----:B------:R-:W-:Y:S05]  /*2e50*/  BRA `(.L_x_13148) ;  /* 0x0000000000ac7947 */ /* 0x000fea0003800000 */
.L_x_13165:
        /* <DEDUP_REMOVED lines=23> */
.L_x_13147:
        /* <DEDUP_REMOVED lines=16> */
.L_x_13176:
[----:B------:R-:W-:Y:S05]  /*30d0*/  BRA `(.L_x_13148) ;  /* 0x00000000000c7947 */ /* 0x000fea0003800000 */
.L_x_13175:
[----:B------:R0:W-:Y:S01]  /*30e0*/  STG.E.64 desc[UR36][R16.64], R2 ;  /* 0x0000000210007986 */ /* 0x0001e2000c101b24 */
[----:B------:R-:W-:Y:S05]  /*30f0*/  BRA `(.L_x_13148) ;  /* 0x0000000000047947 */ /* 0x000fea0003800000 */
.L_x_13174:
[----:B------:R0:W-:Y:S02]  /*3100*/  STG.E desc[UR36][R16.64], R5 ;  /* 0x0000000510007986 */ /* 0x0001e4000c101924 */
.L_x_13148:
[----:B------:R-:W-:-:S04]  /*3110*/  IMAD R18, R23, 0x200, R18 ;  /* 0x0000020017127824 */ /* 0x000fc800078e0212 */
[----:B------:R-:W-:-:S07]  /*3120*/  VIADD R19, R18, 0x80 ;  /* 0x0000008012137836 */ /* 0x000fce0000000000 */
.L_x_13108:
[----:B------:R-:W-:Y:S05]  /*3130*/  BSYNC B6 ;  /* 0x0000000000067941 */ /* 0x000fea0003800000 */
.L_x_13107:
        /* <DEDUP_REMOVED lines=307> */
.L_x_13179:
        /* <DEDUP_REMOVED lines=21> */
.L_x_13183:
[----:B------:R0:W5:Y:S01]  /*45c0*/  LDG.E.U8 R2, desc[UR36][R4.64] ;  /* 0x0000002404027981 */ /* 0x000162000c1e1100 */
[----:B------:R-:W-:Y:S01]  /*45d0*/  IMAD.MOV.U32 R3, RZ, RZ, RZ ;  /* 0x000000ffff037224 */ /* 0x000fe200078e00ff */
[----:B------:R-:W-:Y:S06]  /*45e0*/  BRA `(.L_x_13185) ;  /* 0x0000000c00487947 */ /* 0x000fec0003800000 */
.L_x_13182:
        /* <DEDUP_REMOVED lines=8> */
.L_x_13187:
[----:B------:R-:W2:Y:S02]  /*4670*/  LDG.E R2, desc[UR36][R4.64] ;  /* 0x0000002404027981 */ /* 0x000ea4000c1e1900 */
[----:B--2---:R-:W-:Y:S01]  /*4680*/  SHF.R.S32.HI R3, RZ, 0x1f, R2 ;  /* 0x0000001fff037819 */ /* 0x004fe20000011402 */
[----:B------:R-:W-:Y:S06]  /*4690*/  BRA `(.L_x_13185) ;  /* 0x0000000c001c7947 */ /* 0x000fec0003800000 */
.L_x_13186:
[----:B------:R-:W2:Y:S02]  /*46a0*/  LDG.E.S16 R2, desc[UR36][R4.64] ;  /* 0x0000002404027981 */ /* 0x000ea4000c1e1700 */
[----:B--2---:R-:W-:Y:S01]  /*46b0*/  SHF.R.S32.HI R3, RZ, 0x1f, R2 ;  /* 0x0000001fff037819 */ /* 0x004fe20000011402 */
[----:B------:R-:W-:Y:S06]  /*46c0*/  BRA `(.L_x_13185) ;  /* 0x0000000c00107947 */ /* 0x000fec0003800000 */
.L_x_13181:
        /* <DEDUP_REMOVED lines=9> */
.L_x_13189:
[----:B------:R-:W2:Y:S02]  /*4760*/  LDG.E.U16 R4, desc[UR36][R4.64] ;  /* 0x0000002404047981 */ /* 0x000ea4000c1e1500 */
[----:B--2---:R-:W-:-:S06]  /*4770*/  HADD2.F32 R2, -RZ, R4.H0_H0 ;  /* 0x20000004ff027230 */ /* 0x004fcc0000004100 */
[----:B------:R-:W0:Y:S01]  /*4780*/  F2I.S64.TRUNC R2, R2 ;  /* 0x0000000200027311 */ /* 0x000e22000020d900 */
[----:B------:R-:W-:Y:S05]  /*4790*/  BRA `(.L_x_13185) ;  /* 0x0000000800dc7947 */ /* 0x000fea0003800000 */
.L_x_13188:
        /* <DEDUP_REMOVED lines=9> */
.L_x_13191:
[----:B------:R-:W2:Y:S02]  /*4830*/  LDG.E.U16 R4, desc[UR36][R4.64] ;  /* 0x0000002404047981 */ /* 0x000ea4000c1e1500 */
[----:B--2---:R-:W-:-:S06]  /*4840*/  HADD2.F32 R2, -RZ, R4.H0_H0 ;  /* 0x20000004ff027230 */ /* 0x004fcc0000004100 */
[----:B------:R-:W0:Y:S01]  /*4850*/  F2I.S64.TRUNC R2, R2 ;  /* 0x0000000200027311 */ /* 0x000e22000020d900 */
[----:B------:R-:W-:Y:S05]  /*4860*/  BRA `(.L_x_13185) ;  /* 0x0000000800a87947 */ /* 0x000fea0003800000 */
.L_x_13190:
[----:B------:R-:W2:Y:S02]  /*4870*/  LDG.E.64 R2, desc[UR36][R4.64] ;  /* 0x0000002404027981 */ /* 0x000ea4000c1e1b00 */
[----:B--2---:R-:W0:Y:S01]  /*4880*/  F2I.S64.F64.TRUNC R2, R2 ;  /* 0x0000000200027311 */ /* 0x004e22000030d900 */
[----:B------:R-:W-:Y:S05]  /*4890*/  BRA `(.L_x_13185) ;  /* 0x00000008009c7947 */ /* 0x000fea0003800000 */
.L_x_13180:
        /* <DEDUP_REMOVED lines=13> */
.L_x_13194:
[----:B------:R-:W2:Y:S02]  /*4970*/  LDG.E.64 R2, desc[UR36][R4.64] ;  /* 0x0000002404027981 */ /* 0x000ea4000c1e1b00 */
[----:B--2---:R-:W0:Y:S01]  /*4980*/  F2I.S64.F64.TRUNC R2, R2 ;  /* 0x0000000200027311 */ /* 0x004e22000030d900 */
[----:B------:R-:W-:Y:S05]  /*4990*/  BRA `(.L_x_13185) ;  /* 0x00000008005c7947 */ /* 0x000fea0003800000 */
.L_x_13193:
        /* <DEDUP_REMOVED lines=27> */
.L_x_13196:
        /* <DEDUP_REMOVED lines=14> */
.L_x_13195:
[----:B------:R-:W2:Y:S02]  /*4c30*/  LDG.E.U16 R2, desc[UR36][R4.64] ;  /* 0x0000002404027981 */ /* 0x000ea4000c1e1500 */
[----:B--2---:R-:W-:-:S06]  /*4c40*/  IMAD.U32 R2, R2, 0x10000, RZ ;  /* 0x0001000002027824 */ /* 0x004fcc00078e00ff */
[----:B------:R-:W0:Y:S01]  /*4c50*/  F2I.S64.TRUNC R2, R2 ;  /* 0x0000000200027311 */ /* 0x000e22000020d900 */
[----:B------:R-:W-:Y:S05]  /*4c60*/  BRA `(.L_x_13185) ;  /* 0x0000000400a87947 */ /* 0x000fea0003800000 */
.L_x_13192:
        /* <DEDUP_REMOVED lines=11> */
.L_x_13199:
        /* <DEDUP_REMOVED lines=21> */
.L_x_13203:
[----:B------:R-:W-:Y:S05]  /*4e70*/  BSYNC B1 ;  /* 0x0000000000017941 */ /* 0x000fea0003800000 */
.L_x_13202:
[----:B------:R-:W-:Y:S01]  /*4e80*/  IMAD.SHL.U32 R2, R2, 0x100000, RZ ;  /* 0x0010000002027824 */ /* 0x000fe200078e00ff */
[----:B------:R-:W-:-:S04]  /*4e90*/  LEA R3, R0, 0x3b800000, 0x17 ;  /* 0x3b80000000037811 */ /* 0x000fc800078eb8ff */
[----:B------:R-:W-:-:S07]  /*4ea0*/  LOP3.LUT R2, R3, R2, R4, 0xfe, !PT ;  /* 0x0000000203027212 */ /* 0x000fce00078efe04 */
.L_x_13201:
[----:B------:R-:W-:Y:S05]  /*4eb0*/  BSYNC B0 ;  /* 0x0000000000007941 */ /* 0x000fea0003800000 */
.L_x_13200:
[----:B------:R-:W1:Y:S01]  /*4ec0*/  F2I.S64.TRUNC R2, R2 ;  /* 0x0000000200027311 */ /* 0x000e62000020d900 */
[----:B------:R-:W-:Y:S05]  /*4ed0*/  BRA `(.L_x_13185) ;  /* 0x00000004000c7947 */ /* 0x000fea0003800000 */
.L_x_13198:
        /* <DEDUP_REMOVED lines=21> */
.L_x_13207:
[----:B------:R-:W-:Y:S05]  /*5030*/  BSYNC B1 ;  /* 0x0000000000017941 */ /* 0x000fea0003800000 */
.L_x_13206:
[----:B------:R-:W-:Y:S01]  /*5040*/  IMAD.SHL.U32 R2, R2, 0x200000, RZ ;  /* 0x0020000002027824 */ /* 0x000fe200078e00ff */
[----:B------:R-:W-:-:S04]  /*5050*/  LEA R3, R0, 0x37800000, 0x17 ;  /* 0x3780000000037811 */ /* 0x000fc800078eb8ff */
[----:B------:R-:W-:-:S07]  /*5060*/  LOP3.LUT R2, R3, R2, R4, 0xfe, !PT ;  /* 0x0000000203027212 */ /* 0x000fce00078efe04 */
.L_x_13205:
[----:B------:R-:W-:Y:S05]  /*5070*/  BSYNC B0 ;  /* 0x0000000000007941 */ /* 0x000fea0003800000 */
.L_x_13204:
[----:B------:R-:W2:Y:S01]  /*5080*/  F2I.S64.TRUNC R2, R2 ;  /* 0x0000000200027311 */ /* 0x000ea2000020d900 */
[----:B------:R-:W-:Y:S05]  /*5090*/  BRA `(.L_x_13185) ;  /* 0x00000000009c7947 */ /* 0x000fea0003800000 */
.L_x_13197:
        /* <DEDUP_REMOVED lines=14> */
.L_x_13211:
[----:B------:R-:W-:Y:S05]  /*5180*/  BSYNC B0 ;  /* 0x0000000000007941 */ /* 0x000fea0003800000 */
.L_x_13210:
[----:B------:R-:W0:Y:S01]  /*5190*/  F2I.S64.TRUNC R2, R2 ;  /* 0x0000000200027311 */ /* 0x000e22000020d900 */
[----:B------:R-:W-:Y:S05]  /*51a0*/  BRA `(.L_x_13185) ;  /* 0x0000000000587947 */ /* 0x000fea0003800000 */
.L_x_13184:
        /* <DEDUP_REMOVED lines=16> */
.L_x_13212:
[----:B------:R-:W-:Y:S01]  /*52b0*/  CS2R R2, SRZ ;  /* 0x0000000000027805 */ /* 0x000fe2000001ff00 */
[----:B------:R-:W-:Y:S06]  /*52c0*/  BRA `(.L_x_13185) ;  /* 0x0000000000107947 */ /* 0x000fec0003800000 */
.L_x_13209:
[----:B------:R4:W5:Y:S01]  /*52d0*/  LDG.E.64 R2, desc[UR36][R4.64] ;  /* 0x0000002404027981 */ /* 0x000962000c1e1b00 */
[----:B------:R-:W-:Y:S05]  /*52e0*/  BRA `(.L_x_13185) ;  /* 0x0000000000087947 */ /* 0x000fea0003800000 */
.L_x_13208:
[----:B------:R3:W5:Y:S01]  /*52f0*/  LDG.E R2, desc[UR36][R4.64] ;  /* 0x0000002404027981 */ /* 0x000762000c1e1900 */
[----:B------:R-:W-:-:S07]  /*5300*/  IMAD.MOV.U32 R3, RZ, RZ, RZ ;  /* 0x000000ffff037224 */ /* 0x000fce00078e00ff */
.L_x_13185:
[----:B0--34-:R-:W0:Y:S01]  /*5310*/  LDC.U8 R4, c[0x0][0x430] ;  /* 0x00010c00ff047b82 */ /* 0x019e220000000000 */
[C---:B-12--5:R-:W-:Y:S02]  /*5320*/  ISETP.NE.U32.AND P0, PT, R2.reuse, RZ, PT ;  /* 0x000000ff0200720c */ /* 0x066fe40003f05070 */
        /* <DEDUP_REMOVED lines=21> */
.L_x_13216:
[----:B------:R0:W-:Y:S01]  /*5480*/  STG.E.U8 desc[UR36][R16.64], R5 ;  /* 0x0000000510007986 */ /* 0x0001e2000c101124 */
[----:B------:R-:W-:Y:S05]  /*5490*/  BRA `(.L_x_13218) ;  /* 0x0000000c00507947 */ /* 0x000fea0003800000 */
.L_x_13215:
        /* <DEDUP_REMOVED lines=8> */
.L_x_13220:
[----:B------:R0:W-:Y:S01]  /*5520*/  STG.E desc[UR36][R16.64], R5 ;  /* 0x0000000510007986 */ /* 0x0001e2000c101924 */
[----:B------:R-:W-:Y:S05]  /*5530*/  BRA `(.L_x_13218) ;  /* 0x0000000c00287947 */ /* 0x000fea0003800000 */
.L_x_13219:
[----:B------:R0:W-:Y:S01]  /*5540*/  STG.E.U16 desc[UR36][R16.64], R5 ;  /* 0x0000000510007986 */ /* 0x0001e2000c101524 */
[----:B------:R-:W-:Y:S05]  /*5550*/  BRA `(.L_x_13218) ;  /* 0x0000000c00207947 */ /* 0x000fea0003800000 */
.L_x_13214:
        /* <DEDUP_REMOVED lines=9> */
.L_x_13222:
[----:B------:R-:W0:Y:S02]  /*55f0*/  I2F.S64 R0, R2 ;  /* 0x0000000200007312 */ /* 0x000e240000301400 */
[----:B0-----:R-:W-:-:S05]  /*5600*/  F2FP.F16.F32.PACK_AB R0, RZ, R0 ;  /* 0x00000000ff00723e */ /* 0x001fca00000000ff */
[----:B------:R0:W-:Y:S01]  /*5610*/  STG.E.U16 desc[UR36][R16.64], R0 ;  /* 0x0000000010007986 */ /* 0x0001e2000c101524 */
[----:B------:R-:W-:Y:S05]  /*5620*/  BRA `(.L_x_13218) ;  /* 0x0000000800ec7947 */ /* 0x000fea0003800000 */
.L_x_13221:
        /* <DEDUP_REMOVED lines=10> */
.L_x_13224:
[----:B------:R-:W0:Y:S02]  /*56d0*/  I2F.S64 R2, R2 ;  /* 0x0000000200027312 */ /* 0x000e240000301400 */
[----:B0-----:R-:W-:-:S04]  /*56e0*/  F2FP.F16.F32.PACK_AB R3, RZ, R2 ;  /* 0x00000002ff03723e */ /* 0x001fc800000000ff */
[----:B------:R-:W-:-:S05]  /*56f0*/  PRMT R3, R3, 0x5410, RZ ;  /* 0x0000541003037816 */ /* 0x000fca00000000ff */
[----:B------:R0:W-:Y:S01]  /*5700*/  STG.E desc[UR36][R16.64], R3 ;  /* 0x0000000310007986 */ /* 0x0001e2000c101924 */
[----:B------:R-:W-:Y:S05]  /*5710*/  BRA `(.L_x_13218) ;  /* 0x0000000800b07947 */ /* 0x000fea0003800000 */
.L_x_13223:
[----:B------:R-:W0:Y:S02]  /*5720*/  I2F.F64.S64 R2, R2 ;  /* 0x0000000200027312 */ /* 0x000e240000301c00 */
[----:B0-----:R0:W-:Y:S01]  /*5730*/  STG.E.64 desc[UR36][R16.64], R2 ;  /* 0x0000000210007986 */ /* 0x0011e2000c101b24 */
[----:B------:R-:W-:Y:S05]  /*5740*/  BRA `(.L_x_13218) ;  /* 0x0000000800a47947 */ /* 0x000fea0003800000 */
.L_x_13213:
        /* <DEDUP_REMOVED lines=13> */
.L_x_13227:
[----:B------:R-:W0:Y:S01]  /*5820*/  I2F.F64.S64 R4, R2 ;  /* 0x0000000200047312 */ /* 0x000e220000301c00 */
[----:B------:R-:W-:-:S05]  /*5830*/  CS2R R6, SRZ ;  /* 0x0000000000067805 */ /* 0x000fca000001ff00 */
[----:B0-----:R0:W-:Y:S01]  /*5840*/  STG.E.128 desc[UR36][R16.64], R4 ;  /* 0x0000000410007986 */ /* 0x0011e2000c101d24 */
[----:B------:R-:W-:Y:S05]  /*5850*/  BRA `(.L_x_13218) ;  /* 0x0000000800607947 */ /* 0x000fea0003800000 */
.L_x_13226:
        /* <DEDUP_REMOVED lines=21> */
.L_x_13231:
[----:B------:R-:W-:Y:S05]  /*59b0*/  BSYNC B0 ;  /* 0x0000000000007941 */ /* 0x000fea0003800000 */
.L_x_13230:
[----:B------:R-:W-:-:S05]  /*59c0*/  LOP3.LUT R5, R0, R5, RZ, 0xfc, !PT ;  /* 0x0000000500057212 */ /* 0x000fca00078efcff */
[----:B------:R0:W-:Y:S01]  /*59d0*/  STG.E.U8 desc[UR36][R16.64], R5 ;  /* 0x0000000510007986 */ /* 0x0001e2000c101124 */
[----:B------:R-:W-:Y:S05]  /*59e0*/  BRA `(.L_x_13218) ;  /* 0x0000000400fc7947 */ /* 0x000fea0003800000 */
.L_x_13229:
        /* <DEDUP_REMOVED lines=13> */
.L_x_13233:
[----:B------:R-:W-:Y:S01]  /*5ac0*/  IMAD.MOV.U32 R0, RZ, RZ, 0x7f ;  /* 0x0000007fff007424 */ /* 0x000fe200078e00ff */
[----:B------:R-:W-:-:S04]  /*5ad0*/  ISETP.GT.U32.AND P0, PT, R4, 0x7f800000, PT ;  /* 0x7f8000000400780c */ /* 0x000fc80003f04070 */
[----:B------:R-:W-:-:S09]  /*5ae0*/  SEL R0, R0, 0x7c, P0 ;  /* 0x0000007c00007807 */ /* 0x000fd20000000000 */
.L_x_13234:
[----:B------:R-:W-:Y:S05]  /*5af0*/  BSYNC B0 ;  /* 0x0000000000007941 */ /* 0x000fea0003800000 */
.L_x_13232:
[----:B------:R-:W-:-:S04]  /*5b00*/  LOP3.LUT R2, R3, 0x80000000, RZ, 0xc0, !PT ;  /* 0x8000000003027812 */ /* 0x000fc800078ec0ff */
[----:B------:R-:W-:-:S04]  /*5b10*/  SHF.R.U32.HI R3, RZ, 0x18, R2 ;  /* 0x00000018ff037819 */ /* 0x000fc80000011602 */
[----:B------:R-:W-:-:S05]  /*5b20*/  LOP3.LUT R3, R0, R3, RZ, 0xfc, !PT ;  /* 0x0000000300037212 */ /* 0x000fca00078efcff */
[----:B------:R0:W-:Y:S01]  /*5b30*/  STG.E.U8 desc[UR36][R16.64], R3 ;  /* 0x0000000310007986 */ /* 0x0001e2000c101124 */
[----:B------:R-:W-:Y:S05]  /*5b40*/  BRA `(.L_x_13218) ;  /* 0x0000000400a47947 */ /* 0x000fea0003800000 */
.L_x_13228:
[----:B------:R-:W0:Y:S02]  /*5b50*/  I2F.S64 R0, R2 ;  /* 0x0000000200007312 */ /* 0x000e240000301400 */
[----:B0-----:R-:W-:-:S05]  /*5b60*/  F2FP.BF16.F32.PACK_AB R0, RZ, R0 ;  /* 0x00000000ff00723e */ /* 0x001fca00000010ff */
[----:B------:R0:W-:Y:S01]  /*5b70*/  STG.E.U16 desc[UR36][R16.64], R0 ;  /* 0x0000000010007986 */ /* 0x0001e2000c101524 */
[----:B------:R-:W-:Y:S05]  /*5b80*/  BRA `(.L_x_13218) ;  /* 0x0000000400947947 */ /* 0x000fea0003800000 */
.L_x_13225:
        /* <DEDUP_REMOVED lines=10> */
.L_x_13237:
        /* <DEDUP_REMOVED lines=17> */
.L_x_13240:
[----:B------:R-:W-:-:S04]  /*5d40*/  LOP3.LUT R2, R3, 0x80000000, RZ, 0xc0, !PT ;  /* 0x8000000003027812 */ /* 0x000fc800078ec0ff */
[----:B------:R-:W-:-:S04]  /*5d50*/  SHF.R.U32.HI R3, RZ, 0x18, R2 ;  /* 0x00000018ff037819 */ /* 0x000fc80000011602 */
[----:B------:R-:W-:-:S04]  /*5d60*/  LOP3.LUT R0, R0, R3, RZ, 0xfc, !PT ;  /* 0x0000000300007212 */ /* 0x000fc800078efcff */
[----:B------:R-:W-:-:S07]  /*5d70*/  PRMT R8, R0, 0x7610, R8 ;  /* 0x0000761000087816 */ /* 0x000fce0000000008 */
.L_x_13239:
[----:B------:R-:W-:Y:S05]  /*5d80*/  BSYNC B0 ;  /* 0x0000000000007941 */ /* 0x000fea0003800000 */
.L_x_13238:
[----:B------:R3:W-:Y:S01]  /*5d90*/  STG.E.U8 desc[UR36][R16.64], R8 ;  /* 0x0000000810007986 */ /* 0x0007e2000c101124 */
[----:B------:R-:W-:Y:S05]  /*5da0*/  BRA `(.L_x_13218) ;  /* 0x00000004000c7947 */ /* 0x000fea0003800000 */
.L_x_13236:
        /* <DEDUP_REMOVED lines=17> */
.L_x_13243:
[----:B------:R-:W-:-:S04]  /*5ec0*/  LOP3.LUT R2, R3, 0x80000000, RZ, 0xc0, !PT ;  /* 0x8000000003027812 */ /* 0x000fc800078ec0ff */
[----:B------:R-:W-:-:S04]  /*5ed0*/  SHF.R.U32.HI R3, RZ, 0x18, R2 ;  /* 0x00000018ff037819 */ /* 0x000fc80000011602 */
[----:B------:R-:W-:-:S04]  /*5ee0*/  LOP3.LUT R0, R0, R3, RZ, 0xfc, !PT ;  /* 0x0000000300007212 */ /* 0x000fc800078efcff */
[----:B------:R-:W-:-:S07]  /*5ef0*/  PRMT R8, R0, 0x7610, R8 ;  /* 0x0000761000087816 */ /* 0x000fce0000000008 */
.L_x_13242:
[----:B------:R-:W-:Y:S05]  /*5f00*/  BSYNC B0 ;  /* 0x0000000000007941 */ /* 0x000fea0003800000 */
.L_x_13241:
[----:B------:R0:W-:Y:S01]  /*5f10*/  STG.E.U8 desc[UR36][R16.64], R8 ;  /* 0x0000000810007986 */ /* 0x0001e2000c101124 */
[----:B------:R-:W-:Y:S05]  /*5f20*/  BRA `(.L_x_13218) ;  /* 0x0000000000ac7947 */ /* 0x000fea0003800000 */
.L_x_13235:
        /* <DEDUP_REMOVED lines=23> */
.L_x_13217:
        /* <DEDUP_REMOVED lines=16> */
.L_x_13246:
[----:B------:R-:W-:Y:S05]  /*61a0*/  BRA `(.L_x_13218) ;  /* 0x00000000000c7947 */ /* 0x000fea0003800000 */
.L_x_13245:
[----:B------:R2:W-:Y:S01]  /*61b0*/  STG.E.64 desc[UR36][R16.64], R2 ;  /* 0x0000000210007986 */ /* 0x0005e2000c101b24 */
[----:B------:R-:W-:Y:S05]  /*61c0*/  BRA `(.L_x_13218) ;  /* 0x0000000000047947 */ /* 0x000fea0003800000 */
.L_x_13244:
[----:B------:R0:W-:Y:S02]  /*61d0*/  STG.E desc[UR36][R16.64], R5 ;  /* 0x0000000510007986 */ /* 0x0001e4000c101924 */
.L_x_13218:
[----:B------:R-:W-:-:S07]  /*61e0*/  VIADD R19, R19, 0x80 ;  /* 0x0000008013137836 */ /* 0x000fce0000000000 */
.L_x_13178:
[----:B------:R-:W-:Y:S05]  /*61f0*/  BSYNC B6 ;  /* 0x0000000000067941 */ /* 0x000fea0003800000 */
.L_x_13177:
        /* <DEDUP_REMOVED lines=307> */
.L_x_13249:
        /* <DEDUP_REMOVED lines=21> */
.L_x_13253:
[----:B------:R0:W5:Y:S01]  /*7680*/  LDG.E.U8 R2, desc[UR36][R4.64] ;  /* 0x0000002404027981 */ /* 0x000162000c1e1100 */
[----:B------:R-:W-:Y:S01]  /*7690*/  IMAD.MOV.U32 R3, RZ, RZ, RZ ;  /* 0x000000ffff037224 */ /* 0x000fe200078e00ff */
[----:B------:R-:W-:Y:S06]  /*76a0*/  BRA `(.L_x_13255) ;  /* 0x0000000c00487947 */ /* 0x000fec0003800000 */
.L_x_13252:
        /* <DEDUP_REMOVED lines=8> */
.L_x_13257:
[----:B------:R-:W2:Y:S02]  /*7730*/  LDG.E R2, desc[UR36][R4.64] ;  /* 0x0000002404027981 */ /* 0x000ea4000c1e1900 */
[----:B--2---:R-:W-:Y:S01]  /*7740*/  SHF.R.S32.HI R3, RZ, 0x1f, R2 ;  /* 0x0000001fff037819 */ /* 0x004fe20000011402 */
[----:B------:R-:W-:Y:S06]  /*7750*/  BRA `(.L_x_13255) ;  /* 0x0000000c001c7947 */ /* 0x000fec0003800000 */
.L_x_13256:
[----:B------:R-:W2:Y:S02]  /*7760*/  LDG.E.S16 R2, desc[UR36][R4.64] ;  /* 0x0000002404027981 */ /* 0x000ea4000c1e1700 */
[----:B--2---:R-:W-:Y:S01]  /*7770*/  SHF.R.S32.HI R3, RZ, 0x1f, R2 ;  /* 0x0000001fff037819 */ /* 0x004fe20000011402 */
[----:B------:R-:W-:Y:S06]  /*7780*/  BRA `(.L_x_13255) ;  /* 0x0000000c00107947 */ /* 0x000fec0003800000 */
.L_x_13251:
        /* <DEDUP_REMOVED lines=9> */
.L_x_13259:
[----:B------:R-:W2:Y:S02]  /*7820*/  LDG.E.U16 R4, desc[UR36][R4.64] ;  /* 0x0000002404047981 */ /* 0x000ea4000c1e1500 */
[----:B--2---:R-:W-:-:S06]  /*7830*/  HADD2.F32 R2, -RZ, R4.H0_H0 ;  /* 0x20000004ff027230 */ /* 0x004fcc0000004100 */
[----:B------:R-:W0:Y:S01]  /*7840*/  F2I.S64.TRUNC R2, R2 ;  /* 0x0000000200027311 */ /* 0x000e22000020d900 */
[----:B------:R-:W-:Y:S05]  /*7850*/  BRA `(.L_x_13255) ;  /* 0x0000000800dc7947 */ /* 0x000fea0003800000 */
.L_x_13258:
        /* <DEDUP_REMOVED lines=9> */
.L_x_13261:
[----:B------:R-:W2:Y:S02]  /*78f0*/  LDG.E.U16 R4, desc[UR36][R4.64] ;  /* 0x0000002404047981 */ /* 0x000ea4000c1e1500 */
[----:B--2---:R-:W-:-:S06]  /*7900*/  HADD2.F32 R2, -RZ, R4.H0_H0 ;  /* 0x20000004ff027230 */ /* 0x004fcc0000004100 */
[----:B------:R-:W0:Y:S01]  /*7910*/  F2I.S64.TRUNC R2, R2 ;  /* 0x0000000200027311 */ /* 0x000e22000020d900 */
[----:B------:R-:W-:Y:S05]  /*7920*/  BRA `(.L_x_13255) ;  /* 0x0000000800a87947 */ /* 0x000fea0003800000 */
.L_x_13260:
[----:B------:R-:W2:Y:S02]  /*7930*/  LDG.E.64 R2, desc[UR36][R4.64] ;  /* 0x0000002404027981 */ /* 0x000ea4000c1e1b00 */
[----:B--2---:R-:W0:Y:S01]  /*7940*/  F2I.S64.F64.TRUNC R2, R2 ;  /* 0x0000000200027311 */ /* 0x004e22000030d900 */
[----:B------:R-:W-:Y:S05]  /*7950*/  BRA `(.L_x_13255) ;  /* 0x00000008009c7947 */ /* 0x000fea0003800000 */
.L_x_13250:
        /* <DEDUP_REMOVED lines=13> */
.L_x_13264:
[----:B------:R-:W2:Y:S02]  /*7a30*/  LDG.E.64 R2, desc[UR36][R4.64] ;  /* 0x0000002404027981 */ /* 0x000ea4000c1e1b00 */
[----:B--2---:R-:W0:Y:S01]  /*7a40*/  F2I.S64.F64.TRUNC R2, R2 ;  /* 0x0000000200027311 */ /* 0x004e22000030d900 */
[----:B------:R-:W-:Y:S05]  /*7a50*/  BRA `(.L_x_13255) ;  /* 0x00000008005c7947 */ /* 0x000fea0003800000 */
.L_x_13263:
        /* <DEDUP_REMOVED lines=27> */
.L_x_13266:
        /* <DEDUP_REMOVED lines=14> */
.L_x_13265:
[----:B------:R-:W2:Y:S02]  /*7cf0*/  LDG.E.U16 R2, desc[UR36][R4.64] ;  /* 0x0000002404027981 */ /* 0x000ea4000c1e1500 */
[----:B--2---:R-:W-:-:S06]  /*7d00*/  IMAD.U32 R2, R2, 0x10000, RZ ;  /* 0x0001000002027824 */ /* 0x004fcc00078e00ff */
[----:B------:R-:W0:Y:S01]  /*7d10*/  F2I.S64.TRUNC R2, R2 ;  /* 0x0000000200027311 */ /* 0x000e22000020d900 */
[----:B------:R-:W-:Y:S05]  /*7d20*/  BRA `(.L_x_13255) ;  /* 0x0000000400a87947 */ /* 0x000fea0003800000 */
.L_x_13262:
        /* <DEDUP_REMOVED lines=11> */
.L_x_13269:
        /* <DEDUP_REMOVED lines=21> */
.L_x_13273:
[----:B------:R-:W-:Y:S05]  /*7f30*/  BSYNC B1 ;  /* 0x0000000000017941 */ /* 0x000fea0003800000 */
.L_x_13272:
[----:B------:R-:W-:Y:S01]  /*7f40*/  IMAD.SHL.U32 R2, R2, 0x100000, RZ ;  /* 0x0010000002027824 */ /* 0x000fe200078e00ff */
[----:B------:R-:W-:-:S04]  /*7f50*/  LEA R3, R0, 0x3b800000, 0x17 ;  /* 0x3b80000000037811 */ /* 0x000fc800078eb8ff */
[----:B------:R-:W-:-:S07]  /*7f60*/  LOP3.LUT R2, R3, R2, R4, 0xfe, !PT ;  /* 0x0000000203027212 */ /* 0x000fce00078efe04 */
.L_x_13271:
[----:B------:R-:W-:Y:S05]  /*7f70*/  BSYNC B0 ;  /* 0x0000000000007941 */ /* 0x000fea0003800000 */
.L_x_13270:
[----:B------:R-:W1:Y:S01]  /*7f80*/  F2I.S64.TRUNC R2, R2 ;  /* 0x0000000200027311 */ /* 0x000e62000020d900 */
[----:B------:R-:W-:Y:S05]  /*7f90*/  BRA `(.L_x_13255) ;  /* 0x00000004000c7947 */ /* 0x000fea0003800000 */
.L_x_13268:
        /* <DEDUP_REMOVED lines=21> */
.L_x_13277:
[----:B------:R-:W-:Y:S05]  /*80f0*/  BSYNC B1 ;  /* 0x0000000000017941 */ /* 0x000fea0003800000 */
.L_x_13276:
[----:B------:R-:W-:Y:S01]  /*8100*/  IMAD.SHL.U32 R2, R2, 0x200000, RZ ;  /* 0x0020000002027824 */ /* 0x000fe200078e00ff */
[----:B------:R-:W-:-:S04]  /*8110*/  LEA R3, R0, 0x37800000, 0x17 ;  /* 0x3780000000037811 */ /* 0x000fc800078eb8ff */
[----:B------:R-:W-:-:S07]  /*8120*/  LOP3.LUT R2, R3, R2, R4, 0xfe, !PT ;  /* 0x0000000203027212 */ /* 0x000fce00078efe04 */
.L_x_13275:
[----:B------:R-:W-:Y:S05]  /*8130*/  BSYNC B0 ;  /* 0x0000000000007941 */ /* 0x000fea0003800000 */
.L_x_13274:
[----:B------:R-:W2:Y:S01]  /*8140*/  F2I.S64.TRUNC R2, R2 ;  /* 0x0000000200027311 */ /* 0x000ea2000020d900 */
[----:B------:R-:W-:Y:S05]  /*8150*/  BRA `(.L_x_13255) ;  /* 0x00000000009c7947 */ /* 0x000fea0003800000 */
.L_x_13267:
        /* <DEDUP_REMOVED lines=14> */
.L_x_13281:
[----:B------:R-:W-:Y:S05]  /*8240*/  BSYNC B0 ;  /* 0x0000000000007941 */ /* 0x000fea0003800000 */
.L_x_13280:
[----:B------:R-:W4:Y:S01]  /*8250*/  F2I.S64.TRUNC R2, R2 ;  /* 0x0000000200027311 */ /* 0x000f22000020d900 */
[----:B------:R-:W-:Y:S05]  /*8260*/  BRA `(.L_x_13255) ;  /* 0x0000000000587947 */ /* 0x000fea0003800000 */
.L_x_13254:
        /* <DEDUP_REMOVED lines=16> */
.L_x_13282:
[----:B------:R-:W-:Y:S01]  /*8370*/  CS2R R2, SRZ ;  /* 0x0000000000027805 */ /* 0x000fe2000001ff00 */
[----:B------:R-:W-:Y:S06]  /*8380*/  BRA `(.L_x_13255) ;  /* 0x0000000000107947 */ /* 0x000fec0003800000 */
.L_x_13279:
[----:B------:R3:W5:Y:S01]  /*8390*/  LDG.E.64 R2, desc[UR36][R4.64] ;  /* 0x0000002404027981 */ /* 0x000762000c1e1b00 */
[----:B------:R-:W-:Y:S05]  /*83a0*/  BRA `(.L_x_13255) ;  /* 0x0000000000087947 */ /* 0x000fea0003800000 */
.L_x_13278:
[----:B------:R0:W5:Y:S01]  /*83b0*/  LDG.E R2, desc[UR36][R4.64] ;  /* 0x0000002404027981 */ /* 0x000162000c1e1900 */
[----:B------:R-:W-:-:S07]  /*83c0*/  IMAD.MOV.U32 R3, RZ, RZ, RZ ;  /* 0x000000ffff037224 */ /* 0x000fce00078e00ff */
.L_x_13255:
        /* <DEDUP_REMOVED lines=23> */
.L_x_13286:
[----:B------:R3:W-:Y:S01]  /*8540*/  STG.E.U8 desc[UR36][R16.64], R5 ;  /* 0x0000000510007986 */ /* 0x0007e2000c101124 */
[----:B------:R-:W-:Y:S05]  /*8550*/  BRA `(.L_x_13288) ;  /* 0x0000000c00507947 */ /* 0x000fea0003800000 */
.L_x_13285:
        /* <DEDUP_REMOVED lines=8> */
.L_x_13290:
[----:B------:R2:W-:Y:S01]  /*85e0*/  STG.E desc[UR36][R16.64], R5 ;  /* 0x0000000510007986 */ /* 0x0005e2000c101924 */
[----:B------:R-:W-:Y:S05]  /*85f0*/  BRA `(.L_x_13288) ;  /* 0x0000000c00287947 */ /* 0x000fea0003800000 */
.L_x_13289:
[----:B------:R0:W-:Y:S01]  /*8600*/  STG.E.U16 desc[UR36][R16.64], R5 ;  /* 0x0000000510007986 */ /* 0x0001e2000c101524 */
[----:B------:R-:W-:Y:S05]  /*8610*/  BRA `(.L_x_13288) ;  /* 0x0000000c00207947 */ /* 0x000fea0003800000 */
.L_x_13284:
        /* <DEDUP_REMOVED lines=9> */
.L_x_13292:
[----:B------:R-:W0:Y:S02]  /*86b0*/  I2F.S64 R0, R2 ;  /* 0x0000000200007312 */ /* 0x000e240000301400 */
[----:B0-----:R-:W-:-:S05]  /*86c0*/  F2FP.F16.F32.PACK_AB R0, RZ, R0 ;  /* 0x00000000ff00723e */ /* 0x001fca00000000ff */
[----:B------:R0:W-:Y:S01]  /*86d0*/  STG.E.U16 desc[UR36][R16.64], R0 ;  /* 0x0000000010007986 */ /* 0x0001e2000c101524 */
[----:B------:R-:W-:Y:S05]  /*86e0*/  BRA `(.L_x_13288) ;  /* 0x0000000800ec7947 */ /* 0x000fea0003800000 */
.L_x_13291:
        /* <DEDUP_REMOVED lines=10> */
.L_x_13294:
[----:B------:R-:W0:Y:S02]  /*8790*/  I2F.S64 R2, R2 ;  /* 0x0000000200027312 */ /* 0x000e240000301400 */
[----:B0-----:R-:W-:-:S04]  /*87a0*/  F2FP.F16.F32.PACK_AB R3, RZ, R2 ;  /* 0x00000002ff03723e */ /* 0x001fc800000000ff */
[----:B------:R-:W-:-:S05]  /*87b0*/  PRMT R3, R3, 0x5410, RZ ;  /* 0x0000541003037816 */ /* 0x000fca00000000ff */
[----:B------:R0:W-:Y:S01]  /*87c0*/  STG.E desc[UR36][R16.64], R3 ;  /* 0x0000000310007986 */ /* 0x0001e2000c101924 */
[----:B------:R-:W-:Y:S05]  /*87d0*/  BRA `(.L_x_13288) ;  /* 0x0000000800b07947 */ /* 0x000fea0003800000 */
.L_x_13293:
[----:B------:R-:W0:Y:S02]  /*87e0*/  I2F.F64.S64 R2, R2 ;  /* 0x0000000200027312 */ /* 0x000e240000301c00 */
[----:B0-----:R0:W-:Y:S01]  /*87f0*/  STG.E.64 desc[UR36][R16.64], R2 ;  /* 0x0000000210007986 */ /* 0x0011e2000c101b24 */
[----:B------:R-:W-:Y:S05]  /*8800*/  BRA `(.L_x_13288) ;  /* 0x0000000800a47947 */ /* 0x000fea0003800000 */
.L_x_13283:
        /* <DEDUP_REMOVED lines=13> */
.L_x_13297:
[----:B------:R-:W0:Y:S01]  /*88e0*/  I2F.F64.S64 R4, R2 ;  /* 0x0000000200047312 */ /* 0x000e220000301c00 */
[----:B------:R-:W-:-:S05]  /*88f0*/  CS2R R6, SRZ ;  /* 0x0000000000067805 */ /* 0x000fca000001ff00 */
[----:B0-----:R0:W-:Y:S01]  /*8900*/  STG.E.128 desc[UR36][R16.64], R4 ;  /* 0x0000000410007986 */ /* 0x0011e2000c101d24 */
[----:B------:R-:W-:Y:S05]  /*8910*/  BRA `(.L_x_13288) ;  /* 0x0000000800607947 */ /* 0x000fea0003800000 */
.L_x_13296:
        /* <DEDUP_REMOVED lines=21> */
.L_x_13301:
[----:B------:R-:W-:Y:S05]  /*8a70*/  BSYNC B0 ;  /* 0x0000000000007941 */ /* 0x000fea0003800000 */
.L_x_13300:
[----:B------:R-:W-:-:S05]  /*8a80*/  LOP3.LUT R5, R0, R5, RZ, 0xfc, !PT ;  /* 0x0000000500057212 */ /* 0x000fca00078efcff */
[----:B------:R0:W-:Y:S01]  /*8a90*/  STG.E.U8 desc[UR36][R16.64], R5 ;  /* 0x0000000510007986 */ /* 0x0001e2000c101124 */
[----:B------:R-:W-:Y:S05]  /*8aa0*/  BRA `(.L_x_13288) ;  /* 0x0000000400fc7947 */ /* 0x000fea0003800000 */
.L_x_13299:
        /* <DEDUP_REMOVED lines=13> */
.L_x_13303:
[----:B------:R-:W-:Y:S01]  /*8b80*/  IMAD.MOV.U32 R0, RZ, RZ, 0x7f ;  /* 0x0000007fff007424 */ /* 0x000fe200078e00ff */
[----:B------:R-:W-:-:S04]  /*8b90*/  ISETP.GT.U32.AND P0, PT, R4, 0x7f800000, PT ;  /* 0x7f8000000400780c */ /* 0x000fc80003f04070 */
[----:B------:R-:W-:-:S09]  /*8ba0*/  SEL R0, R0, 0x7c, P0 ;  /* 0x0000007c00007807 */ /* 0x000fd20000000000 */
.L_x_13304:
[----:B------:R-:W-:Y:S05]  /*8bb0*/  BSYNC B0 ;  /* 0x0000000000007941 */ /* 0x000fea0003800000 */
.L_x_13302:
[----:B------:R-:W-:-:S04]  /*8bc0*/  LOP3.LUT R2, R3, 0x80000000, RZ, 0xc0, !PT ;  /* 0x8000000003027812 */ /* 0x000fc800078ec0ff */
[----:B------:R-:W-:-:S04]  /*8bd0*/  SHF.R.U32.HI R3, RZ, 0x18, R2 ;  /* 0x00000018ff037819 */ /* 0x000fc80000011602 */
[----:B------:R-:W-:-:S05]  /*8be0*/  LOP3.LUT R3, R0, R3, RZ, 0xfc, !PT ;  /* 0x0000000300037212 */ /* 0x000fca00078efcff */
[----:B------:R0:W-:Y:S01]  /*8bf0*/  STG.E.U8 desc[UR36][R16.64], R3 ;  /* 0x0000000310007986 */ /* 0x0001e2000c101124 */
[----:B------:R-:W-:Y:S05]  /*8c00*/  BRA `(.L_x_13288) ;  /* 0x0000000400a47947 */ /* 0x000fea0003800000 */
.L_x_13298:
[----:B------:R-:W0:Y:S02]  /*8c10*/  I2F.S64 R0, R2 ;  /* 0x0000000200007312 */ /* 0x000e240000301400 */
[----:B0-----:R-:W-:-:S05]  /*8c20*/  F2FP.BF16.F32.PACK_AB R0, RZ, R0 ;  /* 0x00000000ff00723e */ /* 0x001fca00000010ff */
[----:B------:R0:W-:Y:S01]  /*8c30*/  STG.E.U16 desc[UR36][R16.64], R0 ;  /* 0x0000000010007986 */ /* 0x0001e2000c101524 */
[----:B------:R-:W-:Y:S05]  /*8c40*/  BRA `(.L_x_13288) ;  /* 0x0000000400947947 */ /* 0x000fea0003800000 */
.L_x_13295:
        /* <DEDUP_REMOVED lines=10> */
.L_x_13307:
        /* <DEDUP_REMOVED lines=17> */
.L_x_13310:
[----:B------:R-:W-:-:S04]  /*8e00*/  LOP3.LUT R2, R3, 0x80000000, RZ, 0xc0, !PT ;  /* 0x8000000003027812 */ /* 0x000fc800078ec0ff */
[----:B------:R-:W-:-:S04]  /*8e10*/  SHF.R.U32.HI R3, RZ, 0x18, R2 ;  /* 0x00000018ff037819 */ /* 0x000fc80000011602 */
[----:B------:R-:W-:-:S04]  /*8e20*/  LOP3.LUT R0, R0, R3, RZ, 0xfc, !PT ;  /* 0x0000000300007212 */ /* 0x000fc800078efcff */
[----:B------:R-:W-:-:S07]  /*8e30*/  PRMT R8, R0, 0x7610, R8 ;  /* 0x0000761000087816 */ /* 0x000fce0000000008 */
.L_x_13309:
[----:B------:R-:W-:Y:S05]  /*8e40*/  BSYNC B0 ;  /* 0x0000000000007941 */ /* 0x000fea0003800000 */
.L_x_13308:
[----:B------:R0:W-:Y:S01]  /*8e50*/  STG.E.U8 desc[UR36][R16.64], R8 ;  /* 0x0000000810007986 */ /* 0x0001e2000c101124 */
[----:B------:R-:W-:Y:S05]  /*8e60*/  BRA `(.L_x_13288) ;  /* 0x00000004000c7947 */ /* 0x000fea0003800000 */
.L_x_13306:
        /* <DEDUP_REMOVED lines=17> */
.L_x_13313:
[----:B------:R-:W-:-:S04]  /*8f80*/  LOP3.LUT R2, R3, 0x80000000, RZ, 0xc0, !PT ;  /* 0x8000000003027812 */ /* 0x000fc800078ec0ff */
[----:B------:R-:W-:-:S04]  /*8f90*/  SHF.R.U32.HI R3, RZ, 0x18, R2 ;  /* 0x00000018ff037819 */ /* 0x000fc80000011602 */
[----:B------:R-:W-:-:S04]  /*8fa0*/  LOP3.LUT R0, R0, R3, RZ, 0xfc, !PT ;  /* 0x0000000300007212 */ /* 0x000fc800078efcff */
[----:B------:R-:W-:-:S07]  /*8fb0*/  PRMT R8, R0, 0x7610, R8 ;  /* 0x0000761000087816 */ /* 0x000fce0000000008 */
.L_x_13312:
[----:B------:R-:W-:Y:S05]  /*8fc0*/  BSYNC B0 ;  /* 0x0000000000007941 */ /* 0x000fea0003800000 */
.L_x_13311:
[----:B------:R0:W-:Y:S01]  /*8fd0*/  STG.E.U8 desc[UR36][R16.64], R8 ;  /* 0x0000000810007986 */ /* 0x0001e2000c101124 */
[----:B------:R-:W-:Y:S05]  /*8fe0*/  BRA `(.L_x_13288) ;  /* 0x0000000000ac7947 */ /* 0x000fea0003800000 */
.L_x_13305:
        /* <DEDUP_REMOVED lines=23> */
.L_x_13287:
        /* <DEDUP_REMOVED lines=16> */
.L_x_13316:
[----:B------:R-:W-:Y:S05]  /*9260*/  BRA `(.L_x_13288) ;  /* 0x00000000000c7947 */ /* 0x000fea0003800000 */
.L_x_13315:
[----:B------:R0:W-:Y:S01]  /*9270*/  STG.E.64 desc[UR36][R16.64], R2 ;  /* 0x0000000210007986 */ /* 0x0001e2000c101b24 */
[----:B------:R-:W-:Y:S05]  /*9280*/  BRA `(.L_x_13288) ;  /* 0x0000000000047947 */ /* 0x000fea0003800000 */
.L_x_13314:
[----:B------:R0:W-:Y:S02]  /*9290*/  STG.E desc[UR36][R16.64], R5 ;  /* 0x0000000510007986 */ /* 0x0001e4000c101924 */
.L_x_13288:
[----:B------:R-:W-:-:S07]  /*92a0*/  VIADD R19, R19, 0x80 ;  /* 0x0000008013137836 */ /* 0x000fce0000000000 */
.L_x_13248:
[----:B------:R-:W-:Y:S05]  /*92b0*/  BSYNC B6 ;  /* 0x0000000000067941 */ /* 0x000fea0003800000 */
.L_x_13247:
        /* <DEDUP_REMOVED lines=306> */
.L_x_13317:
        /* <DEDUP_REMOVED lines=21> */
.L_x_13321:
[----:B------:R1:W5:Y:S01]  /*a730*/  LDG.E.U8 R2, desc[UR36][R4.64] ;  /* 0x0000002404027981 */ /* 0x000362000c1e1100 */
[----:B------:R-:W-:Y:S01]  /*a740*/  IMAD.MOV.U32 R3, RZ, RZ, RZ ;  /* 0x000000ffff037224 */ /* 0x000fe200078e00ff */
[----:B------:R-:W-:Y:S06]  /*a750*/  BRA `(.L_x_13323) ;  /* 0x0000000c00487947 */ /* 0x000fec0003800000 */
.L_x_13320:
        /* <DEDUP_REMOVED lines=8> */
.L_x_13325:
[----:B------:R-:W2:Y:S02]  /*a7e0*/  LDG.E R2, desc[UR36][R4.64] ;  /* 0x0000002404027981 */ /* 0x000ea4000c1e1900 */
[----:B--2---:R-:W-:Y:S01]  /*a7f0*/  SHF.R.S32.HI R3, RZ, 0x1f, R2 ;  /* 0x0000001fff037819 */ /* 0x004fe20000011402 */
[----:B------:R-:W-:Y:S06]  /*a800*/  BRA `(.L_x_13323) ;  /* 0x0000000c001c7947 */ /* 0x000fec0003800000 */
.L_x_13324:
[----:B------:R-:W2:Y:S02]  /*a810*/  LDG.E.S16 R2, desc[UR36][R4.64] ;  /* 0x0000002404027981 */ /* 0x000ea4000c1e1700 */
[----:B--2---:R-:W-:Y:S01]  /*a820*/  SHF.R.S32.HI R3, RZ, 0x1f, R2 ;  /* 0x0000001fff037819 */ /* 0x004fe20000011402 */
[----:B------:R-:W-:Y:S06]  /*a830*/  BRA `(.L_x_13323) ;  /* 0x0000000c00107947 */ /* 0x000fec0003800000 */
.L_x_13319:
        /* <DEDUP_REMOVED lines=9> */
.L_x_13327:
[----:B------:R-:W2:Y:S02]  /*a8d0*/  LDG.E.U16 R4, desc[UR36][R4.64] ;  /* 0x0000002404047981 */ /* 0x000ea4000c1e1500 */
[----:B--2---:R-:W-:-:S06]  /*a8e0*/  HADD2.F32 R2, -RZ, R4.H0_H0 ;  /* 0x20000004ff027230 */ /* 0x004fcc0000004100 */
[----:B------:R-:W0:Y:S01]  /*a8f0*/  F2I.S64.TRUNC R2, R2 ;  /* 0x0000000200027311 */ /* 0x000e22000020d900 */
[----:B------:R-:W-:Y:S05]  /*a900*/  BRA `(.L_x_13323) ;  /* 0x0000000800dc7947 */ /* 0x000fea0003800000 */
.L_x_13326:
[----:B------:R-:W-:-:S13]  /*a910*/  ISETP.NE.AND P0, PT, R2, 0x7, PT ;  /* 0x000000070200780c */ /* 0x000fda0003f05270 */
[----:B------:R-:W-:Y:S05]  /*a920*/  @!P0 BRA `(.L_x_13328) ;  /* 0x00000000002c8947 */ /* 0x000fea0003800000 */
[----:B------:R-:W-:-:S13]  /*a930*/  ISETP.NE.AND P0, PT, R2, 0x8, PT ;  /* 0x000000080200780c */ /* 0x000fda0003f05270 */
[----:B------:R-:W-:Y:S05]  /*a940*/  @!P0 BRA `(.L_x_13329) ;  /* 0x0000000000148947 */ /* 0x000fea0003800000 */
[----:B------:R-:W-:-:S13]  /*a950*/  ISETP.NE.AND P0, PT, R2, 0x9, PT ;  /* 0x000000090200780c */ /* 0x000fda0003f05270 */
[----:B------:R-:W-:Y:S05]  /*a960*/  @P0 BRA `(.L_x_13322) ;  /* 0x00000008006c0947 */ /* 0x000fea0003800000 */
[----:B------:R-:W2:Y:S02]  /*a970*/  LDG.E R2, desc[UR36][R4.64] ;  /* 0x0000002404027981 */ /* 0x000ea4000c1e1900 */
[----:B--2---:R-:W3:Y:S01]  /*a980*/  F2I.S64.TRUNC R2, R2 ;  /* 0x0000000200027311 */ /* 0x004ee2000020d900 */
[----:B------:R-:W-:Y:S05]  /*a990*/  BRA `(.L_x_13323) ;  /* 0x0000000800b87947 */ /* 0x000fea0003800000 */
.L_x_13329:
[----:B------:R-:W2:Y:S02]  /*a9a0*/  LDG.E.U16 R4, desc[UR36][R4.64] ;  /* 0x0000002404047981 */ /* 0x000ea4000c1e1500 */
[----:B--2---:R-:W-:-:S06]  /*a9b0*/  HADD2.F32 R2, -RZ, R4.H0_H0 ;  /* 0x20000004ff027230 */ /* 0x004fcc0000004100 */
[----:B------:R-:W4:Y:S01]  /*a9c0*/  F2I.S64.TRUNC R2, R2 ;  /* 0x0000000200027311 */ /* 0x000f22000020d900 */
[----:B------:R-:W-:Y:S05]  /*a9d0*/  BRA `(.L_x_13323) ;  /* 0x0000000800a87947 */ /* 0x000fea0003800000 */
.L_x_13328:
[----:B------:R-:W2:Y:S02]  /*a9e0*/  LDG.E.64 R2, desc[UR36][R4.64] ;  /* 0x0000002404027981 */ /* 0x000ea4000c1e1b00 */
[----:B--2---:R-:W2:Y:S01]  /*a9f0*/  F2I.S64.F64.TRUNC R2, R2 ;  /* 0x0000000200027311 */ /* 0x004ea2000030d900 */
[----:B------:R-:W-:Y:S05]  /*aa00*/  BRA `(.L_x_13323) ;  /* 0x00000008009c7947 */ /* 0x000fea0003800000 */
.L_x_13318:
        /* <DEDUP_REMOVED lines=13> */
.L_x_13332:
[----:B------:R-:W2:Y:S02]  /*aae0*/  LDG.E.64 R2, desc[UR36][R4.64] ;  /* 0x0000002404027981 */ /* 0x000ea4000c1e1b00 */
[----:B--2---:R-:W0:Y:S01]  /*aaf0*/  F2I.S64.F64.TRUNC R2, R2 ;  /* 0x0000000200027311 */ /* 0x004e22000030d900 */
[----:B------:R-:W-:Y:S05]  /*ab00*/  BRA `(.L_x_13323) ;  /* 0x00000008005c7947 */ /* 0x000fea0003800000 */
.L_x_13331:
        /* <DEDUP_REMOVED lines=27> */
.L_x_13334:
        /* <DEDUP_REMOVED lines=14> */
.L_x_13333:
[----:B------:R-:W2:Y:S02]  /*ada0*/  LDG.E.U16 R2, desc[UR36][R4.64] ;  /* 0x0000002404027981 */ /* 0x000ea4000c1e1500 */
[----:B--2---:R-:W-:-:S06]  /*adb0*/  IMAD.U32 R2, R2, 0x10000, RZ ;  /* 0x0001000002027824 */ /* 0x004fcc00078e00ff */
[----:B------:R-:W0:Y:S01]  /*adc0*/  F2I.S64.TRUNC R2, R2 ;  /* 0x0000000200027311 */ /* 0x000e22000020d900 */
[----:B------:R-:W-:Y:S05]  /*add0*/  BRA `(.L_x_13323) ;  /* 0x0000000400a87947 */ /* 0x000fea0003800000 */
.L_x_13330:
        /* <DEDUP_REMOVED lines=11> */
.L_x_13337:
        /* <DEDUP_REMOVED lines=21> */
.L_x_13341:
[----:B------:R-:W-:Y:S05]  /*afe0*/  BSYNC B1 ;  /* 0x0000000000017941 */ /* 0x000fea0003800000 */
.L_x_13340:
[----:B------:R-:W-:Y:S01]  /*aff0*/  IMAD.SHL.U32 R2, R2, 0x100000, RZ ;  /* 0x0010000002027824 */ /* 0x000fe200078e00ff */
[----:B------:R-:W-:-:S04]  /*b000*/  LEA R3, R0, 0x3b800000, 0x17 ;  /* 0x3b80000000037811 */ /* 0x000fc800078eb8ff */
[----:B------:R-:W-:-:S07]  /*b010*/  LOP3.LUT R2, R3, R2, R4, 0xfe, !PT ;  /* 0x0000000203027212 */ /* 0x000fce00078efe04 */
.L_x_13339:
[----:B------:R-:W-:Y:S05]  /*b020*/  BSYNC B0 ;  /* 0x0000000000007941 */ /* 0x000fea0003800000 */
.L_x_13338:
[----:B------:R-:W0:Y:S01]  /*b030*/  F2I.S64.TRUNC R2, R2 ;  /* 0x0000000200027311 */ /* 0x000e22000020d900 */
[----:B------:R-:W-:Y:S05]  /*b040*/  BRA `(.L_x_13323) ;  /* 0x00000004000c7947 */ /* 0x000fea0003800000 */
.L_x_13336:
        /* <DEDUP_REMOVED lines=21> */
.L_x_13345:
[----:B------:R-:W-:Y:S05]  /*b1a0*/  BSYNC B1 ;  /* 0x0000000000017941 */ /* 0x000fea0003800000 */
.L_x_13344:
[----:B------:R-:W-:Y:S01]  /*b1b0*/  IMAD.SHL.U32 R2, R2, 0x200000, RZ ;  /* 0x0020000002027824 */ /* 0x000fe200078e00ff */
[----:B------:R-:W-:-:S04]  /*b1c0*/  LEA R3, R0, 0x37800000, 0x17 ;  /* 0x3780000000037811 */ /* 0x000fc800078eb8ff */
[----:B------:R-:W-:-:S07]  /*b1d0*/  LOP3.LUT R2, R3, R2, R4, 0xfe, !PT ;  /* 0x0000000203027212 */ /* 0x000fce00078efe04 */
.L_x_13343:
[----:B------:R-:W-:Y:S05]  /*b1e0*/  BSYNC B0 ;  /* 0x0000000000007941 */ /* 0x000fea0003800000 */
.L_x_13342:
[----:B------:R-:W0:Y:S01]  /*b1f0*/  F2I.S64.TRUNC R2, R2 ;  /* 0x0000000200027311 */ /* 0x000e22000020d900 */
[----:B------:R-:W-:Y:S05]  /*b200*/  BRA `(.L_x_13323) ;  /* 0x00000000009c7947 */ /* 0x000fea0003800000 */
.L_x_13335:
        /* <DEDUP_REMOVED lines=14> */
.L_x_13349:
[----:B------:R-:W-:Y:S05]  /*b2f0*/  BSYNC B0 ;  /* 0x0000000000007941 */ /* 0x000fea0003800000 */
.L_x_13348:
[----:B------:R-:W0:Y:S01]  /*b300*/  F2I.S64.TRUNC R2, R2 ;  /* 0x0000000200027311 */ /* 0x000e22000020d900 */
[----:B------:R-:W-:Y:S05]  /*b310*/  BRA `(.L_x_13323) ;  /* 0x0000000000587947 */ /* 0x000fea0003800000 */
.L_x_13322:
        /* <DEDUP_REMOVED lines=16> */
.L_x_13350:
[----:B------:R-:W-:Y:S01]  /*b420*/  CS2R R2, SRZ ;  /* 0x0000000000027805 */ /* 0x000fe2000001ff00 */
[----:B------:R-:W-:Y:S06]  /*b430*/  BRA `(.L_x_13323) ;  /* 0x0000000000107947 */ /* 0x000fec0003800000 */
.L_x_13347:
[----:B------:R0:W5:Y:S01]  /*b440*/  LDG.E.64 R2, desc[UR36][R4.64] ;  /* 0x0000002404027981 */ /* 0x000162000c1e1b00 */
[----:B------:R-:W-:Y:S05]  /*b450*/  BRA `(.L_x_13323) ;  /* 0x0000000000087947 */ /* 0x000fea0003800000 */
.L_x_13346:
[----:B------:R0:W5:Y:S01]  /*b460*/  LDG.E R2, desc[UR36][R4.64] ;  /* 0x0000002404027981 */ /* 0x000162000c1e1900 */
[----:B------:R-:W-:-:S07]  /*b470*/  IMAD.MOV.U32 R3, RZ, RZ, RZ ;  /* 0x000000ffff037224 */ /* 0x000fce00078e00ff */
.L_x_13323:
[----:B01----:R-:W0:Y:S01]  /*b480*/  LDC.U8 R4, c[0x0][0x430] ;  /* 0x00010c00ff047b82 */ /* 0x003e220000000000 */
[C---:B--2345:R-:W-:Y:S02]  /*b490*/  ISETP.NE.U32.AND P0, PT, R2.reuse, RZ, PT ;  /* 0x000000ff0200720c */ /* 0x07cfe40003f05070 */
        /* <DEDUP_REMOVED lines=21> */
.L_x_13354:
[----:B------:R-:W-:Y:S01]  /*b5f0*/  STG.E.U8 desc[UR36][R16.64], R5 ;  /* 0x0000000510007986 */ /* 0x000fe2000c101124 */
[----:B------:R-:W-:Y:S05]  /*b600*/  EXIT ;  /* 0x000000000000794d */ /* 0x000fea0003800000 */
.L_x_13353:
        /* <DEDUP_REMOVED lines=8> */
.L_x_13357:
[----:B------:R-:W-:Y:S01]  /*b690*/  STG.E desc[UR36][R16.64], R5 ;  /* 0x0000000510007986 */ /* 0x000fe2000c101924 */
[----:B------:R-:W-:Y:S05]  /*b6a0*/  EXIT ;  /* 0x000000000000794d */ /* 0x000fea0003800000 */
.L_x_13356:
[----:B------:R-:W-:Y:S01]  /*b6b0*/  STG.E.U16 desc[UR36][R16.64], R5 ;  /* 0x0000000510007986 */ /* 0x000fe2000c101524 */
[----:B------:R-:W-:Y:S05]  /*b6c0*/  EXIT ;  /* 0x000000000000794d */ /* 0x000fea0003800000 */
.L_x_13352:
        /* <DEDUP_REMOVED lines=9> */
.L_x_13359:
[----:B------:R-:W0:Y:S02]  /*b760*/  I2F.S64 R0, R2 ;  /* 0x0000000200007312 */ /* 0x000e240000301400 */
[----:B0-----:R-:W-:-:S05]  /*b770*/  F2FP.F16.F32.PACK_AB R0, RZ, R0 ;  /* 0x00000000ff00723e */ /* 0x001fca00000000ff */
[----:B------:R-:W-:Y:S01]  /*b780*/  STG.E.U16 desc[UR36][R16.64], R0 ;  /* 0x0000000010007986 */ /* 0x000fe2000c101524 */
[----:B------:R-:W-:Y:S05]  /*b790*/  EXIT ;  /* 0x000000000000794d */ /* 0x000fea0003800000 */
.L_x_13358:
        /* <DEDUP_REMOVED lines=10> */
.L_x_13361:
[----:B------:R-:W0:Y:S02]  /*b840*/  I2F.S64 R2, R2 ;  /* 0x0000000200027312 */ /* 0x000e240000301400 */
[----:B0-----:R-:W-:-:S04]  /*b850*/  F2FP.F16.F32.PACK_AB R3, RZ, R2 ;  /* 0x00000002ff03723e */ /* 0x001fc800000000ff */
[----:B------:R-:W-:-:S05]  /*b860*/  PRMT R3, R3, 0x5410, RZ ;  /* 0x0000541003037816 */ /* 0x000fca00000000ff */
[----:B------:R-:W-:Y:S01]  /*b870*/  STG.E desc[UR36][R16.64], R3 ;  /* 0x0000000310007986 */ /* 0x000fe2000c101924 */
[----:B------:R-:W-:Y:S05]  /*b880*/  EXIT ;  /* 0x000000000000794d */ /* 0x000fea0003800000 */
.L_x_13360:
[----:B------:R-:W0:Y:S02]  /*b890*/  I2F.F64.S64 R2, R2 ;  /* 0x0000000200027312 */ /* 0x000e240000301c00 */
[----:B0-----:R-:W-:Y:S01]  /*b8a0*/  STG.E.64 desc[UR36][R16.64], R2 ;  /* 0x0000000210007986 */ /* 0x001fe2000c101b24 */
[----:B------:R-:W-:Y:S05]  /*b8b0*/  EXIT ;  /* 0x000000000000794d */ /* 0x000fea0003800000 */
.L_x_13351:
        /* <DEDUP_REMOVED lines=13> */
.L_x_13364:
[----:B------:R-:W0:Y:S01]  /*b990*/  I2F.F64.S64 R4, R2 ;  /* 0x0000000200047312 */ /* 0x000e220000301c00 */
[----:B------:R-:W-:-:S05]  /*b9a0*/  CS2R R6, SRZ ;  /* 0x0000000000067805 */ /* 0x000fca000001ff00 */
[----:B0-----:R-:W-:Y:S01]  /*b9b0*/  STG.E.128 desc[UR36][R16.64], R4 ;  /* 0x0000000410007986 */ /* 0x001fe2000c101d24 */
[----:B------:R-:W-:Y:S05]  /*b9c0*/  EXIT ;  /* 0x000000000000794d */ /* 0x000fea0003800000 */
.L_x_13363:
        /* <DEDUP_REMOVED lines=21> */
.L_x_13368:
[----:B------:R-:W-:Y:S05]  /*bb20*/  BSYNC B0 ;  /* 0x0000000000007941 */ /* 0x000fea0003800000 */
.L_x_13367:
[----:B------:R-:W-:-:S05]  /*bb30*/  LOP3.LUT R5, R0, R5, RZ, 0xfc, !PT ;  /* 0x0000000500057212 */ /* 0x000fca00078efcff */
[----:B------:R-:W-:Y:S01]  /*bb40*/  STG.E.U8 desc[UR36][R16.64], R5 ;  /* 0x0000000510007986 */ /* 0x000fe2000c101124 */
[----:B------:R-:W-:Y:S05]  /*bb50*/  EXIT ;  /* 0x000000000000794d */ /* 0x000fea0003800000 */
.L_x_13366:
        /* <DEDUP_REMOVED lines=13> */
.L_x_13370:
[----:B------:R-:W-:Y:S01]  /*bc30*/  IMAD.MOV.U32 R0, RZ, RZ, 0x7f ;  /* 0x0000007fff007424 */ /* 0x000fe200078e00ff */
[----:B------:R-:W-:-:S04]  /*bc40*/  ISETP.GT.U32.AND P0, PT, R4, 0x7f800000, PT ;  /* 0x7f8000000400780c */ /* 0x000fc80003f04070 */
[----:B------:R-:W-:-:S09]  /*bc50*/  SEL R0, R0, 0x7c, P0 ;  /* 0x0000007c00007807 */ /* 0x000fd20000000000 */
.L_x_13371:
[----:B------:R-:W-:Y:S05]  /*bc60*/  BSYNC B0 ;  /* 0x0000000000007941 */ /* 0x000fea0003800000 */
.L_x_13369:
[----:B------:R-:W-:-:S04]  /*bc70*/  LOP3.LUT R2, R3, 0x80000000, RZ, 0xc0, !PT ;  /* 0x8000000003027812 */ /* 0x000fc800078ec0ff */
[----:B------:R-:W-:-:S04]  /*bc80*/  SHF.R.U32.HI R3, RZ, 0x18, R2 ;  /* 0x00000018ff037819 */ /* 0x000fc80000011602 */
[----:B------:R-:W-:-:S05]  /*bc90*/  LOP3.LUT R3, R0, R3, RZ, 0xfc, !PT ;  /* 0x0000000300037212 */ /* 0x000fca00078efcff */
[----:B------:R-:W-:Y:S01]  /*bca0*/  STG.E.U8 desc[UR36][R16.64], R3 ;  /* 0x0000000310007986 */ /* 0x000fe2000c101124 */
[----:B------:R-:W-:Y:S05]  /*bcb0*/  EXIT ;  /* 0x000000000000794d */ /* 0x000fea0003800000 */
.L_x_13365:
[----:B------:R-:W0:Y:S02]  /*bcc0*/  I2F.S64 R0, R2 ;  /* 0x0000000200007312 */ /* 0x000e240000301400 */
[----:B0-----:R-:W-:-:S05]  /*bcd0*/  F2FP.BF16.F32.PACK_AB R0, RZ, R0 ;  /* 0x00000000ff00723e */ /* 0x001fca00000010ff */
[----:B------:R-:W-:Y:S01]  /*bce0*/  STG.E.U16 desc[UR36][R16.64], R0 ;  /* 0x0000000010007986 */ /* 0x000fe2000c101524 */
[----:B------:R-:W-:Y:S05]  /*bcf0*/  EXIT ;  /* 0x000000000000794d */ /* 0x000fea0003800000 */
.L_x_13362:
        /* <DEDUP_REMOVED lines=10> */
.L_x_13374:
        /* <DEDUP_REMOVED lines=17> */
.L_x_13377:
[----:B------:R-:W-:-:S04]  /*beb0*/  LOP3.LUT R2, R3, 0x80000000, RZ, 0xc0, !PT ;  /* 0x8000000003027812 */ /* 0x000fc800078ec0ff */
[----:B------:R-:W-:-:S04]  /*bec0*/  SHF.R.U32.HI R3, RZ, 0x18, R2 ;  /* 0x00000018ff037819 */ /* 0x000fc80000011602 */
[----:B------:R-:W-:-:S04]  /*bed0*/  LOP3.LUT R0, R0, R3, RZ, 0xfc, !PT ;  /* 0x0000000300007212 */ /* 0x000fc800078efcff */
[----:B------:R-:W-:-:S07]  /*bee0*/  PRMT R8, R0, 0x7610, R8 ;  /* 0x0000761000087816 */ /* 0x000fce0000000008 */
.L_x_13376:
[----:B------:R-:W-:Y:S05]  /*bef0*/  BSYNC B0 ;  /* 0x0000000000007941 */ /* 0x000fea0003800000 */
.L_x_13375:
[----:B------:R-:W-:Y:S01]  /*bf00*/  STG.E.U8 desc[UR36][R16.64], R8 ;  /* 0x0000000810007986 */ /* 0x000fe2000c101124 */
[----:B------:R-:W-:Y:S05]  /*bf10*/  EXIT ;  /* 0x000000000000794d */ /* 0x000fea0003800000 */
.L_x_13373:
        /* <DEDUP_REMOVED lines=17> */
.L_x_13380:
[----:B------:R-:W-:-:S04]  /*c030*/  LOP3.LUT R2, R3, 0x80000000, RZ, 0xc0, !PT ;  /* 0x8000000003027812 */ /* 0x000fc800078ec0ff */
[----:B------:R-:W-:-:S04]  /*c040*/  SHF.R.U32.HI R3, RZ, 0x18, R2 ;  /* 0x00000018ff037819 */ /* 0x000fc80000011602 */
[----:B------:R-:W-:-:S04]  /*c050*/  LOP3.LUT R0, R0, R3, RZ, 0xfc, !PT ;  /* 0x0000000300007212 */ /* 0x000fc800078efcff */
[----:B------:R-:W-:-:S07]  /*c060*/  PRMT R8, R0, 0x7610, R8 ;  /* 0x0000761000087816 */ /* 0x000fce0000000008 */
.L_x_13379:
[----:B------:R-:W-:Y:S05]  /*c070*/  BSYNC B0 ;  /* 0x0000000000007941 */ /* 0x000fea0003800000 */
.L_x_13378:
[----:B------:R-:W-:Y:S01]  /*c080*/  STG.E.U8 desc[UR36][R16.64], R8 ;  /* 0x0000000810007986 */ /* 0x000fe2000c101124 */
[----:B------:R-:W-:Y:S05]  /*c090*/  EXIT ;  /* 0x000000000000794d */ /* 0x000fea0003800000 */
.L_x_13372:
        /* <DEDUP_REMOVED lines=23> */
.L_x_13355:
        /* <DEDUP_REMOVED lines=16> */
.L_x_13383:
[----:B------:R-:W-:Y:S05]  /*c310*/  EXIT ;  /* 0x000000000000794d */ /* 0x000fea0003800000 */
.L_x_13382:
[----:B------:R-:W-:Y:S01]  /*c320*/  STG.E.64 desc[UR36][R16.64], R2 ;  /* 0x0000000210007986 */ /* 0x000fe2000c101b24 */
[----:B------:R-:W-:Y:S05]  /*c330*/  EXIT ;  /* 0x000000000000794d */ /* 0x000fea0003800000 */
.L_x_13381:
[----:B------:R-:W-:Y:S01]  /*c340*/  STG.E desc[UR36][R16.64], R5 ;  /* 0x0000000510007986 */ /* 0x000fe2000c101924 */
[----:B------:R-:W-:Y:S05]  /*c350*/  EXIT ;  /* 0x000000000000794d */ /* 0x000fea0003800000 */
.L_x_13384:
        /* <DEDUP_REMOVED lines=10> */
.L_x_32148:


//--------------------- .text._ZN2at6native27unrolled_elementwise_kernelINS0_13BUnaryFunctorIlllZZZNS0_21heaviside_kernel_cudaERNS_18TensorIteratorBaseEENKUlvE_clEvENKUlvE2_clEvEUlllE_EESt5arrayIPcLm2EELi4E23TrivialOffsetCalculatorILi1EjESD_NS0_6memory12LoadWithCastILi1EEENSE_13StoreWithCastILi1EEEEEviT_T0_T2_T3_T4_T5_ --------------------------
	.section	.text._ZN2at6native27unrolled_elementwise_kernelINS0_13BUnaryFunctorIlllZZZNS0_21heaviside_kernel_cudaERNS_18TensorIteratorBaseEENKUlvE_clEvENKUlvE2_clEvEUlllE_EESt5arrayIPcLm2EELi4E23TrivialOffsetCalculatorILi1EjESD_NS0_6memory12LoadWithCastILi1EEENSE_13StoreWithCastILi1EEEEEviT_T0_T2_T3_T4_T5_,"ax",@progbits
	.align	128
        .global         _ZN2at6native27unrolled_elementwise_kernelINS0_13BUnaryFunctorIlllZZZNS0_21heaviside_kernel_cudaERNS_18TensorIteratorBaseEENKUlvE_clEvENKUlvE2_clEvEUlllE_EESt5arrayIPcLm2EELi4E23TrivialOffsetCalculatorILi1EjESD_NS0_6memory12LoadWithCastILi1EEENSE_13StoreWithCastILi1EEEEEviT_T0_T2_T3_T4_T5_
        .type           _ZN2at6native27unrolled_elementwise_kernelINS0_13BUnaryFunctorIlllZZZNS0_21heaviside_kernel_cudaERNS_18TensorIteratorBaseEENKUlvE_clEvENKUlvE2_clEvEUlllE_EESt5arrayIPcLm2EELi4E23TrivialOffsetCalculatorILi1EjESD_NS0_6memory12LoadWithCastILi1EEENSE_13StoreWithCastILi1EEEEEviT_T0_T2_T3_T4_T5_,@function
        .size           _ZN2at6native27unrolled_elementwise_kernelINS0_13BUnaryFunctorIlllZZZNS0_21heaviside_kernel_cudaERNS_18TensorIteratorBaseEENKUlvE_clEvENKUlvE2_clEvEUlllE_EESt5arrayIPcLm2EELi4E23TrivialOffsetCalculatorILi1EjESD_NS0_6memory12LoadWithCastILi1EEENSE_13StoreWithCastILi1EEEEEviT_T0_T2_T3_T4_T5_,(.L_x_32149 - _ZN2at6native27unrolled_elementwise_kernelINS0_13BUnaryFunctorIlllZZZNS0_21heaviside_kernel_cudaERNS_18TensorIteratorBaseEENKUlvE_clEvENKUlvE2_clEvEUlllE_EESt5arrayIPcLm2EELi4E23TrivialOffsetCalculatorILi1EjESD_NS0_6memory12LoadWithCastILi1EEENSE_13StoreWithCastILi1EEEEEviT_T0_T2_T3_T4_T5_)
        .other          _ZN2at6native27unrolled_elementwise_kernelINS0_13BUnaryFunctorIlllZZZNS0_21heaviside_kernel_cudaERNS_18TensorIteratorBaseEENKUlvE_clEvENKUlvE2_clEvEUlllE_EESt5arrayIPcLm2EELi4E23TrivialOffsetCalculatorILi1EjESD_NS0_6memory12LoadWithCastILi1EEENSE_13StoreWithCastILi1EEEEEviT_T0_T2_T3_T4_T5_,@"STO_CUDA_ENTRY STV_DEFAULT"
_ZN2at6native27unrolled_elementwise_kernelINS0_13BUnaryFunctorIlllZZZNS0_21heaviside_kernel_cudaERNS_18TensorIteratorBaseEENKUlvE_clEvENKUlvE2_clEvEUlllE_EESt5arrayIPcLm2EELi4E23TrivialOffsetCalculatorILi1EjESD_NS0_6memory12LoadWithCastILi1EEENSE_13StoreWithCastILi1EEEEEviT_T0_T2_T3_T4_T5_:
.text._ZN2at6native27unrolled_elementwise_kernelINS0_13BUnaryFunctorIlllZZZNS0_21heaviside_kernel_cudaERNS_18TensorIteratorBaseEENKUlvE_clEvENKUlvE2_clEvEUlllE_EESt5arrayIPcLm2EELi4E23TrivialOffsetCalculatorILi1EjESD_NS0_6memory12LoadWithCastILi1EEENSE_13StoreWithCastILi1EEEEEviT_T0_T2_T3_T4_T5_:
        /* <DEDUP_REMOVED lines=32> */
.L_x_13390:
[----:B------:R1:W5:Y:S01]  /*0200*/  LDG.E.U8 R18, desc[UR36][R2.64] ;  /* 0x0000002402127981 */ /* 0x000362000c1e1100 */
[----:B------:R-:W-:Y:S01]  /*0210*/  IMAD.MOV.U32 R19, RZ, RZ, RZ ;  /* 0x000000ffff137224 */ /* 0x000fe200078e00ff */
[----:B------:R-:W-:Y:S06]  /*0220*/  BRA `(.L_x_13392) ;  /* 0x0000000c004c7947 */ /* 0x000fec0003800000 */
.L_x_13389:
        /* <DEDUP_REMOVED lines=8> */
.L_x_13394:
[----:B------:R-:W2:Y:S02]  /*02b0*/  LDG.E R18, desc[UR36][R2.64] ;  /* 0x0000002402127981 */ /* 0x000ea4000c1e1900 */
[----:B--2---:R-:W-:Y:S01]  /*02c0*/  SHF.R.S32.HI R19, RZ, 0x1f, R18 ;  /* 0x0000001fff137819 */ /* 0x004fe20000011412 */
[----:B------:R-:W-:Y:S06]  /*02d0*/  BRA `(.L_x_13392) ;  /* 0x0000000c00207947 */ /* 0x000fec0003800000 */
.L_x_13393:
[----:B------:R-:W2:Y:S02]  /*02e0*/  LDG.E.S16 R18, desc[UR36][R2.64] ;  /* 0x0000002402127981 */ /* 0x000ea4000c1e1700 */
[----:B--2---:R-:W-:Y:S01]  /*02f0*/  SHF.R.S32.HI R19, RZ, 0x1f, R18 ;  /* 0x0000001fff137819 */ /* 0x004fe20000011412 */
[----:B------:R-:W-:Y:S06]  /*0300*/  BRA `(.L_x_13392) ;  /* 0x0000000c00147947 */ /* 0x000fec0003800000 */
.L_x_13388:
        /* <DEDUP_REMOVED lines=9> */
.L_x_13396:
[----:B------:R-:W2:Y:S02]  /*03a0*/  LDG.E.U16 R2, desc[UR36][R2.64] ;  /* 0x0000002402027981 */ /* 0x000ea4000c1e1500 */
[----:B--2---:R-:W-:-:S06]  /*03b0*/  HADD2.F32 R18, -RZ, R2.H0_H0 ;  /* 0x20000002ff127230 */ /* 0x004fcc0000004100 */
[----:B------:R-:W0:Y:S01]  /*03c0*/  F2I.S64.TRUNC R18, R18 ;  /* 0x0000001200127311 */ /* 0x000e22000020d900 */
[----:B------:R-:W-:Y:S05]  /*03d0*/  BRA `(.L_x_13392) ;  /* 0x0000000800e07947 */ /* 0x000fea0003800000 */
.L_x_13395:
        /* <DEDUP_REMOVED lines=9> */
.L_x_13398:
[----:B------:R-:W2:Y:S02]  /*0470*/  LDG.E.U16 R2, desc[UR36][R2.64] ;  /* 0x0000002402027981 */ /* 0x000ea4000c1e1500 */
[----:B--2---:R-:W-:-:S06]  /*0480*/  HADD2.F32 R18, -RZ, R2.H0_H0 ;  /* 0x20000002ff127230 */ /* 0x004fcc0000004100 */
[----:B------:R-:W4:Y:S01]  /*0490*/  F2I.S64.TRUNC R18, R18 ;  /* 0x0000001200127311 */ /* 0x000f22000020d900 */
[----:B------:R-:W-:Y:S05]  /*04a0*/  BRA `(.L_x_13392) ;  /* 0x0000000800ac7947 */ /* 0x000fea0003800000 */
.L_x_13397:
[----:B------:R-:W2:Y:S02]  /*04b0*/  LDG.E.64 R2, desc[UR36][R2.64] ;  /* 0x0000002402027981 */ /* 0x000ea4000c1e1b00 */
[----:B--2---:R2:W3:Y:S01]  /*04c0*/  F2I.S64.F64.TRUNC R18, R2 ;  /* 0x0000000200127311 */ /* 0x0044e2000030d900 */
[----:B------:R-:W-:Y:S05]  /*04d0*/  BRA `(.L_x_13392) ;  /* 0x0000000800a07947 */ /* 0x000fea0003800000 */
.L_x_13387:
        /* <DEDUP_REMOVED lines=13> */
.L_x_13401:
[----:B------:R-:W2:Y:S02]  /*05b0*/  LDG.E.64 R2, desc[UR36][R2.64] ;  /* 0x0000002402027981 */ /* 0x000ea4000c1e1b00 */
[----:B--2---:R0:W1:Y:S01]  /*05c0*/  F2I.S64.F64.TRUNC R18, R2 ;  /* 0x0000000200127311 */ /* 0x004062000030d900 */
[----:B------:R-:W-:Y:S05]  /*05d0*/  BRA `(.L_x_13392) ;  /* 0x0000000800607947 */ /* 0x000fea0003800000 */
.L_x_13400:
        /* <DEDUP_REMOVED lines=27> */
.L_x_13403:
        /* <DEDUP_REMOVED lines=15> */
.L_x_13402:
[----:B------:R-:W2:Y:S02]  /*0880*/  LDG.E.U16 R18, desc[UR36][R2.64] ;  /* 0x0000002402127981 */ /* 0x000ea4000c1e1500 */
[----:B--2---:R-:W-:-:S06]  /*0890*/  IMAD.U32 R18, R18, 0x10000, RZ ;  /* 0x0001000012127824 */ /* 0x004fcc00078e00ff */
[----:B------:R-:W0:Y:S01]  /*08a0*/  F2I.S64.TRUNC R18, R18 ;  /* 0x0000001200127311 */ /* 0x000e22000020d900 */
[----:B------:R-:W-:Y:S05]  /*08b0*/  BRA `(.L_x_13392) ;  /* 0x0000000400a87947 */ /* 0x000fea0003800000 */
.L_x_13399:
        /* <DEDUP_REMOVED lines=11> */
.L_x_13406:
        /* <DEDUP_REMOVED lines=21> */
.L_x_13410:
[----:B------:R-:W-:Y:S05]  /*0ac0*/  BSYNC B1 ;  /* 0x0000000000017941 */ /* 0x000fea0003800000 */
.L_x_13409:
[----:B------:R-:W-:Y:S01]  /*0ad0*/  IMAD.SHL.U32 R2, R2, 0x100000, RZ ;  /* 0x0010000002027824 */ /* 0x000fe200078e00ff */
[----:B------:R-:W-:-:S04]  /*0ae0*/  LEA R3, R0, 0x3b800000, 0x17 ;  /* 0x3b80000000037811 */ /* 0x000fc800078eb8ff */
[----:B------:R-:W-:-:S07]  /*0af0*/  LOP3.LUT R18, R3, R2, R18, 0xfe, !PT ;  /* 0x0000000203127212 */ /* 0x000fce00078efe12 */
.L_x_13408:
[----:B------:R-:W-:Y:S05]  /*0b00*/  BSYNC B0 ;  /* 0x0000000000007941 */ /* 0x000fea0003800000 */
.L_x_13407:
[----:B------:R-:W0:Y:S01]  /*0b10*/  F2I.S64.TRUNC R18, R18 ;  /* 0x0000001200127311 */ /* 0x000e22000020d900 */
[----:B------:R-:W-:Y:S05]  /*0b20*/  BRA `(.L_x_13392) ;  /* 0x00000004000c7947 */ /* 0x000fea0003800000 */
.L_x_13405:
        /* <DEDUP_REMOVED lines=21> */
.L_x_13414:
[----:B------:R-:W-:Y:S05]  /*0c80*/  BSYNC B1 ;  /* 0x0000000000017941 */ /* 0x000fea0003800000 */
.L_x_13413:
[----:B------:R-:W-:Y:S01]  /*0c90*/  IMAD.SHL.U32 R2, R2, 0x200000, RZ ;  /* 0x0020000002027824 */ /* 0x000fe200078e00ff */
[----:B------:R-:W-:-:S04]  /*0ca0*/  LEA R3, R0, 0x37800000, 0x17 ;  /* 0x3780000000037811 */ /* 0x000fc800078eb8ff */
[----:B------:R-:W-:-:S07]  /*0cb0*/  LOP3.LUT R18, R3, R2, R18, 0xfe, !PT ;  /* 0x0000000203127212 */ /* 0x000fce00078efe12 */
.L_x_13412:
[----:B------:R-:W-:Y:S05]  /*0cc0*/  BSYNC B0 ;  /* 0x0000000000007941 */ /* 0x000fea0003800000 */
.L_x_13411:
[----:B------:R-:W0:Y:S01]  /*0cd0*/  F2I.S64.TRUNC R18, R18 ;  /* 0x0000001200127311 */ /* 0x000e22000020d900 */
[----:B------:R-:W-:Y:S05]  /*0ce0*/  BRA `(.L_x_13392) ;  /* 0x00000000009c7947 */ /* 0x000fea0003800000 */
.L_x_13404:
        /* <DEDUP_REMOVED lines=14> */
.L_x_13418:
[----:B------:R-:W-:Y:S05]  /*0dd0*/  BSYNC B0 ;  /* 0x0000000000007941 */ /* 0x000fea0003800000 */
.L_x_13417:
[----:B------:R-:W0:Y:S01]  /*0de0*/  F2I.S64.TRUNC R18, R18 ;  /* 0x0000001200127311 */ /* 0x000e22000020d900 */
[----:B------:R-:W-:Y:S05]  /*0df0*/  BRA `(.L_x_13392) ;  /* 0x0000000000587947 */ /* 0x000fea0003800000 */
.L_x_13391:
        /* <DEDUP_REMOVED lines=16> */
.L_x_13419:
[----:B------:R-:W-:Y:S01]  /*0f00*/  CS2R R18, SRZ ;  /* 0x0000000000127805 */ /* 0x000fe2000001ff00 */
[----:B------:R-:W-:Y:S06]  /*0f10*/  BRA `(.L_x_13392) ;  /* 0x0000000000107947 */ /* 0x000fec0003800000 */
.L_x_13416:
[----:B------:R0:W5:Y:S01]  /*0f20*/  LDG.E.64 R18, desc[UR36][R2.64] ;  /* 0x0000002402127981 */ /* 0x000162000c1e1b00 */
[----:B------:R-:W-:Y:S05]  /*0f30*/  BRA `(.L_x_13392) ;  /* 0x0000000000087947 */ /* 0x000fea0003800000 */
.L_x_13415:
[----:B------:R0:W5:Y:S01]  /*0f40*/  LDG.E R18, desc[UR36][R2.64] ;  /* 0x0000002402127981 */ /* 0x000162000c1e1900 */
[----:B------:R-:W-:-:S07]  /*0f50*/  IMAD.MOV.U32 R19, RZ, RZ, RZ ;  /* 0x000000ffff137224 */ /* 0x000fce00078e00ff */
.L_x_13392:
[----:B------:R-:W2:Y:S02]  /*0f60*/  S2R R26, SR_TID.X ;  /* 0x00000000001a7919 */ /* 0x000ea40000002100 */
[----:B--2---:R-:W-:-:S07]  /*0f70*/  VIADD R26, R26, 0x80 ;  /* 0x000000801a1a7836 */ /* 0x004fce0000000000 */
.L_x_13386:
[----:B------:R-:W-:Y:S05]  /*0f80*/  BSYNC B6 ;  /* 0x0000000000067941 */ /* 0x000fea0003800000 */
.L_x_13385:
        /* <DEDUP_REMOVED lines=24> */
.L_x_13425:
[----:B------:R0:W5:Y:S01]  /*1110*/  LDG.E.U8 R22, desc[UR36][R2.64] ;  /* 0x0000002402167981 */ /* 0x000162000c1e1100 */
[----:B------:R-:W-:Y:S01]  /*1120*/  IMAD.MOV.U32 R23, RZ, RZ, RZ ;  /* 0x000000ffff177224 */ /* 0x000fe200078e00ff */
[----:B------:R-:W-:Y:S06]  /*1130*/  BRA `(.L_x_13427) ;  /* 0x0000000c00487947 */ /* 0x000fec0003800000 */
.L_x_13424:
        /* <DEDUP_REMOVED lines=8> */
.L_x_13429:
[----:B------:R-:W2:Y:S02]  /*11c0*/  LDG.E R22, desc[UR36][R2.64] ;  /* 0x0000002402167981 */ /* 0x000ea4000c1e1900 */
[----:B--2---:R-:W-:Y:S01]  /*11d0*/  SHF.R.S32.HI R23, RZ, 0x1f, R22 ;  /* 0x0000001fff177819 */ /* 0x004fe20000011416 */
[----:B------:R-:W-:Y:S06]  /*11e0*/  BRA `(.L_x_13427) ;  /* 0x0000000c001c7947 */ /* 0x000fec0003800000 */
.L_x_13428:
[----:B------:R-:W2:Y:S02]  /*11f0*/  LDG.E.S16 R22, desc[UR36][R2.64] ;  /* 0x0000002402167981 */ /* 0x000ea4000c1e1700 */
[----:B--2---:R-:W-:Y:S01]  /*1200*/  SHF.R.S32.HI R23, RZ, 0x1f, R22 ;  /* 0x0000001fff177819 */ /* 0x004fe20000011416 */
[----:B------:R-:W-:Y:S06]  /*1210*/  BRA `(.L_x_13427) ;  /* 0x0000000c00107947 */ /* 0x000fec0003800000 */
.L_x_13423:
        /* <DEDUP_REMOVED lines=9> */
.L_x_13431:
[----:B------:R-:W2:Y:S02]  /*12b0*/  LDG.E.U16 R2, desc[UR36][R2.64] ;  /* 0x0000002402027981 */ /* 0x000ea4000c1e1500 */
[----:B--2---:R-:W-:-:S06]  /*12c0*/  HADD2.F32 R22, -RZ, R2.H0_H0 ;  /* 0x20000002ff167230 */ /* 0x004fcc0000004100 */
[----:B------:R-:W0:Y:S01]  /*12d0*/  F2I.S64.TRUNC R22, R22 ;  /* 0x0000001600167311 */ /* 0x000e22000020d900 */
[----:B------:R-:W-:Y:S05]  /*12e0*/  BRA `(.L_x_13427) ;  /* 0x0000000800dc7947 */ /* 0x000fea0003800000 */
.L_x_13430:
        /* <DEDUP_REMOVED lines=9> */
.L_x_13433:
[----:B------:R-:W2:Y:S02]  /*1380*/  LDG.E.U16 R2, desc[UR36][R2.64] ;  /* 0x0000002402027981 */ /* 0x000ea4000c1e1500 */
[----:B--2---:R-:W-:-:S06]  /*1390*/  HADD2.F32 R22, -RZ, R2.H0_H0 ;  /* 0x20000002ff167230 */ /* 0x004fcc0000004100 */
[----:B------:R-:W0:Y:S01]  /*13a0*/  F2I.S64.TRUNC R22, R22 ;  /* 0x0000001600167311 */ /* 0x000e22000020d900 */
[----:B------:R-:W-:Y:S05]  /*13b0*/  BRA `(.L_x_13427) ;  /* 0x0000000800a87947 */ /* 0x000fea0003800000 */
.L_x_13432:
[----:B------:R-:W2:Y:S02]  /*13c0*/  LDG.E.64 R2, desc[UR36][R2.64] ;  /* 0x0000002402027981 */ /* 0x000ea4000c1e1b00 */
[----:B--2---:R0:W1:Y:S01]  /*13d0*/  F2I.S64.F64.TRUNC R22, R2 ;  /* 0x0000000200167311 */ /* 0x004062000030d900 */
[----:B------:R-:W-:Y:S05]  /*13e0*/  BRA `(.L_x_13427) ;  /* 0x00000008009c7947 */ /* 0x000fea0003800000 */
.L_x_13422:
        /* <DEDUP_REMOVED lines=13> */
.L_x_13436:
[----:B------:R-:W2:Y:S02]  /*14c0*/  LDG.E.64 R2, desc[UR36][R2.64] ;  /* 0x0000002402027981 */ /* 0x000ea4000c1e1b00 */
[----:B--2---:R0:W1:Y:S01]  /*14d0*/  F2I.S64.F64.TRUNC R22, R2 ;  /* 0x0000000200167311 */ /* 0x004062000030d900 */
[----:B------:R-:W-:Y:S05]  /*14e0*/  BRA `(.L_x_13427) ;  /* 0x00000008005c7947 */ /* 0x000fea0003800000 */
.L_x_13435:
        /* <DEDUP_REMOVED lines=27> */
.L_x_13438:
        /* <DEDUP_REMOVED lines=14> */
.L_x_13437:
[----:B------:R-:W2:Y:S02]  /*1780*/  LDG.E.U16 R22, desc[UR36][R2.64] ;  /* 0x0000002402167981 */ /* 0x000ea4000c1e1500 */
[----:B--2---:R-:W-:-:S06]  /*1790*/  IMAD.U32 R22, R22, 0x10000, RZ ;  /* 0x0001000016167824 */ /* 0x004fcc00078e00ff */
[----:B------:R-:W0:Y:S01]  /*17a0*/  F2I.S64.TRUNC R22, R22 ;  /* 0x0000001600167311 */ /* 0x000e22000020d900 */
[----:B------:R-:W-:Y:S05]  /*17b0*/  BRA `(.L_x_13427) ;  /* 0x0000000400a87947 */ /* 0x000fea0003800000 */
.L_x_13434:
        /* <DEDUP_REMOVED lines=11> */
.L_x_13441:
        /* <DEDUP_REMOVED lines=21> */
.L_x_13445:
[----:B------:R-:W-:Y:S05]  /*19c0*/  BSYNC B1 ;  /* 0x0000000000017941 */ /* 0x000fea0003800000 */
.L_x_13444:
[----:B------:R-:W-:Y:S01]  /*19d0*/  IMAD.SHL.U32 R2, R2, 0x100000, RZ ;  /* 0x0010000002027824 */ /* 0x000fe200078e00ff */
[----:B------:R-:W-:-:S04]  /*19e0*/  LEA R3, R0, 0x3b800000, 0x17 ;  /* 0x3b80000000037811 */ /* 0x000fc800078eb8ff */
[----:B------:R-:W-:-:S07]  /*19f0*/  LOP3.LUT R22, R3, R2, R22, 0xfe, !PT ;  /* 0x0000000203167212 */ /* 0x000fce00078efe16 */
.L_x_13443:
[----:B------:R-:W-:Y:S05]  /*1a00*/  BSYNC B0 ;  /* 0x0000000000007941 */ /* 0x000fea0003800000 */
.L_x_13442:
[----:B------:R-:W0:Y:S01]  /*1a10*/  F2I.S64.TRUNC R22, R22 ;  /* 0x0000001600167311 */ /* 0x000e22000020d900 */
[----:B------:R-:W-:Y:S05]  /*1a20*/  BRA `(.L_x_13427) ;  /* 0x00000004000c7947 */ /* 0x000fea0003800000 */
.L_x_13440:
        /* <DEDUP_REMOVED lines=21> */
.L_x_13449:
[----:B------:R-:W-:Y:S05]  /*1b80*/  BSYNC B1 ;  /* 0x0000000000017941 */ /* 0x000fea0003800000 */
.L_x_13448:
[----:B------:R-:W-:Y:S01]  /*1b90*/  IMAD.SHL.U32 R2, R2, 0x200000, RZ ;  /* 0x0020000002027824 */ /* 0x000fe200078e00ff */
[----:B------:R-:W-:-:S04]  /*1ba0*/  LEA R3, R0, 0x37800000, 0x17 ;  /* 0x3780000000037811 */ /* 0x000fc800078eb8ff */
[----:B------:R-:W-:-:S07]  /*1bb0*/  LOP3.LUT R22, R3, R2, R22, 0xfe, !PT ;  /* 0x0000000203167212 */ /* 0x000fce00078efe16 */
.L_x_13447:
[----:B------:R-:W-:Y:S05]  /*1bc0*/  BSYNC B0 ;  /* 0x0000000000007941 */ /* 0x000fea0003800000 */
.L_x_13446:
[----:B------:R-:W0:Y:S01]  /*1bd0*/  F2I.S64.TRUNC R22, R22 ;  /* 0x0000001600167311 */ /* 0x000e22000020d900 */
[----:B------:R-:W-:Y:S05]  /*1be0*/  BRA `(.L_x_13427) ;  /* 0x00000000009c7947 */ /* 0x000fea0003800000 */
.L_x_13439:
        /* <DEDUP_REMOVED lines=14> */
.L_x_13453:
[----:B------:R-:W-:Y:S05]  /*1cd0*/  BSYNC B0 ;  /* 0x0000000000007941 */ /* 0x000fea0003800000 */
.L_x_13452:
[----:B------:R-:W0:Y:S01]  /*1ce0*/  F2I.S64.TRUNC R22, R22 ;  /* 0x0000001600167311 */ /* 0x000e22000020d900 */
[----:B------:R-:W-:Y:S05]  /*1cf0*/  BRA `(.L_x_13427) ;  /* 0x0000000000587947 */ /* 0x000fea0003800000 */
.L_x_13426:
        /* <DEDUP_REMOVED lines=16> */
.L_x_13454:
[----:B------:R-:W-:Y:S01]  /*1e00*/  CS2R R22, SRZ ;  /* 0x0000000000167805 */ /* 0x000fe2000001ff00 */
[----:B------:R-:W-:Y:S06]  /*1e10*/  BRA `(.L_x_13427) ;  /* 0x0000000000107947 */ /* 0x000fec0003800000 */
.L_x_13451:
[----:B------:R0:W5:Y:S01]  /*1e20*/  LDG.E.64 R22, desc[UR36][R2.64] ;  /* 0x0000002402167981 */ /* 0x000162000c1e1b00 */
[----:B------:R-:W-:Y:S05]  /*1e30*/  BRA `(.L_x_13427) ;  /* 0x0000000000087947 */ /* 0x000fea0003800000 */
.L_x_13450:
[----:B------:R0:W5:Y:S01]  /*1e40*/  LDG.E R22, desc[UR36][R2.64] ;  /* 0x0000002402167981 */ /* 0x000162000c1e1900 */
[----:B------:R-:W-:-:S07]  /*1e50*/  IMAD.MOV.U32 R23, RZ, RZ, RZ ;  /* 0x000000ffff177224 */ /* 0x000fce00078e00ff */
.L_x_13427:
[----:B------:R-:W-:-:S07]  /*1e60*/  VIADD R26, R26, 0x80 ;  /* 0x000000801a1a7836 */ /* 0x000fce0000000000 */
.L_x_13421:
[----:B------:R-:W-:Y:S05]  /*1e70*/  BSYNC B6 ;  /* 0x0000000000067941 */ /* 0x000fea0003800000 */
.L_x_13420:
[----:B------:R-:W-:Y:S01]  /*1e80*/  ISETP.GE.AND P0, PT, R26, R28, PT ;  /* 0x0000001c1a00720c */ /* 0x000fe20003f06270 */
[----:B------:R-:W-:Y:S01]  /*1e90*/  BSSY B6, `(.L_x_13455) ;  /* 0x00000ef000067945 */ /* 0x000fe20003800000 */
[----:B------:R-:W-:Y:S02]  /*1ea0*/  CS2R R24, SRZ ;  /* 0x0000000000187805 */ /* 0x000fe4000001ff00 */
[----:B------:R-:W-:-:S09]  /*1eb0*/  CS2R R16, SRZ ;  /* 0x0000000000107805 */ /* 0x000fd2000001ff00 */
[----:B------:R-:W-:Y:S05]  /*1ec0*/  @P0 BRA `(.L_x_13456) ;  /* 0x0000000c00ac0947 */ /* 0x000fea0003800000 */
[----:B01----:R-:W0:Y:S01]  /*1ed0*/  LDC.64 R2, c[0x0][0x230] ;  /* 0x00008c00ff027b82 */ /* 0x003e220000000a00 */
        /* <DEDUP_REMOVED lines=20> */
.L_x_13460:
[----:B------:R0:W5:Y:S01]  /*2020*/  LDG.E.U8 R16, desc[UR36][R2.64] ;  /* 0x0000002402107981 */ /* 0x000162000c1e1100 */
[----:B------:R-:W-:Y:S01]  /*2030*/  IMAD.MOV.U32 R17, RZ, RZ, RZ ;  /* 0x000000ffff117224 */ /* 0x000fe200078e00ff */
[----:B------:R-:W-:Y:S06]  /*2040*/  BRA `(.L_x_13462) ;  /* 0x0000000c00487947 */ /* 0x000fec0003800000 */
.L_x_13459:
        /* <DEDUP_REMOVED lines=8> */
.L_x_13464:
[----:B------:R-:W2:Y:S02]  /*20d0*/  LDG.E R16, desc[UR36][R2.64] ;  /* 0x0000002402107981 */ /* 0x000ea4000c1e1900 */
[----:B--2---:R-:W-:Y:S01]  /*20e0*/  SHF.R.S32.HI R17, RZ, 0x1f, R16 ;  /* 0x0000001fff117819 */ /* 0x004fe20000011410 */
[----:B------:R-:W-:Y:S06]  /*20f0*/  BRA `(.L_x_13462) ;  /* 0x0000000c001c7947 */ /* 0x000fec0003800000 */
.L_x_13463:
[----:B------:R-:W2:Y:S02]  /*2100*/  LDG.E.S16 R16, desc[UR36][R2.64] ;  /* 0x0000002402107981 */ /* 0x000ea4000c1e1700 */
[----:B--2---:R-:W-:Y:S01]  /*2110*/  SHF.R.S32.HI R17, RZ, 0x1f, R16 ;  /* 0x0000001fff117819 */ /* 0x004fe20000011410 */
[----:B------:R-:W-:Y:S06]  /*2120*/  BRA `(.L_x_13462) ;  /* 0x0000000c00107947 */ /* 0x000fec0003800000 */
.L_x_13458:
        /* <DEDUP_REMOVED lines=9> */
.L_x_13466:
[----:B------:R-:W2:Y:S02]  /*21c0*/  LDG.E.U16 R2, desc[UR36][R2.64] ;  /* 0x0000002402027981 */ /* 0x000ea4000c1e1500 */
[----:B--2---:R-:W-:-:S06]  /*21d0*/  HADD2.F32 R16, -RZ, R2.H0_H0 ;  /* 0x20000002ff107230 */ /* 0x004fcc0000004100 */
[----:B------:R-:W0:Y:S01]  /*21e0*/  F2I.S64.TRUNC R16, R16 ;  /* 0x0000001000107311 */ /* 0x000e22000020d900 */
[----:B------:R-:W-:Y:S05]  /*21f0*/  BRA `(.L_x_13462) ;  /* 0x0000000800dc7947 */ /* 0x000fea0003800000 */
.L_x_13465:
        /* <DEDUP_REMOVED lines=9> */
.L_x_13468:
[----:B------:R-:W2:Y:S02]  /*2290*/  LDG.E.U16 R2, desc[UR36][R2.64] ;  /* 0x0000002402027981 */ /* 0x000ea4000c1e1500 */
[----:B--2---:R-:W-:-:S06]  /*22a0*/  HADD2.F32 R16, -RZ, R2.H0_H0 ;  /* 0x20000002ff107230 */ /* 0x004fcc0000004100 */
[----:B------:R-:W0:Y:S01]  /*22b0*/  F2I.S64.TRUNC R16, R16 ;  /* 0x0000001000107311 */ /* 0x000e22000020d900 */
[----:B------:R-:W-:Y:S05]  /*22c0*/  BRA `(.L_x_13462) ;  /* 0x0000000800a87947 */ /* 0x000fea0003800000 */
.L_x_13467:
[----:B------:R-:W2:Y:S02]  /*22d0*/  LDG.E.64 R2, desc[UR36][R2.64] ;  /* 0x0000002402027981 */ /* 0x000ea4000c1e1b00 */
[----:B--2---:R0:W1:Y:S01]  /*22e0*/  F2I.S64.F64.TRUNC R16, R2 ;  /* 0x0000000200107311 */ /* 0x004062000030d900 */
[----:B------:R-:W-:Y:S05]  /*22f0*/  BRA `(.L_x_13462) ;  /* 0x00000008009c7947 */ /* 0x000fea0003800000 */
.L_x_13457:
        /* <DEDUP_REMOVED lines=13> */
.L_x_13471:
[----:B------:R-:W2:Y:S02]  /*23d0*/  LDG.E.64 R2, desc[UR36][R2.64] ;  /* 0x0000002402027981 */ /* 0x000ea4000c1e1b00 */
[----:B--2---:R0:W1:Y:S01]  /*23e0*/  F2I.S64.F64.TRUNC R16, R2 ;  /* 0x0000000200107311 */ /* 0x004062000030d900 */
[----:B------:R-:W-:Y:S05]  /*23f0*/  BRA `(.L_x_13462) ;  /* 0x00000008005c7947 */ /* 0x000fea0003800000 */
.L_x_13470:
        /* <DEDUP_REMOVED lines=27> */
.L_x_13473:
        /* <DEDUP_REMOVED lines=14> */
.L_x_13472:
[----:B------:R-:W2:Y:S02]  /*2690*/  LDG.E.U16 R16, desc[UR36][R2.64] ;  /* 0x0000002402107981 */ /* 0x000ea4000c1e1500 */
[----:B--2---:R-:W-:-:S06]  /*26a0*/  IMAD.U32 R16, R16, 0x10000, RZ ;  /* 0x0001000010107824 */ /* 0x004fcc00078e00ff */
[----:B------:R-:W0:Y:S01]  /*26b0*/  F2I.S64.TRUNC R16, R16 ;  /* 0x0000001000107311 */ /* 0x000e22000020d900 */
[----:B------:R-:W-:Y:S05]  /*26c0*/  BRA `(.L_x_13462) ;  /* 0x0000000400a87947 */ /* 0x000fea0003800000 */
.L_x_13469:
        /* <DEDUP_REMOVED lines=11> */
.L_x_13476:
        /* <DEDUP_REMOVED lines=21> */
.L_x_13480:
[----:B------:R-:W-:Y:S05]  /*28d0*/  BSYNC B1 ;  /* 0x0000000000017941 */ /* 0x000fea0003800000 */
.L_x_13479:
[----:B------:R-:W-:Y:S01]  /*28e0*/  IMAD.SHL.U32 R2, R2, 0x100000, RZ ;  /* 0x0010000002027824 */ /* 0x000fe200078e00ff */
[----:B------:R-:W-:-:S04]  /*28f0*/  LEA R3, R0, 0x3b800000, 0x17 ;  /* 0x3b80000000037811 */ /* 0x000fc800078eb8ff */
[----:B------:R-:W-:-:S07]  /*2900*/  LOP3.LUT R16, R3, R2, R16, 0xfe, !PT ;  /* 0x0000000203107212 */ /* 0x000fce00078efe10 */
.L_x_13478:
[----:B------:R-:W-:Y:S05]  /*2910*/  BSYNC B0 ;  /* 0x0000000000007941 */ /* 0x000fea0003800000 */
.L_x_13477:
[----:B------:R-:W1:Y:S01]  /*2920*/  F2I.S64.TRUNC R16, R16 ;  /* 0x0000001000107311 */ /* 0x000e62000020d900 */
[----:B------:R-:W-:Y:S05]  /*2930*/  BRA `(.L_x_13462) ;  /* 0x00000004000c7947 */ /* 0x000fea0003800000 */
.L_x_13475:
        /* <DEDUP_REMOVED lines=21> */
.L_x_13484:
[----:B------:R-:W-:Y:S05]  /*2a90*/  BSYNC B1 ;  /* 0x0000000000017941 */ /* 0x000fea0003800000 */
.L_x_13483:
[----:B------:R-:W-:Y:S01]  /*2aa0*/  IMAD.SHL.U32 R2, R2, 0x200000, RZ ;  /* 0x0020000002027824 */ /* 0x000fe200078e00ff */
[----:B------:R-:W-:-:S04]  /*2ab0*/  LEA R3, R0, 0x37800000, 0x17 ;  /* 0x3780000000037811 */ /* 0x000fc800078eb8ff */
[----:B------:R-:W-:-:S07]  /*2ac0*/  LOP3.LUT R16, R3, R2, R16, 0xfe, !PT ;  /* 0x0000000203107212 */ /* 0x000fce00078efe10 */
.L_x_13482:
[----:B------:R-:W-:Y:S05]  /*2ad0*/  BSYNC B0 ;  /* 0x0000000000007941 */ /* 0x000fea0003800000 */
.L_x_13481:
[----:B------:R-:W2:Y:S01]  /*2ae0*/  F2I.S64.TRUNC R16, R16 ;  /* 0x0000001000107311 */ /* 0x000ea2000020d900 */
[----:B------:R-:W-:Y:S05]  /*2af0*/  BRA `(.L_x_13462) ;  /* 0x00000000009c7947 */ /* 0x000fea0003800000 */
.L_x_13474:
        /* <DEDUP_REMOVED lines=14> */
.L_x_13488:
[----:B------:R-:W-:Y:S05]  /*2be0*/  BSYNC B0 ;  /* 0x0000000000007941 */ /* 0x000fea0003800000 */
.L_x_13487:
[----:B------:R-:W0:Y:S01]  /*2bf0*/  F2I.S64.TRUNC R16, R16 ;  /* 0x0000001000107311 */ /* 0x000e22000020d900 */
[----:B------:R-:W-:Y:S05]  /*2c00*/  BRA `(.L_x_13462) ;  /* 0x0000000000587947 */ /* 0x000fea0003800000 */
.L_x_13461:
        /* <DEDUP_REMOVED lines=16> */
.L_x_13489:
[----:B------:R-:W-:Y:S01]  /*2d10*/  CS2R R16, SRZ ;  /* 0x0000000000107805 */ /* 0x000fe2000001ff00 */
[----:B------:R-:W-:Y:S06]  /*2d20*/  BRA `(.L_x_13462) ;  /* 0x0000000000107947 */ /* 0x000fec0003800000 */
.L_x_13486:
[----:B------:R0:W5:Y:S01]  /*2d30*/  LDG.E.64 R16, desc[UR36][R2.64] ;  /* 0x0000002402107981 */ /* 0x000162000c1e1b00 */
[----:B------:R-:W-:Y:S05]  /*2d40*/  BRA `(.L_x_13462) ;  /* 0x0000000000087947 */ /* 0x000fea0003800000 */
.L_x_13485:
[----:B------:R0:W5:Y:S01]  /*2d50*/  LDG.E R16, desc[UR36][R2.64] ;  /* 0x0000002402107981 */ /* 0x000162000c1e1900 */
[----:B------:R-:W-:-:S07]  /*2d60*/  IMAD.MOV.U32 R17, RZ, RZ, RZ ;  /* 0x000000ffff117224 */ /* 0x000fce00078e00ff */
.L_x_13462:
[----:B------:R-:W-:-:S07]  /*2d70*/  VIADD R26, R26, 0x80 ;  /* 0x000000801a1a7836 */ /* 0x000fce0000000000 */
.L_x_13456:
[----:B------:R-:W-:Y:S05]  /*2d80*/  BSYNC B6 ;  /* 0x0000000000067941 */ /* 0x000fea0003800000 */
.L_x_13455:
        /* <DEDUP_REMOVED lines=23> */
.L_x_13495:
[----:B------:R0:W5:Y:S01]  /*2f00*/  LDG.E.U8 R24, desc[UR36][R2.64] ;  /* 0x0000002402187981 */ /* 0x000162000c1e1100 */
[----:B------:R-:W-:Y:S01]  /*2f10*/  IMAD.MOV.U32 R25, RZ, RZ, RZ ;  /* 0x000000ffff197224 */ /* 0x000fe200078e00ff */
[----:B------:R-:W-:Y:S06]  /*2f20*/  BRA `(.L_x_13491) ;  /* 0x0000000c00447947 */ /* 0x000fec0003800000 */
.L_x_13494:
        /* <DEDUP_REMOVED lines=8> */
.L_x_13498:
[----:B------:R-:W2:Y:S02]  /*2fb0*/  LDG.E R24, desc[UR36][R2.64] ;  /* 0x0000002402187981 */ /* 0x000ea4000c1e1900 */
[----:B--2---:R-:W-:Y:S01]  /*2fc0*/  SHF.R.S32.HI R25, RZ, 0x1f, R24 ;  /* 0x0000001fff197819 */ /* 0x004fe20000011418 */
[----:B------:R-:W-:Y:S06]  /*2fd0*/  BRA `(.L_x_13491) ;  /* 0x0000000c00187947 */ /* 0x000fec0003800000 */
.L_x_13497:
[----:B------:R-:W2:Y:S02]  /*2fe0*/  LDG.E.S16 R24, desc[UR36][R2.64] ;  /* 0x0000002402187981 */ /* 0x000ea4000c1e1700 */
[----:B--2---:R-:W-:Y:S01]  /*2ff0*/  SHF.R.S32.HI R25, RZ, 0x1f, R24 ;  /* 0x0000001fff197819 */ /* 0x004fe20000011418 */
[----:B------:R-:W-:Y:S06]  /*3000*/  BRA `(.L_x_13491) ;  /* 0x0000000c000c7947 */ /* 0x000fec0003800000 */
.L_x_13493:
        /* <DEDUP_REMOVED lines=9> */
.L_x_13500:
[----:B------:R-:W2:Y:S02]  /*30a0*/  LDG.E.U16 R2, desc[UR36][R2.64] ;  /* 0x0000002402027981 */ /* 0x000ea4000c1e1500 */
[----:B--2---:R-:W-:-:S06]  /*30b0*/  HADD2.F32 R24, -RZ, R2.H0_H0 ;  /* 0x20000002ff187230 */ /* 0x004fcc0000004100 */
[----:B------:R-:W0:Y:S01]  /*30c0*/  F2I.S64.TRUNC R24, R24 ;  /* 0x0000001800187311 */ /* 0x000e22000020d900 */
[----:B------:R-:W-:Y:S05]  /*30d0*/  BRA `(.L_x_13491) ;  /* 0x0000000800d87947 */ /* 0x000fea0003800000 */
.L_x_13499:
        /* <DEDUP_REMOVED lines=9> */
.L_x_13502:
[----:B------:R-:W2:Y:S02]  /*3170*/  LDG.E.U16 R2, desc[UR36][R2.64] ;  /* 0x0000002402027981 */ /* 0x000ea4000c1e1500 */
[----:B--2---:R-:W-:-:S06]  /*3180*/  HADD2.F32 R24, -RZ, R2.H0_H0 ;  /* 0x20000002ff187230 */ /* 0x004fcc0000004100 */
[----:B------:R-:W0:Y:S01]  /*3190*/  F2I.S64.TRUNC R24, R24 ;  /* 0x0000001800187311 */ /* 0x000e22000020d900 */
[----:B------:R-:W-:Y:S05]  /*31a0*/  BRA `(.L_x_13491) ;  /* 0x0000000800a47947 */ /* 0x000fea0003800000 */
.L_x_13501:
[----:B------:R-:W2:Y:S02]  /*31b0*/  LDG.E.64 R2, desc[UR36][R2.64] ;  /* 0x0000002402027981 */ /* 0x000ea4000c1e1b00 */
[----:B--2---:R0:W1:Y:S01]  /*31c0*/  F2I.S64.F64.TRUNC R24, R2 ;  /* 0x0000000200187311 */ /* 0x004062000030d900 */
[----:B------:R-:W-:Y:S05]  /*31d0*/  BRA `(.L_x_13491) ;  /* 0x0000000800987947 */ /* 0x000fea0003800000 */
.L_x_13492:
        /* <DEDUP_REMOVED lines=13> */
.L_x_13505:
[----:B------:R-:W2:Y:S02]  /*32b0*/  LDG.E.64 R2, desc[UR36][R2.64] ;  /* 0x0000002402027981 */ /* 0x000ea4000c1e1b00 */
[----:B--2---:R0:W1:Y:S01]  /*32c0*/  F2I.S64.F64.TRUNC R24, R2 ;  /* 0x0000000200187311 */ /* 0x004062000030d900 */
[----:B------:R-:W-:Y:S05]  /*32d0*/  BRA `(.L_x_13491) ;  /* 0x0000000800587947 */ /* 0x000fea0003800000 */
.L_x_13504:
        /* <DEDUP_REMOVED lines=27> */
.L_x_13507:
        /* <DEDUP_REMOVED lines=14> */
.L_x_13506:
[----:B------:R-:W2:Y:S02]  /*3570*/  LDG.E.U16 R24, desc[UR36][R2.64] ;  /* 0x0000002402187981 */ /* 0x000ea4000c1e1500 */
[----:B--2---:R-:W-:-:S06]  /*3580*/  IMAD.U32 R24, R24, 0x10000, RZ ;  /* 0x0001000018187824 */ /* 0x004fcc00078e00ff */
[----:B------:R-:W0:Y:S01]  /*3590*/  F2I.S64.TRUNC R24, R24 ;  /* 0x0000001800187311 */ /* 0x000e22000020d900 */
[----:B------:R-:W-:Y:S05]  /*35a0*/  BRA `(.L_x_13491) ;  /* 0x0000000400a47947 */ /* 0x000fea0003800000 */
.L_x_13503:
        /* <DEDUP_REMOVED lines=11> */
.L_x_13510:
        /* <DEDUP_REMOVED lines=21> */
.L_x_13514:
[----:B------:R-:W-:Y:S05]  /*37b0*/  BSYNC B1 ;  /* 0x0000000000017941 */ /* 0x000fea0003800000 */
.L_x_13513:
[----:B------:R-:W-:Y:S01]  /*37c0*/  IMAD.SHL.U32 R2, R2, 0x100000, RZ ;  /* 0x0010000002027824 */ /* 0x000fe200078e00ff */
[----:B------:R-:W-:-:S04]  /*37d0*/  LEA R3, R0, 0x3b800000, 0x17 ;  /* 0x3b80000000037811 */ /* 0x000fc800078eb8ff */
[----:B------:R-:W-:-:S07]  /*37e0*/  LOP3.LUT R24, R3, R2, R24, 0xfe, !PT ;  /* 0x0000000203187212 */ /* 0x000fce00078efe18 */
.L_x_13512:
[----:B------:R-:W-:Y:S05]  /*37f0*/  BSYNC B0 ;  /* 0x0000000000007941 */ /* 0x000fea0003800000 */
.L_x_13511:
[----:B------:R-:W0:Y:S01]  /*3800*/  F2I.S64.TRUNC R24, R24 ;  /* 0x0000001800187311 */ /* 0x000e22000020d900 */
[----:B------:R-:W-:Y:S05]  /*3810*/  BRA `(.L_x_13491) ;  /* 0x0000000400087947 */ /* 0x000fea0003800000 */
.L_x_13509:
        /* <DEDUP_REMOVED lines=21> */
.L_x_13518:
[----:B------:R-:W-:Y:S05]  /*3970*/  BSYNC B1 ;  /* 0x0000000000017941 */ /* 0x000fea0003800000 */
.L_x_13517:
[----:B------:R-:W-:Y:S01]  /*3980*/  IMAD.SHL.U32 R2, R2, 0x200000, RZ ;  /* 0x0020000002027824 */ /* 0x000fe200078e00ff */
[----:B------:R-:W-:-:S04]  /*3990*/  LEA R3, R0, 0x37800000, 0x17 ;  /* 0x3780000000037811 */ /* 0x000fc800078eb8ff */
[----:B------:R-:W-:-:S07]  /*39a0*/  LOP3.LUT R24, R3, R2, R24, 0xfe, !PT ;  /* 0x0000000203187212 */ /* 0x000fce00078efe18 */
.L_x_13516:
[----:B------:R-:W-:Y:S05]  /*39b0*/  BSYNC B0 ;  /* 0x0000000000007941 */ /* 0x000fea0003800000 */
.L_x_13515:
[----:B------:R-:W0:Y:S01]  /*39c0*/  F2I.S64.TRUNC R24, R24 ;  /* 0x0000001800187311 */ /* 0x000e22000020d900 */
[----:B------:R-:W-:Y:S05]  /*39d0*/  BRA `(.L_x_13491) ;  /* 0x0000000000987947 */ /* 0x000fea0003800000 */
.L_x_13508:
        /* <DEDUP_REMOVED lines=14> */
.L_x_13522:
[----:B------:R-:W-:Y:S05]  /*3ac0*/  BSYNC B0 ;  /* 0x0000000000007941 */ /* 0x000fea0003800000 */
.L_x_13521:
[----:B------:R-:W0:Y:S01]  /*3ad0*/  F2I.S64.TRUNC R24, R24 ;  /* 0x0000001800187311 */ /* 0x000e22000020d900 */
[----:B------:R-:W-:Y:S05]  /*3ae0*/  BRA `(.L_x_13491) ;  /* 0x0000000000547947 */ /* 0x000fea0003800000 */
.L_x_13496:
        /* <DEDUP_REMOVED lines=16> */
.L_x_13523:
[----:B------:R-:W-:Y:S05]  /*3bf0*/  BRA `(.L_x_13491) ;  /* 0x0000000000107947 */ /* 0x000fea0003800000 */
.L_x_13520:
[----:B------:R0:W5:Y:S01]  /*3c00*/  LDG.E.64 R24, desc[UR36][R2.64] ;  /* 0x0000002402187981 */ /* 0x000162000c1e1b00 */
[----:B------:R-:W-:Y:S05]  /*3c10*/  BRA `(.L_x_13491) ;  /* 0x0000000000087947 */ /* 0x000fea0003800000 */
.L_x_13519:
[----:B------:R0:W5:Y:S01]  /*3c20*/  LDG.E R24, desc[UR36][R2.64] ;  /* 0x0000002402187981 */ /* 0x000162000c1e1900 */
[----:B------:R-:W-:-:S07]  /*3c30*/  IMAD.MOV.U32 R25, RZ, RZ, RZ ;  /* 0x000000ffff197224 */ /* 0x000fce00078e00ff */
.L_x_13491:
[----:B------:R-:W-:Y:S05]  /*3c40*/  BSYNC B6 ;  /* 0x0000000000067941 */ /* 0x000fea0003800000 */
.L_x_13490:
[----:B01----:R-:W0:Y:S01]  /*3c50*/  S2R R2, SR_TID.X ;  /* 0x0000000000027919 */ /* 0x003e220000002100 */
[----:B------:R-:W1:Y:S01]  /*3c60*/  LDC.64 R26, c[0x0][0x220] ;  /* 0x00008800ff1a7b82 */ /* 0x000e620000000a00 */
[----:B-----5:R-:W-:Y:S01]  /*3c70*/  ISETP.GT.U32.AND P1, PT, R22, RZ, PT ;  /* 0x000000ff1600720c */ /* 0x020fe20003f24070 */
[----:B------:R-:W-:Y:S01]  /*3c80*/  BSSY B6, `(.L_x_13524) ;  /* 0x0000120000067945 */ /* 0x000fe20003800000 */
[----:B---34-:R-:W-:Y:S02]  /*3c90*/  ISETP.GT.U32.AND P3, PT, R18, RZ, PT ;  /* 0x000000ff1200720c */ /* 0x018fe40003f64070 */
[----:B------:R-:W-:Y:S02]  /*3ca0*/  ISETP.NE.U32.AND P2, PT, R24, RZ, PT ;  /* 0x000000ff1800720c */ /* 0x000fe40003f45070 */
[----:B------:R-:W-:Y:S01]  /*3cb0*/  ISETP.GT.AND.EX P1, PT, R23, RZ, PT, P1 ;  /* 0x000000ff1700720c */ /* 0x000fe20003f24310 */
[----:B------:R-:W3:Y:S01]  /*3cc0*/  LDC.U8 R6, c[0x0][0x244] ;  /* 0x00009100ff067b82 */ /* 0x000ee20000000000 */
[----:B------:R-:W-:-:S02]  /*3cd0*/  ISETP.GT.AND.EX P3, PT, R19, RZ, PT, P3 ;  /* 0x000000ff1300720c */ /* 0x000fc40003f64330 */
[----:B--2---:R-:W-:Y:S02]  /*3ce0*/  ISETP.GT.U32.AND P6, PT, R16, RZ, PT ;  /* 0x000000ff1000720c */ /* 0x004fe40003fc4070 */
[----:B------:R-:W-:Y:S02]  /*3cf0*/  ISETP.NE.AND.EX P2, PT, R25, RZ, PT, P2 ;  /* 0x000000ff1900720c */ /* 0x000fe40003f45320 */
[----:B------:R-:W-:Y:S02]  /*3d00*/  SEL R5, RZ, 0x1, !P1 ;  /* 0x00000001ff057807 */ /* 0x000fe40004800000 */
[----:B------:R-:W-:Y:S02]  /*3d10*/  ISETP.NE.U32.AND P0, PT, R18, RZ, PT ;  /* 0x000000ff1200720c */ /* 0x000fe40003f05070 */
[----:B------:R-:W-:Y:S02]  /*3d20*/  ISETP.NE.U32.AND P4, PT, R22, RZ, PT ;  /* 0x000000ff1600720c */ /* 0x000fe40003f85070 */
[----:B------:R-:W-:-:S02]  /*3d30*/  ISETP.NE.U32.AND P5, PT, R16, RZ, PT ;  /* 0x000000ff1000720c */ /* 0x000fc40003fa5070 */
[----:B------:R-:W-:Y:S02]  /*3d40*/  SEL R7, RZ, 0x1, !P3 ;  /* 0x00000001ff077807 */ /* 0x000fe40005800000 */
[----:B------:R-:W-:Y:S02]  /*3d50*/  ISETP.GT.AND.EX P6, PT, R17, RZ, PT, P6 ;  /* 0x000000ff1100720c */ /* 0x000fe40003fc4360 */
[----:B------:R-:W-:Y:S02]  /*3d60*/  ISETP.GT.U32.AND P3, PT, R24, RZ, PT ;  /* 0x000000ff1800720c */ /* 0x000fe40003f64070 */
[----:B------:R-:W-:Y:S02]  /*3d70*/  ISETP.NE.AND.EX P0, PT, R19, RZ, PT, P0 ;  /* 0x000000ff1300720c */ /* 0x000fe40003f05300 */
[----:B0-----:R-:W-:Y:S02]  /*3d80*/  ISETP.GE.AND P1, PT, R2, R28, PT ;  /* 0x0000001c0200720c */ /* 0x001fe40003f26270 */
[----:B------:R-:W-:-:S02]  /*3d90*/  ISETP.NE.AND.EX P4, PT, R23, RZ, PT, P4 ;  /* 0x000000ff1700720c */ /* 0x000fc40003f85340 */
[----:B------:R-:W-:Y:S02]  /*3da0*/  ISETP.NE.AND.EX P5, PT, R17, RZ, PT, P5 ;  /* 0x000000ff1100720c */ /* 0x000fe40003fa5350 */
[----:B------:R-:W-:Y:S02]  /*3db0*/  SEL R3, RZ, 0x1, !P6 ;  /* 0x00000001ff037807 */ /* 0x000fe40007000000 */
[----:B------:R-:W-:Y:S02]  /*3dc0*/  ISETP.GT.AND.EX P3, PT, R25, RZ, PT, P3 ;  /* 0x000000ff1900720c */ /* 0x000fe40003f64330 */
[-C--:B-1----:R-:W-:Y:S02]  /*3dd0*/  SEL R7, R7, R26.reuse, P0 ;  /* 0x0000001a07077207 */ /* 0x082fe40000000000 */
[-C--:B------:R-:W-:Y:S02]  /*3de0*/  SEL R18, R5, R26.reuse, P4 ;  /* 0x0000001a05127207 */ /* 0x080fe40002000000 */
[----:B------:R-:W-:-:S02]  /*3df0*/  SEL R22, R3, R26, P5 ;  /* 0x0000001a03167207 */ /* 0x000fc40002800000 */
[----:B------:R-:W-:Y:S02]  /*3e00*/  @P2 SEL R26, RZ, 0x1, !P3 ;  /* 0x00000001ff1a2807 */ /* 0x000fe40005800000 */
[C---:B------:R-:W-:Y:S02]  /*3e10*/  SEL R19, R27.reuse, RZ, !P4 ;  /* 0x000000ff1b137207 */ /* 0x040fe40006000000 */
[C---:B------:R-:W-:Y:S01]  /*3e20*/  SEL R23, R27.reuse, RZ, !P5 ;  /* 0x000000ff1b177207 */ /* 0x040fe20006800000 */
[----:B------:R-:W-:Y:S01]  /*3e30*/  IMAD.MOV.U32 R16, RZ, RZ, R26 ;  /* 0x000000ffff107224 */ /* 0x000fe200078e001a */
[C---:B------:R-:W-:Y:S02]  /*3e40*/  SEL R17, R27.reuse, RZ, !P2 ;  /* 0x000000ff1b117207 */ /* 0x040fe40005000000 */
[----:B------:R-:W-:Y:S01]  /*3e50*/  SEL R5, R27, RZ, !P0 ;  /* 0x000000ff1b057207 */ /* 0x000fe20004000000 */
[----:B---3--:R-:W-:Y:S06]  /*3e60*/  @P1 BRA `(.L_x_13525) ;  /* 0x0000001000041947 */ /* 0x008fec0003800000 */
        /* <DEDUP_REMOVED lines=23> */
.L_x_13529:
[----:B------:R0:W-:Y:S01]  /*3fe0*/  STG.E.U8 desc[UR36][R8.64], R7 ;  /* 0x0000000708007986 */ /* 0x0001e2000c101124 */
[----:B------:R-:W-:Y:S01]  /*3ff0*/  IMAD.MOV.U32 R2, RZ, RZ, R24 ;  /* 0x000000ffff027224 */ /* 0x000fe200078e0018 */
[----:B------:R-:W-:Y:S06]  /*4000*/  BRA `(.L_x_13525) ;  /* 0x0000000c009c7947 */ /* 0x000fec0003800000 */
.L_x_13528:
        /* <DEDUP_REMOVED lines=9> */
.L_x_13532:
[----:B------:R0:W-:Y:S01]  /*40a0*/  STG.E desc[UR36][R8.64], R7 ;  /* 0x0000000708007986 */ /* 0x0001e2000c101924 */
[----:B------:R-:W-:Y:S01]  /*40b0*/  IMAD.MOV.U32 R2, RZ, RZ, R24 ;  /* 0x000000ffff027224 */ /* 0x000fe200078e0018 */
[----:B------:R-:W-:Y:S06]  /*40c0*/  BRA `(.L_x_13525) ;  /* 0x0000000c006c7947 */ /* 0x000fec0003800000 */
.L_x_13531:
[----:B------:R0:W-:Y:S01]  /*40d0*/  STG.E.U16 desc[UR36][R8.64], R7 ;  /* 0x0000000708007986 */ /* 0x0001e2000c101524 */
[----:B------:R-:W-:Y:S01]  /*40e0*/  IMAD.MOV.U32 R2, RZ, RZ, R24 ;  /* 0x000000ffff027224 */ /* 0x000fe200078e0018 */
[----:B------:R-:W-:Y:S06]  /*40f0*/  BRA `(.L_x_13525) ;  /* 0x0000000c00607947 */ /* 0x000fec0003800000 */
.L_x_13527:
        /* <DEDUP_REMOVED lines=10> */
.L_x_13534:
[----:B------:R-:W0:Y:S01]  /*41a0*/  I2F.S64 R0, R4 ;  /* 0x0000000400007312 */ /* 0x000e220000301400 */
[----:B------:R-:W-:Y:S01]  /*41b0*/  IMAD.MOV.U32 R2, RZ, RZ, R24 ;  /* 0x000000ffff027224 */ /* 0x000fe200078e0018 */
[----:B0-----:R-:W-:-:S05]  /*41c0*/  F2FP.F16.F32.PACK_AB R0, RZ, R0 ;  /* 0x00000000ff00723e */ /* 0x001fca00000000ff */
[----:B------:R0:W-:Y:S01]  /*41d0*/  STG.E.U16 desc[UR36][R8.64], R0 ;  /* 0x0000000008007986 */ /* 0x0001e2000c101524 */
[----:B------:R-:W-:Y:S05]  /*41e0*/  BRA `(.L_x_13525) ;  /* 0x0000000c00247947 */ /* 0x000fea0003800000 */
.L_x_13533:
        /* <DEDUP_REMOVED lines=11> */
.L_x_13536:
[----:B------:R-:W0:Y:S01]  /*42a0*/  I2F.S64 R4, R4 ;  /* 0x0000000400047312 */ /* 0x000e220000301400 */
[----:B------:R-:W-:Y:S01]  /*42b0*/  IMAD.MOV.U32 R2, RZ, RZ, R24 ;  /* 0x000000ffff027224 */ /* 0x000fe200078e0018 */
[----:B0-----:R-:W-:-:S04]  /*42c0*/  F2FP.F16.F32.PACK_AB R3, RZ, R4 ;  /* 0x00000004ff03723e */ /* 0x001fc800000000ff */
[----:B------:R-:W-:-:S05]  /*42d0*/  PRMT R3, R3, 0x5410, RZ ;  /* 0x0000541003037816 */ /* 0x000fca00000000ff */
[----:B------:R0:W-:Y:S01]  /*42e0*/  STG.E desc[UR36][R8.64], R3 ;  /* 0x0000000308007986 */ /* 0x0001e2000c101924 */
[----:B------:R-:W-:Y:S05]  /*42f0*/  BRA `(.L_x_13525) ;  /* 0x0000000800e07947 */ /* 0x000fea0003800000 */
.L_x_13535:
[----:B------:R-:W0:Y:S01]  /*4300*/  I2F.F64.S64 R4, R4 ;  /* 0x0000000400047312 */ /* 0x000e220000301c00 */
[----:B------:R-:W-:Y:S01]  /*4310*/  IMAD.MOV.U32 R2, RZ, RZ, R24 ;  /* 0x000000ffff027224 */ /* 0x000fe200078e0018 */
[----:B0-----:R0:W-:Y:S01]  /*4320*/  STG.E.64 desc[UR36][R8.64], R4 ;  /* 0x0000000408007986 */ /* 0x0011e2000c101b24 */
[----:B------:R-:W-:Y:S05]  /*4330*/  BRA `(.L_x_13525) ;  /* 0x0000000800d07947 */ /* 0x000fea0003800000 */
.L_x_13526:
        /* <DEDUP_REMOVED lines=14> */
.L_x_13539:
[----:B------:R-:W0:Y:S01]  /*4420*/  I2F.F64.S64 R4, R4 ;  /* 0x0000000400047312 */ /* 0x000e220000301c00 */
[----:B------:R-:W-:Y:S01]  /*4430*/  CS2R R6, SRZ ;  /* 0x0000000000067805 */ /* 0x000fe2000001ff00 */
[----:B------:R-:W-:-:S04]  /*4440*/  IMAD.MOV.U32 R2, RZ, RZ, R24 ;  /* 0x000000ffff027224 */ /* 0x000fc800078e0018 */
[----:B0-----:R0:W-:Y:S01]  /*4450*/  STG.E.128 desc[UR36][R8.64], R4 ;  /* 0x0000000408007986 */ /* 0x0011e2000c101d24 */
[----:B------:R-:W-:Y:S05]  /*4460*/  BRA `(.L_x_13525) ;  /* 0x0000000800847947 */ /* 0x000fea0003800000 */
.L_x_13538:
        /* <DEDUP_REMOVED lines=21> */
.L_x_13543:
[----:B------:R-:W-:Y:S05]  /*45c0*/  BSYNC B0 ;  /* 0x0000000000007941 */ /* 0x000fea0003800000 */
.L_x_13542:
[----:B------:R-:W-:Y:S01]  /*45d0*/  LOP3.LUT R3, R0, R3, RZ, 0xfc, !PT ;  /* 0x0000000300037212 */ /* 0x000fe200078efcff */
[----:B------:R-:W-:-:S04]  /*45e0*/  IMAD.MOV.U32 R2, RZ, RZ, R24 ;  /* 0x000000ffff027224 */ /* 0x000fc800078e0018 */
[----:B------:R0:W-:Y:S01]  /*45f0*/  STG.E.U8 desc[UR36][R8.64], R3 ;  /* 0x0000000308007986 */ /* 0x0001e2000c101124 */
[----:B------:R-:W-:Y:S05]  /*4600*/  BRA `(.L_x_13525) ;  /* 0x00000008001c7947 */ /* 0x000fea0003800000 */
.L_x_13541:
        /* <DEDUP_REMOVED lines=13> */
.L_x_13545:
[----:B------:R-:W-:Y:S01]  /*46e0*/  IMAD.MOV.U32 R0, RZ, RZ, 0x7f ;  /* 0x0000007fff007424 */ /* 0x000fe200078e00ff */
[----:B------:R-:W-:-:S04]  /*46f0*/  ISETP.GT.U32.AND P0, PT, R2, 0x7f800000, PT ;  /* 0x7f8000000200780c */ /* 0x000fc80003f04070 */
[----:B------:R-:W-:-:S09]  /*4700*/  SEL R0, R0, 0x7c, P0 ;  /* 0x0000007c00007807 */ /* 0x000fd20000000000 */
.L_x_13546:
[----:B------:R-:W-:Y:S05]  /*4710*/  BSYNC B0 ;  /* 0x0000000000007941 */ /* 0x000fea0003800000 */
.L_x_13544:
[----:B------:R-:W-:-:S04]  /*4720*/  LOP3.LUT R2, R5, 0x80000000, RZ, 0xc0, !PT ;  /* 0x8000000005027812 */ /* 0x000fc800078ec0ff */
[----:B------:R-:W-:Y:S01]  /*4730*/  SHF.R.U32.HI R3, RZ, 0x18, R2 ;  /* 0x00000018ff037819 */ /* 0x000fe20000011602 */
[----:B------:R-:W-:-:S03]  /*4740*/  IMAD.MOV.U32 R2, RZ, RZ, R24 ;  /* 0x000000ffff027224 */ /* 0x000fc600078e0018 */
[----:B------:R-:W-:-:S05]  /*4750*/  LOP3.LUT R3, R0, R3, RZ, 0xfc, !PT ;  /* 0x0000000300037212 */ /* 0x000fca00078efcff */
[----:B------:R0:W-:Y:S01]  /*4760*/  STG.E.U8 desc[UR36][R8.64], R3 ;  /* 0x0000000308007986 */ /* 0x0001e2000c101124 */
[----:B------:R-:W-:Y:S05]  /*4770*/  BRA `(.L_x_13525) ;  /* 0x0000000400c07947 */ /* 0x000fea0003800000 */
.L_x_13540:
[----:B------:R-:W0:Y:S01]  /*4780*/  I2F.S64 R0, R4 ;  /* 0x0000000400007312 */ /* 0x000e220000301400 */
[----:B------:R-:W-:Y:S01]  /*4790*/  IMAD.MOV.U32 R2, RZ, RZ, R24 ;  /* 0x000000ffff027224 */ /* 0x000fe200078e0018 */
[----:B0-----:R-:W-:-:S05]  /*47a0*/  F2FP.BF16.F32.PACK_AB R0, RZ, R0 ;  /* 0x00000000ff00723e */ /* 0x001fca00000010ff */
[----:B------:R0:W-:Y:S01]  /*47b0*/  STG.E.U16 desc[UR36][R8.64], R0 ;  /* 0x0000000008007986 */ /* 0x0001e2000c101524 */
[----:B------:R-:W-:Y:S05]  /*47c0*/  BRA `(.L_x_13525) ;  /* 0x0000000400ac7947 */ /* 0x000fea0003800000 */
.L_x_13537:
        /* <DEDUP_REMOVED lines=11> */
.L_x_13549:
        /* <DEDUP_REMOVED lines=17> */
.L_x_13552:
[----:B------:R-:W-:-:S04]  /*4990*/  LOP3.LUT R0, R5, 0x80000000, RZ, 0xc0, !PT ;  /* 0x8000000005007812 */ /* 0x000fc800078ec0ff */
[----:B------:R-:W-:-:S04]  /*49a0*/  SHF.R.U32.HI R3, RZ, 0x18, R0 ;  /* 0x00000018ff037819 */ /* 0x000fc80000011600 */
[----:B------:R-:W-:-:S04]  /*49b0*/  LOP3.LUT R2, R2, R3, RZ, 0xfc, !PT ;  /* 0x0000000302027212 */ /* 0x000fc800078efcff */
[----:B------:R-:W-:-:S07]  /*49c0*/  PRMT R0, R2, 0x7610, R0 ;  /* 0x0000761002007816 */ /* 0x000fce0000000000 */
.L_x_13551:
[----:B------:R-:W-:Y:S05]  /*49d0*/  BSYNC B0 ;  /* 0x0000000000007941 */ /* 0x000fea0003800000 */
.L_x_13550:
[----:B------:R3:W-:Y:S01]  /*49e0*/  STG.E.U8 desc[UR36][R8.64], R0 ;  /* 0x0000000008007986 */ /* 0x0007e2000c101124 */
[----:B------:R-:W-:Y:S01]  /*49f0*/  IMAD.MOV.U32 R2, RZ, RZ, R24 ;  /* 0x000000ffff027224 */ /* 0x000fe200078e0018 */
[----:B------:R-:W-:Y:S06]  /*4a00*/  BRA `(.L_x_13525) ;  /* 0x00000004001c7947 */ /* 0x000fec0003800000 */
.L_x_13548:
        /* <DEDUP_REMOVED lines=17> */
.L_x_13555:
[----:B------:R-:W-:-:S04]  /*4b20*/  LOP3.LUT R0, R5, 0x80000000, RZ, 0xc0, !PT ;  /* 0x8000000005007812 */ /* 0x000fc800078ec0ff */
[----:B------:R-:W-:-:S04]  /*4b30*/  SHF.R.U32.HI R3, RZ, 0x18, R0 ;  /* 0x00000018ff037819 */ /* 0x000fc80000011600 */
[----:B------:R-:W-:-:S04]  /*4b40*/  LOP3.LUT R2, R2, R3, RZ, 0xfc, !PT ;  /* 0x0000000302027212 */ /* 0x000fc800078efcff */
[----:B------:R-:W-:-:S07]  /*4b50*/  PRMT R0, R2, 0x7610, R0 ;  /* 0x0000761002007816 */ /* 0x000fce0000000000 */
.L_x_13554:
[----:B------:R-:W-:Y:S05]  /*4b60*/  BSYNC B0 ;  /* 0x0000000000007941 */ /* 0x000fea0003800000 */
.L_x_13553:
[----:B------:R0:W-:Y:S01]  /*4b70*/  STG.E.U8 desc[UR36][R8.64], R0 ;  /* 0x0000000008007986 */ /* 0x0001e2000c101124 */
[----:B------:R-:W-:Y:S01]  /*4b80*/  IMAD.MOV.U32 R2, RZ, RZ, R24 ;  /* 0x000000ffff027224 */ /* 0x000fe200078e0018 */
[----:B------:R-:W-:Y:S06]  /*4b90*/  BRA `(.L_x_13525) ;  /* 0x0000000000b87947 */ /* 0x000fec0003800000 */
.L_x_13547:
        /* <DEDUP_REMOVED lines=23> */
.L_x_13530:
        /* <DEDUP_REMOVED lines=16> */
.L_x_13558:
[----:B------:R-:W-:Y:S01]  /*4e10*/  IMAD.MOV.U32 R2, RZ, RZ, R24 ;  /* 0x000000ffff027224 */ /* 0x000fe200078e0018 */
[----:B------:R-:W-:Y:S06]  /*4e20*/  BRA `(.L_x_13525) ;  /* 0x0000000000147947 */ /* 0x000fec0003800000 */
.L_x_13557:
[----:B------:R2:W-:Y:S01]  /*4e30*/  STG.E.64 desc[UR36][R8.64], R4 ;  /* 0x0000000408007986 */ /* 0x0005e2000c101b24 */
[----:B------:R-:W-:Y:S01]  /*4e40*/  IMAD.MOV.U32 R2, RZ, RZ, R24 ;  /* 0x000000ffff027224 */ /* 0x000fe200078e0018 */
[----:B------:R-:W-:Y:S06]  /*4e50*/  BRA `(.L_x_13525) ;  /* 0x0000000000087947 */ /* 0x000fec0003800000 */
.L_x_13556:
[----:B------:R0:W-:Y:S01]  /*4e60*/  STG.E desc[UR36][R8.64], R7 ;  /* 0x0000000708007986 */ /* 0x0001e2000c101924 */
[----:B------:R-:W-:-:S07]  /*4e70*/  IMAD.MOV.U32 R2, RZ, RZ, R24 ;  /* 0x000000ffff027224 */ /* 0x000fce00078e0018 */
.L_x_13525:
[----:B------:R-:W-:Y:S05]  /*4e80*/  BSYNC B6 ;  /* 0x0000000000067941 */ /* 0x000fea0003800000 */
.L_x_13524:
[----:B------:R-:W-:Y:S01]  /*4e90*/  ISETP.GE.AND P0, PT, R2, R28, PT ;  /* 0x0000001c0200720c */ /* 0x000fe20003f06270 */
[----:B------:R-:W-:-:S12]  /*4ea0*/  BSSY B6, `(.L_x_13559) ;  /* 0x00001d9000067945 */ /* 0x000fd80003800000 */
[----:B------:R-:W-:Y:S05]  /*4eb0*/  @P0 BRA `(.L_x_13560) ;  /* 0x0000001c005c0947 */ /* 0x000fea0003800000 */
[----:B------:R-:W5:Y:S01]  /*4ec0*/  LDC.U8 R24, c[0x0][0x244] ;  /* 0x00009100ff187b82 */ /* 0x000f620000000000 */
[----:B0--3--:R-:W-:Y:S01]  /*4ed0*/  IMAD R0, R29, 0x200, R2 ;  /* 0x000002001d007824 */ /* 0x009fe200078e0202 */
[----:B------:R-:W-:-:S03]  /*4ee0*/  ULDC UR4, c[0x0][0x248] ;  /* 0x0000920000047ab9 */ /* 0x000fc60000000800 */
[----:B-1----:R-:W-:-:S03]  /*4ef0*/  IMAD R3, R0, UR4, RZ ;  /* 0x0000000400037c24 */ /* 0x002fc6000f8e02ff */
[----:B--2-4-:R-:W0:Y:S01]  /*4f00*/  LDC.64 R8, c[0x0][0x228] ;  /* 0x00008a00ff087b82 */ /* 0x014e220000000a00 */
[----:B-----5:R-:W-:-:S05]  /*4f10*/  PRMT R4, R24, 0x9910, RZ ;  /* 0x0000991018047816 */ /* 0x020fca00000000ff */
[----:B------:R-:W-:Y:S01]  /*4f20*/  IMAD.MOV.U32 R0, RZ, RZ, R4 ;  /* 0x000000ffff007224 */ /* 0x000fe200078e0004 */
[----:B0-----:R-:W-:-:S04]  /*4f30*/  IADD3 R8, P0, R3, R8, RZ ;  /* 0x0000000803087210 */ /* 0x001fc80007f1e0ff */
[----:B------:R-:W-:Y:S01]  /*4f40*/  ISETP.GT.AND P1, PT, R0, 0x9, PT ;  /* 0x000000090000780c */ /* 0x000fe20003f24270 */
[----:B------:R-:W-:-:S12]  /*4f50*/  IMAD.X R9, RZ, RZ, R9, P0 ;  /* 0x000000ffff097224 */ /* 0x000fd800000e0609 */
        /* <DEDUP_REMOVED lines=11> */
.L_x_13564:
[----:B------:R0:W-:Y:S01]  /*5010*/  STG.E.U8 desc[UR36][R8.64], R18 ;  /* 0x0000001208007986 */ /* 0x0001e2000c101124 */
[----:B------:R-:W-:Y:S05]  /*5020*/  BRA `(.L_x_13566) ;  /* 0x0000000c004c7947 */ /* 0x000fea0003800000 */
.L_x_13563:
        /* <DEDUP_REMOVED lines=8> */
.L_x_13568:
[----:B------:R0:W-:Y:S01]  /*50b0*/  STG.E desc[UR36][R8.64], R18 ;  /* 0x0000001208007986 */ /* 0x0001e2000c101924 */
[----:B------:R-:W-:Y:S05]  /*50c0*/  BRA `(.L_x_13566) ;  /* 0x0000000c00247947 */ /* 0x000fea0003800000 */
.L_x_13567:
[----:B------:R0:W-:Y:S01]  /*50d0*/  STG.E.U16 desc[UR36][R8.64], R18 ;  /* 0x0000001208007986 */ /* 0x0001e2000c101524 */
[----:B------:R-:W-:Y:S05]  /*50e0*/  BRA `(.L_x_13566) ;  /* 0x0000000c001c7947 */ /* 0x000fea0003800000 */
.L_x_13562:
        /* <DEDUP_REMOVED lines=9> */
.L_x_13570:
[----:B------:R-:W0:Y:S02]  /*5180*/  I2F.S64 R0, R18 ;  /* 0x0000001200007312 */ /* 0x000e240000301400 */
[----:B0-----:R-:W-:-:S05]  /*5190*/  F2FP.F16.F32.PACK_AB R0, RZ, R0 ;  /* 0x00000000ff00723e */ /* 0x001fca00000000ff */
[----:B------:R0:W-:Y:S01]  /*51a0*/  STG.E.U16 desc[UR36][R8.64], R0 ;  /* 0x0000000008007986 */ /* 0x0001e2000c101524 */
[----:B------:R-:W-:Y:S05]  /*51b0*/  BRA `(.L_x_13566) ;  /* 0x0000000800e87947 */ /* 0x000fea0003800000 */
.L_x_13569:
        /* <DEDUP_REMOVED lines=10> */
.L_x_13572:
[----:B------:R-:W0:Y:S02]  /*5260*/  I2F.S64 R18, R18 ;  /* 0x0000001200127312 */ /* 0x000e240000301400 */
[----:B0-----:R-:W-:-:S04]  /*5270*/  F2FP.F16.F32.PACK_AB R3, RZ, R18 ;  /* 0x00000012ff03723e */ /* 0x001fc800000000ff */
[----:B------:R-:W-:-:S05]  /*5280*/  PRMT R3, R3, 0x5410, RZ ;  /* 0x0000541003037816 */ /* 0x000fca00000000ff */
[----:B------:R0:W-:Y:S01]  /*5290*/  STG.E desc[UR36][R8.64], R3 ;  /* 0x0000000308007986 */ /* 0x0001e2000c101924 */
[----:B------:R-:W-:Y:S05]  /*52a0*/  BRA `(.L_x_13566) ;  /* 0x0000000800ac7947 */ /* 0x000fea0003800000 */
.L_x_13571:
[----:B------:R-:W0:Y:S02]  /*52b0*/  I2F.F64.S64 R18, R18 ;  /* 0x0000001200127312 */ /* 0x000e240000301c00 */
[----:B0-----:R0:W-:Y:S01]  /*52c0*/  STG.E.64 desc[UR36][R8.64], R18 ;  /* 0x0000001208007986 */ /* 0x0011e2000c101b24 */
[----:B------:R-:W-:Y:S05]  /*52d0*/  BRA `(.L_x_13566) ;  /* 0x0000000800a07947 */ /* 0x000fea0003800000 */
.L_x_13561:
        /* <DEDUP_REMOVED lines=13> */
.L_x_13575:
[----:B------:R-:W0:Y:S01]  /*53b0*/  I2F.F64.S64 R4, R18 ;  /* 0x0000001200047312 */ /* 0x000e220000301c00 */
[----:B------:R-:W-:-:S05]  /*53c0*/  CS2R R6, SRZ ;  /* 0x0000000000067805 */ /* 0x000fca000001ff00 */
[----:B0-----:R0:W-:Y:S01]  /*53d0*/  STG.E.128 desc[UR36][R8.64], R4 ;  /* 0x0000000408007986 */ /* 0x0011e2000c101d24 */
[----:B------:R-:W-:Y:S05]  /*53e0*/  BRA `(.L_x_13566) ;  /* 0x00000008005c7947 */ /* 0x000fea0003800000 */
.L_x_13574:
        /* <DEDUP_REMOVED lines=21> */
.L_x_13579:
[----:B------:R-:W-:Y:S05]  /*5540*/  BSYNC B0 ;  /* 0x0000000000007941 */ /* 0x000fea0003800000 */
.L_x_13578:
[----:B------:R-:W-:-:S05]  /*5550*/  LOP3.LUT R5, R0, R5, RZ, 0xfc, !PT ;  /* 0x0000000500057212 */ /* 0x000fca00078efcff */
[----:B------:R0:W-:Y:S01]  /*5560*/  STG.E.U8 desc[UR36][R8.64], R5 ;  /* 0x0000000508007986 */ /* 0x0001e2000c101124 */
[----:B------:R-:W-:Y:S05]  /*5570*/  BRA `(.L_x_13566) ;  /* 0x0000000400f87947 */ /* 0x000fea0003800000 */
.L_x_13577:
        /* <DEDUP_REMOVED lines=13> */
.L_x_13581:
[----:B------:R-:W-:Y:S01]  /*5650*/  IMAD.MOV.U32 R0, RZ, RZ, 0x7f ;  /* 0x0000007fff007424 */ /* 0x000fe200078e00ff */
[----:B------:R-:W-:-:S04]  /*5660*/  ISETP.GT.U32.AND P0, PT, R3, 0x7f800000, PT ;  /* 0x7f8000000300780c */ /* 0x000fc80003f04070 */
[----:B------:R-:W-:-:S09]  /*5670*/  SEL R0, R0, 0x7c, P0 ;  /* 0x0000007c00007807 */ /* 0x000fd20000000000 */
.L_x_13582:
[----:B------:R-:W-:Y:S05]  /*5680*/  BSYNC B0 ;  /* 0x0000000000007941 */ /* 0x000fea0003800000 */
.L_x_13580:
[----:B------:R-:W-:-:S04]  /*5690*/  LOP3.LUT R3, R19, 0x80000000, RZ, 0xc0, !PT ;  /* 0x8000000013037812 */ /* 0x000fc800078ec0ff */
[----:B------:R-:W-:-:S04]  /*56a0*/  SHF.R.U32.HI R3, RZ, 0x18, R3 ;  /* 0x00000018ff037819 */ /* 0x000fc80000011603 */
[----:B------:R-:W-:-:S05]  /*56b0*/  LOP3.LUT R3, R0, R3, RZ, 0xfc, !PT ;  /* 0x0000000300037212 */ /* 0x000fca00078efcff */
[----:B------:R0:W-:Y:S01]  /*56c0*/  STG.E.U8 desc[UR36][R8.64], R3 ;  /* 0x0000000308007986 */ /* 0x0001e2000c101124 */
[----:B------:R-:W-:Y:S05]  /*56d0*/  BRA `(.L_x_13566) ;  /* 0x0000000400a07947 */ /* 0x000fea0003800000 */
.L_x_13576:
[----:B------:R-:W0:Y:S02]  /*56e0*/  I2F.S64 R0, R18 ;  /* 0x0000001200007312 */ /* 0x000e240000301400 */
[----:B0-----:R-:W-:-:S05]  /*56f0*/  F2FP.BF16.F32.PACK_AB R0, RZ, R0 ;  /* 0x00000000ff00723e */ /* 0x001fca00000010ff */
[----:B------:R0:W-:Y:S01]  /*5700*/  STG.E.U16 desc[UR36][R8.64], R0 ;  /* 0x0000000008007986 */ /* 0x0001e2000c101524 */
[----:B------:R-:W-:Y:S05]  /*5710*/  BRA `(.L_x_13566) ;  /* 0x0000000400907947 */ /* 0x000fea0003800000 */
.L_x_13573:
        /* <DEDUP_REMOVED lines=10> */
.L_x_13585:
        /* <DEDUP_REMOVED lines=17> */
.L_x_13588:
[----:B------:R-:W-:-:S04]  /*58d0*/  LOP3.LUT R3, R19, 0x80000000, RZ, 0xc0, !PT ;  /* 0x8000000013037812 */ /* 0x000fc800078ec0ff */
[----:B------:R-:W-:-:S04]  /*58e0*/  SHF.R.U32.HI R3, RZ, 0x18, R3 ;  /* 0x00000018ff037819 */ /* 0x000fc80000011603 */
[----:B------:R-:W-:-:S04]  /*58f0*/  LOP3.LUT R0, R0, R3, RZ, 0xfc, !PT ;  /* 0x0000000300007212 */ /* 0x000fc800078efcff */
[----:B------:R-:W-:-:S07]  /*5900*/  PRMT R4, R0, 0x7610, R4 ;  /* 0x0000761000047816 */ /* 0x000fce0000000004 */
.L_x_13587:
[----:B------:R-:W-:Y:S05]  /*5910*/  BSYNC B0 ;  /* 0x0000000000007941 */ /* 0x000fea0003800000 */
.L_x_13586:
[----:B------:R3:W-:Y:S01]  /*5920*/  STG.E.U8 desc[UR36][R8.64], R4 ;  /* 0x0000000408007986 */ /* 0x0007e2000c101124 */
[----:B------:R-:W-:Y:S05]  /*5930*/  BRA `(.L_x_13566) ;  /* 0x0000000400087947 */ /* 0x000fea0003800000 */
.L_x_13584:
        /* <DEDUP_REMOVED lines=17> */
.L_x_13591:
[----:B------:R-:W-:-:S04]  /*5a50*/  LOP3.LUT R3, R19, 0x80000000, RZ, 0xc0, !PT ;  /* 0x8000000013037812 */ /* 0x000fc800078ec0ff */
[----:B------:R-:W-:-:S04]  /*5a60*/  SHF.R.U32.HI R3, RZ, 0x18, R3 ;  /* 0x00000018ff037819 */ /* 0x000fc80000011603 */
[----:B------:R-:W-:-:S04]  /*5a70*/  LOP3.LUT R0, R0, R3, RZ, 0xfc, !PT ;  /* 0x0000000300007212 */ /* 0x000fc800078efcff */
[----:B------:R-:W-:-:S07]  /*5a80*/  PRMT R4, R0, 0x7610, R4 ;  /* 0x0000761000047816 */ /* 0x000fce0000000004 */
.L_x_13590:
[----:B------:R-:W-:Y:S05]  /*5a90*/  BSYNC B0 ;  /* 0x0000000000007941 */ /* 0x000fea0003800000 */
.L_x_13589:
[----:B------:R0:W-:Y:S01]  /*5aa0*/  STG.E.U8 desc[UR36][R8.64], R4 ;  /* 0x0000000408007986 */ /* 0x0001e2000c101124 */
[----:B------:R-:W-:Y:S05]  /*5ab0*/  BRA `(.L_x_13566) ;  /* 0x0000000000a87947 */ /* 0x000fea0003800000 */
.L_x_13583:
        /* <DEDUP_REMOVED lines=22> */
.L_x_13565:
        /* <DEDUP_REMOVED lines=16> */
.L_x_13594:
[----:B------:R-:W-:Y:S05]  /*5d20*/  BRA `(.L_x_13566) ;  /* 0x00000000000c7947 */ /* 0x000fea0003800000 */
.L_x_13593:
[----:B------:R2:W-:Y:S01]  /*5d30*/  STG.E.64 desc[UR36][R8.64], R18 ;  /* 0x0000001208007986 */ /* 0x0005e2000c101b24 */
[----:B------:R-:W-:Y:S05]  /*5d40*/  BRA `(.L_x_13566) ;  /* 0x0000000000047947 */ /* 0x000fea0003800000 */
.L_x_13592:
[----:B------:R0:W-:Y:S02]  /*5d50*/  STG.E desc[UR36][R8.64], R18 ;  /* 0x0000001208007986 */ /* 0x0001e4000c101924 */
.L_x_13566:
        /* <DEDUP_REMOVED lines=23> */
.L_x_13598:
[----:B------:R3:W-:Y:S01]  /*5ed0*/  STG.E.U8 desc[UR36][R8.64], R22 ;  /* 0x0000001608007986 */ /* 0x0007e2000c101124 */
[----:B------:R-:W-:Y:S05]  /*5ee0*/  BRA `(.L_x_13600) ;  /* 0x0000000c004c7947 */ /* 0x000fea0003800000 */
.L_x_13597:
        /* <DEDUP_REMOVED lines=8> */
.L_x_13602:
[----:B------:R2:W-:Y:S01]  /*5f70*/  STG.E desc[UR36][R8.64], R22 ;  /* 0x0000001608007986 */ /* 0x0005e2000c101924 */
[----:B------:R-:W-:Y:S05]  /*5f80*/  BRA `(.L_x_13600) ;  /* 0x0000000c00247947 */ /* 0x000fea0003800000 */
.L_x_13601:
[----:B------:R0:W-:Y:S01]  /*5f90*/  STG.E.U16 desc[UR36][R8.64], R22 ;  /* 0x0000001608007986 */ /* 0x0001e2000c101524 */
[----:B------:R-:W-:Y:S05]  /*5fa0*/  BRA `(.L_x_13600) ;  /* 0x0000000c001c7947 */ /* 0x000fea0003800000 */
.L_x_13596:
        /* <DEDUP_REMOVED lines=9> */
.L_x_13604:
[----:B------:R-:W0:Y:S02]  /*6040*/  I2F.S64 R0, R22 ;  /* 0x0000001600007312 */ /* 0x000e240000301400 */
[----:B0-----:R-:W-:-:S05]  /*6050*/  F2FP.F16.F32.PACK_AB R0, RZ, R0 ;  /* 0x00000000ff00723e */ /* 0x001fca00000000ff */
[----:B------:R0:W-:Y:S01]  /*6060*/  STG.E.U16 desc[UR36][R8.64], R0 ;  /* 0x0000000008007986 */ /* 0x0001e2000c101524 */
[----:B------:R-:W-:Y:S05]  /*6070*/  BRA `(.L_x_13600) ;  /* 0x0000000800e87947 */ /* 0x000fea0003800000 */
.L_x_13603:
        /* <DEDUP_REMOVED lines=10> */
.L_x_13606:
[----:B------:R-:W0:Y:S02]  /*6120*/  I2F.S64 R22, R22 ;  /* 0x0000001600167312 */ /* 0x000e240000301400 */
[----:B0-----:R-:W-:-:S04]  /*6130*/  F2FP.F16.F32.PACK_AB R3, RZ, R22 ;  /* 0x00000016ff03723e */ /* 0x001fc800000000ff */
[----:B------:R-:W-:-:S05]  /*6140*/  PRMT R3, R3, 0x5410, RZ ;  /* 0x0000541003037816 */ /* 0x000fca00000000ff */
[----:B------:R0:W-:Y:S01]  /*6150*/  STG.E desc[UR36][R8.64], R3 ;  /* 0x0000000308007986 */ /* 0x0001e2000c101924 */
[----:B------:R-:W-:Y:S05]  /*6160*/  BRA `(.L_x_13600) ;  /* 0x0000000800ac7947 */ /* 0x000fea0003800000 */
.L_x_13605:
[----:B------:R-:W0:Y:S02]  /*6170*/  I2F.F64.S64 R22, R22 ;  /* 0x0000001600167312 */ /* 0x000e240000301c00 */
[----:B0-----:R0:W-:Y:S01]  /*6180*/  STG.E.64 desc[UR36][R8.64], R22 ;  /* 0x0000001608007986 */ /* 0x0011e2000c101b24 */
[----:B------:R-:W-:Y:S05]  /*6190*/  BRA `(.L_x_13600) ;  /* 0x0000000800a07947 */ /* 0x000fea0003800000 */
.L_x_13595:
        /* <DEDUP_REMOVED lines=13> */
.L_x_13609:
[----:B------:R-:W0:Y:S01]  /*6270*/  I2F.F64.S64 R4, R22 ;  /* 0x0000001600047312 */ /* 0x000e220000301c00 */
[----:B------:R-:W-:-:S05]  /*6280*/  CS2R R6, SRZ ;  /* 0x0000000000067805 */ /* 0x000fca000001ff00 */
[----:B0-----:R0:W-:Y:S01]  /*6290*/  STG.E.128 desc[UR36][R8.64], R4 ;  /* 0x0000000408007986 */ /* 0x0011e2000c101d24 */
[----:B------:R-:W-:Y:S05]  /*62a0*/  BRA `(.L_x_13600) ;  /* 0x00000008005c7947 */ /* 0x000fea0003800000 */
.L_x_13608:
        /* <DEDUP_REMOVED lines=21> */
.L_x_13613:
[----:B------:R-:W-:Y:S05]  /*6400*/  BSYNC B0 ;  /* 0x0000000000007941 */ /* 0x000fea0003800000 */
.L_x_13612:
[----:B------:R-:W-:-:S05]  /*6410*/  LOP3.LUT R5, R0, R5, RZ, 0xfc, !PT ;  /* 0x0000000500057212 */ /* 0x000fca00078efcff */
[----:B------:R0:W-:Y:S01]  /*6420*/  STG.E.U8 desc[UR36][R8.64], R5 ;  /* 0x0000000508007986 */ /* 0x0001e2000c101124 */
[----:B------:R-:W-:Y:S05]  /*6430*/  BRA `(.L_x_13600) ;  /* 0x0000000400f87947 */ /* 0x000fea0003800000 */
.L_x_13611:
        /* <DEDUP_REMOVED lines=13> */
.L_x_13615:
[----:B------:R-:W-:Y:S01]  /*6510*/  IMAD.MOV.U32 R0, RZ, RZ, 0x7f ;  /* 0x0000007fff007424 */ /* 0x000fe200078e00ff */
[----:B------:R-:W-:-:S04]  /*6520*/  ISETP.GT.U32.AND P0, PT, R3, 0x7f800000, PT ;  /* 0x7f8000000300780c */ /* 0x000fc80003f04070 */
[----:B------:R-:W-:-:S09]  /*6530*/  SEL R0, R0, 0x7c, P0 ;  /* 0x0000007c00007807 */ /* 0x000fd20000000000 */
.L_x_13616:
[----:B------:R-:W-:Y:S05]  /*6540*/  BSYNC B0 ;  /* 0x0000000000007941 */ /* 0x000fea0003800000 */
.L_x_13614:
[----:B------:R-:W-:-:S04]  /*6550*/  LOP3.LUT R3, R23, 0x80000000, RZ, 0xc0, !PT ;  /* 0x8000000017037812 */ /* 0x000fc800078ec0ff */
[----:B------:R-:W-:-:S04]  /*6560*/  SHF.R.U32.HI R3, RZ, 0x18, R3 ;  /* 0x00000018ff037819 */ /* 0x000fc80000011603 */
[----:B------:R-:W-:-:S05]  /*6570*/  LOP3.LUT R3, R0, R3, RZ, 0xfc, !PT ;  /* 0x0000000300037212 */ /* 0x000fca00078efcff */
[----:B------:R0:W-:Y:S01]  /*6580*/  STG.E.U8 desc[UR36][R8.64], R3 ;  /* 0x0000000308007986 */ /* 0x0001e2000c101124 */
[----:B------:R-:W-:Y:S05]  /*6590*/  BRA `(.L_x_13600) ;  /* 0x0000000400a07947 */ /* 0x000fea0003800000 */
.L_x_13610:
[----:B------:R-:W0:Y:S02]  /*65a0*/  I2F.S64 R0, R22 ;  /* 0x0000001600007312 */ /* 0x000e240000301400 */
[----:B0-----:R-:W-:-:S05]  /*65b0*/  F2FP.BF16.F32.PACK_AB R0, RZ, R0 ;  /* 0x00000000ff00723e */ /* 0x001fca00000010ff */
[----:B------:R0:W-:Y:S01]  /*65c0*/  STG.E.U16 desc[UR36][R8.64], R0 ;  /* 0x0000000008007986 */ /* 0x0001e2000c101524 */
[----:B------:R-:W-:Y:S05]  /*65d0*/  BRA `(.L_x_13600) ;  /* 0x0000000400907947 */ /* 0x000fea0003800000 */
.L_x_13607:
        /* <DEDUP_REMOVED lines=10> */
.L_x_13619:
        /* <DEDUP_REMOVED lines=17> */
.L_x_13622:
[----:B------:R-:W-:-:S04]  /*6790*/  LOP3.LUT R3, R23, 0x80000000, RZ, 0xc0, !PT ;  /* 0x8000000017037812 */ /* 0x000fc800078ec0ff */
[----:B------:R-:W-:-:S04]  /*67a0*/  SHF.R.U32.HI R3, RZ, 0x18, R3 ;  /* 0x00000018ff037819 */ /* 0x000fc80000011603 */
[----:B------:R-:W-:-:S04]  /*67b0*/  LOP3.LUT R0, R0, R3, RZ, 0xfc, !PT ;  /* 0x0000000300007212 */ /* 0x000fc800078efcff */
[----:B------:R-:W-:-:S07]  /*67c0*/  PRMT R4, R0, 0x7610, R4 ;  /* 0x0000761000047816 */ /* 0x000fce0000000004 */
.L_x_13621:
[----:B------:R-:W-:Y:S05]  /*67d0*/  BSYNC B0 ;  /* 0x0000000000007941 */ /* 0x000fea0003800000 */
.L_x_13620:
[----:B------:R0:W-:Y:S01]  /*67e0*/  STG.E.U8 desc[UR36][R8.64], R4 ;  /* 0x0000000408007986 */ /* 0x0001e2000c101124 */
[----:B------:R-:W-:Y:S05]  /*67f0*/  BRA `(.L_x_13600) ;  /* 0x0000000400087947 */ /* 0x000fea0003800000 */
.L_x_13618:
        /* <DEDUP_REMOVED lines=17> */
.L_x_13625:
[----:B------:R-:W-:-:S04]  /*6910*/  LOP3.LUT R3, R23, 0x80000000, RZ, 0xc0, !PT ;  /* 0x8000000017037812 */ /* 0x000fc800078ec0ff */
[----:B------:R-:W-:-:S04]  /*6920*/  SHF.R.U32.HI R3, RZ, 0x18, R3 ;  /* 0x00000018ff037819 */ /* 0x000fc80000011603 */
[----:B------:R-:W-:-:S04]  /*6930*/  LOP3.LUT R0, R0, R3, RZ, 0xfc, !PT ;  /* 0x0000000300007212 */ /* 0x000fc800078efcff */
[----:B------:R-:W-:-:S07]  /*6940*/  PRMT R4, R0, 0x7610, R4 ;  /* 0x0000761000047816 */ /* 0x000fce0000000004 */
.L_x_13624:
[----:B------:R-:W-:Y:S05]  /*6950*/  BSYNC B0 ;  /* 0x0000000000007941 */ /* 0x000fea0003800000 */
.L_x_13623:
[----:B------:R0:W-:Y:S01]  /*6960*/  STG.E.U8 desc[UR36][R8.64], R4 ;  /* 0x0000000408007986 */ /* 0x0001e2000c101124 */
[----:B------:R-:W-:Y:S05]  /*6970*/  BRA `(.L_x_13600) ;  /* 0x0000000000a87947 */ /* 0x000fea0003800000 */
.L_x_13617:
        /* <DEDUP_REMOVED lines=22> */
.L_x_13599:
        /* <DEDUP_REMOVED lines=16> */
.L_x_13628:
[----:B------:R-:W-:Y:S05]  /*6be0*/  BRA `(.L_x_13600) ;  /* 0x00000000000c7947 */ /* 0x000fea0003800000 */
.L_x_13627:
[----:B------:R0:W-:Y:S01]  /*6bf0*/  STG.E.64 desc[UR36][R8.64], R22 ;  /* 0x0000001608007986 */ /* 0x0001e2000c101b24 */
[----:B------:R-:W-:Y:S05]  /*6c00*/  BRA `(.L_x_13600) ;  /* 0x0000000000047947 */ /* 0x000fea0003800000 */
.L_x_13626:
[----:B------:R0:W-:Y:S02]  /*6c10*/  STG.E desc[UR36][R8.64], R22 ;  /* 0x0000001608007986 */ /* 0x0001e4000c101924 */
.L_x_13600:
[----:B------:R-:W-:-:S07]  /*6c20*/  VIADD R2, R2, 0x80 ;  /* 0x0000008002027836 */ /* 0x000fce0000000000 */
.L_x_13560:
[----:B------:R-:W-:Y:S05]  /*6c30*/  BSYNC B6 ;  /* 0x0000000000067941 */ /* 0x000fea0003800000 */
.L_x_13559:
[----:B------:R-:W-:-:S13]  /*6c40*/  ISETP.GE.AND P0, PT, R2, R28, PT ;  /* 0x0000001c0200720c */ /* 0x000fda0003f06270 */
[----:B------:R-:W-:Y:S05]  /*6c50*/  @P0 EXIT ;  /* 0x000000000000094d */ /* 0x000fea0003800000 */
[----:B0-----:R-:W0:Y:S01]  /*6c60*/  LDC.U8 R6, c[0x0][0x244] ;  /* 0x00009100ff067b82 */ /* 0x001e220000000000 */
[----:B------:R-:W-:Y:S01]  /*6c70*/  IMAD R2, R29, 0x200, R2 ;  /* 0x000002001d027824 */ /* 0x000fe200078e0202 */
[----:B------:R-:W-:-:S03]  /*6c80*/  ULDC UR4, c[0x0][0x248] ;  /* 0x0000920000047ab9 */ /* 0x000fc60000000800 */
[----:B-1----:R-:W-:-:S03]  /*6c90*/  IMAD R3, R2, UR4, RZ ;  /* 0x0000000402037c24 */ /* 0x002fc6000f8e02ff */
[----:B--23--:R-:W1:Y:S01]  /*6ca0*/  LDC.64 R4, c[0x0][0x228] ;  /* 0x00008a00ff047b82 */ /* 0x00ce620000000a00 */
        /* <DEDUP_REMOVED lines=15> */
.L_x_13632:
[----:B------:R-:W-:Y:S01]  /*6da0*/  STG.E.U8 desc[UR36][R2.64], R26 ;  /* 0x0000001a02007986 */ /* 0x000fe2000c101124 */
[----:B------:R-:W-:Y:S05]  /*6db0*/  EXIT ;  /* 0x000000000000794d */ /* 0x000fea0003800000 */
.L_x_13631:
        /* <DEDUP_REMOVED lines=8> */
.L_x_13635:
[----:B------:R-:W-:Y:S01]  /*6e40*/  STG.E desc[UR36][R2.64], R26 ;  /* 0x0000001a02007986 */ /* 0x000fe2000c101924 */
[----:B------:R-:W-:Y:S05]  /*6e50*/  EXIT ;  /* 0x000000000000794d */ /* 0x000fea0003800000 */
.L_x_13634:
[----:B------:R-:W-:Y:S01]  /*6e60*/  STG.E.U16 desc[UR36][R2.64], R26 ;  /* 0x0000001a02007986 */ /* 0x000fe2000c101524 */
[----:B------:R-:W-:Y:S05]  /*6e70*/  EXIT ;  /* 0x000000000000794d */ /* 0x000fea0003800000 */
.L_x_13630:
        /* <DEDUP_REMOVED lines=9> */
.L_x_13637:
[----:B------:R-:W0:Y:S02]  /*6f10*/  I2F.S64 R0, R16 ;  /* 0x0000001000007312 */ /* 0x000e240000301400 */
[----:B0-----:R-:W-:-:S05]  /*6f20*/  F2FP.F16.F32.PACK_AB R0, RZ, R0 ;  /* 0x00000000ff00723e */ /* 0x001fca00000000ff */
[----:B------:R-:W-:Y:S01]  /*6f30*/  STG.E.U16 desc[UR36][R2.64], R0 ;  /* 0x0000000002007986 */ /* 0x000fe2000c101524 */
[----:B------:R-:W-:Y:S05]  /*6f40*/  EXIT ;  /* 0x000000000000794d */ /* 0x000fea0003800000 */
.L_x_13636:
        /* <DEDUP_REMOVED lines=10> */
.L_x_13639:
[----:B------:R-:W0:Y:S02]  /*6ff0*/  I2F.S64 R16, R16 ;  /* 0x0000001000107312 */ /* 0x000e240000301400 */
[----:B0-----:R-:W-:-:S04]  /*7000*/  F2FP.F16.F32.PACK_AB R5, RZ, R16 ;  /* 0x00000010ff05723e */ /* 0x001fc800000000ff */
[----:B------:R-:W-:-:S05]  /*7010*/  PRMT R5, R5, 0x5410, RZ ;  /* 0x0000541005057816 */ /* 0x000fca00000000ff */
[----:B------:R-:W-:Y:S01]  /*7020*/  STG.E desc[UR36][R2.64], R5 ;  /* 0x0000000502007986 */ /* 0x000fe2000c101924 */
[----:B------:R-:W-:Y:S05]  /*7030*/  EXIT ;  /* 0x000000000000794d */ /* 0x000fea0003800000 */
.L_x_13638:
[----:B------:R-:W0:Y:S02]  /*7040*/  I2F.F64.S64 R16, R16 ;  /* 0x0000001000107312 */ /* 0x000e240000301c00 */
[----:B0-----:R-:W-:Y:S01]  /*7050*/  STG.E.64 desc[UR36][R2.64], R16 ;  /* 0x0000001002007986 */ /* 0x001fe2000c101b24 */
[----:B------:R-:W-:Y:S05]  /*7060*/  EXIT ;  /* 0x000000000000794d */ /* 0x000fea0003800000 */
.L_x_13629:
        /* <DEDUP_REMOVED lines=13> */
.L_x_13642:
[----:B------:R-:W0:Y:S01]  /*7140*/  I2F.F64.S64 R16, R16 ;  /* 0x0000001000107312 */ /* 0x000e220000301c00 */
[----:B----4-:R-:W-:-:S05]  /*7150*/  CS2R R18, SRZ ;  /* 0x0000000000127805 */ /* 0x010fca000001ff00 */
[----:B0-----:R-:W-:Y:S01]  /*7160*/  STG.E.128 desc[UR36][R2.64], R16 ;  /* 0x0000001002007986 */ /* 0x001fe2000c101d24 */
[----:B------:R-:W-:Y:S05]  /*7170*/  EXIT ;  /* 0x000000000000794d */ /* 0x000fea0003800000 */
.L_x_13641:
        /* <DEDUP_REMOVED lines=21> */
.L_x_13646:
[----:B------:R-:W-:Y:S05]  /*72d0*/  BSYNC B0 ;  /* 0x0000000000007941 */ /* 0x000fea0003800000 */
.L_x_13645:
[----:B------:R-:W-:-:S05]  /*72e0*/  LOP3.LUT R5, R0, R5, RZ, 0xfc, !PT ;  /* 0x0000000500057212 */ /* 0x000fca00078efcff */
[----:B------:R-:W-:Y:S01]  /*72f0*/  STG.E.U8 desc[UR36][R2.64], R5 ;  /* 0x0000000502007986 */ /* 0x000fe2000c101124 */
[----:B------:R-:W-:Y:S05]  /*7300*/  EXIT ;  /* 0x000000000000794d */ /* 0x000fea0003800000 */
.L_x_13644:
        /* <DEDUP_REMOVED lines=13> */
.L_x_13648:
[----:B------:R-:W-:Y:S01]  /*73e0*/  IMAD.MOV.U32 R0, RZ, RZ, 0x7f ;  /* 0x0000007fff007424 */ /* 0x000fe200078e00ff */
[----:B------:R-:W-:-:S04]  /*73f0*/  ISETP.GT.U32.AND P0, PT, R4, 0x7f800000, PT ;  /* 0x7f8000000400780c */ /* 0x000fc80003f04070 */
[----:B------:R-:W-:-:S09]  /*7400*/  SEL R0, R0, 0x7c, P0 ;  /* 0x0000007c00007807 */ /* 0x000fd20000000000 */
.L_x_13649:
[----:B------:R-:W-:Y:S05]  /*7410*/  BSYNC B0 ;  /* 0x0000000000007941 */ /* 0x000fea0003800000 */
.L_x_13647:
[----:B------:R-:W-:-:S04]  /*7420*/  LOP3.LUT R4, R17, 0x80000000, RZ, 0xc0, !PT ;  /* 0x8000000011047812 */ /* 0x000fc800078ec0ff */
[----:B------:R-:W-:-:S04]  /*7430*/  SHF.R.U32.HI R5, RZ, 0x18, R4 ;  /* 0x00000018ff057819 */ /* 0x000fc80000011604 */
[----:B------:R-:W-:-:S05]  /*7440*/  LOP3.LUT R5, R0, R5, RZ, 0xfc, !PT ;  /* 0x0000000500057212 */ /* 0x000fca00078efcff */
[----:B------:R-:W-:Y:S01]  /*7450*/  STG.E.U8 desc[UR36][R2.64], R5 ;  /* 0x0000000502007986 */ /* 0x000fe2000c101124 */
[----:B------:R-:W-:Y:S05]  /*7460*/  EXIT ;  /* 0x000000000000794d */ /* 0x000fea0003800000 */
.L_x_13643:
[----:B------:R-:W0:Y:S02]  /*7470*/  I2F.S64 R0, R16 ;  /* 0x0000001000007312 */ /* 0x000e240000301400 */
[----:B0-----:R-:W-:-:S05]  /*7480*/  F2FP.BF16.F32.PACK_AB R0, RZ, R0 ;  /* 0x00000000ff00723e */ /* 0x001fca00000010ff */
[----:B------:R-:W-:Y:S01]  /*7490*/  STG.E.U16 desc[UR36][R2.64], R0 ;  /* 0x0000000002007986 */ /* 0x000fe2000c101524 */
[----:B------:R-:W-:Y:S05]  /*74a0*/  EXIT ;  /* 0x000000000000794d */ /* 0x000fea0003800000 */
.L_x_13640:
        /* <DEDUP_REMOVED lines=10> */
.L_x_13652:
        /* <DEDUP_REMOVED lines=17> */
.L_x_13655:
[----:B------:R-:W-:-:S04]  /*7660*/  LOP3.LUT R0, R17, 0x80000000, RZ, 0xc0, !PT ;  /* 0x8000000011007812 */ /* 0x000fc800078ec0ff */
[----:B------:R-:W-:-:S04]  /*7670*/  SHF.R.U32.HI R5, RZ, 0x18, R0 ;  /* 0x00000018ff057819 */ /* 0x000fc80000011600 */
[----:B------:R-:W-:-:S04]  /*7680*/  LOP3.LUT R4, R4, R5, RZ, 0xfc, !PT ;  /* 0x0000000504047212 */ /* 0x000fc800078efcff */
[----:B------:R-:W-:-:S07]  /*7690*/  PRMT R0, R4, 0x7610, R0 ;  /* 0x0000761004007816 */ /* 0x000fce0000000000 */
.L_x_13654:
[----:B------:R-:W-:Y:S05]  /*76a0*/  BSYNC B0 ;  /* 0x0000000000007941 */ /* 0x000fea0003800000 */
.L_x_13653:
[----:B------:R-:W-:Y:S01]  /*76b0*/  STG.E.U8 desc[UR36][R2.64], R0 ;  /* 0x0000000002007986 */ /* 0x000fe2000c101124 */
[----:B------:R-:W-:Y:S05]  /*76c0*/  EXIT ;  /* 0x000000000000794d */ /* 0x000fea0003800000 */
.L_x_13651:
        /* <DEDUP_REMOVED lines=17> */
.L_x_13658:
[----:B------:R-:W-:-:S04]  /*77e0*/  LOP3.LUT R0, R17, 0x80000000, RZ, 0xc0, !PT ;  /* 0x8000000011007812 */ /* 0x000fc800078ec0ff */
[----:B------:R-:W-:-:S04]  /*77f0*/  SHF.R.U32.HI R5, RZ, 0x18, R0 ;  /* 0x00000018ff057819 */ /* 0x000fc80000011600 */
[----:B------:R-:W-:-:S04]  /*7800*/  LOP3.LUT R4, R4, R5, RZ, 0xfc, !PT ;  /* 0x0000000504047212 */ /* 0x000fc800078efcff */
[----:B------:R-:W-:-:S07]  /*7810*/  PRMT R0, R4, 0x7610, R0 ;  /* 0x0000761004007816 */ /* 0x000fce0000000000 */
.L_x_13657:
[----:B------:R-:W-:Y:S05]  /*7820*/  BSYNC B0 ;  /* 0x0000000000007941 */ /* 0x000fea0003800000 */
.L_x_13656:
[----:B------:R-:W-:Y:S01]  /*7830*/  STG.E.U8 desc[UR36][R2.64], R0 ;  /* 0x0000000002007986 */ /* 0x000fe2000c101124 */
[----:B------:R-:W-:Y:S05]  /*7840*/  EXIT ;  /* 0x000000000000794d */ /* 0x000fea0003800000 */
.L_x_13650:
        /* <DEDUP_REMOVED lines=22> */
.L_x_13633:
        /* <DEDUP_REMOVED lines=9> */
[----:B----4-:R-:W-:-:S02]  /*7a40*/  IMAD.U32 R7, RZ, RZ, UR5 ;  /* 0x00000005ff077e24 */ /* 0x010fc4000f8e00ff */
[----:B------:R-:W-:Y:S02]  /*7a50*/  IMAD.U32 R11, RZ, RZ, UR7 ;  /* 0x00000007ff0b7e24 */ /* 0x000fe4000f8e00ff */
[----:B------:R-:W-:Y:S02]  /*7a60*/  IMAD.MOV.U32 R8, RZ, RZ, 0x65 ;  /* 0x00000065ff087424 */ /* 0x000fe400078e00ff */
[----:B------:R-:W-:Y:S02]  /*7a70*/  IMAD.MOV.U32 R12, RZ, RZ, 0x1 ;  /* 0x00000001ff0c7424 */ /* 0x000fe400078e00ff */
[----:B0-----:R-:W-:-:S07]  /*7a80*/  IMAD.MOV.U32 R13, RZ, RZ, RZ ;  /* 0x000000ffff0d7224 */ /* 0x001fce00078e00ff */
[----:B------:R-:W-:-:S07]  /*7a90*/  LEPC R20, `(.L_x_13661) ;  /* 0x000000001014794e */ /* 0x000fce0000000000 */
[----:B-1----:R-:W-:Y:S05]  /*7aa0*/  CALL.ABS.NOINC R2 ;  /* 0x0000000002007343 */ /* 0x002fea0003c00000 */
.L_x_13661:
[----:B------:R-:W-:Y:S05]  /*7ab0*/  EXIT ;  /* 0x000000000000794d */ /* 0x000fea0003800000 */
.L_x_13660:
[----:B------:R-:W-:Y:S01]  /*7ac0*/  STG.E.64 desc[UR36][R2.64], R16 ;  /* 0x0000001002007986 */ /* 0x000fe2000c101b24 */
[----:B------:R-:W-:Y:S05]  /*7ad0*/  EXIT ;  /* 0x000000000000794d */ /* 0x000fea0003800000 */
.L_x_13659:
[----:B------:R-:W-:Y:S01]  /*7ae0*/  STG.E desc[UR36][R2.64], R26 ;  /* 0x0000001a02007986 */ /* 0x000fe2000c101924 */
[----:B------:R-:W-:Y:S05]  /*7af0*/  EXIT ;  /* 0x000000000000794d */ /* 0x000fea0003800000 */
.L_x_13662:
        /* <DEDUP_REMOVED lines=16> */
.L_x_32149:


//--------------------- .text._ZN2at6native18elementwise_kernelILi128ELi2EZNS0_22gpu_kernel_impl_nocastINS0_13BUnaryFunctorIlllZZZNS0_21heaviside_kernel_cudaERNS_18TensorIteratorBaseEENKUlvE_clEvENKUlvE2_clEvEUlllE_EEEEvS5_RKT_EUliE_EEviT1_ --------------------------
	.section	.text._ZN2at6native18elementwise_kernelILi128ELi2EZNS0_22gpu_kernel_impl_nocastINS0_13BUnaryFunctorIlllZZZNS0_21heaviside_kernel_cudaERNS_18TensorIteratorBaseEENKUlvE_clEvENKUlvE2_clEvEUlllE_EEEEvS5_RKT_EUliE_EEviT1_,"ax",@progbits
	.align	128
        .global         _ZN2at6native18elementwise_kernelILi128ELi2EZNS0_22gpu_kernel_impl_nocastINS0_13BUnaryFunctorIlllZZZNS0_21heaviside_kernel_cudaERNS_18TensorIteratorBaseEENKUlvE_clEvENKUlvE2_clEvEUlllE_EEEEvS5_RKT_EUliE_EEviT1_
        .type           _ZN2at6native18elementwise_kernelILi128ELi2EZNS0_22gpu_kernel_impl_nocastINS0_13BUnaryFunctorIlllZZZNS0_21heaviside_kernel_cudaERNS_18TensorIteratorBaseEENKUlvE_clEvENKUlvE2_clEvEUlllE_EEEEvS5_RKT_EUliE_EEviT1_,@function
        .size           _ZN2at6native18elementwise_kernelILi128ELi2EZNS0_22gpu_kernel_impl_nocastINS0_13BUnaryFunctorIlllZZZNS0_21heaviside_kernel_cudaERNS_18TensorIteratorBaseEENKUlvE_clEvENKUlvE2_clEvEUlllE_EEEEvS5_RKT_EUliE_EEviT1_,(.L_x_32150 - _ZN2at6native18elementwise_kernelILi128ELi2EZNS0_22gpu_kernel_impl_nocastINS0_13BUnaryFunctorIlllZZZNS0_21heaviside_kernel_cudaERNS_18TensorIteratorBaseEENKUlvE_clEvENKUlvE2_clEvEUlllE_EEEEvS5_RKT_EUliE_EEviT1_)
        .other          _ZN2at6native18elementwise_kernelILi128ELi2EZNS0_22gpu_kernel_impl_nocastINS0_13BUnaryFunctorIlllZZZNS0_21heaviside_kernel_cudaERNS_18TensorIteratorBaseEENKUlvE_clEvENKUlvE2_clEvEUlllE_EEEEvS5_RKT_EUliE_EEviT1_,@"STO_CUDA_ENTRY STV_DEFAULT"
_ZN2at6native18elementwise_kernelILi128ELi2EZNS0_22gpu_kernel_impl_nocastINS0_13BUnaryFunctorIlllZZZNS0_21heaviside_kernel_cudaERNS_18TensorIteratorBaseEENKUlvE_clEvENKUlvE2_clEvEUlllE_EEEEvS5_RKT_EUliE_EEviT1_:
.text._ZN2at6native18elementwise_kernelILi128ELi2EZNS0_22gpu_kernel_impl_nocastINS0_13BUnaryFunctorIlllZZZNS0_21heaviside_kernel_cudaERNS_18TensorIteratorBaseEENKUlvE_clEvENKUlvE2_clEvEUlllE_EEEEvS5_RKT_EUliE_EEviT1_:
        /* <DEDUP_REMOVED lines=312> */
.L_x_13665:
[----:B------:R-:W-:Y:S01]  /*1380*/  ULDC.64 UR8, c[0x0][0x418] ;  /* 0x0001060000087ab9 */ /* 0x000fe20000000a00 */
[----:B------:R-:W0:Y:S01]  /*1390*/  LDC R8, c[0x0][0x42c] ;  /* 0x00010b00ff087b82 */ /* 0x000e220000000800 */
[----:B------:R-:W-:-:S04]  /*13a0*/  IADD3 R4, P0, R2, UR8, RZ ;  /* 0x0000000802047c10 */ /* 0x000fc8000ff1e0ff */
[----:B------:R-:W-:Y:S01]  /*13b0*/  IADD3.X R5, RZ, UR9, RZ, P0, !PT ;  /* 0x00000009ff057c10 */ /* 0x000fe200087fe4ff */
[----:B------:R-:W-:-:S05]  /*13c0*/  ULDC.64 UR8, c[0x0][0x410] ;  /* 0x0001040000087ab9 */ /* 0x000fca0000000a00 */
[----:B------:R-:W2:Y:S01]  /*13d0*/  LDG.E.64 R4, desc[UR4][R4.64] ;  /* 0x0000000404047981 */ /* 0x000ea2000c1e1b00 */
[----:B------:R-:W-:Y:S01]  /*13e0*/  VIADD R9, R0, 0x80 ;  /* 0x0000008000097836 */ /* 0x000fe20000000000 */
[C---:B--2---:R-:W-:Y:S02]  /*13f0*/  ISETP.NE.U32.AND P0, PT, R4.reuse, RZ, PT ;  /* 0x000000ff0400720c */ /* 0x044fe40003f05070 */
[----:B------:R-:W-:Y:S02]  /*1400*/  ISETP.GT.U32.AND P1, PT, R4, RZ, PT ;  /* 0x000000ff0400720c */ /* 0x000fe40003f24070 */
[C---:B------:R-:W-:Y:S02]  /*1410*/  ISETP.NE.AND.EX P0, PT, R5.reuse, RZ, PT, P0 ;  /* 0x000000ff0500720c */ /* 0x040fe40003f05300 */
[----:B------:R-:W-:-:S04]  /*1420*/  ISETP.GT.AND.EX P1, PT, R5, RZ, PT, P1 ;  /* 0x000000ff0500720c */ /* 0x000fc80003f24310 */
[----:B------:R-:W-:Y:S02]  /*1430*/  SEL R2, RZ, 0x1, !P1 ;  /* 0x00000001ff027807 */ /* 0x000fe40004800000 */
[----:B------:R-:W-:Y:S02]  /*1440*/  IADD3 R6, P1, R3, UR8, RZ ;  /* 0x0000000803067c10 */ /* 0x000fe4000ff3e0ff */
[----:B0-----:R-:W-:Y:S02]  /*1450*/  SEL R3, R8, RZ, !P0 ;  /* 0x000000ff08037207 */ /* 0x001fe40004000000 */
[----:B------:R-:W-:Y:S01]  /*1460*/  IADD3.X R7, RZ, UR9, RZ, P1, !PT ;  /* 0x00000009ff077c10 */ /* 0x000fe20008ffe4ff */
[----:B------:R-:W0:Y:S04]  /*1470*/  @!P0 LDC R2, c[0x0][0x428] ;  /* 0x00010a00ff028b82 */ /* 0x000e280000000800 */
[----:B0-----:R0:W-:Y:S04]  /*1480*/  STG.E.64 desc[UR4][R6.64], R2 ;  /* 0x0000000206007986 */ /* 0x0011e8000c101b04 */
.L_x_13664:
[----:B------:R-:W-:Y:S05]  /*1490*/  BSYNC B0 ;  /* 0x0000000000007941 */ /* 0x000fea0003800000 */
.L_x_13663:
        /* <DEDUP_REMOVED lines=305> */
.L_x_13666:
[----:B------:R-:W-:Y:S02]  /*27b0*/  ULDC.64 UR6, c[0x0][0x418] ;  /* 0x0001060000067ab9 */ /* 0x000fe40000000a00 */
[----:B------:R-:W-:Y:S02]  /*27c0*/  IADD3 R4, P0, R0, UR6, RZ ;  /* 0x0000000600047c10 */ /* 0x000fe4000ff1e0ff */
[----:B------:R-:W0:Y:S02]  /*27d0*/  LDC R0, c[0x0][0x42c] ;  /* 0x00010b00ff007b82 */ /* 0x000e240000000800 */
[----:B------:R-:W-:Y:S01]  /*27e0*/  IADD3.X R5, RZ, UR7, RZ, P0, !PT ;  /* 0x00000007ff057c10 */ /* 0x000fe200087fe4ff */
[----:B------:R-:W-:-:S05]  /*27f0*/  ULDC.64 UR6, c[0x0][0x410] ;  /* 0x0001040000067ab9 */ /* 0x000fca0000000a00 */
[----:B------:R-:W2:Y:S02]  /*2800*/  LDG.E.64 R4, desc[UR4][R4.64] ;  /* 0x0000000404047981 */ /* 0x000ea4000c1e1b00 */
        /* <DEDUP_REMOVED lines=9> */
[----:B0-----:R-:W-:Y:S01]  /*28a0*/  STG.E.64 desc[UR4][R6.64], R2 ;  /* 0x0000000206007986 */ /* 0x001fe2000c101b04 */
[----:B------:R-:W-:Y:S05]  /*28b0*/  EXIT ;  /* 0x000000000000794d */ /* 0x000fea0003800000 */
.L_x_13667:
        /* <DEDUP_REMOVED lines=12> */
.L_x_32150:


//--------------------- .text._ZN2at6native27unrolled_elementwise_kernelINS0_13BUnaryFunctorIlllZZZNS0_21heaviside_kernel_cudaERNS_18TensorIteratorBaseEENKUlvE_clEvENKUlvE2_clEvEUlllE_EESt5arrayIPcLm2EELi4E23TrivialOffsetCalculatorILi1EjESD_NS0_6memory15LoadWithoutCastENSE_16StoreWithoutCastEEEviT_T0_T2_T3_T4_T5_ --------------------------
	.section	.text._ZN2at6native27unrolled_elementwise_kernelINS0_13BUnaryFunctorIlllZZZNS0_21heaviside_kernel_cudaERNS_18TensorIteratorBaseEENKUlvE_clEvENKUlvE2_clEvEUlllE_EESt5arrayIPcLm2EELi4E23TrivialOffsetCalculatorILi1EjESD_NS0_6memory15LoadWithoutCastENSE_16StoreWithoutCastEEEviT_T0_T2_T3_T4_T5_,"ax",@progbits
	.align	128
        .global         _ZN2at6native27unrolled_elementwise_kernelINS0_13BUnaryFunctorIlllZZZNS0_21heaviside_kernel_cudaERNS_18TensorIteratorBaseEENKUlvE_clEvENKUlvE2_clEvEUlllE_EESt5arrayIPcLm2EELi4E23TrivialOffsetCalculatorILi1EjESD_NS0_6memory15LoadWithoutCastENSE_16StoreWithoutCastEEEviT_T0_T2_T3_T4_T5_
        .type           _ZN2at6native27unrolled_elementwise_kernelINS0_13BUnaryFunctorIlllZZZNS0_21heaviside_kernel_cudaERNS_18TensorIteratorBaseEENKUlvE_clEvENKUlvE2_clEvEUlllE_EESt5arrayIPcLm2EELi4E23TrivialOffsetCalculatorILi1EjESD_NS0_6memory15LoadWithoutCastENSE_16StoreWithoutCastEEEviT_T0_T2_T3_T4_T5_,@function
        .size           _ZN2at6native27unrolled_elementwise_kernelINS0_13BUnaryFunctorIlllZZZNS0_21heaviside_kernel_cudaERNS_18TensorIteratorBaseEENKUlvE_clEvENKUlvE2_clEvEUlllE_EESt5arrayIPcLm2EELi4E23TrivialOffsetCalculatorILi1EjESD_NS0_6memory15LoadWithoutCastENSE_16StoreWithoutCastEEEviT_T0_T2_T3_T4_T5_,(.L_x_32151 - _ZN2at6native27unrolled_elementwise_kernelINS0_13BUnaryFunctorIlllZZZNS0_21heaviside_kernel_cudaERNS_18TensorIteratorBaseEENKUlvE_clEvENKUlvE2_clEvEUlllE_EESt5arrayIPcLm2EELi4E23TrivialOffsetCalculatorILi1EjESD_NS0_6memory15LoadWithoutCastENSE_16StoreWithoutCastEEEviT_T0_T2_T3_T4_T5_)
        .other          _ZN2at6native27unrolled_elementwise_kernelINS0_13BUnaryFunctorIlllZZZNS0_21heaviside_kernel_cudaERNS_18TensorIteratorBaseEENKUlvE_clEvENKUlvE2_clEvEUlllE_EESt5arrayIPcLm2EELi4E23TrivialOffsetCalculatorILi1EjESD_NS0_6memory15LoadWithoutCastENSE_16StoreWithoutCastEEEviT_T0_T2_T3_T4_T5_,@"STO_CUDA_ENTRY STV_DEFAULT"
_ZN2at6native27unrolled_elementwise_kernelINS0_13BUnaryFunctorIlllZZZNS0_21heaviside_kernel_cudaERNS_18TensorIteratorBaseEENKUlvE_clEvENKUlvE2_clEvEUlllE_EESt5arrayIPcLm2EELi4E23TrivialOffsetCalculatorILi1EjESD_NS0_6memory15LoadWithoutCastENSE_16StoreWithoutCastEEEviT_T0_T2_T3_T4_T5_:
.text._ZN2at6native27unrolled_elementwise_kernelINS0_13BUnaryFunctorIlllZZZNS0_21heaviside_kernel_cudaERNS_18TensorIteratorBaseEENKUlvE_clEvENKUlvE2_clEvEUlllE_EESt5arrayIPcLm2EELi4E23TrivialOffsetCalculatorILi1EjESD_NS0_6memory15LoadWithoutCastENSE_16StoreWithoutCastEEEviT_T0_T2_T3_T4_T5_:
        /* <DEDUP_REMOVED lines=13> */
[C---:B------:R-:W-:Y:S01]  /*00d0*/  @!P0 IMAD R13, R0.reuse, 0x200, R17 ;  /* 0x00000200000d8824 */ /* 0x040fe200078e0211 */
[----:B------:R-:W1:Y:S01]  /*00e0*/  @!P0 LDC.64 R6, c[0x0][0x230] ;  /* 0x00008c00ff068b82 */ /* 0x000e620000000a00 */
[----:B------:R-:W-:Y:S02]  /*00f0*/  @!P0 VIADD R17, R17, 0x80 ;  /* 0x0000008011118836 */ /* 0x000fe40000000000 */
[----:B0-----:R-:W-:Y:S01]  /*0100*/  @!P4 IMAD.WIDE.U32 R2, R9, 0x8, R2 ;  /* 0x000000080902c825 */ /* 0x001fe200078e0002 */
[----:B------:R-:W-:Y:S02]  /*0110*/  CS2R R8, SRZ ;  /* 0x0000000000087805 */ /* 0x000fe4000001ff00 */
[----:B------:R-:W-:Y:S02]  /*0120*/  ISETP.GE.AND P1, PT, R17, R4, PT ;  /* 0x000000041100720c */ /* 0x000fe40003f26270 */
[----:B------:R0:W2:Y:S11]  /*0130*/  @!P4 LDG.E.64 R18, desc[UR4][R2.64] ;  /* 0x000000040212c981 */ /* 0x0000b6000c1e1b00 */
[----:B------:R-:W3:Y:S01]  /*0140*/  @!P1 LDC.64 R10, c[0x0][0x230] ;  /* 0x00008c00ff0a9b82 */ /* 0x000ee20000000a00 */
[----:B------:R-:W-:-:S02]  /*0150*/  @!P1 IMAD R21, R0, 0x200, R17 ;  /* 0x0000020000159824 */ /* 0x000fc400078e0211 */
[----:B-1----:R-:W-:-:S05]  /*0160*/  @!P0 IMAD.WIDE.U32 R12, R13, 0x8, R6 ;  /* 0x000000080d0c8825 */ /* 0x002fca00078e0006 */
[----:B0-----:R-:W0:Y:S01]  /*0170*/  LDC.64 R2, c[0x0][0x220] ;  /* 0x00008800ff027b82 */ /* 0x001e220000000a00 */
[----:B------:R1:W4:Y:S01]  /*0180*/  @!P0 LDG.E.64 R8, desc[UR4][R12.64] ;  /* 0x000000040c088981 */ /* 0x000322000c1e1b00 */
[----:B---3--:R-:W-:Y:S01]  /*0190*/  @!P1 IMAD.WIDE.U32 R20, R21, 0x8, R10 ;  /* 0x0000000815149825 */ /* 0x008fe200078e000a */
[----:B------:R-:W-:-:S06]  /*01a0*/  CS2R R10, SRZ ;  /* 0x00000000000a7805 */ /* 0x000fcc000001ff00 */
[----:B------:R-:W3:Y:S01]  /*01b0*/  @!P1 LDG.E.64 R10, desc[UR4][R20.64] ;  /* 0x00000004140a9981 */ /* 0x000ee2000c1e1b00 */
[----:B------:R-:W-:-:S05]  /*01c0*/  @!P1 VIADD R17, R17, 0x80 ;  /* 0x0000008011119836 */ /* 0x000fca0000000000 */
[----:B------:R-:W-:-:S13]  /*01d0*/  ISETP.GE.AND P0, PT, R17, R4, PT ;  /* 0x000000041100720c */ /* 0x000fda0003f06270 */
[----:B------:R-:W0:Y:S01]  /*01e0*/  @!P0 LDC.64 R14, c[0x0][0x230] ;  /* 0x00008c00ff0e8b82 */ /* 0x000e220000000a00 */
[----:B------:R-:W-:-:S07]  /*01f0*/  @!P0 IMAD R7, R0, 0x200, R17 ;  /* 0x0000020000078824 */ /* 0x000fce00078e0211 */
[----:B------:R-:W4:Y:S01]  /*0200*/  @!P4 LDC.64 R16, c[0x0][0x228] ;  /* 0x00008a00ff10cb82 */ /* 0x000f220000000a00 */
[----:B-1----:R-:W-:Y:S02]  /*0210*/  VIADD R12, R5, 0x80 ;  /* 0x00000080050c7836 */ /* 0x002fe40000000000 */
[----:B0-----:R-:W-:Y:S01]  /*0220*/  @!P0 IMAD.WIDE.U32 R14, R7, 0x8, R14 ;  /* 0x00000008070e8825 */ /* 0x001fe200078e000e */
[----:B------:R-:W-:-:S06]  /*0230*/  CS2R R6, SRZ ;  /* 0x0000000000067805 */ /* 0x000fcc000001ff00 */
[----:B------:R0:W5:Y:S01]  /*0240*/  @!P0 LDG.E.64 R6, desc[UR4][R14.64] ;  /* 0x000000040e068981 */ /* 0x000162000c1e1b00 */
[----:B------:R-:W-:Y:S02]  /*0250*/  IMAD.MOV.U32 R13, RZ, RZ, R5 ;  /* 0x000000ffff0d7224 */ /* 0x000fe400078e0005 */
[----:B------:R-:W-:Y:S01]  /*0260*/  @!P4 IMAD.MOV.U32 R13, RZ, RZ, R12 ;  /* 0x000000ffff0dc224 */ /* 0x000fe200078e000c */
[----:B------:R-:W-:Y:S01]  /*0270*/  BSSY B0, `(.L_x_13668) ;  /* 0x0000025000007945 */ /* 0x000fe20003800000 */
[C---:B--2---:R-:W-:Y:S02]  /*0280*/  ISETP.GT.U32.AND P0, PT, R18.reuse, RZ, PT ;  /* 0x000000ff1200720c */ /* 0x044fe40003f04070 */
[----:B------:R-:W-:Y:S02]  /*0290*/  ISETP.NE.U32.AND P1, PT, R18, RZ, PT ;  /* 0x000000ff1200720c */ /* 0x000fe40003f25070 */
[C---:B------:R-:W-:Y:S02]  /*02a0*/  ISETP.GT.AND.EX P0, PT, R19.reuse, RZ, PT, P0 ;  /* 0x000000ff1300720c */ /* 0x040fe40003f04300 */
[----:B------:R-:W-:-:S04]  /*02b0*/  ISETP.NE.AND.EX P1, PT, R19, RZ, PT, P1 ;  /* 0x000000ff1300720c */ /* 0x000fc80003f25310 */
[----:B0-----:R-:W-:Y:S02]  /*02c0*/  SEL R15, R3, RZ, !P1 ;  /* 0x000000ff030f7207 */ /* 0x001fe40004800000 */
[C---:B----4-:R-:W-:Y:S02]  /*02d0*/  ISETP.GT.U32.AND P2, PT, R8.reuse, RZ, PT ;  /* 0x000000ff0800720c */ /* 0x050fe40003f44070 */
[----:B------:R-:W-:Y:S02]  /*02e0*/  ISETP.NE.U32.AND P3, PT, R8, RZ, PT ;  /* 0x000000ff0800720c */ /* 0x000fe40003f65070 */
[C---:B------:R-:W-:Y:S02]  /*02f0*/  ISETP.GT.AND.EX P2, PT, R9.reuse, RZ, PT, P2 ;  /* 0x000000ff0900720c */ /* 0x040fe40003f44320 */
[----:B------:R-:W-:Y:S01]  /*0300*/  ISETP.NE.AND.EX P3, PT, R9, RZ, PT, P3 ;  /* 0x000000ff0900720c */ /* 0x000fe20003f65330 */
[----:B------:R-:W-:Y:S01]  /*0310*/  @!P4 IMAD R9, R0, 0x200, R5 ;  /* 0x000002000009c824 */ /* 0x000fe200078e0205 */
[----:B------:R-:W-:-:S03]  /*0320*/  SEL R5, RZ, 0x1, !P0 ;  /* 0x00000001ff057807 */ /* 0x000fc60004000000 */
[----:B------:R-:W-:Y:S01]  /*0330*/  @!P4 IMAD.WIDE.U32 R8, R9, 0x8, R16 ;  /* 0x000000080908c825 */ /* 0x000fe200078e0010 */
[----:B------:R-:W-:-:S05]  /*0340*/  SEL R14, R5, R2, P1 ;  /* 0x00000002050e7207 */ /* 0x000fca0000800000 */
[----:B------:R0:W-:Y:S01]  /*0350*/  @!P4 STG.E.64 desc[UR4][R8.64], R14 ;  /* 0x0000000e0800c986 */ /* 0x0001e2000c101b04 */
[----:B---3--:R-:W-:-:S04]  /*0360*/  ISETP.GT.U32.AND P5, PT, R10, RZ, PT ;  /* 0x000000ff0a00720c */ /* 0x008fc80003fa4070 */
[----:B------:R-:W-:Y:S02]  /*0370*/  ISETP.GT.AND.EX P1, PT, R11, RZ, PT, P5 ;  /* 0x000000ff0b00720c */ /* 0x000fe40003f24350 */
[----:B------:R-:W-:Y:S02]  /*0380*/  ISETP.GE.AND P5, PT, R13, R4, PT ;  /* 0x000000040d00720c */ /* 0x000fe40003fa6270 */
[----:B------:R-:W-:Y:S02]  /*0390*/  ISETP.NE.U32.AND P0, PT, R10, RZ, PT ;  /* 0x000000ff0a00720c */ /* 0x000fe40003f05070 */
[----:B------:R-:W-:Y:S02]  /*03a0*/  SEL R17, RZ, 0x1, !P2 ;  /* 0x00000001ff117807 */ /* 0x000fe40005000000 */
[----:B------:R-:W-:Y:S02]  /*03b0*/  ISETP.NE.AND.EX P0, PT, R11, RZ, PT, P0 ;  /* 0x000000ff0b00720c */ /* 0x000fe40003f05300 */
[----:B------:R-:W-:-:S02]  /*03c0*/  SEL R5, RZ, 0x1, !P1 ;  /* 0x00000001ff057807 */ /* 0x000fc40004800000 */
[-C--:B------:R-:W-:Y:S02]  /*03d0*/  SEL R10, R17, R2.reuse, P3 ;  /* 0x00000002110a7207 */ /* 0x080fe40001800000 */
[C---:B------:R-:W-:Y:S02]  /*03e0*/  SEL R11, R3.reuse, RZ, !P3 ;  /* 0x000000ff030b7207 */ /* 0x040fe40005800000 */
[----:B------:R-:W-:Y:S02]  /*03f0*/  SEL R17, R3, RZ, !P0 ;  /* 0x000000ff03117207 */ /* 0x000fe40004000000 */
[----:B------:R-:W-:Y:S01]  /*0400*/  SEL R16, R5, R2, P0 ;  /* 0x0000000205107207 */ /* 0x000fe20000000000 */
        /* <DEDUP_REMOVED lines=9> */
[----:B------:R0:W-:Y:S04]  /*04a0*/  STG.E.64 desc[UR4][R8.64], R10 ;  /* 0x0000000a08007986 */ /* 0x0001e8000c101b04 */
[----:B------:R0:W-:Y:S02]  /*04b0*/  @!P0 STG.E.64 desc[UR4][R14.64], R16 ;  /* 0x000000100e008986 */ /* 0x0001e4000c101b04 */
.L_x_13669:
[----:B------:R-:W-:Y:S05]  /*04c0*/  BSYNC B0 ;  /* 0x0000000000007941 */ /* 0x000fea0003800000 */
.L_x_13668:
[----:B------:R-:W-:-:S13]  /*04d0*/  ISETP.GE.AND P0, PT, R13, R4, PT ;  /* 0x000000040d00720c */ /* 0x000fda0003f06270 */
[----:B------:R-:W-:Y:S05]  /*04e0*/  @P0 EXIT ;  /* 0x000000000000094d */ /* 0x000fea0003800000 */
[----:B------:R-:W1:Y:S01]  /*04f0*/  LDC.64 R4, c[0x0][0x228] ;  /* 0x00008a00ff047b82 */ /* 0x000e620000000a00 */
[----:B-----5:R-:W-:Y:S01]  /*0500*/  ISETP.NE.U32.AND P1, PT, R6, RZ, PT ;  /* 0x000000ff0600720c */ /* 0x020fe20003f25070 */
[----:B------:R-:W-:Y:S01]  /*0510*/  IMAD R13, R0, 0x200, R13 ;  /* 0x00000200000d7824 */ /* 0x000fe200078e020d */
[----:B------:R-:W-:Y:S02]  /*0520*/  ISETP.GT.U32.AND P0, PT, R6, RZ, PT ;  /* 0x000000ff0600720c */ /* 0x000fe40003f04070 */
[C---:B------:R-:W-:Y:S02]  /*0530*/  ISETP.NE.AND.EX P1, PT, R7.reuse, RZ, PT, P1 ;  /* 0x000000ff0700720c */ /* 0x040fe40003f25310 */
[----:B------:R-:W-:Y:S02]  /*0540*/  ISETP.GT.AND.EX P0, PT, R7, RZ, PT, P0 ;  /* 0x000000ff0700720c */ /* 0x000fe40003f04300 */
[----:B------:R-:W-:-:S09]  /*0550*/  SEL R3, R3, RZ, !P1 ;  /* 0x000000ff03037207 */ /* 0x000fd20004800000 */
[----:B------:R-:W-:Y:S01]  /*0560*/  @P1 SEL R2, RZ, 0x1, !P0 ;  /* 0x00000001ff021807 */ /* 0x000fe20004000000 */
[----:B-1----:R-:W-:-:S05]  /*0570*/  IMAD.WIDE.U32 R4, R13, 0x8, R4 ;  /* 0x000000080d047825 */ /* 0x002fca00078e0004 */
[----:B------:R-:W-:Y:S01]  /*0580*/  STG.E.64 desc[UR4][R4.64], R2 ;  /* 0x0000000204007986 */ /* 0x000fe2000c101b04 */
[----:B------:R-:W-:Y:S05]  /*0590*/  EXIT ;  /* 0x000000000000794d */ /* 0x000fea0003800000 */
.L_x_13670:
        /* <DEDUP_REMOVED lines=14> */
.L_x_32151:


//--------------------- .text._ZN2at6native29vectorized_elementwise_kernelILi2ENS0_13BUnaryFunctorIlllZZZNS0_21heaviside_kernel_cudaERNS_18TensorIteratorBaseEENKUlvE_clEvENKUlvE2_clEvEUlllE_EESt5arrayIPcLm2EEEEviT0_T1_ --------------------------
	.section	.text._ZN2at6native29vectorized_elementwise_kernelILi2ENS0_13BUnaryFunctorIlllZZZNS0_21heaviside_kernel_cudaERNS_18TensorIteratorBaseEENKUlvE_clEvENKUlvE2_clEvEUlllE_EESt5arrayIPcLm2EEEEviT0_T1_,"ax",@progbits
	.align	128
        .global         _ZN2at6native29vectorized_elementwise_kernelILi2ENS0_13BUnaryFunctorIlllZZZNS0_21heaviside_kernel_cudaERNS_18TensorIteratorBaseEENKUlvE_clEvENKUlvE2_clEvEUlllE_EESt5arrayIPcLm2EEEEviT0_T1_
        .type           _ZN2at6native29vectorized_elementwise_kernelILi2ENS0_13BUnaryFunctorIlllZZZNS0_21heaviside_kernel_cudaERNS_18TensorIteratorBaseEENKUlvE_clEvENKUlvE2_clEvEUlllE_EESt5arrayIPcLm2EEEEviT0_T1_,@function
        .size           _ZN2at6native29vectorized_elementwise_kernelILi2ENS0_13BUnaryFunctorIlllZZZNS0_21heaviside_kernel_cudaERNS_18TensorIteratorBaseEENKUlvE_clEvENKUlvE2_clEvEUlllE_EESt5arrayIPcLm2EEEEviT0_T1_,(.L_x_32152 - _ZN2at6native29vectorized_elementwise_kernelILi2ENS0_13BUnaryFunctorIlllZZZNS0_21heaviside_kernel_cudaERNS_18TensorIteratorBaseEENKUlvE_clEvENKUlvE2_clEvEUlllE_EESt5arrayIPcLm2EEEEviT0_T1_)
        .other          _ZN2at6native29vectorized_elementwise_kernelILi2ENS0_13BUnaryFunctorIlllZZZNS0_21heaviside_kernel_cudaERNS_18TensorIteratorBaseEENKUlvE_clEvENKUlvE2_clEvEUlllE_EESt5arrayIPcLm2EEEEviT0_T1_,@"STO_CUDA_ENTRY STV_DEFAULT"
_ZN2at6native29vectorized_elementwise_kernelILi2ENS0_13BUnaryFunctorIlllZZZNS0_21heaviside_kernel_cudaERNS_18TensorIteratorBaseEENKUlvE_clEvENKUlvE2_clEvEUlllE_EESt5arrayIPcLm2EEEEviT0_T1_:
.text._ZN2at6native29vectorized_elementwise_kernelILi2ENS0_13BUnaryFunctorIlllZZZNS0_21heaviside_kernel_cudaERNS_18TensorIteratorBaseEENKUlvE_clEvENKUlvE2_clEvEUlllE_EESt5arrayIPcLm2EEEEviT0_T1_:
        /* <DEDUP_REMOVED lines=17> */
[----:B------:R1:W5:Y:S01]  /*0110*/  LDG.E.128 R8, desc[UR4][R22.64+0x1800] ;  /* 0x0018000416087981 */ /* 0x000362000c1e1d00 */
[----:B---3--:R-:W-:-:S02]  /*0120*/  ISETP.GT.U32.AND P5, PT, R16, RZ, PT ;  /* 0x000000ff1000720c */ /* 0x008fc40003fa4070 */
[----:B------:R-:W-:Y:S02]  /*0130*/  ISETP.NE.U32.AND P4, PT, R16, RZ, PT ;  /* 0x000000ff1000720c */ /* 0x000fe40003f85070 */
[C---:B------:R-:W-:Y:S02]  /*0140*/  ISETP.GT.AND.EX P5, PT, R17.reuse, RZ, PT, P5 ;  /* 0x000000ff1100720c */ /* 0x040fe40003fa4350 */
[C---:B------:R-:W-:Y:S02]  /*0150*/  ISETP.GT.U32.AND P3, PT, R18.reuse, RZ, PT ;  /* 0x000000ff1200720c */ /* 0x040fe40003f64070 */
[----:B------:R-:W-:Y:S02]  /*0160*/  ISETP.NE.U32.AND P2, PT, R18, RZ, PT ;  /* 0x000000ff1200720c */ /* 0x000fe40003f45070 */
[----:B------:R-:W-:Y:S01]  /*0170*/  ISETP.NE.AND.EX P4, PT, R17, RZ, PT, P4 ;  /* 0x000000ff1100720c */ /* 0x000fe20003f85340 */
[----:B--2---:R-:W-:Y:S01]  /*0180*/  IMAD.WIDE.U32 R16, R0, 0x8, R24 ;  /* 0x0000000800107825 */ /* 0x004fe200078e0018 */
[----:B----4-:R-:W-:-:S02]  /*0190*/  ISETP.GT.U32.AND P6, PT, R12, RZ, PT ;  /* 0x000000ff0c00720c */ /* 0x010fc40003fc4070 */
[----:B-1----:R-:W-:Y:S02]  /*01a0*/  SEL R23, RZ, 0x1, !P5 ;  /* 0x00000001ff177807 */ /* 0x002fe40006800000 */
[C---:B------:R-:W-:Y:S02]  /*01b0*/  ISETP.GT.AND.EX P3, PT, R19.reuse, RZ, PT, P3 ;  /* 0x000000ff1300720c */ /* 0x040fe40003f64330 */
[----:B------:R-:W-:Y:S02]  /*01c0*/  ISETP.GT.U32.AND P5, PT, R14, RZ, PT ;  /* 0x000000ff0e00720c */ /* 0x000fe40003fa4070 */
[----:B------:R-:W-:Y:S02]  /*01d0*/  ISETP.NE.U32.AND P0, PT, R12, RZ, PT ;  /* 0x000000ff0c00720c */ /* 0x000fe40003f05070 */
[----:B------:R-:W-:Y:S02]  /*01e0*/  ISETP.NE.AND.EX P2, PT, R19, RZ, PT, P2 ;  /* 0x000000ff1300720c */ /* 0x000fe40003f45320 */
[----:B------:R-:W-:-:S02]  /*01f0*/  ISETP.NE.U32.AND P1, PT, R14, RZ, PT ;  /* 0x000000ff0e00720c */ /* 0x000fc40003f25070 */
[----:B------:R-:W-:Y:S02]  /*0200*/  ISETP.GT.AND.EX P6, PT, R13, RZ, PT, P6 ;  /* 0x000000ff0d00720c */ /* 0x000fe40003fc4360 */
[----:B------:R-:W-:Y:S02]  /*0210*/  ISETP.GT.AND.EX P5, PT, R15, RZ, PT, P5 ;  /* 0x000000ff0f00720c */ /* 0x000fe40003fa4350 */
[----:B------:R-:W-:Y:S02]  /*0220*/  SEL R19, RZ, 0x1, !P3 ;  /* 0x00000001ff137807 */ /* 0x000fe40005800000 */
[----:B------:R-:W-:Y:S01]  /*0230*/  ISETP.NE.AND.EX P0, PT, R13, RZ, PT, P0 ;  /* 0x000000ff0d00720c */ /* 0x000fe20003f05300 */
[----:B------:R-:W-:Y:S01]  /*0240*/  IMAD.WIDE R12, R20, 0x10, R16 ;  /* 0x00000010140c7825 */ /* 0x000fe200078e0210 */
[----:B------:R-:W-:Y:S02]  /*0250*/  ISETP.NE.AND.EX P1, PT, R15, RZ, PT, P1 ;  /* 0x000000ff0f00720c */ /* 0x000fe40003f25310 */
[----:B------:R-:W-:-:S02]  /*0260*/  SEL R17, RZ, 0x1, !P6 ;  /* 0x00000001ff117807 */ /* 0x000fc40007000000 */
[C---:B-----5:R-:W-:Y:S02]  /*0270*/  ISETP.NE.U32.AND P3, PT, R4.reuse, RZ, PT ;  /* 0x000000ff0400720c */ /* 0x060fe40003f65070 */
[----:B------:R-:W-:Y:S02]  /*0280*/  ISETP.GT.U32.AND P6, PT, R4, RZ, PT ;  /* 0x000000ff0400720c */ /* 0x000fe40003fc4070 */
[----:B------:R-:W-:Y:S02]  /*0290*/  SEL R15, RZ, 0x1, !P5 ;  /* 0x00000001ff0f7807 */ /* 0x000fe40006800000 */
[----:B0-----:R-:W-:Y:S02]  /*02a0*/  SEL R16, R19, R2, P2 ;  /* 0x0000000213107207 */ /* 0x001fe40001000000 */
[----:B------:R-:W-:Y:S02]  /*02b0*/  SEL R21, R3, RZ, !P2 ;  /* 0x000000ff03157207 */ /* 0x000fe40005000000 */
[----:B------:R-:W-:-:S02]  /*02c0*/  ISETP.NE.U32.AND P5, PT, R6, RZ, PT ;  /* 0x000000ff0600720c */ /* 0x000fc40003fa5070 */
[----:B------:R-:W-:Y:S01]  /*02d0*/  ISETP.GT.U32.AND P2, PT, R6, RZ, PT ;  /* 0x000000ff0600720c */ /* 0x000fe20003f44070 */
[----:B------:R-:W-:Y:S01]  /*02e0*/  IMAD.MOV.U32 R6, RZ, RZ, R16 ;  /* 0x000000ffff067224 */ /* 0x000fe200078e0010 */
[C---:B------:R-:W-:Y:S02]  /*02f0*/  ISETP.NE.AND.EX P3, PT, R5.reuse, RZ, PT, P3 ;  /* 0x000000ff0500720c */ /* 0x040fe40003f65330 */
[----:B------:R-:W-:Y:S02]  /*0300*/  ISETP.GT.AND.EX P6, PT, R5, RZ, PT, P6 ;  /* 0x000000ff0500720c */ /* 0x000fe40003fc4360 */
[C---:B------:R-:W-:Y:S02]  /*0310*/  ISETP.NE.AND.EX P5, PT, R7.reuse, RZ, PT, P5 ;  /* 0x000000ff0700720c */ /* 0x040fe40003fa5350 */
[----:B------:R-:W-:Y:S01]  /*0320*/  ISETP.GT.AND.EX P2, PT, R7, RZ, PT, P2 ;  /* 0x000000ff0700720c */ /* 0x000fe20003f44320 */
[----:B------:R-:W-:Y:S01]  /*0330*/  IMAD.MOV.U32 R7, RZ, RZ, R21 ;  /* 0x000000ffff077224 */ /* 0x000fe200078e0015 */
[----:B------:R-:W-:-:S02]  /*0340*/  SEL R4, R23, R2, P4 ;  /* 0x0000000217047207 */ /* 0x000fc40002000000 */
[C---:B------:R-:W-:Y:S02]  /*0350*/  SEL R5, R3.reuse, RZ, !P4 ;  /* 0x000000ff03057207 */ /* 0x040fe40006000000 */
[----:B------:R-:W-:Y:S02]  /*0360*/  ISETP.NE.U32.AND P4, PT, R8, RZ, PT ;  /* 0x000000ff0800720c */ /* 0x000fe40003f85070 */
[----:B------:R-:W-:Y:S01]  /*0370*/  SEL R19, R3, RZ, !P1 ;  /* 0x000000ff03137207 */ /* 0x000fe20004800000 */
[----:B------:R0:W-:Y:S01]  /*0380*/  STG.E.128 desc[UR4][R12.64], R4 ;  /* 0x000000040c007986 */ /* 0x0001e2000c101d04 */
[-C--:B------:R-:W-:Y:S02]  /*0390*/  SEL R14, R15, R2.reuse, P1 ;  /* 0x000000020f0e7207 */ /* 0x080fe40000800000 */
[----:B------:R-:W-:Y:S02]  /*03a0*/  SEL R15, RZ, 0x1, !P6 ;  /* 0x00000001ff0f7807 */ /* 0x000fe40007000000 */
[----:B------:R-:W-:-:S02]  /*03b0*/  SEL R0, R17, R2, P0 ;  /* 0x0000000211007207 */ /* 0x000fc40000000000 */
[C---:B------:R-:W-:Y:S02]  /*03c0*/  ISETP.GT.U32.AND P6, PT, R10.reuse, RZ, PT ;  /* 0x000000ff0a00720c */ /* 0x040fe40003fc4070 */
[----:B------:R-:W-:Y:S02]  /*03d0*/  ISETP.NE.AND.EX P4, PT, R9, RZ, PT, P4 ;  /* 0x000000ff0900720c */ /* 0x000fe40003f85340 */
[----:B------:R-:W-:Y:S02]  /*03e0*/  SEL R17, R3, RZ, !P0 ;  /* 0x000000ff03117207 */ /* 0x000fe40004000000 */
[----:B------:R-:W-:Y:S02]  /*03f0*/  ISETP.NE.U32.AND P0, PT, R10, RZ, PT ;  /* 0x000000ff0a00720c */ /* 0x000fe40003f05070 */
[C---:B------:R-:W-:Y:S02]  /*0400*/  ISETP.GT.AND.EX P6, PT, R11.reuse, RZ, PT, P6 ;  /* 0x000000ff0b00720c */ /* 0x040fe40003fc4360 */
[----:B------:R-:W-:Y:S01]  /*0410*/  ISETP.GT.U32.AND P1, PT, R8, RZ, PT ;  /* 0x000000ff0800720c */ /* 0x000fe20003f24070 */
[----:B0-----:R-:W-:Y:S01]  /*0420*/  IMAD.MOV.U32 R7, RZ, RZ, R19 ;  /* 0x000000ffff077224 */ /* 0x001fe200078e0013 */
[----:B------:R-:W-:Y:S01]  /*0430*/  SEL R19, RZ, 0x1, !P2 ;  /* 0x00000001ff137807 */ /* 0x000fe20005000000 */
[----:B------:R-:W-:Y:S01]  /*0440*/  IMAD.MOV.U32 R4, RZ, RZ, R0 ;  /* 0x000000ffff047224 */ /* 0x000fe200078e0000 */
[----:B------:R-:W-:Y:S01]  /*0450*/  ISETP.NE.AND.EX P0, PT, R11, RZ, PT, P0 ;  /* 0x000000ff0b00720c */ /* 0x000fe20003f05300 */
[----:B------:R-:W-:Y:S01]  /*0460*/  IMAD.MOV.U32 R5, RZ, RZ, R17 ;  /* 0x000000ffff057224 */ /* 0x000fe200078e0011 */
[C---:B------:R-:W-:Y:S01]  /*0470*/  SEL R8, R3.reuse, RZ, !P3 ;  /* 0x000000ff03087207 */ /* 0x040fe20005800000 */
[----:B------:R-:W-:Y:S01]  /*0480*/  IMAD.MOV.U32 R6, RZ, RZ, R14 ;  /* 0x000000ffff067224 */ /* 0x000fe200078e000e */
[----:B------:R-:W-:-:S02]  /*0490*/  SEL R11, R3, RZ, !P5 ;  /* 0x000000ff030b7207 */ /* 0x000fc40006800000 */
[-C--:B------:R-:W-:Y:S02]  /*04a0*/  SEL R15, R15, R2.reuse, P3 ;  /* 0x000000020f0f7207 */ /* 0x080fe40001800000 */
[-C--:B------:R-:W-:Y:S01]  /*04b0*/  SEL R10, R19, R2.reuse, P5 ;  /* 0x00000002130a7207 */ /* 0x080fe20002800000 */
[----:B------:R0:W-:Y:S01]  /*04c0*/  STG.E.128 desc[UR4][R12.64+0x800], R4 ;  /* 0x000800040c007986 */ /* 0x0001e2000c101d04 */
[----:B------:R-:W-:Y:S02]  /*04d0*/  SEL R17, RZ, 0x1, !P6 ;  /* 0x00000001ff117807 */ /* 0x000fe40007000000 */
[----:B------:R-:W-:Y:S02]  /*04e0*/  ISETP.GT.AND.EX P1, PT, R9, RZ, PT, P1 ;  /* 0x000000ff0900720c */ /* 0x000fe40003f24310 */
[----:B------:R-:W-:Y:S02]  /*04f0*/  SEL R9, R3, RZ, !P0 ;  /* 0x000000ff03097207 */ /* 0x000fe40004000000 */
[----:B------:R-:W-:-:S02]  /*0500*/  SEL R0, R17, R2, P0 ;  /* 0x0000000211007207 */ /* 0x000fc40000000000 */
[----:B------:R-:W-:Y:S02]  /*0510*/  SEL R3, R3, RZ, !P4 ;  /* 0x000000ff03037207 */ /* 0x000fe40006000000 */
[----:B------:R-:W-:Y:S01]  /*0520*/  @P4 SEL R2, RZ, 0x1, !P1 ;  /* 0x00000001ff024807 */ /* 0x000fe20004800000 */
        /* <DEDUP_REMOVED lines=11> */
.L_x_13671:
[----:B------:R-:W0:Y:S02]  /*05e0*/  S2R R21, SR_TID.X ;  /* 0x0000000000157919 */ /* 0x000e240000002100 */
[C---:B0-----:R-:W-:Y:S01]  /*05f0*/  ISETP.GE.AND P4, PT, R21.reuse, R20, PT ;  /* 0x000000141500720c */ /* 0x041fe20003f86270 */
[----:B------:R-:W-:Y:S02]  /*0600*/  VIADD R22, R21, 0x80 ;  /* 0x0000008015167836 */ /* 0x000fe40000000000 */
[----:B------:R-:W-:-:S10]  /*0610*/  IMAD.MOV.U32 R25, RZ, RZ, R21 ;  /* 0x000000ffff197224 */ /* 0x000fd400078e0015 */
[----:B------:R-:W-:Y:S01]  /*0620*/  @!P4 IMAD.MOV.U32 R25, RZ, RZ, R22 ;  /* 0x000000ffff19c224 */ /* 0x000fe200078e0016 */
[----:B------:R-:W0:Y:S01]  /*0630*/  @!P4 LDC.64 R16, c[0x0][0x230] ;  /* 0x00008c00ff10cb82 */ /* 0x000e220000000a00 */
[----:B------:R-:W-:-:S03]  /*0640*/  @!P4 IMAD.IADD R5, R0, 0x1, R21 ;  /* 0x000000010005c824 */ /* 0x000fc600078e0215 */
[----:B------:R-:W-:-:S13]  /*0650*/  ISETP.GE.AND P6, PT, R25, R20, PT ;  /* 0x000000141900720c */ /* 0x000fda0003fc6270 */
[----:B------:R-:W-:Y:S01]  /*0660*/  @!P6 IMAD.IADD R7, R0, 0x1, R25 ;  /* 0x000000010007e824 */ /* 0x000fe200078e0219 */
[----:B------:R-:W1:Y:S01]  /*0670*/  @!P6 LDC.64 R2, c[0x0][0x230] ;  /* 0x00008c00ff02eb82 */ /* 0x000e620000000a00 */
[----:B------:R-:W-:-:S05]  /*0680*/  @!P6 VIADD R25, R25, 0x80 ;  /* 0x000000801919e836 */ /* 0x000fca0000000000 */
[----:B------:R-:W-:Y:S01]  /*0690*/  ISETP.GE.AND P5, PT, R25, R20, PT ;  /* 0x000000141900720c */ /* 0x000fe20003fa6270 */
[----:B0-----:R-:W-:Y:S01]  /*06a0*/  @!P4 IMAD.WIDE.U32 R16, R5, 0x8, R16 ;  /* 0x000000080510c825 */ /* 0x001fe200078e0010 */
[----:B------:R-:W-:-:S06]  /*06b0*/  CS2R R4, SRZ ;  /* 0x0000000000047805 */ /* 0x000fcc000001ff00 */
[----:B------:R0:W2:Y:S05]  /*06c0*/  @!P4 LDG.E.64 R4, desc[UR4][R16.64] ;  /* 0x000000041004c981 */ /* 0x0000aa000c1e1b00 */
[----:B------:R-:W-:Y:S01]  /*06d0*/  @!P5 IMAD.IADD R9, R0, 0x1, R25 ;  /* 0x000000010009d824 */ /* 0x000fe200078e0219 */
[----:B------:R-:W3:Y:S01]  /*06e0*/  @!P5 LDC.64 R14, c[0x0][0x230] ;  /* 0x00008c00ff0edb82 */ /* 0x000ee20000000a00 */
[----:B------:R-:W-:Y:S02]  /*06f0*/  @!P5 VIADD R25, R25, 0x80 ;  /* 0x000000801919d836 */ /* 0x000fe40000000000 */
[----:B-1----:R-:W-:Y:S01]  /*0700*/  @!P6 IMAD.WIDE.U32 R2, R7, 0x8, R2 ;  /* 0x000000080702e825 */ /* 0x002fe200078e0002 */
[----:B------:R-:W-:-:S02]  /*0710*/  CS2R R6, SRZ ;  /* 0x0000000000067805 */ /* 0x000fc4000001ff00 */
[----:B------:R-:W-:-:S04]  /*0720*/  ISETP.GE.AND P3, PT, R25, R20, PT ;  /* 0x000000141900720c */ /* 0x000fc80003f66270 */
[----:B------:R1:W4:Y:S09]  /*0730*/  @!P6 LDG.E.64 R6, desc[UR4][R2.64] ;  /* 0x000000040206e981 */ /* 0x000332000c1e1b00 */
[----:B------:R-:W-:Y:S01]  /*0740*/  @!P3 IMAD.IADD R13, R0, 0x1, R25 ;  /* 0x00000001000db824 */ /* 0x000fe200078e0219 */
[----:B------:R-:W5:Y:S01]  /*0750*/  @!P3 LDC.64 R26, c[0x0][0x230] ;  /* 0x00008c00ff1abb82 */ /* 0x000f620000000a00 */
[----:B------:R-:W-:-:S02]  /*0760*/  @!P3 VIADD R25, R25, 0x80 ;  /* 0x000000801919b836 */ /* 0x000fc40000000000 */
[----:B---3--:R-:W-:Y:S01]  /*0770*/  @!P5 IMAD.WIDE.U32 R14, R9, 0x8, R14 ;  /* 0x00000008090ed825 */ /* 0x008fe200078e000e */
[----:B------:R-:W-:Y:S02]  /*0780*/  CS2R R8, SRZ ;  /* 0x0000000000087805 */ /* 0x000fe4000001ff00 */
[----:B------:R-:W-:-:S04]  /*0790*/  ISETP.GE.AND P2, PT, R25, R20, PT ;  /* 0x000000141900720c */ /* 0x000fc80003f46270 */
[----:B------:R3:W4:Y:S09]  /*07a0*/  @!P5 LDG.E.64 R8, desc[UR4][R14.64] ;  /* 0x000000040e08d981 */ /* 0x000732000c1e1b00 */
[----:B------:R-:W-:Y:S01]  /*07b0*/  @!P2 IMAD.IADD R11, R0, 0x1, R25 ;  /* 0x00000001000ba824 */ /* 0x000fe200078e0219 */
[----:B------:R-:W5:Y:S01]  /*07c0*/  @!P2 LDC.64 R28, c[0x0][0x230] ;  /* 0x00008c00ff1cab82 */ /* 0x000f620000000a00 */
[----:B------:R-:W-:-:S05]  /*07d0*/  @!P2 VIADD R25, R25, 0x80 ;  /* 0x000000801919a836 */ /* 0x000fca0000000000 */
[----:B------:R-:W-:-:S13]  /*07e0*/  ISETP.GE.AND P1, PT, R25, R20, PT ;  /* 0x000000141900720c */ /* 0x000fda0003f26270 */
[----:B------:R-:W-:Y:S01]  /*07f0*/  @!P1 IMAD.IADD R19, R0, 0x1, R25 ;  /* 0x0000000100139824 */ /* 0x000fe200078e0219 */
[----:B0-----:R-:W0:Y:S01]  /*0800*/  @!P1 LDC.64 R16, c[0x0][0x230] ;  /* 0x00008c00ff109b82 */ /* 0x001e220000000a00 */
[----:B------:R-:W-:-:S05]  /*0810*/  @!P1 VIADD R25, R25, 0x80 ;  /* 0x0000008019199836 */ /* 0x000fca0000000000 */
[----:B------:R-:W-:-:S13]  /*0820*/  ISETP.GE.AND P0, PT, R25, R20, PT ;  /* 0x000000141900720c */ /* 0x000fda0003f06270 */
[----:B------:R-:W-:Y:S01]  /*0830*/  @!P0 IMAD.IADD R23, R0, 0x1, R25 ;  /* 0x0000000100178824 */ /* 0x000fe200078e0219 */
[----:B-1----:R-:W1:Y:S01]  /*0840*/  @!P0 LDC.64 R2, c[0x0][0x230] ;  /* 0x00008c00ff028b82 */ /* 0x002e620000000a00 */
[----:B------:R-:W-:-:S05]  /*0850*/  @!P0 VIADD R25, R25, 0x80 ;  /* 0x0000008019198836 */ /* 0x000fca0000000000 */
[----:B------:R-:W-:-:S13]  /*0860*/  ISETP.GE.AND P6, PT, R25, R20, PT ;  /* 0x000000141900720c */ /* 0x000fda0003fc6270 */
[----:B---3--:R-:W3:Y:S01]  /*0870*/  @!P6 LDC.64 R14, c[0x0][0x230] ;  /* 0x00008c00ff0eeb82 */ /* 0x008ee20000000a00 */
[----:B-----5:R-:W-:Y:S01]  /*0880*/  @!P2 IMAD.WIDE.U32 R28, R11, 0x8, R28 ;  /* 0x000000080b1ca825 */ /* 0x020fe200078e001c */
[----:B------:R-:W-:-:S03]  /*0890*/  CS2R R10, SRZ ;  /* 0x00000000000a7805 */ /* 0x000fc6000001ff00 */
[----:B------:R-:W-:Y:S01]  /*08a0*/  @!P3 IMAD.WIDE.U32 R26, R13, 0x8, R26 ;  /* 0x000000080d1ab825 */ /* 0x000fe200078e001a */
[----:B------:R-:W-:-:S03]  /*08b0*/  CS2R R12, SRZ ;  /* 0x00000000000c7805 */ /* 0x000fc6000001ff00 */
[----:B0-----:R-:W-:Y:S01]  /*08c0*/  @!P1 IMAD.WIDE.U32 R16, R19, 0x8, R16 ;  /* 0x0000000813109825 */ /* 0x001fe200078e0010 */
[----:B------:R-:W-:Y:S01]  /*08d0*/  CS2R R18, SRZ ;  /* 0x0000000000127805 */ /* 0x000fe2000001ff00 */
[----:B------:R0:W5:Y:S02]  /*08e0*/  @!P3 LDG.E.64 R10, desc[UR4][R26.64] ;  /* 0x000000041a0ab981 */ /* 0x000164000c1e1b00 */
[----:B------:R-:W-:Y:S02]  /*08f0*/  @!P6 IMAD.IADD R25, R0, 0x1, R25 ;  /* 0x000000010019e824 */ /* 0x000fe400078e0219 */
[----:B------:R-:W5:Y:S04]  /*0900*/  @!P2 LDG.E.64 R12, desc[UR4][R28.64] ;  /* 0x000000041c0ca981 */ /* 0x000f68000c1e1b00 */
[----:B------:R1:W5:Y:S01]  /*0910*/  @!P1 LDG.E.64 R18, desc[UR4][R16.64] ;  /* 0x0000000410129981 */ /* 0x000362000c1e1b00 */
[----:B0-----:R-:W0:Y:S01]  /*0920*/  LDC.64 R26, c[0x0][0x220] ;  /* 0x00008800ff1a7b82 */ /* 0x001e220000000a00 */
[----:B---3--:R-:W-:Y:S01]  /*0930*/  @!P6 IMAD.WIDE.U32 R24, R25, 0x8, R14 ;  /* 0x000000081918e825 */ /* 0x008fe200078e000e */
[----:B------:R-:W-:-:S03]  /*0940*/  CS2R R14, SRZ ;  /* 0x00000000000e7805 */ /* 0x000fc6000001ff00 */
[----:B-1----:R-:W-:Y:S01]  /*0950*/  @!P0 IMAD.WIDE.U32 R16, R23, 0x8, R2 ;  /* 0x0000000817108825 */ /* 0x002fe200078e0002 */
[----:B------:R-:W-:-:S04]  /*0960*/  CS2R R2, SRZ ;  /* 0x0000000000027805 */ /* 0x000fc8000001ff00 */
[----:B------:R-:W3:Y:S04]  /*0970*/  @!P0 LDG.E.64 R14, desc[UR4][R16.64] ;  /* 0x00000004100e8981 */ /* 0x000ee8000c1e1b00 */
[----:B------:R1:W3:Y:S02]  /*0980*/  @!P6 LDG.E.64 R2, desc[UR4][R24.64] ;  /* 0x000000041802e981 */ /* 0x0002e4000c1e1b00 */
[----:B-1----:R-:W1:Y:S01]  /*0990*/  @!P4 LDC.64 R24, c[0x0][0x228] ;  /* 0x00008a00ff18cb82 */ /* 0x002e620000000a00 */
[--C-:B------:R-:W-:Y:S02]  /*09a0*/  IMAD.MOV.U32 R23, RZ, RZ, R21.reuse ;  /* 0x000000ffff177224 */ /* 0x100fe400078e0015 */
[----:B------:R-:W-:Y:S02]  /*09b0*/  @!P4 IMAD.IADD R21, R0, 0x1, R21 ;  /* 0x000000010015c824 */ /* 0x000fe400078e0215 */
[----:B------:R-:W-:-:S02]  /*09c0*/  @!P4 IMAD.MOV.U32 R23, RZ, RZ, R22 ;  /* 0x000000ffff17c224 */ /* 0x000fc400078e0016 */
[----:B-1----:R-:W-:Y:S01]  /*09d0*/  @!P4 IMAD.WIDE.U32 R24, R21, 0x8, R24 ;  /* 0x000000081518c825 */ /* 0x002fe200078e0018 */
[----:B------:R-:W-:Y:S04]  /*09e0*/  BSSY B0, `(.L_x_13672) ;  /* 0x0000065000007945 */ /* 0x000fe80003800000 */
[----:B------:R-:W-:Y:S01]  /*09f0*/  BSSY B1, `(.L_x_13673) ;  /* 0x000005d000017945 */ /* 0x000fe20003800000 */
[C---:B--2---:R-:W-:Y:S02]  /*0a00*/  ISETP.GT.U32.AND P0, PT, R4.reuse, RZ, PT ;  /* 0x000000ff0400720c */ /* 0x044fe40003f04070 */
[----:B------:R-:W-:Y:S02]  /*0a10*/  ISETP.NE.U32.AND P1, PT, R4, RZ, PT ;  /* 0x000000ff0400720c */ /* 0x000fe40003f25070 */
[----:B------:R-:W-:-:S02]  /*0a20*/  ISETP.GT.AND.EX P0, PT, R5, RZ, PT, P0 ;  /* 0x000000ff0500720c */ /* 0x000fc40003f04300 */
[----:B------:R-:W-:Y:S02]  /*0a30*/  ISETP.NE.AND.EX P1, PT, R5, RZ, PT, P1 ;  /* 0x000000ff0500720c */ /* 0x000fe40003f25310 */
[----:B------:R-:W-:Y:S02]  /*0a40*/  SEL R17, RZ, 0x1, !P0 ;  /* 0x00000001ff117807 */ /* 0x000fe40004000000 */
[----:B0-----:R-:W-:Y:S02]  /*0a50*/  SEL R5, R27, RZ, !P1 ;  /* 0x000000ff1b057207 */ /* 0x001fe40004800000 */
[----:B------:R-:W-:Y:S02]  /*0a60*/  SEL R4, R17, R26, P1 ;  /* 0x0000001a11047207 */ /* 0x000fe40000800000 */
[C---:B----4-:R-:W-:Y:S02]  /*0a70*/  ISETP.GT.U32.AND P2, PT, R6.reuse, RZ, PT ;  /* 0x000000ff0600720c */ /* 0x050fe40003f44070 */
[----:B------:R-:W-:-:S02]  /*0a80*/  ISETP.NE.U32.AND P0, PT, R6, RZ, PT ;  /* 0x000000ff0600720c */ /* 0x000fc40003f05070 */
[C---:B------:R-:W-:Y:S02]  /*0a90*/  ISETP.GT.AND.EX P2, PT, R7.reuse, RZ, PT, P2 ;  /* 0x000000ff0700720c */ /* 0x040fe40003f44320 */
[----:B------:R-:W-:Y:S01]  /*0aa0*/  ISETP.NE.AND.EX P0, PT, R7, RZ, PT, P0 ;  /* 0x000000ff0700720c */ /* 0x000fe20003f05300 */
[----:B------:R0:W-:Y:S01]  /*0ab0*/  @!P4 STG.E.64 desc[UR4][R24.64], R4 ;  /* 0x000000041800c986 */ /* 0x0001e2000c101b04 */
[C---:B------:R-:W-:Y:S02]  /*0ac0*/  ISETP.GT.U32.AND P3, PT, R8.reuse, RZ, PT ;  /* 0x000000ff0800720c */ /* 0x040fe40003f64070 */
[----:B------:R-:W-:Y:S02]  /*0ad0*/  ISETP.NE.U32.AND P1, PT, R8, RZ, PT ;  /* 0x000000ff0800720c */ /* 0x000fe40003f25070 */
[C---:B------:R-:W-:Y:S02]  /*0ae0*/  ISETP.GT.AND.EX P3, PT, R9.reuse, RZ, PT, P3 ;  /* 0x000000ff0900720c */ /* 0x040fe40003f64330 */
[----:B------:R-:W-:-:S02]  /*0af0*/  ISETP.NE.AND.EX P1, PT, R9, RZ, PT, P1 ;  /* 0x000000ff0900720c */ /* 0x000fc40003f25310 */
[----:B------:R-:W-:Y:S02]  /*0b00*/  SEL R7, RZ, 0x1, !P3 ;  /* 0x00000001ff077807 */ /* 0x000fe40005800000 */
[----:B------:R-:W-:Y:S02]  /*0b10*/  SEL R9, RZ, 0x1, !P2 ;  /* 0x00000001ff097807 */ /* 0x000fe40005000000 */
[----:B0-----:R-:W-:Y:S02]  /*0b20*/  SEL R5, R27, RZ, !P1 ;  /* 0x000000ff1b057207 */ /* 0x001fe40004800000 */
[----:B------:R-:W-:Y:S02]  /*0b30*/  SEL R4, R7, R26, P1 ;  /* 0x0000001a07047207 */ /* 0x000fe40000800000 */
[C---:B-----5:R-:W-:Y:S02]  /*0b40*/  ISETP.GT.U32.AND P3, PT, R10.reuse, RZ, PT ;  /* 0x000000ff0a00720c */ /* 0x060fe40003f64070 */
[----:B------:R-:W-:-:S02]  /*0b50*/  ISETP.NE.U32.AND P2, PT, R10, RZ, PT ;  /* 0x000000ff0a00720c */ /* 0x000fc40003f45070 */
[C---:B------:R-:W-:Y:S02]  /*0b60*/  ISETP.GT.U32.AND P5, PT, R12.reuse, RZ, PT ;  /* 0x000000ff0c00720c */ /* 0x040fe40003fa4070 */
[----:B------:R-:W-:Y:S02]  /*0b70*/  ISETP.NE.U32.AND P4, PT, R12, RZ, PT ;  /* 0x000000ff0c00720c */ /* 0x000fe40003f85070 */
[----:B------:R-:W-:Y:S02]  /*0b80*/  ISETP.GT.AND.EX P3, PT, R11, RZ, PT, P3 ;  /* 0x000000ff0b00720c */ /* 0x000fe40003f64330 */
[----:B------:R-:W-:Y:S02]  /*0b90*/  ISETP.GT.AND.EX P5, PT, R13, RZ, PT, P5 ;  /* 0x000000ff0d00720c */ /* 0x000fe40003fa4350 */
[----:B------:R-:W-:Y:S02]  /*0ba0*/  ISETP.NE.AND.EX P2, PT, R11, RZ, PT, P2 ;  /* 0x000000ff0b00720c */ /* 0x000fe40003f45320 */
[----:B------:R-:W-:-:S02]  /*0bb0*/  SEL R11, R27, RZ, !P0 ;  /* 0x000000ff1b0b7207 */ /* 0x000fc40004000000 */
[----:B------:R-:W-:Y:S02]  /*0bc0*/  SEL R10, R9, R26, P0 ;  /* 0x0000001a090a7207 */ /* 0x000fe40000000000 */
[----:B------:R-:W-:Y:S02]  /*0bd0*/  ISETP.NE.AND.EX P4, PT, R13, RZ, PT, P4 ;  /* 0x000000ff0d00720c */ /* 0x000fe40003f85340 */
[----:B------:R-:W-:Y:S02]  /*0be0*/  SEL R9, RZ, 0x1, !P3 ;  /* 0x00000001ff097807 */ /* 0x000fe40005800000 */
[C---:B------:R-:W-:Y:S02]  /*0bf0*/  ISETP.GT.U32.AND P0, PT, R18.reuse, RZ, PT ;  /* 0x000000ff1200720c */ /* 0x040fe40003f04070 */
[----:B------:R-:W-:Y:S02]  /*0c00*/  SEL R13, RZ, 0x1, !P5 ;  /* 0x00000001ff0d7807 */ /* 0x000fe40006800000 */
[----:B------:R-:W-:-:S02]  /*0c10*/  ISETP.NE.U32.AND P5, PT, R18, RZ, PT ;  /* 0x000000ff1200720c */ /* 0x000fc40003fa5070 */
[C---:B---3--:R-:W-:Y:S02]  /*0c20*/  ISETP.GT.U32.AND P6, PT, R14.reuse, RZ, PT ;  /* 0x000000ff0e00720c */ /* 0x048fe40003fc4070 */
[----:B------:R-:W-:Y:S02]  /*0c30*/  ISETP.NE.U32.AND P1, PT, R14, RZ, PT ;  /* 0x000000ff0e00720c */ /* 0x000fe40003f25070 */
[-C--:B------:R-:W-:Y:S02]  /*0c40*/  SEL R6, R9, R26.reuse, P2 ;  /* 0x0000001a09067207 */ /* 0x080fe40001000000 */
[----:B------:R-:W-:Y:S02]  /*0c50*/  ISETP.GT.AND.EX P0, PT, R19, RZ, PT, P0 ;  /* 0x000000ff1300720c */ /* 0x000fe40003f04300 */
[----:B------:R-:W-:Y:S02]  /*0c60*/  SEL R9, R27, RZ, !P4 ;  /* 0x000000ff1b097207 */ /* 0x000fe40006000000 */
[----:B------:R-:W-:-:S02]  /*0c70*/  SEL R8, R13, R26, P4 ;  /* 0x0000001a0d087207 */ /* 0x000fc40002000000 */
[----:B------:R-:W-:Y:S02]  /*0c80*/  ISETP.NE.AND.EX P4, PT, R19, RZ, PT, P5 ;  /* 0x000000ff1300720c */ /* 0x000fe40003f85350 */
[----:B------:R-:W-:Y:S02]  /*0c90*/  ISETP.NE.U32.AND P3, PT, R2, RZ, PT ;  /* 0x000000ff0200720c */ /* 0x000fe40003f65070 */
[C---:B------:R-:W-:Y:S02]  /*0ca0*/  ISETP.GT.AND.EX P5, PT, R15.reuse, RZ, PT, P6 ;  /* 0x000000ff0f00720c */ /* 0x040fe40003fa4360 */
[----:B------:R-:W-:Y:S02]  /*0cb0*/  ISETP.NE.AND.EX P1, PT, R15, RZ, PT, P1 ;  /* 0x000000ff0f00720c */ /* 0x000fe40003f25310 */
[----:B------:R-:W-:Y:S02]  /*0cc0*/  SEL R15, RZ, 0x1, !P0 ;  /* 0x00000001ff0f7807 */ /* 0x000fe40004000000 */
[----:B------:R-:W-:-:S02]  /*0cd0*/  ISETP.GE.AND P0, PT, R23, R20, PT ;  /* 0x000000141700720c */ /* 0x000fc40003f06270 */
[----:B------:R-:W-:Y:S02]  /*0ce0*/  ISETP.NE.AND.EX P3, PT, R3, RZ, PT, P3 ;  /* 0x000000ff0300720c */ /* 0x000fe40003f65330 */
[----:B------:R-:W-:Y:S02]  /*0cf0*/  SEL R7, R27, RZ, !P2 ;  /* 0x000000ff1b077207 */ /* 0x000fe40005000000 */
[----:B------:R-:W-:-:S04]  /*0d00*/  ISETP.GT.U32.AND P2, PT, R2, RZ, PT ;  /* 0x000000ff0200720c */ /* 0x000fc80003f44070 */
[----:B------:R-:W-:Y:S02]  /*0d10*/  ISETP.GT.AND.EX P2, PT, R3, RZ, PT, P2 ;  /* 0x000000ff0300720c */ /* 0x000fe40003f44320 */
[----:B------:R-:W-:Y:S02]  /*0d20*/  SEL R3, RZ, 0x1, !P5 ;  /* 0x00000001ff037807 */ /* 0x000fe40006800000 */
[-C--:B------:R-:W-:Y:S02]  /*0d30*/  SEL R12, R15, R26.reuse, P4 ;  /* 0x0000001a0f0c7207 */ /* 0x080fe40002000000 */
[----:B------:R-:W-:Y:S02]  /*0d40*/  SEL R14, R3, R26, P1 ;  /* 0x0000001a030e7207 */ /* 0x000fe40000800000 */
[C---:B------:R-:W-:Y:S02]  /*0d50*/  SEL R13, R27.reuse, RZ, !P4 ;  /* 0x000000ff1b0d7207 */ /* 0x040fe40006000000 */
[----:B------:R-:W-:-:S02]  /*0d60*/  SEL R15, R27, RZ, !P1 ;  /* 0x000000ff1b0f7207 */ /* 0x000fc40004800000 */
[----:B------:R-:W-:Y:S02]  /*0d70*/  SEL R3, R27, RZ, !P3 ;  /* 0x000000ff1b037207 */ /* 0x000fe40005800000 */
[----:B------:R-:W-:Y:S01]  /*0d80*/  @P3 SEL R26, RZ, 0x1, !P2 ;  /* 0x00000001ff1a3807 */ /* 0x000fe20005000000 */
        /* <DEDUP_REMOVED lines=13> */
.L_x_13674:
[----:B------:R-:W-:-:S13]  /*0e60*/  ISETP.GE.AND P0, PT, R23, R20, PT ;  /* 0x000000141700720c */ /* 0x000fda0003f06270 */
[----:B------:R-:W-:Y:S05]  /*0e70*/  @P0 BRA `(.L_x_13676) ;  /* 0x0000000000300947 */ /* 0x000fea0003800000 */
[----:B0-----:R-:W0:Y:S01]  /*0e80*/  LDC.64 R4, c[0x0][0x228] ;  /* 0x00008a00ff047b82 */ /* 0x001e220000000a00 */
[----:B------:R-:W-:Y:S02]  /*0e90*/  IMAD.IADD R11, R0, 0x1, R23 ;  /* 0x00000001000b7824 */ /* 0x000fe400078e0217 */
[----:B------:R-:W-:Y:S02]  /*0ea0*/  VIADD R23, R23, 0x80 ;  /* 0x0000008017177836 */ /* 0x000fe40000000000 */
[----:B0-----:R-:W-:-:S05]  /*0eb0*/  IMAD.WIDE.U32 R4, R11, 0x8, R4 ;  /* 0x000000080b047825 */ /* 0x001fca00078e0004 */
[----:B------:R1:W-:Y:S02]  /*0ec0*/  STG.E.64 desc[UR4][R4.64], R6 ;  /* 0x0000000604007986 */ /* 0x0003e4000c101b04 */
.L_x_13675:
[----:B------:R-:W-:-:S13]  /*0ed0*/  ISETP.GE.AND P0, PT, R23, R20, PT ;  /* 0x000000141700720c */ /* 0x000fda0003f06270 */
[----:B------:R-:W-:Y:S05]  /*0ee0*/  @P0 BRA `(.L_x_13677) ;  /* 0x0000000000340947 */ /* 0x000fea0003800000 */
[----:B-1----:R-:W1:Y:S01]  /*0ef0*/  LDC.64 R4, c[0x0][0x228] ;  /* 0x00008a00ff047b82 */ /* 0x002e620000000a00 */
[----:B------:R-:W-:Y:S02]  /*0f00*/  IMAD.IADD R7, R0, 0x1, R23 ;  /* 0x0000000100077824 */ /* 0x000fe400078e0217 */
[----:B------:R-:W-:Y:S02]  /*0f10*/  VIADD R23, R23, 0x80 ;  /* 0x0000008017177836 */ /* 0x000fe40000000000 */
[----:B-1----:R-:W-:-:S05]  /*0f20*/  IMAD.WIDE.U32 R4, R7, 0x8, R4 ;  /* 0x0000000807047825 */ /* 0x002fca00078e0004 */
[----:B------:R1:W-:Y:S02]  /*0f30*/  STG.E.64 desc[UR4][R4.64], R8 ;  /* 0x0000000804007986 */ /* 0x0003e4000c101b04 */
.L_x_13676:
        /* <DEDUP_REMOVED lines=8> */
.L_x_13677:
[----:B------:R-:W-:Y:S05]  /*0fc0*/  BSYNC B1 ;  /* 0x0000000000017941 */ /* 0x000fea0003800000 */
.L_x_13673:
[----:B------:R-:W-:-:S13]  /*0fd0*/  ISETP.GE.AND P0, PT, R23, R20, PT ;  /* 0x000000141700720c */ /* 0x000fda0003f06270 */
[----:B-12---:R-:W1:Y:S01]  /*0fe0*/  @!P0 LDC.64 R4, c[0x0][0x228] ;  /* 0x00008a00ff048b82 */ /* 0x006e620000000a00 */
[----:B------:R-:W-:Y:S02]  /*0ff0*/  @!P0 IMAD.IADD R7, R0, 0x1, R23 ;  /* 0x0000000100078824 */ /* 0x000fe400078e0217 */
[----:B------:R-:W-:Y:S02]  /*1000*/  @!P0 VIADD R23, R23, 0x80 ;  /* 0x0000008017178836 */ /* 0x000fe40000000000 */
[----:B-1----:R-:W-:-:S05]  /*1010*/  @!P0 IMAD.WIDE.U32 R4, R7, 0x8, R4 ;  /* 0x0000000807048825 */ /* 0x002fca00078e0004 */
[----:B------:R2:W-:Y:S02]  /*1020*/  @!P0 STG.E.64 desc[UR4][R4.64], R14 ;  /* 0x0000000e04008986 */ /* 0x0005e4000c101b04 */
.L_x_13678:
[----:B------:R-:W-:Y:S05]  /*1030*/  BSYNC B0 ;  /* 0x0000000000007941 */ /* 0x000fea0003800000 */
.L_x_13672:
        /* <DEDUP_REMOVED lines=9> */
.L_x_13679:
        /* <DEDUP_REMOVED lines=11> */
.L_x_32152:


//--------------------- .text._ZN2at6native29vectorized_elementwise_kernelILi4ENS0_13BUnaryFunctorIlllZZZNS0_21heaviside_kernel_cudaERNS_18TensorIteratorBaseEENKUlvE_clEvENKUlvE2_clEvEUlllE_EESt5arrayIPcLm2EEEEviT0_T1_ --------------------------
	.section	.text._ZN2at6native29vectorized_elementwise_kernelILi4ENS0_13BUnaryFunctorIlllZZZNS0_21heaviside_kernel_cudaERNS_18TensorIteratorBaseEENKUlvE_clEvENKUlvE2_clEvEUlllE_EESt5arrayIPcLm2EEEEviT0_T1_,"ax",@progbits
	.align	128
        .global         _ZN2at6native29vectorized_elementwise_kernelILi4ENS0_13BUnaryFunctorIlllZZZNS0_21heaviside_kernel_cudaERNS_18TensorIteratorBaseEENKUlvE_clEvENKUlvE2_clEvEUlllE_EESt5arrayIPcLm2EEEEviT0_T1_
        .type           _ZN2at6native29vectorized_elementwise_kernelILi4ENS0_13BUnaryFunctorIlllZZZNS0_21heaviside_kernel_cudaERNS_18TensorIteratorBaseEENKUlvE_clEvENKUlvE2_clEvEUlllE_EESt5arrayIPcLm2EEEEviT0_T1_,@function
        .size           _ZN2at6native29vectorized_elementwise_kernelILi4ENS0_13BUnaryFunctorIlllZZZNS0_21heaviside_kernel_cudaERNS_18TensorIteratorBaseEENKUlvE_clEvENKUlvE2_clEvEUlllE_EESt5arrayIPcLm2EEEEviT0_T1_,(.L_x_32153 - _ZN2at6native29vectorized_elementwise_kernelILi4ENS0_13BUnaryFunctorIlllZZZNS0_21heaviside_kernel_cudaERNS_18TensorIteratorBaseEENKUlvE_clEvENKUlvE2_clEvEUlllE_EESt5arrayIPcLm2EEEEviT0_T1_)
        .other          _ZN2at6native29vectorized_elementwise_kernelILi4ENS0_13BUnaryFunctorIlllZZZNS0_21heaviside_kernel_cudaERNS_18TensorIteratorBaseEENKUlvE_clEvENKUlvE2_clEvEUlllE_EESt5arrayIPcLm2EEEEviT0_T1_,@"STO_CUDA_ENTRY STV_DEFAULT"
_ZN2at6native29vectorized_elementwise_kernelILi4ENS0_13BUnaryFunctorIlllZZZNS0_21heaviside_kernel_cudaERNS_18TensorIteratorBaseEENKUlvE_clEvENKUlvE2_clEvEUlllE_EESt5arrayIPcLm2EEEEviT0_T1_:
.text._ZN2at6native29vectorized_elementwise_kernelILi4ENS0_13BUnaryFunctorIlllZZZNS0_21heaviside_kernel_cudaERNS_18TensorIteratorBaseEENKUlvE_clEvENKUlvE2_clEvEUlllE_EESt5arrayIPcLm2EEEEviT0_T1_:
        /* <DEDUP_REMOVED lines=94> */
.L_x_13680:
        /* <DEDUP_REMOVED lines=136> */
.L_x_13683:
[----:B------:R-:W-:-:S13]  /*0e60*/  ISETP.GE.AND P0, PT, R23, R20, PT ;  /* 0x000000141700720c */ /* 0x000fda0003f06270 */
[----:B------:R-:W-:Y:S05]  /*0e70*/  @P0 BRA `(.L_x_13685) ;  /* 0x0000000000300947 */ /* 0x000fea0003800000 */
[----:B0-----:R-:W0:Y:S01]  /*0e80*/  LDC.64 R4, c[0x0][0x228] ;  /* 0x00008a00ff047b82 */ /* 0x001e220000000a00 */
[----:B------:R-:W-:Y:S02]  /*0e90*/  IMAD.IADD R11, R0, 0x1, R23 ;  /* 0x00000001000b7824 */ /* 0x000fe400078e0217 */
[----:B------:R-:W-:Y:S02]  /*0ea0*/  VIADD R23, R23, 0x80 ;  /* 0x0000008017177836 */ /* 0x000fe40000000000 */
[----:B0-----:R-:W-:-:S05]  /*0eb0*/  IMAD.WIDE.U32 R4, R11, 0x8, R4 ;  /* 0x000000080b047825 */ /* 0x001fca00078e0004 */
[----:B------:R1:W-:Y:S02]  /*0ec0*/  STG.E.64 desc[UR4][R4.64], R6 ;  /* 0x0000000604007986 */ /* 0x0003e4000c101b04 */
.L_x_13684:
[----:B------:R-:W-:-:S13]  /*0ed0*/  ISETP.GE.AND P0, PT, R23, R20, PT ;  /* 0x000000141700720c */ /* 0x000fda0003f06270 */
[----:B------:R-:W-:Y:S05]  /*0ee0*/  @P0 BRA `(.L_x_13686) ;  /* 0x0000000000340947 */ /* 0x000fea0003800000 */
[----:B-1----:R-:W1:Y:S01]  /*0ef0*/  LDC.64 R4, c[0x0][0x228] ;  /* 0x00008a00ff047b82 */ /* 0x002e620000000a00 */
[----:B------:R-:W-:Y:S02]  /*0f00*/  IMAD.IADD R7, R0, 0x1, R23 ;  /* 0x0000000100077824 */ /* 0x000fe400078e0217 */
[----:B------:R-:W-:Y:S02]  /*0f10*/  VIADD R23, R23, 0x80 ;  /* 0x0000008017177836 */ /* 0x000fe40000000000 */
[----:B-1----:R-:W-:-:S05]  /*0f20*/  IMAD.WIDE.U32 R4, R7, 0x8, R4 ;  /* 0x0000000807047825 */ /* 0x002fca00078e0004 */
[----:B------:R1:W-:Y:S02]  /*0f30*/  STG.E.64 desc[UR4][R4.64], R8 ;  /* 0x0000000804007986 */ /* 0x0003e4000c101b04 */
.L_x_13685:
        /* <DEDUP_REMOVED lines=8> */
.L_x_13686:
[----:B------:R-:W-:Y:S05]  /*0fc0*/  BSYNC B1 ;  /* 0x0000000000017941 */ /* 0x000fea0003800000 */
.L_x_13682:
[----:B------:R-:W-:-:S13]  /*0fd0*/  ISETP.GE.AND P0, PT, R23, R20, PT ;  /* 0x000000141700720c */ /* 0x000fda0003f06270 */
[----:B-12---:R-:W1:Y:S01]  /*0fe0*/  @!P0 LDC.64 R4, c[0x0][0x228] ;  /* 0x00008a00ff048b82 */ /* 0x006e620000000a00 */
[----:B------:R-:W-:Y:S02]  /*0ff0*/  @!P0 IMAD.IADD R7, R0, 0x1, R23 ;  /* 0x0000000100078824 */ /* 0x000fe400078e0217 */
[----:B------:R-:W-:Y:S02]  /*1000*/  @!P0 VIADD R23, R23, 0x80 ;  /* 0x0000008017178836 */ /* 0x000fe40000000000 */
[----:B-1----:R-:W-:-:S05]  /*1010*/  @!P0 IMAD.WIDE.U32 R4, R7, 0x8, R4 ;  /* 0x0000000807048825 */ /* 0x002fca00078e0004 */
[----:B------:R2:W-:Y:S02]  /*1020*/  @!P0 STG.E.64 desc[UR4][R4.64], R14 ;  /* 0x0000000e04008986 */ /* 0x0005e4000c101b04 */
.L_x_13687:
[----:B------:R-:W-:Y:S05]  /*1030*/  BSYNC B0 ;  /* 0x0000000000007941 */ /* 0x000fea0003800000 */
.L_x_13681:
        /* <DEDUP_REMOVED lines=9> */
.L_x_13688:
        /* <DEDUP_REMOVED lines=11> */
.L_x_32153:


//--------------------- .text._ZN2at6native29vectorized_elementwise_kernelILi8ENS0_13BUnaryFunctorIlllZZZNS0_21heaviside_kernel_cudaERNS_18TensorIteratorBaseEENKUlvE_clEvENKUlvE2_clEvEUlllE_EESt5arrayIPcLm2EEEEviT0_T1_ --------------------------
	.section	.text._ZN2at6native29vectorized_elementwise_kernelILi8ENS0_13BUnaryFunctorIlllZZZNS0_21heaviside_kernel_cudaERNS_18TensorIteratorBaseEENKUlvE_clEvENKUlvE2_clEvEUlllE_EESt5arrayIPcLm2EEEEviT0_T1_,"ax",@progbits
	.align	128
        .global         _ZN2at6native29vectorized_elementwise_kernelILi8ENS0_13BUnaryFunctorIlllZZZNS0_21heaviside_kernel_cudaERNS_18TensorIteratorBaseEENKUlvE_clEvENKUlvE2_clEvEUlllE_EESt5arrayIPcLm2EEEEviT0_T1_
        .type           _ZN2at6native29vectorized_elementwise_kernelILi8ENS0_13BUnaryFunctorIlllZZZNS0_21heaviside_kernel_cudaERNS_18TensorIteratorBaseEENKUlvE_clEvENKUlvE2_clEvEUlllE_EESt5arrayIPcLm2EEEEviT0_T1_,@function
        .size           _ZN2at6native29vectorized_elementwise_kernelILi8ENS0_13BUnaryFunctorIlllZZZNS0_21heaviside_kernel_cudaERNS_18TensorIteratorBaseEENKUlvE_clEvENKUlvE2_clEvEUlllE_EESt5arrayIPcLm2EEEEviT0_T1_,(.L_x_32154 - _ZN2at6native29vectorized_elementwise_kernelILi8ENS0_13BUnaryFunctorIlllZZZNS0_21heaviside_kernel_cudaERNS_18TensorIteratorBaseEENKUlvE_clEvENKUlvE2_clEvEUlllE_EESt5arrayIPcLm2EEEEviT0_T1_)
        .other          _ZN2at6native29vectorized_elementwise_kernelILi8ENS0_13BUnaryFunctorIlllZZZNS0_21heaviside_kernel_cudaERNS_18TensorIteratorBaseEENKUlvE_clEvENKUlvE2_clEvEUlllE_EESt5arrayIPcLm2EEEEviT0_T1_,@"STO_CUDA_ENTRY STV_DEFAULT"
_ZN2at6native29vectorized_elementwise_kernelILi8ENS0_13BUnaryFunctorIlllZZZNS0_21heaviside_kernel_cudaERNS_18TensorIteratorBaseEENKUlvE_clEvENKUlvE2_clEvEUlllE_EESt5arrayIPcLm2EEEEviT0_T1_:
.text._ZN2at6native29vectorized_elementwise_kernelILi8ENS0_13BUnaryFunctorIlllZZZNS0_21heaviside_kernel_cudaERNS_18TensorIteratorBaseEENKUlvE_clEvENKUlvE2_clEvEUlllE_EESt5arrayIPcLm2EEEEviT0_T1_:
        /* <DEDUP_REMOVED lines=94> */
.L_x_13689:
        /* <DEDUP_REMOVED lines=136> */
.L_x_13692:
[----:B------:R-:W-:-:S13]  /*0e60*/  ISETP.GE.AND P0, PT, R23, R20, PT ;  /* 0x000000141700720c */ /* 0x000fda0003f06270 */
[----:B------:R-:W-:Y:S05]  /*0e70*/  @P0 BRA `(.L_x_13694) ;  /* 0x0000000000300947 */ /* 0x000fea0003800000 */
[----:B0-----:R-:W0:Y:S01]  /*0e80*/  LDC.64 R4, c[0x0][0x228] ;  /* 0x00008a00ff047b82 */ /* 0x001e220000000a00 */
[----:B------:R-:W-:Y:S02]  /*0e90*/  IMAD.IADD R11, R0, 0x1, R23 ;  /* 0x00000001000b7824 */ /* 0x000fe400078e0217 */
[----:B------:R-:W-:Y:S02]  /*0ea0*/  VIADD R23, R23, 0x80 ;  /* 0x0000008017177836 */ /* 0x000fe40000000000 */
[----:B0-----:R-:W-:-:S05]  /*0eb0*/  IMAD.WIDE.U32 R4, R11, 0x8, R4 ;  /* 0x000000080b047825 */ /* 0x001fca00078e0004 */
[----:B------:R1:W-:Y:S02]  /*0ec0*/  STG.E.64 desc[UR4][R4.64], R6 ;  /* 0x0000000604007986 */ /* 0x0003e4000c101b04 */
.L_x_13693:
[----:B------:R-:W-:-:S13]  /*0ed0*/  ISETP.GE.AND P0, PT, R23, R20, PT ;  /* 0x000000141700720c */ /* 0x000fda0003f06270 */
[----:B------:R-:W-:Y:S05]  /*0ee0*/  @P0 BRA `(.L_x_13695) ;  /* 0x0000000000340947 */ /* 0x000fea0003800000 */
[----:B-1----:R-:W1:Y:S01]  /*0ef0*/  LDC.64 R4, c[0x0][0x228] ;  /* 0x00008a00ff047b82 */ /* 0x002e620000000a00 */
[----:B------:R-:W-:Y:S02]  /*0f00*/  IMAD.IADD R7, R0, 0x1, R23 ;  /* 0x0000000100077824 */ /* 0x000fe400078e0217 */
[----:B------:R-:W-:Y:S02]  /*0f10*/  VIADD R23, R23, 0x80 ;  /* 0x0000008017177836 */ /* 0x000fe40000000000 */
[----:B-1----:R-:W-:-:S05]  /*0f20*/  IMAD.WIDE.U32 R4, R7, 0x8, R4 ;  /* 0x0000000807047825 */ /* 0x002fca00078e0004 */
[----:B------:R1:W-:Y:S02]  /*0f30*/  STG.E.64 desc[UR4][R4.64], R8 ;  /* 0x0000000804007986 */ /* 0x0003e4000c101b04 */
.L_x_13694:
        /* <DEDUP_REMOVED lines=8> */
.L_x_13695:
[----:B------:R-:W-:Y:S05]  /*0fc0*/  BSYNC B1 ;  /* 0x0000000000017941 */ /* 0x000fea0003800000 */
.L_x_13691:
[----:B------:R-:W-:-:S13]  /*0fd0*/  ISETP.GE.AND P0, PT, R23, R20, PT ;  /* 0x000000141700720c */ /* 0x000fda0003f06270 */
[----:B-12---:R-:W1:Y:S01]  /*0fe0*/  @!P0 LDC.64 R4, c[0x0][0x228] ;  /* 0x00008a00ff048b82 */ /* 0x006e620000000a00 */
[----:B------:R-:W-:Y:S02]  /*0ff0*/  @!P0 IMAD.IADD R7, R0, 0x1, R23 ;  /* 0x0000000100078824 */ /* 0x000fe400078e0217 */
[----:B------:R-:W-:Y:S02]  /*1000*/  @!P0 VIADD R23, R23, 0x80 ;  /* 0x0000008017178836 */ /* 0x000fe40000000000 */
[----:B-1----:R-:W-:-:S05]  /*1010*/  @!P0 IMAD.WIDE.U32 R4, R7, 0x8, R4 ;  /* 0x0000000807048825 */ /* 0x002fca00078e0004 */
[----:B------:R2:W-:Y:S02]  /*1020*/  @!P0 STG.E.64 desc[UR4][R4.64], R14 ;  /* 0x0000000e04008986 */ /* 0x0005e4000c101b04 */
.L_x_13696:
[----:B------:R-:W-:Y:S05]  /*1030*/  BSYNC B0 ;  /* 0x0000000000007941 */ /* 0x000fea0003800000 */
.L_x_13690:
        /* <DEDUP_REMOVED lines=9> */
.L_x_13697:
        /* <DEDUP_REMOVED lines=11> */
.L_x_32154:


//--------------------- .text._ZN2at6native18elementwise_kernelILi128ELi4EZNS0_15gpu_kernel_implINS0_13AUnaryFunctorIlllZZZNS0_21heaviside_kernel_cudaERNS_18TensorIteratorBaseEENKUlvE_clEvENKUlvE2_clEvEUlllE_EEEEvS5_RKT_EUliE_EEviT1_ --------------------------
	.section	.text._ZN2at6native18elementwise_kernelILi128ELi4EZNS0_15gpu_kernel_implINS0_13AUnaryFunctorIlllZZZNS0_21heaviside_kernel_cudaERNS_18TensorIteratorBaseEENKUlvE_clEvENKUlvE2_clEvEUlllE_EEEEvS5_RKT_EUliE_EEviT1_,"ax",@progbits
	.align	128
        .global         _ZN2at6native18elementwise_kernelILi128ELi4EZNS0_15gpu_kernel_implINS0_13AUnaryFunctorIlllZZZNS0_21heaviside_kernel_cudaERNS_18TensorIteratorBaseEENKUlvE_clEvENKUlvE2_clEvEUlllE_EEEEvS5_RKT_EUliE_EEviT1_
        .type           _ZN2at6native18elementwise_kernelILi128ELi4EZNS0_15gpu_kernel_implINS0_13AUnaryFunctorIlllZZZNS0_21heaviside_kernel_cudaERNS_18TensorIteratorBaseEENKUlvE_clEvENKUlvE2_clEvEUlllE_EEEEvS5_RKT_EUliE_EEviT1_,@function
        .size           _ZN2at6native18elementwise_kernelILi128ELi4EZNS0_15gpu_kernel_implINS0_13AUnaryFunctorIlllZZZNS0_21heaviside_kernel_cudaERNS_18TensorIteratorBaseEENKUlvE_clEvENKUlvE2_clEvEUlllE_EEEEvS5_RKT_EUliE_EEviT1_,(.L_x_32155 - _ZN2at6native18elementwise_kernelILi128ELi4EZNS0_15gpu_kernel_implINS0_13AUnaryFunctorIlllZZZNS0_21heaviside_kernel_cudaERNS_18TensorIteratorBaseEENKUlvE_clEvENKUlvE2_clEvEUlllE_EEEEvS5_RKT_EUliE_EEviT1_)
        .other          _ZN2at6native18elementwise_kernelILi128ELi4EZNS0_15gpu_kernel_implINS0_13AUnaryFunctorIlllZZZNS0_21heaviside_kernel_cudaERNS_18TensorIteratorBaseEENKUlvE_clEvENKUlvE2_clEvEUlllE_EEEEvS5_RKT_EUliE_EEviT1_,@"STO_CUDA_ENTRY STV_DEFAULT"
_ZN2at6native18elementwise_kernelILi128ELi4EZNS0_15gpu_kernel_implINS0_13AUnaryFunctorIlllZZZNS0_21heaviside_kernel_cudaERNS_18TensorIteratorBaseEENKUlvE_clEvENKUlvE2_clEvEUlllE_EEEEvS5_RKT_EUliE_EEviT1_:
.text._ZN2at6native18elementwise_kernelILi128ELi4EZNS0_15gpu_kernel_implINS0_13AUnaryFunctorIlllZZZNS0_21heaviside_kernel_cudaERNS_18TensorIteratorBaseEENKUlvE_clEvENKUlvE2_clEvEUlllE_EEEEvS5_RKT_EUliE_EEviT1_:
        /* <DEDUP_REMOVED lines=314> */
.L_x_13700:
        /* <DEDUP_REMOVED lines=21> */
.L_x_13704:
[----:B------:R0:W5:Y:S01]  /*14f0*/  LDG.E.U8 R2, desc[UR36][R4.64] ;  /* 0x0000002404027981 */ /* 0x000162000c1e1100 */
[----:B------:R-:W-:Y:S01]  /*1500*/  IMAD.MOV.U32 R3, RZ, RZ, RZ ;  /* 0x000000ffff037224 */ /* 0x000fe200078e00ff */
[----:B------:R-:W-:Y:S06]  /*1510*/  BRA `(.L_x_13706) ;  /* 0x0000000c00487947 */ /* 0x000fec0003800000 */
.L_x_13703:
        /* <DEDUP_REMOVED lines=8> */
.L_x_13708:
[----:B------:R-:W2:Y:S02]  /*15a0*/  LDG.E R2, desc[UR36][R4.64] ;  /* 0x0000002404027981 */ /* 0x000ea4000c1e1900 */
[----:B--2---:R-:W-:Y:S01]  /*15b0*/  SHF.R.S32.HI R3, RZ, 0x1f, R2 ;  /* 0x0000001fff037819 */ /* 0x004fe20000011402 */
[----:B------:R-:W-:Y:S06]  /*15c0*/  BRA `(.L_x_13706) ;  /* 0x0000000c001c7947 */ /* 0x000fec0003800000 */
.L_x_13707:
[----:B------:R-:W2:Y:S02]  /*15d0*/  LDG.E.S16 R2, desc[UR36][R4.64] ;  /* 0x0000002404027981 */ /* 0x000ea4000c1e1700 */
[----:B--2---:R-:W-:Y:S01]  /*15e0*/  SHF.R.S32.HI R3, RZ, 0x1f, R2 ;  /* 0x0000001fff037819 */ /* 0x004fe20000011402 */
[----:B------:R-:W-:Y:S06]  /*15f0*/  BRA `(.L_x_13706) ;  /* 0x0000000c00107947 */ /* 0x000fec0003800000 */
.L_x_13702:
        /* <DEDUP_REMOVED lines=9> */
.L_x_13710:
[----:B------:R-:W2:Y:S02]  /*1690*/  LDG.E.U16 R4, desc[UR36][R4.64] ;  /* 0x0000002404047981 */ /* 0x000ea4000c1e1500 */
[----:B--2---:R-:W-:-:S06]  /*16a0*/  HADD2.F32 R2, -RZ, R4.H0_H0 ;  /* 0x20000004ff027230 */ /* 0x004fcc0000004100 */
[----:B------:R-:W0:Y:S01]  /*16b0*/  F2I.S64.TRUNC R2, R2 ;  /* 0x0000000200027311 */ /* 0x000e22000020d900 */
[----:B------:R-:W-:Y:S05]  /*16c0*/  BRA `(.L_x_13706) ;  /* 0x0000000800dc7947 */ /* 0x000fea0003800000 */
.L_x_13709:
        /* <DEDUP_REMOVED lines=9> */
.L_x_13712:
[----:B------:R-:W2:Y:S02]  /*1760*/  LDG.E.U16 R4, desc[UR36][R4.64] ;  /* 0x0000002404047981 */ /* 0x000ea4000c1e1500 */
[----:B--2---:R-:W-:-:S06]  /*1770*/  HADD2.F32 R2, -RZ, R4.H0_H0 ;  /* 0x20000004ff027230 */ /* 0x004fcc0000004100 */
[----:B------:R-:W0:Y:S01]  /*1780*/  F2I.S64.TRUNC R2, R2 ;  /* 0x0000000200027311 */ /* 0x000e22000020d900 */
[----:B------:R-:W-:Y:S05]  /*1790*/  BRA `(.L_x_13706) ;  /* 0x0000000800a87947 */ /* 0x000fea0003800000 */
.L_x_13711:
[----:B------:R-:W2:Y:S02]  /*17a0*/  LDG.E.64 R2, desc[UR36][R4.64] ;  /* 0x0000002404027981 */ /* 0x000ea4000c1e1b00 */
[----:B--2---:R-:W0:Y:S01]  /*17b0*/  F2I.S64.F64.TRUNC R2, R2 ;  /* 0x0000000200027311 */ /* 0x004e22000030d900 */
[----:B------:R-:W-:Y:S05]  /*17c0*/  BRA `(.L_x_13706) ;  /* 0x00000008009c7947 */ /* 0x000fea0003800000 */
.L_x_13701:
        /* <DEDUP_REMOVED lines=13> */
.L_x_13715:
[----:B------:R-:W2:Y:S02]  /*18a0*/  LDG.E.64 R2, desc[UR36][R4.64] ;  /* 0x0000002404027981 */ /* 0x000ea4000c1e1b00 */
[----:B--2---:R-:W0:Y:S01]  /*18b0*/  F2I.S64.F64.TRUNC R2, R2 ;  /* 0x0000000200027311 */ /* 0x004e22000030d900 */
[----:B------:R-:W-:Y:S05]  /*18c0*/  BRA `(.L_x_13706) ;  /* 0x00000008005c7947 */ /* 0x000fea0003800000 */
.L_x_13714:
        /* <DEDUP_REMOVED lines=27> */
.L_x_13717:
        /* <DEDUP_REMOVED lines=14> */
.L_x_13716:
[----:B------:R-:W2:Y:S02]  /*1b60*/  LDG.E.U16 R2, desc[UR36][R4.64] ;  /* 0x0000002404027981 */ /* 0x000ea4000c1e1500 */
[----:B--2---:R-:W-:-:S06]  /*1b70*/  IMAD.U32 R2, R2, 0x10000, RZ ;  /* 0x0001000002027824 */ /* 0x004fcc00078e00ff */
[----:B------:R-:W0:Y:S01]  /*1b80*/  F2I.S64.TRUNC R2, R2 ;  /* 0x0000000200027311 */ /* 0x000e22000020d900 */
[----:B------:R-:W-:Y:S05]  /*1b90*/  BRA `(.L_x_13706) ;  /* 0x0000000400a87947 */ /* 0x000fea0003800000 */
.L_x_13713:
        /* <DEDUP_REMOVED lines=11> */
.L_x_13720:
        /* <DEDUP_REMOVED lines=21> */
.L_x_13724:
[----:B------:R-:W-:Y:S05]  /*1da0*/  BSYNC B1 ;  /* 0x0000000000017941 */ /* 0x000fea0003800000 */
.L_x_13723:
[----:B------:R-:W-:Y:S01]  /*1db0*/  IMAD.SHL.U32 R2, R2, 0x100000, RZ ;  /* 0x0010000002027824 */ /* 0x000fe200078e00ff */
[----:B------:R-:W-:-:S04]  /*1dc0*/  LEA R3, R0, 0x3b800000, 0x17 ;  /* 0x3b80000000037811 */ /* 0x000fc800078eb8ff */
[----:B------:R-:W-:-:S07]  /*1dd0*/  LOP3.LUT R2, R3, R2, R4, 0xfe, !PT ;  /* 0x0000000203027212 */ /* 0x000fce00078efe04 */
.L_x_13722:
[----:B------:R-:W-:Y:S05]  /*1de0*/  BSYNC B0 ;  /* 0x0000000000007941 */ /* 0x000fea0003800000 */
.L_x_13721:
[----:B------:R-:W1:Y:S01]  /*1df0*/  F2I.S64.TRUNC R2, R2 ;  /* 0x0000000200027311 */ /* 0x000e62000020d900 */
[----:B------:R-:W-:Y:S05]  /*1e00*/  BRA `(.L_x_13706) ;  /* 0x00000004000c7947 */ /* 0x000fea0003800000 */
.L_x_13719:
        /* <DEDUP_REMOVED lines=21> */
.L_x_13728:
[----:B------:R-:W-:Y:S05]  /*1f60*/  BSYNC B1 ;  /* 0x0000000000017941 */ /* 0x000fea0003800000 */
.L_x_13727:
[----:B------:R-:W-:Y:S01]  /*1f70*/  IMAD.SHL.U32 R2, R2, 0x200000, RZ ;  /* 0x0020000002027824 */ /* 0x000fe200078e00ff */
[----:B------:R-:W-:-:S04]  /*1f80*/  LEA R3, R0, 0x37800000, 0x17 ;  /* 0x3780000000037811 */ /* 0x000fc800078eb8ff */
[----:B------:R-:W-:-:S07]  /*1f90*/  LOP3.LUT R2, R3, R2, R4, 0xfe, !PT ;  /* 0x0000000203027212 */ /* 0x000fce00078efe04 */
.L_x_13726:
[----:B------:R-:W-:Y:S05]  /*1fa0*/  BSYNC B0 ;  /* 0x0000000000007941 */ /* 0x000fea0003800000 */
.L_x_13725:
[----:B------:R-:W2:Y:S01]  /*1fb0*/  F2I.S64.TRUNC R2, R2 ;  /* 0x0000000200027311 */ /* 0x000ea2000020d900 */
[----:B------:R-:W-:Y:S05]  /*1fc0*/  BRA `(.L_x_13706) ;  /* 0x00000000009c7947 */ /* 0x000fea0003800000 */
.L_x_13718:
        /* <DEDUP_REMOVED lines=14> */
.L_x_13732:
[----:B------:R-:W-:Y:S05]  /*20b0*/  BSYNC B0 ;  /* 0x0000000000007941 */ /* 0x000fea0003800000 */
.L_x_13731:
[----:B------:R-:W4:Y:S01]  /*20c0*/  F2I.S64.TRUNC R2, R2 ;  /* 0x0000000200027311 */ /* 0x000f22000020d900 */
[----:B------:R-:W-:Y:S05]  /*20d0*/  BRA `(.L_x_13706) ;  /* 0x0000000000587947 */ /* 0x000fea0003800000 */
.L_x_13705:
        /* <DEDUP_REMOVED lines=16> */
.L_x_13733:
[----:B------:R-:W-:Y:S01]  /*21e0*/  CS2R R2, SRZ ;  /* 0x0000000000027805 */ /* 0x000fe2000001ff00 */
[----:B------:R-:W-:Y:S06]  /*21f0*/  BRA `(.L_x_13706) ;  /* 0x0000000000107947 */ /* 0x000fec0003800000 */
.L_x_13730:
[----:B------:R0:W5:Y:S01]  /*2200*/  LDG.E.64 R2, desc[UR36][R4.64] ;  /* 0x0000002404027981 */ /* 0x000162000c1e1b00 */
[----:B------:R-:W-:Y:S05]  /*2210*/  BRA `(.L_x_13706) ;  /* 0x0000000000087947 */ /* 0x000fea0003800000 */
.L_x_13729:
[----:B------:R3:W5:Y:S01]  /*2220*/  LDG.E R2, desc[UR36][R4.64] ;  /* 0x0000002404027981 */ /* 0x000762000c1e1900 */
[----:B------:R-:W-:-:S07]  /*2230*/  IMAD.MOV.U32 R3, RZ, RZ, RZ ;  /* 0x000000ffff037224 */ /* 0x000fce00078e00ff */
.L_x_13706:
[----:B0--3--:R-:W0:Y:S01]  /*2240*/  LDC.U8 R4, c[0x0][0x430] ;  /* 0x00010c00ff047b82 */ /* 0x009e220000000000 */
[----:B------:R-:W-:Y:S02]  /*2250*/  ULDC.64 UR4, c[0x0][0x428] ;  /* 0x00010a0000047ab9 */ /* 0x000fe40000000a00 */
[----:B------:R-:W-:Y:S01]  /*2260*/  ISETP.NE.U32.AND P0, PT, RZ, UR4, PT ;  /* 0x00000004ff007c0c */ /* 0x000fe2000bf05070 */
[----:B------:R-:W-:Y:S01]  /*2270*/  IMAD.U32 R5, RZ, RZ, UR5 ;  /* 0x00000005ff057e24 */ /* 0x000fe2000f8e00ff */
[----:B------:R-:W-:Y:S02]  /*2280*/  ISETP.LT.U32.AND P1, PT, RZ, UR4, PT ;  /* 0x00000004ff007c0c */ /* 0x000fe4000bf21070 */
[----:B------:R-:W-:Y:S02]  /*2290*/  ISETP.NE.AND.EX P0, PT, RZ, UR5, PT, P0 ;  /* 0x00000005ff007c0c */ /* 0x000fe4000bf05300 */
[----:B------:R-:W-:Y:S02]  /*22a0*/  ISETP.GT.AND.EX P1, PT, R5, RZ, PT, P1 ;  /* 0x000000ff0500720c */ /* 0x000fe40003f24310 */
[----:B-12-45:R-:W-:-:S09]  /*22b0*/  SEL R3, R3, RZ, !P0 ;  /* 0x000000ff03037207 */ /* 0x036fd20004000000 */
        /* <DEDUP_REMOVED lines=14> */
.L_x_13737:
[----:B------:R3:W-:Y:S01]  /*23a0*/  STG.E.U8 desc[UR36][R16.64], R2 ;  /* 0x0000000210007986 */ /* 0x0007e2000c101124 */
[----:B------:R-:W-:Y:S05]  /*23b0*/  BRA `(.L_x_13739) ;  /* 0x0000000c00507947 */ /* 0x000fea0003800000 */
.L_x_13736:
        /* <DEDUP_REMOVED lines=8> */
.L_x_13741:
[----:B------:R1:W-:Y:S01]  /*2440*/  STG.E desc[UR36][R16.64], R2 ;  /* 0x0000000210007986 */ /* 0x0003e2000c101924 */
[----:B------:R-:W-:Y:S05]  /*2450*/  BRA `(.L_x_13739) ;  /* 0x0000000c00287947 */ /* 0x000fea0003800000 */
.L_x_13740:
[----:B------:R2:W-:Y:S01]  /*2460*/  STG.E.U16 desc[UR36][R16.64], R2 ;  /* 0x0000000210007986 */ /* 0x0005e2000c101524 */
[----:B------:R-:W-:Y:S05]  /*2470*/  BRA `(.L_x_13739) ;  /* 0x0000000c00207947 */ /* 0x000fea0003800000 */
.L_x_13735:
        /* <DEDUP_REMOVED lines=9> */
.L_x_13743:
[----:B------:R-:W0:Y:S02]  /*2510*/  I2F.S64 R0, R2 ;  /* 0x0000000200007312 */ /* 0x000e240000301400 */
[----:B0-----:R-:W-:-:S05]  /*2520*/  F2FP.F16.F32.PACK_AB R0, RZ, R0 ;  /* 0x00000000ff00723e */ /* 0x001fca00000000ff */
[----:B------:R0:W-:Y:S01]  /*2530*/  STG.E.U16 desc[UR36][R16.64], R0 ;  /* 0x0000000010007986 */ /* 0x0001e2000c101524 */
[----:B------:R-:W-:Y:S05]  /*2540*/  BRA `(.L_x_13739) ;  /* 0x0000000800ec7947 */ /* 0x000fea0003800000 */
.L_x_13742:
        /* <DEDUP_REMOVED lines=10> */
.L_x_13745:
[----:B------:R-:W0:Y:S02]  /*25f0*/  I2F.S64 R2, R2 ;  /* 0x0000000200027312 */ /* 0x000e240000301400 */
[----:B0-----:R-:W-:-:S04]  /*2600*/  F2FP.F16.F32.PACK_AB R3, RZ, R2 ;  /* 0x00000002ff03723e */ /* 0x001fc800000000ff */
[----:B------:R-:W-:-:S05]  /*2610*/  PRMT R3, R3, 0x5410, RZ ;  /* 0x0000541003037816 */ /* 0x000fca00000000ff */
[----:B------:R0:W-:Y:S01]  /*2620*/  STG.E desc[UR36][R16.64], R3 ;  /* 0x0000000310007986 */ /* 0x0001e2000c101924 */
[----:B------:R-:W-:Y:S05]  /*2630*/  BRA `(.L_x_13739) ;  /* 0x0000000800b07947 */ /* 0x000fea0003800000 */
.L_x_13744:
[----:B------:R-:W0:Y:S02]  /*2640*/  I2F.F64.S64 R2, R2 ;  /* 0x0000000200027312 */ /* 0x000e240000301c00 */
[----:B0-----:R0:W-:Y:S01]  /*2650*/  STG.E.64 desc[UR36][R16.64], R2 ;  /* 0x0000000210007986 */ /* 0x0011e2000c101b24 */
[----:B------:R-:W-:Y:S05]  /*2660*/  BRA `(.L_x_13739) ;  /* 0x0000000800a47947 */ /* 0x000fea0003800000 */
.L_x_13734:
        /* <DEDUP_REMOVED lines=13> */
.L_x_13748:
[----:B------:R-:W0:Y:S01]  /*2740*/  I2F.F64.S64 R4, R2 ;  /* 0x0000000200047312 */ /* 0x000e220000301c00 */
[----:B------:R-:W-:-:S05]  /*2750*/  CS2R R6, SRZ ;  /* 0x0000000000067805 */ /* 0x000fca000001ff00 */
[----:B0-----:R0:W-:Y:S01]  /*2760*/  STG.E.128 desc[UR36][R16.64], R4 ;  /* 0x0000000410007986 */ /* 0x0011e2000c101d24 */
[----:B------:R-:W-:Y:S05]  /*2770*/  BRA `(.L_x_13739) ;  /* 0x0000000800607947 */ /* 0x000fea0003800000 */
.L_x_13747:
        /* <DEDUP_REMOVED lines=21> */
.L_x_13752:
[----:B------:R-:W-:Y:S05]  /*28d0*/  BSYNC B0 ;  /* 0x0000000000007941 */ /* 0x000fea0003800000 */
.L_x_13751:
[----:B------:R-:W-:-:S05]  /*28e0*/  LOP3.LUT R5, R0, R5, RZ, 0xfc, !PT ;  /* 0x0000000500057212 */ /* 0x000fca00078efcff */
[----:B------:R0:W-:Y:S01]  /*28f0*/  STG.E.U8 desc[UR36][R16.64], R5 ;  /* 0x0000000510007986 */ /* 0x0001e2000c101124 */
[----:B------:R-:W-:Y:S05]  /*2900*/  BRA `(.L_x_13739) ;  /* 0x0000000400fc7947 */ /* 0x000fea0003800000 */
.L_x_13750:
        /* <DEDUP_REMOVED lines=13> */
.L_x_13754:
[----:B------:R-:W-:Y:S01]  /*29e0*/  IMAD.MOV.U32 R0, RZ, RZ, 0x7f ;  /* 0x0000007fff007424 */ /* 0x000fe200078e00ff */
[----:B------:R-:W-:-:S04]  /*29f0*/  ISETP.GT.U32.AND P0, PT, R4, 0x7f800000, PT ;  /* 0x7f8000000400780c */ /* 0x000fc80003f04070 */
[----:B------:R-:W-:-:S09]  /*2a00*/  SEL R0, R0, 0x7c, P0 ;  /* 0x0000007c00007807 */ /* 0x000fd20000000000 */
.L_x_13755:
[----:B------:R-:W-:Y:S05]  /*2a10*/  BSYNC B0 ;  /* 0x0000000000007941 */ /* 0x000fea0003800000 */
.L_x_13753:
[----:B------:R-:W-:-:S04]  /*2a20*/  LOP3.LUT R2, R3, 0x80000000, RZ, 0xc0, !PT ;  /* 0x8000000003027812 */ /* 0x000fc800078ec0ff */
[----:B------:R-:W-:-:S04]  /*2a30*/  SHF.R.U32.HI R3, RZ, 0x18, R2 ;  /* 0x00000018ff037819 */ /* 0x000fc80000011602 */
[----:B------:R-:W-:-:S05]  /*2a40*/  LOP3.LUT R3, R0, R3, RZ, 0xfc, !PT ;  /* 0x0000000300037212 */ /* 0x000fca00078efcff */
[----:B------:R0:W-:Y:S01]  /*2a50*/  STG.E.U8 desc[UR36][R16.64], R3 ;  /* 0x0000000310007986 */ /* 0x0001e2000c101124 */
[----:B------:R-:W-:Y:S05]  /*2a60*/  BRA `(.L_x_13739) ;  /* 0x0000000400a47947 */ /* 0x000fea0003800000 */
.L_x_13749:
[----:B------:R-:W0:Y:S02]  /*2a70*/  I2F.S64 R0, R2 ;  /* 0x0000000200007312 */ /* 0x000e240000301400 */
[----:B0-----:R-:W-:-:S05]  /*2a80*/  F2FP.BF16.F32.PACK_AB R0, RZ, R0 ;  /* 0x00000000ff00723e */ /* 0x001fca00000010ff */
[----:B------:R0:W-:Y:S01]  /*2a90*/  STG.E.U16 desc[UR36][R16.64], R0 ;  /* 0x0000000010007986 */ /* 0x0001e2000c101524 */
[----:B------:R-:W-:Y:S05]  /*2aa0*/  BRA `(.L_x_13739) ;  /* 0x0000000400947947 */ /* 0x000fea0003800000 */
.L_x_13746:
        /* <DEDUP_REMOVED lines=10> */
.L_x_13758:
        /* <DEDUP_REMOVED lines=17> */
.L_x_13761:
[----:B------:R-:W-:-:S04]  /*2c60*/  LOP3.LUT R2, R3, 0x80000000, RZ, 0xc0, !PT ;  /* 0x8000000003027812 */ /* 0x000fc800078ec0ff */
[----:B------:R-:W-:-:S04]  /*2c70*/  SHF.R.U32.HI R3, RZ, 0x18, R2 ;  /* 0x00000018ff037819 */ /* 0x000fc80000011602 */
[----:B------:R-:W-:-:S04]  /*2c80*/  LOP3.LUT R0, R0, R3, RZ, 0xfc, !PT ;  /* 0x0000000300007212 */ /* 0x000fc800078efcff */
[----:B------:R-:W-:-:S07]  /*2c90*/  PRMT R8, R0, 0x7610, R8 ;  /* 0x0000761000087816 */ /* 0x000fce0000000008 */
.L_x_13760:
[----:B------:R-:W-:Y:S05]  /*2ca0*/  BSYNC B0 ;  /* 0x0000000000007941 */ /* 0x000fea0003800000 */
.L_x_13759:
[----:B------:R0:W-:Y:S01]  /*2cb0*/  STG.E.U8 desc[UR36][R16.64], R8 ;  /* 0x0000000810007986 */ /* 0x0001e2000c101124 */
[----:B------:R-:W-:Y:S05]  /*2cc0*/  BRA `(.L_x_13739) ;  /* 0x00000004000c7947 */ /* 0x000fea0003800000 */
.L_x_13757:
        /* <DEDUP_REMOVED lines=17> */
.L_x_13764:
[----:B------:R-:W-:-:S04]  /*2de0*/  LOP3.LUT R2, R3, 0x80000000, RZ, 0xc0, !PT ;  /* 0x8000000003027812 */ /* 0x000fc800078ec0ff */
[----:B------:R-:W-:-:S04]  /*2df0*/  SHF.R.U32.HI R3, RZ, 0x18, R2 ;  /* 0x00000018ff037819 */ /* 0x000fc80000011602 */
[----:B------:R-:W-:-:S04]  /*2e00*/  LOP3.LUT R0, R0, R3, RZ, 0xfc, !PT ;  /* 0x0000000300007212 */ /* 0x000fc800078efcff */
[----:B------:R-:W-:-:S07]  /*2e10*/  PRMT R8, R0, 0x7610, R8 ;  /* 0x0000761000087816 */ /* 0x000fce0000000008 */
.L_x_13763:
[----:B------:R-:W-:Y:S05]  /*2e20*/  BSYNC B0 ;  /* 0x0000000000007941 */ /* 0x000fea0003800000 */
.L_x_13762:
[----:B------:R0:W-:Y:S01]  /*2e30*/  STG.E.U8 desc[UR36][R16.64], R8 ;  /* 0x0000000810007986 */ /* 0x0001e2000c101124 */
[----:B------:R-:W-:Y:S05]  /*2e40*/  BRA `(.L_x_13739) ;  /* 0x0000000000ac7947 */ /* 0x000fea0003800000 */
.L_x_13756:
        /* <DEDUP_REMOVED lines=23> */
.L_x_13738:
        /* <DEDUP_REMOVED lines=16> */
.L_x_13767:
[----:B------:R-:W-:Y:S05]  /*30c0*/  BRA `(.L_x_13739) ;  /* 0x00000000000c7947 */ /* 0x000fea0003800000 */
.L_x_13766:
[----:B------:R0:W-:Y:S01]  /*30d0*/  STG.E.64 desc[UR36][R16.64], R2 ;  /* 0x0000000210007986 */ /* 0x0001e2000c101b24 */
[----:B------:R-:W-:Y:S05]  /*30e0*/  BRA `(.L_x_13739) ;  /* 0x0000000000047947 */ /* 0x000fea0003800000 */
.L_x_13765:
[----:B------:R0:W-:Y:S02]  /*30f0*/  STG.E desc[UR36][R16.64], R2 ;  /* 0x0000000210007986 */ /* 0x0001e4000c101924 */
.L_x_13739:
[----:B------:R-:W-:-:S04]  /*3100*/  IMAD R18, R23, 0x200, R18 ;  /* 0x0000020017127824 */ /* 0x000fc800078e0212 */
[----:B------:R-:W-:-:S07]  /*3110*/  VIADD R19, R18, 0x80 ;  /* 0x0000008012137836 */ /* 0x000fce0000000000 */
.L_x_13699:
[----:B------:R-:W-:Y:S05]  /*3120*/  BSYNC B6 ;  /* 0x0000000000067941 */ /* 0x000fea0003800000 */
.L_x_13698:
        /* <DEDUP_REMOVED lines=307> */
.L_x_13770:
        /* <DEDUP_REMOVED lines=21> */
.L_x_13774:
[----:B------:R0:W5:Y:S01]  /*45b0*/  LDG.E.U8 R2, desc[UR36][R4.64] ;  /* 0x0000002404027981 */ /* 0x000162000c1e1100 */
[----:B------:R-:W-:Y:S01]  /*45c0*/  IMAD.MOV.U32 R3, RZ, RZ, RZ ;  /* 0x000000ffff037224 */ /* 0x000fe200078e00ff */
[----:B------:R-:W-:Y:S06]  /*45d0*/  BRA `(.L_x_13776) ;  /* 0x0000000c00487947 */ /* 0x000fec0003800000 */
.L_x_13773:
        /* <DEDUP_REMOVED lines=8> */
.L_x_13778:
[----:B------:R-:W2:Y:S02]  /*4660*/  LDG.E R2, desc[UR36][R4.64] ;  /* 0x0000002404027981 */ /* 0x000ea4000c1e1900 */
[----:B--2---:R-:W-:Y:S01]  /*4670*/  SHF.R.S32.HI R3, RZ, 0x1f, R2 ;  /* 0x0000001fff037819 */ /* 0x004fe20000011402 */
[----:B------:R-:W-:Y:S06]  /*4680*/  BRA `(.L_x_13776) ;  /* 0x0000000c001c7947 */ /* 0x000fec0003800000 */
.L_x_13777:
[----:B------:R-:W2:Y:S02]  /*4690*/  LDG.E.S16 R2, desc[UR36][R4.64] ;  /* 0x0000002404027981 */ /* 0x000ea4000c1e1700 */
[----:B--2---:R-:W-:Y:S01]  /*46a0*/  SHF.R.S32.HI R3, RZ, 0x1f, R2 ;  /* 0x0000001fff037819 */ /* 0x004fe20000011402 */
[----:B------:R-:W-:Y:S06]  /*46b0*/  BRA `(.L_x_13776) ;  /* 0x0000000c00107947 */ /* 0x000fec0003800000 */
.L_x_13772:
        /* <DEDUP_REMOVED lines=9> */
.L_x_13780:
[----:B------:R-:W2:Y:S02]  /*4750*/  LDG.E.U16 R4, desc[UR36][R4.64] ;  /* 0x0000002404047981 */ /* 0x000ea4000c1e1500 */
[----:B--2---:R-:W-:-:S06]  /*4760*/  HADD2.F32 R2, -RZ, R4.H0_H0 ;  /* 0x20000004ff027230 */ /* 0x004fcc0000004100 */
[----:B------:R-:W0:Y:S01]  /*4770*/  F2I.S64.TRUNC R2, R2 ;  /* 0x0000000200027311 */ /* 0x000e22000020d900 */
[----:B------:R-:W-:Y:S05]  /*4780*/  BRA `(.L_x_13776) ;  /* 0x0000000800dc7947 */ /* 0x000fea0003800000 */
.L_x_13779:
        /* <DEDUP_REMOVED lines=9> */
.L_x_13782:
[----:B------:R-:W2:Y:S02]  /*4820*/  LDG.E.U16 R4, desc[UR36][R4.64] ;  /* 0x0000002404047981 */ /* 0x000ea4000c1e1500 */
[----:B--2---:R-:W-:-:S06]  /*4830*/  HADD2.F32 R2, -RZ, R4.H0_H0 ;  /* 0x20000004ff027230 */ /* 0x004fcc0000004100 */
[----:B------:R-:W0:Y:S01]  /*4840*/  F2I.S64.TRUNC R2, R2 ;  /* 0x0000000200027311 */ /* 0x000e22000020d900 */
[----:B------:R-:W-:Y:S05]  /*4850*/  BRA `(.L_x_13776) ;  /* 0x0000000800a87947 */ /* 0x000fea0003800000 */
.L_x_13781:
[----:B------:R-:W2:Y:S02]  /*4860*/  LDG.E.64 R2, desc[UR36][R4.64] ;  /* 0x0000002404027981 */ /* 0x000ea4000c1e1b00 */
[----:B--2---:R-:W0:Y:S01]  /*4870*/  F2I.S64.F64.TRUNC R2, R2 ;  /* 0x0000000200027311 */ /* 0x004e22000030d900 */
[----:B------:R-:W-:Y:S05]  /*4880*/  BRA `(.L_x_13776) ;  /* 0x00000008009c7947 */ /* 0x000fea0003800000 */
.L_x_13771:
        /* <DEDUP_REMOVED lines=13> */
.L_x_13785:
[----:B------:R-:W2:Y:S02]  /*4960*/  LDG.E.64 R2, desc[UR36][R4.64] ;  /* 0x0000002404027981 */ /* 0x000ea4000c1e1b00 */
[----:B--2---:R-:W0:Y:S01]  /*4970*/  F2I.S64.F64.TRUNC R2, R2 ;  /* 0x0000000200027311 */ /* 0x004e22000030d900 */
[----:B------:R-:W-:Y:S05]  /*4980*/  BRA `(.L_x_13776) ;  /* 0x00000008005c7947 */ /* 0x000fea0003800000 */
.L_x_13784:
        /* <DEDUP_REMOVED lines=27> */
.L_x_13787:
        /* <DEDUP_REMOVED lines=14> */
.L_x_13786:
[----:B------:R-:W2:Y:S02]  /*4c20*/  LDG.E.U16 R2, desc[UR36][R4.64] ;  /* 0x0000002404027981 */ /* 0x000ea4000c1e1500 */
[----:B--2---:R-:W-:-:S06]  /*4c30*/  IMAD.U32 R2, R2, 0x10000, RZ ;  /* 0x0001000002027824 */ /* 0x004fcc00078e00ff */
[----:B------:R-:W0:Y:S01]  /*4c40*/  F2I.S64.TRUNC R2, R2 ;  /* 0x0000000200027311 */ /* 0x000e22000020d900 */
[----:B------:R-:W-:Y:S05]  /*4c50*/  BRA `(.L_x_13776) ;  /* 0x0000000400a87947 */ /* 0x000fea0003800000 */
.L_x_13783:
        /* <DEDUP_REMOVED lines=11> */
.L_x_13790:
        /* <DEDUP_REMOVED lines=21> */
.L_x_13794:
[----:B------:R-:W-:Y:S05]  /*4e60*/  BSYNC B1 ;  /* 0x0000000000017941 */ /* 0x000fea0003800000 */
.L_x_13793:
[----:B------:R-:W-:Y:S01]  /*4e70*/  IMAD.SHL.U32 R2, R2, 0x100000, RZ ;  /* 0x0010000002027824 */ /* 0x000fe200078e00ff */
[----:B------:R-:W-:-:S04]  /*4e80*/  LEA R3, R0, 0x3b800000, 0x17 ;  /* 0x3b80000000037811 */ /* 0x000fc800078eb8ff */
[----:B------:R-:W-:-:S07]  /*4e90*/  LOP3.LUT R2, R3, R2, R4, 0xfe, !PT ;  /* 0x0000000203027212 */ /* 0x000fce00078efe04 */
.L_x_13792:
[----:B------:R-:W-:Y:S05]  /*4ea0*/  BSYNC B0 ;  /* 0x0000000000007941 */ /* 0x000fea0003800000 */
.L_x_13791:
[----:B------:R-:W1:Y:S01]  /*4eb0*/  F2I.S64.TRUNC R2, R2 ;  /* 0x0000000200027311 */ /* 0x000e62000020d900 */
[----:B------:R-:W-:Y:S05]  /*4ec0*/  BRA `(.L_x_13776) ;  /* 0x00000004000c7947 */ /* 0x000fea0003800000 */
.L_x_13789:
        /* <DEDUP_REMOVED lines=21> */
.L_x_13798:
[----:B------:R-:W-:Y:S05]  /*5020*/  BSYNC B1 ;  /* 0x0000000000017941 */ /* 0x000fea0003800000 */
.L_x_13797:
[----:B------:R-:W-:Y:S01]  /*5030*/  IMAD.SHL.U32 R2, R2, 0x200000, RZ ;  /* 0x0020000002027824 */ /* 0x000fe200078e00ff */
[----:B------:R-:W-:-:S04]  /*5040*/  LEA R3, R0, 0x37800000, 0x17 ;  /* 0x3780000000037811 */ /* 0x000fc800078eb8ff */
[----:B------:R-:W-:-:S07]  /*5050*/  LOP3.LUT R2, R3, R2, R4, 0xfe, !PT ;  /* 0x0000000203027212 */ /* 0x000fce00078efe04 */
.L_x_13796:
[----:B------:R-:W-:Y:S05]  /*5060*/  BSYNC B0 ;  /* 0x0000000000007941 */ /* 0x000fea0003800000 */
.L_x_13795:
[----:B------:R-:W2:Y:S01]  /*5070*/  F2I.S64.TRUNC R2, R2 ;  /* 0x0000000200027311 */ /* 0x000ea2000020d900 */
[----:B------:R-:W-:Y:S05]  /*5080*/  BRA `(.L_x_13776) ;  /* 0x00000000009c7947 */ /* 0x000fea0003800000 */
.L_x_13788:
        /* <DEDUP_REMOVED lines=14> */
.L_x_13802:
[----:B------:R-:W-:Y:S05]  /*5170*/  BSYNC B0 ;  /* 0x0000000000007941 */ /* 0x000fea0003800000 */
.L_x_13801:
[----:B------:R-:W0:Y:S01]  /*5180*/  F2I.S64.TRUNC R2, R2 ;  /* 0x0000000200027311 */ /* 0x000e22000020d900 */
[----:B------:R-:W-:Y:S05]  /*5190*/  BRA `(.L_x_13776) ;  /* 0x0000000000587947 */ /* 0x000fea0003800000 */
.L_x_13775:
        /* <DEDUP_REMOVED lines=16> */
.L_x_13803:
[----:B------:R-:W-:Y:S01]  /*52a0*/  CS2R R2, SRZ ;  /* 0x0000000000027805 */ /* 0x000fe2000001ff00 */
[----:B------:R-:W-:Y:S06]  /*52b0*/  BRA `(.L_x_13776) ;  /* 0x0000000000107947 */ /* 0x000fec0003800000 */
.L_x_13800:
[----:B------:R4:W5:Y:S01]  /*52c0*/  LDG.E.64 R2, desc[UR36][R4.64] ;  /* 0x0000002404027981 */ /* 0x000962000c1e1b00 */
[----:B------:R-:W-:Y:S05]  /*52d0*/  BRA `(.L_x_13776) ;  /* 0x0000000000087947 */ /* 0x000fea0003800000 */
.L_x_13799:
[----:B------:R3:W5:Y:S01]  /*52e0*/  LDG.E R2, desc[UR36][R4.64] ;  /* 0x0000002404027981 */ /* 0x000762000c1e1900 */
[----:B------:R-:W-:-:S07]  /*52f0*/  IMAD.MOV.U32 R3, RZ, RZ, RZ ;  /* 0x000000ffff037224 */ /* 0x000fce00078e00ff */
.L_x_13776:
[----:B0--34-:R-:W0:Y:S01]  /*5300*/  LDC.U8 R4, c[0x0][0x430] ;  /* 0x00010c00ff047b82 */ /* 0x019e220000000000 */
[----:B------:R-:W-:Y:S02]  /*5310*/  ULDC.64 UR4, c[0x0][0x428] ;  /* 0x00010a0000047ab9 */ /* 0x000fe40000000a00 */
[----:B------:R-:W-:Y:S01]  /*5320*/  ISETP.NE.U32.AND P0, PT, RZ, UR4, PT ;  /* 0x00000004ff007c0c */ /* 0x000fe2000bf05070 */
[----:B------:R-:W-:Y:S01]  /*5330*/  IMAD.U32 R5, RZ, RZ, UR5 ;  /* 0x00000005ff057e24 */ /* 0x000fe2000f8e00ff */
[----:B------:R-:W-:Y:S02]  /*5340*/  ISETP.LT.U32.AND P1, PT, RZ, UR4, PT ;  /* 0x00000004ff007c0c */ /* 0x000fe4000bf21070 */
[----:B------:R-:W-:Y:S02]  /*5350*/  ISETP.NE.AND.EX P0, PT, RZ, UR5, PT, P0 ;  /* 0x00000005ff007c0c */ /* 0x000fe4000bf05300 */
[----:B------:R-:W-:Y:S02]  /*5360*/  ISETP.GT.AND.EX P1, PT, R5, RZ, PT, P1 ;  /* 0x000000ff0500720c */ /* 0x000fe40003f24310 */
[----:B-12--5:R-:W-:-:S09]  /*5370*/  SEL R3, R3, RZ, !P0 ;  /* 0x000000ff03037207 */ /* 0x026fd20004000000 */
        /* <DEDUP_REMOVED lines=14> */
.L_x_13807:
[----:B------:R0:W-:Y:S01]  /*5460*/  STG.E.U8 desc[UR36][R16.64], R2 ;  /* 0x0000000210007986 */ /* 0x0001e2000c101124 */
[----:B------:R-:W-:Y:S05]  /*5470*/  BRA `(.L_x_13809) ;  /* 0x0000000c00507947 */ /* 0x000fea0003800000 */
.L_x_13806:
        /* <DEDUP_REMOVED lines=8> */
.L_x_13811:
[----:B------:R0:W-:Y:S01]  /*5500*/  STG.E desc[UR36][R16.64], R2 ;  /* 0x0000000210007986 */ /* 0x0001e2000c101924 */
[----:B------:R-:W-:Y:S05]  /*5510*/  BRA `(.L_x_13809) ;  /* 0x0000000c00287947 */ /* 0x000fea0003800000 */
.L_x_13810:
[----:B------:R0:W-:Y:S01]  /*5520*/  STG.E.U16 desc[UR36][R16.64], R2 ;  /* 0x0000000210007986 */ /* 0x0001e2000c101524 */
[----:B------:R-:W-:Y:S05]  /*5530*/  BRA `(.L_x_13809) ;  /* 0x0000000c00207947 */ /* 0x000fea0003800000 */
.L_x_13805:
        /* <DEDUP_REMOVED lines=9> */
.L_x_13813:
[----:B------:R-:W0:Y:S02]  /*55d0*/  I2F.S64 R0, R2 ;  /* 0x0000000200007312 */ /* 0x000e240000301400 */
[----:B0-----:R-:W-:-:S05]  /*55e0*/  F2FP.F16.F32.PACK_AB R0, RZ, R0 ;  /* 0x00000000ff00723e */ /* 0x001fca00000000ff */
[----:B------:R0:W-:Y:S01]  /*55f0*/  STG.E.U16 desc[UR36][R16.64], R0 ;  /* 0x0000000010007986 */ /* 0x0001e2000c101524 */
[----:B------:R-:W-:Y:S05]  /*5600*/  BRA `(.L_x_13809) ;  /* 0x0000000800ec7947 */ /* 0x000fea0003800000 */
.L_x_13812:
        /* <DEDUP_REMOVED lines=10> */
.L_x_13815:
[----:B------:R-:W0:Y:S02]  /*56b0*/  I2F.S64 R2, R2 ;  /* 0x0000000200027312 */ /* 0x000e240000301400 */
[----:B0-----:R-:W-:-:S04]  /*56c0*/  F2FP.F16.F32.PACK_AB R3, RZ, R2 ;  /* 0x00000002ff03723e */ /* 0x001fc800000000ff */
[----:B------:R-:W-:-:S05]  /*56d0*/  PRMT R3, R3, 0x5410, RZ ;  /* 0x0000541003037816 */ /* 0x000fca00000000ff */
[----:B------:R0:W-:Y:S01]  /*56e0*/  STG.E desc[UR36][R16.64], R3 ;  /* 0x0000000310007986 */ /* 0x0001e2000c101924 */
[----:B------:R-:W-:Y:S05]  /*56f0*/  BRA `(.L_x_13809) ;  /* 0x0000000800b07947 */ /* 0x000fea0003800000 */
.L_x_13814:
[----:B------:R-:W0:Y:S02]  /*5700*/  I2F.F64.S64 R2, R2 ;  /* 0x0000000200027312 */ /* 0x000e240000301c00 */
[----:B0-----:R0:W-:Y:S01]  /*5710*/  STG.E.64 desc[UR36][R16.64], R2 ;  /* 0x0000000210007986 */ /* 0x0011e2000c101b24 */
[----:B------:R-:W-:Y:S05]  /*5720*/  BRA `(.L_x_13809) ;  /* 0x0000000800a47947 */ /* 0x000fea0003800000 */
.L_x_13804:
        /* <DEDUP_REMOVED lines=13> */
.L_x_13818:
[----:B------:R-:W0:Y:S01]  /*5800*/  I2F.F64.S64 R4, R2 ;  /* 0x0000000200047312 */ /* 0x000e220000301c00 */
[----:B------:R-:W-:-:S05]  /*5810*/  CS2R R6, SRZ ;  /* 0x0000000000067805 */ /* 0x000fca000001ff00 */
[----:B0-----:R0:W-:Y:S01]  /*5820*/  STG.E.128 desc[UR36][R16.64], R4 ;  /* 0x0000000410007986 */ /* 0x0011e2000c101d24 */
[----:B------:R-:W-:Y:S05]  /*5830*/  BRA `(.L_x_13809) ;  /* 0x0000000800607947 */ /* 0x000fea0003800000 */
.L_x_13817:
        /* <DEDUP_REMOVED lines=21> */
.L_x_13822:
[----:B------:R-:W-:Y:S05]  /*5990*/  BSYNC B0 ;  /* 0x0000000000007941 */ /* 0x000fea0003800000 */
.L_x_13821:
[----:B------:R-:W-:-:S05]  /*59a0*/  LOP3.LUT R5, R0, R5, RZ, 0xfc, !PT ;  /* 0x0000000500057212 */ /* 0x000fca00078efcff */
[----:B------:R0:W-:Y:S01]  /*59b0*/  STG.E.U8 desc[UR36][R16.64], R5 ;  /* 0x0000000510007986 */ /* 0x0001e2000c101124 */
[----:B------:R-:W-:Y:S05]  /*59c0*/  BRA `(.L_x_13809) ;  /* 0x0000000400fc7947 */ /* 0x000fea0003800000 */
.L_x_13820:
        /* <DEDUP_REMOVED lines=13> */
.L_x_13824:
[----:B------:R-:W-:Y:S01]  /*5aa0*/  IMAD.MOV.U32 R0, RZ, RZ, 0x7f ;  /* 0x0000007fff007424 */ /* 0x000fe200078e00ff */
[----:B------:R-:W-:-:S04]  /*5ab0*/  ISETP.GT.U32.AND P0, PT, R4, 0x7f800000, PT ;  /* 0x7f8000000400780c */ /* 0x000fc80003f04070 */
[----:B------:R-:W-:-:S09]  /*5ac0*/  SEL R0, R0, 0x7c, P0 ;  /* 0x0000007c00007807 */ /* 0x000fd20000000000 */
.L_x_13825:
[----:B------:R-:W-:Y:S05]  /*5ad0*/  BSYNC B0 ;  /* 0x0000000000007941 */ /* 0x000fea0003800000 */
.L_x_13823:
[----:B------:R-:W-:-:S04]  /*5ae0*/  LOP3.LUT R2, R3, 0x80000000, RZ, 0xc0, !PT ;  /* 0x8000000003027812 */ /* 0x000fc800078ec0ff */
[----:B------:R-:W-:-:S04]  /*5af0*/  SHF.R.U32.HI R3, RZ, 0x18, R2 ;  /* 0x00000018ff037819 */ /* 0x000fc80000011602 */
[----:B------:R-:W-:-:S05]  /*5b00*/  LOP3.LUT R3, R0, R3, RZ, 0xfc, !PT ;  /* 0x0000000300037212 */ /* 0x000fca00078efcff */
[----:B------:R0:W-:Y:S01]  /*5b10*/  STG.E.U8 desc[UR36][R16.64], R3 ;  /* 0x0000000310007986 */ /* 0x0001e2000c101124 */
[----:B------:R-:W-:Y:S05]  /*5b20*/  BRA `(.L_x_13809) ;  /* 0x0000000400a47947 */ /* 0x000fea0003800000 */
.L_x_13819:
[----:B------:R-:W0:Y:S02]  /*5b30*/  I2F.S64 R0, R2 ;  /* 0x0000000200007312 */ /* 0x000e240000301400 */
[----:B0-----:R-:W-:-:S05]  /*5b40*/  F2FP.BF16.F32.PACK_AB R0, RZ, R0 ;  /* 0x00000000ff00723e */ /* 0x001fca00000010ff */
[----:B------:R0:W-:Y:S01]  /*5b50*/  STG.E.U16 desc[UR36][R16.64], R0 ;  /* 0x0000000010007986 */ /* 0x0001e2000c101524 */
[----:B------:R-:W-:Y:S05]  /*5b60*/  BRA `(.L_x_13809) ;  /* 0x0000000400947947 */ /* 0x000fea0003800000 */
.L_x_13816:
        /* <DEDUP_REMOVED lines=10> */
.L_x_13828:
        /* <DEDUP_REMOVED lines=17> */
.L_x_13831:
[----:B------:R-:W-:-:S04]  /*5d20*/  LOP3.LUT R2, R3, 0x80000000, RZ, 0xc0, !PT ;  /* 0x8000000003027812 */ /* 0x000fc800078ec0ff */
[----:B------:R-:W-:-:S04]  /*5d30*/  SHF.R.U32.HI R3, RZ, 0x18, R2 ;  /* 0x00000018ff037819 */ /* 0x000fc80000011602 */
[----:B------:R-:W-:-:S04]  /*5d40*/  LOP3.LUT R0, R0, R3, RZ, 0xfc, !PT ;  /* 0x0000000300007212 */ /* 0x000fc800078efcff */
[----:B------:R-:W-:-:S07]  /*5d50*/  PRMT R8, R0, 0x7610, R8 ;  /* 0x0000761000087816 */ /* 0x000fce0000000008 */
.L_x_13830:
[----:B------:R-:W-:Y:S05]  /*5d60*/  BSYNC B0 ;  /* 0x0000000000007941 */ /* 0x000fea0003800000 */
.L_x_13829:
[----:B------:R3:W-:Y:S01]  /*5d70*/  STG.E.U8 desc[UR36][R16.64], R8 ;  /* 0x0000000810007986 */ /* 0x0007e2000c101124 */
[----:B------:R-:W-:Y:S05]  /*5d80*/  BRA `(.L_x_13809) ;  /* 0x00000004000c7947 */ /* 0x000fea0003800000 */
.L_x_13827:
        /* <DEDUP_REMOVED lines=17> */
.L_x_13834:
[----:B------:R-:W-:-:S04]  /*5ea0*/  LOP3.LUT R2, R3, 0x80000000, RZ, 0xc0, !PT ;  /* 0x8000000003027812 */ /* 0x000fc800078ec0ff */
[----:B------:R-:W-:-:S04]  /*5eb0*/  SHF.R.U32.HI R3, RZ, 0x18, R2 ;  /* 0x00000018ff037819 */ /* 0x000fc80000011602 */
[----:B------:R-:W-:-:S04]  /*5ec0*/  LOP3.LUT R0, R0, R3, RZ, 0xfc, !PT ;  /* 0x0000000300007212 */ /* 0x000fc800078efcff */
[----:B------:R-:W-:-:S07]  /*5ed0*/  PRMT R8, R0, 0x7610, R8 ;  /* 0x0000761000087816 */ /* 0x000fce0000000008 */
.L_x_13833:
[----:B------:R-:W-:Y:S05]  /*5ee0*/  BSYNC B0 ;  /* 0x0000000000007941 */ /* 0x000fea0003800000 */
.L_x_13832:
[----:B------:R0:W-:Y:S01]  /*5ef0*/  STG.E.U8 desc[UR36][R16.64], R8 ;  /* 0x0000000810007986 */ /* 0x0001e2000c101124 */
[----:B------:R-:W-:Y:S05]  /*5f00*/  BRA `(.L_x_13809) ;  /* 0x0000000000ac7947 */ /* 0x000fea0003800000 */
.L_x_13826:
        /* <DEDUP_REMOVED lines=23> */
.L_x_13808:
        /* <DEDUP_REMOVED lines=16> */
.L_x_13837:
[----:B------:R-:W-:Y:S05]  /*6180*/  BRA `(.L_x_13809) ;  /* 0x00000000000c7947 */ /* 0x000fea0003800000 */
.L_x_13836:
[----:B------:R2:W-:Y:S01]  /*6190*/  STG.E.64 desc[UR36][R16.64], R2 ;  /* 0x0000000210007986 */ /* 0x0005e2000c101b24 */
[----:B------:R-:W-:Y:S05]  /*61a0*/  BRA `(.L_x_13809) ;  /* 0x0000000000047947 */ /* 0x000fea0003800000 */
.L_x_13835:
[----:B------:R0:W-:Y:S02]  /*61b0*/  STG.E desc[UR36][R16.64], R2 ;  /* 0x0000000210007986 */ /* 0x0001e4000c101924 */
.L_x_13809:
[----:B------:R-:W-:-:S07]  /*61c0*/  VIADD R19, R19, 0x80 ;  /* 0x0000008013137836 */ /* 0x000fce0000000000 */
.L_x_13769:
[----:B------:R-:W-:Y:S05]  /*61d0*/  BSYNC B6 ;  /* 0x0000000000067941 */ /* 0x000fea0003800000 */
.L_x_13768:
        /* <DEDUP_REMOVED lines=307> */
.L_x_13840:
        /* <DEDUP_REMOVED lines=21> */
.L_x_13844:
[----:B------:R0:W5:Y:S01]  /*7660*/  LDG.E.U8 R2, desc[UR36][R4.64] ;  /* 0x0000002404027981 */ /* 0x000162000c1e1100 */
[----:B------:R-:W-:Y:S01]  /*7670*/  IMAD.MOV.U32 R3, RZ, RZ, RZ ;  /* 0x000000ffff037224 */ /* 0x000fe200078e00ff */
[----:B------:R-:W-:Y:S06]  /*7680*/  BRA `(.L_x_13846) ;  /* 0x0000000c00487947 */ /* 0x000fec0003800000 */
.L_x_13843:
        /* <DEDUP_REMOVED lines=8> */
.L_x_13848:
[----:B------:R-:W2:Y:S02]  /*7710*/  LDG.E R2, desc[UR36][R4.64] ;  /* 0x0000002404027981 */ /* 0x000ea4000c1e1900 */
[----:B--2---:R-:W-:Y:S01]  /*7720*/  SHF.R.S32.HI R3, RZ, 0x1f, R2 ;  /* 0x0000001fff037819 */ /* 0x004fe20000011402 */
[----:B------:R-:W-:Y:S06]  /*7730*/  BRA `(.L_x_13846) ;  /* 0x0000000c001c7947 */ /* 0x000fec0003800000 */
.L_x_13847:
[----:B------:R-:W2:Y:S02]  /*7740*/  LDG.E.S16 R2, desc[UR36][R4.64] ;  /* 0x0000002404027981 */ /* 0x000ea4000c1e1700 */
[----:B--2---:R-:W-:Y:S01]  /*7750*/  SHF.R.S32.HI R3, RZ, 0x1f, R2 ;  /* 0x0000001fff037819 */ /* 0x004fe20000011402 */
[----:B------:R-:W-:Y:S06]  /*7760*/  BRA `(.L_x_13846) ;  /* 0x0000000c00107947 */ /* 0x000fec0003800000 */
.L_x_13842:
        /* <DEDUP_REMOVED lines=9> */
.L_x_13850:
[----:B------:R-:W2:Y:S02]  /*7800*/  LDG.E.U16 R4, desc[UR36][R4.64] ;  /* 0x0000002404047981 */ /* 0x000ea4000c1e1500 */
[----:B--2---:R-:W-:-:S06]  /*7810*/  HADD2.F32 R2, -RZ, R4.H0_H0 ;  /* 0x20000004ff027230 */ /* 0x004fcc0000004100 */
[----:B------:R-:W0:Y:S01]  /*7820*/  F2I.S64.TRUNC R2, R2 ;  /* 0x0000000200027311 */ /* 0x000e22000020d900 */
[----:B------:R-:W-:Y:S05]  /*7830*/  BRA `(.L_x_13846) ;  /* 0x0000000800dc7947 */ /* 0x000fea0003800000 */
.L_x_13849:
        /* <DEDUP_REMOVED lines=9> */
.L_x_13852:
[----:B------:R-:W2:Y:S02]  /*78d0*/  LDG.E.U16 R4, desc[UR36][R4.64] ;  /* 0x0000002404047981 */ /* 0x000ea4000c1e1500 */
[----:B--2---:R-:W-:-:S06]  /*78e0*/  HADD2.F32 R2, -RZ, R4.H0_H0 ;  /* 0x20000004ff027230 */ /* 0x004fcc0000004100 */
[----:B------:R-:W0:Y:S01]  /*78f0*/  F2I.S64.TRUNC R2, R2 ;  /* 0x0000000200027311 */ /* 0x000e22000020d900 */
[----:B------:R-:W-:Y:S05]  /*7900*/  BRA `(.L_x_13846) ;  /* 0x0000000800a87947 */ /* 0x000fea0003800000 */
.L_x_13851:
[----:B------:R-:W2:Y:S02]  /*7910*/  LDG.E.64 R2, desc[UR36][R4.64] ;  /* 0x0000002404027981 */ /* 0x000ea4000c1e1b00 */
[----:B--2---:R-:W0:Y:S01]  /*7920*/  F2I.S64.F64.TRUNC R2, R2 ;  /* 0x0000000200027311 */ /* 0x004e22000030d900 */
[----:B------:R-:W-:Y:S05]  /*7930*/  BRA `(.L_x_13846) ;  /* 0x00000008009c7947 */ /* 0x000fea0003800000 */
.L_x_13841:
        /* <DEDUP_REMOVED lines=13> */
.L_x_13855:
[----:B------:R-:W2:Y:S02]  /*7a10*/  LDG.E.64 R2, desc[UR36][R4.64] ;  /* 0x0000002404027981 */ /* 0x000ea4000c1e1b00 */
[----:B--2---:R-:W0:Y:S01]  /*7a20*/  F2I.S64.F64.TRUNC R2, R2 ;  /* 0x0000000200027311 */ /* 0x004e22000030d900 */
[----:B------:R-:W-:Y:S05]  /*7a30*/  BRA `(.L_x_13846) ;  /* 0x00000008005c7947 */ /* 0x000fea0003800000 */
.L_x_13854:
        /* <DEDUP_REMOVED lines=27> */
.L_x_13857:
        /* <DEDUP_REMOVED lines=14> */
.L_x_13856:
[----:B------:R-:W2:Y:S02]  /*7cd0*/  LDG.E.U16 R2, desc[UR36][R4.64] ;  /* 0x0000002404027981 */ /* 0x000ea4000c1e1500 */
[----:B--2---:R-:W-:-:S06]  /*7ce0*/  IMAD.U32 R2, R2, 0x10000, RZ ;  /* 0x0001000002027824 */ /* 0x004fcc00078e00ff */
[----:B------:R-:W0:Y:S01]  /*7cf0*/  F2I.S64.TRUNC R2, R2 ;  /* 0x0000000200027311 */ /* 0x000e22000020d900 */
[----:B------:R-:W-:Y:S05]  /*7d00*/  BRA `(.L_x_13846) ;  /* 0x0000000400a87947 */ /* 0x000fea0003800000 */
.L_x_13853:
        /* <DEDUP_REMOVED lines=11> */
.L_x_13860:
        /* <DEDUP_REMOVED lines=21> */
.L_x_13864:
[----:B------:R-:W-:Y:S05]  /*7f10*/  BSYNC B1 ;  /* 0x0000000000017941 */ /* 0x000fea0003800000 */
.L_x_13863:
[----:B------:R-:W-:Y:S01]  /*7f20*/  IMAD.SHL.U32 R2, R2, 0x100000, RZ ;  /* 0x0010000002027824 */ /* 0x000fe200078e00ff */
[----:B------:R-:W-:-:S04]  /*7f30*/  LEA R3, R0, 0x3b800000, 0x17 ;  /* 0x3b80000000037811 */ /* 0x000fc800078eb8ff */
[----:B------:R-:W-:-:S07]  /*7f40*/  LOP3.LUT R2, R3, R2, R4, 0xfe, !PT ;  /* 0x0000000203027212 */ /* 0x000fce00078efe04 */
.L_x_13862:
[----:B------:R-:W-:Y:S05]  /*7f50*/  BSYNC B0 ;  /* 0x0000000000007941 */ /* 0x000fea0003800000 */
.L_x_13861:
[----:B------:R-:W1:Y:S01]  /*7f60*/  F2I.S64.TRUNC R2, R2 ;  /* 0x0000000200027311 */ /* 0x000e62000020d900 */
[----:B------:R-:W-:Y:S05]  /*7f70*/  BRA `(.L_x_13846) ;  /* 0x00000004000c7947 */ /* 0x000fea0003800000 */
.L_x_13859:
        /* <DEDUP_REMOVED lines=21> */
.L_x_13868:
[----:B------:R-:W-:Y:S05]  /*80d0*/  BSYNC B1 ;  /* 0x0000000000017941 */ /* 0x000fea0003800000 */
.L_x_13867:
[----:B------:R-:W-:Y:S01]  /*80e0*/  IMAD.SHL.U32 R2, R2, 0x200000, RZ ;  /* 0x0020000002027824 */ /* 0x000fe200078e00ff */
[----:B------:R-:W-:-:S04]  /*80f0*/  LEA R3, R0, 0x37800000, 0x17 ;  /* 0x3780000000037811 */ /* 0x000fc800078eb8ff */
[----:B------:R-:W-:-:S07]  /*8100*/  LOP3.LUT R2, R3, R2, R4, 0xfe, !PT ;  /* 0x0000000203027212 */ /* 0x000fce00078efe04 */
.L_x_13866:
[----:B------:R-:W-:Y:S05]  /*8110*/  BSYNC B0 ;  /* 0x0000000000007941 */ /* 0x000fea0003800000 */
.L_x_13865:
[----:B------:R-:W2:Y:S01]  /*8120*/  F2I.S64.TRUNC R2, R2 ;  /* 0x0000000200027311 */ /* 0x000ea2000020d900 */
[----:B------:R-:W-:Y:S05]  /*8130*/  BRA `(.L_x_13846) ;  /* 0x00000000009c7947 */ /* 0x000fea0003800000 */
.L_x_13858:
        /* <DEDUP_REMOVED lines=14> */
.L_x_13872:
[----:B------:R-:W-:Y:S05]  /*8220*/  BSYNC B0 ;  /* 0x0000000000007941 */ /* 0x000fea0003800000 */
.L_x_13871:
[----:B------:R-:W4:Y:S01]  /*8230*/  F2I.S64.TRUNC R2, R2 ;  /* 0x0000000200027311 */ /* 0x000f22000020d900 */
[----:B------:R-:W-:Y:S05]  /*8240*/  BRA `(.L_x_13846) ;  /* 0x0000000000587947 */ /* 0x000fea0003800000 */
.L_x_13845:
        /* <DEDUP_REMOVED lines=16> */
.L_x_13873:
[----:B------:R-:W-:Y:S01]  /*8350*/  CS2R R2, SRZ ;  /* 0x0000000000027805 */ /* 0x000fe2000001ff00 */
[----:B------:R-:W-:Y:S06]  /*8360*/  BRA `(.L_x_13846) ;  /* 0x0000000000107947 */ /* 0x000fec0003800000 */
.L_x_13870:
[----:B------:R3:W5:Y:S01]  /*8370*/  LDG.E.64 R2, desc[UR36][R4.64] ;  /* 0x0000002404027981 */ /* 0x000762000c1e1b00 */
[----:B------:R-:W-:Y:S05]  /*8380*/  BRA `(.L_x_13846) ;  /* 0x0000000000087947 */ /* 0x000fea0003800000 */
.L_x_13869:
[----:B------:R0:W5:Y:S01]  /*8390*/  LDG.E R2, desc[UR36][R4.64] ;  /* 0x0000002404027981 */ /* 0x000162000c1e1900 */
[----:B------:R-:W-:-:S07]  /*83a0*/  IMAD.MOV.U32 R3, RZ, RZ, RZ ;  /* 0x000000ffff037224 */ /* 0x000fce00078e00ff */
.L_x_13846:
        /* <DEDUP_REMOVED lines=22> */
.L_x_13877:
[----:B------:R3:W-:Y:S01]  /*8510*/  STG.E.U8 desc[UR36][R16.64], R2 ;  /* 0x0000000210007986 */ /* 0x0007e2000c101124 */
[----:B------:R-:W-:Y:S05]  /*8520*/  BRA `(.L_x_13879) ;  /* 0x0000000c00507947 */ /* 0x000fea0003800000 */
.L_x_13876:
        /* <DEDUP_REMOVED lines=8> */
.L_x_13881:
[----:B------:R2:W-:Y:S01]  /*85b0*/  STG.E desc[UR36][R16.64], R2 ;  /* 0x0000000210007986 */ /* 0x0005e2000c101924 */
[----:B------:R-:W-:Y:S05]  /*85c0*/  BRA `(.L_x_13879) ;  /* 0x0000000c00287947 */ /* 0x000fea0003800000 */
.L_x_13880:
[----:B------:R0:W-:Y:S01]  /*85d0*/  STG.E.U16 desc[UR36][R16.64], R2 ;  /* 0x0000000210007986 */ /* 0x0001e2000c101524 */
[----:B------:R-:W-:Y:S05]  /*85e0*/  BRA `(.L_x_13879) ;  /* 0x0000000c00207947 */ /* 0x000fea0003800000 */
.L_x_13875:
        /* <DEDUP_REMOVED lines=9> */
.L_x_13883:
[----:B------:R-:W0:Y:S02]  /*8680*/  I2F.S64 R0, R2 ;  /* 0x0000000200007312 */ /* 0x000e240000301400 */
[----:B0-----:R-:W-:-:S05]  /*8690*/  F2FP.F16.F32.PACK_AB R0, RZ, R0 ;  /* 0x00000000ff00723e */ /* 0x001fca00000000ff */
[----:B------:R0:W-:Y:S01]  /*86a0*/  STG.E.U16 desc[UR36][R16.64], R0 ;  /* 0x0000000010007986 */ /* 0x0001e2000c101524 */
[----:B------:R-:W-:Y:S05]  /*86b0*/  BRA `(.L_x_13879) ;  /* 0x0000000800ec7947 */ /* 0x000fea0003800000 */
.L_x_13882:
        /* <DEDUP_REMOVED lines=10> */
.L_x_13885:
[----:B------:R-:W0:Y:S02]  /*8760*/  I2F.S64 R2, R2 ;  /* 0x0000000200027312 */ /* 0x000e240000301400 */
[----:B0-----:R-:W-:-:S04]  /*8770*/  F2FP.F16.F32.PACK_AB R3, RZ, R2 ;  /* 0x00000002ff03723e */ /* 0x001fc800000000ff */
[----:B------:R-:W-:-:S05]  /*8780*/  PRMT R3, R3, 0x5410, RZ ;  /* 0x0000541003037816 */ /* 0x000fca00000000ff */
[----:B------:R0:W-:Y:S01]  /*8790*/  STG.E desc[UR36][R16.64], R3 ;  /* 0x0000000310007986 */ /* 0x0001e2000c101924 */
[----:B------:R-:W-:Y:S05]  /*87a0*/  BRA `(.L_x_13879) ;  /* 0x0000000800b07947 */ /* 0x000fea0003800000 */
.L_x_13884:
[----:B------:R-:W0:Y:S02]  /*87b0*/  I2F.F64.S64 R2, R2 ;  /* 0x0000000200027312 */ /* 0x000e240000301c00 */
[----:B0-----:R0:W-:Y:S01]  /*87c0*/  STG.E.64 desc[UR36][R16.64], R2 ;  /* 0x0000000210007986 */ /* 0x0011e2000c101b24 */
[----:B------:R-:W-:Y:S05]  /*87d0*/  BRA `(.L_x_13879) ;  /* 0x0000000800a47947 */ /* 0x000fea0003800000 */
.L_x_13874:
        /* <DEDUP_REMOVED lines=13> */
.L_x_13888:
[----:B------:R-:W0:Y:S01]  /*88b0*/  I2F.F64.S64 R4, R2 ;  /* 0x0000000200047312 */ /* 0x000e220000301c00 */
[----:B------:R-:W-:-:S05]  /*88c0*/  CS2R R6, SRZ ;  /* 0x0000000000067805 */ /* 0x000fca000001ff00 */
[----:B0-----:R0:W-:Y:S01]  /*88d0*/  STG.E.128 desc[UR36][R16.64], R4 ;  /* 0x0000000410007986 */ /* 0x0011e2000c101d24 */
[----:B------:R-:W-:Y:S05]  /*88e0*/  BRA `(.L_x_13879) ;  /* 0x0000000800607947 */ /* 0x000fea0003800000 */
.L_x_13887:
        /* <DEDUP_REMOVED lines=21> */
.L_x_13892:
[----:B------:R-:W-:Y:S05]  /*8a40*/  BSYNC B0 ;  /* 0x0000000000007941 */ /* 0x000fea0003800000 */
.L_x_13891:
[----:B------:R-:W-:-:S05]  /*8a50*/  LOP3.LUT R5, R0, R5, RZ, 0xfc, !PT ;  /* 0x0000000500057212 */ /* 0x000fca00078efcff */
[----:B------:R0:W-:Y:S01]  /*8a60*/  STG.E.U8 desc[UR36][R16.64], R5 ;  /* 0x0000000510007986 */ /* 0x0001e2000c101124 */
[----:B------:R-:W-:Y:S05]  /*8a70*/  BRA `(.L_x_13879) ;  /* 0x0000000400fc7947 */ /* 0x000fea0003800000 */
.L_x_13890:
        /* <DEDUP_REMOVED lines=13> */
.L_x_13894:
[----:B------:R-:W-:Y:S01]  /*8b50*/  IMAD.MOV.U32 R0, RZ, RZ, 0x7f ;  /* 0x0000007fff007424 */ /* 0x000fe200078e00ff */
[----:B------:R-:W-:-:S04]  /*8b60*/  ISETP.GT.U32.AND P0, PT, R4, 0x7f800000, PT ;  /* 0x7f8000000400780c */ /* 0x000fc80003f04070 */
[----:B------:R-:W-:-:S09]  /*8b70*/  SEL R0, R0, 0x7c, P0 ;  /* 0x0000007c00007807 */ /* 0x000fd20000000000 */
.L_x_13895:
[----:B------:R-:W-:Y:S05]  /*8b80*/  BSYNC B0 ;  /* 0x0000000000007941 */ /* 0x000fea0003800000 */
.L_x_13893:
[----:B------:R-:W-:-:S04]  /*8b90*/  LOP3.LUT R2, R3, 0x80000000, RZ, 0xc0, !PT ;  /* 0x8000000003027812 */ /* 0x000fc800078ec0ff */
[----:B------:R-:W-:-:S04]  /*8ba0*/  SHF.R.U32.HI R3, RZ, 0x18, R2 ;  /* 0x00000018ff037819 */ /* 0x000fc80000011602 */
[----:B------:R-:W-:-:S05]  /*8bb0*/  LOP3.LUT R3, R0, R3, RZ, 0xfc, !PT ;  /* 0x0000000300037212 */ /* 0x000fca00078efcff */
[----:B------:R0:W-:Y:S01]  /*8bc0*/  STG.E.U8 desc[UR36][R16.64], R3 ;  /* 0x0000000310007986 */ /* 0x0001e2000c101124 */
[----:B------:R-:W-:Y:S05]  /*8bd0*/  BRA `(.L_x_13879) ;  /* 0x0000000400a47947 */ /* 0x000fea0003800000 */
.L_x_13889:
[----:B------:R-:W0:Y:S02]  /*8be0*/  I2F.S64 R0, R2 ;  /* 0x0000000200007312 */ /* 0x000e240000301400 */
[----:B0-----:R-:W-:-:S05]  /*8bf0*/  F2FP.BF16.F32.PACK_AB R0, RZ, R0 ;  /* 0x00000000ff00723e */ /* 0x001fca00000010ff */
[----:B------:R0:W-:Y:S01]  /*8c00*/  STG.E.U16 desc[UR36][R16.64], R0 ;  /* 0x0000000010007986 */ /* 0x0001e2000c101524 */
[----:B------:R-:W-:Y:S05]  /*8c10*/  BRA `(.L_x_13879) ;  /* 0x0000000400947947 */ /* 0x000fea0003800000 */
.L_x_13886:
        /* <DEDUP_REMOVED lines=10> */
.L_x_13898:
        /* <DEDUP_REMOVED lines=17> */
.L_x_13901:
[----:B------:R-:W-:-:S04]  /*8dd0*/  LOP3.LUT R2, R3, 0x80000000, RZ, 0xc0, !PT ;  /* 0x8000000003027812 */ /* 0x000fc800078ec0ff */
[----:B------:R-:W-:-:S04]  /*8de0*/  SHF.R.U32.HI R3, RZ, 0x18, R2 ;  /* 0x00000018ff037819 */ /* 0x000fc80000011602 */
[----:B------:R-:W-:-:S04]  /*8df0*/  LOP3.LUT R0, R0, R3, RZ, 0xfc, !PT ;  /* 0x0000000300007212 */ /* 0x000fc800078efcff */
[----:B------:R-:W-:-:S07]  /*8e00*/  PRMT R8, R0, 0x7610, R8 ;  /* 0x0000761000087816 */ /* 0x000fce0000000008 */
.L_x_13900:
[----:B------:R-:W-:Y:S05]  /*8e10*/  BSYNC B0 ;  /* 0x0000000000007941 */ /* 0x000fea0003800000 */
.L_x_13899:
[----:B------:R0:W-:Y:S01]  /*8e20*/  STG.E.U8 desc[UR36][R16.64], R8 ;  /* 0x0000000810007986 */ /* 0x0001e2000c101124 */
[----:B------:R-:W-:Y:S05]  /*8e30*/  BRA `(.L_x_13879) ;  /* 0x00000004000c7947 */ /* 0x000fea0003800000 */
.L_x_13897:
        /* <DEDUP_REMOVED lines=17> */
.L_x_13904:
[----:B------:R-:W-:-:S04]  /*8f50*/  LOP3.LUT R2, R3, 0x80000000, RZ, 0xc0, !PT ;  /* 0x8000000003027812 */ /* 0x000fc800078ec0ff */
[----:B------:R-:W-:-:S04]  /*8f60*/  SHF.R.U32.HI R3, RZ, 0x18, R2 ;  /* 0x00000018ff037819 */ /* 0x000fc80000011602 */
[----:B------:R-:W-:-:S04]  /*8f70*/  LOP3.LUT R0, R0, R3, RZ, 0xfc, !PT ;  /* 0x0000000300007212 */ /* 0x000fc800078efcff */
[----:B------:R-:W-:-:S07]  /*8f80*/  PRMT R8, R0, 0x7610, R8 ;  /* 0x0000761000087816 */ /* 0x000fce0000000008 */
.L_x_13903:
[----:B------:R-:W-:Y:S05]  /*8f90*/  BSYNC B0 ;  /* 0x0000000000007941 */ /* 0x000fea0003800000 */
.L_x_13902:
[----:B------:R0:W-:Y:S01]  /*8fa0*/  STG.E.U8 desc[UR36][R16.64], R8 ;  /* 0x0000000810007986 */ /* 0x0001e2000c101124 */
[----:B------:R-:W-:Y:S05]  /*8fb0*/  BRA `(.L_x_13879) ;  /* 0x0000000000ac7947 */ /* 0x000fea0003800000 */
.L_x_13896:
        /* <DEDUP_REMOVED lines=23> */
.L_x_13878:
        /* <DEDUP_REMOVED lines=16> */
.L_x_13907:
[----:B------:R-:W-:Y:S05]  /*9230*/  BRA `(.L_x_13879) ;  /* 0x00000000000c7947 */ /* 0x000fea0003800000 */
.L_x_13906:
[----:B------:R0:W-:Y:S01]  /*9240*/  STG.E.64 desc[UR36][R16.64], R2 ;  /* 0x0000000210007986 */ /* 0x0001e2000c101b24 */
[----:B------:R-:W-:Y:S05]  /*9250*/  BRA `(.L_x_13879) ;  /* 0x0000000000047947 */ /* 0x000fea0003800000 */
.L_x_13905:
[----:B------:R0:W-:Y:S02]  /*9260*/  STG.E desc[UR36][R16.64], R2 ;  /* 0x0000000210007986 */ /* 0x0001e4000c101924 */
.L_x_13879:
[----:B------:R-:W-:-:S07]  /*9270*/  VIADD R19, R19, 0x80 ;  /* 0x0000008013137836 */ /* 0x000fce0000000000 */
.L_x_13839:
[----:B------:R-:W-:Y:S05]  /*9280*/  BSYNC B6 ;  /* 0x0000000000067941 */ /* 0x000fea0003800000 */
.L_x_13838:
        /* <DEDUP_REMOVED lines=306> */
.L_x_13908:
        /* <DEDUP_REMOVED lines=21> */
.L_x_13912:
[----:B------:R1:W5:Y:S01]  /*a700*/  LDG.E.U8 R2, desc[UR36][R4.64] ;  /* 0x0000002404027981 */ /* 0x000362000c1e1100 */
[----:B------:R-:W-:Y:S01]  /*a710*/  IMAD.MOV.U32 R3, RZ, RZ, RZ ;  /* 0x000000ffff037224 */ /* 0x000fe200078e00ff */
[----:B------:R-:W-:Y:S06]  /*a720*/  BRA `(.L_x_13914) ;  /* 0x0000000c00487947 */ /* 0x000fec0003800000 */
.L_x_13911:
        /* <DEDUP_REMOVED lines=8> */
.L_x_13916:
[----:B------:R-:W2:Y:S02]  /*a7b0*/  LDG.E R2, desc[UR36][R4.64] ;  /* 0x0000002404027981 */ /* 0x000ea4000c1e1900 */
[----:B--2---:R-:W-:Y:S01]  /*a7c0*/  SHF.R.S32.HI R3, RZ, 0x1f, R2 ;  /* 0x0000001fff037819 */ /* 0x004fe20000011402 */
[----:B------:R-:W-:Y:S06]  /*a7d0*/  BRA `(.L_x_13914) ;  /* 0x0000000c001c7947 */ /* 0x000fec0003800000 */
.L_x_13915:
[----:B------:R-:W2:Y:S02]  /*a7e0*/  LDG.E.S16 R2, desc[UR36][R4.64] ;  /* 0x0000002404027981 */ /* 0x000ea4000c1e1700 */
[----:B--2---:R-:W-:Y:S01]  /*a7f0*/  SHF.R.S32.HI R3, RZ, 0x1f, R2 ;  /* 0x0000001fff037819 */ /* 0x004fe20000011402 */
[----:B------:R-:W-:Y:S06]  /*a800*/  BRA `(.L_x_13914) ;  /* 0x0000000c00107947 */ /* 0x000fec0003800000 */
.L_x_13910:
        /* <DEDUP_REMOVED lines=9> */
.L_x_13918:
[----:B------:R-:W2:Y:S02]  /*a8a0*/  LDG.E.U16 R4, desc[UR36][R4.64] ;  /* 0x0000002404047981 */ /* 0x000ea4000c1e1500 */
[----:B--2---:R-:W-:-:S06]  /*a8b0*/  HADD2.F32 R2, -RZ, R4.H0_H0 ;  /* 0x20000004ff027230 */ /* 0x004fcc0000004100 */
[----:B------:R-:W0:Y:S01]  /*a8c0*/  F2I.S64.TRUNC R2, R2 ;  /* 0x0000000200027311 */ /* 0x000e22000020d900 */
[----:B------:R-:W-:Y:S05]  /*a8d0*/  BRA `(.L_x_13914) ;  /* 0x0000000800dc7947 */ /* 0x000fea0003800000 */
.L_x_13917:
        /* <DEDUP_REMOVED lines=9> */
.L_x_13920:
[----:B------:R-:W2:Y:S02]  /*a970*/  LDG.E.U16 R4, desc[UR36][R4.64] ;  /* 0x0000002404047981 */ /* 0x000ea4000c1e1500 */
[----:B--2---:R-:W-:-:S06]  /*a980*/  HADD2.F32 R2, -RZ, R4.H0_H0 ;  /* 0x20000004ff027230 */ /* 0x004fcc0000004100 */
[----:B------:R-:W4:Y:S01]  /*a990*/  F2I.S64.TRUNC R2, R2 ;  /* 0x0000000200027311 */ /* 0x000f22000020d900 */
[----:B------:R-:W-:Y:S05]  /*a9a0*/  BRA `(.L_x_13914) ;  /* 0x0000000800a87947 */ /* 0x000fea0003800000 */
.L_x_13919:
[----:B------:R-:W2:Y:S02]  /*a9b0*/  LDG.E.64 R2, desc[UR36][R4.64] ;  /* 0x0000002404027981 */ /* 0x000ea4000c1e1b00 */
[----:B--2---:R-:W2:Y:S01]  /*a9c0*/  F2I.S64.F64.TRUNC R2, R2 ;  /* 0x0000000200027311 */ /* 0x004ea2000030d900 */
[----:B------:R-:W-:Y:S05]  /*a9d0*/  BRA `(.L_x_13914) ;  /* 0x00000008009c7947 */ /* 0x000fea0003800000 */
.L_x_13909:
        /* <DEDUP_REMOVED lines=13> */
.L_x_13923:
[----:B------:R-:W2:Y:S02]  /*aab0*/  LDG.E.64 R2, desc[UR36][R4.64] ;  /* 0x0000002404027981 */ /* 0x000ea4000c1e1b00 */
[----:B--2---:R-:W0:Y:S01]  /*aac0*/  F2I.S64.F64.TRUNC R2, R2 ;  /* 0x0000000200027311 */ /* 0x004e22000030d900 */
[----:B------:R-:W-:Y:S05]  /*aad0*/  BRA `(.L_x_13914) ;  /* 0x00000008005c7947 */ /* 0x000fea0003800000 */
.L_x_13922:
        /* <DEDUP_REMOVED lines=27> */
.L_x_13925:
        /* <DEDUP_REMOVED lines=14> */
.L_x_13924:
[----:B------:R-:W2:Y:S02]  /*ad70*/  LDG.E.U16 R2, desc[UR36][R4.64] ;  /* 0x0000002404027981 */ /* 0x000ea4000c1e1500 */
[----:B--2---:R-:W-:-:S06]  /*ad80*/  IMAD.U32 R2, R2, 0x10000, RZ ;  /* 0x0001000002027824 */ /* 0x004fcc00078e00ff */
[----:B------:R-:W0:Y:S01]  /*ad90*/  F2I.S64.TRUNC R2, R2 ;  /* 0x0000000200027311 */ /* 0x000e22000020d900 */
[----:B------:R-:W-:Y:S05]  /*ada0*/  BRA `(.L_x_13914) ;  /* 0x0000000400a87947 */ /* 0x000fea0003800000 */
.L_x_13921:
        /* <DEDUP_REMOVED lines=11> */
.L_x_13928:
        /* <DEDUP_REMOVED lines=21> */
.L_x_13932:
[----:B------:R-:W-:Y:S05]  /*afb0*/  BSYNC B1 ;  /* 0x0000000000017941 */ /* 0x000fea0003800000 */
.L_x_13931:
[----:B------:R-:W-:Y:S01]  /*afc0*/  IMAD.SHL.U32 R2, R2, 0x100000, RZ ;  /* 0x0010000002027824 */ /* 0x000fe200078e00ff */
[----:B------:R-:W-:-:S04]  /*afd0*/  LEA R3, R0, 0x3b800000, 0x17 ;  /* 0x3b80000000037811 */ /* 0x000fc800078eb8ff */
[----:B------:R-:W-:-:S07]  /*afe0*/  LOP3.LUT R2, R3, R2, R4, 0xfe, !PT ;  /* 0x0000000203027212 */ /* 0x000fce00078efe04 */
.L_x_13930:
[----:B------:R-:W-:Y:S05]  /*aff0*/  BSYNC B0 ;  /* 0x0000000000007941 */ /* 0x000fea0003800000 */
.L_x_13929:
[----:B------:R-:W0:Y:S01]  /*b000*/  F2I.S64.TRUNC R2, R2 ;  /* 0x0000000200027311 */ /* 0x000e22000020d900 */
[----:B------:R-:W-:Y:S05]  /*b010*/  BRA `(.L_x_13914) ;  /* 0x00000004000c7947 */ /* 0x000fea0003800000 */
.L_x_13927:
        /* <DEDUP_REMOVED lines=21> */
.L_x_13936:
[----:B------:R-:W-:Y:S05]  /*b170*/  BSYNC B1 ;  /* 0x0000000000017941 */ /* 0x000fea0003800000 */
.L_x_13935:
[----:B------:R-:W-:Y:S01]  /*b180*/  IMAD.SHL.U32 R2, R2, 0x200000, RZ ;  /* 0x0020000002027824 */ /* 0x000fe200078e00ff */
[----:B------:R-:W-:-:S04]  /*b190*/  LEA R3, R0, 0x37800000, 0x17 ;  /* 0x3780000000037811 */ /* 0x000fc800078eb8ff */
[----:B------:R-:W-:-:S07]  /*b1a0*/  LOP3.LUT R2, R3, R2, R4, 0xfe, !PT ;  /* 0x0000000203027212 */ /* 0x000fce00078efe04 */
.L_x_13934:
[----:B------:R-:W-:Y:S05]  /*b1b0*/  BSYNC B0 ;  /* 0x0000000000007941 */ /* 0x000fea0003800000 */
.L_x_13933:
[----:B------:R-:W0:Y:S01]  /*b1c0*/  F2I.S64.TRUNC R2, R2 ;  /* 0x0000000200027311 */ /* 0x000e22000020d900 */
[----:B------:R-:W-:Y:S05]  /*b1d0*/  BRA `(.L_x_13914) ;  /* 0x00000000009c7947 */ /* 0x000fea0003800000 */
.L_x_13926:
        /* <DEDUP_REMOVED lines=14> */
.L_x_13940:
[----:B------:R-:W-:Y:S05]  /*b2c0*/  BSYNC B0 ;  /* 0x0000000000007941 */ /* 0x000fea0003800000 */
.L_x_13939:
[----:B------:R-:W0:Y:S01]  /*b2d0*/  F2I.S64.TRUNC R2, R2 ;  /* 0x0000000200027311 */ /* 0x000e22000020d900 */
[----:B------:R-:W-:Y:S05]  /*b2e0*/  BRA `(.L_x_13914) ;  /* 0x0000000000587947 */ /* 0x000fea0003800000 */
.L_x_13913:
        /* <DEDUP_REMOVED lines=16> */
.L_x_13941:
[----:B------:R-:W-:Y:S01]  /*b3f0*/  CS2R R2, SRZ ;  /* 0x0000000000027805 */ /* 0x000fe2000001ff00 */
[----:B------:R-:W-:Y:S06]  /*b400*/  BRA `(.L_x_13914) ;  /* 0x0000000000107947 */ /* 0x000fec0003800000 */
.L_x_13938:
[----:B------:R0:W5:Y:S01]  /*b410*/  LDG.E.64 R2, desc[UR36][R4.64] ;  /* 0x0000002404027981 */ /* 0x000162000c1e1b00 */
[----:B------:R-:W-:Y:S05]  /*b420*/  BRA `(.L_x_13914) ;  /* 0x0000000000087947 */ /* 0x000fea0003800000 */
.L_x_13937:
[----:B------:R0:W5:Y:S01]  /*b430*/  LDG.E R2, desc[UR36][R4.64] ;  /* 0x0000002404027981 */ /* 0x000162000c1e1900 */
[----:B------:R-:W-:-:S07]  /*b440*/  IMAD.MOV.U32 R3, RZ, RZ, RZ ;  /* 0x000000ffff037224 */ /* 0x000fce00078e00ff */
.L_x_13914:
[----:B01----:R-:W0:Y:S01]  /*b450*/  LDC.U8 R4, c[0x0][0x430] ;  /* 0x00010c00ff047b82 */ /* 0x003e220000000000 */
[----:B------:R-:W-:Y:S02]  /*b460*/  ULDC.64 UR4, c[0x0][0x428] ;  /* 0x00010a0000047ab9 */ /* 0x000fe40000000a00 */
[----:B------:R-:W-:Y:S01]  /*b470*/  ISETP.NE.U32.AND P0, PT, RZ, UR4, PT ;  /* 0x00000004ff007c0c */ /* 0x000fe2000bf05070 */
[----:B------:R-:W-:Y:S01]  /*b480*/  IMAD.U32 R5, RZ, RZ, UR5 ;  /* 0x00000005ff057e24 */ /* 0x000fe2000f8e00ff */
[----:B------:R-:W-:Y:S02]  /*b490*/  ISETP.LT.U32.AND P1, PT, RZ, UR4, PT ;  /* 0x00000004ff007c0c */ /* 0x000fe4000bf21070 */
[----:B------:R-:W-:Y:S02]  /*b4a0*/  ISETP.NE.AND.EX P0, PT, RZ, UR5, PT, P0 ;  /* 0x00000005ff007c0c */ /* 0x000fe4000bf05300 */
[----:B------:R-:W-:Y:S02]  /*b4b0*/  ISETP.GT.AND.EX P1, PT, R5, RZ, PT, P1 ;  /* 0x000000ff0500720c */ /* 0x000fe40003f24310 */
[----:B--2345:R-:W-:-:S09]  /*b4c0*/  SEL R3, R3, RZ, !P0 ;  /* 0x000000ff03037207 */ /* 0x03cfd20004000000 */
        /* <DEDUP_REMOVED lines=14> */
.L_x_13945:
[----:B------:R-:W-:Y:S01]  /*b5b0*/  STG.E.U8 desc[UR36][R16.64], R2 ;  /* 0x0000000210007986 */ /* 0x000fe2000c101124 */
[----:B------:R-:W-:Y:S05]  /*b5c0*/  EXIT ;  /* 0x000000000000794d */ /* 0x000fea0003800000 */
.L_x_13944:
        /* <DEDUP_REMOVED lines=8> */
.L_x_13948:
[----:B------:R-:W-:Y:S01]  /*b650*/  STG.E desc[UR36][R16.64], R2 ;  /* 0x0000000210007986 */ /* 0x000fe2000c101924 */
[----:B------:R-:W-:Y:S05]  /*b660*/  EXIT ;  /* 0x000000000000794d */ /* 0x000fea0003800000 */
.L_x_13947:
[----:B------:R-:W-:Y:S01]  /*b670*/  STG.E.U16 desc[UR36][R16.64], R2 ;  /* 0x0000000210007986 */ /* 0x000fe2000c101524 */
[----:B------:R-:W-:Y:S05]  /*b680*/  EXIT ;  /* 0x000000000000794d */ /* 0x000fea0003800000 */
.L_x_13943:
        /* <DEDUP_REMOVED lines=9> */
.L_x_13950:
[----:B------:R-:W0:Y:S02]  /*b720*/  I2F.S64 R0, R2 ;  /* 0x0000000200007312 */ /* 0x000e240000301400 */
[----:B0-----:R-:W-:-:S05]  /*b730*/  F2FP.F16.F32.PACK_AB R0, RZ, R0 ;  /* 0x00000000ff00723e */ /* 0x001fca00000000ff */
[----:B------:R-:W-:Y:S01]  /*b740*/  STG.E.U16 desc[UR36][R16.64], R0 ;  /* 0x0000000010007986 */ /* 0x000fe2000c101524 */
[----:B------:R-:W-:Y:S05]  /*b750*/  EXIT ;  /* 0x000000000000794d */ /* 0x000fea0003800000 */
.L_x_13949:
        /* <DEDUP_REMOVED lines=10> */
.L_x_13952:
[----:B------:R-:W0:Y:S02]  /*b800*/  I2F.S64 R2, R2 ;  /* 0x0000000200027312 */ /* 0x000e240000301400 */
[----:B0-----:R-:W-:-:S04]  /*b810*/  F2FP.F16.F32.PACK_AB R3, RZ, R2 ;  /* 0x00000002ff03723e */ /* 0x001fc800000000ff */
[----:B------:R-:W-:-:S05]  /*b820*/  PRMT R3, R3, 0x5410, RZ ;  /* 0x0000541003037816 */ /* 0x000fca00000000ff */
[----:B------:R-:W-:Y:S01]  /*b830*/  STG.E desc[UR36][R16.64], R3 ;  /* 0x0000000310007986 */ /* 0x000fe2000c101924 */
[----:B------:R-:W-:Y:S05]  /*b840*/  EXIT ;  /* 0x000000000000794d */ /* 0x000fea0003800000 */
.L_x_13951:
[----:B------:R-:W0:Y:S02]  /*b850*/  I2F.F64.S64 R2, R2 ;  /* 0x0000000200027312 */ /* 0x000e240000301c00 */
[----:B0-----:R-:W-:Y:S01]  /*b860*/  STG.E.64 desc[UR36][R16.64], R2 ;  /* 0x0000000210007986 */ /* 0x001fe2000c101b24 */
[----:B------:R-:W-:Y:S05]  /*b870*/  EXIT ;  /* 0x000000000000794d */ /* 0x000fea0003800000 */
.L_x_13942:
        /* <DEDUP_REMOVED lines=13> */
.L_x_13955:
[----:B------:R-:W0:Y:S01]  /*b950*/  I2F.F64.S64 R4, R2 ;  /* 0x0000000200047312 */ /* 0x000e220000301c00 */
[----:B------:R-:W-:-:S05]  /*b960*/  CS2R R6, SRZ ;  /* 0x0000000000067805 */ /* 0x000fca000001ff00 */
[----:B0-----:R-:W-:Y:S01]  /*b970*/  STG.E.128 desc[UR36][R16.64], R4 ;  /* 0x0000000410007986 */ /* 0x001fe2000c101d24 */
[----:B------:R-:W-:Y:S05]  /*b980*/  EXIT ;  /* 0x000000000000794d */ /* 0x000fea0003800000 */
.L_x_13954:
        /* <DEDUP_REMOVED lines=21> */
.L_x_13959:
[----:B------:R-:W-:Y:S05]  /*bae0*/  BSYNC B0 ;  /* 0x0000000000007941 */ /* 0x000fea0003800000 */
.L_x_13958:
[----:B------:R-:W-:-:S05]  /*baf0*/  LOP3.LUT R5, R0, R5, RZ, 0xfc, !PT ;  /* 0x0000000500057212 */ /* 0x000fca00078efcff */
[----:B------:R-:W-:Y:S01]  /*bb00*/  STG.E.U8 desc[UR36][R16.64], R5 ;  /* 0x0000000510007986 */ /* 0x000fe2000c101124 */
[----:B------:R-:W-:Y:S05]  /*bb10*/  EXIT ;  /* 0x000000000000794d */ /* 0x000fea0003800000 */
.L_x_13957:
        /* <DEDUP_REMOVED lines=13> */
.L_x_13961:
[----:B------:R-:W-:Y:S01]  /*bbf0*/  IMAD.MOV.U32 R0, RZ, RZ, 0x7f ;  /* 0x0000007fff007424 */ /* 0x000fe200078e00ff */
[----:B------:R-:W-:-:S04]  /*bc00*/  ISETP.GT.U32.AND P0, PT, R4, 0x7f800000, PT ;  /* 0x7f8000000400780c */ /* 0x000fc80003f04070 */
[----:B------:R-:W-:-:S09]  /*bc10*/  SEL R0, R0, 0x7c, P0 ;  /* 0x0000007c00007807 */ /* 0x000fd20000000000 */
.L_x_13962:
[----:B------:R-:W-:Y:S05]  /*bc20*/  BSYNC B0 ;  /* 0x0000000000007941 */ /* 0x000fea0003800000 */
.L_x_13960:
[----:B------:R-:W-:-:S04]  /*bc30*/  LOP3.LUT R2, R3, 0x80000000, RZ, 0xc0, !PT ;  /* 0x8000000003027812 */ /* 0x000fc800078ec0ff */
[----:B------:R-:W-:-:S04]  /*bc40*/  SHF.R.U32.HI R3, RZ, 0x18, R2 ;  /* 0x00000018ff037819 */ /* 0x000fc80000011602 */
[----:B------:R-:W-:-:S05]  /*bc50*/  LOP3.LUT R3, R0, R3, RZ, 0xfc, !PT ;  /* 0x0000000300037212 */ /* 0x000fca00078efcff */
[----:B------:R-:W-:Y:S01]  /*bc60*/  STG.E.U8 desc[UR36][R16.64], R3 ;  /* 0x0000000310007986 */ /* 0x000fe2000c101124 */
[----:B------:R-:W-:Y:S05]  /*bc70*/  EXIT ;  /* 0x000000000000794d */ /* 0x000fea0003800000 */
.L_x_13956:
[----:B------:R-:W0:Y:S02]  /*bc80*/  I2F.S64 R0, R2 ;  /* 0x0000000200007312 */ /* 0x000e240000301400 */
[----:B0-----:R-:W-:-:S05]  /*bc90*/  F2FP.BF16.F32.PACK_AB R0, RZ, R0 ;  /* 0x00000000ff00723e */ /* 0x001fca00000010ff */
[----:B------:R-:W-:Y:S01]  /*bca0*/  STG.E.U16 desc[UR36][R16.64], R0 ;  /* 0x0000000010007986 */ /* 0x000fe2000c101524 */
[----:B------:R-:W-:Y:S05]  /*bcb0*/  EXIT ;  /* 0x000000000000794d */ /* 0x000fea0003800000 */
.L_x_13953:
        /* <DEDUP_REMOVED lines=10> */
.L_x_13965:
        /* <DEDUP_REMOVED lines=17> */
.L_x_13968:
[----:B------:R-:W-:-:S04]  /*be70*/  LOP3.LUT R2, R3, 0x80000000, RZ, 0xc0, !PT ;  /* 0x8000000003027812 */ /* 0x000fc800078ec0ff */
[----:B------:R-:W-:-:S04]  /*be80*/  SHF.R.U32.HI R3, RZ, 0x18, R2 ;  /* 0x00000018ff037819 */ /* 0x000fc80000011602 */
[----:B------:R-:W-:-:S04]  /*be90*/  LOP3.LUT R0, R0, R3, RZ, 0xfc, !PT ;  /* 0x0000000300007212 */ /* 0x000fc800078efcff */
[----:B------:R-:W-:-:S07]  /*bea0*/  PRMT R8, R0, 0x7610, R8 ;  /* 0x0000761000087816 */ /* 0x000fce0000000008 */
.L_x_13967:
[----:B------:R-:W-:Y:S05]  /*beb0*/  BSYNC B0 ;  /* 0x0000000000007941 */ /* 0x000fea0003800000 */
.L_x_13966:
[----:B------:R-:W-:Y:S01]  /*bec0*/  STG.E.U8 desc[UR36][R16.64], R8 ;  /* 0x0000000810007986 */ /* 0x000fe2000c101124 */
[----:B------:R-:W-:Y:S05]  /*bed0*/  EXIT ;  /* 0x000000000000794d */ /* 0x000fea0003800000 */
.L_x_13964:
        /* <DEDUP_REMOVED lines=17> */
.L_x_13971:
[----:B------:R-:W-:-:S04]  /*bff0*/  LOP3.LUT R2, R3, 0x80000000, RZ, 0xc0, !PT ;  /* 0x8000000003027812 */ /* 0x000fc800078ec0ff */
[----:B------:R-:W-:-:S04]  /*c000*/  SHF.R.U32.HI R3, RZ, 0x18, R2 ;  /* 0x00000018ff037819 */ /* 0x000fc80000011602 */
[----:B------:R-:W-:-:S04]  /*c010*/  LOP3.LUT R0, R0, R3, RZ, 0xfc, !PT ;  /* 0x0000000300007212 */ /* 0x000fc800078efcff */
[----:B------:R-:W-:-:S07]  /*c020*/  PRMT R8, R0, 0x7610, R8 ;  /* 0x0000761000087816 */ /* 0x000fce0000000008 */
.L_x_13970:
[----:B------:R-:W-:Y:S05]  /*c030*/  BSYNC B0 ;  /* 0x0000000000007941 */ /* 0x000fea0003800000 */
.L_x_13969:
[----:B------:R-:W-:Y:S01]  /*c040*/  STG.E.U8 desc[UR36][R16.64], R8 ;  /* 0x0000000810007986 */ /* 0x000fe2000c101124 */
[----:B------:R-:W-:Y:S05]  /*c050*/  EXIT ;  /* 0x000000000000794d */ /* 0x000fea0003800000 */
.L_x_13963:
        /* <DEDUP_REMOVED lines=23> */
.L_x_13946:
        /* <DEDUP_REMOVED lines=16> */
.L_x_13974:
[----:B------:R-:W-:Y:S05]  /*c2d0*/  EXIT ;  /* 0x000000000000794d */ /* 0x000fea0003800000 */
.L_x_13973:
[----:B------:R-:W-:Y:S01]  /*c2e0*/  STG.E.64 desc[UR36][R16.64], R2 ;  /* 0x0000000210007986 */ /* 0x000fe2000c101b24 */
[----:B------:R-:W-:Y:S05]  /*c2f0*/  EXIT ;  /* 0x000000000000794d */ /* 0x000fea0003800000 */
.L_x_13972:
[----:B------:R-:W-:Y:S01]  /*c300*/  STG.E desc[UR36][R16.64], R2 ;  /* 0x0000000210007986 */ /* 0x000fe2000c101924 */
[----:B------:R-:W-:Y:S05]  /*c310*/  EXIT ;  /* 0x000000000000794d */ /* 0x000fea0003800000 */
.L_x_13975:
        /* <DEDUP_REMOVED lines=14> */
.L_x_32155:


//--------------------- .text._ZN2at6native27unrolled_elementwise_kernelINS0_13AUnaryFunctorIlllZZZNS0_21heaviside_kernel_cudaERNS_18TensorIteratorBaseEENKUlvE_clEvENKUlvE2_clEvEUlllE_EESt5arrayIPcLm2EELi4E23TrivialOffsetCalculatorILi1EjESD_NS0_6memory12LoadWithCastILi1EEENSE_13StoreWithCastILi1EEEEEviT_T0_T2_T3_T4_T5_ --------------------------
	.section	.text._ZN2at6native27unrolled_elementwise_kernelINS0_13AUnaryFunctorIlllZZZNS0_21heaviside_kernel_cudaERNS_18TensorIteratorBaseEENKUlvE_clEvENKUlvE2_clEvEUlllE_EESt5arrayIPcLm2EELi4E23TrivialOffsetCalculatorILi1EjESD_NS0_6memory12LoadWithCastILi1EEENSE_13StoreWithCastILi1EEEEEviT_T0_T2_T3_T4_T5_,"ax",@progbits
	.align	128
        .global         _ZN2at6native27unrolled_elementwise_kernelINS0_13AUnaryFunctorIlllZZZNS0_21heaviside_kernel_cudaERNS_18TensorIteratorBaseEENKUlvE_clEvENKUlvE2_clEvEUlllE_EESt5arrayIPcLm2EELi4E23TrivialOffsetCalculatorILi1EjESD_NS0_6memory12LoadWithCastILi1EEENSE_13StoreWithCastILi1EEEEEviT_T0_T2_T3_T4_T5_
        .type           _ZN2at6native27unrolled_elementwise_kernelINS0_13AUnaryFunctorIlllZZZNS0_21heaviside_kernel_cudaERNS_18TensorIteratorBaseEENKUlvE_clEvENKUlvE2_clEvEUlllE_EESt5arrayIPcLm2EELi4E23TrivialOffsetCalculatorILi1EjESD_NS0_6memory12LoadWithCastILi1EEENSE_13StoreWithCastILi1EEEEEviT_T0_T2_T3_T4_T5_,@function
        .size           _ZN2at6native27unrolled_elementwise_kernelINS0_13AUnaryFunctorIlllZZZNS0_21heaviside_kernel_cudaERNS_18TensorIteratorBaseEENKUlvE_clEvENKUlvE2_clEvEUlllE_EESt5arrayIPcLm2EELi4E23TrivialOffsetCalculatorILi1EjESD_NS0_6memory12LoadWithCastILi1EEENSE_13StoreWithCastILi1EEEEEviT_T0_T2_T3_T4_T5_,(.L_x_32156 - _ZN2at6native27unrolled_elementwise_kernelINS0_13AUnaryFunctorIlllZZZNS0_21heaviside_kernel_cudaERNS_18TensorIteratorBaseEENKUlvE_clEvENKUlvE2_clEvEUlllE_EESt5arrayIPcLm2EELi4E23TrivialOffsetCalculatorILi1EjESD_NS0_6memory12LoadWithCastILi1EEENSE_13StoreWithCastILi1EEEEEviT_T0_T2_T3_T4_T5_)
        .other          _ZN2at6native27unrolled_elementwise_kernelINS0_13AUnaryFunctorIlllZZZNS0_21heaviside_kernel_cudaERNS_18TensorIteratorBaseEENKUlvE_clEvENKUlvE2_clEvEUlllE_EESt5arrayIPcLm2EELi4E23TrivialOffsetCalculatorILi1EjESD_NS0_6memory12LoadWithCastILi1EEENSE_13StoreWithCastILi1EEEEEviT_T0_T2_T3_T4_T5_,@"STO_CUDA_ENTRY STV_DEFAULT"
_ZN2at6native27unrolled_elementwise_kernelINS0_13AUnaryFunctorIlllZZZNS0_21heaviside_kernel_cudaERNS_18TensorIteratorBaseEENKUlvE_clEvENKUlvE2_clEvEUlllE_EESt5arrayIPcLm2EELi4E23TrivialOffsetCalculatorILi1EjESD_NS0_6memory12LoadWithCastILi1EEENSE_13StoreWithCastILi1EEEEEviT_T0_T2_T3_T4_T5_:
.text._ZN2at6native27unrolled_elementwise_kernelINS0_13AUnaryFunctorIlllZZZNS0_21heaviside_kernel_cudaERNS_18TensorIteratorBaseEENKUlvE_clEvENKUlvE2_clEvEUlllE_EESt5arrayIPcLm2EELi4E23TrivialOffsetCalculatorILi1EjESD_NS0_6memory12LoadWithCastILi1EEENSE_13StoreWithCastILi1EEEEEviT_T0_T2_T3_T4_T5_:
        /* <DEDUP_REMOVED lines=32> */
.L_x_13981:
[----:B------:R1:W5:Y:S01]  /*0200*/  LDG.E.U8 R26, desc[UR36][R4.64] ;  /* 0x00000024041a7981 */ /* 0x000362000c1e1100 */
[----:B------:R-:W-:Y:S01]  /*0210*/  IMAD.MOV.U32 R27, RZ, RZ, RZ ;  /* 0x000000ffff1b7224 */ /* 0x000fe200078e00ff */
[----:B------:R-:W-:Y:S06]  /*0220*/  BRA `(.L_x_13983) ;  /* 0x0000000c004c7947 */ /* 0x000fec0003800000 */
.L_x_13980:
        /* <DEDUP_REMOVED lines=8> */
.L_x_13985:
[----:B------:R-:W2:Y:S02]  /*02b0*/  LDG.E R26, desc[UR36][R4.64] ;  /* 0x00000024041a7981 */ /* 0x000ea4000c1e1900 */
[----:B--2---:R-:W-:Y:S01]  /*02c0*/  SHF.R.S32.HI R27, RZ, 0x1f, R26 ;  /* 0x0000001fff1b7819 */ /* 0x004fe2000001141a */
[----:B------:R-:W-:Y:S06]  /*02d0*/  BRA `(.L_x_13983) ;  /* 0x0000000c00207947 */ /* 0x000fec0003800000 */
.L_x_13984:
[----:B------:R-:W2:Y:S02]  /*02e0*/  LDG.E.S16 R26, desc[UR36][R4.64] ;  /* 0x00000024041a7981 */ /* 0x000ea4000c1e1700 */
[----:B--2---:R-:W-:Y:S01]  /*02f0*/  SHF.R.S32.HI R27, RZ, 0x1f, R26 ;  /* 0x0000001fff1b7819 */ /* 0x004fe2000001141a */
[----:B------:R-:W-:Y:S06]  /*0300*/  BRA `(.L_x_13983) ;  /* 0x0000000c00147947 */ /* 0x000fec0003800000 */
.L_x_13979:
        /* <DEDUP_REMOVED lines=9> */
.L_x_13987:
[----:B------:R-:W2:Y:S02]  /*03a0*/  LDG.E.U16 R4, desc[UR36][R4.64] ;  /* 0x0000002404047981 */ /* 0x000ea4000c1e1500 */
[----:B--2---:R-:W-:-:S06]  /*03b0*/  HADD2.F32 R26, -RZ, R4.H0_H0 ;  /* 0x20000004ff1a7230 */ /* 0x004fcc0000004100 */
[----:B------:R-:W0:Y:S01]  /*03c0*/  F2I.S64.TRUNC R26, R26 ;  /* 0x0000001a001a7311 */ /* 0x000e22000020d900 */
[----:B------:R-:W-:Y:S05]  /*03d0*/  BRA `(.L_x_13983) ;  /* 0x0000000800e07947 */ /* 0x000fea0003800000 */
.L_x_13986:
        /* <DEDUP_REMOVED lines=9> */
.L_x_13989:
[----:B------:R-:W2:Y:S02]  /*0470*/  LDG.E.U16 R4, desc[UR36][R4.64] ;  /* 0x0000002404047981 */ /* 0x000ea4000c1e1500 */
[----:B--2---:R-:W-:-:S06]  /*0480*/  HADD2.F32 R26, -RZ, R4.H0_H0 ;  /* 0x20000004ff1a7230 */ /* 0x004fcc0000004100 */
[----:B------:R-:W4:Y:S01]  /*0490*/  F2I.S64.TRUNC R26, R26 ;  /* 0x0000001a001a7311 */ /* 0x000f22000020d900 */
[----:B------:R-:W-:Y:S05]  /*04a0*/  BRA `(.L_x_13983) ;  /* 0x0000000800ac7947 */ /* 0x000fea0003800000 */
.L_x_13988:
[----:B------:R-:W2:Y:S02]  /*04b0*/  LDG.E.64 R4, desc[UR36][R4.64] ;  /* 0x0000002404047981 */ /* 0x000ea4000c1e1b00 */
[----:B--2---:R2:W3:Y:S01]  /*04c0*/  F2I.S64.F64.TRUNC R26, R4 ;  /* 0x00000004001a7311 */ /* 0x0044e2000030d900 */
[----:B------:R-:W-:Y:S05]  /*04d0*/  BRA `(.L_x_13983) ;  /* 0x0000000800a07947 */ /* 0x000fea0003800000 */
.L_x_13978:
        /* <DEDUP_REMOVED lines=13> */
.L_x_13992:
[----:B------:R-:W2:Y:S02]  /*05b0*/  LDG.E.64 R4, desc[UR36][R4.64] ;  /* 0x0000002404047981 */ /* 0x000ea4000c1e1b00 */
[----:B--2---:R0:W1:Y:S01]  /*05c0*/  F2I.S64.F64.TRUNC R26, R4 ;  /* 0x00000004001a7311 */ /* 0x004062000030d900 */
[----:B------:R-:W-:Y:S05]  /*05d0*/  BRA `(.L_x_13983) ;  /* 0x0000000800607947 */ /* 0x000fea0003800000 */
.L_x_13991:
        /* <DEDUP_REMOVED lines=27> */
.L_x_13994:
        /* <DEDUP_REMOVED lines=13> */
[----:B------:R0:W1:Y:S01]  /*0860*/  F2I.S64.TRUNC R26, R0 ;  /* 0x00000000001a7311 */ /* 0x000062000020d900 */
[----:B------:R-:W-:Y:S05]  /*0870*/  BRA `(.L_x_13983) ;  /* 0x0000000400b87947 */ /* 0x000fea0003800000 */
.L_x_13993:
[----:B------:R-:W2:Y:S02]  /*0880*/  LDG.E.U16 R26, desc[UR36][R4.64] ;  /* 0x00000024041a7981 */ /* 0x000ea4000c1e1500 */
[----:B--2---:R-:W-:-:S06]  /*0890*/  IMAD.U32 R26, R26, 0x10000, RZ ;  /* 0x000100001a1a7824 */ /* 0x004fcc00078e00ff */
[----:B------:R-:W0:Y:S01]  /*08a0*/  F2I.S64.TRUNC R26, R26 ;  /* 0x0000001a001a7311 */ /* 0x000e22000020d900 */
[----:B------:R-:W-:Y:S05]  /*08b0*/  BRA `(.L_x_13983) ;  /* 0x0000000400a87947 */ /* 0x000fea0003800000 */
.L_x_13990:
        /* <DEDUP_REMOVED lines=11> */
.L_x_13997:
        /* <DEDUP_REMOVED lines=21> */
.L_x_14001:
[----:B------:R-:W-:Y:S05]  /*0ac0*/  BSYNC B1 ;  /* 0x0000000000017941 */ /* 0x000fea0003800000 */
.L_x_14000:
[----:B------:R-:W-:Y:S01]  /*0ad0*/  IMAD.SHL.U32 R3, R3, 0x100000, RZ ;  /* 0x0010000003037824 */ /* 0x000fe200078e00ff */
[----:B------:R-:W-:-:S04]  /*0ae0*/  LEA R5, R0, 0x3b800000, 0x17 ;  /* 0x3b80000000057811 */ /* 0x000fc800078eb8ff */
[----:B------:R-:W-:-:S07]  /*0af0*/  LOP3.LUT R26, R5, R3, R26, 0xfe, !PT ;  /* 0x00000003051a7212 */ /* 0x000fce00078efe1a */
.L_x_13999:
[----:B------:R-:W-:Y:S05]  /*0b00*/  BSYNC B0 ;  /* 0x0000000000007941 */ /* 0x000fea0003800000 */
.L_x_13998:
[----:B------:R-:W0:Y:S01]  /*0b10*/  F2I.S64.TRUNC R26, R26 ;  /* 0x0000001a001a7311 */ /* 0x000e22000020d900 */
[----:B------:R-:W-:Y:S05]  /*0b20*/  BRA `(.L_x_13983) ;  /* 0x00000004000c7947 */ /* 0x000fea0003800000 */
.L_x_13996:
        /* <DEDUP_REMOVED lines=21> */
.L_x_14005:
[----:B------:R-:W-:Y:S05]  /*0c80*/  BSYNC B1 ;  /* 0x0000000000017941 */ /* 0x000fea0003800000 */
.L_x_14004:
[----:B------:R-:W-:Y:S01]  /*0c90*/  IMAD.SHL.U32 R3, R3, 0x200000, RZ ;  /* 0x0020000003037824 */ /* 0x000fe200078e00ff */
[----:B------:R-:W-:-:S04]  /*0ca0*/  LEA R5, R0, 0x37800000, 0x17 ;  /* 0x3780000000057811 */ /* 0x000fc800078eb8ff */
[----:B------:R-:W-:-:S07]  /*0cb0*/  LOP3.LUT R26, R5, R3, R26, 0xfe, !PT ;  /* 0x00000003051a7212 */ /* 0x000fce00078efe1a */
.L_x_14003:
[----:B------:R-:W-:Y:S05]  /*0cc0*/  BSYNC B0 ;  /* 0x0000000000007941 */ /* 0x000fea0003800000 */
.L_x_14002:
[----:B------:R-:W0:Y:S01]  /*0cd0*/  F2I.S64.TRUNC R26, R26 ;  /* 0x0000001a001a7311 */ /* 0x000e22000020d900 */
[----:B------:R-:W-:Y:S05]  /*0ce0*/  BRA `(.L_x_13983) ;  /* 0x00000000009c7947 */ /* 0x000fea0003800000 */
.L_x_13995:
        /* <DEDUP_REMOVED lines=14> */
.L_x_14009:
[----:B------:R-:W-:Y:S05]  /*0dd0*/  BSYNC B0 ;  /* 0x0000000000007941 */ /* 0x000fea0003800000 */
.L_x_14008:
[----:B------:R-:W0:Y:S01]  /*0de0*/  F2I.S64.TRUNC R26, R26 ;  /* 0x0000001a001a7311 */ /* 0x000e22000020d900 */
[----:B------:R-:W-:Y:S05]  /*0df0*/  BRA `(.L_x_13983) ;  /* 0x0000000000587947 */ /* 0x000fea0003800000 */
.L_x_13982:
        /* <DEDUP_REMOVED lines=16> */
.L_x_14010:
[----:B------:R-:W-:Y:S01]  /*0f00*/  CS2R R26, SRZ ;  /* 0x00000000001a7805 */ /* 0x000fe2000001ff00 */
[----:B------:R-:W-:Y:S06]  /*0f10*/  BRA `(.L_x_13983) ;  /* 0x0000000000107947 */ /* 0x000fec0003800000 */
.L_x_14007:
[----:B------:R0:W5:Y:S01]  /*0f20*/  LDG.E.64 R26, desc[UR36][R4.64] ;  /* 0x00000024041a7981 */ /* 0x000162000c1e1b00 */
[----:B------:R-:W-:Y:S05]  /*0f30*/  BRA `(.L_x_13983) ;  /* 0x0000000000087947 */ /* 0x000fea0003800000 */
.L_x_14006:
[----:B------:R0:W5:Y:S01]  /*0f40*/  LDG.E R26, desc[UR36][R4.64] ;  /* 0x00000024041a7981 */ /* 0x000162000c1e1900 */
[----:B------:R-:W-:-:S07]  /*0f50*/  IMAD.MOV.U32 R27, RZ, RZ, RZ ;  /* 0x000000ffff1b7224 */ /* 0x000fce00078e00ff */
.L_x_13983:
[----:B------:R-:W2:Y:S02]  /*0f60*/  S2R R23, SR_TID.X ;  /* 0x0000000000177919 */ /* 0x000ea40000002100 */
[----:B--2---:R-:W-:-:S07]  /*0f70*/  VIADD R23, R23, 0x80 ;  /* 0x0000008017177836 */ /* 0x004fce0000000000 */
.L_x_13977:
[----:B------:R-:W-:Y:S05]  /*0f80*/  BSYNC B6 ;  /* 0x0000000000067941 */ /* 0x000fea0003800000 */
.L_x_13976:
        /* <DEDUP_REMOVED lines=24> */
.L_x_14016:
[----:B------:R0:W5:Y:S01]  /*1110*/  LDG.E.U8 R28, desc[UR36][R4.64] ;  /* 0x00000024041c7981 */ /* 0x000162000c1e1100 */
[----:B------:R-:W-:Y:S01]  /*1120*/  IMAD.MOV.U32 R29, RZ, RZ, RZ ;  /* 0x000000ffff1d7224 */ /* 0x000fe200078e00ff */
[----:B------:R-:W-:Y:S06]  /*1130*/  BRA `(.L_x_14018) ;  /* 0x0000000c00487947 */ /* 0x000fec0003800000 */
.L_x_14015:
        /* <DEDUP_REMOVED lines=8> */
.L_x_14020:
[----:B------:R-:W2:Y:S02]  /*11c0*/  LDG.E R28, desc[UR36][R4.64] ;  /* 0x00000024041c7981 */ /* 0x000ea4000c1e1900 */
[----:B--2---:R-:W-:Y:S01]  /*11d0*/  SHF.R.S32.HI R29, RZ, 0x1f, R28 ;  /* 0x0000001fff1d7819 */ /* 0x004fe2000001141c */
[----:B------:R-:W-:Y:S06]  /*11e0*/  BRA `(.L_x_14018) ;  /* 0x0000000c001c7947 */ /* 0x000fec0003800000 */
.L_x_14019:
[----:B------:R-:W2:Y:S02]  /*11f0*/  LDG.E.S16 R28, desc[UR36][R4.64] ;  /* 0x00000024041c7981 */ /* 0x000ea4000c1e1700 */
[----:B--2---:R-:W-:Y:S01]  /*1200*/  SHF.R.S32.HI R29, RZ, 0x1f, R28 ;  /* 0x0000001fff1d7819 */ /* 0x004fe2000001141c */
[----:B------:R-:W-:Y:S06]  /*1210*/  BRA `(.L_x_14018) ;  /* 0x0000000c00107947 */ /* 0x000fec0003800000 */
.L_x_14014:
        /* <DEDUP_REMOVED lines=9> */
.L_x_14022:
[----:B------:R-:W2:Y:S02]  /*12b0*/  LDG.E.U16 R4, desc[UR36][R4.64] ;  /* 0x0000002404047981 */ /* 0x000ea4000c1e1500 */
[----:B--2---:R-:W-:-:S06]  /*12c0*/  HADD2.F32 R28, -RZ, R4.H0_H0 ;  /* 0x20000004ff1c7230 */ /* 0x004fcc0000004100 */
[----:B------:R-:W0:Y:S01]  /*12d0*/  F2I.S64.TRUNC R28, R28 ;  /* 0x0000001c001c7311 */ /* 0x000e22000020d900 */
[----:B------:R-:W-:Y:S05]  /*12e0*/  BRA `(.L_x_14018) ;  /* 0x0000000800dc7947 */ /* 0x000fea0003800000 */
.L_x_14021:
        /* <DEDUP_REMOVED lines=9> */
.L_x_14024:
[----:B------:R-:W2:Y:S02]  /*1380*/  LDG.E.U16 R4, desc[UR36][R4.64] ;  /* 0x0000002404047981 */ /* 0x000ea4000c1e1500 */
[----:B--2---:R-:W-:-:S06]  /*1390*/  HADD2.F32 R28, -RZ, R4.H0_H0 ;  /* 0x20000004ff1c7230 */ /* 0x004fcc0000004100 */
[----:B------:R-:W0:Y:S01]  /*13a0*/  F2I.S64.TRUNC R28, R28 ;  /* 0x0000001c001c7311 */ /* 0x000e22000020d900 */
[----:B------:R-:W-:Y:S05]  /*13b0*/  BRA `(.L_x_14018) ;  /* 0x0000000800a87947 */ /* 0x000fea0003800000 */
.L_x_14023:
[----:B------:R-:W2:Y:S02]  /*13c0*/  LDG.E.64 R4, desc[UR36][R4.64] ;  /* 0x0000002404047981 */ /* 0x000ea4000c1e1b00 */
[----:B--2---:R0:W1:Y:S01]  /*13d0*/  F2I.S64.F64.TRUNC R28, R4 ;  /* 0x00000004001c7311 */ /* 0x004062000030d900 */
[----:B------:R-:W-:Y:S05]  /*13e0*/  BRA `(.L_x_14018) ;  /* 0x00000008009c7947 */ /* 0x000fea0003800000 */
.L_x_14013:
        /* <DEDUP_REMOVED lines=13> */
.L_x_14027:
[----:B------:R-:W2:Y:S02]  /*14c0*/  LDG.E.64 R4, desc[UR36][R4.64] ;  /* 0x0000002404047981 */ /* 0x000ea4000c1e1b00 */
[----:B--2---:R0:W1:Y:S01]  /*14d0*/  F2I.S64.F64.TRUNC R28, R4 ;  /* 0x00000004001c7311 */ /* 0x004062000030d900 */
[----:B------:R-:W-:Y:S05]  /*14e0*/  BRA `(.L_x_14018) ;  /* 0x00000008005c7947 */ /* 0x000fea0003800000 */
.L_x_14026:
        /* <DEDUP_REMOVED lines=27> */
.L_x_14029:
        /* <DEDUP_REMOVED lines=12> */
[----:B------:R2:W0:Y:S01]  /*1760*/  F2I.S64.TRUNC R28, R0 ;  /* 0x00000000001c7311 */ /* 0x000422000020d900 */
[----:B------:R-:W-:Y:S05]  /*1770*/  BRA `(.L_x_14018) ;  /* 0x0000000400b87947 */ /* 0x000fea0003800000 */
.L_x_14028:
[----:B------:R-:W2:Y:S02]  /*1780*/  LDG.E.U16 R28, desc[UR36][R4.64] ;  /* 0x00000024041c7981 */ /* 0x000ea4000c1e1500 */
[----:B--2---:R-:W-:-:S06]  /*1790*/  IMAD.U32 R28, R28, 0x10000, RZ ;  /* 0x000100001c1c7824 */ /* 0x004fcc00078e00ff */
[----:B------:R-:W0:Y:S01]  /*17a0*/  F2I.S64.TRUNC R28, R28 ;  /* 0x0000001c001c7311 */ /* 0x000e22000020d900 */
[----:B------:R-:W-:Y:S05]  /*17b0*/  BRA `(.L_x_14018) ;  /* 0x0000000400a87947 */ /* 0x000fea0003800000 */
.L_x_14025:
        /* <DEDUP_REMOVED lines=11> */
.L_x_14032:
        /* <DEDUP_REMOVED lines=21> */
.L_x_14036:
[----:B------:R-:W-:Y:S05]  /*19c0*/  BSYNC B1 ;  /* 0x0000000000017941 */ /* 0x000fea0003800000 */
.L_x_14035:
[----:B------:R-:W-:Y:S01]  /*19d0*/  IMAD.SHL.U32 R3, R3, 0x100000, RZ ;  /* 0x0010000003037824 */ /* 0x000fe200078e00ff */
[----:B------:R-:W-:-:S04]  /*19e0*/  LEA R5, R0, 0x3b800000, 0x17 ;  /* 0x3b80000000057811 */ /* 0x000fc800078eb8ff */
[----:B------:R-:W-:-:S07]  /*19f0*/  LOP3.LUT R28, R5, R3, R28, 0xfe, !PT ;  /* 0x00000003051c7212 */ /* 0x000fce00078efe1c */
.L_x_14034:
[----:B------:R-:W-:Y:S05]  /*1a00*/  BSYNC B0 ;  /* 0x0000000000007941 */ /* 0x000fea0003800000 */
.L_x_14033:
[----:B------:R-:W0:Y:S01]  /*1a10*/  F2I.S64.TRUNC R28, R28 ;  /* 0x0000001c001c7311 */ /* 0x000e22000020d900 */
[----:B------:R-:W-:Y:S05]  /*1a20*/  BRA `(.L_x_14018) ;  /* 0x00000004000c7947 */ /* 0x000fea0003800000 */
.L_x_14031:
        /* <DEDUP_REMOVED lines=21> */
.L_x_14040:
[----:B------:R-:W-:Y:S05]  /*1b80*/  BSYNC B1 ;  /* 0x0000000000017941 */ /* 0x000fea0003800000 */
.L_x_14039:
[----:B------:R-:W-:Y:S01]  /*1b90*/  IMAD.SHL.U32 R3, R3, 0x200000, RZ ;  /* 0x0020000003037824 */ /* 0x000fe200078e00ff */
[----:B------:R-:W-:-:S04]  /*1ba0*/  LEA R5, R0, 0x37800000, 0x17 ;  /* 0x3780000000057811 */ /* 0x000fc800078eb8ff */
[----:B------:R-:W-:-:S07]  /*1bb0*/  LOP3.LUT R28, R5, R3, R28, 0xfe, !PT ;  /* 0x00000003051c7212 */ /* 0x000fce00078efe1c */
.L_x_14038:
[----:B------:R-:W-:Y:S05]  /*1bc0*/  BSYNC B0 ;  /* 0x0000000000007941 */ /* 0x000fea0003800000 */
.L_x_14037:
[----:B------:R-:W0:Y:S01]  /*1bd0*/  F2I.S64.TRUNC R28, R28 ;  /* 0x0000001c001c7311 */ /* 0x000e22000020d900 */
[----:B------:R-:W-:Y:S05]  /*1be0*/  BRA `(.L_x_14018) ;  /* 0x00000000009c7947 */ /* 0x000fea0003800000 */
.L_x_14030:
        /* <DEDUP_REMOVED lines=14> */
.L_x_14044:
[----:B------:R-:W-:Y:S05]  /*1cd0*/  BSYNC B0 ;  /* 0x0000000000007941 */ /* 0x000fea0003800000 */
.L_x_14043:
[----:B------:R-:W0:Y:S01]  /*1ce0*/  F2I.S64.TRUNC R28, R28 ;  /* 0x0000001c001c7311 */ /* 0x000e22000020d900 */
[----:B------:R-:W-:Y:S05]  /*1cf0*/  BRA `(.L_x_14018) ;  /* 0x0000000000587947 */ /* 0x000fea0003800000 */
.L_x_14017:
        /* <DEDUP_REMOVED lines=16> */
.L_x_14045:
[----:B------:R-:W-:Y:S01]  /*1e00*/  CS2R R28, SRZ ;  /* 0x00000000001c7805 */ /* 0x000fe2000001ff00 */
[----:B------:R-:W-:Y:S06]  /*1e10*/  BRA `(.L_x_14018) ;  /* 0x0000000000107947 */ /* 0x000fec0003800000 */
.L_x_14042:
[----:B------:R0:W5:Y:S01]  /*1e20*/  LDG.E.64 R28, desc[UR36][R4.64] ;  /* 0x00000024041c7981 */ /* 0x000162000c1e1b00 */
[----:B------:R-:W-:Y:S05]  /*1e30*/  BRA `(.L_x_14018) ;  /* 0x0000000000087947 */ /* 0x000fea0003800000 */
.L_x_14041:
[----:B------:R0:W5:Y:S01]  /*1e40*/  LDG.E R28, desc[UR36][R4.64] ;  /* 0x00000024041c7981 */ /* 0x000162000c1e1900 */
[----:B------:R-:W-:-:S07]  /*1e50*/  IMAD.MOV.U32 R29, RZ, RZ, RZ ;  /* 0x000000ffff1d7224 */ /* 0x000fce00078e00ff */
.L_x_14018:
[----:B------:R-:W-:-:S07]  /*1e60*/  VIADD R23, R23, 0x80 ;  /* 0x0000008017177836 */ /* 0x000fce0000000000 */
.L_x_14012:
[----:B------:R-:W-:Y:S05]  /*1e70*/  BSYNC B6 ;  /* 0x0000000000067941 */ /* 0x000fea0003800000 */
.L_x_14011:
[----:B------:R-:W-:Y:S01]  /*1e80*/  ISETP.GE.AND P0, PT, R23, R18, PT ;  /* 0x000000121700720c */ /* 0x000fe20003f06270 */
[----:B------:R-:W-:Y:S01]  /*1e90*/  BSSY B6, `(.L_x_14046) ;  /* 0x00000ef000067945 */ /* 0x000fe20003800000 */
[----:B------:R-:W-:Y:S02]  /*1ea0*/  CS2R R24, SRZ ;  /* 0x0000000000187805 */ /* 0x000fe4000001ff00 */
[----:B------:R-:W-:-:S09]  /*1eb0*/  CS2R R16, SRZ ;  /* 0x0000000000107805 */ /* 0x000fd2000001ff00 */
[----:B------:R-:W-:Y:S05]  /*1ec0*/  @P0 BRA `(.L_x_14047) ;  /* 0x0000000c00ac0947 */ /* 0x000fea0003800000 */
[----:B01----:R-:W0:Y:S01]  /*1ed0*/  LDC.64 R4, c[0x0][0x230] ;  /* 0x00008c00ff047b82 */ /* 0x003e220000000a00 */
[----:B--2---:R-:W-:Y:S01]  /*1ee0*/  IMAD R0, R2, 0x200, R23 ;  /* 0x0000020002007824 */ /* 0x004fe200078e0217 */
        /* <DEDUP_REMOVED lines=19> */
.L_x_14051:
[----:B------:R0:W5:Y:S01]  /*2020*/  LDG.E.U8 R16, desc[UR36][R4.64] ;  /* 0x0000002404107981 */ /* 0x000162000c1e1100 */
[----:B------:R-:W-:Y:S01]  /*2030*/  IMAD.MOV.U32 R17, RZ, RZ, RZ ;  /* 0x000000ffff117224 */ /* 0x000fe200078e00ff */
[----:B------:R-:W-:Y:S06]  /*2040*/  BRA `(.L_x_14053) ;  /* 0x0000000c00487947 */ /* 0x000fec0003800000 */
.L_x_14050:
        /* <DEDUP_REMOVED lines=8> */
.L_x_14055:
[----:B------:R-:W2:Y:S02]  /*20d0*/  LDG.E R16, desc[UR36][R4.64] ;  /* 0x0000002404107981 */ /* 0x000ea4000c1e1900 */
[----:B--2---:R-:W-:Y:S01]  /*20e0*/  SHF.R.S32.HI R17, RZ, 0x1f, R16 ;  /* 0x0000001fff117819 */ /* 0x004fe20000011410 */
[----:B------:R-:W-:Y:S06]  /*20f0*/  BRA `(.L_x_14053) ;  /* 0x0000000c001c7947 */ /* 0x000fec0003800000 */
.L_x_14054:
[----:B------:R-:W2:Y:S02]  /*2100*/  LDG.E.S16 R16, desc[UR36][R4.64] ;  /* 0x0000002404107981 */ /* 0x000ea4000c1e1700 */
[----:B--2---:R-:W-:Y:S01]  /*2110*/  SHF.R.S32.HI R17, RZ, 0x1f, R16 ;  /* 0x0000001fff117819 */ /* 0x004fe20000011410 */
[----:B------:R-:W-:Y:S06]  /*2120*/  BRA `(.L_x_14053) ;  /* 0x0000000c00107947 */ /* 0x000fec0003800000 */
.L_x_14049:
        /* <DEDUP_REMOVED lines=9> */
.L_x_14057:
[----:B------:R-:W2:Y:S02]  /*21c0*/  LDG.E.U16 R4, desc[UR36][R4.64] ;  /* 0x0000002404047981 */ /* 0x000ea4000c1e1500 */
[----:B--2---:R-:W-:-:S06]  /*21d0*/  HADD2.F32 R16, -RZ, R4.H0_H0 ;  /* 0x20000004ff107230 */ /* 0x004fcc0000004100 */
[----:B------:R-:W0:Y:S01]  /*21e0*/  F2I.S64.TRUNC R16, R16 ;  /* 0x0000001000107311 */ /* 0x000e22000020d900 */
[----:B------:R-:W-:Y:S05]  /*21f0*/  BRA `(.L_x_14053) ;  /* 0x0000000800dc7947 */ /* 0x000fea0003800000 */
.L_x_14056:
        /* <DEDUP_REMOVED lines=9> */
.L_x_14059:
[----:B------:R-:W2:Y:S02]  /*2290*/  LDG.E.U16 R4, desc[UR36][R4.64] ;  /* 0x0000002404047981 */ /* 0x000ea4000c1e1500 */
[----:B--2---:R-:W-:-:S06]  /*22a0*/  HADD2.F32 R16, -RZ, R4.H0_H0 ;  /* 0x20000004ff107230 */ /* 0x004fcc0000004100 */
[----:B------:R-:W0:Y:S01]  /*22b0*/  F2I.S64.TRUNC R16, R16 ;  /* 0x0000001000107311 */ /* 0x000e22000020d900 */
[----:B------:R-:W-:Y:S05]  /*22c0*/  BRA `(.L_x_14053) ;  /* 0x0000000800a87947 */ /* 0x000fea0003800000 */
.L_x_14058:
[----:B------:R-:W2:Y:S02]  /*22d0*/  LDG.E.64 R4, desc[UR36][R4.64] ;  /* 0x0000002404047981 */ /* 0x000ea4000c1e1b00 */
[----:B--2---:R0:W1:Y:S01]  /*22e0*/  F2I.S64.F64.TRUNC R16, R4 ;  /* 0x0000000400107311 */ /* 0x004062000030d900 */
[----:B------:R-:W-:Y:S05]  /*22f0*/  BRA `(.L_x_14053) ;  /* 0x00000008009c7947 */ /* 0x000fea0003800000 */
.L_x_14048:
        /* <DEDUP_REMOVED lines=13> */
.L_x_14062:
[----:B------:R-:W2:Y:S02]  /*23d0*/  LDG.E.64 R4, desc[UR36][R4.64] ;  /* 0x0000002404047981 */ /* 0x000ea4000c1e1b00 */
[----:B--2---:R0:W1:Y:S01]  /*23e0*/  F2I.S64.F64.TRUNC R16, R4 ;  /* 0x0000000400107311 */ /* 0x004062000030d900 */
[----:B------:R-:W-:Y:S05]  /*23f0*/  BRA `(.L_x_14053) ;  /* 0x00000008005c7947 */ /* 0x000fea0003800000 */
.L_x_14061:
        /* <DEDUP_REMOVED lines=27> */
.L_x_14064:
        /* <DEDUP_REMOVED lines=14> */
.L_x_14063:
[----:B------:R-:W2:Y:S02]  /*2690*/  LDG.E.U16 R16, desc[UR36][R4.64] ;  /* 0x0000002404107981 */ /* 0x000ea4000c1e1500 */
[----:B--2---:R-:W-:-:S06]  /*26a0*/  IMAD.U32 R16, R16, 0x10000, RZ ;  /* 0x0001000010107824 */ /* 0x004fcc00078e00ff */
[----:B------:R-:W0:Y:S01]  /*26b0*/  F2I.S64.TRUNC R16, R16 ;  /* 0x0000001000107311 */ /* 0x000e22000020d900 */
[----:B------:R-:W-:Y:S05]  /*26c0*/  BRA `(.L_x_14053) ;  /* 0x0000000400a87947 */ /* 0x000fea0003800000 */
.L_x_14060:
        /* <DEDUP_REMOVED lines=11> */
.L_x_14067:
        /* <DEDUP_REMOVED lines=21> */
.L_x_14071:
[----:B------:R-:W-:Y:S05]  /*28d0*/  BSYNC B1 ;  /* 0x0000000000017941 */ /* 0x000fea0003800000 */
.L_x_14070:
[----:B------:R-:W-:Y:S01]  /*28e0*/  IMAD.SHL.U32 R3, R3, 0x100000, RZ ;  /* 0x0010000003037824 */ /* 0x000fe200078e00ff */
[----:B------:R-:W-:-:S04]  /*28f0*/  LEA R5, R0, 0x3b800000, 0x17 ;  /* 0x3b80000000057811 */ /* 0x000fc800078eb8ff */
[----:B------:R-:W-:-:S07]  /*2900*/  LOP3.LUT R16, R5, R3, R16, 0xfe, !PT ;  /* 0x0000000305107212 */ /* 0x000fce00078efe10 */
.L_x_14069:
[----:B------:R-:W-:Y:S05]  /*2910*/  BSYNC B0 ;  /* 0x0000000000007941 */ /* 0x000fea0003800000 */
.L_x_14068:
[----:B------:R-:W1:Y:S01]  /*2920*/  F2I.S64.TRUNC R16, R16 ;  /* 0x0000001000107311 */ /* 0x000e62000020d900 */
[----:B------:R-:W-:Y:S05]  /*2930*/  BRA `(.L_x_14053) ;  /* 0x00000004000c7947 */ /* 0x000fea0003800000 */
.L_x_14066:
        /* <DEDUP_REMOVED lines=21> */
.L_x_14075:
[----:B------:R-:W-:Y:S05]  /*2a90*/  BSYNC B1 ;  /* 0x0000000000017941 */ /* 0x000fea0003800000 */
.L_x_14074:
[----:B------:R-:W-:Y:S01]  /*2aa0*/  IMAD.SHL.U32 R3, R3, 0x200000, RZ ;  /* 0x0020000003037824 */ /* 0x000fe200078e00ff */
[----:B------:R-:W-:-:S04]  /*2ab0*/  LEA R5, R0, 0x37800000, 0x17 ;  /* 0x3780000000057811 */ /* 0x000fc800078eb8ff */
[----:B------:R-:W-:-:S07]  /*2ac0*/  LOP3.LUT R16, R5, R3, R16, 0xfe, !PT ;  /* 0x0000000305107212 */ /* 0x000fce00078efe10 */
.L_x_14073:
[----:B------:R-:W-:Y:S05]  /*2ad0*/  BSYNC B0 ;  /* 0x0000000000007941 */ /* 0x000fea0003800000 */
.L_x_14072:
[----:B------:R-:W2:Y:S01]  /*2ae0*/  F2I.S64.TRUNC R16, R16 ;  /* 0x0000001000107311 */ /* 0x000ea2000020d900 */
[----:B------:R-:W-:Y:S05]  /*2af0*/  BRA `(.L_x_14053) ;  /* 0x00000000009c7947 */ /* 0x000fea0003800000 */
.L_x_14065:
        /* <DEDUP_REMOVED lines=14> */
.L_x_14079:
[----:B------:R-:W-:Y:S05]  /*2be0*/  BSYNC B0 ;  /* 0x0000000000007941 */ /* 0x000fea0003800000 */
.L_x_14078:
[----:B------:R-:W0:Y:S01]  /*2bf0*/  F2I.S64.TRUNC R16, R16 ;  /* 0x0000001000107311 */ /* 0x000e22000020d900 */
[----:B------:R-:W-:Y:S05]  /*2c00*/  BRA `(.L_x_14053) ;  /* 0x0000000000587947 */ /* 0x000fea0003800000 */
.L_x_14052:
        /* <DEDUP_REMOVED lines=16> */
.L_x_14080:
[----:B------:R-:W-:Y:S01]  /*2d10*/  CS2R R16, SRZ ;  /* 0x0000000000107805 */ /* 0x000fe2000001ff00 */
[----:B------:R-:W-:Y:S06]  /*2d20*/  BRA `(.L_x_14053) ;  /* 0x0000000000107947 */ /* 0x000fec0003800000 */
.L_x_14077:
[----:B------:R0:W5:Y:S01]  /*2d30*/  LDG.E.64 R16, desc[UR36][R4.64] ;  /* 0x0000002404107981 */ /* 0x000162000c1e1b00 */
[----:B------:R-:W-:Y:S05]  /*2d40*/  BRA `(.L_x_14053) ;  /* 0x0000000000087947 */ /* 0x000fea0003800000 */
.L_x_14076:
[----:B------:R0:W5:Y:S01]  /*2d50*/  LDG.E R16, desc[UR36][R4.64] ;  /* 0x0000002404107981 */ /* 0x000162000c1e1900 */
[----:B------:R-:W-:-:S07]  /*2d60*/  IMAD.MOV.U32 R17, RZ, RZ, RZ ;  /* 0x000000ffff117224 */ /* 0x000fce00078e00ff */
.L_x_14053:
[----:B------:R-:W-:-:S07]  /*2d70*/  VIADD R23, R23, 0x80 ;  /* 0x0000008017177836 */ /* 0x000fce0000000000 */
.L_x_14047:
[----:B------:R-:W-:Y:S05]  /*2d80*/  BSYNC B6 ;  /* 0x0000000000067941 */ /* 0x000fea0003800000 */
.L_x_14046:
[----:B------:R-:W-:Y:S01]  /*2d90*/  ISETP.GE.AND P0, PT, R23, R18, PT ;  /* 0x000000121700720c */ /* 0x000fe20003f06270 */
[----:B------:R-:W-:-:S12]  /*2da0*/  BSSY B6, `(.L_x_14081) ;  /* 0x00000ea000067945 */ /* 0x000fd80003800000 */
[----:B------:R-:W-:Y:S05]  /*2db0*/  @P0 BRA `(.L_x_14082) ;  /* 0x0000000c00a00947 */ /* 0x000fea0003800000 */
[----:B01----:R-:W0:Y:S01]  /*2dc0*/  LDC.64 R4, c[0x0][0x230] ;  /* 0x00008c00ff047b82 */ /* 0x003e220000000a00 */
[----:B--2---:R-:W-:Y:S01]  /*2dd0*/  PRMT R0, R19, 0x9910, RZ ;  /* 0x0000991013007816 */ /* 0x004fe200000000ff */
        /* <DEDUP_REMOVED lines=18> */
.L_x_14086:
[----:B------:R0:W5:Y:S01]  /*2f00*/  LDG.E.U8 R24, desc[UR36][R4.64] ;  /* 0x0000002404187981 */ /* 0x000162000c1e1100 */
[----:B------:R-:W-:Y:S01]  /*2f10*/  IMAD.MOV.U32 R25, RZ, RZ, RZ ;  /* 0x000000ffff197224 */ /* 0x000fe200078e00ff */
[----:B------:R-:W-:Y:S06]  /*2f20*/  BRA `(.L_x_14082) ;  /* 0x0000000c00447947 */ /* 0x000fec0003800000 */
.L_x_14085:
        /* <DEDUP_REMOVED lines=8> */
.L_x_14089:
[----:B------:R-:W2:Y:S02]  /*2fb0*/  LDG.E R24, desc[UR36][R4.64] ;  /* 0x0000002404187981 */ /* 0x000ea4000c1e1900 */
[----:B--2---:R-:W-:Y:S01]  /*2fc0*/  SHF.R.S32.HI R25, RZ, 0x1f, R24 ;  /* 0x0000001fff197819 */ /* 0x004fe20000011418 */
[----:B------:R-:W-:Y:S06]  /*2fd0*/  BRA `(.L_x_14082) ;  /* 0x0000000c00187947 */ /* 0x000fec0003800000 */
.L_x_14088:
[----:B------:R-:W2:Y:S02]  /*2fe0*/  LDG.E.S16 R24, desc[UR36][R4.64] ;  /* 0x0000002404187981 */ /* 0x000ea4000c1e1700 */
[----:B--2---:R-:W-:Y:S01]  /*2ff0*/  SHF.R.S32.HI R25, RZ, 0x1f, R24 ;  /* 0x0000001fff197819 */ /* 0x004fe20000011418 */
[----:B------:R-:W-:Y:S06]  /*3000*/  BRA `(.L_x_14082) ;  /* 0x0000000c000c7947 */ /* 0x000fec0003800000 */
.L_x_14084:
        /* <DEDUP_REMOVED lines=9> */
.L_x_14091:
[----:B------:R-:W2:Y:S02]  /*30a0*/  LDG.E.U16 R4, desc[UR36][R4.64] ;  /* 0x0000002404047981 */ /* 0x000ea4000c1e1500 */
[----:B--2---:R-:W-:-:S06]  /*30b0*/  HADD2.F32 R24, -RZ, R4.H0_H0 ;  /* 0x20000004ff187230 */ /* 0x004fcc0000004100 */
[----:B------:R-:W0:Y:S01]  /*30c0*/  F2I.S64.TRUNC R24, R24 ;  /* 0x0000001800187311 */ /* 0x000e22000020d900 */
[----:B------:R-:W-:Y:S05]  /*30d0*/  BRA `(.L_x_14082) ;  /* 0x0000000800d87947 */ /* 0x000fea0003800000 */
.L_x_14090:
        /* <DEDUP_REMOVED lines=9> */
.L_x_14093:
[----:B------:R-:W2:Y:S02]  /*3170*/  LDG.E.U16 R4, desc[UR36][R4.64] ;  /* 0x0000002404047981 */ /* 0x000ea4000c1e1500 */
[----:B--2---:R-:W-:-:S06]  /*3180*/  HADD2.F32 R24, -RZ, R4.H0_H0 ;  /* 0x20000004ff187230 */ /* 0x004fcc0000004100 */
[----:B------:R-:W0:Y:S01]  /*3190*/  F2I.S64.TRUNC R24, R24 ;  /* 0x0000001800187311 */ /* 0x000e22000020d900 */
[----:B------:R-:W-:Y:S05]  /*31a0*/  BRA `(.L_x_14082) ;  /* 0x0000000800a47947 */ /* 0x000fea0003800000 */
.L_x_14092:
[----:B------:R-:W2:Y:S02]  /*31b0*/  LDG.E.64 R4, desc[UR36][R4.64] ;  /* 0x0000002404047981 */ /* 0x000ea4000c1e1b00 */
[----:B--2---:R0:W1:Y:S01]  /*31c0*/  F2I.S64.F64.TRUNC R24, R4 ;  /* 0x0000000400187311 */ /* 0x004062000030d900 */
[----:B------:R-:W-:Y:S05]  /*31d0*/  BRA `(.L_x_14082) ;  /* 0x0000000800987947 */ /* 0x000fea0003800000 */
.L_x_14083:
        /* <DEDUP_REMOVED lines=13> */
.L_x_14096:
[----:B------:R-:W2:Y:S02]  /*32b0*/  LDG.E.64 R4, desc[UR36][R4.64] ;  /* 0x0000002404047981 */ /* 0x000ea4000c1e1b00 */
[----:B--2---:R0:W1:Y:S01]  /*32c0*/  F2I.S64.F64.TRUNC R24, R4 ;  /* 0x0000000400187311 */ /* 0x004062000030d900 */
[----:B------:R-:W-:Y:S05]  /*32d0*/  BRA `(.L_x_14082) ;  /* 0x0000000800587947 */ /* 0x000fea0003800000 */
.L_x_14095:
        /* <DEDUP_REMOVED lines=27> */
.L_x_14098:
        /* <DEDUP_REMOVED lines=14> */
.L_x_14097:
[----:B------:R-:W2:Y:S02]  /*3570*/  LDG.E.U16 R24, desc[UR36][R4.64] ;  /* 0x0000002404187981 */ /* 0x000ea4000c1e1500 */
[----:B--2---:R-:W-:-:S06]  /*3580*/  IMAD.U32 R24, R24, 0x10000, RZ ;  /* 0x0001000018187824 */ /* 0x004fcc00078e00ff */
[----:B------:R-:W0:Y:S01]  /*3590*/  F2I.S64.TRUNC R24, R24 ;  /* 0x0000001800187311 */ /* 0x000e22000020d900 */
[----:B------:R-:W-:Y:S05]  /*35a0*/  BRA `(.L_x_14082) ;  /* 0x0000000400a47947 */ /* 0x000fea0003800000 */
.L_x_14094:
        /* <DEDUP_REMOVED lines=11> */
.L_x_14101:
        /* <DEDUP_REMOVED lines=21> */
.L_x_14105:
[----:B------:R-:W-:Y:S05]  /*37b0*/  BSYNC B1 ;  /* 0x0000000000017941 */ /* 0x000fea0003800000 */
.L_x_14104:
[----:B------:R-:W-:Y:S01]  /*37c0*/  IMAD.SHL.U32 R3, R3, 0x100000, RZ ;  /* 0x0010000003037824 */ /* 0x000fe200078e00ff */
[----:B------:R-:W-:-:S04]  /*37d0*/  LEA R5, R0, 0x3b800000, 0x17 ;  /* 0x3b80000000057811 */ /* 0x000fc800078eb8ff */
[----:B------:R-:W-:-:S07]  /*37e0*/  LOP3.LUT R24, R5, R3, R24, 0xfe, !PT ;  /* 0x0000000305187212 */ /* 0x000fce00078efe18 */
.L_x_14103:
[----:B------:R-:W-:Y:S05]  /*37f0*/  BSYNC B0 ;  /* 0x0000000000007941 */ /* 0x000fea0003800000 */
.L_x_14102:
[----:B------:R-:W0:Y:S01]  /*3800*/  F2I.S64.TRUNC R24, R24 ;  /* 0x0000001800187311 */ /* 0x000e22000020d900 */
[----:B------:R-:W-:Y:S05]  /*3810*/  BRA `(.L_x_14082) ;  /* 0x0000000400087947 */ /* 0x000fea0003800000 */
.L_x_14100:
        /* <DEDUP_REMOVED lines=21> */
.L_x_14109:
[----:B------:R-:W-:Y:S05]  /*3970*/  BSYNC B1 ;  /* 0x0000000000017941 */ /* 0x000fea0003800000 */
.L_x_14108:
[----:B------:R-:W-:Y:S01]  /*3980*/  IMAD.SHL.U32 R3, R3, 0x200000, RZ ;  /* 0x0020000003037824 */ /* 0x000fe200078e00ff */
[----:B------:R-:W-:-:S04]  /*3990*/  LEA R5, R0, 0x37800000, 0x17 ;  /* 0x3780000000057811 */ /* 0x000fc800078eb8ff */
[----:B------:R-:W-:-:S07]  /*39a0*/  LOP3.LUT R24, R5, R3, R24, 0xfe, !PT ;  /* 0x0000000305187212 */ /* 0x000fce00078efe18 */
.L_x_14107:
[----:B------:R-:W-:Y:S05]  /*39b0*/  BSYNC B0 ;  /* 0x0000000000007941 */ /* 0x000fea0003800000 */
.L_x_14106:
[----:B------:R-:W0:Y:S01]  /*39c0*/  F2I.S64.TRUNC R24, R24 ;  /* 0x0000001800187311 */ /* 0x000e22000020d900 */
[----:B------:R-:W-:Y:S05]  /*39d0*/  BRA `(.L_x_14082) ;  /* 0x0000000000987947 */ /* 0x000fea0003800000 */
.L_x_14099:
        /* <DEDUP_REMOVED lines=14> */
.L_x_14113:
[----:B------:R-:W-:Y:S05]  /*3ac0*/  BSYNC B0 ;  /* 0x0000000000007941 */ /* 0x000fea0003800000 */
.L_x_14112:
[----:B------:R-:W0:Y:S01]  /*3ad0*/  F2I.S64.TRUNC R24, R24 ;  /* 0x0000001800187311 */ /* 0x000e22000020d900 */
[----:B------:R-:W-:Y:S05]  /*3ae0*/  BRA `(.L_x_14082) ;  /* 0x0000000000547947 */ /* 0x000fea0003800000 */
.L_x_14087:
        /* <DEDUP_REMOVED lines=16> */
.L_x_14114:
[----:B------:R-:W-:Y:S05]  /*3bf0*/  BRA `(.L_x_14082) ;  /* 0x0000000000107947 */ /* 0x000fea0003800000 */
.L_x_14111:
[----:B------:R0:W5:Y:S01]  /*3c00*/  LDG.E.64 R24, desc[UR36][R4.64] ;  /* 0x0000002404187981 */ /* 0x000162000c1e1b00 */
[----:B------:R-:W-:Y:S05]  /*3c10*/  BRA `(.L_x_14082) ;  /* 0x0000000000087947 */ /* 0x000fea0003800000 */
.L_x_14110:
[----:B------:R0:W5:Y:S01]  /*3c20*/  LDG.E R24, desc[UR36][R4.64] ;  /* 0x0000002404187981 */ /* 0x000162000c1e1900 */
[----:B------:R-:W-:-:S07]  /*3c30*/  IMAD.MOV.U32 R25, RZ, RZ, RZ ;  /* 0x000000ffff197224 */ /* 0x000fce00078e00ff */
.L_x_14082:
[----:B------:R-:W-:Y:S05]  /*3c40*/  BSYNC B6 ;  /* 0x0000000000067941 */ /* 0x000fea0003800000 */
.L_x_14081:
[----:B------:R-:W3:Y:S01]  /*3c50*/  S2R R23, SR_TID.X ;  /* 0x0000000000177919 */ /* 0x000ee20000002100 */
[----:B------:R-:W-:Y:S01]  /*3c60*/  ULDC.64 UR4, c[0x0][0x220] ;  /* 0x0000880000047ab9 */ /* 0x000fe20000000a00 */
[----:B------:R-:W4:Y:S01]  /*3c70*/  LDC.U8 R19, c[0x0][0x244] ;  /* 0x00009100ff137b82 */ /* 0x000f220000000000 */
[----:B------:R-:W-:Y:S01]  /*3c80*/  ISETP.NE.U32.AND P0, PT, RZ, UR4, PT ;  /* 0x00000004ff007c0c */ /* 0x000fe2000bf05070 */
[----:B------:R-:W-:Y:S01]  /*3c90*/  UISETP.GT.U32.AND UP0, UPT, UR4, URZ, UPT ;  /* 0x0000003f0400728c */ /* 0x000fe2000bf04070 */
[----:B------:R-:W-:Y:S01]  /*3ca0*/  IMAD.MOV.U32 R9, RZ, RZ, RZ ;  /* 0x000000ffff097224 */ /* 0x000fe200078e00ff */
[----:B------:R-:W-:Y:S01]  /*3cb0*/  BSSY B6, `(.L_x_14115) ;  /* 0x0000103000067945 */ /* 0x000fe20003800000 */
[----:B------:R-:W-:Y:S01]  /*3cc0*/  ISETP.NE.AND.EX P0, PT, RZ, UR5, PT, P0 ;  /* 0x00000005ff007c0c */ /* 0x000fe2000bf05300 */
[----:B------:R-:W-:Y:S01]  /*3cd0*/  UISETP.GT.AND.EX UP0, UPT, UR5, URZ, UPT, UP0 ;  /* 0x0000003f0500728c */ /* 0x000fe2000bf04300 */
[----:B0-----:R-:W-:Y:S02]  /*3ce0*/  IMAD.MOV.U32 R7, RZ, RZ, RZ ;  /* 0x000000ffff077224 */ /* 0x001fe400078e00ff */
[----:B------:R-:W-:Y:S01]  /*3cf0*/  IMAD.MOV.U32 R3, RZ, RZ, RZ ;  /* 0x000000ffff037224 */ /* 0x000fe200078e00ff */
[----:B------:R-:W-:Y:S01]  /*3d00*/  USEL UR4, URZ, 0x1, !UP0 ;  /* 0x000000013f047887 */ /* 0x000fe2000c000000 */
[----:B-1----:R-:W-:-:S05]  /*3d10*/  IMAD.MOV.U32 R5, RZ, RZ, RZ ;  /* 0x000000ffff057224 */ /* 0x002fca00078e00ff */
[----:B------:R-:W-:Y:S02]  /*3d20*/  IMAD.U32 R8, RZ, RZ, UR4 ;  /* 0x00000004ff087e24 */ /* 0x000fe4000f8e00ff */
[----:B------:R-:W-:Y:S02]  /*3d30*/  IMAD.U32 R6, RZ, RZ, UR4 ;  /* 0x00000004ff067e24 */ /* 0x000fe4000f8e00ff */
[----:B--2---:R-:W-:Y:S02]  /*3d40*/  IMAD.U32 R0, RZ, RZ, UR4 ;  /* 0x00000004ff007e24 */ /* 0x004fe4000f8e00ff */
[----:B-----5:R-:W-:Y:S02]  /*3d50*/  @!P0 IMAD.MOV.U32 R9, RZ, RZ, R25 ;  /* 0x000000ffff098224 */ /* 0x020fe400078e0019 */
[----:B------:R-:W-:Y:S02]  /*3d60*/  @!P0 IMAD.MOV.U32 R8, RZ, RZ, R24 ;  /* 0x000000ffff088224 */ /* 0x000fe400078e0018 */
[----:B------:R-:W-:-:S02]  /*3d70*/  @!P0 IMAD.MOV.U32 R7, RZ, RZ, R17 ;  /* 0x000000ffff078224 */ /* 0x000fc400078e0011 */
[----:B------:R-:W-:Y:S01]  /*3d80*/  @!P0 IMAD.MOV.U32 R6, RZ, RZ, R16 ;  /* 0x000000ffff068224 */ /* 0x000fe200078e0010 */
[----:B---3--:R-:W-:Y:S01]  /*3d90*/  ISETP.GE.AND P1, PT, R23, R18, PT ;  /* 0x000000121700720c */ /* 0x008fe20003f26270 */
[----:B------:R-:W-:Y:S02]  /*3da0*/  @!P0 IMAD.MOV.U32 R3, RZ, RZ, R29 ;  /* 0x000000ffff038224 */ /* 0x000fe400078e001d */
[----:B------:R-:W-:Y:S02]  /*3db0*/  @!P0 IMAD.MOV.U32 R0, RZ, RZ, R28 ;  /* 0x000000ffff008224 */ /* 0x000fe400078e001c */
[----:B------:R-:W-:Y:S02]  /*3dc0*/  IMAD.U32 R4, RZ, RZ, UR4 ;  /* 0x00000004ff047e24 */ /* 0x000fe4000f8e00ff */
[----:B----4-:R-:W-:Y:S02]  /*3dd0*/  @!P0 IMAD.MOV.U32 R5, RZ, RZ, R27 ;  /* 0x000000ffff058224 */ /* 0x010fe400078e001b */
[----:B------:R-:W-:-:S02]  /*3de0*/  @!P0 IMAD.MOV.U32 R4, RZ, RZ, R26 ;  /* 0x000000ffff048224 */ /* 0x000fc400078e001a */
[----:B------:R-:W-:Y:S02]  /*3df0*/  IMAD.MOV.U32 R24, RZ, RZ, R8 ;  /* 0x000000ffff187224 */ /* 0x000fe400078e0008 */
[----:B------:R-:W-:Y:S02]  /*3e00*/  IMAD.MOV.U32 R25, RZ, RZ, R9 ;  /* 0x000000ffff197224 */ /* 0x000fe400078e0009 */
[----:B------:R-:W-:Y:S02]  /*3e10*/  IMAD.MOV.U32 R16, RZ, RZ, R6 ;  /* 0x000000ffff107224 */ /* 0x000fe400078e0006 */
[----:B------:R-:W-:Y:S02]  /*3e20*/  IMAD.MOV.U32 R17, RZ, RZ, R7 ;  /* 0x000000ffff117224 */ /* 0x000fe400078e0007 */
[----:B------:R-:W-:Y:S02]  /*3e30*/  IMAD.MOV.U32 R26, RZ, RZ, R0 ;  /* 0x000000ffff1a7224 */ /* 0x000fe400078e0000 */
[----:B------:R-:W-:Y:S01]  /*3e40*/  IMAD.MOV.U32 R27, RZ, RZ, R3 ;  /* 0x000000ffff1b7224 */ /* 0x000fe200078e0003 */
        /* <DEDUP_REMOVED lines=21> */
.L_x_14120:
[----:B------:R0:W-:Y:S01]  /*3fa0*/  STG.E.U8 desc[UR36][R8.64], R4 ;  /* 0x0000000408007986 */ /* 0x0001e2000c101124 */
[----:B------:R-:W-:Y:S05]  /*3fb0*/  BRA `(.L_x_14122) ;  /* 0x0000000c00447947 */ /* 0x000fea0003800000 */
.L_x_14119:
        /* <DEDUP_REMOVED lines=8> */
.L_x_14124:
[----:B------:R0:W-:Y:S01]  /*4040*/  STG.E desc[UR36][R8.64], R4 ;  /* 0x0000000408007986 */ /* 0x0001e2000c101924 */
[----:B------:R-:W-:Y:S05]  /*4050*/  BRA `(.L_x_14122) ;  /* 0x0000000c001c7947 */ /* 0x000fea0003800000 */
.L_x_14123:
[----:B------:R0:W-:Y:S01]  /*4060*/  STG.E.U16 desc[UR36][R8.64], R4 ;  /* 0x0000000408007986 */ /* 0x0001e2000c101524 */
[----:B------:R-:W-:Y:S05]  /*4070*/  BRA `(.L_x_14122) ;  /* 0x0000000c00147947 */ /* 0x000fea0003800000 */
.L_x_14118:
        /* <DEDUP_REMOVED lines=9> */
.L_x_14126:
[----:B------:R-:W0:Y:S02]  /*4110*/  I2F.S64 R0, R4 ;  /* 0x0000000400007312 */ /* 0x000e240000301400 */
[----:B0-----:R-:W-:-:S05]  /*4120*/  F2FP.F16.F32.PACK_AB R0, RZ, R0 ;  /* 0x00000000ff00723e */ /* 0x001fca00000000ff */
[----:B------:R0:W-:Y:S01]  /*4130*/  STG.E.U16 desc[UR36][R8.64], R0 ;  /* 0x0000000008007986 */ /* 0x0001e2000c101524 */
[----:B------:R-:W-:Y:S05]  /*4140*/  BRA `(.L_x_14122) ;  /* 0x0000000800e07947 */ /* 0x000fea0003800000 */
.L_x_14125:
        /* <DEDUP_REMOVED lines=10> */
.L_x_14128:
[----:B------:R-:W0:Y:S02]  /*41f0*/  I2F.S64 R4, R4 ;  /* 0x0000000400047312 */ /* 0x000e240000301400 */
[----:B0-----:R-:W-:-:S04]  /*4200*/  F2FP.F16.F32.PACK_AB R3, RZ, R4 ;  /* 0x00000004ff03723e */ /* 0x001fc800000000ff */
[----:B------:R-:W-:-:S05]  /*4210*/  PRMT R3, R3, 0x5410, RZ ;  /* 0x0000541003037816 */ /* 0x000fca00000000ff */
[----:B------:R0:W-:Y:S01]  /*4220*/  STG.E desc[UR36][R8.64], R3 ;  /* 0x0000000308007986 */ /* 0x0001e2000c101924 */
[----:B------:R-:W-:Y:S05]  /*4230*/  BRA `(.L_x_14122) ;  /* 0x0000000800a47947 */ /* 0x000fea0003800000 */
.L_x_14127:
[----:B------:R-:W0:Y:S02]  /*4240*/  I2F.F64.S64 R4, R4 ;  /* 0x0000000400047312 */ /* 0x000e240000301c00 */
[----:B0-----:R0:W-:Y:S01]  /*4250*/  STG.E.64 desc[UR36][R8.64], R4 ;  /* 0x0000000408007986 */ /* 0x0011e2000c101b24 */
[----:B------:R-:W-:Y:S05]  /*4260*/  BRA `(.L_x_14122) ;  /* 0x0000000800987947 */ /* 0x000fea0003800000 */
.L_x_14117:
        /* <DEDUP_REMOVED lines=13> */
.L_x_14131:
[----:B------:R-:W0:Y:S01]  /*4340*/  I2F.F64.S64 R4, R4 ;  /* 0x0000000400047312 */ /* 0x000e220000301c00 */
[----:B------:R-:W-:-:S05]  /*4350*/  CS2R R6, SRZ ;  /* 0x0000000000067805 */ /* 0x000fca000001ff00 */
[----:B0-----:R0:W-:Y:S01]  /*4360*/  STG.E.128 desc[UR36][R8.64], R4 ;  /* 0x0000000408007986 */ /* 0x0011e2000c101d24 */
[----:B------:R-:W-:Y:S05]  /*4370*/  BRA `(.L_x_14122) ;  /* 0x0000000800547947 */ /* 0x000fea0003800000 */
.L_x_14130:
        /* <DEDUP_REMOVED lines=21> */
.L_x_14135:
[----:B------:R-:W-:Y:S05]  /*44d0*/  BSYNC B0 ;  /* 0x0000000000007941 */ /* 0x000fea0003800000 */
.L_x_14134:
[----:B------:R-:W-:-:S05]  /*44e0*/  LOP3.LUT R7, R0, R7, RZ, 0xfc, !PT ;  /* 0x0000000700077212 */ /* 0x000fca00078efcff */
[----:B------:R0:W-:Y:S01]  /*44f0*/  STG.E.U8 desc[UR36][R8.64], R7 ;  /* 0x0000000708007986 */ /* 0x0001e2000c101124 */
[----:B------:R-:W-:Y:S05]  /*4500*/  BRA `(.L_x_14122) ;  /* 0x0000000400f07947 */ /* 0x000fea0003800000 */
.L_x_14133:
        /* <DEDUP_REMOVED lines=13> */
.L_x_14137:
[----:B------:R-:W-:Y:S01]  /*45e0*/  IMAD.MOV.U32 R0, RZ, RZ, 0x7f ;  /* 0x0000007fff007424 */ /* 0x000fe200078e00ff */
[----:B------:R-:W-:-:S04]  /*45f0*/  ISETP.GT.U32.AND P0, PT, R3, 0x7f800000, PT ;  /* 0x7f8000000300780c */ /* 0x000fc80003f04070 */
[----:B------:R-:W-:-:S09]  /*4600*/  SEL R0, R0, 0x7c, P0 ;  /* 0x0000007c00007807 */ /* 0x000fd20000000000 */
.L_x_14138:
[----:B------:R-:W-:Y:S05]  /*4610*/  BSYNC B0 ;  /* 0x0000000000007941 */ /* 0x000fea0003800000 */
.L_x_14136:
[----:B------:R-:W-:-:S04]  /*4620*/  LOP3.LUT R3, R5, 0x80000000, RZ, 0xc0, !PT ;  /* 0x8000000005037812 */ /* 0x000fc800078ec0ff */
[----:B------:R-:W-:-:S04]  /*4630*/  SHF.R.U32.HI R3, RZ, 0x18, R3 ;  /* 0x00000018ff037819 */ /* 0x000fc80000011603 */
[----:B------:R-:W-:-:S05]  /*4640*/  LOP3.LUT R3, R0, R3, RZ, 0xfc, !PT ;  /* 0x0000000300037212 */ /* 0x000fca00078efcff */
[----:B------:R0:W-:Y:S01]  /*4650*/  STG.E.U8 desc[UR36][R8.64], R3 ;  /* 0x0000000308007986 */ /* 0x0001e2000c101124 */
[----:B------:R-:W-:Y:S05]  /*4660*/  BRA `(.L_x_14122) ;  /* 0x0000000400987947 */ /* 0x000fea0003800000 */
.L_x_14132:
[----:B------:R-:W0:Y:S02]  /*4670*/  I2F.S64 R0, R4 ;  /* 0x0000000400007312 */ /* 0x000e240000301400 */
[----:B0-----:R-:W-:-:S05]  /*4680*/  F2FP.BF16.F32.PACK_AB R0, RZ, R0 ;  /* 0x00000000ff00723e */ /* 0x001fca00000010ff */
[----:B------:R0:W-:Y:S01]  /*4690*/  STG.E.U16 desc[UR36][R8.64], R0 ;  /* 0x0000000008007986 */ /* 0x0001e2000c101524 */
[----:B------:R-:W-:Y:S05]  /*46a0*/  BRA `(.L_x_14122) ;  /* 0x0000000400887947 */ /* 0x000fea0003800000 */
.L_x_14129:
        /* <DEDUP_REMOVED lines=10> */
.L_x_14141:
        /* <DEDUP_REMOVED lines=17> */
.L_x_14144:
[----:B------:R-:W-:-:S04]  /*4860*/  LOP3.LUT R0, R5, 0x80000000, RZ, 0xc0, !PT ;  /* 0x8000000005007812 */ /* 0x000fc800078ec0ff */
[----:B------:R-:W-:-:S04]  /*4870*/  SHF.R.U32.HI R0, RZ, 0x18, R0 ;  /* 0x00000018ff007819 */ /* 0x000fc80000011600 */
[----:B------:R-:W-:-:S07]  /*4880*/  LOP3.LUT R0, R3, R0, RZ, 0xfc, !PT ;  /* 0x0000000003007212 */ /* 0x000fce00078efcff */
.L_x_14143:
[----:B------:R-:W-:Y:S05]  /*4890*/  BSYNC B0 ;  /* 0x0000000000007941 */ /* 0x000fea0003800000 */
.L_x_14142:
[----:B------:R3:W-:Y:S01]  /*48a0*/  STG.E.U8 desc[UR36][R8.64], R0 ;  /* 0x0000000008007986 */ /* 0x0007e2000c101124 */
[----:B------:R-:W-:Y:S05]  /*48b0*/  BRA `(.L_x_14122) ;  /* 0x0000000400047947 */ /* 0x000fea0003800000 */
.L_x_14140:
        /* <DEDUP_REMOVED lines=17> */
.L_x_14147:
[----:B------:R-:W-:-:S04]  /*49d0*/  LOP3.LUT R0, R5, 0x80000000, RZ, 0xc0, !PT ;  /* 0x8000000005007812 */ /* 0x000fc800078ec0ff */
[----:B------:R-:W-:-:S04]  /*49e0*/  SHF.R.U32.HI R0, RZ, 0x18, R0 ;  /* 0x00000018ff007819 */ /* 0x000fc80000011600 */
[----:B------:R-:W-:-:S07]  /*49f0*/  LOP3.LUT R0, R3, R0, RZ, 0xfc, !PT ;  /* 0x0000000003007212 */ /* 0x000fce00078efcff */
.L_x_14146:
[----:B------:R-:W-:Y:S05]  /*4a00*/  BSYNC B0 ;  /* 0x0000000000007941 */ /* 0x000fea0003800000 */
.L_x_14145:
[----:B------:R0:W-:Y:S01]  /*4a10*/  STG.E.U8 desc[UR36][R8.64], R0 ;  /* 0x0000000008007986 */ /* 0x0001e2000c101124 */
[----:B------:R-:W-:Y:S05]  /*4a20*/  BRA `(.L_x_14122) ;  /* 0x0000000000a87947 */ /* 0x000fea0003800000 */
.L_x_14139:
        /* <DEDUP_REMOVED lines=22> */
.L_x_14121:
        /* <DEDUP_REMOVED lines=16> */
.L_x_14150:
[----:B------:R-:W-:Y:S05]  /*4c90*/  BRA `(.L_x_14122) ;  /* 0x00000000000c7947 */ /* 0x000fea0003800000 */
.L_x_14149:
[----:B------:R2:W-:Y:S01]  /*4ca0*/  STG.E.64 desc[UR36][R8.64], R4 ;  /* 0x0000000408007986 */ /* 0x0005e2000c101b24 */
[----:B------:R-:W-:Y:S05]  /*4cb0*/  BRA `(.L_x_14122) ;  /* 0x0000000000047947 */ /* 0x000fea0003800000 */
.L_x_14148:
[----:B------:R0:W-:Y:S02]  /*4cc0*/  STG.E desc[UR36][R8.64], R4 ;  /* 0x0000000408007986 */ /* 0x0001e4000c101924 */
.L_x_14122:
[----:B------:R-:W-:-:S07]  /*4cd0*/  VIADD R23, R23, 0x80 ;  /* 0x0000008017177836 */ /* 0x000fce0000000000 */
.L_x_14116:
[----:B------:R-:W-:Y:S05]  /*4ce0*/  BSYNC B6 ;  /* 0x0000000000067941 */ /* 0x000fea0003800000 */
.L_x_14115:
        /* <DEDUP_REMOVED lines=23> */
.L_x_14156:
[----:B------:R0:W-:Y:S01]  /*4e60*/  STG.E.U8 desc[UR36][R8.64], R26 ;  /* 0x0000001a08007986 */ /* 0x0001e2000c101124 */
[----:B------:R-:W-:Y:S05]  /*4e70*/  BRA `(.L_x_14158) ;  /* 0x0000000c004c7947 */ /* 0x000fea0003800000 */
.L_x_14155:
        /* <DEDUP_REMOVED lines=8> */
.L_x_14160:
[----:B------:R0:W-:Y:S01]  /*4f00*/  STG.E desc[UR36][R8.64], R26 ;  /* 0x0000001a08007986 */ /* 0x0001e2000c101924 */
[----:B------:R-:W-:Y:S05]  /*4f10*/  BRA `(.L_x_14158) ;  /* 0x0000000c00247947 */ /* 0x000fea0003800000 */
.L_x_14159:
[----:B------:R0:W-:Y:S01]  /*4f20*/  STG.E.U16 desc[UR36][R8.64], R26 ;  /* 0x0000001a08007986 */ /* 0x0001e2000c101524 */
[----:B------:R-:W-:Y:S05]  /*4f30*/  BRA `(.L_x_14158) ;  /* 0x0000000c001c7947 */ /* 0x000fea0003800000 */
.L_x_14154:
        /* <DEDUP_REMOVED lines=9> */
.L_x_14162:
[----:B------:R-:W0:Y:S02]  /*4fd0*/  I2F.S64 R0, R26 ;  /* 0x0000001a00007312 */ /* 0x000e240000301400 */
[----:B0-----:R-:W-:-:S05]  /*4fe0*/  F2FP.F16.F32.PACK_AB R0, RZ, R0 ;  /* 0x00000000ff00723e */ /* 0x001fca00000000ff */
[----:B------:R0:W-:Y:S01]  /*4ff0*/  STG.E.U16 desc[UR36][R8.64], R0 ;  /* 0x0000000008007986 */ /* 0x0001e2000c101524 */
[----:B------:R-:W-:Y:S05]  /*5000*/  BRA `(.L_x_14158) ;  /* 0x0000000800e87947 */ /* 0x000fea0003800000 */
.L_x_14161:
        /* <DEDUP_REMOVED lines=10> */
.L_x_14164:
[----:B------:R-:W0:Y:S02]  /*50b0*/  I2F.S64 R26, R26 ;  /* 0x0000001a001a7312 */ /* 0x000e240000301400 */
[----:B0-----:R-:W-:-:S04]  /*50c0*/  F2FP.F16.F32.PACK_AB R3, RZ, R26 ;  /* 0x0000001aff03723e */ /* 0x001fc800000000ff */
[----:B------:R-:W-:-:S05]  /*50d0*/  PRMT R3, R3, 0x5410, RZ ;  /* 0x0000541003037816 */ /* 0x000fca00000000ff */
[----:B------:R0:W-:Y:S01]  /*50e0*/  STG.E desc[UR36][R8.64], R3 ;  /* 0x0000000308007986 */ /* 0x0001e2000c101924 */
[----:B------:R-:W-:Y:S05]  /*50f0*/  BRA `(.L_x_14158) ;  /* 0x0000000800ac7947 */ /* 0x000fea0003800000 */
.L_x_14163:
[----:B------:R-:W0:Y:S02]  /*5100*/  I2F.F64.S64 R26, R26 ;  /* 0x0000001a001a7312 */ /* 0x000e240000301c00 */
[----:B0-----:R0:W-:Y:S01]  /*5110*/  STG.E.64 desc[UR36][R8.64], R26 ;  /* 0x0000001a08007986 */ /* 0x0011e2000c101b24 */
[----:B------:R-:W-:Y:S05]  /*5120*/  BRA `(.L_x_14158) ;  /* 0x0000000800a07947 */ /* 0x000fea0003800000 */
.L_x_14153:
        /* <DEDUP_REMOVED lines=13> */
.L_x_14167:
[----:B------:R-:W0:Y:S01]  /*5200*/  I2F.F64.S64 R4, R26 ;  /* 0x0000001a00047312 */ /* 0x000e220000301c00 */
[----:B------:R-:W-:-:S05]  /*5210*/  CS2R R6, SRZ ;  /* 0x0000000000067805 */ /* 0x000fca000001ff00 */
[----:B0-----:R0:W-:Y:S01]  /*5220*/  STG.E.128 desc[UR36][R8.64], R4 ;  /* 0x0000000408007986 */ /* 0x0011e2000c101d24 */
[----:B------:R-:W-:Y:S05]  /*5230*/  BRA `(.L_x_14158) ;  /* 0x00000008005c7947 */ /* 0x000fea0003800000 */
.L_x_14166:
        /* <DEDUP_REMOVED lines=21> */
.L_x_14171:
[----:B------:R-:W-:Y:S05]  /*5390*/  BSYNC B0 ;  /* 0x0000000000007941 */ /* 0x000fea0003800000 */
.L_x_14170:
[----:B------:R-:W-:-:S05]  /*53a0*/  LOP3.LUT R5, R0, R5, RZ, 0xfc, !PT ;  /* 0x0000000500057212 */ /* 0x000fca00078efcff */
[----:B------:R0:W-:Y:S01]  /*53b0*/  STG.E.U8 desc[UR36][R8.64], R5 ;  /* 0x0000000508007986 */ /* 0x0001e2000c101124 */
[----:B------:R-:W-:Y:S05]  /*53c0*/  BRA `(.L_x_14158) ;  /* 0x0000000400f87947 */ /* 0x000fea0003800000 */
.L_x_14169:
        /* <DEDUP_REMOVED lines=13> */
.L_x_14173:
[----:B------:R-:W-:Y:S01]  /*54a0*/  IMAD.MOV.U32 R0, RZ, RZ, 0x7f ;  /* 0x0000007fff007424 */ /* 0x000fe200078e00ff */
[----:B------:R-:W-:-:S04]  /*54b0*/  ISETP.GT.U32.AND P0, PT, R3, 0x7f800000, PT ;  /* 0x7f8000000300780c */ /* 0x000fc80003f04070 */
[----:B------:R-:W-:-:S09]  /*54c0*/  SEL R0, R0, 0x7c, P0 ;  /* 0x0000007c00007807 */ /* 0x000fd20000000000 */
.L_x_14174:
[----:B------:R-:W-:Y:S05]  /*54d0*/  BSYNC B0 ;  /* 0x0000000000007941 */ /* 0x000fea0003800000 */
.L_x_14172:
[----:B------:R-:W-:-:S04]  /*54e0*/  LOP3.LUT R3, R27, 0x80000000, RZ, 0xc0, !PT ;  /* 0x800000001b037812 */ /* 0x000fc800078ec0ff */
[----:B------:R-:W-:-:S04]  /*54f0*/  SHF.R.U32.HI R3, RZ, 0x18, R3 ;  /* 0x00000018ff037819 */ /* 0x000fc80000011603 */
[----:B------:R-:W-:-:S05]  /*5500*/  LOP3.LUT R3, R0, R3, RZ, 0xfc, !PT ;  /* 0x0000000300037212 */ /* 0x000fca00078efcff */
[----:B------:R0:W-:Y:S01]  /*5510*/  STG.E.U8 desc[UR36][R8.64], R3 ;  /* 0x0000000308007986 */ /* 0x0001e2000c101124 */
[----:B------:R-:W-:Y:S05]  /*5520*/  BRA `(.L_x_14158) ;  /* 0x0000000400a07947 */ /* 0x000fea0003800000 */
.L_x_14168:
[----:B------:R-:W0:Y:S02]  /*5530*/  I2F.S64 R0, R26 ;  /* 0x0000001a00007312 */ /* 0x000e240000301400 */
[----:B0-----:R-:W-:-:S05]  /*5540*/  F2FP.BF16.F32.PACK_AB R0, RZ, R0 ;  /* 0x00000000ff00723e */ /* 0x001fca00000010ff */
[----:B------:R0:W-:Y:S01]  /*5550*/  STG.E.U16 desc[UR36][R8.64], R0 ;  /* 0x0000000008007986 */ /* 0x0001e2000c101524 */
[----:B------:R-:W-:Y:S05]  /*5560*/  BRA `(.L_x_14158) ;  /* 0x0000000400907947 */ /* 0x000fea0003800000 */
.L_x_14165:
        /* <DEDUP_REMOVED lines=10> */
.L_x_14177:
        /* <DEDUP_REMOVED lines=17> */
.L_x_14180:
[----:B------:R-:W-:-:S04]  /*5720*/  LOP3.LUT R3, R27, 0x80000000, RZ, 0xc0, !PT ;  /* 0x800000001b037812 */ /* 0x000fc800078ec0ff */
[----:B------:R-:W-:-:S04]  /*5730*/  SHF.R.U32.HI R3, RZ, 0x18, R3 ;  /* 0x00000018ff037819 */ /* 0x000fc80000011603 */
[----:B------:R-:W-:-:S04]  /*5740*/  LOP3.LUT R0, R0, R3, RZ, 0xfc, !PT ;  /* 0x0000000300007212 */ /* 0x000fc800078efcff */
[----:B------:R-:W-:-:S07]  /*5750*/  PRMT R4, R0, 0x7610, R4 ;  /* 0x0000761000047816 */ /* 0x000fce0000000004 */
.L_x_14179:
[----:B------:R-:W-:Y:S05]  /*5760*/  BSYNC B0 ;  /* 0x0000000000007941 */ /* 0x000fea0003800000 */
.L_x_14178:
[----:B------:R3:W-:Y:S01]  /*5770*/  STG.E.U8 desc[UR36][R8.64], R4 ;  /* 0x0000000408007986 */ /* 0x0007e2000c101124 */
[----:B------:R-:W-:Y:S05]  /*5780*/  BRA `(.L_x_14158) ;  /* 0x0000000400087947 */ /* 0x000fea0003800000 */
.L_x_14176:
        /* <DEDUP_REMOVED lines=17> */
.L_x_14183:
[----:B------:R-:W-:-:S04]  /*58a0*/  LOP3.LUT R3, R27, 0x80000000, RZ, 0xc0, !PT ;  /* 0x800000001b037812 */ /* 0x000fc800078ec0ff */
[----:B------:R-:W-:-:S04]  /*58b0*/  SHF.R.U32.HI R3, RZ, 0x18, R3 ;  /* 0x00000018ff037819 */ /* 0x000fc80000011603 */
[----:B------:R-:W-:-:S04]  /*58c0*/  LOP3.LUT R0, R0, R3, RZ, 0xfc, !PT ;  /* 0x0000000300007212 */ /* 0x000fc800078efcff */
[----:B------:R-:W-:-:S07]  /*58d0*/  PRMT R4, R0, 0x7610, R4 ;  /* 0x0000761000047816 */ /* 0x000fce0000000004 */
.L_x_14182:
[----:B------:R-:W-:Y:S05]  /*58e0*/  BSYNC B0 ;  /* 0x0000000000007941 */ /* 0x000fea0003800000 */
.L_x_14181:
[----:B------:R0:W-:Y:S01]  /*58f0*/  STG.E.U8 desc[UR36][R8.64], R4 ;  /* 0x0000000408007986 */ /* 0x0001e2000c101124 */
[----:B------:R-:W-:Y:S05]  /*5900*/  BRA `(.L_x_14158) ;  /* 0x0000000000a87947 */ /* 0x000fea0003800000 */
.L_x_14175:
        /* <DEDUP_REMOVED lines=22> */
.L_x_14157:
        /* <DEDUP_REMOVED lines=16> */
.L_x_14186:
[----:B------:R-:W-:Y:S05]  /*5b70*/  BRA `(.L_x_14158) ;  /* 0x00000000000c7947 */ /* 0x000fea0003800000 */
.L_x_14185:
[----:B------:R1:W-:Y:S01]  /*5b80*/  STG.E.64 desc[UR36][R8.64], R26 ;  /* 0x0000001a08007986 */ /* 0x0003e2000c101b24 */
[----:B------:R-:W-:Y:S05]  /*5b90*/  BRA `(.L_x_14158) ;  /* 0x0000000000047947 */ /* 0x000fea0003800000 */
.L_x_14184:
[----:B------:R0:W-:Y:S02]  /*5ba0*/  STG.E desc[UR36][R8.64], R26 ;  /* 0x0000001a08007986 */ /* 0x0001e4000c101924 */
.L_x_14158:
        /* <DEDUP_REMOVED lines=23> */
.L_x_14190:
[----:B------:R0:W-:Y:S01]  /*5d20*/  STG.E.U8 desc[UR36][R8.64], R16 ;  /* 0x0000001008007986 */ /* 0x0001e2000c101124 */
[----:B------:R-:W-:Y:S05]  /*5d30*/  BRA `(.L_x_14192) ;  /* 0x0000000c004c7947 */ /* 0x000fea0003800000 */
.L_x_14189:
        /* <DEDUP_REMOVED lines=8> */
.L_x_14194:
[----:B------:R0:W-:Y:S01]  /*5dc0*/  STG.E desc[UR36][R8.64], R16 ;  /* 0x0000001008007986 */ /* 0x0001e2000c101924 */
[----:B------:R-:W-:Y:S05]  /*5dd0*/  BRA `(.L_x_14192) ;  /* 0x0000000c00247947 */ /* 0x000fea0003800000 */
.L_x_14193:
[----:B------:R0:W-:Y:S01]  /*5de0*/  STG.E.U16 desc[UR36][R8.64], R16 ;  /* 0x0000001008007986 */ /* 0x0001e2000c101524 */
[----:B------:R-:W-:Y:S05]  /*5df0*/  BRA `(.L_x_14192) ;  /* 0x0000000c001c7947 */ /* 0x000fea0003800000 */
.L_x_14188:
        /* <DEDUP_REMOVED lines=9> */
.L_x_14196:
[----:B------:R-:W0:Y:S02]  /*5e90*/  I2F.S64 R0, R16 ;  /* 0x0000001000007312 */ /* 0x000e240000301400 */
[----:B0-----:R-:W-:-:S05]  /*5ea0*/  F2FP.F16.F32.PACK_AB R0, RZ, R0 ;  /* 0x00000000ff00723e */ /* 0x001fca00000000ff */
[----:B------:R0:W-:Y:S01]  /*5eb0*/  STG.E.U16 desc[UR36][R8.64], R0 ;  /* 0x0000000008007986 */ /* 0x0001e2000c101524 */
[----:B------:R-:W-:Y:S05]  /*5ec0*/  BRA `(.L_x_14192) ;  /* 0x0000000800e87947 */ /* 0x000fea0003800000 */
.L_x_14195:
        /* <DEDUP_REMOVED lines=10> */
.L_x_14198:
[----:B------:R-:W0:Y:S02]  /*5f70*/  I2F.S64 R16, R16 ;  /* 0x0000001000107312 */ /* 0x000e240000301400 */
[----:B0-----:R-:W-:-:S04]  /*5f80*/  F2FP.F16.F32.PACK_AB R3, RZ, R16 ;  /* 0x00000010ff03723e */ /* 0x001fc800000000ff */
[----:B------:R-:W-:-:S05]  /*5f90*/  PRMT R3, R3, 0x5410, RZ ;  /* 0x0000541003037816 */ /* 0x000fca00000000ff */
[----:B------:R0:W-:Y:S01]  /*5fa0*/  STG.E desc[UR36][R8.64], R3 ;  /* 0x0000000308007986 */ /* 0x0001e2000c101924 */
[----:B------:R-:W-:Y:S05]  /*5fb0*/  BRA `(.L_x_14192) ;  /* 0x0000000800ac7947 */ /* 0x000fea0003800000 */
.L_x_14197:
[----:B------:R-:W0:Y:S02]  /*5fc0*/  I2F.F64.S64 R16, R16 ;  /* 0x0000001000107312 */ /* 0x000e240000301c00 */
[----:B0-----:R0:W-:Y:S01]  /*5fd0*/  STG.E.64 desc[UR36][R8.64], R16 ;  /* 0x0000001008007986 */ /* 0x0011e2000c101b24 */
[----:B------:R-:W-:Y:S05]  /*5fe0*/  BRA `(.L_x_14192) ;  /* 0x0000000800a07947 */ /* 0x000fea0003800000 */
.L_x_14187:
        /* <DEDUP_REMOVED lines=13> */
.L_x_14201:
[----:B------:R-:W0:Y:S01]  /*60c0*/  I2F.F64.S64 R4, R16 ;  /* 0x0000001000047312 */ /* 0x000e220000301c00 */
[----:B------:R-:W-:-:S05]  /*60d0*/  CS2R R6, SRZ ;  /* 0x0000000000067805 */ /* 0x000fca000001ff00 */
[----:B0-----:R0:W-:Y:S01]  /*60e0*/  STG.E.128 desc[UR36][R8.64], R4 ;  /* 0x0000000408007986 */ /* 0x0011e2000c101d24 */
[----:B------:R-:W-:Y:S05]  /*60f0*/  BRA `(.L_x_14192) ;  /* 0x00000008005c7947 */ /* 0x000fea0003800000 */
.L_x_14200:
        /* <DEDUP_REMOVED lines=21> */
.L_x_14205:
[----:B------:R-:W-:Y:S05]  /*6250*/  BSYNC B0 ;  /* 0x0000000000007941 */ /* 0x000fea0003800000 */
.L_x_14204:
[----:B------:R-:W-:-:S05]  /*6260*/  LOP3.LUT R5, R0, R5, RZ, 0xfc, !PT ;  /* 0x0000000500057212 */ /* 0x000fca00078efcff */
[----:B------:R0:W-:Y:S01]  /*6270*/  STG.E.U8 desc[UR36][R8.64], R5 ;  /* 0x0000000508007986 */ /* 0x0001e2000c101124 */
[----:B------:R-:W-:Y:S05]  /*6280*/  BRA `(.L_x_14192) ;  /* 0x0000000400f87947 */ /* 0x000fea0003800000 */
.L_x_14203:
        /* <DEDUP_REMOVED lines=13> */
.L_x_14207:
[----:B------:R-:W-:Y:S01]  /*6360*/  IMAD.MOV.U32 R0, RZ, RZ, 0x7f ;  /* 0x0000007fff007424 */ /* 0x000fe200078e00ff */
[----:B------:R-:W-:-:S04]  /*6370*/  ISETP.GT.U32.AND P0, PT, R3, 0x7f800000, PT ;  /* 0x7f8000000300780c */ /* 0x000fc80003f04070 */
[----:B------:R-:W-:-:S09]  /*6380*/  SEL R0, R0, 0x7c, P0 ;  /* 0x0000007c00007807 */ /* 0x000fd20000000000 */
.L_x_14208:
[----:B------:R-:W-:Y:S05]  /*6390*/  BSYNC B0 ;  /* 0x0000000000007941 */ /* 0x000fea0003800000 */
.L_x_14206:
[----:B------:R-:W-:-:S04]  /*63a0*/  LOP3.LUT R3, R17, 0x80000000, RZ, 0xc0, !PT ;  /* 0x8000000011037812 */ /* 0x000fc800078ec0ff */
[----:B------:R-:W-:-:S04]  /*63b0*/  SHF.R.U32.HI R3, RZ, 0x18, R3 ;  /* 0x00000018ff037819 */ /* 0x000fc80000011603 */
[----:B------:R-:W-:-:S05]  /*63c0*/  LOP3.LUT R3, R0, R3, RZ, 0xfc, !PT ;  /* 0x0000000300037212 */ /* 0x000fca00078efcff */
[----:B------:R0:W-:Y:S01]  /*63d0*/  STG.E.U8 desc[UR36][R8.64], R3 ;  /* 0x0000000308007986 */ /* 0x0001e2000c101124 */
[----:B------:R-:W-:Y:S05]  /*63e0*/  BRA `(.L_x_14192) ;  /* 0x0000000400a07947 */ /* 0x000fea0003800000 */
.L_x_14202:
[----:B------:R-:W0:Y:S02]  /*63f0*/  I2F.S64 R0, R16 ;  /* 0x0000001000007312 */ /* 0x000e240000301400 */
[----:B0-----:R-:W-:-:S05]  /*6400*/  F2FP.BF16.F32.PACK_AB R0, RZ, R0 ;  /* 0x00000000ff00723e */ /* 0x001fca00000010ff */
[----:B------:R0:W-:Y:S01]  /*6410*/  STG.E.U16 desc[UR36][R8.64], R0 ;  /* 0x0000000008007986 */ /* 0x0001e2000c101524 */
[----:B------:R-:W-:Y:S05]  /*6420*/  BRA `(.L_x_14192) ;  /* 0x0000000400907947 */ /* 0x000fea0003800000 */
.L_x_14199:
        /* <DEDUP_REMOVED lines=10> */
.L_x_14211:
        /* <DEDUP_REMOVED lines=17> */
.L_x_14214:
[----:B------:R-:W-:-:S04]  /*65e0*/  LOP3.LUT R3, R17, 0x80000000, RZ, 0xc0, !PT ;  /* 0x8000000011037812 */ /* 0x000fc800078ec0ff */
[----:B------:R-:W-:-:S04]  /*65f0*/  SHF.R.U32.HI R3, RZ, 0x18, R3 ;  /* 0x00000018ff037819 */ /* 0x000fc80000011603 */
[----:B------:R-:W-:-:S04]  /*6600*/  LOP3.LUT R0, R0, R3, RZ, 0xfc, !PT ;  /* 0x0000000300007212 */ /* 0x000fc800078efcff */
[----:B------:R-:W-:-:S07]  /*6610*/  PRMT R4, R0, 0x7610, R4 ;  /* 0x0000761000047816 */ /* 0x000fce0000000004 */
.L_x_14213:
[----:B------:R-:W-:Y:S05]  /*6620*/  BSYNC B0 ;  /* 0x0000000000007941 */ /* 0x000fea0003800000 */
.L_x_14212:
[----:B------:R3:W-:Y:S01]  /*6630*/  STG.E.U8 desc[UR36][R8.64], R4 ;  /* 0x0000000408007986 */ /* 0x0007e2000c101124 */
[----:B------:R-:W-:Y:S05]  /*6640*/  BRA `(.L_x_14192) ;  /* 0x0000000400087947 */ /* 0x000fea0003800000 */
.L_x_14210:
        /* <DEDUP_REMOVED lines=17> */
.L_x_14217:
[----:B------:R-:W-:-:S04]  /*6760*/  LOP3.LUT R3, R17, 0x80000000, RZ, 0xc0, !PT ;  /* 0x8000000011037812 */ /* 0x000fc800078ec0ff */
[----:B------:R-:W-:-:S04]  /*6770*/  SHF.R.U32.HI R3, RZ, 0x18, R3 ;  /* 0x00000018ff037819 */ /* 0x000fc80000011603 */
[----:B------:R-:W-:-:S04]  /*6780*/  LOP3.LUT R0, R0, R3, RZ, 0xfc, !PT ;  /* 0x0000000300007212 */ /* 0x000fc800078efcff */
[----:B------:R-:W-:-:S07]  /*6790*/  PRMT R4, R0, 0x7610, R4 ;  /* 0x0000761000047816 */ /* 0x000fce0000000004 */
.L_x_14216:
[----:B------:R-:W-:Y:S05]  /*67a0*/  BSYNC B0 ;  /* 0x0000000000007941 */ /* 0x000fea0003800000 */
.L_x_14215:
[----:B------:R0:W-:Y:S01]  /*67b0*/  STG.E.U8 desc[UR36][R8.64], R4 ;  /* 0x0000000408007986 */ /* 0x0001e2000c101124 */
[----:B------:R-:W-:Y:S05]  /*67c0*/  BRA `(.L_x_14192) ;  /* 0x0000000000a87947 */ /* 0x000fea0003800000 */
.L_x_14209:
        /* <DEDUP_REMOVED lines=22> */
.L_x_14191:
        /* <DEDUP_REMOVED lines=16> */
.L_x_14220:
[----:B------:R-:W-:Y:S05]  /*6a30*/  BRA `(.L_x_14192) ;  /* 0x00000000000c7947 */ /* 0x000fea0003800000 */
.L_x_14219:
[----:B------:R2:W-:Y:S01]  /*6a40*/  STG.E.64 desc[UR36][R8.64], R16 ;  /* 0x0000001008007986 */ /* 0x0005e2000c101b24 */
[----:B------:R-:W-:Y:S05]  /*6a50*/  BRA `(.L_x_14192) ;  /* 0x0000000000047947 */ /* 0x000fea0003800000 */
.L_x_14218:
[----:B------:R0:W-:Y:S02]  /*6a60*/  STG.E desc[UR36][R8.64], R16 ;  /* 0x0000001008007986 */ /* 0x0001e4000c101924 */
.L_x_14192:
[----:B------:R-:W-:-:S07]  /*6a70*/  VIADD R23, R23, 0x80 ;  /* 0x0000008017177836 */ /* 0x000fce0000000000 */
.L_x_14152:
[----:B------:R-:W-:Y:S05]  /*6a80*/  BSYNC B6 ;  /* 0x0000000000067941 */ /* 0x000fea0003800000 */
.L_x_14151:
[----:B------:R-:W-:-:S13]  /*6a90*/  ISETP.GE.AND P0, PT, R23, R18, PT ;  /* 0x000000121700720c */ /* 0x000fda0003f06270 */
[----:B------:R-:W-:Y:S05]  /*6aa0*/  @P0 EXIT ;  /* 0x000000000000094d */ /* 0x000fea0003800000 */
[----:B0-234-:R-:W0:Y:S01]  /*6ab0*/  LDC.64 R4, c[0x0][0x228] ;  /* 0x00008a00ff047b82 */ /* 0x01de220000000a00 */
[----:B------:R-:W-:Y:S01]  /*6ac0*/  PRMT R0, R19, 0x9910, RZ ;  /* 0x0000991013007816 */ /* 0x000fe200000000ff */
[----:B------:R-:W-:Y:S01]  /*6ad0*/  IMAD R2, R2, 0x200, R23 ;  /* 0x0000020002027824 */ /* 0x000fe200078e0217 */
[----:B------:R-:W-:Y:S02]  /*6ae0*/  ULDC UR4, c[0x0][0x248] ;  /* 0x0000920000047ab9 */ /* 0x000fe40000000800 */
[----:B------:R-:W-:Y:S01]  /*6af0*/  ISETP.GT.AND P1, PT, R0, 0x9, PT ;  /* 0x000000090000780c */ /* 0x000fe20003f24270 */
[----:B-1----:R-:W-:-:S05]  /*6b00*/  IMAD R3, R2, UR4, RZ ;  /* 0x0000000402037c24 */ /* 0x002fca000f8e02ff */
        /* <DEDUP_REMOVED lines=13> */
.L_x_14224:
[----:B------:R-:W-:Y:S01]  /*6be0*/  STG.E.U8 desc[UR36][R2.64], R24 ;  /* 0x0000001802007986 */ /* 0x000fe2000c101124 */
[----:B------:R-:W-:Y:S05]  /*6bf0*/  EXIT ;  /* 0x000000000000794d */ /* 0x000fea0003800000 */
.L_x_14223:
        /* <DEDUP_REMOVED lines=8> */
.L_x_14227:
[----:B------:R-:W-:Y:S01]  /*6c80*/  STG.E desc[UR36][R2.64], R24 ;  /* 0x0000001802007986 */ /* 0x000fe2000c101924 */
[----:B------:R-:W-:Y:S05]  /*6c90*/  EXIT ;  /* 0x000000000000794d */ /* 0x000fea0003800000 */
.L_x_14226:
[----:B------:R-:W-:Y:S01]  /*6ca0*/  STG.E.U16 desc[UR36][R2.64], R24 ;  /* 0x0000001802007986 */ /* 0x000fe2000c101524 */
[----:B------:R-:W-:Y:S05]  /*6cb0*/  EXIT ;  /* 0x000000000000794d */ /* 0x000fea0003800000 */
.L_x_14222:
        /* <DEDUP_REMOVED lines=9> */
.L_x_14229:
[----:B------:R-:W0:Y:S02]  /*6d50*/  I2F.S64 R0, R24 ;  /* 0x0000001800007312 */ /* 0x000e240000301400 */
[----:B0-----:R-:W-:-:S05]  /*6d60*/  F2FP.F16.F32.PACK_AB R0, RZ, R0 ;  /* 0x00000000ff00723e */ /* 0x001fca00000000ff */
[----:B------:R-:W-:Y:S01]  /*6d70*/  STG.E.U16 desc[UR36][R2.64], R0 ;  /* 0x0000000002007986 */ /* 0x000fe2000c101524 */
[----:B------:R-:W-:Y:S05]  /*6d80*/  EXIT ;  /* 0x000000000000794d */ /* 0x000fea0003800000 */
.L_x_14228:
        /* <DEDUP_REMOVED lines=10> */
.L_x_14231:
[----:B------:R-:W0:Y:S02]  /*6e30*/  I2F.S64 R24, R24 ;  /* 0x0000001800187312 */ /* 0x000e240000301400 */
[----:B0-----:R-:W-:-:S04]  /*6e40*/  F2FP.F16.F32.PACK_AB R5, RZ, R24 ;  /* 0x00000018ff05723e */ /* 0x001fc800000000ff */
[----:B------:R-:W-:-:S05]  /*6e50*/  PRMT R5, R5, 0x5410, RZ ;  /* 0x0000541005057816 */ /* 0x000fca00000000ff */
[----:B------:R-:W-:Y:S01]  /*6e60*/  STG.E desc[UR36][R2.64], R5 ;  /* 0x0000000502007986 */ /* 0x000fe2000c101924 */
[----:B------:R-:W-:Y:S05]  /*6e70*/  EXIT ;  /* 0x000000000000794d */ /* 0x000fea0003800000 */
.L_x_14230:
[----:B------:R-:W0:Y:S02]  /*6e80*/  I2F.F64.S64 R24, R24 ;  /* 0x0000001800187312 */ /* 0x000e240000301c00 */
[----:B0-----:R-:W-:Y:S01]  /*6e90*/  STG.E.64 desc[UR36][R2.64], R24 ;  /* 0x0000001802007986 */ /* 0x001fe2000c101b24 */
[----:B------:R-:W-:Y:S05]  /*6ea0*/  EXIT ;  /* 0x000000000000794d */ /* 0x000fea0003800000 */
.L_x_14221:
        /* <DEDUP_REMOVED lines=13> */
.L_x_14234:
[----:B------:R-:W0:Y:S01]  /*6f80*/  I2F.F64.S64 R24, R24 ;  /* 0x0000001800187312 */ /* 0x000e220000301c00 */
[----:B------:R-:W-:-:S05]  /*6f90*/  CS2R R26, SRZ ;  /* 0x00000000001a7805 */ /* 0x000fca000001ff00 */
[----:B0-----:R-:W-:Y:S01]  /*6fa0*/  STG.E.128 desc[UR36][R2.64], R24 ;  /* 0x0000001802007986 */ /* 0x001fe2000c101d24 */
[----:B------:R-:W-:Y:S05]  /*6fb0*/  EXIT ;  /* 0x000000000000794d */ /* 0x000fea0003800000 */
.L_x_14233:
        /* <DEDUP_REMOVED lines=21> */
.L_x_14238:
[----:B------:R-:W-:Y:S05]  /*7110*/  BSYNC B0 ;  /* 0x0000000000007941 */ /* 0x000fea0003800000 */
.L_x_14237:
[----:B------:R-:W-:-:S05]  /*7120*/  LOP3.LUT R5, R0, R5, RZ, 0xfc, !PT ;  /* 0x0000000500057212 */ /* 0x000fca00078efcff */
[----:B------:R-:W-:Y:S01]  /*7130*/  STG.E.U8 desc[UR36][R2.64], R5 ;  /* 0x0000000502007986 */ /* 0x000fe2000c101124 */
[----:B------:R-:W-:Y:S05]  /*7140*/  EXIT ;  /* 0x000000000000794d */ /* 0x000fea0003800000 */
.L_x_14236:
        /* <DEDUP_REMOVED lines=13> */
.L_x_14240:
[----:B------:R-:W-:Y:S01]  /*7220*/  IMAD.MOV.U32 R0, RZ, RZ, 0x7f ;  /* 0x0000007fff007424 */ /* 0x000fe200078e00ff */
[----:B------:R-:W-:-:S04]  /*7230*/  ISETP.GT.U32.AND P0, PT, R4, 0x7f800000, PT ;  /* 0x7f8000000400780c */ /* 0x000fc80003f04070 */
[----:B------:R-:W-:-:S09]  /*7240*/  SEL R0, R0, 0x7c, P0 ;  /* 0x0000007c00007807 */ /* 0x000fd20000000000 */
.L_x_14241:
[----:B------:R-:W-:Y:S05]  /*7250*/  BSYNC B0 ;  /* 0x0000000000007941 */ /* 0x000fea0003800000 */
.L_x_14239:
[----:B------:R-:W-:-:S04]  /*7260*/  LOP3.LUT R4, R25, 0x80000000, RZ, 0xc0, !PT ;  /* 0x8000000019047812 */ /* 0x000fc800078ec0ff */
[----:B------:R-:W-:-:S04]  /*7270*/  SHF.R.U32.HI R5, RZ, 0x18, R4 ;  /* 0x00000018ff057819 */ /* 0x000fc80000011604 */
[----:B------:R-:W-:-:S05]  /*7280*/  LOP3.LUT R5, R0, R5, RZ, 0xfc, !PT ;  /* 0x0000000500057212 */ /* 0x000fca00078efcff */
[----:B------:R-:W-:Y:S01]  /*7290*/  STG.E.U8 desc[UR36][R2.64], R5 ;  /* 0x0000000502007986 */ /* 0x000fe2000c101124 */
[----:B------:R-:W-:Y:S05]  /*72a0*/  EXIT ;  /* 0x000000000000794d */ /* 0x000fea0003800000 */
.L_x_14235:
[----:B------:R-:W0:Y:S02]  /*72b0*/  I2F.S64 R0, R24 ;  /* 0x0000001800007312 */ /* 0x000e240000301400 */
[----:B0-----:R-:W-:-:S05]  /*72c0*/  F2FP.BF16.F32.PACK_AB R0, RZ, R0 ;  /* 0x00000000ff00723e */ /* 0x001fca00000010ff */
[----:B------:R-:W-:Y:S01]  /*72d0*/  STG.E.U16 desc[UR36][R2.64], R0 ;  /* 0x0000000002007986 */ /* 0x000fe2000c101524 */
[----:B------:R-:W-:Y:S05]  /*72e0*/  EXIT ;  /* 0x000000000000794d */ /* 0x000fea0003800000 */
.L_x_14232:
        /* <DEDUP_REMOVED lines=10> */
.L_x_14244:
        /* <DEDUP_REMOVED lines=17> */
.L_x_14247:
[----:B------:R-:W-:-:S04]  /*74a0*/  LOP3.LUT R0, R25, 0x80000000, RZ, 0xc0, !PT ;  /* 0x8000000019007812 */ /* 0x000fc800078ec0ff */
[----:B------:R-:W-:-:S04]  /*74b0*/  SHF.R.U32.HI R5, RZ, 0x18, R0 ;  /* 0x00000018ff057819 */ /* 0x000fc80000011600 */
[----:B------:R-:W-:-:S04]  /*74c0*/  LOP3.LUT R4, R4, R5, RZ, 0xfc, !PT ;  /* 0x0000000504047212 */ /* 0x000fc800078efcff */
[----:B------:R-:W-:-:S07]  /*74d0*/  PRMT R0, R4, 0x7610, R0 ;  /* 0x0000761004007816 */ /* 0x000fce0000000000 */
.L_x_14246:
[----:B------:R-:W-:Y:S05]  /*74e0*/  BSYNC B0 ;  /* 0x0000000000007941 */ /* 0x000fea0003800000 */
.L_x_14245:
[----:B------:R-:W-:Y:S01]  /*74f0*/  STG.E.U8 desc[UR36][R2.64], R0 ;  /* 0x0000000002007986 */ /* 0x000fe2000c101124 */
[----:B------:R-:W-:Y:S05]  /*7500*/  EXIT ;  /* 0x000000000000794d */ /* 0x000fea0003800000 */
.L_x_14243:
        /* <DEDUP_REMOVED lines=17> */
.L_x_14250:
[----:B------:R-:W-:-:S04]  /*7620*/  LOP3.LUT R0, R25, 0x80000000, RZ, 0xc0, !PT ;  /* 0x8000000019007812 */ /* 0x000fc800078ec0ff */
[----:B------:R-:W-:-:S04]  /*7630*/  SHF.R.U32.HI R5, RZ, 0x18, R0 ;  /* 0x00000018ff057819 */ /* 0x000fc80000011600 */
[----:B------:R-:W-:-:S04]  /*7640*/  LOP3.LUT R4, R4, R5, RZ, 0xfc, !PT ;  /* 0x0000000504047212 */ /* 0x000fc800078efcff */
[----:B------:R-:W-:-:S07]  /*7650*/  PRMT R0, R4, 0x7610, R0 ;  /* 0x0000761004007816 */ /* 0x000fce0000000000 */
.L_x_14249:
[----:B------:R-:W-:Y:S05]  /*7660*/  BSYNC B0 ;  /* 0x0000000000007941 */ /* 0x000fea0003800000 */
.L_x_14248:
[----:B------:R-:W-:Y:S01]  /*7670*/  STG.E.U8 desc[UR36][R2.64], R0 ;  /* 0x0000000002007986 */ /* 0x000fe2000c101124 */
[----:B------:R-:W-:Y:S05]  /*7680*/  EXIT ;  /* 0x000000000000794d */ /* 0x000fea0003800000 */
.L_x_14242:
        /* <DEDUP_REMOVED lines=22> */
.L_x_14225:
        /* <DEDUP_REMOVED lines=16> */
.L_x_14253:
[----:B------:R-:W-:Y:S05]  /*78f0*/  EXIT ;  /* 0x000000000000794d */ /* 0x000fea0003800000 */
.L_x_14252:
[----:B------:R-:W-:Y:S01]  /*7900*/  STG.E.64 desc[UR36][R2.64], R24 ;  /* 0x0000001802007986 */ /* 0x000fe2000c101b24 */
[----:B------:R-:W-:Y:S05]  /*7910*/  EXIT ;  /* 0x000000000000794d */ /* 0x000fea0003800000 */
.L_x_14251:
[----:B------:R-:W-:Y:S01]  /*7920*/  STG.E desc[UR36][R2.64], R24 ;  /* 0x0000001802007986 */ /* 0x000fe2000c101924 */
[----:B------:R-:W-:Y:S05]  /*7930*/  EXIT ;  /* 0x000000000000794d */ /* 0x000fea0003800000 */
.L_x_14254:
        /* <DEDUP_REMOVED lines=12> */
.L_x_32156:


//--------------------- .text._ZN2at6native18elementwise_kernelILi128ELi2EZNS0_22gpu_kernel_impl_nocastINS0_13AUnaryFunctorIlllZZZNS0_21heaviside_kernel_cudaERNS_18TensorIteratorBaseEENKUlvE_clEvENKUlvE2_clEvEUlllE_EEEEvS5_RKT_EUliE_EEviT1_ --------------------------
	.section	.text._ZN2at6native18elementwise_kernelILi128ELi2EZNS0_22gpu_kernel_impl_nocastINS0_13AUnaryFunctorIlllZZZNS0_21heaviside_kernel_cudaERNS_18TensorIteratorBaseEENKUlvE_clEvENKUlvE2_clEvEUlllE_EEEEvS5_RKT_EUliE_EEviT1_,"ax",@progbits
	.align	128
        .global         _ZN2at6native18elementwise_kernelILi128ELi2EZNS0_22gpu_kernel_impl_nocastINS0_13AUnaryFunctorIlllZZZNS0_21heaviside_kernel_cudaERNS_18TensorIteratorBaseEENKUlvE_clEvENKUlvE2_clEvEUlllE_EEEEvS5_RKT_EUliE_EEviT1_
        .type           _ZN2at6native18elementwise_kernelILi128ELi2EZNS0_22gpu_kernel_impl_nocastINS0_13AUnaryFunctorIlllZZZNS0_21heaviside_kernel_cudaERNS_18TensorIteratorBaseEENKUlvE_clEvENKUlvE2_clEvEUlllE_EEEEvS5_RKT_EUliE_EEviT1_,@function
        .size           _ZN2at6native18elementwise_kernelILi128ELi2EZNS0_22gpu_kernel_impl_nocastINS0_13AUnaryFunctorIlllZZZNS0_21heaviside_kernel_cudaERNS_18TensorIteratorBaseEENKUlvE_clEvENKUlvE2_clEvEUlllE_EEEEvS5_RKT_EUliE_EEviT1_,(.L_x_32157 - _ZN2at6native18elementwise_kernelILi128ELi2EZNS0_22gpu_kernel_impl_nocastINS0_13AUnaryFunctorIlllZZZNS0_21heaviside_kernel_cudaERNS_18TensorIteratorBaseEENKUlvE_clEvENKUlvE2_clEvEUlllE_EEEEvS5_RKT_EUliE_EEviT1_)
        .other          _ZN2at6native18elementwise_kernelILi128ELi2EZNS0_22gpu_kernel_impl_nocastINS0_13AUnaryFunctorIlllZZZNS0_21heaviside_kernel_cudaERNS_18TensorIteratorBaseEENKUlvE_clEvENKUlvE2_clEvEUlllE_EEEEvS5_RKT_EUliE_EEviT1_,@"STO_CUDA_ENTRY STV_DEFAULT"
_ZN2at6native18elementwise_kernelILi128ELi2EZNS0_22gpu_kernel_impl_nocastINS0_13AUnaryFunctorIlllZZZNS0_21heaviside_kernel_cudaERNS_18TensorIteratorBaseEENKUlvE_clEvENKUlvE2_clEvEUlllE_EEEEvS5_RKT_EUliE_EEviT1_:
.text._ZN2at6native18elementwise_kernelILi128ELi2EZNS0_22gpu_kernel_impl_nocastINS0_13AUnaryFunctorIlllZZZNS0_21heaviside_kernel_cudaERNS_18TensorIteratorBaseEENKUlvE_clEvENKUlvE2_clEvEUlllE_EEEEvS5_RKT_EUliE_EEviT1_:
        /* <DEDUP_REMOVED lines=312> */
.L_x_14257:
[----:B------:R-:W-:Y:S01]  /*1380*/  ULDC.64 UR8, c[0x0][0x418] ;  /* 0x0001060000087ab9 */ /* 0x000fe20000000a00 */
[----:B------:R-:W-:Y:S01]  /*1390*/  ULDC.64 UR10, c[0x0][0x428] ;  /* 0x00010a00000a7ab9 */ /* 0x000fe20000000a00 */
[----:B------:R-:W-:-:S04]  /*13a0*/  IADD3 R4, P0, R2, UR8, RZ ;  /* 0x0000000802047c10 */ /* 0x000fc8000ff1e0ff */
[----:B------:R-:W-:Y:S01]  /*13b0*/  IADD3.X R5, RZ, UR9, RZ, P0, !PT ;  /* 0x00000009ff057c10 */ /* 0x000fe200087fe4ff */
[----:B------:R-:W-:Y:S01]  /*13c0*/  UISETP.GT.U32.AND UP0, UPT, UR10, URZ, UPT ;  /* 0x0000003f0a00728c */ /* 0x000fe2000bf04070 */
[----:B------:R-:W-:-:S04]  /*13d0*/  ULDC.64 UR8, c[0x0][0x410] ;  /* 0x0001040000087ab9 */ /* 0x000fc80000000a00 */
[----:B------:R-:W2:Y:S01]  /*13e0*/  LDG.E.64 R4, desc[UR4][R4.64] ;  /* 0x0000000404047981 */ /* 0x000ea2000c1e1b00 */
[----:B------:R-:W-:Y:S01]  /*13f0*/  UISETP.GT.AND.EX UP0, UPT, UR11, URZ, UPT, UP0 ;  /* 0x0000003f0b00728c */ /* 0x000fe2000bf04300 */
[----:B------:R-:W-:Y:S01]  /*1400*/  ISETP.NE.U32.AND P0, PT, RZ, UR10, PT ;  /* 0x0000000aff007c0c */ /* 0x000fe2000bf05070 */
[----:B------:R-:W-:Y:S01]  /*1410*/  VIADD R9, R0, 0x80 ;  /* 0x0000008000097836 */ /* 0x000fe20000000000 */
[----:B------:R-:W-:Y:S01]  /*1420*/  IADD3 R6, P1, R3, UR8, RZ ;  /* 0x0000000803067c10 */ /* 0x000fe2000ff3e0ff */
[----:B------:R-:W-:Y:S01]  /*1430*/  USEL UR7, URZ, 0x1, !UP0 ;  /* 0x000000013f077887 */ /* 0x000fe2000c000000 */
[----:B------:R-:W-:Y:S02]  /*1440*/  ISETP.NE.AND.EX P0, PT, RZ, UR11, PT, P0 ;  /* 0x0000000bff007c0c */ /* 0x000fe4000bf05300 */
[----:B------:R-:W-:-:S03]  /*1450*/  IADD3.X R7, RZ, UR9, RZ, P1, !PT ;  /* 0x00000009ff077c10 */ /* 0x000fc60008ffe4ff */
[----:B--2---:R-:W-:Y:S02]  /*1460*/  SEL R2, R4, UR7, !P0 ;  /* 0x0000000704027c07 */ /* 0x004fe4000c000000 */
[----:B------:R-:W-:-:S05]  /*1470*/  SEL R3, R5, RZ, !P0 ;  /* 0x000000ff05037207 */ /* 0x000fca0004000000 */
[----:B------:R0:W-:Y:S02]  /*1480*/  STG.E.64 desc[UR4][R6.64], R2 ;  /* 0x0000000206007986 */ /* 0x0001e4000c101b04 */
.L_x_14256:
[----:B------:R-:W-:Y:S05]  /*1490*/  BSYNC B0 ;  /* 0x0000000000007941 */ /* 0x000fea0003800000 */
.L_x_14255:
        /* <DEDUP_REMOVED lines=305> */
.L_x_14258:
        /* <DEDUP_REMOVED lines=8> */
[----:B------:R-:W-:Y:S02]  /*2830*/  ISETP.NE.U32.AND P0, PT, RZ, UR8, PT ;  /* 0x00000008ff007c0c */ /* 0x000fe4000bf05070 */
[----:B------:R-:W-:Y:S01]  /*2840*/  IADD3 R6, P1, R3, UR6, RZ ;  /* 0x0000000603067c10 */ /* 0x000fe2000ff3e0ff */
[----:B------:R-:W-:Y:S01]  /*2850*/  USEL UR8, URZ, 0x1, !UP0 ;  /* 0x000000013f087887 */ /* 0x000fe2000c000000 */
[----:B------:R-:W-:Y:S02]  /*2860*/  ISETP.NE.AND.EX P0, PT, RZ, UR9, PT, P0 ;  /* 0x00000009ff007c0c */ /* 0x000fe4000bf05300 */
[----:B------:R-:W-:-:S03]  /*2870*/  IADD3.X R7, RZ, UR7, RZ, P1, !PT ;  /* 0x00000007ff077c10 */ /* 0x000fc60008ffe4ff */
[----:B--2---:R-:W-:Y:S02]  /*2880*/  SEL R2, R4, UR8, !P0 ;  /* 0x0000000804027c07 */ /* 0x004fe4000c000000 */
[----:B------:R-:W-:-:S05]  /*2890*/  SEL R3, R5, RZ, !P0 ;  /* 0x000000ff05037207 */ /* 0x000fca0004000000 */
[----:B------:R-:W-:Y:S01]  /*28a0*/  STG.E.64 desc[UR4][R6.64], R2 ;  /* 0x0000000206007986 */ /* 0x000fe2000c101b04 */
[----:B------:R-:W-:Y:S05]  /*28b0*/  EXIT ;  /* 0x000000000000794d */ /* 0x000fea0003800000 */
.L_x_14259:
        /* <DEDUP_REMOVED lines=12> */
.L_x_32157:


//--------------------- .text._ZN2at6native27unrolled_elementwise_kernelINS0_13AUnaryFunctorIlllZZZNS0_21heaviside_kernel_cudaERNS_18TensorIteratorBaseEENKUlvE_clEvENKUlvE2_clEvEUlllE_EESt5arrayIPcLm2EELi4E23TrivialOffsetCalculatorILi1EjESD_NS0_6memory15LoadWithoutCastENSE_16StoreWithoutCastEEEviT_T0_T2_T3_T4_T5_ --------------------------
	.section	.text._ZN2at6native27unrolled_elementwise_kernelINS0_13AUnaryFunctorIlllZZZNS0_21heaviside_kernel_cudaERNS_18TensorIteratorBaseEENKUlvE_clEvENKUlvE2_clEvEUlllE_EESt5arrayIPcLm2EELi4E23TrivialOffsetCalculatorILi1EjESD_NS0_6memory15LoadWithoutCastENSE_16StoreWithoutCastEEEviT_T0_T2_T3_T4_T5_,"ax",@progbits
	.align	128
        .global         _ZN2at6native27unrolled_elementwise_kernelINS0_13AUnaryFunctorIlllZZZNS0_21heaviside_kernel_cudaERNS_18TensorIteratorBaseEENKUlvE_clEvENKUlvE2_clEvEUlllE_EESt5arrayIPcLm2EELi4E23TrivialOffsetCalculatorILi1EjESD_NS0_6memory15LoadWithoutCastENSE_16StoreWithoutCastEEEviT_T0_T2_T3_T4_T5_
        .type           _ZN2at6native27unrolled_elementwise_kernelINS0_13AUnaryFunctorIlllZZZNS0_21heaviside_kernel_cudaERNS_18TensorIteratorBaseEENKUlvE_clEvENKUlvE2_clEvEUlllE_EESt5arrayIPcLm2EELi4E23TrivialOffsetCalculatorILi1EjESD_NS0_6memory15LoadWithoutCastENSE_16StoreWithoutCastEEEviT_T0_T2_T3_T4_T5_,@function
        .size           _ZN2at6native27unrolled_elementwise_kernelINS0_13AUnaryFunctorIlllZZZNS0_21heaviside_kernel_cudaERNS_18TensorIteratorBaseEENKUlvE_clEvENKUlvE2_clEvEUlllE_EESt5arrayIPcLm2EELi4E23TrivialOffsetCalculatorILi1EjESD_NS0_6memory15LoadWithoutCastENSE_16StoreWithoutCastEEEviT_T0_T2_T3_T4_T5_,(.L_x_32158 - _ZN2at6native27unrolled_elementwise_kernelINS0_13AUnaryFunctorIlllZZZNS0_21heaviside_kernel_cudaERNS_18TensorIteratorBaseEENKUlvE_clEvENKUlvE2_clEvEUlllE_EESt5arrayIPcLm2EELi4E23TrivialOffsetCalculatorILi1EjESD_NS0_6memory15LoadWithoutCastENSE_16StoreWithoutCastEEEviT_T0_T2_T3_T4_T5_)
        .other          _ZN2at6native27unrolled_elementwise_kernelINS0_13AUnaryFunctorIlllZZZNS0_21heaviside_kernel_cudaERNS_18TensorIteratorBaseEENKUlvE_clEvENKUlvE2_clEvEUlllE_EESt5arrayIPcLm2EELi4E23TrivialOffsetCalculatorILi1EjESD_NS0_6memory15LoadWithoutCastENSE_16StoreWithoutCastEEEviT_T0_T2_T3_T4_T5_,@"STO_CUDA_ENTRY STV_DEFAULT"
_ZN2at6native27unrolled_elementwise_kernelINS0_13AUnaryFunctorIlllZZZNS0_21heaviside_kernel_cudaERNS_18TensorIteratorBaseEENKUlvE_clEvENKUlvE2_clEvEUlllE_EESt5arrayIPcLm2EELi4E23TrivialOffsetCalculatorILi1EjESD_NS0_6memory15LoadWithoutCastENSE_16StoreWithoutCastEEEviT_T0_T2_T3_T4_T5_:
.text._ZN2at6native27unrolled_elementwise_kernelINS0_13AUnaryFunctorIlllZZZNS0_21heaviside_kernel_cudaERNS_18TensorIteratorBaseEENKUlvE_clEvENKUlvE2_clEvEUlllE_EESt5arrayIPcLm2EELi4E23TrivialOffsetCalculatorILi1EjESD_NS0_6memory15LoadWithoutCastENSE_16StoreWithoutCastEEEviT_T0_T2_T3_T4_T5_:
        /* <DEDUP_REMOVED lines=13> */
[----:B------:R-:W-:-:S13]  /*00d0*/  ISETP.GE.AND P0, PT, R15, R2, PT ;  /* 0x000000020f00720c */ /* 0x000fda0003f06270 */
[----:B------:R-:W-:Y:S01]  /*00e0*/  @!P0 LEA R13, R0, R15, 0x9 ;  /* 0x0000000f000d8211 */ /* 0x000fe200078e48ff */
[----:B------:R-:W-:Y:S01]  /*00f0*/  @!P0 VIADD R15, R15, 0x80 ;  /* 0x000000800f0f8836 */ /* 0x000fe20000000000 */
[----:B------:R-:W1:Y:S04]  /*0100*/  @!P0 LDC.64 R10, c[0x0][0x230] ;  /* 0x00008c00ff0a8b82 */ /* 0x000e680000000a00 */
[----:B------:R-:W-:Y:S01]  /*0110*/  ISETP.GE.AND P2, PT, R15, R2, PT ;  /* 0x000000020f00720c */ /* 0x000fe20003f46270 */
[----:B0-----:R-:W-:-:S12]  /*0120*/  @!P1 IMAD.WIDE.U32 R4, R7, 0x8, R4 ;  /* 0x0000000807049825 */ /* 0x001fd800078e0004 */
[----:B------:R-:W0:Y:S01]  /*0130*/  @!P2 LDC.64 R8, c[0x0][0x230] ;  /* 0x00008c00ff08ab82 */ /* 0x000e220000000a00 */
[----:B------:R-:W-:Y:S01]  /*0140*/  @!P2 IMAD R19, R0, 0x200, R15 ;  /* 0x000002000013a824 */ /* 0x000fe200078e020f */
[----:B------:R-:W-:Y:S01]  /*0150*/  CS2R R6, SRZ ;  /* 0x0000000000067805 */ /* 0x000fe2000001ff00 */
[----:B------:R2:W3:Y:S01]  /*0160*/  @!P1 LDG.E.64 R16, desc[UR4][R4.64] ;  /* 0x0000000404109981 */ /* 0x0004e2000c1e1b00 */
[----:B-1----:R-:W-:-:S05]  /*0170*/  @!P0 IMAD.WIDE.U32 R10, R13, 0x8, R10 ;  /* 0x000000080d0a8825 */ /* 0x002fca00078e000a */
[----:B------:R1:W4:Y:S01]  /*0180*/  @!P0 LDG.E.64 R6, desc[UR4][R10.64] ;  /* 0x000000040a068981 */ /* 0x000322000c1e1b00 */
[----:B0-----:R-:W-:Y:S01]  /*0190*/  @!P2 IMAD.WIDE.U32 R18, R19, 0x8, R8 ;  /* 0x000000081312a825 */ /* 0x001fe200078e0008 */
[----:B------:R-:W-:-:S06]  /*01a0*/  CS2R R8, SRZ ;  /* 0x0000000000087805 */ /* 0x000fcc000001ff00 */
[----:B------:R0:W4:Y:S01]  /*01b0*/  @!P2 LDG.E.64 R8, desc[UR4][R18.64] ;  /* 0x000000041208a981 */ /* 0x000122000c1e1b00 */
[----:B------:R-:W-:-:S04]  /*01c0*/  @!P2 IADD3 R15, R15, 0x80, RZ ;  /* 0x000000800f0fa810 */ /* 0x000fc80007ffe0ff */
[----:B------:R-:W-:-:S13]  /*01d0*/  ISETP.GE.AND P0, PT, R15, R2, PT ;  /* 0x000000020f00720c */ /* 0x000fda0003f06270 */
[----:B------:R-:W0:Y:S01]  /*01e0*/  @!P0 LDC.64 R12, c[0x0][0x230] ;  /* 0x00008c00ff0c8b82 */ /* 0x000e220000000a00 */
[C---:B------:R-:W-:Y:S01]  /*01f0*/  @!P0 IMAD R15, R0.reuse, 0x200, R15 ;  /* 0x00000200000f8824 */ /* 0x040fe200078e020f */
[----:B--2---:R-:W-:Y:S01]  /*0200*/  CS2R R4, SRZ ;  /* 0x0000000000047805 */ /* 0x004fe2000001ff00 */
[----:B------:R-:W-:Y:S01]  /*0210*/  UISETP.GT.U32.AND UP0, UPT, UR6, URZ, UPT ;  /* 0x0000003f0600728c */ /* 0x000fe2000bf04070 */
[----:B-1----:R-:W-:Y:S01]  /*0220*/  @!P1 LEA R11, R0, R3, 0x9 ;  /* 0x00000003000b9211 */ /* 0x002fe200078e48ff */
[----:B------:R-:W-:Y:S02]  /*0230*/  @!P1 VIADD R3, R3, 0x80 ;  /* 0x0000008003039836 */ /* 0x000fe40000000000 */
[----:B------:R-:W-:Y:S01]  /*0240*/  UISETP.GT.AND.EX UP0, UPT, UR7, URZ, UPT, UP0 ;  /* 0x0000003f0700728c */ /* 0x000fe2000bf04300 */
[----:B0-----:R-:W-:Y:S02]  /*0250*/  @!P0 IMAD.WIDE.U32 R12, R15, 0x8, R12 ;  /* 0x000000080f0c8825 */ /* 0x001fe400078e000c */
[----:B------:R-:W0:Y:S03]  /*0260*/  @!P1 LDC.64 R14, c[0x0][0x228] ;  /* 0x00008a00ff0e9b82 */ /* 0x000e260000000a00 */
[----:B------:R1:W5:Y:S01]  /*0270*/  @!P0 LDG.E.64 R4, desc[UR4][R12.64] ;  /* 0x000000040c048981 */ /* 0x000362000c1e1b00 */
[----:B------:R-:W-:-:S04]  /*0280*/  ISETP.NE.U32.AND P0, PT, RZ, UR6, PT ;  /* 0x00000006ff007c0c */ /* 0x000fc8000bf05070 */
[----:B------:R-:W-:Y:S01]  /*0290*/  ISETP.NE.AND.EX P0, PT, RZ, UR7, PT, P0 ;  /* 0x00000007ff007c0c */ /* 0x000fe2000bf05300 */
[----:B------:R-:W-:Y:S01]  /*02a0*/  USEL UR6, URZ, 0x1, !UP0 ;  /* 0x000000013f067887 */ /* 0x000fe2000c000000 */
[----:B------:R-:W-:Y:S01]  /*02b0*/  HFMA2.MMA R19, -RZ, RZ, 0, 0 ;  /* 0x00000000ff137435 */ /* 0x000fe200000001ff */
[----:B------:R-:W-:-:S04]  /*02c0*/  ISETP.GE.AND P2, PT, R3, R2, PT ;  /* 0x000000020300720c */ /* 0x000fc80003f46270 */
[----:B------:R-:W-:Y:S01]  /*02d0*/  IMAD.U32 R18, RZ, RZ, UR6 ;  /* 0x00000006ff127e24 */ /* 0x000fe2000f8e00ff */
[----:B-1----:R-:W-:Y:S01]  /*02e0*/  MOV R13, RZ ;  /* 0x000000ff000d7202 */ /* 0x002fe20000000f00 */
[----:B------:R-:W-:Y:S02]  /*02f0*/  IMAD.U32 R12, RZ, RZ, UR6 ;  /* 0x00000006ff0c7e24 */ /* 0x000fe4000f8e00ff */
[----:B0-----:R-:W-:Y:S01]  /*0300*/  @!P1 IMAD.WIDE.U32 R10, R11, 0x8, R14 ;  /* 0x000000080b0a9825 */ /* 0x001fe200078e000e */
[----:B------:R-:W-:-:S03]  /*0310*/  HFMA2.MMA R15, -RZ, RZ, 0, 0 ;  /* 0x00000000ff0f7435 */ /* 0x000fc600000001ff */
[----:B------:R-:W-:Y:S01]  /*0320*/  IMAD.U32 R14, RZ, RZ, UR6 ;  /* 0x00000006ff0e7e24 */ /* 0x000fe2000f8e00ff */
[----:B------:R-:W-:Y:S01]  /*0330*/  BSSY B0, `(.L_x_14260) ;  /* 0x000001a000007945 */ /* 0x000fe20003800000 */
[----:B---3--:R-:W-:Y:S01]  /*0340*/  @!P0 MOV R18, R16 ;  /* 0x0000001000128202 */ /* 0x008fe20000000f00 */
[----:B------:R-:W-:Y:S01]  /*0350*/  @!P0 IMAD.MOV.U32 R19, RZ, RZ, R17 ;  /* 0x000000ffff138224 */ /* 0x000fe200078e0011 */
[----:B------:R-:W-:Y:S02]  /*0360*/  MOV R16, UR6 ;  /* 0x0000000600107c02 */ /* 0x000fe40008000f00 */
[----:B----4-:R-:W-:Y:S01]  /*0370*/  @!P0 MOV R12, R6 ;  /* 0x00000006000c8202 */ /* 0x010fe20000000f00 */
[----:B------:R-:W-:Y:S01]  /*0380*/  @!P0 IMAD.MOV.U32 R13, RZ, RZ, R7 ;  /* 0x000000ffff0d8224 */ /* 0x000fe200078e0007 */
[----:B------:R-:W-:Y:S01]  /*0390*/  MOV R6, R18 ;  /* 0x0000001200067202 */ /* 0x000fe20000000f00 */
[----:B------:R-:W-:-:S05]  /*03a0*/  IMAD.MOV.U32 R7, RZ, RZ, R19 ;  /* 0x000000ffff077224 */ /* 0x000fca00078e0013 */
[----:B------:R0:W-:Y:S01]  /*03b0*/  @!P1 STG.E.64 desc[UR4][R10.64], R6 ;  /* 0x000000060a009986 */ /* 0x0001e2000c101b04 */
[----:B------:R-:W-:Y:S01]  /*03c0*/  @!P0 MOV R14, R8 ;  /* 0x00000008000e8202 */ /* 0x000fe20000000f00 */
[----:B------:R-:W-:Y:S02]  /*03d0*/  @!P0 IMAD.MOV.U32 R15, RZ, RZ, R9 ;  /* 0x000000ffff0f8224 */ /* 0x000fe400078e0009 */
[----:B0-----:R-:W-:Y:S01]  /*03e0*/  IMAD.MOV.U32 R10, RZ, RZ, R12 ;  /* 0x000000ffff0a7224 */ /* 0x001fe200078e000c */
[----:B------:R-:W-:Y:S01]  /*03f0*/  MOV R11, R13 ;  /* 0x0000000d000b7202 */ /* 0x000fe20000000f00 */
[----:B------:R-:W-:Y:S01]  /*0400*/  IMAD.MOV.U32 R8, RZ, RZ, R14 ;  /* 0x000000ffff087224 */ /* 0x000fe200078e000e */
[----:B------:R-:W-:Y:S01]  /*0410*/  MOV R9, R15 ;  /* 0x0000000f00097202 */ /* 0x000fe20000000f00 */
[----:B------:R-:W-:Y:S06]  /*0420*/  @P2 BRA `(.L_x_14261) ;  /* 0x0000000000282947 */ /* 0x000fec0003800000 */
[----:B------:R-:W0:Y:S01]  /*0430*/  LDC.64 R12, c[0x0][0x228] ;  /* 0x00008a00ff0c7b82 */ /* 0x000e220000000a00 */
[----:B------:R-:W-:Y:S01]  /*0440*/  IMAD R7, R0, 0x200, R3 ;  /* 0x0000020000077824 */ /* 0x000fe200078e0203 */
[----:B------:R-:W-:-:S04]  /*0450*/  IADD3 R3, R3, 0x80, RZ ;  /* 0x0000008003037810 */ /* 0x000fc80007ffe0ff */
[----:B------:R-:W-:-:S13]  /*0460*/  ISETP.GE.AND P1, PT, R3, R2, PT ;  /* 0x000000020300720c */ /* 0x000fda0003f26270 */
[----:B------:R-:W-:Y:S01]  /*0470*/  @!P1 IMAD R15, R0, 0x200, R3 ;  /* 0x00000200000f9824 */ /* 0x000fe200078e0203 */
[----:B------:R-:W-:Y:S01]  /*0480*/  @!P1 IADD3 R3, R3, 0x80, RZ ;  /* 0x0000008003039810 */ /* 0x000fe20007ffe0ff */
[----:B0-----:R-:W-:-:S04]  /*0490*/  IMAD.WIDE.U32 R6, R7, 0x8, R12 ;  /* 0x0000000807067825 */ /* 0x001fc800078e000c */
[----:B------:R-:W-:Y:S01]  /*04a0*/  @!P1 IMAD.WIDE.U32 R12, R15, 0x8, R12 ;  /* 0x000000080f0c9825 */ /* 0x000fe200078e000c */
[----:B------:R0:W-:Y:S04]  /*04b0*/  STG.E.64 desc[UR4][R6.64], R10 ;  /* 0x0000000a06007986 */ /* 0x0001e8000c101b04 */
[----:B------:R0:W-:Y:S02]  /*04c0*/  @!P1 STG.E.64 desc[UR4][R12.64], R8 ;  /* 0x000000080c009986 */ /* 0x0001e4000c101b04 */
.L_x_14261:
[----:B------:R-:W-:Y:S05]  /*04d0*/  BSYNC B0 ;  /* 0x0000000000007941 */ /* 0x000fea0003800000 */
.L_x_14260:
[----:B------:R-:W-:-:S13]  /*04e0*/  ISETP.GE.AND P1, PT, R3, R2, PT ;  /* 0x000000020300720c */ /* 0x000fda0003f26270 */
[----:B------:R-:W-:Y:S05]  /*04f0*/  @P1 EXIT ;  /* 0x000000000000194d */ /* 0x000fea0003800000 */
[----:B0-----:R-:W0:Y:S01]  /*0500*/  LDC.64 R6, c[0x0][0x228] ;  /* 0x00008a00ff067b82 */ /* 0x001e220000000a00 */
[----:B------:R-:W-:Y:S01]  /*0510*/  IMAD.MOV.U32 R17, RZ, RZ, RZ ;  /* 0x000000ffff117224 */ /* 0x000fe200078e00ff */
[----:B------:R-:W-:Y:S01]  /*0520*/  LEA R3, R0, R3, 0x9 ;  /* 0x0000000300037211 */ /* 0x000fe200078e48ff */
[----:B-----5:R-:W-:Y:S01]  /*0530*/  @!P0 IMAD.MOV.U32 R16, RZ, RZ, R4 ;  /* 0x000000ffff108224 */ /* 0x020fe200078e0004 */
[----:B------:R-:W-:-:S03]  /*0540*/  @!P0 MOV R17, R5 ;  /* 0x0000000500118202 */ /* 0x000fc60000000f00 */
[----:B------:R-:W-:Y:S01]  /*0550*/  IMAD.MOV.U32 R4, RZ, RZ, R16 ;  /* 0x000000ffff047224 */ /* 0x000fe200078e0010 */
[----:B------:R-:W-:Y:S01]  /*0560*/  MOV R5, R17 ;  /* 0x0000001100057202 */ /* 0x000fe20000000f00 */
[----:B0-----:R-:W-:-:S05]  /*0570*/  IMAD.WIDE.U32 R2, R3, 0x8, R6 ;  /* 0x0000000803027825 */ /* 0x001fca00078e0006 */
[----:B------:R-:W-:Y:S01]  /*0580*/  STG.E.64 desc[UR4][R2.64], R4 ;  /* 0x0000000402007986 */ /* 0x000fe2000c101b04 */
[----:B------:R-:W-:Y:S05]  /*0590*/  EXIT ;  /* 0x000000000000794d */ /* 0x000fea0003800000 */
.L_x_14262:
        /* <DEDUP_REMOVED lines=14> */
.L_x_32158:


//--------------------- .text._ZN2at6native29vectorized_elementwise_kernelILi2ENS0_13AUnaryFunctorIlllZZZNS0_21heaviside_kernel_cudaERNS_18TensorIteratorBaseEENKUlvE_clEvENKUlvE2_clEvEUlllE_EESt5arrayIPcLm2EEEEviT0_T1_ --------------------------
	.section	.text._ZN2at6native29vectorized_elementwise_kernelILi2ENS0_13AUnaryFunctorIlllZZZNS0_21heaviside_kernel_cudaERNS_18TensorIteratorBaseEENKUlvE_clEvENKUlvE2_clEvEUlllE_EESt5arrayIPcLm2EEEEviT0_T1_,"ax",@progbits
	.align	128
        .global         _ZN2at6native29vectorized_elementwise_kernelILi2ENS0_13AUnaryFunctorIlllZZZNS0_21heaviside_kernel_cudaERNS_18TensorIteratorBaseEENKUlvE_clEvENKUlvE2_clEvEUlllE_EESt5arrayIPcLm2EEEEviT0_T1_
        .type           _ZN2at6native29vectorized_elementwise_kernelILi2ENS0_13AUnaryFunctorIlllZZZNS0_21heaviside_kernel_cudaERNS_18TensorIteratorBaseEENKUlvE_clEvENKUlvE2_clEvEUlllE_EESt5arrayIPcLm2EEEEviT0_T1_,@function
        .size           _ZN2at6native29vectorized_elementwise_kernelILi2ENS0_13AUnaryFunctorIlllZZZNS0_21heaviside_kernel_cudaERNS_18TensorIteratorBaseEENKUlvE_clEvENKUlvE2_clEvEUlllE_EESt5arrayIPcLm2EEEEviT0_T1_,(.L_x_32159 - _ZN2at6native29vectorized_elementwise_kernelILi2ENS0_13AUnaryFunctorIlllZZZNS0_21heaviside_kernel_cudaERNS_18TensorIteratorBaseEENKUlvE_clEvENKUlvE2_clEvEUlllE_EESt5arrayIPcLm2EEEEviT0_T1_)
        .other          _ZN2at6native29vectorized_elementwise_kernelILi2ENS0_13AUnaryFunctorIlllZZZNS0_21heaviside_kernel_cudaERNS_18TensorIteratorBaseEENKUlvE_clEvENKUlvE2_clEvEUlllE_EESt5arrayIPcLm2EEEEviT0_T1_,@"STO_CUDA_ENTRY STV_DEFAULT"
_ZN2at6native29vectorized_elementwise_kernelILi2ENS0_13AUnaryFunctorIlllZZZNS0_21heaviside_kernel_cudaERNS_18TensorIteratorBaseEENKUlvE_clEvENKUlvE2_clEvEUlllE_EESt5arrayIPcLm2EEEEviT0_T1_:
.text._ZN2at6native29vectorized_elementwise_kernelILi2ENS0_13AUnaryFunctorIlllZZZNS0_21heaviside_kernel_cudaERNS_18TensorIteratorBaseEENKUlvE_clEvENKUlvE2_clEvEUlllE_EESt5arrayIPcLm2EEEEviT0_T1_:
        /* <DEDUP_REMOVED lines=8> */
[----:B------:R-:W0:Y:S01]  /*0080*/  LDC.64 R4, c[0x0][0x220] ;  /* 0x00008800ff047b82 */ /* 0x000e220000000a00 */
[----:B------:R-:W1:Y:S01]  /*0090*/  S2R R2, SR_TID.X ;  /* 0x0000000000027919 */ /* 0x000e620000002100 */
[----:B------:R-:W-:Y:S01]  /*00a0*/  HFMA2.MMA R17, -RZ, RZ, 0, 0 ;  /* 0x00000000ff117435 */ /* 0x000fe200000001ff */
[----:B------:R-:W-:Y:S01]  /*00b0*/  IMAD.MOV.U32 R19, RZ, RZ, RZ ;  /* 0x000000ffff137224 */ /* 0x000fe200078e00ff */
[----:B------:R-:W-:Y:S01]  /*00c0*/  MOV R11, RZ ;  /* 0x000000ff000b7202 */ /* 0x000fe20000000f00 */
[----:B------:R-:W-:Y:S02]  /*00d0*/  IMAD.MOV.U32 R15, RZ, RZ, RZ ;  /* 0x000000ffff0f7224 */ /* 0x000fe400078e00ff */
[----:B------:R-:W-:Y:S01]  /*00e0*/  IMAD.MOV.U32 R13, RZ, RZ, RZ ;  /* 0x000000ffff0d7224 */ /* 0x000fe200078e00ff */
[----:B------:R-:W2:Y:S01]  /*00f0*/  LDC.64 R22, c[0x0][0x228] ;  /* 0x00008a00ff167b82 */ /* 0x000ea20000000a00 */
[----:B------:R-:W-:Y:S02]  /*0100*/  IMAD.MOV.U32 R9, RZ, RZ, RZ ;  /* 0x000000ffff097224 */ /* 0x000fe400078e00ff */
[----:B------:R-:W-:Y:S01]  /*0110*/  IMAD.MOV.U32 R7, RZ, RZ, RZ ;  /* 0x000000ffff077224 */ /* 0x000fe200078e00ff */
[----:B0-----:R-:W-:-:S02]  /*0120*/  ISETP.NE.U32.AND P1, PT, R4, RZ, PT ;  /* 0x000000ff0400720c */ /* 0x001fc40003f25070 */
[----:B------:R-:W-:Y:S02]  /*0130*/  ISETP.GT.U32.AND P0, PT, R4, RZ, PT ;  /* 0x000000ff0400720c */ /* 0x000fe40003f04070 */
[C---:B------:R-:W-:Y:S02]  /*0140*/  ISETP.NE.AND.EX P1, PT, R5.reuse, RZ, PT, P1 ;  /* 0x000000ff0500720c */ /* 0x040fe40003f25310 */
[----:B------:R-:W-:-:S04]  /*0150*/  ISETP.GT.AND.EX P0, PT, R5, RZ, PT, P0 ;  /* 0x000000ff0500720c */ /* 0x000fc80003f04300 */
[----:B------:R-:W-:-:S07]  /*0160*/  SEL R16, RZ, 0x1, !P0 ;  /* 0x00000001ff107807 */ /* 0x000fce0004000000 */
[----:B------:R-:W0:Y:S01]  /*0170*/  @!P1 LDC.64 R20, c[0x0][0x230] ;  /* 0x00008c00ff149b82 */ /* 0x000e220000000a00 */
[-C--:B------:R-:W-:Y:S01]  /*0180*/  MOV R6, R16.reuse ;  /* 0x0000001000067202 */ /* 0x080fe20000000f00 */
[--C-:B------:R-:W-:Y:S01]  /*0190*/  IMAD.MOV.U32 R4, RZ, RZ, R16.reuse ;  /* 0x000000ffff047224 */ /* 0x100fe200078e0010 */
[-C--:B------:R-:W-:Y:S01]  /*01a0*/  MOV R14, R16.reuse ;  /* 0x00000010000e7202 */ /* 0x080fe20000000f00 */
[--C-:B------:R-:W-:Y:S01]  /*01b0*/  IMAD.MOV.U32 R18, RZ, RZ, R16.reuse ;  /* 0x000000ffff127224 */ /* 0x100fe200078e0010 */
[----:B------:R-:W-:Y:S01]  /*01c0*/  MOV R8, R16 ;  /* 0x0000001000087202 */ /* 0x000fe20000000f00 */
[--C-:B------:R-:W-:Y:S02]  /*01d0*/  IMAD.MOV.U32 R12, RZ, RZ, R16.reuse ;  /* 0x000000ffff0c7224 */ /* 0x100fe400078e0010 */
[----:B------:R-:W-:Y:S02]  /*01e0*/  IMAD.MOV.U32 R10, RZ, RZ, R16 ;  /* 0x000000ffff0a7224 */ /* 0x000fe400078e0010 */
[----:B------:R-:W-:-:S02]  /*01f0*/  IMAD.MOV.U32 R5, RZ, RZ, RZ ;  /* 0x000000ffff057224 */ /* 0x000fc400078e00ff */
[----:B0-----:R-:W-:-:S04]  /*0200*/  @!P1 IMAD.WIDE R20, R0, 0x8, R20 ;  /* 0x0000000800149825 */ /* 0x001fc800078e0214 */
[----:B-1----:R-:W-:-:S05]  /*0210*/  @!P1 IMAD.WIDE.U32 R20, R2, 0x10, R20 ;  /* 0x0000001002149825 */ /* 0x002fca00078e0014 */
[----:B------:R-:W3:Y:S04]  /*0220*/  @!P1 LDG.E.128 R16, desc[UR4][R20.64] ;  /* 0x0000000414109981 */ /* 0x000ee8000c1e1d00 */
[----:B------:R-:W4:Y:S04]  /*0230*/  @!P1 LDG.E.128 R12, desc[UR4][R20.64+0x800] ;  /* 0x00080004140c9981 */ /* 0x000f28000c1e1d00 */
[----:B------:R-:W5:Y:S04]  /*0240*/  @!P1 LDG.E.128 R8, desc[UR4][R20.64+0x1000] ;  /* 0x0010000414089981 */ /* 0x000f68000c1e1d00 */
[----:B------:R-:W5:Y:S01]  /*0250*/  @!P1 LDG.E.128 R4, desc[UR4][R20.64+0x1800] ;  /* 0x0018000414049981 */ /* 0x000f62000c1e1d00 */
[----:B--2---:R-:W-:-:S04]  /*0260*/  IMAD.WIDE.U32 R22, R0, 0x8, R22 ;  /* 0x0000000800167825 */ /* 0x004fc800078e0016 */
[----:B------:R-:W-:-:S05]  /*0270*/  IMAD.WIDE R2, R2, 0x10, R22 ;  /* 0x0000001002027825 */ /* 0x000fca00078e0216 */
[----:B---3--:R-:W-:Y:S04]  /*0280*/  STG.E.128 desc[UR4][R2.64], R16 ;  /* 0x0000001002007986 */ /* 0x008fe8000c101d04 */
[----:B----4-:R-:W-:Y:S04]  /*0290*/  STG.E.128 desc[UR4][R2.64+0x800], R12 ;  /* 0x0008000c02007986 */ /* 0x010fe8000c101d04 */
[----:B-----5:R-:W-:Y:S04]  /*02a0*/  STG.E.128 desc[UR4][R2.64+0x1000], R8 ;  /* 0x0010000802007986 */ /* 0x020fe8000c101d04 */
[----:B------:R-:W-:Y:S01]  /*02b0*/  STG.E.128 desc[UR4][R2.64+0x1800], R4 ;  /* 0x0018000402007986 */ /* 0x000fe2000c101d04 */
[----:B------:R-:W-:Y:S05]  /*02c0*/  EXIT ;  /* 0x000000000000794d */ /* 0x000fea0003800000 */
.L_x_14263:
        /* <DEDUP_REMOVED lines=9> */
[----:B------:R-:W1:Y:S01]  /*0360*/  @!P6 LDC.64 R14, c[0x0][0x230] ;  /* 0x00008c00ff0eeb82 */ /* 0x000e620000000a00 */
[----:B------:R-:W-:-:S05]  /*0370*/  @!P6 VIADD R11, R11, 0x80 ;  /* 0x000000800b0be836 */ /* 0x000fca0000000000 */
[----:B------:R-:W-:-:S13]  /*0380*/  ISETP.GE.AND P5, PT, R11, R10, PT ;  /* 0x0000000a0b00720c */ /* 0x000fda0003fa6270 */
[----:B------:R-:W-:Y:S01]  /*0390*/  @!P5 IADD3 R5, R0, R11, RZ ;  /* 0x0000000b0005d210 */ /* 0x000fe20007ffe0ff */
[----:B------:R-:W-:Y:S01]  /*03a0*/  @!P5 VIADD R11, R11, 0x80 ;  /* 0x000000800b0bd836 */ /* 0x000fe20000000000 */
[----:B------:R-:W2:Y:S01]  /*03b0*/  @!P5 LDC.64 R12, c[0x0][0x230] ;  /* 0x00008c00ff0cdb82 */ /* 0x000ea20000000a00 */
[----:B-1----:R-:W-:-:S03]  /*03c0*/  @!P6 IMAD.WIDE.U32 R14, R3, 0x8, R14 ;  /* 0x00000008030ee825 */ /* 0x002fc600078e000e */
[CC--:B------:R-:W-:Y:S02]  /*03d0*/  ISETP.GE.AND P4, PT, R11.reuse, R10.reuse, PT ;  /* 0x0000000a0b00720c */ /* 0x0c0fe40003f86270 */
[----:B------:R1:W3:Y:S11]  /*03e0*/  @!P6 LDG.E.64 R20, desc[UR4][R14.64] ;  /* 0x000000040e14e981 */ /* 0x0002f6000c1e1b00 */
[----:B------:R-:W-:Y:S01]  /*03f0*/  @!P4 IMAD.IADD R29, R0, 0x1, R11 ;  /* 0x00000001001dc824 */ /* 0x000fe200078e020b */
[----:B------:R-:W-:Y:S01]  /*0400*/  @!P4 IADD3 R11, R11, 0x80, RZ ;  /* 0x000000800b0bc810 */ /* 0x000fe20007ffe0ff */
[----:B------:R-:W4:Y:S03]  /*0410*/  @!P4 LDC.64 R2, c[0x0][0x230] ;  /* 0x00008c00ff02cb82 */ /* 0x000f260000000a00 */
[----:B------:R-:W-:-:S13]  /*0420*/  ISETP.GE.AND P3, PT, R11, R10, PT ;  /* 0x0000000a0b00720c */ /* 0x000fda0003f66270 */
[----:B------:R-:W-:Y:S01]  /*0430*/  @!P3 IMAD.IADD R7, R0, 0x1, R11 ;  /* 0x000000010007b824 */ /* 0x000fe200078e020b */
[----:B------:R-:W5:Y:S01]  /*0440*/  @!P3 LDC.64 R18, c[0x0][0x230] ;  /* 0x00008c00ff12bb82 */ /* 0x000f620000000a00 */
[----:B------:R-:W-:-:S05]  /*0450*/  @!P3 VIADD R11, R11, 0x80 ;  /* 0x000000800b0bb836 */ /* 0x000fca0000000000 */
[----:B------:R-:W-:-:S13]  /*0460*/  ISETP.GE.AND P2, PT, R11, R10, PT ;  /* 0x0000000a0b00720c */ /* 0x000fda0003f46270 */
[C---:B------:R-:W-:Y:S01]  /*0470*/  @!P2 IADD3 R25, R0.reuse, R11, RZ ;  /* 0x0000000b0019a210 */ /* 0x040fe20007ffe0ff */
[----:B------:R-:W-:Y:S01]  /*0480*/  @!P2 VIADD R11, R11, 0x80 ;  /* 0x000000800b0ba836 */ /* 0x000fe20000000000 */
[----:B------:R-:W-:Y:S01]  /*0490*/  @!P1 IADD3 R9, R0, R9, RZ ;  /* 0x0000000900099210 */ /* 0x000fe20007ffe0ff */
[----:B--2---:R-:W-:Y:S01]  /*04a0*/  @!P5 IMAD.WIDE.U32 R12, R5, 0x8, R12 ;  /* 0x00000008050cd825 */ /* 0x004fe200078e000c */
[----:B-1----:R-:W1:Y:S02]  /*04b0*/  @!P2 LDC.64 R14, c[0x0][0x230] ;  /* 0x00008c00ff0eab82 */ /* 0x002e640000000a00 */
[----:B------:R-:W-:Y:S02]  /*04c0*/  ISETP.GE.AND P0, PT, R11, R10, PT ;  /* 0x0000000a0b00720c */ /* 0x000fe40003f06270 */
[----:B------:R-:W-:Y:S01]  /*04d0*/  CS2R R4, SRZ ;  /* 0x0000000000047805 */ /* 0x000fe2000001ff00 */
[----:B0-----:R-:W-:-:S10]  /*04e0*/  @!P1 IMAD.WIDE.U32 R26, R9, 0x8, R26 ;  /* 0x00000008091a9825 */ /* 0x001fd400078e001a */
[----:B------:R-:W-:Y:S01]  /*04f0*/  @!P0 IADD3 R23, R0, R11, RZ ;  /* 0x0000000b00178210 */ /* 0x000fe20007ffe0ff */
[----:B------:R-:W-:Y:S01]  /*0500*/  @!P0 VIADD R11, R11, 0x80 ;  /* 0x000000800b0b8836 */ /* 0x000fe20000000000 */
[----:B------:R-:W0:Y:S01]  /*0510*/  @!P0 LDC.64 R16, c[0x0][0x230] ;  /* 0x00008c00ff108b82 */ /* 0x000e220000000a00 */
[----:B------:R2:W3:Y:S03]  /*0520*/  @!P5 LDG.E.64 R4, desc[UR4][R12.64] ;  /* 0x000000040c04d981 */ /* 0x0004e6000c1e1b00 */
[----:B------:R-:W-:Y:S02]  /*0530*/  ISETP.GE.AND P6, PT, R11, R10, PT ;  /* 0x0000000a0b00720c */ /* 0x000fe40003fc6270 */
[----:B------:R-:W-:Y:S01]  /*0540*/  CS2R R8, SRZ ;  /* 0x0000000000087805 */ /* 0x000fe2000001ff00 */
[----:B----4-:R-:W-:Y:S01]  /*0550*/  @!P4 IMAD.WIDE.U32 R28, R29, 0x8, R2 ;  /* 0x000000081d1cc825 */ /* 0x010fe200078e0002 */
[----:B------:R-:W-:-:S04]  /*0560*/  CS2R R2, SRZ ;  /* 0x0000000000027805 */ /* 0x000fc8000001ff00 */
[----:B------:R-:W4:Y:S01]  /*0570*/  @!P1 LDG.E.64 R8, desc[UR4][R26.64] ;  /* 0x000000041a089981 */ /* 0x000f22000c1e1b00 */
[----:B-----5:R-:W-:-:S03]  /*0580*/  @!P3 IMAD.WIDE.U32 R18, R7, 0x8, R18 ;  /* 0x000000080712b825 */ /* 0x020fc600078e0012 */
[----:B------:R-:W5:Y:S01]  /*0590*/  @!P4 LDG.E.64 R2, desc[UR4][R28.64] ;  /* 0x000000041c02c981 */ /* 0x000f62000c1e1b00 */
[----:B--2---:R-:W2:Y:S01]  /*05a0*/  @!P6 LDC.64 R12, c[0x0][0x230] ;  /* 0x00008c00ff0ceb82 */ /* 0x004ea20000000a00 */
[----:B------:R-:W-:Y:S01]  /*05b0*/  CS2R R6, SRZ ;  /* 0x0000000000067805 */ /* 0x000fe2000001ff00 */
[----:B------:R-:W-:-:S05]  /*05c0*/  @!P6 IMAD.IADD R11, R0, 0x1, R11 ;  /* 0x00000001000be824 */ /* 0x000fca00078e020b */
[----:B------:R0:W5:Y:S01]  /*05d0*/  @!P3 LDG.E.64 R6, desc[UR4][R18.64] ;  /* 0x000000041206b981 */ /* 0x000162000c1e1b00 */
[----:B-1----:R-:W-:Y:S01]  /*05e0*/  @!P2 IMAD.WIDE.U32 R24, R25, 0x8, R14 ;  /* 0x000000081918a825 */ /* 0x002fe200078e000e */
[----:B------:R-:W-:-:S06]  /*05f0*/  CS2R R14, SRZ ;  /* 0x00000000000e7805 */ /* 0x000fcc000001ff00 */
[----:B------:R-:W5:Y:S01]  /*0600*/  @!P2 LDG.E.64 R14, desc[UR4][R24.64] ;  /* 0x00000004180ea981 */ /* 0x000f62000c1e1b00 */
[----:B0-----:R-:W-:Y:S01]  /*0610*/  @!P0 IMAD.WIDE.U32 R18, R23, 0x8, R16 ;  /* 0x0000000817128825 */ /* 0x001fe200078e0010 */
[----:B------:R-:W-:Y:S02]  /*0620*/  CS2R R16, SRZ ;  /* 0x0000000000107805 */ /* 0x000fe4000001ff00 */
[----:B------:R-:W-:Y:S01]  /*0630*/  CS2R R22, SRZ ;  /* 0x0000000000167805 */ /* 0x000fe2000001ff00 */
[----:B--2---:R-:W-:-:S03]  /*0640*/  @!P6 IMAD.WIDE.U32 R12, R11, 0x8, R12 ;  /* 0x000000080b0ce825 */ /* 0x004fc600078e000c */
[----:B------:R-:W2:Y:S04]  /*0650*/  @!P0 LDG.E.64 R16, desc[UR4][R18.64] ;  /* 0x0000000412108981 */ /* 0x000ea8000c1e1b00 */
[----:B------:R0:W2:Y:S01]  /*0660*/  @!P6 LDG.E.64 R22, desc[UR4][R12.64] ;  /* 0x000000040c16e981 */ /* 0x0000a2000c1e1b00 */
[----:B------:R-:W1:Y:S01]  /*0670*/  S2R R27, SR_TID.X ;  /* 0x00000000001b7919 */ /* 0x000e620000002100 */
[----:B------:R-:W-:Y:S01]  /*0680*/  ISETP.NE.U32.AND P0, PT, RZ, UR6, PT ;  /* 0x00000006ff007c0c */ /* 0x000fe2000bf05070 */
[----:B------:R-:W-:Y:S01]  /*0690*/  UISETP.GT.U32.AND UP0, UPT, UR6, URZ, UPT ;  /* 0x0000003f0600728c */ /* 0x000fe2000bf04070 */
[----:B0-----:R-:W0:Y:S02]  /*06a0*/  @!P1 LDC.64 R12, c[0x0][0x228] ;  /* 0x00008a00ff0c9b82 */ /* 0x001e240000000a00 */
[----:B------:R-:W-:Y:S01]  /*06b0*/  ISETP.NE.AND.EX P0, PT, RZ, UR7, PT, P0 ;  /* 0x00000007ff007c0c */ /* 0x000fe2000bf05300 */
[----:B------:R-:W-:-:S04]  /*06c0*/  UISETP.GT.AND.EX UP0, UPT, UR7, URZ, UPT, UP0 ;  /* 0x0000003f0700728c */ /* 0x000fc8000bf04300 */
[----:B------:R-:W-:Y:S01]  /*06d0*/  USEL UR6, URZ, 0x1, !UP0 ;  /* 0x000000013f067887 */ /* 0x000fe2000c000000 */
[----:B------:R-:W-:-:S05]  /*06e0*/  IMAD.MOV.U32 R19, RZ, RZ, RZ ;  /* 0x000000ffff137224 */ /* 0x000fca00078e00ff */
[----:B------:R-:W-:Y:S01]  /*06f0*/  MOV R18, UR6 ;  /* 0x0000000600127c02 */ /* 0x000fe20008000f00 */
[----:B------:R-:W-:Y:S01]  /*0700*/  IMAD.MOV.U32 R11, RZ, RZ, RZ ;  /* 0x000000ffff0b7224 */ /* 0x000fe200078e00ff */
[----:B-1----:R-:W-:-:S05]  /*0710*/  @!P1 IADD3 R25, R0, R27, RZ ;  /* 0x0000001b00199210 */ /* 0x002fca0007ffe0ff */
[----:B0-----:R-:W-:Y:S01]  /*0720*/  @!P1 IMAD.WIDE.U32 R12, R25, 0x8, R12 ;  /* 0x00000008190c9825 */ /* 0x001fe200078e000c */
[----:B------:R-:W-:Y:S01]  /*0730*/  MOV R24, UR6 ;  /* 0x0000000600187c02 */ /* 0x000fe20008000f00 */
[----:B------:R-:W-:Y:S04]  /*0740*/  BSSY B0, `(.L_x_14264) ;  /* 0x0000051000007945 */ /* 0x000fe80003800000 */
[----:B------:R-:W-:Y:S01]  /*0750*/  BSSY B1, `(.L_x_14265) ;  /* 0x0000049000017945 */ /* 0x000fe20003800000 */
[----:B------:R-:W-:Y:S02]  /*0760*/  IMAD.U32 R26, RZ, RZ, UR6 ;  /* 0x00000006ff1a7e24 */ /* 0x000fe4000f8e00ff */
[----:B---3--:R-:W-:Y:S02]  /*0770*/  @!P0 IMAD.MOV.U32 R19, RZ, RZ, R21 ;  /* 0x000000ffff138224 */ /* 0x008fe400078e0015 */
[----:B------:R-:W-:Y:S01]  /*0780*/  IMAD.MOV.U32 R21, RZ, RZ, RZ ;  /* 0x000000ffff157224 */ /* 0x000fe200078e00ff */
[----:B------:R-:W-:Y:S01]  /*0790*/  @!P0 MOV R24, R20 ;  /* 0x0000001400188202 */ /* 0x000fe20000000f00 */
[----:B------:R-:W-:-:S02]  /*07a0*/  IMAD.U32 R20, RZ, RZ, UR6 ;  /* 0x00000006ff147e24 */ /* 0x000fc4000f8e00ff */
[----:B------:R-:W-:Y:S01]  /*07b0*/  IMAD.MOV.U32 R25, RZ, RZ, R19 ;  /* 0x000000ffff197224 */ /* 0x000fe200078e0013 */
[----:B------:R-:W-:Y:S02]  /*07c0*/  @!P0 MOV R18, R4 ;  /* 0x0000000400128202 */ /* 0x000fe40000000f00 */
[----:B------:R-:W-:Y:S01]  /*07d0*/  MOV R4, UR6 ;  /* 0x0000000600047c02 */ /* 0x000fe20008000f00 */
[----:B------:R-:W-:Y:S02]  /*07e0*/  @!P0 IMAD.MOV.U32 R11, RZ, RZ, R5 ;  /* 0x000000ffff0b8224 */ /* 0x000fe400078e0005 */
[----:B------:R-:W-:Y:S02]  /*07f0*/  IMAD.MOV.U32 R5, RZ, RZ, R27 ;  /* 0x000000ffff057224 */ /* 0x000fe400078e001b */
[----:B----4-:R-:W-:Y:S01]  /*0800*/  @!P0 IMAD.MOV.U32 R4, RZ, RZ, R8 ;  /* 0x000000ffff048224 */ /* 0x010fe200078e0008 */
[----:B------:R-:W-:Y:S01]  /*0810*/  @!P0 MOV R21, R9 ;  /* 0x0000000900158202 */ /* 0x000fe20000000f00 */
[----:B------:R-:W-:Y:S01]  /*0820*/  IMAD.MOV.U32 R9, RZ, RZ, RZ ;  /* 0x000000ffff097224 */ /* 0x000fe200078e00ff */
[----:B------:R-:W-:Y:S01]  /*0830*/  MOV R8, UR6 ;  /* 0x0000000600087c02 */ /* 0x000fe20008000f00 */
[----:B-----5:R-:W-:Y:S01]  /*0840*/  @!P0 IMAD.MOV.U32 R8, RZ, RZ, R2 ;  /* 0x000000ffff088224 */ /* 0x020fe200078e0002 */
[----:B------:R-:W-:Y:S01]  /*0850*/  @!P0 MOV R9, R3 ;  /* 0x0000000300098202 */ /* 0x000fe20000000f00 */
[----:B------:R-:W-:Y:S01]  /*0860*/  IMAD.MOV.U32 R2, RZ, RZ, R4 ;  /* 0x000000ffff027224 */ /* 0x000fe200078e0004 */
[----:B------:R-:W-:-:S02]  /*0870*/  MOV R3, R21 ;  /* 0x0000001500037202 */ /* 0x000fc40000000f00 */
[----:B------:R-:W-:-:S03]  /*0880*/  @!P1 IADD3 R5, R27, 0x80, RZ ;  /* 0x000000801b059810 */ /* 0x000fc60007ffe0ff */
[----:B------:R0:W-:Y:S01]  /*0890*/  @!P1 STG.E.64 desc[UR4][R12.64], R2 ;  /* 0x000000020c009986 */ /* 0x0001e2000c101b04 */
[----:B------:R-:W-:Y:S01]  /*08a0*/  ISETP.GE.AND P1, PT, R5, R10, PT ;  /* 0x0000000a0500720c */ /* 0x000fe20003f26270 */
[----:B------:R-:W-:Y:S01]  /*08b0*/  HFMA2.MMA R21, -RZ, RZ, 0, 0 ;  /* 0x00000000ff157435 */ /* 0x000fe200000001ff */
[----:B------:R-:W-:-:S05]  /*08c0*/  IMAD.U32 R4, RZ, RZ, UR6 ;  /* 0x00000006ff047e24 */ /* 0x000fca000f8e00ff */
[----:B------:R-:W-:Y:S01]  /*08d0*/  @!P0 MOV R21, R7 ;  /* 0x0000000700158202 */ /* 0x000fe20000000f00 */
[----:B------:R-:W-:Y:S01]  /*08e0*/  HFMA2.MMA R7, -RZ, RZ, 0, 0 ;  /* 0x00000000ff077435 */ /* 0x000fe200000001ff */
[----:B------:R-:W-:Y:S01]  /*08f0*/  MOV R27, RZ ;  /* 0x000000ff001b7202 */ /* 0x000fe20000000f00 */
[----:B------:R-:W-:Y:S01]  /*0900*/  @!P0 IMAD.MOV.U32 R20, RZ, RZ, R6 ;  /* 0x000000ffff148224 */ /* 0x000fe200078e0006 */
[----:B0-----:R-:W-:Y:S01]  /*0910*/  MOV R2, UR6 ;  /* 0x0000000600027c02 */ /* 0x001fe20008000f00 */
[----:B------:R-:W-:Y:S02]  /*0920*/  IMAD.MOV.U32 R3, RZ, RZ, RZ ;  /* 0x000000ffff037224 */ /* 0x000fe400078e00ff */
[----:B--2---:R-:W-:Y:S01]  /*0930*/  @!P0 IMAD.MOV.U32 R4, RZ, RZ, R16 ;  /* 0x000000ffff048224 */ /* 0x004fe200078e0010 */
[----:B------:R-:W-:Y:S01]  /*0940*/  @!P0 MOV R27, R15 ;  /* 0x0000000f001b8202 */ /* 0x000fe20000000f00 */
[----:B------:R-:W-:Y:S01]  /*0950*/  @!P0 IMAD.MOV.U32 R26, RZ, RZ, R14 ;  /* 0x000000ffff1a8224 */ /* 0x000fe200078e000e */
[----:B------:R-:W-:Y:S01]  /*0960*/  @!P0 MOV R7, R17 ;  /* 0x0000001100078202 */ /* 0x000fe20000000f00 */
[----:B------:R-:W-:Y:S01]  /*0970*/  @!P0 IMAD.MOV.U32 R2, RZ, RZ, R22 ;  /* 0x000000ffff028224 */ /* 0x000fe200078e0016 */
[----:B------:R-:W-:Y:S01]  /*0980*/  @!P0 MOV R3, R23 ;  /* 0x0000001700038202 */ /* 0x000fe20000000f00 */
[----:B------:R-:W-:Y:S01]  /*0990*/  IMAD.MOV.U32 R6, RZ, RZ, R4 ;  /* 0x000000ffff067224 */ /* 0x000fe200078e0004 */
[----:B------:R-:W-:Y:S01]  /*09a0*/  MOV R19, R11 ;  /* 0x0000000b00137202 */ /* 0x000fe20000000f00 */
[----:B------:R-:W-:Y:S06]  /*09b0*/  @P1 BRA `(.L_x_14266) ;  /* 0x0000000000301947 */ /* 0x000fec0003800000 */
        /* <DEDUP_REMOVED lines=12> */
.L_x_14266:
[----:B------:R-:W-:-:S13]  /*0a80*/  ISETP.GE.AND P0, PT, R5, R10, PT ;  /* 0x0000000a0500720c */ /* 0x000fda0003f06270 */
[----:B------:R-:W-:Y:S05]  /*0a90*/  @P0 BRA `(.L_x_14268) ;  /* 0x0000000000300947 */ /* 0x000fea0003800000 */
[----:B0-----:R-:W0:Y:S01]  /*0aa0*/  LDC.64 R12, c[0x0][0x228] ;  /* 0x00008a00ff0c7b82 */ /* 0x001e220000000a00 */
[----:B------:R-:W-:Y:S01]  /*0ab0*/  IADD3 R11, R0, R5, RZ ;  /* 0x00000005000b7210 */ /* 0x000fe20007ffe0ff */
[----:B------:R-:W-:-:S04]  /*0ac0*/  VIADD R5, R5, 0x80 ;  /* 0x0000008005057836 */ /* 0x000fc80000000000 */
[----:B0-----:R-:W-:-:S05]  /*0ad0*/  IMAD.WIDE.U32 R12, R11, 0x8, R12 ;  /* 0x000000080b0c7825 */ /* 0x001fca00078e000c */
[----:B------:R1:W-:Y:S02]  /*0ae0*/  STG.E.64 desc[UR4][R12.64], R8 ;  /* 0x000000080c007986 */ /* 0x0003e4000c101b04 */
.L_x_14267:
[----:B------:R-:W-:-:S13]  /*0af0*/  ISETP.GE.AND P0, PT, R5, R10, PT ;  /* 0x0000000a0500720c */ /* 0x000fda0003f06270 */
[----:B------:R-:W-:Y:S05]  /*0b00*/  @P0 BRA `(.L_x_14269) ;  /* 0x0000000000340947 */ /* 0x000fea0003800000 */
[----:B-1----:R-:W1:Y:S01]  /*0b10*/  LDC.64 R8, c[0x0][0x228] ;  /* 0x00008a00ff087b82 */ /* 0x002e620000000a00 */
[----:B------:R-:W-:Y:S01]  /*0b20*/  IADD3 R11, R0, R5, RZ ;  /* 0x00000005000b7210 */ /* 0x000fe20007ffe0ff */
[----:B------:R-:W-:-:S04]  /*0b30*/  VIADD R5, R5, 0x80 ;  /* 0x0000008005057836 */ /* 0x000fc80000000000 */
[----:B-1----:R-:W-:-:S05]  /*0b40*/  IMAD.WIDE.U32 R8, R11, 0x8, R8 ;  /* 0x000000080b087825 */ /* 0x002fca00078e0008 */
[----:B------:R1:W-:Y:S02]  /*0b50*/  STG.E.64 desc[UR4][R8.64], R20 ;  /* 0x0000001408007986 */ /* 0x0003e4000c101b04 */
.L_x_14268:
[----:B------:R-:W-:-:S13]  /*0b60*/  ISETP.GE.AND P0, PT, R5, R10, PT ;  /* 0x0000000a0500720c */ /* 0x000fda0003f06270 */
[----:B------:R-:W-:Y:S05]  /*0b70*/  @P0 BREAK B1 ;  /* 0x0000000000010942 */ /* 0x000fea0003800000 */
[----:B------:R-:W-:Y:S05]  /*0b80*/  @P0 BRA `(.L_x_14270) ;  /* 0x0000000000300947 */ /* 0x000fea0003800000 */
[----:B-1----:R-:W1:Y:S01]  /*0b90*/  LDC.64 R8, c[0x0][0x228] ;  /* 0x00008a00ff087b82 */ /* 0x002e620000000a00 */
[----:B------:R-:W-:Y:S01]  /*0ba0*/  IADD3 R11, R0, R5, RZ ;  /* 0x00000005000b7210 */ /* 0x000fe20007ffe0ff */
[----:B------:R-:W-:-:S04]  /*0bb0*/  VIADD R5, R5, 0x80 ;  /* 0x0000008005057836 */ /* 0x000fc80000000000 */
[----:B-1----:R-:W-:-:S05]  /*0bc0*/  IMAD.WIDE.U32 R8, R11, 0x8, R8 ;  /* 0x000000080b087825 */ /* 0x002fca00078e0008 */
[----:B------:R2:W-:Y:S02]  /*0bd0*/  STG.E.64 desc[UR4][R8.64], R26 ;  /* 0x0000001a08007986 */ /* 0x0005e4000c101b04 */
.L_x_14269:
[----:B------:R-:W-:Y:S05]  /*0be0*/  BSYNC B1 ;  /* 0x0000000000017941 */ /* 0x000fea0003800000 */
.L_x_14265:
[----:B------:R-:W-:-:S13]  /*0bf0*/  ISETP.GE.AND P0, PT, R5, R10, PT ;  /* 0x0000000a0500720c */ /* 0x000fda0003f06270 */
[----:B-12---:R-:W1:Y:S01]  /*0c00*/  @!P0 LDC.64 R8, c[0x0][0x228] ;  /* 0x00008a00ff088b82 */ /* 0x006e620000000a00 */
[----:B------:R-:W-:Y:S01]  /*0c10*/  @!P0 IADD3 R11, R0, R5, RZ ;  /* 0x00000005000b8210 */ /* 0x000fe20007ffe0ff */
[----:B------:R-:W-:-:S04]  /*0c20*/  @!P0 VIADD R5, R5, 0x80 ;  /* 0x0000008005058836 */ /* 0x000fc80000000000 */
[----:B-1----:R-:W-:-:S05]  /*0c30*/  @!P0 IMAD.WIDE.U32 R8, R11, 0x8, R8 ;  /* 0x000000080b088825 */ /* 0x002fca00078e0008 */
[----:B------:R2:W-:Y:S02]  /*0c40*/  @!P0 STG.E.64 desc[UR4][R8.64], R6 ;  /* 0x0000000608008986 */ /* 0x0005e4000c101b04 */
.L_x_14270:
[----:B------:R-:W-:Y:S05]  /*0c50*/  BSYNC B0 ;  /* 0x0000000000007941 */ /* 0x000fea0003800000 */
.L_x_14264:
        /* <DEDUP_REMOVED lines=8> */
.L_x_14271:
        /* <DEDUP_REMOVED lines=10> */
.L_x_32159:


//--------------------- .text._ZN2at6native29vectorized_elementwise_kernelILi4ENS0_13AUnaryFunctorIlllZZZNS0_21heaviside_kernel_cudaERNS_18TensorIteratorBaseEENKUlvE_clEvENKUlvE2_clEvEUlllE_EESt5arrayIPcLm2EEEEviT0_T1_ --------------------------
	.section	.text._ZN2at6native29vectorized_elementwise_kernelILi4ENS0_13AUnaryFunctorIlllZZZNS0_21heaviside_kernel_cudaERNS_18TensorIteratorBaseEENKUlvE_clEvENKUlvE2_clEvEUlllE_EESt5arrayIPcLm2EEEEviT0_T1_,"ax",@progbits
	.align	128
        .global         _ZN2at6native29vectorized_elementwise_kernelILi4ENS0_13AUnaryFunctorIlllZZZNS0_21heaviside_kernel_cudaERNS_18TensorIteratorBaseEENKUlvE_clEvENKUlvE2_clEvEUlllE_EESt5arrayIPcLm2EEEEviT0_T1_
        .type           _ZN2at6native29vectorized_elementwise_kernelILi4ENS0_13AUnaryFunctorIlllZZZNS0_21heaviside_kernel_cudaERNS_18TensorIteratorBaseEENKUlvE_clEvENKUlvE2_clEvEUlllE_EESt5arrayIPcLm2EEEEviT0_T1_,@function
        .size           _ZN2at6native29vectorized_elementwise_kernelILi4ENS0_13AUnaryFunctorIlllZZZNS0_21heaviside_kernel_cudaERNS_18TensorIteratorBaseEENKUlvE_clEvENKUlvE2_clEvEUlllE_EESt5arrayIPcLm2EEEEviT0_T1_,(.L_x_32160 - _ZN2at6native29vectorized_elementwise_kernelILi4ENS0_13AUnaryFunctorIlllZZZNS0_21heaviside_kernel_cudaERNS_18TensorIteratorBaseEENKUlvE_clEvENKUlvE2_clEvEUlllE_EESt5arrayIPcLm2EEEEviT0_T1_)
        .other          _ZN2at6native29vectorized_elementwise_kernelILi4ENS0_13AUnaryFunctorIlllZZZNS0_21heaviside_kernel_cudaERNS_18TensorIteratorBaseEENKUlvE_clEvENKUlvE2_clEvEUlllE_EESt5arrayIPcLm2EEEEviT0_T1_,@"STO_CUDA_ENTRY STV_DEFAULT"
_ZN2at6native29vectorized_elementwise_kernelILi4ENS0_13AUnaryFunctorIlllZZZNS0_21heaviside_kernel_cudaERNS_18TensorIteratorBaseEENKUlvE_clEvENKUlvE2_clEvEUlllE_EESt5arrayIPcLm2EEEEviT0_T1_:
.text._ZN2at6native29vectorized_elementwise_kernelILi4ENS0_13AUnaryFunctorIlllZZZNS0_21heaviside_kernel_cudaERNS_18TensorIteratorBaseEENKUlvE_clEvENKUlvE2_clEvEUlllE_EESt5arrayIPcLm2EEEEviT0_T1_:
        /* <DEDUP_REMOVED lines=45> */
.L_x_14272:
        /* <DEDUP_REMOVED lines=123> */
.L_x_14275:
[----:B------:R-:W-:-:S13]  /*0a80*/  ISETP.GE.AND P0, PT, R5, R10, PT ;  /* 0x0000000a0500720c */ /* 0x000fda0003f06270 */
[----:B------:R-:W-:Y:S05]  /*0a90*/  @P0 BRA `(.L_x_14277) ;  /* 0x0000000000300947 */ /* 0x000fea0003800000 */
[----:B0-----:R-:W0:Y:S01]  /*0aa0*/  LDC.64 R12, c[0x0][0x228] ;  /* 0x00008a00ff0c7b82 */ /* 0x001e220000000a00 */
[----:B------:R-:W-:Y:S01]  /*0ab0*/  IADD3 R11, R0, R5, RZ ;  /* 0x00000005000b7210 */ /* 0x000fe20007ffe0ff */
[----:B------:R-:W-:-:S04]  /*0ac0*/  VIADD R5, R5, 0x80 ;  /* 0x0000008005057836 */ /* 0x000fc80000000000 */
[----:B0-----:R-:W-:-:S05]  /*0ad0*/  IMAD.WIDE.U32 R12, R11, 0x8, R12 ;  /* 0x000000080b0c7825 */ /* 0x001fca00078e000c */
[----:B------:R1:W-:Y:S02]  /*0ae0*/  STG.E.64 desc[UR4][R12.64], R8 ;  /* 0x000000080c007986 */ /* 0x0003e4000c101b04 */
.L_x_14276:
[----:B------:R-:W-:-:S13]  /*0af0*/  ISETP.GE.AND P0, PT, R5, R10, PT ;  /* 0x0000000a0500720c */ /* 0x000fda0003f06270 */
[----:B------:R-:W-:Y:S05]  /*0b00*/  @P0 BRA `(.L_x_14278) ;  /* 0x0000000000340947 */ /* 0x000fea0003800000 */
[----:B-1----:R-:W1:Y:S01]  /*0b10*/  LDC.64 R8, c[0x0][0x228] ;  /* 0x00008a00ff087b82 */ /* 0x002e620000000a00 */
[----:B------:R-:W-:Y:S01]  /*0b20*/  IADD3 R11, R0, R5, RZ ;  /* 0x00000005000b7210 */ /* 0x000fe20007ffe0ff */
[----:B------:R-:W-:-:S04]  /*0b30*/  VIADD R5, R5, 0x80 ;  /* 0x0000008005057836 */ /* 0x000fc80000000000 */
[----:B-1----:R-:W-:-:S05]  /*0b40*/  IMAD.WIDE.U32 R8, R11, 0x8, R8 ;  /* 0x000000080b087825 */ /* 0x002fca00078e0008 */
[----:B------:R1:W-:Y:S02]  /*0b50*/  STG.E.64 desc[UR4][R8.64], R20 ;  /* 0x0000001408007986 */ /* 0x0003e4000c101b04 */
.L_x_14277:
        /* <DEDUP_REMOVED lines=8> */
.L_x_14278:
[----:B------:R-:W-:Y:S05]  /*0be0*/  BSYNC B1 ;  /* 0x0000000000017941 */ /* 0x000fea0003800000 */
.L_x_14274:
[----:B------:R-:W-:-:S13]  /*0bf0*/  ISETP.GE.AND P0, PT, R5, R10, PT ;  /* 0x0000000a0500720c */ /* 0x000fda0003f06270 */
[----:B-12---:R-:W1:Y:S01]  /*0c00*/  @!P0 LDC.64 R8, c[0x0][0x228] ;  /* 0x00008a00ff088b82 */ /* 0x006e620000000a00 */
[----:B------:R-:W-:Y:S01]  /*0c10*/  @!P0 IADD3 R11, R0, R5, RZ ;  /* 0x00000005000b8210 */ /* 0x000fe20007ffe0ff */
[----:B------:R-:W-:-:S04]  /*0c20*/  @!P0 VIADD R5, R5, 0x80 ;  /* 0x0000008005058836 */ /* 0x000fc80000000000 */
[----:B-1----:R-:W-:-:S05]  /*0c30*/  @!P0 IMAD.WIDE.U32 R8, R11, 0x8, R8 ;  /* 0x000000080b088825 */ /* 0x002fca00078e0008 */
[----:B------:R2:W-:Y:S02]  /*0c40*/  @!P0 STG.E.64 desc[UR4][R8.64], R6 ;  /* 0x0000000608008986 */ /* 0x0005e4000c101b04 */
.L_x_14279:
[----:B------:R-:W-:Y:S05]  /*0c50*/  BSYNC B0 ;  /* 0x0000000000007941 */ /* 0x000fea0003800000 */
.L_x_14273:
        /* <DEDUP_REMOVED lines=8> */
.L_x_14280:
        /* <DEDUP_REMOVED lines=10> */
.L_x_32160:


//--------------------- .text._ZN2at6native29vectorized_elementwise_kernelILi8ENS0_13AUnaryFunctorIlllZZZNS0_21heaviside_kernel_cudaERNS_18TensorIteratorBaseEENKUlvE_clEvENKUlvE2_clEvEUlllE_EESt5arrayIPcLm2EEEEviT0_T1_ --------------------------
	.section	.text._ZN2at6native29vectorized_elementwise_kernelILi8ENS0_13AUnaryFunctorIlllZZZNS0_21heaviside_kernel_cudaERNS_18TensorIteratorBaseEENKUlvE_clEvENKUlvE2_clEvEUlllE_EESt5arrayIPcLm2EEEEviT0_T1_,"ax",@progbits
	.align	128
        .global         _ZN2at6native29vectorized_elementwise_kernelILi8ENS0_13AUnaryFunctorIlllZZZNS0_21heaviside_kernel_cudaERNS_18TensorIteratorBaseEENKUlvE_clEvENKUlvE2_clEvEUlllE_EESt5arrayIPcLm2EEEEviT0_T1_
        .type           _ZN2at6native29vectorized_elementwise_kernelILi8ENS0_13AUnaryFunctorIlllZZZNS0_21heaviside_kernel_cudaERNS_18TensorIteratorBaseEENKUlvE_clEvENKUlvE2_clEvEUlllE_EESt5arrayIPcLm2EEEEviT0_T1_,@function
        .size           _ZN2at6native29vectorized_elementwise_kernelILi8ENS0_13AUnaryFunctorIlllZZZNS0_21heaviside_kernel_cudaERNS_18TensorIteratorBaseEENKUlvE_clEvENKUlvE2_clEvEUlllE_EESt5arrayIPcLm2EEEEviT0_T1_,(.L_x_32161 - _ZN2at6native29vectorized_elementwise_kernelILi8ENS0_13AUnaryFunctorIlllZZZNS0_21heaviside_kernel_cudaERNS_18TensorIteratorBaseEENKUlvE_clEvENKUlvE2_clEvEUlllE_EESt5arrayIPcLm2EEEEviT0_T1_)
        .other          _ZN2at6native29vectorized_elementwise_kernelILi8ENS0_13AUnaryFunctorIlllZZZNS0_21heaviside_kernel_cudaERNS_18TensorIteratorBaseEENKUlvE_clEvENKUlvE2_clEvEUlllE_EESt5arrayIPcLm2EEEEviT0_T1_,@"STO_CUDA_ENTRY STV_DEFAULT"
_ZN2at6native29vectorized_elementwise_kernelILi8ENS0_13AUnaryFunctorIlllZZZNS0_21heaviside_kernel_cudaERNS_18TensorIteratorBaseEENKUlvE_clEvENKUlvE2_clEvEUlllE_EESt5arrayIPcLm2EEEEviT0_T1_:
.text._ZN2at6native29vectorized_elementwise_kernelILi8ENS0_13AUnaryFunctorIlllZZZNS0_21heaviside_kernel_cudaERNS_18TensorIteratorBaseEENKUlvE_clEvENKUlvE2_clEvEUlllE_EESt5arrayIPcLm2EEEEviT0_T1_:
        /* <DEDUP_REMOVED lines=45> */
.L_x_14281:
        /* <DEDUP_REMOVED lines=123> */
.L_x_14284:
[----:B------:R-:W-:-:S13]  /*0a80*/  ISETP.GE.AND P0, PT, R5, R10, PT ;  /* 0x0000000a0500720c */ /* 0x000fda0003f06270 */
[----:B------:R-:W-:Y:S05]  /*0a90*/  @P0 BRA `(.L_x_14286) ;  /* 0x0000000000300947 */ /* 0x000fea0003800000 */
[----:B0-----:R-:W0:Y:S01]  /*0aa0*/  LDC.64 R12, c[0x0][0x228] ;  /* 0x00008a00ff0c7b82 */ /* 0x001e220000000a00 */
[----:B------:R-:W-:Y:S01]  /*0ab0*/  IADD3 R11, R0, R5, RZ ;  /* 0x00000005000b7210 */ /* 0x000fe20007ffe0ff */
[----:B------:R-:W-:-:S04]  /*0ac0*/  VIADD R5, R5, 0x80 ;  /* 0x0000008005057836 */ /* 0x000fc80000000000 */
[----:B0-----:R-:W-:-:S05]  /*0ad0*/  IMAD.WIDE.U32 R12, R11, 0x8, R12 ;  /* 0x000000080b0c7825 */ /* 0x001fca00078e000c */
[----:B------:R1:W-:Y:S02]  /*0ae0*/  STG.E.64 desc[UR4][R12.64], R8 ;  /* 0x000000080c007986 */ /* 0x0003e4000c101b04 */
.L_x_14285:
[----:B------:R-:W-:-:S13]  /*0af0*/  ISETP.GE.AND P0, PT, R5, R10, PT ;  /* 0x0000000a0500720c */ /* 0x000fda0003f06270 */
[----:B------:R-:W-:Y:S05]  /*0b00*/  @P0 BRA `(.L_x_14287) ;  /* 0x0000000000340947 */ /* 0x000fea0003800000 */
[----:B-1----:R-:W1:Y:S01]  /*0b10*/  LDC.64 R8, c[0x0][0x228] ;  /* 0x00008a00ff087b82 */ /* 0x002e620000000a00 */
[----:B------:R-:W-:Y:S01]  /*0b20*/  IADD3 R11, R0, R5, RZ ;  /* 0x00000005000b7210 */ /* 0x000fe20007ffe0ff */
[----:B------:R-:W-:-:S04]  /*0b30*/  VIADD R5, R5, 0x80 ;  /* 0x0000008005057836 */ /* 0x000fc80000000000 */
[----:B-1----:R-:W-:-:S05]  /*0b40*/  IMAD.WIDE.U32 R8, R11, 0x8, R8 ;  /* 0x000000080b087825 */ /* 0x002fca00078e0008 */
[----:B------:R1:W-:Y:S02]  /*0b50*/  STG.E.64 desc[UR4][R8.64], R20 ;  /* 0x0000001408007986 */ /* 0x0003e4000c101b04 */
.L_x_14286:
        /* <DEDUP_REMOVED lines=8> */
.L_x_14287:
[----:B------:R-:W-:Y:S05]  /*0be0*/  BSYNC B1 ;  /* 0x0000000000017941 */ /* 0x000fea0003800000 */
.L_x_14283:
[----:B------:R-:W-:-:S13]  /*0bf0*/  ISETP.GE.AND P0, PT, R5, R10, PT ;  /* 0x0000000a0500720c */ /* 0x000fda0003f06270 */
[----:B-12---:R-:W1:Y:S01]  /*0c00*/  @!P0 LDC.64 R8, c[0x0][0x228] ;  /* 0x00008a00ff088b82 */ /* 0x006e620000000a00 */
[----:B------:R-:W-:Y:S01]  /*0c10*/  @!P0 IADD3 R11, R0, R5, RZ ;  /* 0x00000005000b8210 */ /* 0x000fe20007ffe0ff */
[----:B------:R-:W-:-:S04]  /*0c20*/  @!P0 VIADD R5, R5, 0x80 ;  /* 0x0000008005058836 */ /* 0x000fc80000000000 */
[----:B-1----:R-:W-:-:S05]  /*0c30*/  @!P0 IMAD.WIDE.U32 R8, R11, 0x8, R8 ;  /* 0x000000080b088825 */ /* 0x002fca00078e0008 */
[----:B------:R2:W-:Y:S02]  /*0c40*/  @!P0 STG.E.64 desc[UR4][R8.64], R6 ;  /* 0x0000000608008986 */ /* 0x0005e4000c101b04 */
.L_x_14288:
[----:B------:R-:W-:Y:S05]  /*0c50*/  BSYNC B0 ;  /* 0x0000000000007941 */ /* 0x000fea0003800000 */
.L_x_14282:
        /* <DEDUP_REMOVED lines=8> */
.L_x_14289:
        /* <DEDUP_REMOVED lines=10> */
.L_x_32161:


//--------------------- .text._ZN2at6native18elementwise_kernelILi128ELi4EZNS0_15gpu_kernel_implINS0_13BinaryFunctorIiiiZZZNS0_21heaviside_kernel_cudaERNS_18TensorIteratorBaseEENKUlvE_clEvENKUlvE1_clEvEUliiE_EEEEvS5_RKT_EUliE_EEviT1_ --------------------------
	.section	.text._ZN2at6native18elementwise_kernelILi128ELi4EZNS0_15gpu_kernel_implINS0_13BinaryFunctorIiiiZZZNS0_21heaviside_kernel_cudaERNS_18TensorIteratorBaseEENKUlvE_clEvENKUlvE1_clEvEUliiE_EEEEvS5_RKT_EUliE_EEviT1_,"ax",@progbits
	.align	128
        .global         _ZN2at6native18elementwise_kernelILi128ELi4EZNS0_15gpu_kernel_implINS0_13BinaryFunctorIiiiZZZNS0_21heaviside_kernel_cudaERNS_18TensorIteratorBaseEENKUlvE_clEvENKUlvE1_clEvEUliiE_EEEEvS5_RKT_EUliE_EEviT1_
        .type           _ZN2at6native18elementwise_kernelILi128ELi4EZNS0_15gpu_kernel_implINS0_13BinaryFunctorIiiiZZZNS0_21heaviside_kernel_cudaERNS_18TensorIteratorBaseEENKUlvE_clEvENKUlvE1_clEvEUliiE_EEEEvS5_RKT_EUliE_EEviT1_,@function
        .size           _ZN2at6native18elementwise_kernelILi128ELi4EZNS0_15gpu_kernel_implINS0_13BinaryFunctorIiiiZZZNS0_21heaviside_kernel_cudaERNS_18TensorIteratorBaseEENKUlvE_clEvENKUlvE1_clEvEUliiE_EEEEvS5_RKT_EUliE_EEviT1_,(.L_x_32162 - _ZN2at6native18elementwise_kernelILi128ELi4EZNS0_15gpu_kernel_implINS0_13BinaryFunctorIiiiZZZNS0_21heaviside_kernel_cudaERNS_18TensorIteratorBaseEENKUlvE_clEvENKUlvE1_clEvEUliiE_EEEEvS5_RKT_EUliE_EEviT1_)
        .other          _ZN2at6native18elementwise_kernelILi128ELi4EZNS0_15gpu_kernel_implINS0_13BinaryFunctorIiiiZZZNS0_21heaviside_kernel_cudaERNS_18TensorIteratorBaseEENKUlvE_clEvENKUlvE1_clEvEUliiE_EEEEvS5_RKT_EUliE_EEviT1_,@"STO_CUDA_ENTRY STV_DEFAULT"
_ZN2at6native18elementwise_kernelILi128ELi4EZNS0_15gpu_kernel_implINS0_13BinaryFunctorIiiiZZZNS0_21heaviside_kernel_cudaERNS_18TensorIteratorBaseEENKUlvE_clEvENKUlvE1_clEvEUliiE_EEEEvS5_RKT_EUliE_EEviT1_:
.text._ZN2at6native18elementwise_kernelILi128ELi4EZNS0_15gpu_kernel_implINS0_13BinaryFunctorIiiiZZZNS0_21heaviside_kernel_cudaERNS_18TensorIteratorBaseEENKUlvE_clEvENKUlvE1_clEvEUliiE_EEEEvS5_RKT_EUliE_EEviT1_:
        /* <DEDUP_REMOVED lines=365> */
.L_x_14292:
        /* <DEDUP_REMOVED lines=20> */
.L_x_14296:
[----:B------:R0:W5:Y:S01]  /*1810*/  LDG.E.U8 R19, desc[UR36][R2.64] ;  /* 0x0000002402137981 */ /* 0x000162000c1e1100 */
[----:B------:R-:W-:Y:S05]  /*1820*/  BRA `(.L_x_14298) ;  /* 0x0000000c00347947 */ /* 0x000fea0003800000 */
.L_x_14295:
        /* <DEDUP_REMOVED lines=8> */
.L_x_14300:
[----:B------:R0:W5:Y:S01]  /*18b0*/  LDG.E R19, desc[UR36][R2.64] ;  /* 0x0000002402137981 */ /* 0x000162000c1e1900 */
[----:B------:R-:W-:Y:S05]  /*18c0*/  BRA `(.L_x_14298) ;  /* 0x0000000c000c7947 */ /* 0x000fea0003800000 */
.L_x_14299:
[----:B------:R0:W5:Y:S01]  /*18d0*/  LDG.E.S16 R19, desc[UR36][R2.64] ;  /* 0x0000002402137981 */ /* 0x000162000c1e1700 */
[----:B------:R-:W-:Y:S05]  /*18e0*/  BRA `(.L_x_14298) ;  /* 0x0000000c00047947 */ /* 0x000fea0003800000 */
.L_x_14294:
        /* <DEDUP_REMOVED lines=9> */
.L_x_14302:
[----:B------:R-:W2:Y:S02]  /*1980*/  LDG.E.U16 R2, desc[UR36][R2.64] ;  /* 0x0000002402027981 */ /* 0x000ea4000c1e1500 */
[----:B--2---:R-:W-:-:S06]  /*1990*/  HADD2.F32 R19, -RZ, R2.H0_H0 ;  /* 0x20000002ff137230 */ /* 0x004fcc0000004100 */
[----:B------:R-:W0:Y:S01]  /*19a0*/  F2I.FTZ.TRUNC.NTZ R19, R19 ;  /* 0x0000001300137305 */ /* 0x000e22000021f100 */
[----:B------:R-:W-:Y:S05]  /*19b0*/  BRA `(.L_x_14298) ;  /* 0x0000000800d07947 */ /* 0x000fea0003800000 */
.L_x_14301:
        /* <DEDUP_REMOVED lines=9> */
.L_x_14304:
[----:B------:R-:W2:Y:S02]  /*1a50*/  LDG.E.U16 R2, desc[UR36][R2.64] ;  /* 0x0000002402027981 */ /* 0x000ea4000c1e1500 */
[----:B--2---:R-:W-:-:S06]  /*1a60*/  HADD2.F32 R19, -RZ, R2.H0_H0 ;  /* 0x20000002ff137230 */ /* 0x004fcc0000004100 */
[----:B------:R-:W0:Y:S01]  /*1a70*/  F2I.FTZ.TRUNC.NTZ R19, R19 ;  /* 0x0000001300137305 */ /* 0x000e22000021f100 */
[----:B------:R-:W-:Y:S05]  /*1a80*/  BRA `(.L_x_14298) ;  /* 0x00000008009c7947 */ /* 0x000fea0003800000 */
.L_x_14303:
[----:B------:R-:W2:Y:S02]  /*1a90*/  LDG.E.64 R2, desc[UR36][R2.64] ;  /* 0x0000002402027981 */ /* 0x000ea4000c1e1b00 */
[----:B--2---:R0:W1:Y:S01]  /*1aa0*/  F2I.F64.TRUNC R19, R2 ;  /* 0x0000000200137311 */ /* 0x004062000030d100 */
[----:B------:R-:W-:Y:S05]  /*1ab0*/  BRA `(.L_x_14298) ;  /* 0x0000000800907947 */ /* 0x000fea0003800000 */
.L_x_14293:
        /* <DEDUP_REMOVED lines=12> */
.L_x_14307:
[----:B------:R-:W2:Y:S02]  /*1b80*/  LDG.E.64 R2, desc[UR36][R2.64] ;  /* 0x0000002402027981 */ /* 0x000ea4000c1e1b00 */
[----:B--2---:R0:W1:Y:S01]  /*1b90*/  F2I.F64.TRUNC R19, R2 ;  /* 0x0000000200137311 */ /* 0x004062000030d100 */
[----:B------:R-:W-:Y:S05]  /*1ba0*/  BRA `(.L_x_14298) ;  /* 0x0000000800547947 */ /* 0x000fea0003800000 */
.L_x_14306:
        /* <DEDUP_REMOVED lines=25> */
[----:B------:R0:W1:Y:S01]  /*1d40*/  F2I.FTZ.TRUNC.NTZ R19, R5 ;  /* 0x0000000500137305 */ /* 0x000062000021f100 */
[----:B------:R-:W-:Y:S05]  /*1d50*/  BRA `(.L_x_14298) ;  /* 0x0000000400e87947 */ /* 0x000fea0003800000 */
.L_x_14309:
        /* <DEDUP_REMOVED lines=12> */
[----:B------:R0:W1:Y:S01]  /*1e20*/  F2I.FTZ.TRUNC.NTZ R19, R4 ;  /* 0x0000000400137305 */ /* 0x000062000021f100 */
[----:B------:R-:W-:Y:S05]  /*1e30*/  BRA `(.L_x_14298) ;  /* 0x0000000400b07947 */ /* 0x000fea0003800000 */
.L_x_14308:
[----:B------:R-:W2:Y:S02]  /*1e40*/  LDG.E.U16 R19, desc[UR36][R2.64] ;  /* 0x0000002402137981 */ /* 0x000ea4000c1e1500 */
[----:B--2---:R-:W-:-:S06]  /*1e50*/  IMAD.U32 R19, R19, 0x10000, RZ ;  /* 0x0001000013137824 */ /* 0x004fcc00078e00ff */
[----:B------:R-:W0:Y:S01]  /*1e60*/  F2I.FTZ.TRUNC.NTZ R19, R19 ;  /* 0x0000001300137305 */ /* 0x000e22000021f100 */
[----:B------:R-:W-:Y:S05]  /*1e70*/  BRA `(.L_x_14298) ;  /* 0x0000000400a07947 */ /* 0x000fea0003800000 */
.L_x_14305:
        /* <DEDUP_REMOVED lines=10> */
.L_x_14312:
        /* <DEDUP_REMOVED lines=21> */
.L_x_14316:
[----:B------:R-:W-:Y:S05]  /*2070*/  BSYNC B1 ;  /* 0x0000000000017941 */ /* 0x000fea0003800000 */
.L_x_14315:
[----:B------:R-:W-:Y:S01]  /*2080*/  IMAD.SHL.U32 R2, R2, 0x100000, RZ ;  /* 0x0010000002027824 */ /* 0x000fe200078e00ff */
[----:B------:R-:W-:-:S04]  /*2090*/  LEA R0, R0, 0x3b800000, 0x17 ;  /* 0x3b80000000007811 */ /* 0x000fc800078eb8ff */
[----:B------:R-:W-:-:S07]  /*20a0*/  LOP3.LUT R19, R0, R2, R19, 0xfe, !PT ;  /* 0x0000000200137212 */ /* 0x000fce00078efe13 */
.L_x_14314:
[----:B------:R-:W-:Y:S05]  /*20b0*/  BSYNC B0 ;  /* 0x0000000000007941 */ /* 0x000fea0003800000 */
.L_x_14313:
[----:B------:R-:W1:Y:S01]  /*20c0*/  F2I.FTZ.TRUNC.NTZ R19, R19 ;  /* 0x0000001300137305 */ /* 0x000e62000021f100 */
[----:B------:R-:W-:Y:S05]  /*20d0*/  BRA `(.L_x_14298) ;  /* 0x0000000400087947 */ /* 0x000fea0003800000 */
.L_x_14311:
        /* <DEDUP_REMOVED lines=21> */
.L_x_14320:
[----:B------:R-:W-:Y:S05]  /*2230*/  BSYNC B1 ;  /* 0x0000000000017941 */ /* 0x000fea0003800000 */
.L_x_14319:
[----:B------:R-:W-:Y:S01]  /*2240*/  IMAD.SHL.U32 R2, R2, 0x200000, RZ ;  /* 0x0020000002027824 */ /* 0x000fe200078e00ff */
[----:B------:R-:W-:-:S04]  /*2250*/  LEA R0, R0, 0x37800000, 0x17 ;  /* 0x3780000000007811 */ /* 0x000fc800078eb8ff */
[----:B------:R-:W-:-:S07]  /*2260*/  LOP3.LUT R19, R0, R2, R19, 0xfe, !PT ;  /* 0x0000000200137212 */ /* 0x000fce00078efe13 */
.L_x_14318:
[----:B------:R-:W-:Y:S05]  /*2270*/  BSYNC B0 ;  /* 0x0000000000007941 */ /* 0x000fea0003800000 */
.L_x_14317:
[----:B------:R-:W2:Y:S01]  /*2280*/  F2I.FTZ.TRUNC.NTZ R19, R19 ;  /* 0x0000001300137305 */ /* 0x000ea2000021f100 */
[----:B------:R-:W-:Y:S05]  /*2290*/  BRA `(.L_x_14298) ;  /* 0x0000000000987947 */ /* 0x000fea0003800000 */
.L_x_14310:
        /* <DEDUP_REMOVED lines=14> */
.L_x_14324:
[----:B------:R-:W-:Y:S05]  /*2380*/  BSYNC B0 ;  /* 0x0000000000007941 */ /* 0x000fea0003800000 */
.L_x_14323:
[----:B------:R-:W4:Y:S01]  /*2390*/  F2I.FTZ.TRUNC.NTZ R19, R19 ;  /* 0x0000001300137305 */ /* 0x000f22000021f100 */
[----:B------:R-:W-:Y:S05]  /*23a0*/  BRA `(.L_x_14298) ;  /* 0x0000000000547947 */ /* 0x000fea0003800000 */
.L_x_14297:
        /* <DEDUP_REMOVED lines=13> */
[----:B------:R-:W-:Y:S02]  /*2480*/  IMAD.MOV.U32 R13, RZ, RZ, RZ ;  /* 0x000000ffff0d7224 */ /* 0x000fe400078e00ff */
[----:B------:R-:W-:-:S07]  /*2490*/  IMAD.MOV.U32 R19, RZ, RZ, RZ ;  /* 0x000000ffff137224 */ /* 0x000fce00078e00ff */
[----:B------:R-:W-:-:S07]  /*24a0*/  LEPC R20, `(.L_x_14325) ;  /* 0x000000001014794e */ /* 0x000fce0000000000 */
[----:B0-----:R-:W-:Y:S05]  /*24b0*/  CALL.ABS.NOINC R2 ;  /* 0x0000000002007343 */ /* 0x001fea0003c00000 */
.L_x_14325:
[----:B------:R-:W-:Y:S05]  /*24c0*/  BRA `(.L_x_14298) ;  /* 0x00000000000c7947 */ /* 0x000fea0003800000 */
.L_x_14322:
[----:B------:R0:W5:Y:S01]  /*24d0*/  LDG.E R19, desc[UR36][R2.64] ;  /* 0x0000002402137981 */ /* 0x000162000c1e1900 */
[----:B------:R-:W-:Y:S05]  /*24e0*/  BRA `(.L_x_14298) ;  /* 0x0000000000047947 */ /* 0x000fea0003800000 */
.L_x_14321:
[----:B------:R3:W5:Y:S02]  /*24f0*/  LDG.E R19, desc[UR36][R2.64] ;  /* 0x0000002402137981 */ /* 0x000764000c1e1900 */
.L_x_14298:
[----:B0-----:R-:W0:Y:S01]  /*2500*/  LDC.U8 R4, c[0x0][0x493] ;  /* 0x000124c0ff047b82 */ /* 0x001e220000000000 */
[----:B------:R-:W-:Y:S02]  /*2510*/  ULDC.64 UR4, c[0x0][0x488] ;  /* 0x0001220000047ab9 */ /* 0x000fe40000000a00 */
[----:B---3--:R-:W-:-:S05]  /*2520*/  IADD3 R2, P1, R22, UR4, RZ ;  /* 0x0000000416027c10 */ /* 0x008fca000ff3e0ff */
        /* <DEDUP_REMOVED lines=14> */
.L_x_14329:
[----:B------:R0:W5:Y:S01]  /*2610*/  LDG.E.U8 R22, desc[UR36][R2.64] ;  /* 0x0000002402167981 */ /* 0x000162000c1e1100 */
[----:B------:R-:W-:Y:S05]  /*2620*/  BRA `(.L_x_14331) ;  /* 0x0000000c00347947 */ /* 0x000fea0003800000 */
.L_x_14328:
        /* <DEDUP_REMOVED lines=8> */
.L_x_14333:
[----:B------:R3:W5:Y:S01]  /*26b0*/  LDG.E R22, desc[UR36][R2.64] ;  /* 0x0000002402167981 */ /* 0x000762000c1e1900 */
[----:B------:R-:W-:Y:S05]  /*26c0*/  BRA `(.L_x_14331) ;  /* 0x0000000c000c7947 */ /* 0x000fea0003800000 */
.L_x_14332:
[----:B------:R0:W5:Y:S01]  /*26d0*/  LDG.E.S16 R22, desc[UR36][R2.64] ;  /* 0x0000002402167981 */ /* 0x000162000c1e1700 */
[----:B------:R-:W-:Y:S05]  /*26e0*/  BRA `(.L_x_14331) ;  /* 0x0000000c00047947 */ /* 0x000fea0003800000 */
.L_x_14327:
[----:B------:R-:W-:-:S13]  /*26f0*/  ISETP.GT.AND P0, PT, R0, 0x6, PT ;  /* 0x000000060000780c */ /* 0x000fda0003f04270 */
[----:B------:R-:W-:Y:S05]  /*2700*/  @P0 BRA `(.L_x_14334) ;  /* 0x00000000002c0947 */ /* 0x000fea0003800000 */
[----:B------:R-:W-:-:S13]  /*2710*/  ISETP.NE.AND P0, PT, R0, 0x5, PT ;  /* 0x000000050000780c */ /* 0x000fda0003f05270 */
[----:B------:R-:W-:Y:S05]  /*2720*/  @!P0 BRA `(.L_x_14335) ;  /* 0x0000000000148947 */ /* 0x000fea0003800000 */
[----:B------:R-:W-:-:S13]  /*2730*/  ISETP.NE.AND P0, PT, R0, 0x6, PT ;  /* 0x000000060000780c */ /* 0x000fda0003f05270 */
[----:B------:R-:W-:Y:S05]  /*2740*/  @P0 BRA `(.L_x_14330) ;  /* 0x0000000800980947 */ /* 0x000fea0003800000 */
[----:B------:R-:W3:Y:S02]  /*2750*/  LDG.E R2, desc[UR36][R2.64] ;  /* 0x0000002402027981 */ /* 0x000ee4000c1e1900 */
[----:B---3--:R0:W3:Y:S01]  /*2760*/  F2I.FTZ.TRUNC.NTZ R22, R2 ;  /* 0x0000000200167305 */ /* 0x0080e2000021f100 */
[----:B------:R-:W-:Y:S05]  /*2770*/  BRA `(.L_x_14331) ;  /* 0x0000000800e07947 */ /* 0x000fea0003800000 */
.L_x_14335:
[----:B------:R-:W3:Y:S02]  /*2780*/  LDG.E.U16 R2, desc[UR36][R2.64] ;  /* 0x0000002402027981 */ /* 0x000ee4000c1e1500 */
[----:B---3--:R-:W-:-:S06]  /*2790*/  HADD2.F32 R22, -RZ, R2.H0_H0 ;  /* 0x20000002ff167230 */ /* 0x008fcc0000004100 */
[----:B------:R-:W0:Y:S01]  /*27a0*/  F2I.FTZ.TRUNC.NTZ R22, R22 ;  /* 0x0000001600167305 */ /* 0x000e22000021f100 */
[----:B------:R-:W-:Y:S05]  /*27b0*/  BRA `(.L_x_14331) ;  /* 0x0000000800d07947 */ /* 0x000fea0003800000 */
.L_x_14334:
[----:B------:R-:W-:-:S13]  /*27c0*/  ISETP.NE.AND P0, PT, R0, 0x7, PT ;  /* 0x000000070000780c */ /* 0x000fda0003f05270 */
[----:B------:R-:W-:Y:S05]  /*27d0*/  @!P0 BRA `(.L_x_14336) ;  /* 0x00000000002c8947 */ /* 0x000fea0003800000 */
[----:B------:R-:W-:-:S13]  /*27e0*/  ISETP.NE.AND P0, PT, R0, 0x8, PT ;  /* 0x000000080000780c */ /* 0x000fda0003f05270 */
[----:B------:R-:W-:Y:S05]  /*27f0*/  @!P0 BRA `(.L_x_14337) ;  /* 0x0000000000148947 */ /* 0x000fea0003800000 */
[----:B------:R-:W-:-:S13]  /*2800*/  ISETP.NE.AND P0, PT, R0, 0x9, PT ;  /* 0x000000090000780c */ /* 0x000fda0003f05270 */
[----:B------:R-:W-:Y:S05]  /*2810*/  @P0 BRA `(.L_x_14330) ;  /* 0x0000000800640947 */ /* 0x000fea0003800000 */
[----:B------:R-:W3:Y:S02]  /*2820*/  LDG.E R2, desc[UR36][R2.64] ;  /* 0x0000002402027981 */ /* 0x000ee4000c1e1900 */
[----:B---3--:R0:W3:Y:S01]  /*2830*/  F2I.FTZ.TRUNC.NTZ R22, R2 ;  /* 0x0000000200167305 */ /* 0x0080e2000021f100 */
[----:B------:R-:W-:Y:S05]  /*2840*/  BRA `(.L_x_14331) ;  /* 0x0000000800ac7947 */ /* 0x000fea0003800000 */
.L_x_14337:
[----:B------:R-:W3:Y:S02]  /*2850*/  LDG.E.U16 R2, desc[UR36][R2.64] ;  /* 0x0000002402027981 */ /* 0x000ee4000c1e1500 */
[----:B---3--:R-:W-:-:S06]  /*2860*/  HADD2.F32 R22, -RZ, R2.H0_H0 ;  /* 0x20000002ff167230 */ /* 0x008fcc0000004100 */
[----:B------:R-:W0:Y:S01]  /*2870*/  F2I.FTZ.TRUNC.NTZ R22, R22 ;  /* 0x0000001600167305 */ /* 0x000e22000021f100 */
[----:B------:R-:W-:Y:S05]  /*2880*/  BRA `(.L_x_14331) ;  /* 0x00000008009c7947 */ /* 0x000fea0003800000 */
.L_x_14336:
[----:B------:R-:W3:Y:S02]  /*2890*/  LDG.E.64 R2, desc[UR36][R2.64] ;  /* 0x0000002402027981 */ /* 0x000ee4000c1e1b00 */
[----:B---3--:R0:W3:Y:S01]  /*28a0*/  F2I.F64.TRUNC R22, R2 ;  /* 0x0000000200167311 */ /* 0x0080e2000030d100 */
[----:B------:R-:W-:Y:S05]  /*28b0*/  BRA `(.L_x_14331) ;  /* 0x0000000800907947 */ /* 0x000fea0003800000 */
.L_x_14326:
        /* <DEDUP_REMOVED lines=8> */
[----:B------:R-:W3:Y:S02]  /*2940*/  LDG.E.U8 R2, desc[UR36][R2.64] ;  /* 0x0000002402027981 */ /* 0x000ee4000c1e1100 */
[----:B---3--:R-:W-:-:S04]  /*2950*/  ISETP.NE.AND P0, PT, R2, RZ, PT ;  /* 0x000000ff0200720c */ /* 0x008fc80003f05270 */
[----:B------:R-:W-:Y:S01]  /*2960*/  SEL R22, RZ, 0x1, !P0 ;  /* 0x00000001ff167807 */ /* 0x000fe20004000000 */
[----:B------:R-:W-:Y:S08]  /*2970*/  BRA `(.L_x_14331) ;  /* 0x0000000800607947 */ /* 0x000ff00003800000 */
.L_x_14340:
[----:B------:R-:W3:Y:S02]  /*2980*/  LDG.E.64 R2, desc[UR36][R2.64] ;  /* 0x0000002402027981 */ /* 0x000ee4000c1e1b00 */
[----:B---3--:R0:W3:Y:S01]  /*2990*/  F2I.F64.TRUNC R22, R2 ;  /* 0x0000000200167311 */ /* 0x0080e2000030d100 */
[----:B------:R-:W-:Y:S05]  /*29a0*/  BRA `(.L_x_14331) ;  /* 0x0000000800547947 */ /* 0x000fea0003800000 */
.L_x_14339:
        /* <DEDUP_REMOVED lines=25> */
[----:B------:R0:W3:Y:S01]  /*2b40*/  F2I.FTZ.TRUNC.NTZ R22, R5 ;  /* 0x0000000500167305 */ /* 0x0000e2000021f100 */
[----:B------:R-:W-:Y:S05]  /*2b50*/  BRA `(.L_x_14331) ;  /* 0x0000000400e87947 */ /* 0x000fea0003800000 */
.L_x_14342:
[----:B------:R-:W3:Y:S02]  /*2b60*/  LDG.E.U8 R2, desc[UR36][R2.64] ;  /* 0x0000002402027981 */ /* 0x000ee4000c1e1100 */
[C---:B---3--:R-:W-:Y:S02]  /*2b70*/  IMAD.SHL.U32 R0, R2.reuse, 0x2000000, RZ ;  /* 0x0200000002007824 */ /* 0x048fe400078e00ff */
        /* <DEDUP_REMOVED lines=10> */
[----:B------:R0:W3:Y:S01]  /*2c20*/  F2I.FTZ.TRUNC.NTZ R22, R4 ;  /* 0x0000000400167305 */ /* 0x0000e2000021f100 */
[----:B------:R-:W-:Y:S05]  /*2c30*/  BRA `(.L_x_14331) ;  /* 0x0000000400b07947 */ /* 0x000fea0003800000 */
.L_x_14341:
[----:B------:R-:W3:Y:S02]  /*2c40*/  LDG.E.U16 R22, desc[UR36][R2.64] ;  /* 0x0000002402167981 */ /* 0x000ee4000c1e1500 */
[----:B---3--:R-:W-:-:S06]  /*2c50*/  IMAD.U32 R22, R22, 0x10000, RZ ;  /* 0x0001000016167824 */ /* 0x008fcc00078e00ff */
[----:B------:R-:W0:Y:S01]  /*2c60*/  F2I.FTZ.TRUNC.NTZ R22, R22 ;  /* 0x0000001600167305 */ /* 0x000e22000021f100 */
[----:B------:R-:W-:Y:S05]  /*2c70*/  BRA `(.L_x_14331) ;  /* 0x0000000400a07947 */ /* 0x000fea0003800000 */
.L_x_14338:
        /* <DEDUP_REMOVED lines=10> */
.L_x_14345:
        /* <DEDUP_REMOVED lines=21> */
.L_x_14349:
[----:B------:R-:W-:Y:S05]  /*2e70*/  BSYNC B1 ;  /* 0x0000000000017941 */ /* 0x000fea0003800000 */
.L_x_14348:
[----:B------:R-:W-:Y:S01]  /*2e80*/  IMAD.SHL.U32 R2, R2, 0x100000, RZ ;  /* 0x0010000002027824 */ /* 0x000fe200078e00ff */
[----:B------:R-:W-:-:S04]  /*2e90*/  LEA R3, R0, 0x3b800000, 0x17 ;  /* 0x3b80000000037811 */ /* 0x000fc800078eb8ff */
[----:B------:R-:W-:-:S07]  /*2ea0*/  LOP3.LUT R22, R3, R2, R22, 0xfe, !PT ;  /* 0x0000000203167212 */ /* 0x000fce00078efe16 */
.L_x_14347:
[----:B------:R-:W-:Y:S05]  /*2eb0*/  BSYNC B0 ;  /* 0x0000000000007941 */ /* 0x000fea0003800000 */
.L_x_14346:
[----:B------:R-:W0:Y:S01]  /*2ec0*/  F2I.FTZ.TRUNC.NTZ R22, R22 ;  /* 0x0000001600167305 */ /* 0x000e22000021f100 */
[----:B------:R-:W-:Y:S05]  /*2ed0*/  BRA `(.L_x_14331) ;  /* 0x0000000400087947 */ /* 0x000fea0003800000 */
.L_x_14344:
        /* <DEDUP_REMOVED lines=21> */
.L_x_14353:
[----:B------:R-:W-:Y:S05]  /*3030*/  BSYNC B1 ;  /* 0x0000000000017941 */ /* 0x000fea0003800000 */
.L_x_14352:
[----:B------:R-:W-:Y:S01]  /*3040*/  IMAD.SHL.U32 R2, R2, 0x200000, RZ ;  /* 0x0020000002027824 */ /* 0x000fe200078e00ff */
[----:B------:R-:W-:-:S04]  /*3050*/  LEA R3, R0, 0x37800000, 0x17 ;  /* 0x3780000000037811 */ /* 0x000fc800078eb8ff */
[----:B------:R-:W-:-:S07]  /*3060*/  LOP3.LUT R22, R3, R2, R22, 0xfe, !PT ;  /* 0x0000000203167212 */ /* 0x000fce00078efe16 */
.L_x_14351:
[----:B------:R-:W-:Y:S05]  /*3070*/  BSYNC B0 ;  /* 0x0000000000007941 */ /* 0x000fea0003800000 */
.L_x_14350:
[----:B------:R-:W0:Y:S01]  /*3080*/  F2I.FTZ.TRUNC.NTZ R22, R22 ;  /* 0x0000001600167305 */ /* 0x000e22000021f100 */
[----:B------:R-:W-:Y:S05]  /*3090*/  BRA `(.L_x_14331) ;  /* 0x0000000000987947 */ /* 0x000fea0003800000 */
.L_x_14343:
        /* <DEDUP_REMOVED lines=14> */
.L_x_14357:
[----:B------:R-:W-:Y:S05]  /*3180*/  BSYNC B0 ;  /* 0x0000000000007941 */ /* 0x000fea0003800000 */
.L_x_14356:
[----:B------:R-:W0:Y:S01]  /*3190*/  F2I.FTZ.TRUNC.NTZ R22, R22 ;  /* 0x0000001600167305 */ /* 0x000e22000021f100 */
[----:B------:R-:W-:Y:S05]  /*31a0*/  BRA `(.L_x_14331) ;  /* 0x0000000000547947 */ /* 0x000fea0003800000 */
.L_x_14330:
        /* <DEDUP_REMOVED lines=16> */
[----:B012-45:R-:W-:Y:S05]  /*32b0*/  CALL.ABS.NOINC R2 ;  /* 0x0000000002007343 */ /* 0x037fea0003c00000 */
.L_x_14358:
[----:B------:R-:W-:Y:S05]  /*32c0*/  BRA `(.L_x_14331) ;  /* 0x00000000000c7947 */ /* 0x000fea0003800000 */
.L_x_14355:
[----:B------:R0:W5:Y:S01]  /*32d0*/  LDG.E R22, desc[UR36][R2.64] ;  /* 0x0000002402167981 */ /* 0x000162000c1e1900 */
[----:B------:R-:W-:Y:S05]  /*32e0*/  BRA `(.L_x_14331) ;  /* 0x0000000000047947 */ /* 0x000fea0003800000 */
.L_x_14354:
[----:B------:R0:W5:Y:S02]  /*32f0*/  LDG.E R22, desc[UR36][R2.64] ;  /* 0x0000002402167981 */ /* 0x000164000c1e1900 */
.L_x_14331:
[----:B0--3--:R-:W0:Y:S01]  /*3300*/  LDC.U8 R3, c[0x0][0x491] ;  /* 0x00012440ff037b82 */ /* 0x009e220000000000 */
[C---:B-12-45:R-:W-:Y:S01]  /*3310*/  ISETP.NE.AND P1, PT, R19.reuse, RZ, PT ;  /* 0x000000ff1300720c */ /* 0x076fe20003f25270 */
[----:B------:R-:W-:Y:S01]  /*3320*/  IMAD.MOV.U32 R2, RZ, RZ, R22 ;  /* 0x000000ffff027224 */ /* 0x000fe200078e0016 */
[----:B------:R-:W-:-:S11]  /*3330*/  ISETP.GT.AND P0, PT, R19, RZ, PT ;  /* 0x000000ff1300720c */ /* 0x000fd60003f04270 */
        /* <DEDUP_REMOVED lines=14> */
.L_x_14362:
[----:B------:R1:W-:Y:S01]  /*3420*/  STG.E.U8 desc[UR36][R16.64], R2 ;  /* 0x0000000210007986 */ /* 0x0003e2000c101124 */
[----:B------:R-:W-:Y:S05]  /*3430*/  BRA `(.L_x_14364) ;  /* 0x0000000c00507947 */ /* 0x000fea0003800000 */
.L_x_14361:
[----:B------:R-:W-:-:S13]  /*3440*/  ISETP.NE.AND P0, PT, R0, 0x2, PT ;  /* 0x000000020000780c */ /* 0x000fda0003f05270 */
[----:B------:R-:W-:Y:S05]  /*3450*/  @!P0 BRA `(.L_x_14365) ;  /* 0x0000000000248947 */ /* 0x000fea0003800000 */
[----:B------:R-:W-:-:S13]  /*3460*/  ISETP.NE.AND P0, PT, R0, 0x3, PT ;  /* 0x000000030000780c */ /* 0x000fda0003f05270 */
[----:B------:R-:W-:Y:S05]  /*3470*/  @!P0 BRA `(.L_x_14366) ;  /* 0x0000000000148947 */ /* 0x000fea0003800000 */
[----:B------:R-:W-:-:S13]  /*3480*/  ISETP.NE.AND P0, PT, R0, 0x4, PT ;  /* 0x000000040000780c */ /* 0x000fda0003f05270 */
[----:B------:R-:W-:Y:S05]  /*3490*/  @P0 BRA `(.L_x_14363) ;  /* 0x0000000800e40947 */ /* 0x000fea0003800000 */
[----:B------:R-:W-:-:S05]  /*34a0*/  SHF.R.S32.HI R3, RZ, 0x1f, R2 ;  /* 0x0000001fff037819 */ /* 0x000fca0000011402 */
[----:B------:R4:W-:Y:S01]  /*34b0*/  STG.E.64 desc[UR36][R16.64], R2 ;  /* 0x0000000210007986 */ /* 0x0009e2000c101b24 */
[----:B------:R-:W-:Y:S05]  /*34c0*/  BRA `(.L_x_14364) ;  /* 0x0000000c002c7947 */ /* 0x000fea0003800000 */
.L_x_14366:
[----:B------:R3:W-:Y:S01]  /*34d0*/  STG.E desc[UR36][R16.64], R2 ;  /* 0x0000000210007986 */ /* 0x0007e2000c101924 */
[----:B------:R-:W-:Y:S05]  /*34e0*/  BRA `(.L_x_14364) ;  /* 0x0000000c00247947 */ /* 0x000fea0003800000 */
.L_x_14365:
[----:B------:R2:W-:Y:S01]  /*34f0*/  STG.E.U16 desc[UR36][R16.64], R2 ;  /* 0x0000000210007986 */ /* 0x0005e2000c101524 */
[----:B------:R-:W-:Y:S05]  /*3500*/  BRA `(.L_x_14364) ;  /* 0x0000000c001c7947 */ /* 0x000fea0003800000 */
.L_x_14360:
[----:B------:R-:W-:-:S13]  /*3510*/  ISETP.GT.AND P0, PT, R0, 0x6, PT ;  /* 0x000000060000780c */ /* 0x000fda0003f04270 */
[----:B------:R-:W-:Y:S05]  /*3520*/  @P0 BRA `(.L_x_14367) ;  /* 0x00000000002c0947 */ /* 0x000fea0003800000 */
[----:B------:R-:W-:-:S13]  /*3530*/  ISETP.NE.AND P0, PT, R0, 0x5, PT ;  /* 0x000000050000780c */ /* 0x000fda0003f05270 */
[----:B------:R-:W-:Y:S05]  /*3540*/  @!P0 BRA `(.L_x_14368) ;  /* 0x0000000000148947 */ /* 0x000fea0003800000 */
[----:B------:R-:W-:-:S13]  /*3550*/  ISETP.NE.AND P0, PT, R0, 0x6, PT ;  /* 0x000000060000780c */ /* 0x000fda0003f05270 */
[----:B------:R-:W-:Y:S05]  /*3560*/  @P0 BRA `(.L_x_14363) ;  /* 0x0000000800b00947 */ /* 0x000fea0003800000 */
[----:B------:R-:W-:-:S05]  /*3570*/  I2FP.F32.S32 R3, R2 ;  /* 0x0000000200037245 */ /* 0x000fca0000201400 */
[----:B------:R0:W-:Y:S01]  /*3580*/  STG.E desc[UR36][R16.64], R3 ;  /* 0x0000000310007986 */ /* 0x0001e2000c101924 */
[----:B------:R-:W-:Y:S05]  /*3590*/  BRA `(.L_x_14364) ;  /* 0x0000000800f87947 */ /* 0x000fea0003800000 */
.L_x_14368:
[----:B------:R-:W-:-:S04]  /*35a0*/  I2FP.F32.S32 R0, R2 ;  /* 0x0000000200007245 */ /* 0x000fc80000201400 */
[----:B------:R-:W-:-:S05]  /*35b0*/  F2FP.F16.F32.PACK_AB R0, RZ, R0 ;  /* 0x00000000ff00723e */ /* 0x000fca00000000ff */
[----:B------:R0:W-:Y:S01]  /*35c0*/  STG.E.U16 desc[UR36][R16.64], R0 ;  /* 0x0000000010007986 */ /* 0x0001e2000c101524 */
[----:B------:R-:W-:Y:S05]  /*35d0*/  BRA `(.L_x_14364) ;  /* 0x0000000800e87947 */ /* 0x000fea0003800000 */
.L_x_14367:
[----:B------:R-:W-:-:S13]  /*35e0*/  ISETP.NE.AND P0, PT, R0, 0x7, PT ;  /* 0x000000070000780c */ /* 0x000fda0003f05270 */
[----:B------:R-:W-:Y:S05]  /*35f0*/  @!P0 BRA `(.L_x_14369) ;  /* 0x0000000000348947 */ /* 0x000fea0003800000 */
[----:B------:R-:W-:-:S13]  /*3600*/  ISETP.NE.AND P0, PT, R0, 0x8, PT ;  /* 0x000000080000780c */ /* 0x000fda0003f05270 */
[----:B------:R-:W-:Y:S05]  /*3610*/  @!P0 BRA `(.L_x_14370) ;  /* 0x0000000000188947 */ /* 0x000fea0003800000 */
[----:B------:R-:W-:-:S13]  /*3620*/  ISETP.NE.AND P0, PT, R0, 0x9, PT ;  /* 0x000000090000780c */ /* 0x000fda0003f05270 */
[----:B------:R-:W-:Y:S05]  /*3630*/  @P0 BRA `(.L_x_14363) ;  /* 0x00000008007c0947 */ /* 0x000fea0003800000 */
[----:B------:R-:W-:Y:S01]  /*3640*/  I2FP.F32.S32 R2, R2 ;  /* 0x0000000200027245 */ /* 0x000fe20000201400 */
[----:B------:R-:W-:-:S05]  /*3650*/  IMAD.MOV.U32 R3, RZ, RZ, RZ ;  /* 0x000000ffff037224 */ /* 0x000fca00078e00ff */
[----:B------:R0:W-:Y:S01]  /*3660*/  STG.E.64 desc[UR36][R16.64], R2 ;  /* 0x0000000210007986 */ /* 0x0001e2000c101b24 */
[----:B------:R-:W-:Y:S05]  /*3670*/  BRA `(.L_x_14364) ;  /* 0x0000000800c07947 */ /* 0x000fea0003800000 */
.L_x_14370:
[----:B------:R-:W-:-:S04]  /*3680*/  I2FP.F32.S32 R2, R2 ;  /* 0x0000000200027245 */ /* 0x000fc80000201400 */
[----:B------:R-:W-:-:S04]  /*3690*/  F2FP.F16.F32.PACK_AB R3, RZ, R2 ;  /* 0x00000002ff03723e */ /* 0x000fc800000000ff */
[----:B------:R-:W-:-:S05]  /*36a0*/  PRMT R3, R3, 0x5410, RZ ;  /* 0x0000541003037816 */ /* 0x000fca00000000ff */
[----:B------:R0:W-:Y:S01]  /*36b0*/  STG.E desc[UR36][R16.64], R3 ;  /* 0x0000000310007986 */ /* 0x0001e2000c101924 */
[----:B------:R-:W-:Y:S05]  /*36c0*/  BRA `(.L_x_14364) ;  /* 0x0000000800ac7947 */ /* 0x000fea0003800000 */
.L_x_14369:
[----:B------:R-:W0:Y:S02]  /*36d0*/  I2F.F64 R2, R2 ;  /* 0x0000000200027312 */ /* 0x000e240000201c00 */
[----:B0-----:R0:W-:Y:S01]  /*36e0*/  STG.E.64 desc[UR36][R16.64], R2 ;  /* 0x0000000210007986 */ /* 0x0011e2000c101b24 */
[----:B------:R-:W-:Y:S05]  /*36f0*/  BRA `(.L_x_14364) ;  /* 0x0000000800a07947 */ /* 0x000fea0003800000 */
.L_x_14359:
        /* <DEDUP_REMOVED lines=8> */
[----:B------:R-:W-:-:S04]  /*3780*/  ISETP.NE.AND P0, PT, R2, RZ, PT ;  /* 0x000000ff0200720c */ /* 0x000fc80003f05270 */
[----:B------:R-:W-:-:S05]  /*3790*/  SEL R3, RZ, 0x1, !P0 ;  /* 0x00000001ff037807 */ /* 0x000fca0004000000 */
[----:B------:R0:W-:Y:S01]  /*37a0*/  STG.E.U8 desc[UR36][R16.64], R3 ;  /* 0x0000000310007986 */ /* 0x0001e2000c101124 */
[----:B------:R-:W-:Y:S05]  /*37b0*/  BRA `(.L_x_14364) ;  /* 0x0000000800707947 */ /* 0x000fea0003800000 */
.L_x_14373:
[----:B------:R-:W0:Y:S01]  /*37c0*/  I2F.F64 R4, R2 ;  /* 0x0000000200047312 */ /* 0x000e220000201c00 */
[----:B------:R-:W-:-:S05]  /*37d0*/  CS2R R6, SRZ ;  /* 0x0000000000067805 */ /* 0x000fca000001ff00 */
[----:B0-----:R0:W-:Y:S01]  /*37e0*/  STG.E.128 desc[UR36][R16.64], R4 ;  /* 0x0000000410007986 */ /* 0x0011e2000c101d24 */
[----:B------:R-:W-:Y:S05]  /*37f0*/  BRA `(.L_x_14364) ;  /* 0x0000000800607947 */ /* 0x000fea0003800000 */
.L_x_14372:
[----:B------:R-:W-:-:S13]  /*3800*/  ISETP.NE.AND P0, PT, R0, 0xf, PT ;  /* 0x0000000f0000780c */ /* 0x000fda0003f05270 */
[----:B------:R-:W-:Y:S05]  /*3810*/  @!P0 BRA `(.L_x_14374) ;  /* 0x0000000000b48947 */ /* 0x000fea0003800000 */
[----:B------:R-:W-:-:S13]  /*3820*/  ISETP.NE.AND P0, PT, R0, 0x17, PT ;  /* 0x000000170000780c */ /* 0x000fda0003f05270 */
[----:B------:R-:W-:Y:S05]  /*3830*/  @!P0 BRA `(.L_x_14375) ;  /* 0x0000000000548947 */ /* 0x000fea0003800000 */
[----:B------:R-:W-:-:S13]  /*3840*/  ISETP.NE.AND P0, PT, R0, 0x18, PT ;  /* 0x000000180000780c */ /* 0x000fda0003f05270 */
[----:B------:R-:W-:Y:S05]  /*3850*/  @P0 BRA `(.L_x_14363) ;  /* 0x0000000400f40947 */ /* 0x000fea0003800000 */
[----:B------:R-:W-:Y:S01]  /*3860*/  I2FP.F32.S32 R5, R2 ;  /* 0x0000000200057245 */ /* 0x000fe20000201400 */
        /* <DEDUP_REMOVED lines=14> */
.L_x_14377:
[----:B------:R-:W-:Y:S05]  /*3950*/  BSYNC B0 ;  /* 0x0000000000007941 */ /* 0x000fea0003800000 */
.L_x_14376:
[----:B------:R-:W-:-:S05]  /*3960*/  LOP3.LUT R3, R0, R3, RZ, 0xfc, !PT ;  /* 0x0000000300037212 */ /* 0x000fca00078efcff */
[----:B------:R0:W-:Y:S01]  /*3970*/  STG.E.U8 desc[UR36][R16.64], R3 ;  /* 0x0000000310007986 */ /* 0x0001e2000c101124 */
[----:B------:R-:W-:Y:S05]  /*3980*/  BRA `(.L_x_14364) ;  /* 0x0000000400fc7947 */ /* 0x000fea0003800000 */
.L_x_14375:
[----:B------:R-:W-:Y:S01]  /*3990*/  I2FP.F32.S32 R3, R2 ;  /* 0x0000000200037245 */ /* 0x000fe20000201400 */
        /* <DEDUP_REMOVED lines=12> */
.L_x_14379:
[----:B------:R-:W-:Y:S01]  /*3a60*/  IMAD.MOV.U32 R0, RZ, RZ, 0x7f ;  /* 0x0000007fff007424 */ /* 0x000fe200078e00ff */
[----:B------:R-:W-:-:S04]  /*3a70*/  ISETP.GT.U32.AND P0, PT, R2, 0x7f800000, PT ;  /* 0x7f8000000200780c */ /* 0x000fc80003f04070 */
[----:B------:R-:W-:-:S09]  /*3a80*/  SEL R0, R0, 0x7c, P0 ;  /* 0x0000007c00007807 */ /* 0x000fd20000000000 */
.L_x_14380:
[----:B------:R-:W-:Y:S05]  /*3a90*/  BSYNC B0 ;  /* 0x0000000000007941 */ /* 0x000fea0003800000 */
.L_x_14378:
[----:B------:R-:W-:-:S04]  /*3aa0*/  LOP3.LUT R2, R3, 0x80000000, RZ, 0xc0, !PT ;  /* 0x8000000003027812 */ /* 0x000fc800078ec0ff */
[----:B------:R-:W-:-:S04]  /*3ab0*/  SHF.R.U32.HI R3, RZ, 0x18, R2 ;  /* 0x00000018ff037819 */ /* 0x000fc80000011602 */
[----:B------:R-:W-:-:S05]  /*3ac0*/  LOP3.LUT R3, R0, R3, RZ, 0xfc, !PT ;  /* 0x0000000300037212 */ /* 0x000fca00078efcff */
[----:B------:R0:W-:Y:S01]  /*3ad0*/  STG.E.U8 desc[UR36][R16.64], R3 ;  /* 0x0000000310007986 */ /* 0x0001e2000c101124 */
[----:B------:R-:W-:Y:S05]  /*3ae0*/  BRA `(.L_x_14364) ;  /* 0x0000000400a47947 */ /* 0x000fea0003800000 */
.L_x_14374:
[----:B------:R-:W-:-:S04]  /*3af0*/  I2FP.F32.S32 R0, R2 ;  /* 0x0000000200007245 */ /* 0x000fc80000201400 */
[----:B------:R-:W-:-:S05]  /*3b00*/  F2FP.BF16.F32.PACK_AB R0, RZ, R0 ;  /* 0x00000000ff00723e */ /* 0x000fca00000010ff */
[----:B------:R0:W-:Y:S01]  /*3b10*/  STG.E.U16 desc[UR36][R16.64], R0 ;  /* 0x0000000010007986 */ /* 0x0001e2000c101524 */
[----:B------:R-:W-:Y:S05]  /*3b20*/  BRA `(.L_x_14364) ;  /* 0x0000000400947947 */ /* 0x000fea0003800000 */
.L_x_14371:
        /* <DEDUP_REMOVED lines=10> */
.L_x_14383:
[----:B------:R-:W-:Y:S01]  /*3bd0*/  I2FP.F32.S32 R3, R2 ;  /* 0x0000000200037245 */ /* 0x000fe20000201400 */
        /* <DEDUP_REMOVED lines=16> */
.L_x_14386:
[----:B------:R-:W-:-:S04]  /*3ce0*/  LOP3.LUT R2, R3, 0x80000000, RZ, 0xc0, !PT ;  /* 0x8000000003027812 */ /* 0x000fc800078ec0ff */
[----:B------:R-:W-:-:S04]  /*3cf0*/  SHF.R.U32.HI R3, RZ, 0x18, R2 ;  /* 0x00000018ff037819 */ /* 0x000fc80000011602 */
[----:B------:R-:W-:-:S04]  /*3d00*/  LOP3.LUT R0, R0, R3, RZ, 0xfc, !PT ;  /* 0x0000000300007212 */ /* 0x000fc800078efcff */
[----:B------:R-:W-:-:S07]  /*3d10*/  PRMT R8, R0, 0x7610, R8 ;  /* 0x0000761000087816 */ /* 0x000fce0000000008 */
.L_x_14385:
[----:B------:R-:W-:Y:S05]  /*3d20*/  BSYNC B0 ;  /* 0x0000000000007941 */ /* 0x000fea0003800000 */
.L_x_14384:
[----:B------:R0:W-:Y:S01]  /*3d30*/  STG.E.U8 desc[UR36][R16.64], R8 ;  /* 0x0000000810007986 */ /* 0x0001e2000c101124 */
[----:B------:R-:W-:Y:S05]  /*3d40*/  BRA `(.L_x_14364) ;  /* 0x00000004000c7947 */ /* 0x000fea0003800000 */
.L_x_14382:
        /* <DEDUP_REMOVED lines=17> */
.L_x_14389:
[----:B------:R-:W-:-:S04]  /*3e60*/  LOP3.LUT R2, R3, 0x80000000, RZ, 0xc0, !PT ;  /* 0x8000000003027812 */ /* 0x000fc800078ec0ff */
[----:B------:R-:W-:-:S04]  /*3e70*/  SHF.R.U32.HI R3, RZ, 0x18, R2 ;  /* 0x00000018ff037819 */ /* 0x000fc80000011602 */
[----:B------:R-:W-:-:S04]  /*3e80*/  LOP3.LUT R0, R0, R3, RZ, 0xfc, !PT ;  /* 0x0000000300007212 */ /* 0x000fc800078efcff */
[----:B------:R-:W-:-:S07]  /*3e90*/  PRMT R8, R0, 0x7610, R8 ;  /* 0x0000761000087816 */ /* 0x000fce0000000008 */
.L_x_14388:
[----:B------:R-:W-:Y:S05]  /*3ea0*/  BSYNC B0 ;  /* 0x0000000000007941 */ /* 0x000fea0003800000 */
.L_x_14387:
[----:B------:R0:W-:Y:S01]  /*3eb0*/  STG.E.U8 desc[UR36][R16.64], R8 ;  /* 0x0000000810007986 */ /* 0x0001e2000c101124 */
[----:B------:R-:W-:Y:S05]  /*3ec0*/  BRA `(.L_x_14364) ;  /* 0x0000000000ac7947 */ /* 0x000fea0003800000 */
.L_x_14381:
[----:B------:R-:W-:-:S13]  /*3ed0*/  ISETP.NE.AND P0, PT, R0, 0x1c, PT ;  /* 0x0000001c0000780c */ /* 0x000fda0003f05270 */
[----:B------:R-:W-:Y:S05]  /*3ee0*/  @!P0 BRA `(.L_x_14390) ;  /* 0x0000000000a08947 */ /* 0x000fea0003800000 */
[----:B------:R-:W-:-:S13]  /*3ef0*/  ISETP.NE.AND P0, PT, R0, 0x1d, PT ;  /* 0x0000001d0000780c */ /* 0x000fda0003f05270 */
[----:B------:R-:W-:Y:S05]  /*3f00*/  @!P0 BRA `(.L_x_14391) ;  /* 0x00000000008c8947 */ /* 0x000fea0003800000 */
[----:B------:R-:W-:-:S13]  /*3f10*/  ISETP.NE.AND P0, PT, R0, 0x2c, PT ;  /* 0x0000002c0000780c */ /* 0x000fda0003f05270 */
[----:B------:R-:W-:Y:S05]  /*3f20*/  @P0 BRA `(.L_x_14363) ;  /* 0x0000000000400947 */ /* 0x000fea0003800000 */
[----:B------:R-:W-:-:S04]  /*3f30*/  I2FP.F32.S32 R3, R2 ;  /* 0x0000000200037245 */ /* 0x000fc80000201400 */
        /* <DEDUP_REMOVED lines=15> */
.L_x_14363:
        /* <DEDUP_REMOVED lines=16> */
.L_x_14392:
[----:B------:R-:W-:Y:S05]  /*4130*/  BRA `(.L_x_14364) ;  /* 0x0000000000107947 */ /* 0x000fea0003800000 */
.L_x_14391:
[----:B------:R-:W-:-:S05]  /*4140*/  SHF.R.S32.HI R3, RZ, 0x1f, R2 ;  /* 0x0000001fff037819 */ /* 0x000fca0000011402 */
[----:B------:R0:W-:Y:S01]  /*4150*/  STG.E.64 desc[UR36][R16.64], R2 ;  /* 0x0000000210007986 */ /* 0x0001e2000c101b24 */
[----:B------:R-:W-:Y:S05]  /*4160*/  BRA `(.L_x_14364) ;  /* 0x0000000000047947 */ /* 0x000fea0003800000 */
.L_x_14390:
[----:B------:R0:W-:Y:S02]  /*4170*/  STG.E desc[UR36][R16.64], R2 ;  /* 0x0000000210007986 */ /* 0x0001e4000c101924 */
.L_x_14364:
[----:B------:R-:W-:-:S04]  /*4180*/  IMAD R18, R18, 0x200, R23 ;  /* 0x0000020012127824 */ /* 0x000fc800078e0217 */
[----:B------:R-:W-:-:S07]  /*4190*/  VIADD R19, R18, 0x80 ;  /* 0x0000008012137836 */ /* 0x000fce0000000000 */
.L_x_14291:
[----:B------:R-:W-:Y:S05]  /*41a0*/  BSYNC B6 ;  /* 0x0000000000067941 */ /* 0x000fea0003800000 */
.L_x_14290:
        /* <DEDUP_REMOVED lines=358> */
.L_x_14395:
        /* <DEDUP_REMOVED lines=20> */
.L_x_14399:
[----:B------:R0:W5:Y:S01]  /*5950*/  LDG.E.U8 R22, desc[UR36][R2.64] ;  /* 0x0000002402167981 */ /* 0x000162000c1e1100 */
[----:B------:R-:W-:Y:S05]  /*5960*/  BRA `(.L_x_14401) ;  /* 0x0000000c00347947 */ /* 0x000fea0003800000 */
.L_x_14398:
        /* <DEDUP_REMOVED lines=8> */
.L_x_14403:
[----:B------:R0:W5:Y:S01]  /*59f0*/  LDG.E R22, desc[UR36][R2.64] ;  /* 0x0000002402167981 */ /* 0x000162000c1e1900 */
[----:B------:R-:W-:Y:S05]  /*5a00*/  BRA `(.L_x_14401) ;  /* 0x0000000c000c7947 */ /* 0x000fea0003800000 */
.L_x_14402:
[----:B------:R0:W5:Y:S01]  /*5a10*/  LDG.E.S16 R22, desc[UR36][R2.64] ;  /* 0x0000002402167981 */ /* 0x000162000c1e1700 */
[----:B------:R-:W-:Y:S05]  /*5a20*/  BRA `(.L_x_14401) ;  /* 0x0000000c00047947 */ /* 0x000fea0003800000 */
.L_x_14397:
        /* <DEDUP_REMOVED lines=9> */
.L_x_14405:
[----:B------:R-:W2:Y:S02]  /*5ac0*/  LDG.E.U16 R2, desc[UR36][R2.64] ;  /* 0x0000002402027981 */ /* 0x000ea4000c1e1500 */
[----:B--2---:R-:W-:-:S06]  /*5ad0*/  HADD2.F32 R22, -RZ, R2.H0_H0 ;  /* 0x20000002ff167230 */ /* 0x004fcc0000004100 */
[----:B------:R-:W0:Y:S01]  /*5ae0*/  F2I.FTZ.TRUNC.NTZ R22, R22 ;  /* 0x0000001600167305 */ /* 0x000e22000021f100 */
[----:B------:R-:W-:Y:S05]  /*5af0*/  BRA `(.L_x_14401) ;  /* 0x0000000800d07947 */ /* 0x000fea0003800000 */
.L_x_14404:
        /* <DEDUP_REMOVED lines=9> */
.L_x_14407:
[----:B------:R-:W2:Y:S02]  /*5b90*/  LDG.E.U16 R2, desc[UR36][R2.64] ;  /* 0x0000002402027981 */ /* 0x000ea4000c1e1500 */
[----:B--2---:R-:W-:-:S06]  /*5ba0*/  HADD2.F32 R22, -RZ, R2.H0_H0 ;  /* 0x20000002ff167230 */ /* 0x004fcc0000004100 */
[----:B------:R-:W0:Y:S01]  /*5bb0*/  F2I.FTZ.TRUNC.NTZ R22, R22 ;  /* 0x0000001600167305 */ /* 0x000e22000021f100 */
[----:B------:R-:W-:Y:S05]  /*5bc0*/  BRA `(.L_x_14401) ;  /* 0x00000008009c7947 */ /* 0x000fea0003800000 */
.L_x_14406:
[----:B------:R-:W2:Y:S02]  /*5bd0*/  LDG.E.64 R22, desc[UR36][R2.64] ;  /* 0x0000002402167981 */ /* 0x000ea4000c1e1b00 */
[----:B--2---:R0:W1:Y:S01]  /*5be0*/  F2I.F64.TRUNC R22, R22 ;  /* 0x0000001600167311 */ /* 0x004062000030d100 */
[----:B------:R-:W-:Y:S05]  /*5bf0*/  BRA `(.L_x_14401) ;  /* 0x0000000800907947 */ /* 0x000fea0003800000 */
.L_x_14396:
        /* <DEDUP_REMOVED lines=12> */
.L_x_14410:
[----:B------:R-:W2:Y:S02]  /*5cc0*/  LDG.E.64 R2, desc[UR36][R2.64] ;  /* 0x0000002402027981 */ /* 0x000ea4000c1e1b00 */
[----:B--2---:R0:W1:Y:S01]  /*5cd0*/  F2I.F64.TRUNC R22, R2 ;  /* 0x0000000200167311 */ /* 0x004062000030d100 */
[----:B------:R-:W-:Y:S05]  /*5ce0*/  BRA `(.L_x_14401) ;  /* 0x0000000800547947 */ /* 0x000fea0003800000 */
.L_x_14409:
        /* <DEDUP_REMOVED lines=25> */
[----:B------:R4:W0:Y:S01]  /*5e80*/  F2I.FTZ.TRUNC.NTZ R22, R5 ;  /* 0x0000000500167305 */ /* 0x000822000021f100 */
[----:B------:R-:W-:Y:S05]  /*5e90*/  BRA `(.L_x_14401) ;  /* 0x0000000400e87947 */ /* 0x000fea0003800000 */
.L_x_14412:
        /* <DEDUP_REMOVED lines=14> */
.L_x_14411:
[----:B------:R-:W2:Y:S02]  /*5f80*/  LDG.E.U16 R22, desc[UR36][R2.64] ;  /* 0x0000002402167981 */ /* 0x000ea4000c1e1500 */
[----:B--2---:R-:W-:-:S06]  /*5f90*/  IMAD.U32 R22, R22, 0x10000, RZ ;  /* 0x0001000016167824 */ /* 0x004fcc00078e00ff */
[----:B------:R-:W0:Y:S01]  /*5fa0*/  F2I.FTZ.TRUNC.NTZ R22, R22 ;  /* 0x0000001600167305 */ /* 0x000e22000021f100 */
[----:B------:R-:W-:Y:S05]  /*5fb0*/  BRA `(.L_x_14401) ;  /* 0x0000000400a07947 */ /* 0x000fea0003800000 */
.L_x_14408:
        /* <DEDUP_REMOVED lines=10> */
.L_x_14415:
        /* <DEDUP_REMOVED lines=21> */
.L_x_14419:
[----:B------:R-:W-:Y:S05]  /*61b0*/  BSYNC B1 ;  /* 0x0000000000017941 */ /* 0x000fea0003800000 */
.L_x_14418:
[----:B------:R-:W-:Y:S01]  /*61c0*/  IMAD.SHL.U32 R2, R2, 0x100000, RZ ;  /* 0x0010000002027824 */ /* 0x000fe200078e00ff */
[----:B------:R-:W-:-:S04]  /*61d0*/  LEA R3, R0, 0x3b800000, 0x17 ;  /* 0x3b80000000037811 */ /* 0x000fc800078eb8ff */
[----:B------:R-:W-:-:S07]  /*61e0*/  LOP3.LUT R22, R3, R2, R22, 0xfe, !PT ;  /* 0x0000000203167212 */ /* 0x000fce00078efe16 */
.L_x_14417:
[----:B------:R-:W-:Y:S05]  /*61f0*/  BSYNC B0 ;  /* 0x0000000000007941 */ /* 0x000fea0003800000 */
.L_x_14416:
[----:B------:R-:W0:Y:S01]  /*6200*/  F2I.FTZ.TRUNC.NTZ R22, R22 ;  /* 0x0000001600167305 */ /* 0x000e22000021f100 */
[----:B------:R-:W-:Y:S05]  /*6210*/  BRA `(.L_x_14401) ;  /* 0x0000000400087947 */ /* 0x000fea0003800000 */
.L_x_14414:
        /* <DEDUP_REMOVED lines=21> */
.L_x_14423:
[----:B------:R-:W-:Y:S05]  /*6370*/  BSYNC B1 ;  /* 0x0000000000017941 */ /* 0x000fea0003800000 */
.L_x_14422:
[----:B------:R-:W-:Y:S01]  /*6380*/  IMAD.SHL.U32 R2, R2, 0x200000, RZ ;  /* 0x0020000002027824 */ /* 0x000fe200078e00ff */
[----:B------:R-:W-:-:S04]  /*6390*/  LEA R3, R0, 0x37800000, 0x17 ;  /* 0x3780000000037811 */ /* 0x000fc800078eb8ff */
[----:B------:R-:W-:-:S07]  /*63a0*/  LOP3.LUT R22, R3, R2, R22, 0xfe, !PT ;  /* 0x0000000203167212 */ /* 0x000fce00078efe16 */
.L_x_14421:
[----:B------:R-:W-:Y:S05]  /*63b0*/  BSYNC B0 ;  /* 0x0000000000007941 */ /* 0x000fea0003800000 */
.L_x_14420:
[----:B------:R-:W0:Y:S01]  /*63c0*/  F2I.FTZ.TRUNC.NTZ R22, R22 ;  /* 0x0000001600167305 */ /* 0x000e22000021f100 */
[----:B------:R-:W-:Y:S05]  /*63d0*/  BRA `(.L_x_14401) ;  /* 0x0000000000987947 */ /* 0x000fea0003800000 */
.L_x_14413:
        /* <DEDUP_REMOVED lines=14> */
.L_x_14427:
[----:B------:R-:W-:Y:S05]  /*64c0*/  BSYNC B0 ;  /* 0x0000000000007941 */ /* 0x000fea0003800000 */
.L_x_14426:
[----:B------:R-:W0:Y:S01]  /*64d0*/  F2I.FTZ.TRUNC.NTZ R22, R22 ;  /* 0x0000001600167305 */ /* 0x000e22000021f100 */
[----:B------:R-:W-:Y:S05]  /*64e0*/  BRA `(.L_x_14401) ;  /* 0x0000000000547947 */ /* 0x000fea0003800000 */
.L_x_14400:
        /* <DEDUP_REMOVED lines=17> */
.L_x_14428:
[----:B------:R-:W-:Y:S05]  /*6600*/  BRA `(.L_x_14401) ;  /* 0x00000000000c7947 */ /* 0x000fea0003800000 */
.L_x_14425:
[----:B------:R0:W5:Y:S01]  /*6610*/  LDG.E R22, desc[UR36][R2.64] ;  /* 0x0000002402167981 */ /* 0x000162000c1e1900 */
[----:B------:R-:W-:Y:S05]  /*6620*/  BRA `(.L_x_14401) ;  /* 0x0000000000047947 */ /* 0x000fea0003800000 */
.L_x_14424:
[----:B------:R0:W5:Y:S02]  /*6630*/  LDG.E R22, desc[UR36][R2.64] ;  /* 0x0000002402167981 */ /* 0x000164000c1e1900 */
.L_x_14401:
[----:B--2---:R-:W2:Y:S01]  /*6640*/  LDC.U8 R4, c[0x0][0x493] ;  /* 0x000124c0ff047b82 */ /* 0x004ea20000000000 */
[----:B------:R-:W-:Y:S02]  /*6650*/  ULDC.64 UR4, c[0x0][0x488] ;  /* 0x0001220000047ab9 */ /* 0x000fe40000000a00 */
[----:B0-----:R-:W-:-:S05]  /*6660*/  IADD3 R2, P0, R18, UR4, RZ ;  /* 0x0000000412027c10 */ /* 0x001fca000ff1e0ff */
        /* <DEDUP_REMOVED lines=14> */
.L_x_14432:
[----:B------:R0:W5:Y:S01]  /*6750*/  LDG.E.U8 R18, desc[UR36][R2.64] ;  /* 0x0000002402127981 */ /* 0x000162000c1e1100 */
[----:B------:R-:W-:Y:S05]  /*6760*/  BRA `(.L_x_14434) ;  /* 0x0000000c00347947 */ /* 0x000fea0003800000 */
.L_x_14431:
        /* <DEDUP_REMOVED lines=8> */
.L_x_14436:
[----:B------:R0:W5:Y:S01]  /*67f0*/  LDG.E R18, desc[UR36][R2.64] ;  /* 0x0000002402127981 */ /* 0x000162000c1e1900 */
[----:B------:R-:W-:Y:S05]  /*6800*/  BRA `(.L_x_14434) ;  /* 0x0000000c000c7947 */ /* 0x000fea0003800000 */
.L_x_14435:
[----:B------:R0:W5:Y:S01]  /*6810*/  LDG.E.S16 R18, desc[UR36][R2.64] ;  /* 0x0000002402127981 */ /* 0x000162000c1e1700 */
[----:B------:R-:W-:Y:S05]  /*6820*/  BRA `(.L_x_14434) ;  /* 0x0000000c00047947 */ /* 0x000fea0003800000 */
.L_x_14430:
        /* <DEDUP_REMOVED lines=9> */
.L_x_14438:
[----:B------:R-:W2:Y:S02]  /*68c0*/  LDG.E.U16 R2, desc[UR36][R2.64] ;  /* 0x0000002402027981 */ /* 0x000ea4000c1e1500 */
[----:B--2---:R-:W-:-:S06]  /*68d0*/  HADD2.F32 R18, -RZ, R2.H0_H0 ;  /* 0x20000002ff127230 */ /* 0x004fcc0000004100 */
[----:B------:R-:W0:Y:S01]  /*68e0*/  F2I.FTZ.TRUNC.NTZ R18, R18 ;  /* 0x0000001200127305 */ /* 0x000e22000021f100 */
[----:B------:R-:W-:Y:S05]  /*68f0*/  BRA `(.L_x_14434) ;  /* 0x0000000800d07947 */ /* 0x000fea0003800000 */
.L_x_14437:
        /* <DEDUP_REMOVED lines=9> */
.L_x_14440:
[----:B------:R-:W2:Y:S02]  /*6990*/  LDG.E.U16 R2, desc[UR36][R2.64] ;  /* 0x0000002402027981 */ /* 0x000ea4000c1e1500 */
[----:B--2---:R-:W-:-:S06]  /*69a0*/  HADD2.F32 R18, -RZ, R2.H0_H0 ;  /* 0x20000002ff127230 */ /* 0x004fcc0000004100 */
[----:B------:R-:W0:Y:S01]  /*69b0*/  F2I.FTZ.TRUNC.NTZ R18, R18 ;  /* 0x0000001200127305 */ /* 0x000e22000021f100 */
[----:B------:R-:W-:Y:S05]  /*69c0*/  BRA `(.L_x_14434) ;  /* 0x00000008009c7947 */ /* 0x000fea0003800000 */
.L_x_14439:
[----:B------:R-:W2:Y:S02]  /*69d0*/  LDG.E.64 R2, desc[UR36][R2.64] ;  /* 0x0000002402027981 */ /* 0x000ea4000c1e1b00 */
[----:B--2---:R0:W2:Y:S01]  /*69e0*/  F2I.F64.TRUNC R18, R2 ;  /* 0x0000000200127311 */ /* 0x0040a2000030d100 */
[----:B------:R-:W-:Y:S05]  /*69f0*/  BRA `(.L_x_14434) ;  /* 0x0000000800907947 */ /* 0x000fea0003800000 */
.L_x_14429:
        /* <DEDUP_REMOVED lines=12> */
.L_x_14443:
[----:B------:R-:W2:Y:S02]  /*6ac0*/  LDG.E.64 R2, desc[UR36][R2.64] ;  /* 0x0000002402027981 */ /* 0x000ea4000c1e1b00 */
[----:B--2---:R0:W2:Y:S01]  /*6ad0*/  F2I.F64.TRUNC R18, R2 ;  /* 0x0000000200127311 */ /* 0x0040a2000030d100 */
[----:B------:R-:W-:Y:S05]  /*6ae0*/  BRA `(.L_x_14434) ;  /* 0x0000000800547947 */ /* 0x000fea0003800000 */
.L_x_14442:
        /* <DEDUP_REMOVED lines=10> */
[----:B----4-:R-:W0:Y:S01]  /*6b90*/  FLO.U32 R5, R4 ;  /* 0x0000000400057300 */ /* 0x010e2200000e0000 */
        /* <DEDUP_REMOVED lines=14> */
[----:B------:R0:W2:Y:S01]  /*6c80*/  F2I.FTZ.TRUNC.NTZ R18, R5 ;  /* 0x0000000500127305 */ /* 0x0000a2000021f100 */
[----:B------:R-:W-:Y:S05]  /*6c90*/  BRA `(.L_x_14434) ;  /* 0x0000000400e87947 */ /* 0x000fea0003800000 */
.L_x_14445:
[----:B------:R-:W2:Y:S02]  /*6ca0*/  LDG.E.U8 R2, desc[UR36][R2.64] ;  /* 0x0000002402027981 */ /* 0x000ea4000c1e1100 */
[C---:B--2---:R-:W-:Y:S02]  /*6cb0*/  IMAD.SHL.U32 R0, R2.reuse, 0x2000000, RZ ;  /* 0x0200000002007824 */ /* 0x044fe400078e00ff */
[----:B----4-:R-:W-:-:S03]  /*6cc0*/  IMAD.SHL.U32 R5, R2, 0x1000000, RZ ;  /* 0x0100000002057824 */ /* 0x010fc600078e00ff */
        /* <DEDUP_REMOVED lines=9> */
[----:B------:R0:W2:Y:S01]  /*6d60*/  F2I.FTZ.TRUNC.NTZ R18, R4 ;  /* 0x0000000400127305 */ /* 0x0000a2000021f100 */
[----:B------:R-:W-:Y:S05]  /*6d70*/  BRA `(.L_x_14434) ;  /* 0x0000000400b07947 */ /* 0x000fea0003800000 */
.L_x_14444:
[----:B------:R-:W2:Y:S02]  /*6d80*/  LDG.E.U16 R18, desc[UR36][R2.64] ;  /* 0x0000002402127981 */ /* 0x000ea4000c1e1500 */
[----:B--2---:R-:W-:-:S06]  /*6d90*/  IMAD.U32 R18, R18, 0x10000, RZ ;  /* 0x0001000012127824 */ /* 0x004fcc00078e00ff */
[----:B------:R-:W0:Y:S01]  /*6da0*/  F2I.FTZ.TRUNC.NTZ R18, R18 ;  /* 0x0000001200127305 */ /* 0x000e22000021f100 */
[----:B------:R-:W-:Y:S05]  /*6db0*/  BRA `(.L_x_14434) ;  /* 0x0000000400a07947 */ /* 0x000fea0003800000 */
.L_x_14441:
        /* <DEDUP_REMOVED lines=10> */
.L_x_14448:
        /* <DEDUP_REMOVED lines=18> */
[----:B----4-:R-:W-:-:S05]  /*6f80*/  VIADD R5, R3, 0xffffffe4 ;  /* 0xffffffe403057836 */ /* 0x010fca0000000000 */
[----:B------:R-:W-:-:S04]  /*6f90*/  SHF.L.U32 R5, R2, R5, RZ ;  /* 0x0000000502057219 */ /* 0x000fc800000006ff */
[----:B------:R-:W-:-:S07]  /*6fa0*/  LOP3.LUT R2, R5, 0x7, RZ, 0xc0, !PT ;  /* 0x0000000705027812 */ /* 0x000fce00078ec0ff */
.L_x_14452:
[----:B------:R-:W-:Y:S05]  /*6fb0*/  BSYNC B1 ;  /* 0x0000000000017941 */ /* 0x000fea0003800000 */
.L_x_14451:
[----:B------:R-:W-:Y:S01]  /*6fc0*/  IMAD.SHL.U32 R2, R2, 0x100000, RZ ;  /* 0x0010000002027824 */ /* 0x000fe200078e00ff */
[----:B------:R-:W-:-:S04]  /*6fd0*/  LEA R3, R0, 0x3b800000, 0x17 ;  /* 0x3b80000000037811 */ /* 0x000fc800078eb8ff */
[----:B------:R-:W-:-:S07]  /*6fe0*/  LOP3.LUT R18, R3, R2, R18, 0xfe, !PT ;  /* 0x0000000203127212 */ /* 0x000fce00078efe12 */
.L_x_14450:
[----:B------:R-:W-:Y:S05]  /*6ff0*/  BSYNC B0 ;  /* 0x0000000000007941 */ /* 0x000fea0003800000 */
.L_x_14449:
[----:B------:R-:W0:Y:S01]  /*7000*/  F2I.FTZ.TRUNC.NTZ R18, R18 ;  /* 0x0000001200127305 */ /* 0x000e22000021f100 */
[----:B------:R-:W-:Y:S05]  /*7010*/  BRA `(.L_x_14434) ;  /* 0x0000000400087947 */ /* 0x000fea0003800000 */
.L_x_14447:
        /* <DEDUP_REMOVED lines=21> */
.L_x_14456:
[----:B------:R-:W-:Y:S05]  /*7170*/  BSYNC B1 ;  /* 0x0000000000017941 */ /* 0x000fea0003800000 */
.L_x_14455:
[----:B------:R-:W-:Y:S01]  /*7180*/  IMAD.SHL.U32 R2, R2, 0x200000, RZ ;  /* 0x0020000002027824 */ /* 0x000fe200078e00ff */
[----:B------:R-:W-:-:S04]  /*7190*/  LEA R3, R0, 0x37800000, 0x17 ;  /* 0x3780000000037811 */ /* 0x000fc800078eb8ff */
[----:B------:R-:W-:-:S07]  /*71a0*/  LOP3.LUT R18, R3, R2, R18, 0xfe, !PT ;  /* 0x0000000203127212 */ /* 0x000fce00078efe12 */
.L_x_14454:
[----:B------:R-:W-:Y:S05]  /*71b0*/  BSYNC B0 ;  /* 0x0000000000007941 */ /* 0x000fea0003800000 */
.L_x_14453:
[----:B------:R-:W0:Y:S01]  /*71c0*/  F2I.FTZ.TRUNC.NTZ R18, R18 ;  /* 0x0000001200127305 */ /* 0x000e22000021f100 */
[----:B------:R-:W-:Y:S05]  /*71d0*/  BRA `(.L_x_14434) ;  /* 0x0000000000987947 */ /* 0x000fea0003800000 */
.L_x_14446:
        /* <DEDUP_REMOVED lines=14> */
.L_x_14460:
[----:B------:R-:W-:Y:S05]  /*72c0*/  BSYNC B0 ;  /* 0x0000000000007941 */ /* 0x000fea0003800000 */
.L_x_14459:
[----:B------:R-:W0:Y:S01]  /*72d0*/  F2I.FTZ.TRUNC.NTZ R18, R18 ;  /* 0x0000001200127305 */ /* 0x000e22000021f100 */
[----:B------:R-:W-:Y:S05]  /*72e0*/  BRA `(.L_x_14434) ;  /* 0x0000000000547947 */ /* 0x000fea0003800000 */
.L_x_14433:
[----:B------:R-:W-:Y:S01]  /*72f0*/  MOV R2, 0x0 ;  /* 0x0000000000027802 */ /* 0x000fe20000000f00 */
[----:B------:R-:W-:Y:S01]  /*7300*/  ULDC.64 UR4, c[0x4][0x188] ;  /* 0x0100620000047ab9 */ /* 0x000fe20000000a00 */
[----:B------:R-:W-:Y:S01]  /*7310*/  ULDC.64 UR6, c[0x4][0x68] ;  /* 0x01001a0000067ab9 */ /* 0x000fe20000000a00 */
[----:B------:R-:W-:Y:S02]  /*7320*/  IMAD.U32 R4, RZ, RZ, UR4 ;  /* 0x00000004ff047e24 */ /* 0x000fe4000f8e00ff */
[----:B----4-:R-:W-:Y:S01]  /*7330*/  IMAD.U32 R5, RZ, RZ, UR5 ;  /* 0x00000005ff057e24 */ /* 0x010fe2000f8e00ff */
        /* <DEDUP_REMOVED lines=11> */
[----:B01-3-5:R-:W-:Y:S05]  /*73f0*/  CALL.ABS.NOINC R2 ;  /* 0x0000000002007343 */ /* 0x02bfea0003c00000 */
.L_x_14461:
[----:B------:R-:W-:Y:S05]  /*7400*/  BRA `(.L_x_14434) ;  /* 0x00000000000c7947 */ /* 0x000fea0003800000 */
.L_x_14458:
[----:B------:R0:W5:Y:S01]  /*7410*/  LDG.E R18, desc[UR36][R2.64] ;  /* 0x0000002402127981 */ /* 0x000162000c1e1900 */
[----:B------:R-:W-:Y:S05]  /*7420*/  BRA `(.L_x_14434) ;  /* 0x0000000000047947 */ /* 0x000fea0003800000 */
.L_x_14457:
[----:B------:R0:W5:Y:S02]  /*7430*/  LDG.E R18, desc[UR36][R2.64] ;  /* 0x0000002402127981 */ /* 0x000164000c1e1900 */
.L_x_14434:
[----:B0-2---:R-:W0:Y:S01]  /*7440*/  LDC.U8 R3, c[0x0][0x491] ;  /* 0x00012440ff037b82 */ /* 0x005e220000000000 */
[C---:B-1-3-5:R-:W-:Y:S01]  /*7450*/  ISETP.NE.AND P1, PT, R22.reuse, RZ, PT ;  /* 0x000000ff1600720c */ /* 0x06afe20003f25270 */
        /* <DEDUP_REMOVED lines=16> */
.L_x_14465:
[----:B------:R0:W-:Y:S01]  /*7560*/  STG.E.U8 desc[UR36][R16.64], R2 ;  /* 0x0000000210007986 */ /* 0x0001e2000c101124 */
[----:B------:R-:W-:Y:S05]  /*7570*/  BRA `(.L_x_14467) ;  /* 0x0000000c00507947 */ /* 0x000fea0003800000 */
.L_x_14464:
        /* <DEDUP_REMOVED lines=9> */
.L_x_14469:
[----:B------:R3:W-:Y:S01]  /*7610*/  STG.E desc[UR36][R16.64], R2 ;  /* 0x0000000210007986 */ /* 0x0007e2000c101924 */
[----:B------:R-:W-:Y:S05]  /*7620*/  BRA `(.L_x_14467) ;  /* 0x0000000c00247947 */ /* 0x000fea0003800000 */
.L_x_14468:
[----:B------:R2:W-:Y:S01]  /*7630*/  STG.E.U16 desc[UR36][R16.64], R2 ;  /* 0x0000000210007986 */ /* 0x0005e2000c101524 */
[----:B------:R-:W-:Y:S05]  /*7640*/  BRA `(.L_x_14467) ;  /* 0x0000000c001c7947 */ /* 0x000fea0003800000 */
.L_x_14463:
        /* <DEDUP_REMOVED lines=9> */
.L_x_14471:
[----:B------:R-:W-:-:S04]  /*76e0*/  I2FP.F32.S32 R0, R2 ;  /* 0x0000000200007245 */ /* 0x000fc80000201400 */
[----:B------:R-:W-:-:S05]  /*76f0*/  F2FP.F16.F32.PACK_AB R0, RZ, R0 ;  /* 0x00000000ff00723e */ /* 0x000fca00000000ff */
[----:B------:R0:W-:Y:S01]  /*7700*/  STG.E.U16 desc[UR36][R16.64], R0 ;  /* 0x0000000010007986 */ /* 0x0001e2000c101524 */
[----:B------:R-:W-:Y:S05]  /*7710*/  BRA `(.L_x_14467) ;  /* 0x0000000800e87947 */ /* 0x000fea0003800000 */
.L_x_14470:
        /* <DEDUP_REMOVED lines=10> */
.L_x_14473:
[----:B------:R-:W-:-:S04]  /*77c0*/  I2FP.F32.S32 R2, R2 ;  /* 0x0000000200027245 */ /* 0x000fc80000201400 */
[----:B------:R-:W-:-:S04]  /*77d0*/  F2FP.F16.F32.PACK_AB R3, RZ, R2 ;  /* 0x00000002ff03723e */ /* 0x000fc800000000ff */
[----:B------:R-:W-:-:S05]  /*77e0*/  PRMT R3, R3, 0x5410, RZ ;  /* 0x0000541003037816 */ /* 0x000fca00000000ff */
[----:B------:R0:W-:Y:S01]  /*77f0*/  STG.E desc[UR36][R16.64], R3 ;  /* 0x0000000310007986 */ /* 0x0001e2000c101924 */
[----:B------:R-:W-:Y:S05]  /*7800*/  BRA `(.L_x_14467) ;  /* 0x0000000800ac7947 */ /* 0x000fea0003800000 */
.L_x_14472:
[----:B------:R-:W0:Y:S02]  /*7810*/  I2F.F64 R2, R2 ;  /* 0x0000000200027312 */ /* 0x000e240000201c00 */
[----:B0-----:R0:W-:Y:S01]  /*7820*/  STG.E.64 desc[UR36][R16.64], R2 ;  /* 0x0000000210007986 */ /* 0x0011e2000c101b24 */
[----:B------:R-:W-:Y:S05]  /*7830*/  BRA `(.L_x_14467) ;  /* 0x0000000800a07947 */ /* 0x000fea0003800000 */
.L_x_14462:
        /* <DEDUP_REMOVED lines=12> */
.L_x_14476:
[----:B----4-:R-:W0:Y:S01]  /*7900*/  I2F.F64 R4, R2 ;  /* 0x0000000200047312 */ /* 0x010e220000201c00 */
[----:B------:R-:W-:-:S05]  /*7910*/  CS2R R6, SRZ ;  /* 0x0000000000067805 */ /* 0x000fca000001ff00 */
[----:B0-----:R0:W-:Y:S01]  /*7920*/  STG.E.128 desc[UR36][R16.64], R4 ;  /* 0x0000000410007986 */ /* 0x0011e2000c101d24 */
[----:B------:R-:W-:Y:S05]  /*7930*/  BRA `(.L_x_14467) ;  /* 0x0000000800607947 */ /* 0x000fea0003800000 */
.L_x_14475:
[----:B------:R-:W-:-:S13]  /*7940*/  ISETP.NE.AND P0, PT, R0, 0xf, PT ;  /* 0x0000000f0000780c */ /* 0x000fda0003f05270 */
[----:B------:R-:W-:Y:S05]  /*7950*/  @!P0 BRA `(.L_x_14477) ;  /* 0x0000000000b48947 */ /* 0x000fea0003800000 */
[----:B------:R-:W-:-:S13]  /*7960*/  ISETP.NE.AND P0, PT, R0, 0x17, PT ;  /* 0x000000170000780c */ /* 0x000fda0003f05270 */
[----:B------:R-:W-:Y:S05]  /*7970*/  @!P0 BRA `(.L_x_14478) ;  /* 0x0000000000548947 */ /* 0x000fea0003800000 */
[----:B------:R-:W-:-:S13]  /*7980*/  ISETP.NE.AND P0, PT, R0, 0x18, PT ;  /* 0x000000180000780c */ /* 0x000fda0003f05270 */
[----:B------:R-:W-:Y:S05]  /*7990*/  @P0 BRA `(.L_x_14466) ;  /* 0x0000000400f40947 */ /* 0x000fea0003800000 */
[----:B----4-:R-:W-:Y:S01]  /*79a0*/  I2FP.F32.S32 R5, R2 ;  /* 0x0000000200057245 */ /* 0x010fe20000201400 */
        /* <DEDUP_REMOVED lines=14> */
.L_x_14480:
[----:B------:R-:W-:Y:S05]  /*7a90*/  BSYNC B0 ;  /* 0x0000000000007941 */ /* 0x000fea0003800000 */
.L_x_14479:
[----:B------:R-:W-:-:S05]  /*7aa0*/  LOP3.LUT R3, R0, R3, RZ, 0xfc, !PT ;  /* 0x0000000300037212 */ /* 0x000fca00078efcff */
[----:B------:R0:W-:Y:S01]  /*7ab0*/  STG.E.U8 desc[UR36][R16.64], R3 ;  /* 0x0000000310007986 */ /* 0x0001e2000c101124 */
[----:B------:R-:W-:Y:S05]  /*7ac0*/  BRA `(.L_x_14467) ;  /* 0x0000000400fc7947 */ /* 0x000fea0003800000 */
.L_x_14478:
        /* <DEDUP_REMOVED lines=13> */
.L_x_14482:
[----:B------:R-:W-:Y:S01]  /*7ba0*/  IMAD.MOV.U32 R0, RZ, RZ, 0x7f ;  /* 0x0000007fff007424 */ /* 0x000fe200078e00ff */
[----:B------:R-:W-:-:S04]  /*7bb0*/  ISETP.GT.U32.AND P0, PT, R2, 0x7f800000, PT ;  /* 0x7f8000000200780c */ /* 0x000fc80003f04070 */
[----:B------:R-:W-:-:S09]  /*7bc0*/  SEL R0, R0, 0x7c, P0 ;  /* 0x0000007c00007807 */ /* 0x000fd20000000000 */
.L_x_14483:
[----:B------:R-:W-:Y:S05]  /*7bd0*/  BSYNC B0 ;  /* 0x0000000000007941 */ /* 0x000fea0003800000 */
.L_x_14481:
[----:B------:R-:W-:-:S04]  /*7be0*/  LOP3.LUT R2, R3, 0x80000000, RZ, 0xc0, !PT ;  /* 0x8000000003027812 */ /* 0x000fc800078ec0ff */
[----:B------:R-:W-:-:S04]  /*7bf0*/  SHF.R.U32.HI R3, RZ, 0x18, R2 ;  /* 0x00000018ff037819 */ /* 0x000fc80000011602 */
[----:B------:R-:W-:-:S05]  /*7c00*/  LOP3.LUT R3, R0, R3, RZ, 0xfc, !PT ;  /* 0x0000000300037212 */ /* 0x000fca00078efcff */
[----:B------:R0:W-:Y:S01]  /*7c10*/  STG.E.U8 desc[UR36][R16.64], R3 ;  /* 0x0000000310007986 */ /* 0x0001e2000c101124 */
[----:B------:R-:W-:Y:S05]  /*7c20*/  BRA `(.L_x_14467) ;  /* 0x0000000400a47947 */ /* 0x000fea0003800000 */
.L_x_14477:
[----:B------:R-:W-:-:S04]  /*7c30*/  I2FP.F32.S32 R0, R2 ;  /* 0x0000000200007245 */ /* 0x000fc80000201400 */
[----:B------:R-:W-:-:S05]  /*7c40*/  F2FP.BF16.F32.PACK_AB R0, RZ, R0 ;  /* 0x00000000ff00723e */ /* 0x000fca00000010ff */
[----:B------:R0:W-:Y:S01]  /*7c50*/  STG.E.U16 desc[UR36][R16.64], R0 ;  /* 0x0000000010007986 */ /* 0x0001e2000c101524 */
[----:B------:R-:W-:Y:S05]  /*7c60*/  BRA `(.L_x_14467) ;  /* 0x0000000400947947 */ /* 0x000fea0003800000 */
.L_x_14474:
        /* <DEDUP_REMOVED lines=10> */
.L_x_14486:
        /* <DEDUP_REMOVED lines=17> */
.L_x_14489:
[----:B------:R-:W-:-:S04]  /*7e20*/  LOP3.LUT R2, R3, 0x80000000, RZ, 0xc0, !PT ;  /* 0x8000000003027812 */ /* 0x000fc800078ec0ff */
[----:B------:R-:W-:-:S04]  /*7e30*/  SHF.R.U32.HI R3, RZ, 0x18, R2 ;  /* 0x00000018ff037819 */ /* 0x000fc80000011602 */
[----:B------:R-:W-:-:S04]  /*7e40*/  LOP3.LUT R0, R0, R3, RZ, 0xfc, !PT ;  /* 0x0000000300007212 */ /* 0x000fc800078efcff */
[----:B------:R-:W-:-:S07]  /*7e50*/  PRMT R8, R0, 0x7610, R8 ;  /* 0x0000761000087816 */ /* 0x000fce0000000008 */
.L_x_14488:
[----:B------:R-:W-:Y:S05]  /*7e60*/  BSYNC B0 ;  /* 0x0000000000007941 */ /* 0x000fea0003800000 */
.L_x_14487:
[----:B------:R0:W-:Y:S01]  /*7e70*/  STG.E.U8 desc[UR36][R16.64], R8 ;  /* 0x0000000810007986 */ /* 0x0001e2000c101124 */
[----:B------:R-:W-:Y:S05]  /*7e80*/  BRA `(.L_x_14467) ;  /* 0x00000004000c7947 */ /* 0x000fea0003800000 */
.L_x_14485:
        /* <DEDUP_REMOVED lines=17> */
.L_x_14492:
[----:B------:R-:W-:-:S04]  /*7fa0*/  LOP3.LUT R2, R3, 0x80000000, RZ, 0xc0, !PT ;  /* 0x8000000003027812 */ /* 0x000fc800078ec0ff */
[----:B------:R-:W-:-:S04]  /*7fb0*/  SHF.R.U32.HI R3, RZ, 0x18, R2 ;  /* 0x00000018ff037819 */ /* 0x000fc80000011602 */
[----:B------:R-:W-:-:S04]  /*7fc0*/  LOP3.LUT R0, R0, R3, RZ, 0xfc, !PT ;  /* 0x0000000300007212 */ /* 0x000fc800078efcff */
[----:B------:R-:W-:-:S07]  /*7fd0*/  PRMT R8, R0, 0x7610, R8 ;  /* 0x0000761000087816 */ /* 0x000fce0000000008 */
.L_x_14491:
[----:B------:R-:W-:Y:S05]  /*7fe0*/  BSYNC B0 ;  /* 0x0000000000007941 */ /* 0x000fea0003800000 */
.L_x_14490:
[----:B------:R0:W-:Y:S01]  /*7ff0*/  STG.E.U8 desc[UR36][R16.64], R8 ;  /* 0x0000000810007986 */ /* 0x0001e2000c101124 */
[----:B------:R-:W-:Y:S05]  /*8000*/  BRA `(.L_x_14467) ;  /* 0x0000000000ac7947 */ /* 0x000fea0003800000 */
.L_x_14484:
        /* <DEDUP_REMOVED lines=22> */
.L_x_14466:
[----:B------:R-:W-:Y:S01]  /*8170*/  MOV R0, 0x0 ;  /* 0x0000000000007802 */ /* 0x000fe20000000f00 */
[----:B------:R-:W-:Y:S01]  /*8180*/  ULDC.64 UR4, c[0x4][0x188] ;  /* 0x0100620000047ab9 */ /* 0x000fe20000000a00 */
[----:B------:R-:W-:Y:S01]  /*8190*/  ULDC.64 UR6, c[0x4][0x70] ;  /* 0x01001c0000067ab9 */ /* 0x000fe20000000a00 */
[----:B------:R-:W-:Y:S01]  /*81a0*/  IMAD.U32 R4, RZ, RZ, UR4 ;  /* 0x00000004ff047e24 */ /* 0x000fe2000f8e00ff */
[----:B------:R0:W1:Y:S01]  /*81b0*/  LDC.64 R2, c[0x4][R0] ;  /* 0x0100000000027b82 */ /* 0x0000620000000a00 */
[----:B----4-:R-:W-:Y:S01]  /*81c0*/  IMAD.U32 R5, RZ, RZ, UR5 ;  /* 0x00000005ff057e24 */ /* 0x010fe2000f8e00ff */
        /* <DEDUP_REMOVED lines=10> */
.L_x_14495:
[----:B------:R-:W-:Y:S05]  /*8270*/  BRA `(.L_x_14467) ;  /* 0x0000000000107947 */ /* 0x000fea0003800000 */
.L_x_14494:
[----:B------:R-:W-:-:S05]  /*8280*/  SHF.R.S32.HI R3, RZ, 0x1f, R2 ;  /* 0x0000001fff037819 */ /* 0x000fca0000011402 */
[----:B------:R0:W-:Y:S01]  /*8290*/  STG.E.64 desc[UR36][R16.64], R2 ;  /* 0x0000000210007986 */ /* 0x0001e2000c101b24 */
[----:B------:R-:W-:Y:S05]  /*82a0*/  BRA `(.L_x_14467) ;  /* 0x0000000000047947 */ /* 0x000fea0003800000 */
.L_x_14493:
[----:B------:R0:W-:Y:S02]  /*82b0*/  STG.E desc[UR36][R16.64], R2 ;  /* 0x0000000210007986 */ /* 0x0001e4000c101924 */
.L_x_14467:
[----:B------:R-:W-:-:S07]  /*82c0*/  VIADD R19, R19, 0x80 ;  /* 0x0000008013137836 */ /* 0x000fce0000000000 */
.L_x_14394:
[----:B------:R-:W-:Y:S05]  /*82d0*/  BSYNC B6 ;  /* 0x0000000000067941 */ /* 0x000fea0003800000 */
.L_x_14393:
        /* <DEDUP_REMOVED lines=358> */
.L_x_14498:
        /* <DEDUP_REMOVED lines=20> */
.L_x_14502:
[----:B------:R0:W5:Y:S01]  /*9a80*/  LDG.E.U8 R22, desc[UR36][R2.64] ;  /* 0x0000002402167981 */ /* 0x000162000c1e1100 */
[----:B------:R-:W-:Y:S05]  /*9a90*/  BRA `(.L_x_14504) ;  /* 0x0000000c00347947 */ /* 0x000fea0003800000 */
.L_x_14501:
        /* <DEDUP_REMOVED lines=8> */
.L_x_14506:
[----:B------:R0:W5:Y:S01]  /*9b20*/  LDG.E R22, desc[UR36][R2.64] ;  /* 0x0000002402167981 */ /* 0x000162000c1e1900 */
[----:B------:R-:W-:Y:S05]  /*9b30*/  BRA `(.L_x_14504) ;  /* 0x0000000c000c7947 */ /* 0x000fea0003800000 */
.L_x_14505:
[----:B------:R0:W5:Y:S01]  /*9b40*/  LDG.E.S16 R22, desc[UR36][R2.64] ;  /* 0x0000002402167981 */ /* 0x000162000c1e1700 */
[----:B------:R-:W-:Y:S05]  /*9b50*/  BRA `(.L_x_14504) ;  /* 0x0000000c00047947 */ /* 0x000fea0003800000 */
.L_x_14500:
        /* <DEDUP_REMOVED lines=9> */
.L_x_14508:
[----:B------:R-:W2:Y:S02]  /*9bf0*/  LDG.E.U16 R2, desc[UR36][R2.64] ;  /* 0x0000002402027981 */ /* 0x000ea4000c1e1500 */
[----:B--2---:R-:W-:-:S06]  /*9c00*/  HADD2.F32 R22, -RZ, R2.H0_H0 ;  /* 0x20000002ff167230 */ /* 0x004fcc0000004100 */
[----:B------:R-:W2:Y:S01]  /*9c10*/  F2I.FTZ.TRUNC.NTZ R22, R22 ;  /* 0x0000001600167305 */ /* 0x000ea2000021f100 */
[----:B------:R-:W-:Y:S05]  /*9c20*/  BRA `(.L_x_14504) ;  /* 0x0000000800d07947 */ /* 0x000fea0003800000 */
.L_x_14507:
        /* <DEDUP_REMOVED lines=9> */
.L_x_14510:
[----:B------:R-:W2:Y:S02]  /*9cc0*/  LDG.E.U16 R2, desc[UR36][R2.64] ;  /* 0x0000002402027981 */ /* 0x000ea4000c1e1500 */
[----:B--2---:R-:W-:-:S06]  /*9cd0*/  HADD2.F32 R22, -RZ, R2.H0_H0 ;  /* 0x20000002ff167230 */ /* 0x004fcc0000004100 */
[----:B------:R-:W0:Y:S01]  /*9ce0*/  F2I.FTZ.TRUNC.NTZ R22, R22 ;  /* 0x0000001600167305 */ /* 0x000e22000021f100 */
[----:B------:R-:W-:Y:S05]  /*9cf0*/  BRA `(.L_x_14504) ;  /* 0x00000008009c7947 */ /* 0x000fea0003800000 */
.L_x_14509:
[----:B------:R-:W2:Y:S02]  /*9d00*/  LDG.E.64 R22, desc[UR36][R2.64] ;  /* 0x0000002402167981 */ /* 0x000ea4000c1e1b00 */
[----:B--2---:R3:W4:Y:S01]  /*9d10*/  F2I.F64.TRUNC R22, R22 ;  /* 0x0000001600167311 */ /* 0x004722000030d100 */
[----:B------:R-:W-:Y:S05]  /*9d20*/  BRA `(.L_x_14504) ;  /* 0x0000000800907947 */ /* 0x000fea0003800000 */
.L_x_14499:
        /* <DEDUP_REMOVED lines=12> */
.L_x_14513:
[----:B------:R-:W2:Y:S02]  /*9df0*/  LDG.E.64 R2, desc[UR36][R2.64] ;  /* 0x0000002402027981 */ /* 0x000ea4000c1e1b00 */
[----:B--2---:R0:W1:Y:S01]  /*9e00*/  F2I.F64.TRUNC R22, R2 ;  /* 0x0000000200167311 */ /* 0x004062000030d100 */
[----:B------:R-:W-:Y:S05]  /*9e10*/  BRA `(.L_x_14504) ;  /* 0x0000000800547947 */ /* 0x000fea0003800000 */
.L_x_14512:
        /* <DEDUP_REMOVED lines=27> */
.L_x_14515:
        /* <DEDUP_REMOVED lines=14> */
.L_x_14514:
[----:B------:R-:W2:Y:S02]  /*a0b0*/  LDG.E.U16 R22, desc[UR36][R2.64] ;  /* 0x0000002402167981 */ /* 0x000ea4000c1e1500 */
[----:B--2---:R-:W-:-:S06]  /*a0c0*/  IMAD.U32 R22, R22, 0x10000, RZ ;  /* 0x0001000016167824 */ /* 0x004fcc00078e00ff */
[----:B------:R-:W0:Y:S01]  /*a0d0*/  F2I.FTZ.TRUNC.NTZ R22, R22 ;  /* 0x0000001600167305 */ /* 0x000e22000021f100 */
[----:B------:R-:W-:Y:S05]  /*a0e0*/  BRA `(.L_x_14504) ;  /* 0x0000000400a07947 */ /* 0x000fea0003800000 */
.L_x_14511:
        /* <DEDUP_REMOVED lines=10> */
.L_x_14518:
        /* <DEDUP_REMOVED lines=21> */
.L_x_14522:
[----:B------:R-:W-:Y:S05]  /*a2e0*/  BSYNC B1 ;  /* 0x0000000000017941 */ /* 0x000fea0003800000 */
.L_x_14521:
[----:B------:R-:W-:Y:S01]  /*a2f0*/  IMAD.SHL.U32 R2, R2, 0x100000, RZ ;  /* 0x0010000002027824 */ /* 0x000fe200078e00ff */
[----:B------:R-:W-:-:S04]  /*a300*/  LEA R3, R0, 0x3b800000, 0x17 ;  /* 0x3b80000000037811 */ /* 0x000fc800078eb8ff */
[----:B------:R-:W-:-:S07]  /*a310*/  LOP3.LUT R22, R3, R2, R22, 0xfe, !PT ;  /* 0x0000000203167212 */ /* 0x000fce00078efe16 */
.L_x_14520:
[----:B------:R-:W-:Y:S05]  /*a320*/  BSYNC B0 ;  /* 0x0000000000007941 */ /* 0x000fea0003800000 */
.L_x_14519:
[----:B------:R-:W0:Y:S01]  /*a330*/  F2I.FTZ.TRUNC.NTZ R22, R22 ;  /* 0x0000001600167305 */ /* 0x000e22000021f100 */
[----:B------:R-:W-:Y:S05]  /*a340*/  BRA `(.L_x_14504) ;  /* 0x0000000400087947 */ /* 0x000fea0003800000 */
.L_x_14517:
        /* <DEDUP_REMOVED lines=21> */
.L_x_14526:
[----:B------:R-:W-:Y:S05]  /*a4a0*/  BSYNC B1 ;  /* 0x0000000000017941 */ /* 0x000fea0003800000 */
.L_x_14525:
[----:B------:R-:W-:Y:S01]  /*a4b0*/  IMAD.SHL.U32 R2, R2, 0x200000, RZ ;  /* 0x0020000002027824 */ /* 0x000fe200078e00ff */
[----:B------:R-:W-:-:S04]  /*a4c0*/  LEA R3, R0, 0x37800000, 0x17 ;  /* 0x3780000000037811 */ /* 0x000fc800078eb8ff */
[----:B------:R-:W-:-:S07]  /*a4d0*/  LOP3.LUT R22, R3, R2, R22, 0xfe, !PT ;  /* 0x0000000203167212 */ /* 0x000fce00078efe16 */
.L_x_14524:
[----:B------:R-:W-:Y:S05]  /*a4e0*/  BSYNC B0 ;  /* 0x0000000000007941 */ /* 0x000fea0003800000 */
.L_x_14523:
[----:B------:R-:W0:Y:S01]  /*a4f0*/  F2I.FTZ.TRUNC.NTZ R22, R22 ;  /* 0x0000001600167305 */ /* 0x000e22000021f100 */
[----:B------:R-:W-:Y:S05]  /*a500*/  BRA `(.L_x_14504) ;  /* 0x0000000000987947 */ /* 0x000fea0003800000 */
.L_x_14516:
        /* <DEDUP_REMOVED lines=14> */
.L_x_14530:
[----:B------:R-:W-:Y:S05]  /*a5f0*/  BSYNC B0 ;  /* 0x0000000000007941 */ /* 0x000fea0003800000 */
.L_x_14529:
[----:B------:R-:W0:Y:S01]  /*a600*/  F2I.FTZ.TRUNC.NTZ R22, R22 ;  /* 0x0000001600167305 */ /* 0x000e22000021f100 */
[----:B------:R-:W-:Y:S05]  /*a610*/  BRA `(.L_x_14504) ;  /* 0x0000000000547947 */ /* 0x000fea0003800000 */
.L_x_14503:
        /* <DEDUP_REMOVED lines=17> */
.L_x_14531:
[----:B------:R-:W-:Y:S05]  /*a730*/  BRA `(.L_x_14504) ;  /* 0x00000000000c7947 */ /* 0x000fea0003800000 */
.L_x_14528:
[----:B------:R0:W5:Y:S01]  /*a740*/  LDG.E R22, desc[UR36][R2.64] ;  /* 0x0000002402167981 */ /* 0x000162000c1e1900 */
[----:B------:R-:W-:Y:S05]  /*a750*/  BRA `(.L_x_14504) ;  /* 0x0000000000047947 */ /* 0x000fea0003800000 */
.L_x_14527:
[----:B------:R0:W5:Y:S02]  /*a760*/  LDG.E R22, desc[UR36][R2.64] ;  /* 0x0000002402167981 */ /* 0x000164000c1e1900 */
.L_x_14504:
        /* <DEDUP_REMOVED lines=17> */
.L_x_14535:
[----:B------:R0:W5:Y:S01]  /*a880*/  LDG.E.U8 R18, desc[UR36][R2.64] ;  /* 0x0000002402127981 */ /* 0x000162000c1e1100 */
[----:B------:R-:W-:Y:S05]  /*a890*/  BRA `(.L_x_14537) ;  /* 0x0000000c00347947 */ /* 0x000fea0003800000 */
.L_x_14534:
        /* <DEDUP_REMOVED lines=8> */
.L_x_14539:
[----:B------:R0:W5:Y:S01]  /*a920*/  LDG.E R18, desc[UR36][R2.64] ;  /* 0x0000002402127981 */ /* 0x000162000c1e1900 */
[----:B------:R-:W-:Y:S05]  /*a930*/  BRA `(.L_x_14537) ;  /* 0x0000000c000c7947 */ /* 0x000fea0003800000 */
.L_x_14538:
[----:B------:R0:W5:Y:S01]  /*a940*/  LDG.E.S16 R18, desc[UR36][R2.64] ;  /* 0x0000002402127981 */ /* 0x000162000c1e1700 */
[----:B------:R-:W-:Y:S05]  /*a950*/  BRA `(.L_x_14537) ;  /* 0x0000000c00047947 */ /* 0x000fea0003800000 */
.L_x_14533:
[----:B------:R-:W-:-:S13]  /*a960*/  ISETP.GT.AND P0, PT, R0, 0x6, PT ;  /* 0x000000060000780c */ /* 0x000fda0003f04270 */
[----:B------:R-:W-:Y:S05]  /*a970*/  @P0 BRA `(.L_x_14540) ;  /* 0x00000000002c0947 */ /* 0x000fea0003800000 */
[----:B------:R-:W-:-:S13]  /*a980*/  ISETP.NE.AND P0, PT, R0, 0x5, PT ;  /* 0x000000050000780c */ /* 0x000fda0003f05270 */
[----:B------:R-:W-:Y:S05]  /*a990*/  @!P0 BRA `(.L_x_14541) ;  /* 0x0000000000148947 */ /* 0x000fea0003800000 */
[----:B------:R-:W-:-:S13]  /*a9a0*/  ISETP.NE.AND P0, PT, R0, 0x6, PT ;  /* 0x000000060000780c */ /* 0x000fda0003f05270 */
[----:B------:R-:W-:Y:S05]  /*a9b0*/  @P0 BRA `(.L_x_14536) ;  /* 0x0000000800980947 */ /* 0x000fea0003800000 */
[----:B------:R-:W2:Y:S02]  /*a9c0*/  LDG.E R2, desc[UR36][R2.64] ;  /* 0x0000002402027981 */ /* 0x000ea4000c1e1900 */
[----:B--2---:R2:W0:Y:S01]  /*a9d0*/  F2I.FTZ.TRUNC.NTZ R18, R2 ;  /* 0x0000000200127305 */ /* 0x004422000021f100 */
[----:B------:R-:W-:Y:S05]  /*a9e0*/  BRA `(.L_x_14537) ;  /* 0x0000000800e07947 */ /* 0x000fea0003800000 */
.L_x_14541:
[----:B------:R-:W2:Y:S02]  /*a9f0*/  LDG.E.U16 R2, desc[UR36][R2.64] ;  /* 0x0000002402027981 */ /* 0x000ea4000c1e1500 */
[----:B--2---:R-:W-:-:S06]  /*aa00*/  HADD2.F32 R18, -RZ, R2.H0_H0 ;  /* 0x20000002ff127230 */ /* 0x004fcc0000004100 */
[----:B------:R-:W0:Y:S01]  /*aa10*/  F2I.FTZ.TRUNC.NTZ R18, R18 ;  /* 0x0000001200127305 */ /* 0x000e22000021f100 */
[----:B------:R-:W-:Y:S05]  /*aa20*/  BRA `(.L_x_14537) ;  /* 0x0000000800d07947 */ /* 0x000fea0003800000 */
.L_x_14540:
        /* <DEDUP_REMOVED lines=9> */
.L_x_14543:
[----:B------:R-:W2:Y:S02]  /*aac0*/  LDG.E.U16 R2, desc[UR36][R2.64] ;  /* 0x0000002402027981 */ /* 0x000ea4000c1e1500 */
[----:B--2---:R-:W-:-:S06]  /*aad0*/  HADD2.F32 R18, -RZ, R2.H0_H0 ;  /* 0x20000002ff127230 */ /* 0x004fcc0000004100 */
[----:B------:R-:W0:Y:S01]  /*aae0*/  F2I.FTZ.TRUNC.NTZ R18, R18 ;  /* 0x0000001200127305 */ /* 0x000e22000021f100 */
[----:B------:R-:W-:Y:S05]  /*aaf0*/  BRA `(.L_x_14537) ;  /* 0x00000008009c7947 */ /* 0x000fea0003800000 */
.L_x_14542:
[----:B------:R-:W2:Y:S02]  /*ab00*/  LDG.E.64 R2, desc[UR36][R2.64] ;  /* 0x0000002402027981 */ /* 0x000ea4000c1e1b00 */
[----:B--2---:R0:W2:Y:S01]  /*ab10*/  F2I.F64.TRUNC R18, R2 ;  /* 0x0000000200127311 */ /* 0x0040a2000030d100 */
[----:B------:R-:W-:Y:S05]  /*ab20*/  BRA `(.L_x_14537) ;  /* 0x0000000800907947 */ /* 0x000fea0003800000 */
.L_x_14532:
        /* <DEDUP_REMOVED lines=12> */
.L_x_14546:
[----:B------:R-:W2:Y:S02]  /*abf0*/  LDG.E.64 R2, desc[UR36][R2.64] ;  /* 0x0000002402027981 */ /* 0x000ea4000c1e1b00 */
[----:B--2---:R0:W2:Y:S01]  /*ac00*/  F2I.F64.TRUNC R18, R2 ;  /* 0x0000000200127311 */ /* 0x0040a2000030d100 */
[----:B------:R-:W-:Y:S05]  /*ac10*/  BRA `(.L_x_14537) ;  /* 0x0000000800547947 */ /* 0x000fea0003800000 */
.L_x_14545:
        /* <DEDUP_REMOVED lines=27> */
.L_x_14548:
        /* <DEDUP_REMOVED lines=14> */
.L_x_14547:
[----:B------:R-:W2:Y:S02]  /*aeb0*/  LDG.E.U16 R18, desc[UR36][R2.64] ;  /* 0x0000002402127981 */ /* 0x000ea4000c1e1500 */
[----:B--2---:R-:W-:-:S06]  /*aec0*/  IMAD.U32 R18, R18, 0x10000, RZ ;  /* 0x0001000012127824 */ /* 0x004fcc00078e00ff */
[----:B------:R-:W0:Y:S01]  /*aed0*/  F2I.FTZ.TRUNC.NTZ R18, R18 ;  /* 0x0000001200127305 */ /* 0x000e22000021f100 */
[----:B------:R-:W-:Y:S05]  /*aee0*/  BRA `(.L_x_14537) ;  /* 0x0000000400a07947 */ /* 0x000fea0003800000 */
.L_x_14544:
        /* <DEDUP_REMOVED lines=10> */
.L_x_14551:
        /* <DEDUP_REMOVED lines=21> */
.L_x_14555:
[----:B------:R-:W-:Y:S05]  /*b0e0*/  BSYNC B1 ;  /* 0x0000000000017941 */ /* 0x000fea0003800000 */
.L_x_14554:
[----:B------:R-:W-:Y:S01]  /*b0f0*/  IMAD.SHL.U32 R2, R2, 0x100000, RZ ;  /* 0x0010000002027824 */ /* 0x000fe200078e00ff */
[----:B------:R-:W-:-:S04]  /*b100*/  LEA R3, R0, 0x3b800000, 0x17 ;  /* 0x3b80000000037811 */ /* 0x000fc800078eb8ff */
[----:B------:R-:W-:-:S07]  /*b110*/  LOP3.LUT R18, R3, R2, R18, 0xfe, !PT ;  /* 0x0000000203127212 */ /* 0x000fce00078efe12 */
.L_x_14553:
[----:B------:R-:W-:Y:S05]  /*b120*/  BSYNC B0 ;  /* 0x0000000000007941 */ /* 0x000fea0003800000 */
.L_x_14552:
[----:B------:R-:W0:Y:S01]  /*b130*/  F2I.FTZ.TRUNC.NTZ R18, R18 ;  /* 0x0000001200127305 */ /* 0x000e22000021f100 */
[----:B------:R-:W-:Y:S05]  /*b140*/  BRA `(.L_x_14537) ;  /* 0x0000000400087947 */ /* 0x000fea0003800000 */
.L_x_14550:
        /* <DEDUP_REMOVED lines=21> */
.L_x_14559:
[----:B------:R-:W-:Y:S05]  /*b2a0*/  BSYNC B1 ;  /* 0x0000000000017941 */ /* 0x000fea0003800000 */
.L_x_14558:
[----:B------:R-:W-:Y:S01]  /*b2b0*/  IMAD.SHL.U32 R2, R2, 0x200000, RZ ;  /* 0x0020000002027824 */ /* 0x000fe200078e00ff */
[----:B------:R-:W-:-:S04]  /*b2c0*/  LEA R3, R0, 0x37800000, 0x17 ;  /* 0x3780000000037811 */ /* 0x000fc800078eb8ff */
[----:B------:R-:W-:-:S07]  /*b2d0*/  LOP3.LUT R18, R3, R2, R18, 0xfe, !PT ;  /* 0x0000000203127212 */ /* 0x000fce00078efe12 */
.L_x_14557:
[----:B------:R-:W-:Y:S05]  /*b2e0*/  BSYNC B0 ;  /* 0x0000000000007941 */ /* 0x000fea0003800000 */
.L_x_14556:
[----:B------:R-:W0:Y:S01]  /*b2f0*/  F2I.FTZ.TRUNC.NTZ R18, R18 ;  /* 0x0000001200127305 */ /* 0x000e22000021f100 */
[----:B------:R-:W-:Y:S05]  /*b300*/  BRA `(.L_x_14537) ;  /* 0x0000000000987947 */ /* 0x000fea0003800000 */
.L_x_14549:
        /* <DEDUP_REMOVED lines=14> */
.L_x_14563:
[----:B------:R-:W-:Y:S05]  /*b3f0*/  BSYNC B0 ;  /* 0x0000000000007941 */ /* 0x000fea0003800000 */
.L_x_14562:
[----:B------:R-:W0:Y:S01]  /*b400*/  F2I.FTZ.TRUNC.NTZ R18, R18 ;  /* 0x0000001200127305 */ /* 0x000e22000021f100 */
[----:B------:R-:W-:Y:S05]  /*b410*/  BRA `(.L_x_14537) ;  /* 0x0000000000547947 */ /* 0x000fea0003800000 */
.L_x_14536:
        /* <DEDUP_REMOVED lines=16> */
[----:B012345:R-:W-:Y:S05]  /*b520*/  CALL.ABS.NOINC R2 ;  /* 0x0000000002007343 */ /* 0x03ffea0003c00000 */
.L_x_14564:
[----:B------:R-:W-:Y:S05]  /*b530*/  BRA `(.L_x_14537) ;  /* 0x00000000000c7947 */ /* 0x000fea0003800000 */
.L_x_14561:
[----:B------:R0:W5:Y:S01]  /*b540*/  LDG.E R18, desc[UR36][R2.64] ;  /* 0x0000002402127981 */ /* 0x000162000c1e1900 */
[----:B------:R-:W-:Y:S05]  /*b550*/  BRA `(.L_x_14537) ;  /* 0x0000000000047947 */ /* 0x000fea0003800000 */
.L_x_14560:
[----:B------:R0:W5:Y:S02]  /*b560*/  LDG.E R18, desc[UR36][R2.64] ;  /* 0x0000002402127981 */ /* 0x000164000c1e1900 */
.L_x_14537:
[----:B0-----:R-:W0:Y:S01]  /*b570*/  LDC.U8 R3, c[0x0][0x491] ;  /* 0x00012440ff037b82 */ /* 0x001e220000000000 */
        /* <DEDUP_REMOVED lines=17> */
.L_x_14568:
[----:B------:R0:W-:Y:S01]  /*b690*/  STG.E.U8 desc[UR36][R16.64], R2 ;  /* 0x0000000210007986 */ /* 0x0001e2000c101124 */
[----:B------:R-:W-:Y:S05]  /*b6a0*/  BRA `(.L_x_14570) ;  /* 0x0000000c00507947 */ /* 0x000fea0003800000 */
.L_x_14567:
        /* <DEDUP_REMOVED lines=9> */
.L_x_14572:
[----:B------:R0:W-:Y:S01]  /*b740*/  STG.E desc[UR36][R16.64], R2 ;  /* 0x0000000210007986 */ /* 0x0001e2000c101924 */
[----:B------:R-:W-:Y:S05]  /*b750*/  BRA `(.L_x_14570) ;  /* 0x0000000c00247947 */ /* 0x000fea0003800000 */
.L_x_14571:
[----:B------:R0:W-:Y:S01]  /*b760*/  STG.E.U16 desc[UR36][R16.64], R2 ;  /* 0x0000000210007986 */ /* 0x0001e2000c101524 */
[----:B------:R-:W-:Y:S05]  /*b770*/  BRA `(.L_x_14570) ;  /* 0x0000000c001c7947 */ /* 0x000fea0003800000 */
.L_x_14566:
        /* <DEDUP_REMOVED lines=9> */
.L_x_14574:
[----:B------:R-:W-:-:S04]  /*b810*/  I2FP.F32.S32 R0, R2 ;  /* 0x0000000200007245 */ /* 0x000fc80000201400 */
[----:B------:R-:W-:-:S05]  /*b820*/  F2FP.F16.F32.PACK_AB R0, RZ, R0 ;  /* 0x00000000ff00723e */ /* 0x000fca00000000ff */
[----:B------:R0:W-:Y:S01]  /*b830*/  STG.E.U16 desc[UR36][R16.64], R0 ;  /* 0x0000000010007986 */ /* 0x0001e2000c101524 */
[----:B------:R-:W-:Y:S05]  /*b840*/  BRA `(.L_x_14570) ;  /* 0x0000000800e87947 */ /* 0x000fea0003800000 */
.L_x_14573:
        /* <DEDUP_REMOVED lines=10> */
.L_x_14576:
[----:B------:R-:W-:-:S04]  /*b8f0*/  I2FP.F32.S32 R2, R2 ;  /* 0x0000000200027245 */ /* 0x000fc80000201400 */
[----:B------:R-:W-:-:S04]  /*b900*/  F2FP.F16.F32.PACK_AB R3, RZ, R2 ;  /* 0x00000002ff03723e */ /* 0x000fc800000000ff */
[----:B------:R-:W-:-:S05]  /*b910*/  PRMT R3, R3, 0x5410, RZ ;  /* 0x0000541003037816 */ /* 0x000fca00000000ff */
[----:B------:R0:W-:Y:S01]  /*b920*/  STG.E desc[UR36][R16.64], R3 ;  /* 0x0000000310007986 */ /* 0x0001e2000c101924 */
[----:B------:R-:W-:Y:S05]  /*b930*/  BRA `(.L_x_14570) ;  /* 0x0000000800ac7947 */ /* 0x000fea0003800000 */
.L_x_14575:
[----:B------:R-:W0:Y:S02]  /*b940*/  I2F.F64 R2, R2 ;  /* 0x0000000200027312 */ /* 0x000e240000201c00 */
[----:B0-----:R0:W-:Y:S01]  /*b950*/  STG.E.64 desc[UR36][R16.64], R2 ;  /* 0x0000000210007986 */ /* 0x0011e2000c101b24 */
[----:B------:R-:W-:Y:S05]  /*b960*/  BRA `(.L_x_14570) ;  /* 0x0000000800a07947 */ /* 0x000fea0003800000 */
.L_x_14565:
        /* <DEDUP_REMOVED lines=12> */
.L_x_14579:
[----:B------:R-:W0:Y:S01]  /*ba30*/  I2F.F64 R4, R2 ;  /* 0x0000000200047312 */ /* 0x000e220000201c00 */
[----:B------:R-:W-:-:S05]  /*ba40*/  CS2R R6, SRZ ;  /* 0x0000000000067805 */ /* 0x000fca000001ff00 */
[----:B0-----:R0:W-:Y:S01]  /*ba50*/  STG.E.128 desc[UR36][R16.64], R4 ;  /* 0x0000000410007986 */ /* 0x0011e2000c101d24 */
[----:B------:R-:W-:Y:S05]  /*ba60*/  BRA `(.L_x_14570) ;  /* 0x0000000800607947 */ /* 0x000fea0003800000 */
.L_x_14578:
        /* <DEDUP_REMOVED lines=21> */
.L_x_14583:
[----:B------:R-:W-:Y:S05]  /*bbc0*/  BSYNC B0 ;  /* 0x0000000000007941 */ /* 0x000fea0003800000 */
.L_x_14582:
[----:B------:R-:W-:-:S05]  /*bbd0*/  LOP3.LUT R3, R0, R3, RZ, 0xfc, !PT ;  /* 0x0000000300037212 */ /* 0x000fca00078efcff */
[----:B------:R0:W-:Y:S01]  /*bbe0*/  STG.E.U8 desc[UR36][R16.64], R3 ;  /* 0x0000000310007986 */ /* 0x0001e2000c101124 */
[----:B------:R-:W-:Y:S05]  /*bbf0*/  BRA `(.L_x_14570) ;  /* 0x0000000400fc7947 */ /* 0x000fea0003800000 */
.L_x_14581:
        /* <DEDUP_REMOVED lines=13> */
.L_x_14585:
[----:B------:R-:W-:Y:S01]  /*bcd0*/  IMAD.MOV.U32 R0, RZ, RZ, 0x7f ;  /* 0x0000007fff007424 */ /* 0x000fe200078e00ff */
[----:B------:R-:W-:-:S04]  /*bce0*/  ISETP.GT.U32.AND P0, PT, R2, 0x7f800000, PT ;  /* 0x7f8000000200780c */ /* 0x000fc80003f04070 */
[----:B------:R-:W-:-:S09]  /*bcf0*/  SEL R0, R0, 0x7c, P0 ;  /* 0x0000007c00007807 */ /* 0x000fd20000000000 */
.L_x_14586:
[----:B------:R-:W-:Y:S05]  /*bd00*/  BSYNC B0 ;  /* 0x0000000000007941 */ /* 0x000fea0003800000 */
.L_x_14584:
[----:B------:R-:W-:-:S04]  /*bd10*/  LOP3.LUT R2, R3, 0x80000000, RZ, 0xc0, !PT ;  /* 0x8000000003027812 */ /* 0x000fc800078ec0ff */
[----:B------:R-:W-:-:S04]  /*bd20*/  SHF.R.U32.HI R3, RZ, 0x18, R2 ;  /* 0x00000018ff037819 */ /* 0x000fc80000011602 */
[----:B------:R-:W-:-:S05]  /*bd30*/  LOP3.LUT R3, R0, R3, RZ, 0xfc, !PT ;  /* 0x0000000300037212 */ /* 0x000fca00078efcff */
[----:B------:R0:W-:Y:S01]  /*bd40*/  STG.E.U8 desc[UR36][R16.64], R3 ;  /* 0x0000000310007986 */ /* 0x0001e2000c101124 */
[----:B------:R-:W-:Y:S05]  /*bd50*/  BRA `(.L_x_14570) ;  /* 0x0000000400a47947 */ /* 0x000fea0003800000 */
.L_x_14580:
[----:B------:R-:W-:-:S04]  /*bd60*/  I2FP.F32.S32 R0, R2 ;  /* 0x0000000200007245 */ /* 0x000fc80000201400 */
[----:B------:R-:W-:-:S05]  /*bd70*/  F2FP.BF16.F32.PACK_AB R0, RZ, R0 ;  /* 0x00000000ff00723e */ /* 0x000fca00000010ff */
[----:B------:R0:W-:Y:S01]  /*bd80*/  STG.E.U16 desc[UR36][R16.64], R0 ;  /* 0x0000000010007986 */ /* 0x0001e2000c101524 */
[----:B------:R-:W-:Y:S05]  /*bd90*/  BRA `(.L_x_14570) ;  /* 0x0000000400947947 */ /* 0x000fea0003800000 */
.L_x_14577:
        /* <DEDUP_REMOVED lines=10> */
.L_x_14589:
        /* <DEDUP_REMOVED lines=17> */
.L_x_14592:
[----:B------:R-:W-:-:S04]  /*bf50*/  LOP3.LUT R2, R3, 0x80000000, RZ, 0xc0, !PT ;  /* 0x8000000003027812 */ /* 0x000fc800078ec0ff */
[----:B------:R-:W-:-:S04]  /*bf60*/  SHF.R.U32.HI R3, RZ, 0x18, R2 ;  /* 0x00000018ff037819 */ /* 0x000fc80000011602 */
[----:B------:R-:W-:-:S04]  /*bf70*/  LOP3.LUT R0, R0, R3, RZ, 0xfc, !PT ;  /* 0x0000000300007212 */ /* 0x000fc800078efcff */
[----:B------:R-:W-:-:S07]  /*bf80*/  PRMT R8, R0, 0x7610, R8 ;  /* 0x0000761000087816 */ /* 0x000fce0000000008 */
.L_x_14591:
[----:B------:R-:W-:Y:S05]  /*bf90*/  BSYNC B0 ;  /* 0x0000000000007941 */ /* 0x000fea0003800000 */
.L_x_14590:
[----:B------:R4:W-:Y:S01]  /*bfa0*/  STG.E.U8 desc[UR36][R16.64], R8 ;  /* 0x0000000810007986 */ /* 0x0009e2000c101124 */
[----:B------:R-:W-:Y:S05]  /*bfb0*/  BRA `(.L_x_14570) ;  /* 0x00000004000c7947 */ /* 0x000fea0003800000 */
.L_x_14588:
        /* <DEDUP_REMOVED lines=17> */
.L_x_14595:
[----:B------:R-:W-:-:S04]  /*c0d0*/  LOP3.LUT R2, R3, 0x80000000, RZ, 0xc0, !PT ;  /* 0x8000000003027812 */ /* 0x000fc800078ec0ff */
[----:B------:R-:W-:-:S04]  /*c0e0*/  SHF.R.U32.HI R3, RZ, 0x18, R2 ;  /* 0x00000018ff037819 */ /* 0x000fc80000011602 */
[----:B------:R-:W-:-:S04]  /*c0f0*/  LOP3.LUT R0, R0, R3, RZ, 0xfc, !PT ;  /* 0x0000000300007212 */ /* 0x000fc800078efcff */
[----:B------:R-:W-:-:S07]  /*c100*/  PRMT R8, R0, 0x7610, R8 ;  /* 0x0000761000087816 */ /* 0x000fce0000000008 */
.L_x_14594:
[----:B------:R-:W-:Y:S05]  /*c110*/  BSYNC B0 ;  /* 0x0000000000007941 */ /* 0x000fea0003800000 */
.L_x_14593:
[----:B------:R0:W-:Y:S01]  /*c120*/  STG.E.U8 desc[UR36][R16.64], R8 ;  /* 0x0000000810007986 */ /* 0x0001e2000c101124 */
[----:B------:R-:W-:Y:S05]  /*c130*/  BRA `(.L_x_14570) ;  /* 0x0000000000ac7947 */ /* 0x000fea0003800000 */
.L_x_14587:
        /* <DEDUP_REMOVED lines=22> */
.L_x_14569:
        /* <DEDUP_REMOVED lines=15> */
[----:B-1-3--:R-:W-:Y:S05]  /*c390*/  CALL.ABS.NOINC R2 ;  /* 0x0000000002007343 */ /* 0x00afea0003c00000 */
.L_x_14598:
[----:B------:R-:W-:Y:S05]  /*c3a0*/  BRA `(.L_x_14570) ;  /* 0x0000000000107947 */ /* 0x000fea0003800000 */
.L_x_14597:
[----:B------:R-:W-:-:S05]  /*c3b0*/  SHF.R.S32.HI R3, RZ, 0x1f, R2 ;  /* 0x0000001fff037819 */ /* 0x000fca0000011402 */
[----:B------:R1:W-:Y:S01]  /*c3c0*/  STG.E.64 desc[UR36][R16.64], R2 ;  /* 0x0000000210007986 */ /* 0x0003e2000c101b24 */
[----:B------:R-:W-:Y:S05]  /*c3d0*/  BRA `(.L_x_14570) ;  /* 0x0000000000047947 */ /* 0x000fea0003800000 */
.L_x_14596:
[----:B------:R0:W-:Y:S02]  /*c3e0*/  STG.E desc[UR36][R16.64], R2 ;  /* 0x0000000210007986 */ /* 0x0001e4000c101924 */
.L_x_14570:
[----:B------:R-:W-:-:S07]  /*c3f0*/  VIADD R19, R19, 0x80 ;  /* 0x0000008013137836 */ /* 0x000fce0000000000 */
.L_x_14497:
[----:B------:R-:W-:Y:S05]  /*c400*/  BSYNC B6 ;  /* 0x0000000000067941 */ /* 0x000fea0003800000 */
.L_x_14496:
        /* <DEDUP_REMOVED lines=357> */
.L_x_14599:
        /* <DEDUP_REMOVED lines=20> */
.L_x_14603:
[----:B------:R0:W5:Y:S01]  /*dba0*/  LDG.E.U8 R19, desc[UR36][R2.64] ;  /* 0x0000002402137981 */ /* 0x000162000c1e1100 */
[----:B------:R-:W-:Y:S05]  /*dbb0*/  BRA `(.L_x_14605) ;  /* 0x0000000c00347947 */ /* 0x000fea0003800000 */
.L_x_14602:
        /* <DEDUP_REMOVED lines=8> */
.L_x_14607:
[----:B------:R0:W5:Y:S01]  /*dc40*/  LDG.E R19, desc[UR36][R2.64] ;  /* 0x0000002402137981 */ /* 0x000162000c1e1900 */
[----:B------:R-:W-:Y:S05]  /*dc50*/  BRA `(.L_x_14605) ;  /* 0x0000000c000c7947 */ /* 0x000fea0003800000 */
.L_x_14606:
[----:B------:R0:W5:Y:S01]  /*dc60*/  LDG.E.S16 R19, desc[UR36][R2.64] ;  /* 0x0000002402137981 */ /* 0x000162000c1e1700 */
[----:B------:R-:W-:Y:S05]  /*dc70*/  BRA `(.L_x_14605) ;  /* 0x0000000c00047947 */ /* 0x000fea0003800000 */
.L_x_14601:
        /* <DEDUP_REMOVED lines=9> */
.L_x_14609:
[----:B------:R-:W2:Y:S02]  /*dd10*/  LDG.E.U16 R2, desc[UR36][R2.64] ;  /* 0x0000002402027981 */ /* 0x000ea4000c1e1500 */
[----:B--2---:R-:W-:-:S06]  /*dd20*/  HADD2.F32 R19, -RZ, R2.H0_H0 ;  /* 0x20000002ff137230 */ /* 0x004fcc0000004100 */
[----:B------:R-:W0:Y:S01]  /*dd30*/  F2I.FTZ.TRUNC.NTZ R19, R19 ;  /* 0x0000001300137305 */ /* 0x000e22000021f100 */
[----:B------:R-:W-:Y:S05]  /*dd40*/  BRA `(.L_x_14605) ;  /* 0x0000000800d07947 */ /* 0x000fea0003800000 */
.L_x_14608:
        /* <DEDUP_REMOVED lines=9> */
.L_x_14611:
[----:B------:R-:W2:Y:S02]  /*dde0*/  LDG.E.U16 R2, desc[UR36][R2.64] ;  /* 0x0000002402027981 */ /* 0x000ea4000c1e1500 */
[----:B--2---:R-:W-:-:S06]  /*ddf0*/  HADD2.F32 R19, -RZ, R2.H0_H0 ;  /* 0x20000002ff137230 */ /* 0x004fcc0000004100 */
[----:B------:R-:W0:Y:S01]  /*de00*/  F2I.FTZ.TRUNC.NTZ R19, R19 ;  /* 0x0000001300137305 */ /* 0x000e22000021f100 */
[----:B------:R-:W-:Y:S05]  /*de10*/  BRA `(.L_x_14605) ;  /* 0x00000008009c7947 */ /* 0x000fea0003800000 */
.L_x_14610:
[----:B------:R-:W2:Y:S02]  /*de20*/  LDG.E.64 R2, desc[UR36][R2.64] ;  /* 0x0000002402027981 */ /* 0x000ea4000c1e1b00 */
[----:B--2---:R0:W1:Y:S01]  /*de30*/  F2I.F64.TRUNC R19, R2 ;  /* 0x0000000200137311 */ /* 0x004062000030d100 */
[----:B------:R-:W-:Y:S05]  /*de40*/  BRA `(.L_x_14605) ;  /* 0x0000000800907947 */ /* 0x000fea0003800000 */
.L_x_14600:
        /* <DEDUP_REMOVED lines=12> */
.L_x_14614:
[----:B------:R-:W2:Y:S02]  /*df10*/  LDG.E.64 R2, desc[UR36][R2.64] ;  /* 0x0000002402027981 */ /* 0x000ea4000c1e1b00 */
[----:B--2---:R0:W1:Y:S01]  /*df20*/  F2I.F64.TRUNC R19, R2 ;  /* 0x0000000200137311 */ /* 0x004062000030d100 */
[----:B------:R-:W-:Y:S05]  /*df30*/  BRA `(.L_x_14605) ;  /* 0x0000000800547947 */ /* 0x000fea0003800000 */
.L_x_14613:
        /* <DEDUP_REMOVED lines=27> */
.L_x_14616:
        /* <DEDUP_REMOVED lines=14> */
.L_x_14615:
[----:B------:R-:W2:Y:S02]  /*e1d0*/  LDG.E.U16 R19, desc[UR36][R2.64] ;  /* 0x0000002402137981 */ /* 0x000ea4000c1e1500 */
[----:B--2---:R-:W-:-:S06]  /*e1e0*/  IMAD.U32 R19, R19, 0x10000, RZ ;  /* 0x0001000013137824 */ /* 0x004fcc00078e00ff */
[----:B------:R-:W4:Y:S01]  /*e1f0*/  F2I.FTZ.TRUNC.NTZ R19, R19 ;  /* 0x0000001300137305 */ /* 0x000f22000021f100 */
[----:B------:R-:W-:Y:S05]  /*e200*/  BRA `(.L_x_14605) ;  /* 0x0000000400a07947 */ /* 0x000fea0003800000 */
.L_x_14612:
        /* <DEDUP_REMOVED lines=10> */
.L_x_14619:
        /* <DEDUP_REMOVED lines=21> */
.L_x_14623:
[----:B------:R-:W-:Y:S05]  /*e400*/  BSYNC B1 ;  /* 0x0000000000017941 */ /* 0x000fea0003800000 */
.L_x_14622:
[----:B------:R-:W-:Y:S01]  /*e410*/  IMAD.SHL.U32 R2, R2, 0x100000, RZ ;  /* 0x0010000002027824 */ /* 0x000fe200078e00ff */
[----:B------:R-:W-:-:S04]  /*e420*/  LEA R0, R0, 0x3b800000, 0x17 ;  /* 0x3b80000000007811 */ /* 0x000fc800078eb8ff */
[----:B------:R-:W-:-:S07]  /*e430*/  LOP3.LUT R19, R0, R2, R19, 0xfe, !PT ;  /* 0x0000000200137212 */ /* 0x000fce00078efe13 */
.L_x_14621:
[----:B------:R-:W-:Y:S05]  /*e440*/  BSYNC B0 ;  /* 0x0000000000007941 */ /* 0x000fea0003800000 */
.L_x_14620:
[----:B------:R-:W0:Y:S01]  /*e450*/  F2I.FTZ.TRUNC.NTZ R19, R19 ;  /* 0x0000001300137305 */ /* 0x000e22000021f100 */
[----:B------:R-:W-:Y:S05]  /*e460*/  BRA `(.L_x_14605) ;  /* 0x0000000400087947 */ /* 0x000fea0003800000 */
.L_x_14618:
        /* <DEDUP_REMOVED lines=21> */
.L_x_14627:
[----:B------:R-:W-:Y:S05]  /*e5c0*/  BSYNC B1 ;  /* 0x0000000000017941 */ /* 0x000fea0003800000 */
.L_x_14626:
[----:B------:R-:W-:Y:S01]  /*e5d0*/  IMAD.SHL.U32 R2, R2, 0x200000, RZ ;  /* 0x0020000002027824 */ /* 0x000fe200078e00ff */
[----:B------:R-:W-:-:S04]  /*e5e0*/  LEA R0, R0, 0x37800000, 0x17 ;  /* 0x3780000000007811 */ /* 0x000fc800078eb8ff */
[----:B------:R-:W-:-:S07]  /*e5f0*/  LOP3.LUT R19, R0, R2, R19, 0xfe, !PT ;  /* 0x0000000200137212 */ /* 0x000fce00078efe13 */
.L_x_14625:
[----:B------:R-:W-:Y:S05]  /*e600*/  BSYNC B0 ;  /* 0x0000000000007941 */ /* 0x000fea0003800000 */
.L_x_14624:
[----:B------:R-:W0:Y:S01]  /*e610*/  F2I.FTZ.TRUNC.NTZ R19, R19 ;  /* 0x0000001300137305 */ /* 0x000e22000021f100 */
[----:B------:R-:W-:Y:S05]  /*e620*/  BRA `(.L_x_14605) ;  /* 0x0000000000987947 */ /* 0x000fea0003800000 */
.L_x_14617:
        /* <DEDUP_REMOVED lines=14> */
.L_x_14631:
[----:B------:R-:W-:Y:S05]  /*e710*/  BSYNC B0 ;  /* 0x0000000000007941 */ /* 0x000fea0003800000 */
.L_x_14630:
[----:B------:R-:W0:Y:S01]  /*e720*/  F2I.FTZ.TRUNC.NTZ R19, R19 ;  /* 0x0000001300137305 */ /* 0x000e22000021f100 */
[----:B------:R-:W-:Y:S05]  /*e730*/  BRA `(.L_x_14605) ;  /* 0x0000000000547947 */ /* 0x000fea0003800000 */
.L_x_14604:
        /* <DEDUP_REMOVED lines=17> */
.L_x_14632:
[----:B------:R-:W-:Y:S05]  /*e850*/  BRA `(.L_x_14605) ;  /* 0x00000000000c7947 */ /* 0x000fea0003800000 */
.L_x_14629:
[----:B------:R0:W5:Y:S01]  /*e860*/  LDG.E R19, desc[UR36][R2.64] ;  /* 0x0000002402137981 */ /* 0x000162000c1e1900 */
[----:B------:R-:W-:Y:S05]  /*e870*/  BRA `(.L_x_14605) ;  /* 0x0000000000047947 */ /* 0x000fea0003800000 */
.L_x_14628:
[----:B------:R0:W5:Y:S02]  /*e880*/  LDG.E R19, desc[UR36][R2.64] ;  /* 0x0000002402137981 */ /* 0x000164000c1e1900 */
.L_x_14605:
        /* <DEDUP_REMOVED lines=17> */
.L_x_14636:
[----:B------:R2:W5:Y:S01]  /*e9a0*/  LDG.E.U8 R18, desc[UR36][R2.64] ;  /* 0x0000002402127981 */ /* 0x000562000c1e1100 */
[----:B------:R-:W-:Y:S05]  /*e9b0*/  BRA `(.L_x_14638) ;  /* 0x0000000c00347947 */ /* 0x000fea0003800000 */
.L_x_14635:
        /* <DEDUP_REMOVED lines=8> */
.L_x_14640:
[----:B------:R0:W5:Y:S01]  /*ea40*/  LDG.E R18, desc[UR36][R2.64] ;  /* 0x0000002402127981 */ /* 0x000162000c1e1900 */
[----:B------:R-:W-:Y:S05]  /*ea50*/  BRA `(.L_x_14638) ;  /* 0x0000000c000c7947 */ /* 0x000fea0003800000 */
.L_x_14639:
[----:B------:R0:W5:Y:S01]  /*ea60*/  LDG.E.S16 R18, desc[UR36][R2.64] ;  /* 0x0000002402127981 */ /* 0x000162000c1e1700 */
[----:B------:R-:W-:Y:S05]  /*ea70*/  BRA `(.L_x_14638) ;  /* 0x0000000c00047947 */ /* 0x000fea0003800000 */
.L_x_14634:
        /* <DEDUP_REMOVED lines=9> */
.L_x_14642:
[----:B------:R-:W2:Y:S02]  /*eb10*/  LDG.E.U16 R2, desc[UR36][R2.64] ;  /* 0x0000002402027981 */ /* 0x000ea4000c1e1500 */
[----:B--2---:R-:W-:-:S06]  /*eb20*/  HADD2.F32 R18, -RZ, R2.H0_H0 ;  /* 0x20000002ff127230 */ /* 0x004fcc0000004100 */
[----:B------:R-:W0:Y:S01]  /*eb30*/  F2I.FTZ.TRUNC.NTZ R18, R18 ;  /* 0x0000001200127305 */ /* 0x000e22000021f100 */
[----:B------:R-:W-:Y:S05]  /*eb40*/  BRA `(.L_x_14638) ;  /* 0x0000000800d07947 */ /* 0x000fea0003800000 */
.L_x_14641:
        /* <DEDUP_REMOVED lines=9> */
.L_x_14644:
[----:B------:R-:W2:Y:S02]  /*ebe0*/  LDG.E.U16 R2, desc[UR36][R2.64] ;  /* 0x0000002402027981 */ /* 0x000ea4000c1e1500 */
[----:B--2---:R-:W-:-:S06]  /*ebf0*/  HADD2.F32 R18, -RZ, R2.H0_H0 ;  /* 0x20000002ff127230 */ /* 0x004fcc0000004100 */
[----:B------:R-:W0:Y:S01]  /*ec00*/  F2I.FTZ.TRUNC.NTZ R18, R18 ;  /* 0x0000001200127305 */ /* 0x000e22000021f100 */
[----:B------:R-:W-:Y:S05]  /*ec10*/  BRA `(.L_x_14638) ;  /* 0x00000008009c7947 */ /* 0x000fea0003800000 */
.L_x_14643:
[----:B------:R-:W2:Y:S02]  /*ec20*/  LDG.E.64 R2, desc[UR36][R2.64] ;  /* 0x0000002402027981 */ /* 0x000ea4000c1e1b00 */
[----:B--2---:R0:W2:Y:S01]  /*ec30*/  F2I.F64.TRUNC R18, R2 ;  /* 0x0000000200127311 */ /* 0x0040a2000030d100 */
[----:B------:R-:W-:Y:S05]  /*ec40*/  BRA `(.L_x_14638) ;  /* 0x0000000800907947 */ /* 0x000fea0003800000 */
.L_x_14633:
        /* <DEDUP_REMOVED lines=12> */
.L_x_14647:
[----:B------:R-:W2:Y:S02]  /*ed10*/  LDG.E.64 R2, desc[UR36][R2.64] ;  /* 0x0000002402027981 */ /* 0x000ea4000c1e1b00 */
[----:B--2---:R0:W2:Y:S01]  /*ed20*/  F2I.F64.TRUNC R18, R2 ;  /* 0x0000000200127311 */ /* 0x0040a2000030d100 */
[----:B------:R-:W-:Y:S05]  /*ed30*/  BRA `(.L_x_14638) ;  /* 0x0000000800547947 */ /* 0x000fea0003800000 */
.L_x_14646:
        /* <DEDUP_REMOVED lines=27> */
.L_x_14649:
        /* <DEDUP_REMOVED lines=14> */
.L_x_14648:
[----:B------:R-:W2:Y:S02]  /*efd0*/  LDG.E.U16 R18, desc[UR36][R2.64] ;  /* 0x0000002402127981 */ /* 0x000ea4000c1e1500 */
[----:B--2---:R-:W-:-:S06]  /*efe0*/  IMAD.U32 R18, R18, 0x10000, RZ ;  /* 0x0001000012127824 */ /* 0x004fcc00078e00ff */
[----:B------:R-:W0:Y:S01]  /*eff0*/  F2I.FTZ.TRUNC.NTZ R18, R18 ;  /* 0x0000001200127305 */ /* 0x000e22000021f100 */
[----:B------:R-:W-:Y:S05]  /*f000*/  BRA `(.L_x_14638) ;  /* 0x0000000400a07947 */ /* 0x000fea0003800000 */
.L_x_14645:
        /* <DEDUP_REMOVED lines=10> */
.L_x_14652:
        /* <DEDUP_REMOVED lines=21> */
.L_x_14656:
[----:B------:R-:W-:Y:S05]  /*f200*/  BSYNC B1 ;  /* 0x0000000000017941 */ /* 0x000fea0003800000 */
.L_x_14655:
[----:B------:R-:W-:Y:S01]  /*f210*/  IMAD.SHL.U32 R2, R2, 0x100000, RZ ;  /* 0x0010000002027824 */ /* 0x000fe200078e00ff */
[----:B------:R-:W-:-:S04]  /*f220*/  LEA R3, R0, 0x3b800000, 0x17 ;  /* 0x3b80000000037811 */ /* 0x000fc800078eb8ff */
[----:B------:R-:W-:-:S07]  /*f230*/  LOP3.LUT R18, R3, R2, R18, 0xfe, !PT ;  /* 0x0000000203127212 */ /* 0x000fce00078efe12 */
.L_x_14654:
[----:B------:R-:W-:Y:S05]  /*f240*/  BSYNC B0 ;  /* 0x0000000000007941 */ /* 0x000fea0003800000 */
.L_x_14653:
[----:B------:R-:W0:Y:S01]  /*f250*/  F2I.FTZ.TRUNC.NTZ R18, R18 ;  /* 0x0000001200127305 */ /* 0x000e22000021f100 */
[----:B------:R-:W-:Y:S05]  /*f260*/  BRA `(.L_x_14638) ;  /* 0x0000000400087947 */ /* 0x000fea0003800000 */
.L_x_14651:
        /* <DEDUP_REMOVED lines=21> */
.L_x_14660:
[----:B------:R-:W-:Y:S05]  /*f3c0*/  BSYNC B1 ;  /* 0x0000000000017941 */ /* 0x000fea0003800000 */
.L_x_14659:
[----:B------:R-:W-:Y:S01]  /*f3d0*/  IMAD.SHL.U32 R2, R2, 0x200000, RZ ;  /* 0x0020000002027824 */ /* 0x000fe200078e00ff */
[----:B------:R-:W-:-:S04]  /*f3e0*/  LEA R3, R0, 0x37800000, 0x17 ;  /* 0x3780000000037811 */ /* 0x000fc800078eb8ff */
[----:B------:R-:W-:-:S07]  /*f3f0*/  LOP3.LUT R18, R3, R2, R18, 0xfe, !PT ;  /* 0x0000000203127212 */ /* 0x000fce00078efe12 */
.L_x_14658:
[----:B------:R-:W-:Y:S05]  /*f400*/  BSYNC B0 ;  /* 0x0000000000007941 */ /* 0x000fea0003800000 */
.L_x_14657:
[----:B------:R-:W0:Y:S01]  /*f410*/  F2I.FTZ.TRUNC.NTZ R18, R18 ;  /* 0x0000001200127305 */ /* 0x000e22000021f100 */
[----:B------:R-:W-:Y:S05]  /*f420*/  BRA `(.L_x_14638) ;  /* 0x0000000000987947 */ /* 0x000fea0003800000 */
.L_x_14650:
        /* <DEDUP_REMOVED lines=14> */
.L_x_14664:
[----:B------:R-:W-:Y:S05]  /*f510*/  BSYNC B0 ;  /* 0x0000000000007941 */ /* 0x000fea0003800000 */
.L_x_14663:
[----:B------:R-:W0:Y:S01]  /*f520*/  F2I.FTZ.TRUNC.NTZ R18, R18 ;  /* 0x0000001200127305 */ /* 0x000e22000021f100 */
[----:B------:R-:W-:Y:S05]  /*f530*/  BRA `(.L_x_14638) ;  /* 0x0000000000547947 */ /* 0x000fea0003800000 */
.L_x_14637:
        /* <DEDUP_REMOVED lines=17> */
.L_x_14665:
[----:B------:R-:W-:Y:S05]  /*f650*/  BRA `(.L_x_14638) ;  /* 0x00000000000c7947 */ /* 0x000fea0003800000 */
.L_x_14662:
[----:B------:R0:W5:Y:S01]  /*f660*/  LDG.E R18, desc[UR36][R2.64] ;  /* 0x0000002402127981 */ /* 0x000162000c1e1900 */
[----:B------:R-:W-:Y:S05]  /*f670*/  BRA `(.L_x_14638) ;  /* 0x0000000000047947 */ /* 0x000fea0003800000 */
.L_x_14661:
[----:B------:R0:W5:Y:S02]  /*f680*/  LDG.E R18, desc[UR36][R2.64] ;  /* 0x0000002402127981 */ /* 0x000164000c1e1900 */
.L_x_14638:
[----:B0-2---:R-:W0:Y:S01]  /*f690*/  LDC.U8 R3, c[0x0][0x491] ;  /* 0x00012440ff037b82 */ /* 0x005e220000000000 */
        /* <DEDUP_REMOVED lines=17> */
.L_x_14669:
[----:B------:R-:W-:Y:S01]  /*f7b0*/  STG.E.U8 desc[UR36][R16.64], R2 ;  /* 0x0000000210007986 */ /* 0x000fe2000c101124 */
[----:B------:R-:W-:Y:S05]  /*f7c0*/  EXIT ;  /* 0x000000000000794d */ /* 0x000fea0003800000 */
.L_x_14668:
[----:B------:R-:W-:-:S13]  /*f7d0*/  ISETP.NE.AND P0, PT, R0, 0x2, PT ;  /* 0x000000020000780c */ /* 0x000fda0003f05270 */
[----:B------:R-:W-:Y:S05]  /*f7e0*/  @!P0 BRA `(.L_x_14671) ;  /* 0x0000000000248947 */ /* 0x000fea0003800000 */
[----:B------:R-:W-:-:S13]  /*f7f0*/  ISETP.NE.AND P0, PT, R0, 0x3, PT ;  /* 0x000000030000780c */ /* 0x000fda0003f05270 */
[----:B------:R-:W-:Y:S05]  /*f800*/  @!P0 BRA `(.L_x_14672) ;  /* 0x0000000000148947 */ /* 0x000fea0003800000 */
[----:B------:R-:W-:-:S13]  /*f810*/  ISETP.NE.AND P0, PT, R0, 0x4, PT ;  /* 0x000000040000780c */ /* 0x000fda0003f05270 */
[----:B------:R-:W-:Y:S05]  /*f820*/  @P0 BRA `(.L_x_14670) ;  /* 0x0000000800e40947 */ /* 0x000fea0003800000 */
[----:B------:R-:W-:-:S05]  /*f830*/  SHF.R.S32.HI R3, RZ, 0x1f, R2 ;  /* 0x0000001fff037819 */ /* 0x000fca0000011402 */
[----:B------:R-:W-:Y:S01]  /*f840*/  STG.E.64 desc[UR36][R16.64], R2 ;  /* 0x0000000210007986 */ /* 0x000fe2000c101b24 */
[----:B------:R-:W-:Y:S05]  /*f850*/  EXIT ;  /* 0x000000000000794d */ /* 0x000fea0003800000 */
.L_x_14672:
[----:B------:R-:W-:Y:S01]  /*f860*/  STG.E desc[UR36][R16.64], R2 ;  /* 0x0000000210007986 */ /* 0x000fe2000c101924 */
[----:B------:R-:W-:Y:S05]  /*f870*/  EXIT ;  /* 0x000000000000794d */ /* 0x000fea0003800000 */
.L_x_14671:
[----:B------:R-:W-:Y:S01]  /*f880*/  STG.E.U16 desc[UR36][R16.64], R2 ;  /* 0x0000000210007986 */ /* 0x000fe2000c101524 */
[----:B------:R-:W-:Y:S05]  /*f890*/  EXIT ;  /* 0x000000000000794d */ /* 0x000fea0003800000 */
.L_x_14667:
[----:B------:R-:W-:-:S13]  /*f8a0*/  ISETP.GT.AND P0, PT, R0, 0x6, PT ;  /* 0x000000060000780c */ /* 0x000fda0003f04270 */
[----:B------:R-:W-:Y:S05]  /*f8b0*/  @P0 BRA `(.L_x_14673) ;  /* 0x00000000002c0947 */ /* 0x000fea0003800000 */
[----:B------:R-:W-:-:S13]  /*f8c0*/  ISETP.NE.AND P0, PT, R0, 0x5, PT ;  /* 0x000000050000780c */ /* 0x000fda0003f05270 */
[----:B------:R-:W-:Y:S05]  /*f8d0*/  @!P0 BRA `(.L_x_14674) ;  /* 0x0000000000148947 */ /* 0x000fea0003800000 */
[----:B------:R-:W-:-:S13]  /*f8e0*/  ISETP.NE.AND P0, PT, R0, 0x6, PT ;  /* 0x000000060000780c */ /* 0x000fda0003f05270 */
[----:B------:R-:W-:Y:S05]  /*f8f0*/  @P0 BRA `(.L_x_14670) ;  /* 0x0000000800b00947 */ /* 0x000fea0003800000 */
[----:B------:R-:W-:-:S05]  /*f900*/  I2FP.F32.S32 R3, R2 ;  /* 0x0000000200037245 */ /* 0x000fca0000201400 */
[----:B------:R-:W-:Y:S01]  /*f910*/  STG.E desc[UR36][R16.64], R3 ;  /* 0x0000000310007986 */ /* 0x000fe2000c101924 */
[----:B------:R-:W-:Y:S05]  /*f920*/  EXIT ;  /* 0x000000000000794d */ /* 0x000fea0003800000 */
.L_x_14674:
[----:B------:R-:W-:-:S04]  /*f930*/  I2FP.F32.S32 R0, R2 ;  /* 0x0000000200007245 */ /* 0x000fc80000201400 */
[----:B------:R-:W-:-:S05]  /*f940*/  F2FP.F16.F32.PACK_AB R0, RZ, R0 ;  /* 0x00000000ff00723e */ /* 0x000fca00000000ff */
[----:B------:R-:W-:Y:S01]  /*f950*/  STG.E.U16 desc[UR36][R16.64], R0 ;  /* 0x0000000010007986 */ /* 0x000fe2000c101524 */
[----:B------:R-:W-:Y:S05]  /*f960*/  EXIT ;  /* 0x000000000000794d */ /* 0x000fea0003800000 */
.L_x_14673:
        /* <DEDUP_REMOVED lines=8> */
[----:B------:R-:W-:Y:S01]  /*f9f0*/  STG.E.64 desc[UR36][R16.64], R2 ;  /* 0x0000000210007986 */ /* 0x000fe2000c101b24 */
[----:B------:R-:W-:Y:S05]  /*fa00*/  EXIT ;  /* 0x000000000000794d */ /* 0x000fea0003800000 */
.L_x_14676:
[----:B------:R-:W-:-:S04]  /*fa10*/  I2FP.F32.S32 R2, R2 ;  /* 0x0000000200027245 */ /* 0x000fc80000201400 */
[----:B------:R-:W-:-:S04]  /*fa20*/  F2FP.F16.F32.PACK_AB R3, RZ, R2 ;  /* 0x00000002ff03723e */ /* 0x000fc800000000ff */
[----:B------:R-:W-:-:S05]  /*fa30*/  PRMT R3, R3, 0x5410, RZ ;  /* 0x0000541003037816 */ /* 0x000fca00000000ff */
[----:B------:R-:W-:Y:S01]  /*fa40*/  STG.E desc[UR36][R16.64], R3 ;  /* 0x0000000310007986 */ /* 0x000fe2000c101924 */
[----:B------:R-:W-:Y:S05]  /*fa50*/  EXIT ;  /* 0x000000000000794d */ /* 0x000fea0003800000 */
.L_x_14675:
[----:B------:R-:W0:Y:S02]  /*fa60*/  I2F.F64 R2, R2 ;  /* 0x0000000200027312 */ /* 0x000e240000201c00 */
[----:B0-----:R-:W-:Y:S01]  /*fa70*/  STG.E.64 desc[UR36][R16.64], R2 ;  /* 0x0000000210007986 */ /* 0x001fe2000c101b24 */
[----:B------:R-:W-:Y:S05]  /*fa80*/  EXIT ;  /* 0x000000000000794d */ /* 0x000fea0003800000 */
.L_x_14666:
        /* <DEDUP_REMOVED lines=10> */
[----:B------:R-:W-:Y:S01]  /*fb30*/  STG.E.U8 desc[UR36][R16.64], R3 ;  /* 0x0000000310007986 */ /* 0x000fe2000c101124 */
[----:B------:R-:W-:Y:S05]  /*fb40*/  EXIT ;  /* 0x000000000000794d */ /* 0x000fea0003800000 */
.L_x_14679:
[----:B------:R-:W0:Y:S01]  /*fb50*/  I2F.F64 R4, R2 ;  /* 0x0000000200047312 */ /* 0x000e220000201c00 */
[----:B------:R-:W-:-:S05]  /*fb60*/  CS2R R6, SRZ ;  /* 0x0000000000067805 */ /* 0x000fca000001ff00 */
[----:B0-----:R-:W-:Y:S01]  /*fb70*/  STG.E.128 desc[UR36][R16.64], R4 ;  /* 0x0000000410007986 */ /* 0x001fe2000c101d24 */
[----:B------:R-:W-:Y:S05]  /*fb80*/  EXIT ;  /* 0x000000000000794d */ /* 0x000fea0003800000 */
.L_x_14678:
        /* <DEDUP_REMOVED lines=21> */
.L_x_14683:
[----:B------:R-:W-:Y:S05]  /*fce0*/  BSYNC B0 ;  /* 0x0000000000007941 */ /* 0x000fea0003800000 */
.L_x_14682:
[----:B------:R-:W-:-:S05]  /*fcf0*/  LOP3.LUT R3, R0, R3, RZ, 0xfc, !PT ;  /* 0x0000000300037212 */ /* 0x000fca00078efcff */
[----:B------:R-:W-:Y:S01]  /*fd00*/  STG.E.U8 desc[UR36][R16.64], R3 ;  /* 0x0000000310007986 */ /* 0x000fe2000c101124 */
[----:B------:R-:W-:Y:S05]  /*fd10*/  EXIT ;  /* 0x000000000000794d */ /* 0x000fea0003800000 */
.L_x_14681:
        /* <DEDUP_REMOVED lines=13> */
.L_x_14685:
[----:B------:R-:W-:Y:S01]  /*fdf0*/  IMAD.MOV.U32 R0, RZ, RZ, 0x7f ;  /* 0x0000007fff007424 */ /* 0x000fe200078e00ff */
[----:B------:R-:W-:-:S04]  /*fe00*/  ISETP.GT.U32.AND P0, PT, R2, 0x7f800000, PT ;  /* 0x7f8000000200780c */ /* 0x000fc80003f04070 */
[----:B------:R-:W-:-:S09]  /*fe10*/  SEL R0, R0, 0x7c, P0 ;  /* 0x0000007c00007807 */ /* 0x000fd20000000000 */
.L_x_14686:
[----:B------:R-:W-:Y:S05]  /*fe20*/  BSYNC B0 ;  /* 0x0000000000007941 */ /* 0x000fea0003800000 */
.L_x_14684:
[----:B------:R-:W-:-:S04]  /*fe30*/  LOP3.LUT R2, R3, 0x80000000, RZ, 0xc0, !PT ;  /* 0x8000000003027812 */ /* 0x000fc800078ec0ff */
[----:B------:R-:W-:-:S04]  /*fe40*/  SHF.R.U32.HI R3, RZ, 0x18, R2 ;  /* 0x00000018ff037819 */ /* 0x000fc80000011602 */
[----:B------:R-:W-:-:S05]  /*fe50*/  LOP3.LUT R3, R0, R3, RZ, 0xfc, !PT ;  /* 0x0000000300037212 */ /* 0x000fca00078efcff */
[----:B------:R-:W-:Y:S01]  /*fe60*/  STG.E.U8 desc[UR36][R16.64], R3 ;  /* 0x0000000310007986 */ /* 0x000fe2000c101124 */
[----:B------:R-:W-:Y:S05]  /*fe70*/  EXIT ;  /* 0x000000000000794d */ /* 0x000fea0003800000 */
.L_x_14680:
[----:B------:R-:W-:-:S04]  /*fe80*/  I2FP.F32.S32 R0, R2 ;  /* 0x0000000200007245 */ /* 0x000fc80000201400 */
[----:B------:R-:W-:-:S05]  /*fe90*/  F2FP.BF16.F32.PACK_AB R0, RZ, R0 ;  /* 0x00000000ff00723e */ /* 0x000fca00000010ff */
[----:B------:R-:W-:Y:S01]  /*fea0*/  STG.E.U16 desc[UR36][R16.64], R0 ;  /* 0x0000000010007986 */ /* 0x000fe2000c101524 */
[----:B------:R-:W-:Y:S05]  /*feb0*/  EXIT ;  /* 0x000000000000794d */ /* 0x000fea0003800000 */
.L_x_14677:
        /* <DEDUP_REMOVED lines=10> */
.L_x_14689:
        /* <DEDUP_REMOVED lines=17> */
.L_x_14692:
[----:B------:R-:W-:-:S04]  /*10070*/  LOP3.LUT R2, R3, 0x80000000, RZ, 0xc0, !PT ;  /* 0x8000000003027812 */ /* 0x000fc800078ec0ff */
[----:B------:R-:W-:-:S04]  /*10080*/  SHF.R.U32.HI R3, RZ, 0x18, R2 ;  /* 0x00000018ff037819 */ /* 0x000fc80000011602 */
[----:B------:R-:W-:-:S04]  /*10090*/  LOP3.LUT R0, R0, R3, RZ, 0xfc, !PT ;  /* 0x0000000300007212 */ /* 0x000fc800078efcff */
[----:B------:R-:W-:-:S07]  /*100a0*/  PRMT R8, R0, 0x7610, R8 ;  /* 0x0000761000087816 */ /* 0x000fce0000000008 */
.L_x_14691:
[----:B------:R-:W-:Y:S05]  /*100b0*/  BSYNC B0 ;  /* 0x0000000000007941 */ /* 0x000fea0003800000 */
.L_x_14690:
[----:B------:R-:W-:Y:S01]  /*100c0*/  STG.E.U8 desc[UR36][R16.64], R8 ;  /* 0x0000000810007986 */ /* 0x000fe2000c101124 */
[----:B------:R-:W-:Y:S05]  /*100d0*/  EXIT ;  /* 0x000000000000794d */ /* 0x000fea0003800000 */
.L_x_14688:
        /* <DEDUP_REMOVED lines=17> */
.L_x_14695:
[----:B------:R-:W-:-:S04]  /*101f0*/  LOP3.LUT R2, R3, 0x80000000, RZ, 0xc0, !PT ;  /* 0x8000000003027812 */ /* 0x000fc800078ec0ff */
[----:B------:R-:W-:-:S04]  /*10200*/  SHF.R.U32.HI R3, RZ, 0x18, R2 ;  /* 0x00000018ff037819 */ /* 0x000fc80000011602 */
[----:B------:R-:W-:-:S04]  /*10210*/  LOP3.LUT R0, R0, R3, RZ, 0xfc, !PT ;  /* 0x0000000300007212 */ /* 0x000fc800078efcff */
[----:B------:R-:W-:-:S07]  /*10220*/  PRMT R8, R0, 0x7610, R8 ;  /* 0x0000761000087816 */ /* 0x000fce0000000008 */
.L_x_14694:
[----:B------:R-:W-:Y:S05]  /*10230*/  BSYNC B0 ;  /* 0x0000000000007941 */ /* 0x000fea0003800000 */
.L_x_14693:
[----:B------:R-:W-:Y:S01]  /*10240*/  STG.E.U8 desc[UR36][R16.64], R8 ;  /* 0x0000000810007986 */ /* 0x000fe2000c101124 */
[----:B------:R-:W-:Y:S05]  /*10250*/  EXIT ;  /* 0x000000000000794d */ /* 0x000fea0003800000 */
.L_x_14687:
        /* <DEDUP_REMOVED lines=22> */
.L_x_14670:
        /* <DEDUP_REMOVED lines=16> */
.L_x_14698:
[----:B------:R-:W-:Y:S05]  /*104c0*/  EXIT ;  /* 0x000000000000794d */ /* 0x000fea0003800000 */
.L_x_14697:
[----:B------:R-:W-:-:S05]  /*104d0*/  SHF.R.S32.HI R3, RZ, 0x1f, R2 ;  /* 0x0000001fff037819 */ /* 0x000fca0000011402 */
[----:B------:R-:W-:Y:S01]  /*104e0*/  STG.E.64 desc[UR36][R16.64], R2 ;  /* 0x0000000210007986 */ /* 0x000fe2000c101b24 */
[----:B------:R-:W-:Y:S05]  /*104f0*/  EXIT ;  /* 0x000000000000794d */ /* 0x000fea0003800000 */
.L_x_14696:
[----:B------:R-:W-:Y:S01]  /*10500*/  STG.E desc[UR36][R16.64], R2 ;  /* 0x0000000210007986 */ /* 0x000fe2000c101924 */
[----:B------:R-:W-:Y:S05]  /*10510*/  EXIT ;  /* 0x000000000000794d */ /* 0x000fea0003800000 */
.L_x_14699:
        /* <DEDUP_REMOVED lines=14> */
.L_x_32162:


//--------------------- .text._ZN2at6native27unrolled_elementwise_kernelINS0_13BinaryFunctorIiiiZZZNS0_21heaviside_kernel_cudaERNS_18TensorIteratorBaseEENKUlvE_clEvENKUlvE1_clEvEUliiE_EESt5arrayIPcLm3EELi4E23TrivialOffsetCalculatorILi2EjESC_ILi1EjENS0_6memory12LoadWithCastILi2EEENSF_13StoreWithCastILi1EEEEEviT_T0_T2_T3_T4_T5_ --------------------------
	.section	.text._ZN2at6native27unrolled_elementwise_kernelINS0_13BinaryFunctorIiiiZZZNS0_21heaviside_kernel_cudaERNS_18TensorIteratorBaseEENKUlvE_clEvENKUlvE1_clEvEUliiE_EESt5arrayIPcLm3EELi4E23TrivialOffsetCalculatorILi2EjESC_ILi1EjENS0_6memory12LoadWithCastILi2EEENSF_13StoreWithCastILi1EEEEEviT_T0_T2_T3_T4_T5_,"ax",@progbits
	.align	128
        .global         _ZN2at6native27unrolled_elementwise_kernelINS0_13BinaryFunctorIiiiZZZNS0_21heaviside_kernel_cudaERNS_18TensorIteratorBaseEENKUlvE_clEvENKUlvE1_clEvEUliiE_EESt5arrayIPcLm3EELi4E23TrivialOffsetCalculatorILi2EjESC_ILi1EjENS0_6memory12LoadWithCastILi2EEENSF_13StoreWithCastILi1EEEEEviT_T0_T2_T3_T4_T5_
        .type           _ZN2at6native27unrolled_elementwise_kernelINS0_13BinaryFunctorIiiiZZZNS0_21heaviside_kernel_cudaERNS_18TensorIteratorBaseEENKUlvE_clEvENKUlvE1_clEvEUliiE_EESt5arrayIPcLm3EELi4E23TrivialOffsetCalculatorILi2EjESC_ILi1EjENS0_6memory12LoadWithCastILi2EEENSF_13StoreWithCastILi1EEEEEviT_T0_T2_T3_T4_T5_,@function
        .size           _ZN2at6native27unrolled_elementwise_kernelINS0_13BinaryFunctorIiiiZZZNS0_21heaviside_kernel_cudaERNS_18TensorIteratorBaseEENKUlvE_clEvENKUlvE1_clEvEUliiE_EESt5arrayIPcLm3EELi4E23TrivialOffsetCalculatorILi2EjESC_ILi1EjENS0_6memory12LoadWithCastILi2EEENSF_13StoreWithCastILi1EEEEEviT_T0_T2_T3_T4_T5_,(.L_x_32163 - _ZN2at6native27unrolled_elementwise_kernelINS0_13BinaryFunctorIiiiZZZNS0_21heaviside_kernel_cudaERNS_18TensorIteratorBaseEENKUlvE_clEvENKUlvE1_clEvEUliiE_EESt5arrayIPcLm3EELi4E23TrivialOffsetCalculatorILi2EjESC_ILi1EjENS0_6memory12LoadWithCastILi2EEENSF_13StoreWithCastILi1EEEEEviT_T0_T2_T3_T4_T5_)
        .other          _ZN2at6native27unrolled_elementwise_kernelINS0_13BinaryFunctorIiiiZZZNS0_21heaviside_kernel_cudaERNS_18TensorIteratorBaseEENKUlvE_clEvENKUlvE1_clEvEUliiE_EESt5arrayIPcLm3EELi4E23TrivialOffsetCalculatorILi2EjESC_ILi1EjENS0_6memory12LoadWithCastILi2EEENSF_13StoreWithCastILi1EEEEEviT_T0_T2_T3_T4_T5_,@"STO_CUDA_ENTRY STV_DEFAULT"
_ZN2at6native27unrolled_elementwise_kernelINS0_13BinaryFunctorIiiiZZZNS0_21heaviside_kernel_cudaERNS_18TensorIteratorBaseEENKUlvE_clEvENKUlvE1_clEvEUliiE_EESt5arrayIPcLm3EELi4E23TrivialOffsetCalculatorILi2EjESC_ILi1EjENS0_6memory12LoadWithCastILi2EEENSF_13StoreWithCastILi1EEEEEviT_T0_T2_T3_T4_T5_:
.text._ZN2at6native27unrolled_elementwise_kernelINS0_13BinaryFunctorIiiiZZZNS0_21heaviside_kernel_cudaERNS_18TensorIteratorBaseEENKUlvE_clEvENKUlvE1_clEvEUliiE_EESt5arrayIPcLm3EELi4E23TrivialOffsetCalculatorILi2EjESC_ILi1EjENS0_6memory12LoadWithCastILi2EEENSF_13StoreWithCastILi1EEEEEviT_T0_T2_T3_T4_T5_:
        /* <DEDUP_REMOVED lines=9> */
[----:B------:R-:W-:-:S07]  /*0090*/  IMAD.MOV.U32 R26, RZ, RZ, RZ ;  /* 0x000000ffff1a7224 */ /* 0x000fce00078e00ff */
        /* <DEDUP_REMOVED lines=23> */
.L_x_14705:
[----:B------:R3:W5:Y:S01]  /*0210*/  LDG.E.U8 R22, desc[UR36][R4.64] ;  /* 0x0000002404167981 */ /* 0x000762000c1e1100 */
[----:B------:R-:W-:Y:S05]  /*0220*/  BRA `(.L_x_14707) ;  /* 0x0000000c00387947 */ /* 0x000fea0003800000 */
.L_x_14704:
        /* <DEDUP_REMOVED lines=8> */
.L_x_14709:
[----:B------:R1:W5:Y:S01]  /*02b0*/  LDG.E R22, desc[UR36][R4.64] ;  /* 0x0000002404167981 */ /* 0x000362000c1e1900 */
[----:B------:R-:W-:Y:S05]  /*02c0*/  BRA `(.L_x_14707) ;  /* 0x0000000c00107947 */ /* 0x000fea0003800000 */
.L_x_14708:
[----:B------:R2:W5:Y:S01]  /*02d0*/  LDG.E.S16 R22, desc[UR36][R4.64] ;  /* 0x0000002404167981 */ /* 0x000562000c1e1700 */
[----:B------:R-:W-:Y:S05]  /*02e0*/  BRA `(.L_x_14707) ;  /* 0x0000000c00087947 */ /* 0x000fea0003800000 */
.L_x_14703:
        /* <DEDUP_REMOVED lines=9> */
.L_x_14711:
[----:B------:R-:W2:Y:S02]  /*0380*/  LDG.E.U16 R4, desc[UR36][R4.64] ;  /* 0x0000002404047981 */ /* 0x000ea4000c1e1500 */
[----:B--2---:R-:W-:-:S06]  /*0390*/  HADD2.F32 R22, -RZ, R4.H0_H0 ;  /* 0x20000004ff167230 */ /* 0x004fcc0000004100 */
[----:B------:R-:W0:Y:S01]  /*03a0*/  F2I.FTZ.TRUNC.NTZ R22, R22 ;  /* 0x0000001600167305 */ /* 0x000e22000021f100 */
[----:B------:R-:W-:Y:S05]  /*03b0*/  BRA `(.L_x_14707) ;  /* 0x0000000800d47947 */ /* 0x000fea0003800000 */
.L_x_14710:
        /* <DEDUP_REMOVED lines=9> */
.L_x_14713:
[----:B------:R-:W2:Y:S02]  /*0450*/  LDG.E.U16 R4, desc[UR36][R4.64] ;  /* 0x0000002404047981 */ /* 0x000ea4000c1e1500 */
[----:B--2---:R-:W-:-:S06]  /*0460*/  HADD2.F32 R22, -RZ, R4.H0_H0 ;  /* 0x20000004ff167230 */ /* 0x004fcc0000004100 */
[----:B------:R-:W0:Y:S01]  /*0470*/  F2I.FTZ.TRUNC.NTZ R22, R22 ;  /* 0x0000001600167305 */ /* 0x000e22000021f100 */
[----:B------:R-:W-:Y:S05]  /*0480*/  BRA `(.L_x_14707) ;  /* 0x0000000800a07947 */ /* 0x000fea0003800000 */
.L_x_14712:
[----:B------:R-:W2:Y:S02]  /*0490*/  LDG.E.64 R22, desc[UR36][R4.64] ;  /* 0x0000002404167981 */ /* 0x000ea4000c1e1b00 */
[----:B--2---:R0:W1:Y:S01]  /*04a0*/  F2I.F64.TRUNC R22, R22 ;  /* 0x0000001600167311 */ /* 0x004062000030d100 */
[----:B------:R-:W-:Y:S05]  /*04b0*/  BRA `(.L_x_14707) ;  /* 0x0000000800947947 */ /* 0x000fea0003800000 */
.L_x_14702:
        /* <DEDUP_REMOVED lines=12> */
.L_x_14716:
[----:B------:R-:W2:Y:S02]  /*0580*/  LDG.E.64 R4, desc[UR36][R4.64] ;  /* 0x0000002404047981 */ /* 0x000ea4000c1e1b00 */
[----:B--2---:R0:W1:Y:S01]  /*0590*/  F2I.F64.TRUNC R22, R4 ;  /* 0x0000000400167311 */ /* 0x004062000030d100 */
[----:B------:R-:W-:Y:S05]  /*05a0*/  BRA `(.L_x_14707) ;  /* 0x0000000800587947 */ /* 0x000fea0003800000 */
.L_x_14715:
        /* <DEDUP_REMOVED lines=27> */
.L_x_14718:
        /* <DEDUP_REMOVED lines=13> */
[----:B------:R0:W1:Y:S01]  /*0830*/  F2I.FTZ.TRUNC.NTZ R22, R0 ;  /* 0x0000000000167305 */ /* 0x000062000021f100 */
[----:B------:R-:W-:Y:S05]  /*0840*/  BRA `(.L_x_14707) ;  /* 0x0000000400b07947 */ /* 0x000fea0003800000 */
.L_x_14717:
[----:B------:R-:W2:Y:S02]  /*0850*/  LDG.E.U16 R22, desc[UR36][R4.64] ;  /* 0x0000002404167981 */ /* 0x000ea4000c1e1500 */
[----:B--2---:R-:W-:-:S06]  /*0860*/  IMAD.U32 R22, R22, 0x10000, RZ ;  /* 0x0001000016167824 */ /* 0x004fcc00078e00ff */
[----:B------:R-:W0:Y:S01]  /*0870*/  F2I.FTZ.TRUNC.NTZ R22, R22 ;  /* 0x0000001600167305 */ /* 0x000e22000021f100 */
[----:B------:R-:W-:Y:S05]  /*0880*/  BRA `(.L_x_14707) ;  /* 0x0000000400a07947 */ /* 0x000fea0003800000 */
.L_x_14714:
        /* <DEDUP_REMOVED lines=10> */
.L_x_14721:
        /* <DEDUP_REMOVED lines=21> */
.L_x_14725:
[----:B------:R-:W-:Y:S05]  /*0a80*/  BSYNC B1 ;  /* 0x0000000000017941 */ /* 0x000fea0003800000 */
.L_x_14724:
[----:B------:R-:W-:Y:S01]  /*0a90*/  IMAD.SHL.U32 R3, R3, 0x100000, RZ ;  /* 0x0010000003037824 */ /* 0x000fe200078e00ff */
[----:B------:R-:W-:-:S04]  /*0aa0*/  LEA R5, R0, 0x3b800000, 0x17 ;  /* 0x3b80000000057811 */ /* 0x000fc800078eb8ff */
[----:B------:R-:W-:-:S07]  /*0ab0*/  LOP3.LUT R22, R5, R3, R22, 0xfe, !PT ;  /* 0x0000000305167212 */ /* 0x000fce00078efe16 */
.L_x_14723:
[----:B------:R-:W-:Y:S05]  /*0ac0*/  BSYNC B0 ;  /* 0x0000000000007941 */ /* 0x000fea0003800000 */
.L_x_14722:
[----:B------:R-:W0:Y:S01]  /*0ad0*/  F2I.FTZ.TRUNC.NTZ R22, R22 ;  /* 0x0000001600167305 */ /* 0x000e22000021f100 */
[----:B------:R-:W-:Y:S05]  /*0ae0*/  BRA `(.L_x_14707) ;  /* 0x0000000400087947 */ /* 0x000fea0003800000 */
.L_x_14720:
        /* <DEDUP_REMOVED lines=21> */
.L_x_14729:
[----:B------:R-:W-:Y:S05]  /*0c40*/  BSYNC B1 ;  /* 0x0000000000017941 */ /* 0x000fea0003800000 */
.L_x_14728:
[----:B------:R-:W-:Y:S01]  /*0c50*/  IMAD.SHL.U32 R3, R3, 0x200000, RZ ;  /* 0x0020000003037824 */ /* 0x000fe200078e00ff */
[----:B------:R-:W-:-:S04]  /*0c60*/  LEA R5, R0, 0x37800000, 0x17 ;  /* 0x3780000000057811 */ /* 0x000fc800078eb8ff */
[----:B------:R-:W-:-:S07]  /*0c70*/  LOP3.LUT R22, R5, R3, R22, 0xfe, !PT ;  /* 0x0000000305167212 */ /* 0x000fce00078efe16 */
.L_x_14727:
[----:B------:R-:W-:Y:S05]  /*0c80*/  BSYNC B0 ;  /* 0x0000000000007941 */ /* 0x000fea0003800000 */
.L_x_14726:
[----:B------:R-:W0:Y:S01]  /*0c90*/  F2I.FTZ.TRUNC.NTZ R22, R22 ;  /* 0x0000001600167305 */ /* 0x000e22000021f100 */
[----:B------:R-:W-:Y:S05]  /*0ca0*/  BRA `(.L_x_14707) ;  /* 0x0000000000987947 */ /* 0x000fea0003800000 */
.L_x_14719:
        /* <DEDUP_REMOVED lines=14> */
.L_x_14733:
[----:B------:R-:W-:Y:S05]  /*0d90*/  BSYNC B0 ;  /* 0x0000000000007941 */ /* 0x000fea0003800000 */
.L_x_14732:
[----:B------:R-:W0:Y:S01]  /*0da0*/  F2I.FTZ.TRUNC.NTZ R22, R22 ;  /* 0x0000001600167305 */ /* 0x000e22000021f100 */
[----:B------:R-:W-:Y:S05]  /*0db0*/  BRA `(.L_x_14707) ;  /* 0x0000000000547947 */ /* 0x000fea0003800000 */
.L_x_14706:
        /* <DEDUP_REMOVED lines=17> */
.L_x_14734:
[----:B------:R-:W-:Y:S05]  /*0ed0*/  BRA `(.L_x_14707) ;  /* 0x00000000000c7947 */ /* 0x000fea0003800000 */
.L_x_14731:
[----:B------:R0:W5:Y:S01]  /*0ee0*/  LDG.E R22, desc[UR36][R4.64] ;  /* 0x0000002404167981 */ /* 0x000162000c1e1900 */
[----:B------:R-:W-:Y:S05]  /*0ef0*/  BRA `(.L_x_14707) ;  /* 0x0000000000047947 */ /* 0x000fea0003800000 */
.L_x_14730:
[----:B------:R0:W5:Y:S02]  /*0f00*/  LDG.E R22, desc[UR36][R4.64] ;  /* 0x0000002404167981 */ /* 0x000164000c1e1900 */
.L_x_14707:
        /* <DEDUP_REMOVED lines=18> */
.L_x_14738:
[----:B------:R1:W5:Y:S01]  /*1030*/  LDG.E.U8 R26, desc[UR36][R4.64] ;  /* 0x00000024041a7981 */ /* 0x000362000c1e1100 */
[----:B------:R-:W-:Y:S05]  /*1040*/  BRA `(.L_x_14740) ;  /* 0x0000000c00347947 */ /* 0x000fea0003800000 */
.L_x_14737:
        /* <DEDUP_REMOVED lines=8> */
.L_x_14742:
[----:B------:R3:W5:Y:S01]  /*10d0*/  LDG.E R26, desc[UR36][R4.64] ;  /* 0x00000024041a7981 */ /* 0x000762000c1e1900 */
[----:B------:R-:W-:Y:S05]  /*10e0*/  BRA `(.L_x_14740) ;  /* 0x0000000c000c7947 */ /* 0x000fea0003800000 */
.L_x_14741:
[----:B------:R2:W5:Y:S01]  /*10f0*/  LDG.E.S16 R26, desc[UR36][R4.64] ;  /* 0x00000024041a7981 */ /* 0x000562000c1e1700 */
[----:B------:R-:W-:Y:S05]  /*1100*/  BRA `(.L_x_14740) ;  /* 0x0000000c00047947 */ /* 0x000fea0003800000 */
.L_x_14736:
        /* <DEDUP_REMOVED lines=9> */
.L_x_14744:
[----:B------:R-:W2:Y:S02]  /*11a0*/  LDG.E.U16 R4, desc[UR36][R4.64] ;  /* 0x0000002404047981 */ /* 0x000ea4000c1e1500 */
[----:B--2---:R-:W-:-:S06]  /*11b0*/  HADD2.F32 R26, -RZ, R4.H0_H0 ;  /* 0x20000004ff1a7230 */ /* 0x004fcc0000004100 */
[----:B------:R-:W0:Y:S01]  /*11c0*/  F2I.FTZ.TRUNC.NTZ R26, R26 ;  /* 0x0000001a001a7305 */ /* 0x000e22000021f100 */
[----:B------:R-:W-:Y:S05]  /*11d0*/  BRA `(.L_x_14740) ;  /* 0x0000000800d07947 */ /* 0x000fea0003800000 */
.L_x_14743:
        /* <DEDUP_REMOVED lines=9> */
.L_x_14746:
[----:B------:R-:W2:Y:S02]  /*1270*/  LDG.E.U16 R4, desc[UR36][R4.64] ;  /* 0x0000002404047981 */ /* 0x000ea4000c1e1500 */
[----:B--2---:R-:W-:-:S06]  /*1280*/  HADD2.F32 R26, -RZ, R4.H0_H0 ;  /* 0x20000004ff1a7230 */ /* 0x004fcc0000004100 */
[----:B------:R-:W0:Y:S01]  /*1290*/  F2I.FTZ.TRUNC.NTZ R26, R26 ;  /* 0x0000001a001a7305 */ /* 0x000e22000021f100 */
[----:B------:R-:W-:Y:S05]  /*12a0*/  BRA `(.L_x_14740) ;  /* 0x00000008009c7947 */ /* 0x000fea0003800000 */
.L_x_14745:
[----:B------:R-:W2:Y:S02]  /*12b0*/  LDG.E.64 R26, desc[UR36][R4.64] ;  /* 0x00000024041a7981 */ /* 0x000ea4000c1e1b00 */
[----:B--2---:R0:W1:Y:S01]  /*12c0*/  F2I.F64.TRUNC R26, R26 ;  /* 0x0000001a001a7311 */ /* 0x004062000030d100 */
[----:B------:R-:W-:Y:S05]  /*12d0*/  BRA `(.L_x_14740) ;  /* 0x0000000800907947 */ /* 0x000fea0003800000 */
.L_x_14735:
        /* <DEDUP_REMOVED lines=12> */
.L_x_14749:
[----:B------:R-:W2:Y:S02]  /*13a0*/  LDG.E.64 R4, desc[UR36][R4.64] ;  /* 0x0000002404047981 */ /* 0x000ea4000c1e1b00 */
[----:B--2---:R0:W1:Y:S01]  /*13b0*/  F2I.F64.TRUNC R26, R4 ;  /* 0x00000004001a7311 */ /* 0x004062000030d100 */
[----:B------:R-:W-:Y:S05]  /*13c0*/  BRA `(.L_x_14740) ;  /* 0x0000000800547947 */ /* 0x000fea0003800000 */
.L_x_14748:
        /* <DEDUP_REMOVED lines=27> */
.L_x_14751:
        /* <DEDUP_REMOVED lines=14> */
.L_x_14750:
[----:B------:R-:W2:Y:S02]  /*1660*/  LDG.E.U16 R26, desc[UR36][R4.64] ;  /* 0x00000024041a7981 */ /* 0x000ea4000c1e1500 */
[----:B--2---:R-:W-:-:S06]  /*1670*/  IMAD.U32 R26, R26, 0x10000, RZ ;  /* 0x000100001a1a7824 */ /* 0x004fcc00078e00ff */
[----:B------:R-:W0:Y:S01]  /*1680*/  F2I.FTZ.TRUNC.NTZ R26, R26 ;  /* 0x0000001a001a7305 */ /* 0x000e22000021f100 */
[----:B------:R-:W-:Y:S05]  /*1690*/  BRA `(.L_x_14740) ;  /* 0x0000000400a07947 */ /* 0x000fea0003800000 */
.L_x_14747:
        /* <DEDUP_REMOVED lines=10> */
.L_x_14754:
        /* <DEDUP_REMOVED lines=21> */
.L_x_14758:
[----:B------:R-:W-:Y:S05]  /*1890*/  BSYNC B1 ;  /* 0x0000000000017941 */ /* 0x000fea0003800000 */
.L_x_14757:
[----:B------:R-:W-:Y:S01]  /*18a0*/  IMAD.SHL.U32 R3, R3, 0x100000, RZ ;  /* 0x0010000003037824 */ /* 0x000fe200078e00ff */
[----:B------:R-:W-:-:S04]  /*18b0*/  LEA R5, R0, 0x3b800000, 0x17 ;  /* 0x3b80000000057811 */ /* 0x000fc800078eb8ff */
[----:B------:R-:W-:-:S07]  /*18c0*/  LOP3.LUT R26, R5, R3, R26, 0xfe, !PT ;  /* 0x00000003051a7212 */ /* 0x000fce00078efe1a */
.L_x_14756:
[----:B------:R-:W-:Y:S05]  /*18d0*/  BSYNC B0 ;  /* 0x0000000000007941 */ /* 0x000fea0003800000 */
.L_x_14755:
[----:B------:R-:W0:Y:S01]  /*18e0*/  F2I.FTZ.TRUNC.NTZ R26, R26 ;  /* 0x0000001a001a7305 */ /* 0x000e22000021f100 */
[----:B------:R-:W-:Y:S05]  /*18f0*/  BRA `(.L_x_14740) ;  /* 0x0000000400087947 */ /* 0x000fea0003800000 */
.L_x_14753:
        /* <DEDUP_REMOVED lines=21> */
.L_x_14762:
[----:B------:R-:W-:Y:S05]  /*1a50*/  BSYNC B1 ;  /* 0x0000000000017941 */ /* 0x000fea0003800000 */
.L_x_14761:
[----:B------:R-:W-:Y:S01]  /*1a60*/  IMAD.SHL.U32 R3, R3, 0x200000, RZ ;  /* 0x0020000003037824 */ /* 0x000fe200078e00ff */
[----:B------:R-:W-:-:S04]  /*1a70*/  LEA R5, R0, 0x37800000, 0x17 ;  /* 0x3780000000057811 */ /* 0x000fc800078eb8ff */
[----:B------:R-:W-:-:S07]  /*1a80*/  LOP3.LUT R26, R5, R3, R26, 0xfe, !PT ;  /* 0x00000003051a7212 */ /* 0x000fce00078efe1a */
.L_x_14760:
[----:B------:R-:W-:Y:S05]  /*1a90*/  BSYNC B0 ;  /* 0x0000000000007941 */ /* 0x000fea0003800000 */
.L_x_14759:
[----:B------:R-:W0:Y:S01]  /*1aa0*/  F2I.FTZ.TRUNC.NTZ R26, R26 ;  /* 0x0000001a001a7305 */ /* 0x000e22000021f100 */
[----:B------:R-:W-:Y:S05]  /*1ab0*/  BRA `(.L_x_14740) ;  /* 0x0000000000987947 */ /* 0x000fea0003800000 */
.L_x_14752:
        /* <DEDUP_REMOVED lines=14> */
.L_x_14766:
[----:B------:R-:W-:Y:S05]  /*1ba0*/  BSYNC B0 ;  /* 0x0000000000007941 */ /* 0x000fea0003800000 */
.L_x_14765:
[----:B------:R-:W0:Y:S01]  /*1bb0*/  F2I.FTZ.TRUNC.NTZ R26, R26 ;  /* 0x0000001a001a7305 */ /* 0x000e22000021f100 */
[----:B------:R-:W-:Y:S05]  /*1bc0*/  BRA `(.L_x_14740) ;  /* 0x0000000000547947 */ /* 0x000fea0003800000 */
.L_x_14739:
        /* <DEDUP_REMOVED lines=16> */
[----:B0----5:R-:W-:Y:S05]  /*1cd0*/  CALL.ABS.NOINC R14 ;  /* 0x000000000e007343 */ /* 0x021fea0003c00000 */
.L_x_14767:
[----:B------:R-:W-:Y:S05]  /*1ce0*/  BRA `(.L_x_14740) ;  /* 0x00000000000c7947 */ /* 0x000fea0003800000 */
.L_x_14764:
[----:B------:R0:W5:Y:S01]  /*1cf0*/  LDG.E R26, desc[UR36][R4.64] ;  /* 0x00000024041a7981 */ /* 0x000162000c1e1900 */
[----:B------:R-:W-:Y:S05]  /*1d00*/  BRA `(.L_x_14740) ;  /* 0x0000000000047947 */ /* 0x000fea0003800000 */
.L_x_14763:
[----:B------:R0:W5:Y:S02]  /*1d10*/  LDG.E R26, desc[UR36][R4.64] ;  /* 0x00000024041a7981 */ /* 0x000164000c1e1900 */
.L_x_14740:
[----:B------:R-:W2:Y:S02]  /*1d20*/  S2R R17, SR_TID.X ;  /* 0x0000000000117919 */ /* 0x000ea40000002100 */
[----:B--2---:R-:W-:-:S07]  /*1d30*/  VIADD R17, R17, 0x80 ;  /* 0x0000008011117836 */ /* 0x004fce0000000000 */
.L_x_14701:
[----:B------:R-:W-:Y:S05]  /*1d40*/  BSYNC B6 ;  /* 0x0000000000067941 */ /* 0x000fea0003800000 */
.L_x_14700:
[----:B------:R-:W-:Y:S01]  /*1d50*/  ISETP.GE.AND P0, PT, R17, R16, PT ;  /* 0x000000101100720c */ /* 0x000fe20003f06270 */
[----:B------:R-:W-:Y:S01]  /*1d60*/  BSSY B6, `(.L_x_14768) ;  /* 0x00001c7000067945 */ /* 0x000fe20003800000 */
[----:B------:R-:W-:-:S11]  /*1d70*/  IMAD.MOV.U32 R24, RZ, RZ, RZ ;  /* 0x000000ffff187224 */ /* 0x000fd600078e00ff */
        /* <DEDUP_REMOVED lines=20> */
.L_x_14773:
[----:B------:R0:W5:Y:S01]  /*1ec0*/  LDG.E.U8 R28, desc[UR36][R4.64] ;  /* 0x00000024041c7981 */ /* 0x000162000c1e1100 */
[----:B------:R-:W-:Y:S05]  /*1ed0*/  BRA `(.L_x_14775) ;  /* 0x0000000c00347947 */ /* 0x000fea0003800000 */
.L_x_14772:
        /* <DEDUP_REMOVED lines=8> */
.L_x_14777:
[----:B------:R0:W5:Y:S01]  /*1f60*/  LDG.E R28, desc[UR36][R4.64] ;  /* 0x00000024041c7981 */ /* 0x000162000c1e1900 */
[----:B------:R-:W-:Y:S05]  /*1f70*/  BRA `(.L_x_14775) ;  /* 0x0000000c000c7947 */ /* 0x000fea0003800000 */
.L_x_14776:
[----:B------:R0:W5:Y:S01]  /*1f80*/  LDG.E.S16 R28, desc[UR36][R4.64] ;  /* 0x00000024041c7981 */ /* 0x000162000c1e1700 */
[----:B------:R-:W-:Y:S05]  /*1f90*/  BRA `(.L_x_14775) ;  /* 0x0000000c00047947 */ /* 0x000fea0003800000 */
.L_x_14771:
        /* <DEDUP_REMOVED lines=9> */
.L_x_14779:
[----:B------:R-:W2:Y:S02]  /*2030*/  LDG.E.U16 R4, desc[UR36][R4.64] ;  /* 0x0000002404047981 */ /* 0x000ea4000c1e1500 */
[----:B--2---:R-:W-:-:S06]  /*2040*/  HADD2.F32 R28, -RZ, R4.H0_H0 ;  /* 0x20000004ff1c7230 */ /* 0x004fcc0000004100 */
[----:B------:R-:W0:Y:S01]  /*2050*/  F2I.FTZ.TRUNC.NTZ R28, R28 ;  /* 0x0000001c001c7305 */ /* 0x000e22000021f100 */
[----:B------:R-:W-:Y:S05]  /*2060*/  BRA `(.L_x_14775) ;  /* 0x0000000800d07947 */ /* 0x000fea0003800000 */
.L_x_14778:
        /* <DEDUP_REMOVED lines=9> */
.L_x_14781:
[----:B------:R-:W2:Y:S02]  /*2100*/  LDG.E.U16 R4, desc[UR36][R4.64] ;  /* 0x0000002404047981 */ /* 0x000ea4000c1e1500 */
[----:B--2---:R-:W-:-:S06]  /*2110*/  HADD2.F32 R28, -RZ, R4.H0_H0 ;  /* 0x20000004ff1c7230 */ /* 0x004fcc0000004100 */
[----:B------:R-:W0:Y:S01]  /*2120*/  F2I.FTZ.TRUNC.NTZ R28, R28 ;  /* 0x0000001c001c7305 */ /* 0x000e22000021f100 */
[----:B------:R-:W-:Y:S05]  /*2130*/  BRA `(.L_x_14775) ;  /* 0x00000008009c7947 */ /* 0x000fea0003800000 */
.L_x_14780:
[----:B------:R-:W2:Y:S02]  /*2140*/  LDG.E.64 R28, desc[UR36][R4.64] ;  /* 0x00000024041c7981 */ /* 0x000ea4000c1e1b00 */
[----:B--2---:R0:W1:Y:S01]  /*2150*/  F2I.F64.TRUNC R28, R28 ;  /* 0x0000001c001c7311 */ /* 0x004062000030d100 */
[----:B------:R-:W-:Y:S05]  /*2160*/  BRA `(.L_x_14775) ;  /* 0x0000000800907947 */ /* 0x000fea0003800000 */
.L_x_14770:
        /* <DEDUP_REMOVED lines=12> */
.L_x_14784:
[----:B------:R-:W2:Y:S02]  /*2230*/  LDG.E.64 R4, desc[UR36][R4.64] ;  /* 0x0000002404047981 */ /* 0x000ea4000c1e1b00 */
[----:B--2---:R0:W1:Y:S01]  /*2240*/  F2I.F64.TRUNC R28, R4 ;  /* 0x00000004001c7311 */ /* 0x004062000030d100 */
[----:B------:R-:W-:Y:S05]  /*2250*/  BRA `(.L_x_14775) ;  /* 0x0000000800547947 */ /* 0x000fea0003800000 */
.L_x_14783:
        /* <DEDUP_REMOVED lines=27> */
.L_x_14786:
        /* <DEDUP_REMOVED lines=12> */
[----:B------:R3:W4:Y:S01]  /*24d0*/  F2I.FTZ.TRUNC.NTZ R28, R0 ;  /* 0x00000000001c7305 */ /* 0x000722000021f100 */
[----:B------:R-:W-:Y:S05]  /*24e0*/  BRA `(.L_x_14775) ;  /* 0x0000000400b07947 */ /* 0x000fea0003800000 */
.L_x_14785:
[----:B------:R-:W2:Y:S02]  /*24f0*/  LDG.E.U16 R28, desc[UR36][R4.64] ;  /* 0x00000024041c7981 */ /* 0x000ea4000c1e1500 */
[----:B--2---:R-:W-:-:S06]  /*2500*/  IMAD.U32 R28, R28, 0x10000, RZ ;  /* 0x000100001c1c7824 */ /* 0x004fcc00078e00ff */
[----:B------:R-:W2:Y:S01]  /*2510*/  F2I.FTZ.TRUNC.NTZ R28, R28 ;  /* 0x0000001c001c7305 */ /* 0x000ea2000021f100 */
[----:B------:R-:W-:Y:S05]  /*2520*/  BRA `(.L_x_14775) ;  /* 0x0000000400a07947 */ /* 0x000fea0003800000 */
.L_x_14782:
        /* <DEDUP_REMOVED lines=10> */
.L_x_14789:
        /* <DEDUP_REMOVED lines=21> */
.L_x_14793:
[----:B------:R-:W-:Y:S05]  /*2720*/  BSYNC B1 ;  /* 0x0000000000017941 */ /* 0x000fea0003800000 */
.L_x_14792:
[----:B------:R-:W-:Y:S01]  /*2730*/  IMAD.SHL.U32 R3, R3, 0x100000, RZ ;  /* 0x0010000003037824 */ /* 0x000fe200078e00ff */
[----:B------:R-:W-:-:S04]  /*2740*/  LEA R5, R0, 0x3b800000, 0x17 ;  /* 0x3b80000000057811 */ /* 0x000fc800078eb8ff */
[----:B------:R-:W-:-:S07]  /*2750*/  LOP3.LUT R28, R5, R3, R28, 0xfe, !PT ;  /* 0x00000003051c7212 */ /* 0x000fce00078efe1c */
.L_x_14791:
[----:B------:R-:W-:Y:S05]  /*2760*/  BSYNC B0 ;  /* 0x0000000000007941 */ /* 0x000fea0003800000 */
.L_x_14790:
[----:B------:R-:W0:Y:S01]  /*2770*/  F2I.FTZ.TRUNC.NTZ R28, R28 ;  /* 0x0000001c001c7305 */ /* 0x000e22000021f100 */
[----:B------:R-:W-:Y:S05]  /*2780*/  BRA `(.L_x_14775) ;  /* 0x0000000400087947 */ /* 0x000fea0003800000 */
.L_x_14788:
        /* <DEDUP_REMOVED lines=21> */
.L_x_14797:
[----:B------:R-:W-:Y:S05]  /*28e0*/  BSYNC B1 ;  /* 0x0000000000017941 */ /* 0x000fea0003800000 */
.L_x_14796:
[----:B------:R-:W-:Y:S01]  /*28f0*/  IMAD.SHL.U32 R3, R3, 0x200000, RZ ;  /* 0x0020000003037824 */ /* 0x000fe200078e00ff */
[----:B------:R-:W-:-:S04]  /*2900*/  LEA R5, R0, 0x37800000, 0x17 ;  /* 0x3780000000057811 */ /* 0x000fc800078eb8ff */
[----:B------:R-:W-:-:S07]  /*2910*/  LOP3.LUT R28, R5, R3, R28, 0xfe, !PT ;  /* 0x00000003051c7212 */ /* 0x000fce00078efe1c */
.L_x_14795:
[----:B------:R-:W-:Y:S05]  /*2920*/  BSYNC B0 ;  /* 0x0000000000007941 */ /* 0x000fea0003800000 */
.L_x_14794:
[----:B------:R-:W0:Y:S01]  /*2930*/  F2I.FTZ.TRUNC.NTZ R28, R28 ;  /* 0x0000001c001c7305 */ /* 0x000e22000021f100 */
[----:B------:R-:W-:Y:S05]  /*2940*/  BRA `(.L_x_14775) ;  /* 0x0000000000987947 */ /* 0x000fea0003800000 */
.L_x_14787:
        /* <DEDUP_REMOVED lines=14> */
.L_x_14801:
[----:B------:R-:W-:Y:S05]  /*2a30*/  BSYNC B0 ;  /* 0x0000000000007941 */ /* 0x000fea0003800000 */
.L_x_14800:
[----:B------:R-:W0:Y:S01]  /*2a40*/  F2I.FTZ.TRUNC.NTZ R28, R28 ;  /* 0x0000001c001c7305 */ /* 0x000e22000021f100 */
[----:B------:R-:W-:Y:S05]  /*2a50*/  BRA `(.L_x_14775) ;  /* 0x0000000000547947 */ /* 0x000fea0003800000 */
.L_x_14774:
        /* <DEDUP_REMOVED lines=17> */
.L_x_14802:
[----:B------:R-:W-:Y:S05]  /*2b70*/  BRA `(.L_x_14775) ;  /* 0x00000000000c7947 */ /* 0x000fea0003800000 */
.L_x_14799:
[----:B------:R0:W5:Y:S01]  /*2b80*/  LDG.E R28, desc[UR36][R4.64] ;  /* 0x00000024041c7981 */ /* 0x000162000c1e1900 */
[----:B------:R-:W-:Y:S05]  /*2b90*/  BRA `(.L_x_14775) ;  /* 0x0000000000047947 */ /* 0x000fea0003800000 */
.L_x_14798:
[----:B------:R0:W5:Y:S02]  /*2ba0*/  LDG.E R28, desc[UR36][R4.64] ;  /* 0x00000024041c7981 */ /* 0x000164000c1e1900 */
.L_x_14775:
        /* <DEDUP_REMOVED lines=18> */
.L_x_14806:
[----:B------:R0:W5:Y:S01]  /*2cd0*/  LDG.E.U8 R24, desc[UR36][R4.64] ;  /* 0x0000002404187981 */ /* 0x000162000c1e1100 */
[----:B------:R-:W-:Y:S05]  /*2ce0*/  BRA `(.L_x_14808) ;  /* 0x0000000c00347947 */ /* 0x000fea0003800000 */
.L_x_14805:
        /* <DEDUP_REMOVED lines=8> */
.L_x_14810:
[----:B------:R0:W5:Y:S01]  /*2d70*/  LDG.E R24, desc[UR36][R4.64] ;  /* 0x0000002404187981 */ /* 0x000162000c1e1900 */
[----:B------:R-:W-:Y:S05]  /*2d80*/  BRA `(.L_x_14808) ;  /* 0x0000000c000c7947 */ /* 0x000fea0003800000 */
.L_x_14809:
[----:B------:R0:W5:Y:S01]  /*2d90*/  LDG.E.S16 R24, desc[UR36][R4.64] ;  /* 0x0000002404187981 */ /* 0x000162000c1e1700 */
[----:B------:R-:W-:Y:S05]  /*2da0*/  BRA `(.L_x_14808) ;  /* 0x0000000c00047947 */ /* 0x000fea0003800000 */
.L_x_14804:
        /* <DEDUP_REMOVED lines=9> */
.L_x_14812:
[----:B------:R-:W3:Y:S02]  /*2e40*/  LDG.E.U16 R4, desc[UR36][R4.64] ;  /* 0x0000002404047981 */ /* 0x000ee4000c1e1500 */
[----:B---3--:R-:W-:-:S06]  /*2e50*/  HADD2.F32 R24, -RZ, R4.H0_H0 ;  /* 0x20000004ff187230 */ /* 0x008fcc0000004100 */
[----:B------:R-:W0:Y:S01]  /*2e60*/  F2I.FTZ.TRUNC.NTZ R24, R24 ;  /* 0x0000001800187305 */ /* 0x000e22000021f100 */
[----:B------:R-:W-:Y:S05]  /*2e70*/  BRA `(.L_x_14808) ;  /* 0x0000000800d07947 */ /* 0x000fea0003800000 */
.L_x_14811:
        /* <DEDUP_REMOVED lines=9> */
.L_x_14814:
[----:B------:R-:W3:Y:S02]  /*2f10*/  LDG.E.U16 R4, desc[UR36][R4.64] ;  /* 0x0000002404047981 */ /* 0x000ee4000c1e1500 */
[----:B---3--:R-:W-:-:S06]  /*2f20*/  HADD2.F32 R24, -RZ, R4.H0_H0 ;  /* 0x20000004ff187230 */ /* 0x008fcc0000004100 */
[----:B------:R-:W0:Y:S01]  /*2f30*/  F2I.FTZ.TRUNC.NTZ R24, R24 ;  /* 0x0000001800187305 */ /* 0x000e22000021f100 */
[----:B------:R-:W-:Y:S05]  /*2f40*/  BRA `(.L_x_14808) ;  /* 0x00000008009c7947 */ /* 0x000fea0003800000 */
.L_x_14813:
[----:B------:R-:W3:Y:S02]  /*2f50*/  LDG.E.64 R24, desc[UR36][R4.64] ;  /* 0x0000002404187981 */ /* 0x000ee4000c1e1b00 */
[----:B---3--:R0:W3:Y:S01]  /*2f60*/  F2I.F64.TRUNC R24, R24 ;  /* 0x0000001800187311 */ /* 0x0080e2000030d100 */
[----:B------:R-:W-:Y:S05]  /*2f70*/  BRA `(.L_x_14808) ;  /* 0x0000000800907947 */ /* 0x000fea0003800000 */
.L_x_14803:
        /* <DEDUP_REMOVED lines=12> */
.L_x_14817:
[----:B------:R-:W3:Y:S02]  /*3040*/  LDG.E.64 R4, desc[UR36][R4.64] ;  /* 0x0000002404047981 */ /* 0x000ee4000c1e1b00 */
[----:B---3--:R0:W3:Y:S01]  /*3050*/  F2I.F64.TRUNC R24, R4 ;  /* 0x0000000400187311 */ /* 0x0080e2000030d100 */
[----:B------:R-:W-:Y:S05]  /*3060*/  BRA `(.L_x_14808) ;  /* 0x0000000800547947 */ /* 0x000fea0003800000 */
.L_x_14816:
        /* <DEDUP_REMOVED lines=27> */
.L_x_14819:
        /* <DEDUP_REMOVED lines=12> */
[----:B------:R0:W3:Y:S01]  /*32e0*/  F2I.FTZ.TRUNC.NTZ R24, R0 ;  /* 0x0000000000187305 */ /* 0x0000e2000021f100 */
[----:B------:R-:W-:Y:S05]  /*32f0*/  BRA `(.L_x_14808) ;  /* 0x0000000400b07947 */ /* 0x000fea0003800000 */
.L_x_14818:
[----:B------:R-:W3:Y:S02]  /*3300*/  LDG.E.U16 R24, desc[UR36][R4.64] ;  /* 0x0000002404187981 */ /* 0x000ee4000c1e1500 */
[----:B---3--:R-:W-:-:S06]  /*3310*/  IMAD.U32 R24, R24, 0x10000, RZ ;  /* 0x0001000018187824 */ /* 0x008fcc00078e00ff */
[----:B------:R-:W0:Y:S01]  /*3320*/  F2I.FTZ.TRUNC.NTZ R24, R24 ;  /* 0x0000001800187305 */ /* 0x000e22000021f100 */
[----:B------:R-:W-:Y:S05]  /*3330*/  BRA `(.L_x_14808) ;  /* 0x0000000400a07947 */ /* 0x000fea0003800000 */
.L_x_14815:
        /* <DEDUP_REMOVED lines=10> */
.L_x_14822:
        /* <DEDUP_REMOVED lines=21> */
.L_x_14826:
[----:B------:R-:W-:Y:S05]  /*3530*/  BSYNC B1 ;  /* 0x0000000000017941 */ /* 0x000fea0003800000 */
.L_x_14825:
[----:B------:R-:W-:Y:S01]  /*3540*/  IMAD.SHL.U32 R3, R3, 0x100000, RZ ;  /* 0x0010000003037824 */ /* 0x000fe200078e00ff */
[----:B------:R-:W-:-:S04]  /*3550*/  LEA R5, R0, 0x3b800000, 0x17 ;  /* 0x3b80000000057811 */ /* 0x000fc800078eb8ff */
[----:B------:R-:W-:-:S07]  /*3560*/  LOP3.LUT R24, R5, R3, R24, 0xfe, !PT ;  /* 0x0000000305187212 */ /* 0x000fce00078efe18 */
.L_x_14824:
[----:B------:R-:W-:Y:S05]  /*3570*/  BSYNC B0 ;  /* 0x0000000000007941 */ /* 0x000fea0003800000 */
.L_x_14823:
[----:B------:R-:W3:Y:S01]  /*3580*/  F2I.FTZ.TRUNC.NTZ R24, R24 ;  /* 0x0000001800187305 */ /* 0x000ee2000021f100 */
[----:B------:R-:W-:Y:S05]  /*3590*/  BRA `(.L_x_14808) ;  /* 0x0000000400087947 */ /* 0x000fea0003800000 */
.L_x_14821:
        /* <DEDUP_REMOVED lines=21> */
.L_x_14830:
[----:B------:R-:W-:Y:S05]  /*36f0*/  BSYNC B1 ;  /* 0x0000000000017941 */ /* 0x000fea0003800000 */
.L_x_14829:
[----:B------:R-:W-:Y:S01]  /*3700*/  IMAD.SHL.U32 R3, R3, 0x200000, RZ ;  /* 0x0020000003037824 */ /* 0x000fe200078e00ff */
[----:B------:R-:W-:-:S04]  /*3710*/  LEA R5, R0, 0x37800000, 0x17 ;  /* 0x3780000000057811 */ /* 0x000fc800078eb8ff */
[----:B------:R-:W-:-:S07]  /*3720*/  LOP3.LUT R24, R5, R3, R24, 0xfe, !PT ;  /* 0x0000000305187212 */ /* 0x000fce00078efe18 */
.L_x_14828:
[----:B------:R-:W-:Y:S05]  /*3730*/  BSYNC B0 ;  /* 0x0000000000007941 */ /* 0x000fea0003800000 */
.L_x_14827:
[----:B------:R-:W0:Y:S01]  /*3740*/  F2I.FTZ.TRUNC.NTZ R24, R24 ;  /* 0x0000001800187305 */ /* 0x000e22000021f100 */
[----:B------:R-:W-:Y:S05]  /*3750*/  BRA `(.L_x_14808) ;  /* 0x0000000000987947 */ /* 0x000fea0003800000 */
.L_x_14820:
        /* <DEDUP_REMOVED lines=14> */
.L_x_14834:
[----:B------:R-:W-:Y:S05]  /*3840*/  BSYNC B0 ;  /* 0x0000000000007941 */ /* 0x000fea0003800000 */
.L_x_14833:
[----:B------:R-:W0:Y:S01]  /*3850*/  F2I.FTZ.TRUNC.NTZ R24, R24 ;  /* 0x0000001800187305 */ /* 0x000e22000021f100 */
[----:B------:R-:W-:Y:S05]  /*3860*/  BRA `(.L_x_14808) ;  /* 0x0000000000547947 */ /* 0x000fea0003800000 */
.L_x_14807:
        /* <DEDUP_REMOVED lines=17> */
.L_x_14835:
[----:B------:R-:W-:Y:S05]  /*3980*/  BRA `(.L_x_14808) ;  /* 0x00000000000c7947 */ /* 0x000fea0003800000 */
.L_x_14832:
[----:B------:R0:W5:Y:S01]  /*3990*/  LDG.E R24, desc[UR36][R4.64] ;  /* 0x0000002404187981 */ /* 0x000162000c1e1900 */
[----:B------:R-:W-:Y:S05]  /*39a0*/  BRA `(.L_x_14808) ;  /* 0x0000000000047947 */ /* 0x000fea0003800000 */
.L_x_14831:
[----:B------:R0:W5:Y:S02]  /*39b0*/  LDG.E R24, desc[UR36][R4.64] ;  /* 0x0000002404187981 */ /* 0x000164000c1e1900 */
.L_x_14808:
[----:B------:R-:W-:-:S07]  /*39c0*/  VIADD R17, R17, 0x80 ;  /* 0x0000008011117836 */ /* 0x000fce0000000000 */
.L_x_14769:
[----:B------:R-:W-:Y:S05]  /*39d0*/  BSYNC B6 ;  /* 0x0000000000067941 */ /* 0x000fea0003800000 */
.L_x_14768:
[----:B------:R-:W-:Y:S01]  /*39e0*/  ISETP.GE.AND P0, PT, R17, R16, PT ;  /* 0x000000101100720c */ /* 0x000fe20003f06270 */
[----:B------:R-:W-:Y:S01]  /*39f0*/  BSSY B6, `(.L_x_14836) ;  /* 0x00001ca000067945 */ /* 0x000fe20003800000 */
[----:B------:R-:W-:Y:S02]  /*3a00*/  IMAD.MOV.U32 R23, RZ, RZ, RZ ;  /* 0x000000ffff177224 */ /* 0x000fe400078e00ff */
[----:B0-----:R-:W-:Y:S02]  /*3a10*/  IMAD.MOV.U32 R25, RZ, RZ, RZ ;  /* 0x000000ffff197224 */ /* 0x001fe400078e00ff */
[----:B------:R-:W-:-:S07]  /*3a20*/  IMAD.MOV.U32 R18, RZ, RZ, RZ ;  /* 0x000000ffff127224 */ /* 0x000fce00078e00ff */
[----:B------:R-:W-:Y:S05]  /*3a30*/  @P0 BRA `(.L_x_14837) ;  /* 0x0000001c00140947 */ /* 0x000fea0003800000 */
[----:B-1-34-:R-:W0:Y:S01]  /*3a40*/  LDC.64 R4, c[0x0][0x220] ;  /* 0x00008800ff047b82 */ /* 0x01ae220000000a00 */
        /* <DEDUP_REMOVED lines=18> */
.L_x_14841:
[----:B------:R0:W5:Y:S01]  /*3b70*/  LDG.E.U8 R25, desc[UR36][R4.64] ;  /* 0x0000002404197981 */ /* 0x000162000c1e1100 */
[----:B------:R-:W-:Y:S05]  /*3b80*/  BRA `(.L_x_14843) ;  /* 0x0000000c00347947 */ /* 0x000fea0003800000 */
.L_x_14840:
        /* <DEDUP_REMOVED lines=8> */
.L_x_14845:
[----:B------:R0:W5:Y:S01]  /*3c10*/  LDG.E R25, desc[UR36][R4.64] ;  /* 0x0000002404197981 */ /* 0x000162000c1e1900 */
[----:B------:R-:W-:Y:S05]  /*3c20*/  BRA `(.L_x_14843) ;  /* 0x0000000c000c7947 */ /* 0x000fea0003800000 */
.L_x_14844:
[----:B------:R0:W5:Y:S01]  /*3c30*/  LDG.E.S16 R25, desc[UR36][R4.64] ;  /* 0x0000002404197981 */ /* 0x000162000c1e1700 */
[----:B------:R-:W-:Y:S05]  /*3c40*/  BRA `(.L_x_14843) ;  /* 0x0000000c00047947 */ /* 0x000fea0003800000 */
.L_x_14839:
[----:B------:R-:W-:-:S13]  /*3c50*/  ISETP.GT.AND P0, PT, R0, 0x6, PT ;  /* 0x000000060000780c */ /* 0x000fda0003f04270 */
[----:B------:R-:W-:Y:S05]  /*3c60*/  @P0 BRA `(.L_x_14846) ;  /* 0x00000000002c0947 */ /* 0x000fea0003800000 */
[----:B------:R-:W-:-:S13]  /*3c70*/  ISETP.NE.AND P0, PT, R0, 0x5, PT ;  /* 0x000000050000780c */ /* 0x000fda0003f05270 */
[----:B------:R-:W-:Y:S05]  /*3c80*/  @!P0 BRA `(.L_x_14847) ;  /* 0x0000000000148947 */ /* 0x000fea0003800000 */
[----:B------:R-:W-:-:S13]  /*3c90*/  ISETP.NE.AND P0, PT, R0, 0x6, PT ;  /* 0x000000060000780c */ /* 0x000fda0003f05270 */
[----:B------:R-:W-:Y:S05]  /*3ca0*/  @P0 BRA `(.L_x_14842) ;  /* 0x0000000800980947 */ /* 0x000fea0003800000 */
[----:B------:R-:W3:Y:S02]  /*3cb0*/  LDG.E R4, desc[UR36][R4.64] ;  /* 0x0000002404047981 */ /* 0x000ee4000c1e1900 */
[----:B---3--:R0:W1:Y:S01]  /*3cc0*/  F2I.FTZ.TRUNC.NTZ R25, R4 ;  /* 0x0000000400197305 */ /* 0x008062000021f100 */
[----:B------:R-:W-:Y:S05]  /*3cd0*/  BRA `(.L_x_14843) ;  /* 0x0000000800e07947 */ /* 0x000fea0003800000 */
.L_x_14847:
[----:B------:R-:W3:Y:S02]  /*3ce0*/  LDG.E.U16 R4, desc[UR36][R4.64] ;  /* 0x0000002404047981 */ /* 0x000ee4000c1e1500 */
[----:B---3--:R-:W-:-:S06]  /*3cf0*/  HADD2.F32 R25, -RZ, R4.H0_H0 ;  /* 0x20000004ff197230 */ /* 0x008fcc0000004100 */
[----:B------:R-:W0:Y:S01]  /*3d00*/  F2I.FTZ.TRUNC.NTZ R25, R25 ;  /* 0x0000001900197305 */ /* 0x000e22000021f100 */
[----:B------:R-:W-:Y:S05]  /*3d10*/  BRA `(.L_x_14843) ;  /* 0x0000000800d07947 */ /* 0x000fea0003800000 */
.L_x_14846:
[----:B------:R-:W-:-:S13]  /*3d20*/  ISETP.NE.AND P0, PT, R0, 0x7, PT ;  /* 0x000000070000780c */ /* 0x000fda0003f05270 */
[----:B------:R-:W-:Y:S05]  /*3d30*/  @!P0 BRA `(.L_x_14848) ;  /* 0x00000000002c8947 */ /* 0x000fea0003800000 */
[----:B------:R-:W-:-:S13]  /*3d40*/  ISETP.NE.AND P0, PT, R0, 0x8, PT ;  /* 0x000000080000780c */ /* 0x000fda0003f05270 */
[----:B------:R-:W-:Y:S05]  /*3d50*/  @!P0 BRA `(.L_x_14849) ;  /* 0x0000000000148947 */ /* 0x000fea0003800000 */
[----:B------:R-:W-:-:S13]  /*3d60*/  ISETP.NE.AND P0, PT, R0, 0x9, PT ;  /* 0x000000090000780c */ /* 0x000fda0003f05270 */
[----:B------:R-:W-:Y:S05]  /*3d70*/  @P0 BRA `(.L_x_14842) ;  /* 0x0000000800640947 */ /* 0x000fea0003800000 */
[----:B------:R-:W3:Y:S02]  /*3d80*/  LDG.E R4, desc[UR36][R4.64] ;  /* 0x0000002404047981 */ /* 0x000ee4000c1e1900 */
[----:B---3--:R0:W1:Y:S01]  /*3d90*/  F2I.FTZ.TRUNC.NTZ R25, R4 ;  /* 0x0000000400197305 */ /* 0x008062000021f100 */
[----:B------:R-:W-:Y:S05]  /*3da0*/  BRA `(.L_x_14843) ;  /* 0x0000000800ac7947 */ /* 0x000fea0003800000 */
.L_x_14849:
[----:B------:R-:W3:Y:S02]  /*3db0*/  LDG.E.U16 R4, desc[UR36][R4.64] ;  /* 0x0000002404047981 */ /* 0x000ee4000c1e1500 */
[----:B---3--:R-:W-:-:S06]  /*3dc0*/  HADD2.F32 R25, -RZ, R4.H0_H0 ;  /* 0x20000004ff197230 */ /* 0x008fcc0000004100 */
[----:B------:R-:W0:Y:S01]  /*3dd0*/  F2I.FTZ.TRUNC.NTZ R25, R25 ;  /* 0x0000001900197305 */ /* 0x000e22000021f100 */
[----:B------:R-:W-:Y:S05]  /*3de0*/  BRA `(.L_x_14843) ;  /* 0x00000008009c7947 */ /* 0x000fea0003800000 */
.L_x_14848:
[----:B------:R-:W3:Y:S02]  /*3df0*/  LDG.E.64 R4, desc[UR36][R4.64] ;  /* 0x0000002404047981 */ /* 0x000ee4000c1e1b00 */
[----:B---3--:R0:W1:Y:S01]  /*3e00*/  F2I.F64.TRUNC R25, R4 ;  /* 0x0000000400197311 */ /* 0x008062000030d100 */
[----:B------:R-:W-:Y:S05]  /*3e10*/  BRA `(.L_x_14843) ;  /* 0x0000000800907947 */ /* 0x000fea0003800000 */
.L_x_14838:
        /* <DEDUP_REMOVED lines=12> */
.L_x_14852:
[----:B------:R-:W3:Y:S02]  /*3ee0*/  LDG.E.64 R4, desc[UR36][R4.64] ;  /* 0x0000002404047981 */ /* 0x000ee4000c1e1b00 */
[----:B---3--:R0:W1:Y:S01]  /*3ef0*/  F2I.F64.TRUNC R25, R4 ;  /* 0x0000000400197311 */ /* 0x008062000030d100 */
[----:B------:R-:W-:Y:S05]  /*3f00*/  BRA `(.L_x_14843) ;  /* 0x0000000800547947 */ /* 0x000fea0003800000 */
.L_x_14851:
        /* <DEDUP_REMOVED lines=27> */
.L_x_14854:
        /* <DEDUP_REMOVED lines=12> */
[----:B------:R4:W0:Y:S01]  /*4180*/  F2I.FTZ.TRUNC.NTZ R25, R0 ;  /* 0x0000000000197305 */ /* 0x000822000021f100 */
[----:B------:R-:W-:Y:S05]  /*4190*/  BRA `(.L_x_14843) ;  /* 0x0000000400b07947 */ /* 0x000fea0003800000 */
.L_x_14853:
[----:B------:R-:W3:Y:S02]  /*41a0*/  LDG.E.U16 R25, desc[UR36][R4.64] ;  /* 0x0000002404197981 */ /* 0x000ee4000c1e1500 */
[----:B---3--:R-:W-:-:S06]  /*41b0*/  IMAD.U32 R25, R25, 0x10000, RZ ;  /* 0x0001000019197824 */ /* 0x008fcc00078e00ff */
[----:B------:R-:W3:Y:S01]  /*41c0*/  F2I.FTZ.TRUNC.NTZ R25, R25 ;  /* 0x0000001900197305 */ /* 0x000ee2000021f100 */
[----:B------:R-:W-:Y:S05]  /*41d0*/  BRA `(.L_x_14843) ;  /* 0x0000000400a07947 */ /* 0x000fea0003800000 */
.L_x_14850:
        /* <DEDUP_REMOVED lines=10> */
.L_x_14857:
        /* <DEDUP_REMOVED lines=21> */
.L_x_14861:
[----:B------:R-:W-:Y:S05]  /*43d0*/  BSYNC B1 ;  /* 0x0000000000017941 */ /* 0x000fea0003800000 */
.L_x_14860:
[----:B------:R-:W-:Y:S01]  /*43e0*/  IMAD.SHL.U32 R3, R3, 0x100000, RZ ;  /* 0x0010000003037824 */ /* 0x000fe200078e00ff */
[----:B------:R-:W-:-:S04]  /*43f0*/  LEA R0, R0, 0x3b800000, 0x17 ;  /* 0x3b80000000007811 */ /* 0x000fc800078eb8ff */
[----:B------:R-:W-:-:S07]  /*4400*/  LOP3.LUT R25, R0, R3, R25, 0xfe, !PT ;  /* 0x0000000300197212 */ /* 0x000fce00078efe19 */
.L_x_14859:
[----:B------:R-:W-:Y:S05]  /*4410*/  BSYNC B0 ;  /* 0x0000000000007941 */ /* 0x000fea0003800000 */
.L_x_14858:
[----:B------:R-:W0:Y:S01]  /*4420*/  F2I.FTZ.TRUNC.NTZ R25, R25 ;  /* 0x0000001900197305 */ /* 0x000e22000021f100 */
[----:B------:R-:W-:Y:S05]  /*4430*/  BRA `(.L_x_14843) ;  /* 0x0000000400087947 */ /* 0x000fea0003800000 */
.L_x_14856:
        /* <DEDUP_REMOVED lines=21> */
.L_x_14865:
[----:B------:R-:W-:Y:S05]  /*4590*/  BSYNC B1 ;  /* 0x0000000000017941 */ /* 0x000fea0003800000 */
.L_x_14864:
[----:B------:R-:W-:Y:S01]  /*45a0*/  IMAD.SHL.U32 R3, R3, 0x200000, RZ ;  /* 0x0020000003037824 */ /* 0x000fe200078e00ff */
[----:B------:R-:W-:-:S04]  /*45b0*/  LEA R0, R0, 0x37800000, 0x17 ;  /* 0x3780000000007811 */ /* 0x000fc800078eb8ff */
[----:B------:R-:W-:-:S07]  /*45c0*/  LOP3.LUT R25, R0, R3, R25, 0xfe, !PT ;  /* 0x0000000300197212 */ /* 0x000fce00078efe19 */
.L_x_14863:
[----:B------:R-:W-:Y:S05]  /*45d0*/  BSYNC B0 ;  /* 0x0000000000007941 */ /* 0x000fea0003800000 */
.L_x_14862:
[----:B------:R-:W0:Y:S01]  /*45e0*/  F2I.FTZ.TRUNC.NTZ R25, R25 ;  /* 0x0000001900197305 */ /* 0x000e22000021f100 */
[----:B------:R-:W-:Y:S05]  /*45f0*/  BRA `(.L_x_14843) ;  /* 0x0000000000987947 */ /* 0x000fea0003800000 */
.L_x_14855:
        /* <DEDUP_REMOVED lines=14> */
.L_x_14869:
[----:B------:R-:W-:Y:S05]  /*46e0*/  BSYNC B0 ;  /* 0x0000000000007941 */ /* 0x000fea0003800000 */
.L_x_14868:
[----:B------:R-:W0:Y:S01]  /*46f0*/  F2I.FTZ.TRUNC.NTZ R25, R25 ;  /* 0x0000001900197305 */ /* 0x000e22000021f100 */
[----:B------:R-:W-:Y:S05]  /*4700*/  BRA `(.L_x_14843) ;  /* 0x0000000000547947 */ /* 0x000fea0003800000 */
.L_x_14842:
        /* <DEDUP_REMOVED lines=16> */
[----:B0-2--5:R-:W-:Y:S05]  /*4810*/  CALL.ABS.NOINC R14 ;  /* 0x000000000e007343 */ /* 0x025fea0003c00000 */
.L_x_14870:
[----:B------:R-:W-:Y:S05]  /*4820*/  BRA `(.L_x_14843) ;  /* 0x00000000000c7947 */ /* 0x000fea0003800000 */
.L_x_14867:
[----:B------:R0:W5:Y:S01]  /*4830*/  LDG.E R25, desc[UR36][R4.64] ;  /* 0x0000002404197981 */ /* 0x000162000c1e1900 */
[----:B------:R-:W-:Y:S05]  /*4840*/  BRA `(.L_x_14843) ;  /* 0x0000000000047947 */ /* 0x000fea0003800000 */
.L_x_14866:
[----:B------:R0:W5:Y:S02]  /*4850*/  LDG.E R25, desc[UR36][R4.64] ;  /* 0x0000002404197981 */ /* 0x000164000c1e1900 */
.L_x_14843:
[----:B------:R-:W4:Y:S01]  /*4860*/  LDC.U8 R6, c[0x0][0x235] ;  /* 0x00008d40ff067b82 */ /* 0x000f220000000000 */
[----:B------:R-:W-:Y:S02]  /*4870*/  ULDC UR4, c[0x0][0x23c] ;  /* 0x00008f0000047ab9 */ /* 0x000fe40000000800 */
[----:B------:R-:W-:-:S05]  /*4880*/  IMAD R3, R18, UR4, RZ ;  /* 0x0000000412037c24 */ /* 0x000fca000f8e02ff */
[----:B0-----:R-:W0:Y:S01]  /*4890*/  LDC.64 R4, c[0x0][0x228] ;  /* 0x00008a00ff047b82 */ /* 0x001e220000000a00 */
[----:B----4-:R-:W-:-:S04]  /*48a0*/  PRMT R0, R6, 0x9910, RZ ;  /* 0x0000991006007816 */ /* 0x010fc800000000ff */
        /* <DEDUP_REMOVED lines=14> */
.L_x_14874:
[----:B------:R0:W5:Y:S01]  /*4990*/  LDG.E.U8 R18, desc[UR36][R4.64] ;  /* 0x0000002404127981 */ /* 0x000162000c1e1100 */
[----:B------:R-:W-:Y:S05]  /*49a0*/  BRA `(.L_x_14876) ;  /* 0x0000000c00347947 */ /* 0x000fea0003800000 */
.L_x_14873:
        /* <DEDUP_REMOVED lines=8> */
.L_x_14878:
[----:B------:R0:W5:Y:S01]  /*4a30*/  LDG.E R18, desc[UR36][R4.64] ;  /* 0x0000002404127981 */ /* 0x000162000c1e1900 */
[----:B------:R-:W-:Y:S05]  /*4a40*/  BRA `(.L_x_14876) ;  /* 0x0000000c000c7947 */ /* 0x000fea0003800000 */
.L_x_14877:
[----:B------:R0:W5:Y:S01]  /*4a50*/  LDG.E.S16 R18, desc[UR36][R4.64] ;  /* 0x0000002404127981 */ /* 0x000162000c1e1700 */
[----:B------:R-:W-:Y:S05]  /*4a60*/  BRA `(.L_x_14876) ;  /* 0x0000000c00047947 */ /* 0x000fea0003800000 */
.L_x_14872:
[----:B------:R-:W-:-:S13]  /*4a70*/  ISETP.GT.AND P0, PT, R0, 0x6, PT ;  /* 0x000000060000780c */ /* 0x000fda0003f04270 */
[----:B------:R-:W-:Y:S05]  /*4a80*/  @P0 BRA `(.L_x_14879) ;  /* 0x00000000002c0947 */ /* 0x000fea0003800000 */
[----:B------:R-:W-:-:S13]  /*4a90*/  ISETP.NE.AND P0, PT, R0, 0x5, PT ;  /* 0x000000050000780c */ /* 0x000fda0003f05270 */
[----:B------:R-:W-:Y:S05]  /*4aa0*/  @!P0 BRA `(.L_x_14880) ;  /* 0x0000000000148947 */ /* 0x000fea0003800000 */
[----:B------:R-:W-:-:S13]  /*4ab0*/  ISETP.NE.AND P0, PT, R0, 0x6, PT ;  /* 0x000000060000780c */ /* 0x000fda0003f05270 */
[----:B------:R-:W-:Y:S05]  /*4ac0*/  @P0 BRA `(.L_x_14875) ;  /* 0x0000000800980947 */ /* 0x000fea0003800000 */
[----:B------:R-:W4:Y:S02]  /*4ad0*/  LDG.E R4, desc[UR36][R4.64] ;  /* 0x0000002404047981 */ /* 0x000f24000c1e1900 */
[----:B----4-:R0:W4:Y:S01]  /*4ae0*/  F2I.FTZ.TRUNC.NTZ R18, R4 ;  /* 0x0000000400127305 */ /* 0x010122000021f100 */
[----:B------:R-:W-:Y:S05]  /*4af0*/  BRA `(.L_x_14876) ;  /* 0x0000000800e07947 */ /* 0x000fea0003800000 */
.L_x_14880:
[----:B------:R-:W4:Y:S02]  /*4b00*/  LDG.E.U16 R4, desc[UR36][R4.64] ;  /* 0x0000002404047981 */ /* 0x000f24000c1e1500 */
[----:B----4-:R-:W-:-:S06]  /*4b10*/  HADD2.F32 R18, -RZ, R4.H0_H0 ;  /* 0x20000004ff127230 */ /* 0x010fcc0000004100 */
[----:B------:R-:W0:Y:S01]  /*4b20*/  F2I.FTZ.TRUNC.NTZ R18, R18 ;  /* 0x0000001200127305 */ /* 0x000e22000021f100 */
[----:B------:R-:W-:Y:S05]  /*4b30*/  BRA `(.L_x_14876) ;  /* 0x0000000800d07947 */ /* 0x000fea0003800000 */
.L_x_14879:
[----:B------:R-:W-:-:S13]  /*4b40*/  ISETP.NE.AND P0, PT, R0, 0x7, PT ;  /* 0x000000070000780c */ /* 0x000fda0003f05270 */
[----:B------:R-:W-:Y:S05]  /*4b50*/  @!P0 BRA `(.L_x_14881) ;  /* 0x00000000002c8947 */ /* 0x000fea0003800000 */
[----:B------:R-:W-:-:S13]  /*4b60*/  ISETP.NE.AND P0, PT, R0, 0x8, PT ;  /* 0x000000080000780c */ /* 0x000fda0003f05270 */
[----:B------:R-:W-:Y:S05]  /*4b70*/  @!P0 BRA `(.L_x_14882) ;  /* 0x0000000000148947 */ /* 0x000fea0003800000 */
[----:B------:R-:W-:-:S13]  /*4b80*/  ISETP.NE.AND P0, PT, R0, 0x9, PT ;  /* 0x000000090000780c */ /* 0x000fda0003f05270 */
[----:B------:R-:W-:Y:S05]  /*4b90*/  @P0 BRA `(.L_x_14875) ;  /* 0x0000000800640947 */ /* 0x000fea0003800000 */
[----:B------:R-:W4:Y:S02]  /*4ba0*/  LDG.E R4, desc[UR36][R4.64] ;  /* 0x0000002404047981 */ /* 0x000f24000c1e1900 */
[----:B----4-:R0:W4:Y:S01]  /*4bb0*/  F2I.FTZ.TRUNC.NTZ R18, R4 ;  /* 0x0000000400127305 */ /* 0x010122000021f100 */
[----:B------:R-:W-:Y:S05]  /*4bc0*/  BRA `(.L_x_14876) ;  /* 0x0000000800ac7947 */ /* 0x000fea0003800000 */
.L_x_14882:
[----:B------:R-:W4:Y:S02]  /*4bd0*/  LDG.E.U16 R4, desc[UR36][R4.64] ;  /* 0x0000002404047981 */ /* 0x000f24000c1e1500 */
[----:B----4-:R-:W-:-:S06]  /*4be0*/  HADD2.F32 R18, -RZ, R4.H0_H0 ;  /* 0x20000004ff127230 */ /* 0x010fcc0000004100 */
[----:B------:R-:W0:Y:S01]  /*4bf0*/  F2I.FTZ.TRUNC.NTZ R18, R18 ;  /* 0x0000001200127305 */ /* 0x000e22000021f100 */
[----:B------:R-:W-:Y:S05]  /*4c00*/  BRA `(.L_x_14876) ;  /* 0x00000008009c7947 */ /* 0x000fea0003800000 */
.L_x_14881:
[----:B------:R-:W4:Y:S02]  /*4c10*/  LDG.E.64 R4, desc[UR36][R4.64] ;  /* 0x0000002404047981 */ /* 0x000f24000c1e1b00 */
[----:B----4-:R0:W4:Y:S01]  /*4c20*/  F2I.F64.TRUNC R18, R4 ;  /* 0x0000000400127311 */ /* 0x010122000030d100 */
[----:B------:R-:W-:Y:S05]  /*4c30*/  BRA `(.L_x_14876) ;  /* 0x0000000800907947 */ /* 0x000fea0003800000 */
.L_x_14871:
        /* <DEDUP_REMOVED lines=10> */
[----:B------:R-:W-:Y:S01]  /*4ce0*/  SEL R18, RZ, 0x1, !P0 ;  /* 0x00000001ff127807 */ /* 0x000fe20004000000 */
[----:B------:R-:W-:Y:S08]  /*4cf0*/  BRA `(.L_x_14876) ;  /* 0x0000000800607947 */ /* 0x000ff00003800000 */
.L_x_14885:
[----:B------:R-:W4:Y:S02]  /*4d00*/  LDG.E.64 R4, desc[UR36][R4.64] ;  /* 0x0000002404047981 */ /* 0x000f24000c1e1b00 */
[----:B----4-:R0:W4:Y:S01]  /*4d10*/  F2I.F64.TRUNC R18, R4 ;  /* 0x0000000400127311 */ /* 0x010122000030d100 */
[----:B------:R-:W-:Y:S05]  /*4d20*/  BRA `(.L_x_14876) ;  /* 0x0000000800547947 */ /* 0x000fea0003800000 */
.L_x_14884:
        /* <DEDUP_REMOVED lines=25> */
[----:B------:R0:W4:Y:S01]  /*4ec0*/  F2I.FTZ.TRUNC.NTZ R18, R7 ;  /* 0x0000000700127305 */ /* 0x000122000021f100 */
[----:B------:R-:W-:Y:S05]  /*4ed0*/  BRA `(.L_x_14876) ;  /* 0x0000000400e87947 */ /* 0x000fea0003800000 */
.L_x_14887:
        /* <DEDUP_REMOVED lines=14> */
.L_x_14886:
[----:B------:R-:W4:Y:S02]  /*4fc0*/  LDG.E.U16 R18, desc[UR36][R4.64] ;  /* 0x0000002404127981 */ /* 0x000f24000c1e1500 */
[----:B----4-:R-:W-:-:S06]  /*4fd0*/  IMAD.U32 R18, R18, 0x10000, RZ ;  /* 0x0001000012127824 */ /* 0x010fcc00078e00ff */
[----:B------:R-:W0:Y:S01]  /*4fe0*/  F2I.FTZ.TRUNC.NTZ R18, R18 ;  /* 0x0000001200127305 */ /* 0x000e22000021f100 */
[----:B------:R-:W-:Y:S05]  /*4ff0*/  BRA `(.L_x_14876) ;  /* 0x0000000400a07947 */ /* 0x000fea0003800000 */
.L_x_14883:
        /* <DEDUP_REMOVED lines=10> */
.L_x_14890:
        /* <DEDUP_REMOVED lines=21> */
.L_x_14894:
[----:B------:R-:W-:Y:S05]  /*51f0*/  BSYNC B1 ;  /* 0x0000000000017941 */ /* 0x000fea0003800000 */
.L_x_14893:
[----:B------:R-:W-:Y:S01]  /*5200*/  IMAD.SHL.U32 R3, R3, 0x100000, RZ ;  /* 0x0010000003037824 */ /* 0x000fe200078e00ff */
[----:B------:R-:W-:-:S04]  /*5210*/  LEA R5, R0, 0x3b800000, 0x17 ;  /* 0x3b80000000057811 */ /* 0x000fc800078eb8ff */
[----:B------:R-:W-:-:S07]  /*5220*/  LOP3.LUT R18, R5, R3, R18, 0xfe, !PT ;  /* 0x0000000305127212 */ /* 0x000fce00078efe12 */
.L_x_14892:
[----:B------:R-:W-:Y:S05]  /*5230*/  BSYNC B0 ;  /* 0x0000000000007941 */ /* 0x000fea0003800000 */
.L_x_14891:
[----:B------:R-:W4:Y:S01]  /*5240*/  F2I.FTZ.TRUNC.NTZ R18, R18 ;  /* 0x0000001200127305 */ /* 0x000f22000021f100 */
[----:B------:R-:W-:Y:S05]  /*5250*/  BRA `(.L_x_14876) ;  /* 0x0000000400087947 */ /* 0x000fea0003800000 */
.L_x_14889:
        /* <DEDUP_REMOVED lines=21> */
.L_x_14898:
[----:B------:R-:W-:Y:S05]  /*53b0*/  BSYNC B1 ;  /* 0x0000000000017941 */ /* 0x000fea0003800000 */
.L_x_14897:
[----:B------:R-:W-:Y:S01]  /*53c0*/  IMAD.SHL.U32 R3, R3, 0x200000, RZ ;  /* 0x0020000003037824 */ /* 0x000fe200078e00ff */
[----:B------:R-:W-:-:S04]  /*53d0*/  LEA R5, R0, 0x37800000, 0x17 ;  /* 0x3780000000057811 */ /* 0x000fc800078eb8ff */
[----:B------:R-:W-:-:S07]  /*53e0*/  LOP3.LUT R18, R5, R3, R18, 0xfe, !PT ;  /* 0x0000000305127212 */ /* 0x000fce00078efe12 */
.L_x_14896:
[----:B------:R-:W-:Y:S05]  /*53f0*/  BSYNC B0 ;  /* 0x0000000000007941 */ /* 0x000fea0003800000 */
.L_x_14895:
[----:B------:R-:W0:Y:S01]  /*5400*/  F2I.FTZ.TRUNC.NTZ R18, R18 ;  /* 0x0000001200127305 */ /* 0x000e22000021f100 */
[----:B------:R-:W-:Y:S05]  /*5410*/  BRA `(.L_x_14876) ;  /* 0x0000000000987947 */ /* 0x000fea0003800000 */
.L_x_14888:
        /* <DEDUP_REMOVED lines=14> */
.L_x_14902:
[----:B------:R-:W-:Y:S05]  /*5500*/  BSYNC B0 ;  /* 0x0000000000007941 */ /* 0x000fea0003800000 */
.L_x_14901:
[----:B------:R-:W0:Y:S01]  /*5510*/  F2I.FTZ.TRUNC.NTZ R18, R18 ;  /* 0x0000001200127305 */ /* 0x000e22000021f100 */
[----:B------:R-:W-:Y:S05]  /*5520*/  BRA `(.L_x_14876) ;  /* 0x0000000000547947 */ /* 0x000fea0003800000 */
.L_x_14875:
        /* <DEDUP_REMOVED lines=17> */
.L_x_14903:
[----:B------:R-:W-:Y:S05]  /*5640*/  BRA `(.L_x_14876) ;  /* 0x00000000000c7947 */ /* 0x000fea0003800000 */
.L_x_14900:
[----:B------:R0:W5:Y:S01]  /*5650*/  LDG.E R18, desc[UR36][R4.64] ;  /* 0x0000002404127981 */ /* 0x000162000c1e1900 */
[----:B------:R-:W-:Y:S05]  /*5660*/  BRA `(.L_x_14876) ;  /* 0x0000000000047947 */ /* 0x000fea0003800000 */
.L_x_14899:
[----:B------:R0:W5:Y:S02]  /*5670*/  LDG.E R18, desc[UR36][R4.64] ;  /* 0x0000002404127981 */ /* 0x000164000c1e1900 */
.L_x_14876:
[----:B------:R-:W-:-:S07]  /*5680*/  VIADD R17, R17, 0x80 ;  /* 0x0000008011117836 */ /* 0x000fce0000000000 */
.L_x_14837:
[----:B------:R-:W-:Y:S05]  /*5690*/  BSYNC B6 ;  /* 0x0000000000067941 */ /* 0x000fea0003800000 */
.L_x_14836:
        /* <DEDUP_REMOVED lines=23> */
.L_x_14909:
[----:B------:R0:W5:Y:S01]  /*5810*/  LDG.E.U8 R27, desc[UR36][R4.64] ;  /* 0x00000024041b7981 */ /* 0x000162000c1e1100 */
[----:B------:R-:W-:Y:S05]  /*5820*/  BRA `(.L_x_14911) ;  /* 0x0000000c00347947 */ /* 0x000fea0003800000 */
.L_x_14908:
        /* <DEDUP_REMOVED lines=8> */
.L_x_14913:
[----:B------:R4:W5:Y:S01]  /*58b0*/  LDG.E R27, desc[UR36][R4.64] ;  /* 0x00000024041b7981 */ /* 0x000962000c1e1900 */
[----:B------:R-:W-:Y:S05]  /*58c0*/  BRA `(.L_x_14911) ;  /* 0x0000000c000c7947 */ /* 0x000fea0003800000 */
.L_x_14912:
[----:B------:R3:W5:Y:S01]  /*58d0*/  LDG.E.S16 R27, desc[UR36][R4.64] ;  /* 0x00000024041b7981 */ /* 0x000762000c1e1700 */
[----:B------:R-:W-:Y:S05]  /*58e0*/  BRA `(.L_x_14911) ;  /* 0x0000000c00047947 */ /* 0x000fea0003800000 */
.L_x_14907:
        /* <DEDUP_REMOVED lines=9> */
.L_x_14915:
[----:B------:R-:W3:Y:S02]  /*5980*/  LDG.E.U16 R4, desc[UR36][R4.64] ;  /* 0x0000002404047981 */ /* 0x000ee4000c1e1500 */
[----:B---3--:R-:W-:-:S06]  /*5990*/  HADD2.F32 R27, -RZ, R4.H0_H0 ;  /* 0x20000004ff1b7230 */ /* 0x008fcc0000004100 */
[----:B------:R-:W0:Y:S01]  /*59a0*/  F2I.FTZ.TRUNC.NTZ R27, R27 ;  /* 0x0000001b001b7305 */ /* 0x000e22000021f100 */
[----:B------:R-:W-:Y:S05]  /*59b0*/  BRA `(.L_x_14911) ;  /* 0x0000000800d07947 */ /* 0x000fea0003800000 */
.L_x_14914:
        /* <DEDUP_REMOVED lines=9> */
.L_x_14917:
[----:B------:R-:W3:Y:S02]  /*5a50*/  LDG.E.U16 R4, desc[UR36][R4.64] ;  /* 0x0000002404047981 */ /* 0x000ee4000c1e1500 */
[----:B---3--:R-:W-:-:S06]  /*5a60*/  HADD2.F32 R27, -RZ, R4.H0_H0 ;  /* 0x20000004ff1b7230 */ /* 0x008fcc0000004100 */
[----:B------:R-:W0:Y:S01]  /*5a70*/  F2I.FTZ.TRUNC.NTZ R27, R27 ;  /* 0x0000001b001b7305 */ /* 0x000e22000021f100 */
[----:B------:R-:W-:Y:S05]  /*5a80*/  BRA `(.L_x_14911) ;  /* 0x00000008009c7947 */ /* 0x000fea0003800000 */
.L_x_14916:
[----:B------:R-:W3:Y:S02]  /*5a90*/  LDG.E.64 R4, desc[UR36][R4.64] ;  /* 0x0000002404047981 */ /* 0x000ee4000c1e1b00 */
[----:B---3--:R0:W1:Y:S01]  /*5aa0*/  F2I.F64.TRUNC R27, R4 ;  /* 0x00000004001b7311 */ /* 0x008062000030d100 */
[----:B------:R-:W-:Y:S05]  /*5ab0*/  BRA `(.L_x_14911) ;  /* 0x0000000800907947 */ /* 0x000fea0003800000 */
.L_x_14906:
        /* <DEDUP_REMOVED lines=12> */
.L_x_14920:
[----:B------:R-:W3:Y:S02]  /*5b80*/  LDG.E.64 R4, desc[UR36][R4.64] ;  /* 0x0000002404047981 */ /* 0x000ee4000c1e1b00 */
[----:B---3--:R0:W1:Y:S01]  /*5b90*/  F2I.F64.TRUNC R27, R4 ;  /* 0x00000004001b7311 */ /* 0x008062000030d100 */
[----:B------:R-:W-:Y:S05]  /*5ba0*/  BRA `(.L_x_14911) ;  /* 0x0000000800547947 */ /* 0x000fea0003800000 */
.L_x_14919:
        /* <DEDUP_REMOVED lines=27> */
.L_x_14922:
        /* <DEDUP_REMOVED lines=14> */
.L_x_14921:
[----:B------:R-:W3:Y:S02]  /*5e40*/  LDG.E.U16 R27, desc[UR36][R4.64] ;  /* 0x00000024041b7981 */ /* 0x000ee4000c1e1500 */
[----:B---3--:R-:W-:-:S06]  /*5e50*/  IMAD.U32 R27, R27, 0x10000, RZ ;  /* 0x000100001b1b7824 */ /* 0x008fcc00078e00ff */
[----:B------:R-:W0:Y:S01]  /*5e60*/  F2I.FTZ.TRUNC.NTZ R27, R27 ;  /* 0x0000001b001b7305 */ /* 0x000e22000021f100 */
[----:B------:R-:W-:Y:S05]  /*5e70*/  BRA `(.L_x_14911) ;  /* 0x0000000400a07947 */ /* 0x000fea0003800000 */
.L_x_14918:
        /* <DEDUP_REMOVED lines=10> */
.L_x_14925:
        /* <DEDUP_REMOVED lines=21> */
.L_x_14929:
[----:B------:R-:W-:Y:S05]  /*6070*/  BSYNC B1 ;  /* 0x0000000000017941 */ /* 0x000fea0003800000 */
.L_x_14928:
[----:B------:R-:W-:Y:S01]  /*6080*/  IMAD.SHL.U32 R3, R3, 0x100000, RZ ;  /* 0x0010000003037824 */ /* 0x000fe200078e00ff */
[----:B------:R-:W-:-:S04]  /*6090*/  LEA R0, R0, 0x3b800000, 0x17 ;  /* 0x3b80000000007811 */ /* 0x000fc800078eb8ff */
[----:B------:R-:W-:-:S07]  /*60a0*/  LOP3.LUT R27, R0, R3, R27, 0xfe, !PT ;  /* 0x00000003001b7212 */ /* 0x000fce00078efe1b */
.L_x_14927:
[----:B------:R-:W-:Y:S05]  /*60b0*/  BSYNC B0 ;  /* 0x0000000000007941 */ /* 0x000fea0003800000 */
.L_x_14926:
[----:B------:R-:W0:Y:S01]  /*60c0*/  F2I.FTZ.TRUNC.NTZ R27, R27 ;  /* 0x0000001b001b7305 */ /* 0x000e22000021f100 */
[----:B------:R-:W-:Y:S05]  /*60d0*/  BRA `(.L_x_14911) ;  /* 0x0000000400087947 */ /* 0x000fea0003800000 */
.L_x_14924:
        /* <DEDUP_REMOVED lines=21> */
.L_x_14933:
[----:B------:R-:W-:Y:S05]  /*6230*/  BSYNC B1 ;  /* 0x0000000000017941 */ /* 0x000fea0003800000 */
.L_x_14932:
[----:B------:R-:W-:Y:S01]  /*6240*/  IMAD.SHL.U32 R3, R3, 0x200000, RZ ;  /* 0x0020000003037824 */ /* 0x000fe200078e00ff */
[----:B------:R-:W-:-:S04]  /*6250*/  LEA R0, R0, 0x37800000, 0x17 ;  /* 0x3780000000007811 */ /* 0x000fc800078eb8ff */
[----:B------:R-:W-:-:S07]  /*6260*/  LOP3.LUT R27, R0, R3, R27, 0xfe, !PT ;  /* 0x00000003001b7212 */ /* 0x000fce00078efe1b */
.L_x_14931:
[----:B------:R-:W-:Y:S05]  /*6270*/  BSYNC B0 ;  /* 0x0000000000007941 */ /* 0x000fea0003800000 */
.L_x_14930:
[----:B------:R-:W0:Y:S01]  /*6280*/  F2I.FTZ.TRUNC.NTZ R27, R27 ;  /* 0x0000001b001b7305 */ /* 0x000e22000021f100 */
[----:B------:R-:W-:Y:S05]  /*6290*/  BRA `(.L_x_14911) ;  /* 0x0000000000987947 */ /* 0x000fea0003800000 */
.L_x_14923:
        /* <DEDUP_REMOVED lines=14> */
.L_x_14937:
[----:B------:R-:W-:Y:S05]  /*6380*/  BSYNC B0 ;  /* 0x0000000000007941 */ /* 0x000fea0003800000 */
.L_x_14936:
[----:B------:R-:W0:Y:S01]  /*6390*/  F2I.FTZ.TRUNC.NTZ R27, R27 ;  /* 0x0000001b001b7305 */ /* 0x000e22000021f100 */
[----:B------:R-:W-:Y:S05]  /*63a0*/  BRA `(.L_x_14911) ;  /* 0x0000000000547947 */ /* 0x000fea0003800000 */
.L_x_14910:
        /* <DEDUP_REMOVED lines=17> */
.L_x_14938:
[----:B------:R-:W-:Y:S05]  /*64c0*/  BRA `(.L_x_14911) ;  /* 0x00000000000c7947 */ /* 0x000fea0003800000 */
.L_x_14935:
[----:B------:R0:W5:Y:S01]  /*64d0*/  LDG.E R27, desc[UR36][R4.64] ;  /* 0x00000024041b7981 */ /* 0x000162000c1e1900 */
[----:B------:R-:W-:Y:S05]  /*64e0*/  BRA `(.L_x_14911) ;  /* 0x0000000000047947 */ /* 0x000fea0003800000 */
.L_x_14934:
[----:B------:R0:W5:Y:S02]  /*64f0*/  LDG.E R27, desc[UR36][R4.64] ;  /* 0x00000024041b7981 */ /* 0x000164000c1e1900 */
.L_x_14911:
[----:B------:R-:W2:Y:S01]  /*6500*/  LDC.U8 R3, c[0x0][0x235] ;  /* 0x00008d40ff037b82 */ /* 0x000ea20000000000 */
[----:B------:R-:W-:Y:S02]  /*6510*/  ULDC UR4, c[0x0][0x23c] ;  /* 0x00008f0000047ab9 */ /* 0x000fe40000000800 */
[----:B------:R-:W-:-:S05]  /*6520*/  IMAD R17, R17, UR4, RZ ;  /* 0x0000000411117c24 */ /* 0x000fca000f8e02ff */
[----:B01-34-:R-:W0:Y:S01]  /*6530*/  LDC.64 R4, c[0x0][0x228] ;  /* 0x00008a00ff047b82 */ /* 0x01be220000000a00 */
        /* <DEDUP_REMOVED lines=15> */
.L_x_14942:
[----:B------:R0:W5:Y:S01]  /*6630*/  LDG.E.U8 R23, desc[UR36][R4.64] ;  /* 0x0000002404177981 */ /* 0x000162000c1e1100 */
[----:B------:R-:W-:Y:S05]  /*6640*/  BRA `(.L_x_14905) ;  /* 0x0000000c00307947 */ /* 0x000fea0003800000 */
.L_x_14941:
        /* <DEDUP_REMOVED lines=8> */
.L_x_14945:
[----:B------:R0:W5:Y:S01]  /*66d0*/  LDG.E R23, desc[UR36][R4.64] ;  /* 0x0000002404177981 */ /* 0x000162000c1e1900 */
[----:B------:R-:W-:Y:S05]  /*66e0*/  BRA `(.L_x_14905) ;  /* 0x0000000c00087947 */ /* 0x000fea0003800000 */
.L_x_14944:
[----:B------:R0:W5:Y:S01]  /*66f0*/  LDG.E.S16 R23, desc[UR36][R4.64] ;  /* 0x0000002404177981 */ /* 0x000162000c1e1700 */
[----:B------:R-:W-:Y:S05]  /*6700*/  BRA `(.L_x_14905) ;  /* 0x0000000c00007947 */ /* 0x000fea0003800000 */
.L_x_14940:
        /* <DEDUP_REMOVED lines=9> */
.L_x_14947:
[----:B------:R-:W2:Y:S02]  /*67a0*/  LDG.E.U16 R4, desc[UR36][R4.64] ;  /* 0x0000002404047981 */ /* 0x000ea4000c1e1500 */
[----:B--2---:R-:W-:-:S06]  /*67b0*/  HADD2.F32 R23, -RZ, R4.H0_H0 ;  /* 0x20000004ff177230 */ /* 0x004fcc0000004100 */
[----:B------:R-:W0:Y:S01]  /*67c0*/  F2I.FTZ.TRUNC.NTZ R23, R23 ;  /* 0x0000001700177305 */ /* 0x000e22000021f100 */
[----:B------:R-:W-:Y:S05]  /*67d0*/  BRA `(.L_x_14905) ;  /* 0x0000000800cc7947 */ /* 0x000fea0003800000 */
.L_x_14946:
        /* <DEDUP_REMOVED lines=9> */
.L_x_14949:
[----:B------:R-:W2:Y:S02]  /*6870*/  LDG.E.U16 R4, desc[UR36][R4.64] ;  /* 0x0000002404047981 */ /* 0x000ea4000c1e1500 */
[----:B--2---:R-:W-:-:S06]  /*6880*/  HADD2.F32 R23, -RZ, R4.H0_H0 ;  /* 0x20000004ff177230 */ /* 0x004fcc0000004100 */
[----:B------:R-:W0:Y:S01]  /*6890*/  F2I.FTZ.TRUNC.NTZ R23, R23 ;  /* 0x0000001700177305 */ /* 0x000e22000021f100 */
[----:B------:R-:W-:Y:S05]  /*68a0*/  BRA `(.L_x_14905) ;  /* 0x0000000800987947 */ /* 0x000fea0003800000 */
.L_x_14948:
[----:B------:R-:W2:Y:S02]  /*68b0*/  LDG.E.64 R4, desc[UR36][R4.64] ;  /* 0x0000002404047981 */ /* 0x000ea4000c1e1b00 */
[----:B--2---:R0:W1:Y:S01]  /*68c0*/  F2I.F64.TRUNC R23, R4 ;  /* 0x0000000400177311 */ /* 0x004062000030d100 */
[----:B------:R-:W-:Y:S05]  /*68d0*/  BRA `(.L_x_14905) ;  /* 0x00000008008c7947 */ /* 0x000fea0003800000 */
.L_x_14939:
        /* <DEDUP_REMOVED lines=12> */
.L_x_14952:
[----:B------:R-:W2:Y:S02]  /*69a0*/  LDG.E.64 R4, desc[UR36][R4.64] ;  /* 0x0000002404047981 */ /* 0x000ea4000c1e1b00 */
[----:B--2---:R0:W1:Y:S01]  /*69b0*/  F2I.F64.TRUNC R23, R4 ;  /* 0x0000000400177311 */ /* 0x004062000030d100 */
[----:B------:R-:W-:Y:S05]  /*69c0*/  BRA `(.L_x_14905) ;  /* 0x0000000800507947 */ /* 0x000fea0003800000 */
.L_x_14951:
        /* <DEDUP_REMOVED lines=27> */
.L_x_14954:
        /* <DEDUP_REMOVED lines=14> */
.L_x_14953:
[----:B------:R-:W2:Y:S02]  /*6c60*/  LDG.E.U16 R23, desc[UR36][R4.64] ;  /* 0x0000002404177981 */ /* 0x000ea4000c1e1500 */
[----:B--2---:R-:W-:-:S06]  /*6c70*/  IMAD.U32 R23, R23, 0x10000, RZ ;  /* 0x0001000017177824 */ /* 0x004fcc00078e00ff */
[----:B------:R-:W0:Y:S01]  /*6c80*/  F2I.FTZ.TRUNC.NTZ R23, R23 ;  /* 0x0000001700177305 */ /* 0x000e22000021f100 */
[----:B------:R-:W-:Y:S05]  /*6c90*/  BRA `(.L_x_14905) ;  /* 0x00000004009c7947 */ /* 0x000fea0003800000 */
.L_x_14950:
        /* <DEDUP_REMOVED lines=10> */
.L_x_14957:
        /* <DEDUP_REMOVED lines=21> */
.L_x_14961:
[----:B------:R-:W-:Y:S05]  /*6e90*/  BSYNC B1 ;  /* 0x0000000000017941 */ /* 0x000fea0003800000 */
.L_x_14960:
[----:B------:R-:W-:Y:S01]  /*6ea0*/  IMAD.SHL.U32 R3, R3, 0x100000, RZ ;  /* 0x0010000003037824 */ /* 0x000fe200078e00ff */
[----:B------:R-:W-:-:S04]  /*6eb0*/  LEA R0, R0, 0x3b800000, 0x17 ;  /* 0x3b80000000007811 */ /* 0x000fc800078eb8ff */
[----:B------:R-:W-:-:S07]  /*6ec0*/  LOP3.LUT R23, R0, R3, R23, 0xfe, !PT ;  /* 0x0000000300177212 */ /* 0x000fce00078efe17 */
.L_x_14959:
[----:B------:R-:W-:Y:S05]  /*6ed0*/  BSYNC B0 ;  /* 0x0000000000007941 */ /* 0x000fea0003800000 */
.L_x_14958:
[----:B------:R-:W0:Y:S01]  /*6ee0*/  F2I.FTZ.TRUNC.NTZ R23, R23 ;  /* 0x0000001700177305 */ /* 0x000e22000021f100 */
[----:B------:R-:W-:Y:S05]  /*6ef0*/  BRA `(.L_x_14905) ;  /* 0x0000000400047947 */ /* 0x000fea0003800000 */
.L_x_14956:
        /* <DEDUP_REMOVED lines=21> */
.L_x_14965:
[----:B------:R-:W-:Y:S05]  /*7050*/  BSYNC B1 ;  /* 0x0000000000017941 */ /* 0x000fea0003800000 */
.L_x_14964:
[----:B------:R-:W-:Y:S01]  /*7060*/  IMAD.SHL.U32 R3, R3, 0x200000, RZ ;  /* 0x0020000003037824 */ /* 0x000fe200078e00ff */
[----:B------:R-:W-:-:S04]  /*7070*/  LEA R0, R0, 0x37800000, 0x17 ;  /* 0x3780000000007811 */ /* 0x000fc800078eb8ff */
[----:B------:R-:W-:-:S07]  /*7080*/  LOP3.LUT R23, R0, R3, R23, 0xfe, !PT ;  /* 0x0000000300177212 */ /* 0x000fce00078efe17 */
.L_x_14963:
[----:B------:R-:W-:Y:S05]  /*7090*/  BSYNC B0 ;  /* 0x0000000000007941 */ /* 0x000fea0003800000 */
.L_x_14962:
[----:B------:R-:W0:Y:S01]  /*70a0*/  F2I.FTZ.TRUNC.NTZ R23, R23 ;  /* 0x0000001700177305 */ /* 0x000e22000021f100 */
[----:B------:R-:W-:Y:S05]  /*70b0*/  BRA `(.L_x_14905) ;  /* 0x0000000000947947 */ /* 0x000fea0003800000 */
.L_x_14955:
        /* <DEDUP_REMOVED lines=14> */
.L_x_14969:
[----:B------:R-:W-:Y:S05]  /*71a0*/  BSYNC B0 ;  /* 0x0000000000007941 */ /* 0x000fea0003800000 */
.L_x_14968:
[----:B------:R-:W0:Y:S01]  /*71b0*/  F2I.FTZ.TRUNC.NTZ R23, R23 ;  /* 0x0000001700177305 */ /* 0x000e22000021f100 */
[----:B------:R-:W-:Y:S05]  /*71c0*/  BRA `(.L_x_14905) ;  /* 0x0000000000507947 */ /* 0x000fea0003800000 */
.L_x_14943:
        /* <DEDUP_REMOVED lines=16> */
.L_x_14970:
[----:B------:R-:W-:Y:S05]  /*72d0*/  BRA `(.L_x_14905) ;  /* 0x00000000000c7947 */ /* 0x000fea0003800000 */
.L_x_14967:
[----:B------:R0:W5:Y:S01]  /*72e0*/  LDG.E R23, desc[UR36][R4.64] ;  /* 0x0000002404177981 */ /* 0x000162000c1e1900 */
[----:B------:R-:W-:Y:S05]  /*72f0*/  BRA `(.L_x_14905) ;  /* 0x0000000000047947 */ /* 0x000fea0003800000 */
.L_x_14966:
[----:B------:R0:W5:Y:S02]  /*7300*/  LDG.E R23, desc[UR36][R4.64] ;  /* 0x0000002404177981 */ /* 0x000164000c1e1900 */
.L_x_14905:
[----:B------:R-:W-:Y:S05]  /*7310*/  BSYNC B6 ;  /* 0x0000000000067941 */ /* 0x000fea0003800000 */
.L_x_14904:
[----:B------:R-:W3:Y:S01]  /*7320*/  S2R R19, SR_TID.X ;  /* 0x0000000000137919 */ /* 0x000ee20000002100 */
[C---:B-----5:R-:W-:Y:S01]  /*7330*/  ISETP.NE.AND P6, PT, R22.reuse, RZ, PT ;  /* 0x000000ff1600720c */ /* 0x060fe20003fc5270 */
[----:B------:R-:W3:Y:S01]  /*7340*/  LDC.U8 R17, c[0x0][0x240] ;  /* 0x00009000ff117b82 */ /* 0x000ee20000000000 */
[----:B------:R-:W-:Y:S01]  /*7350*/  ISETP.GT.AND P5, PT, R22, RZ, PT ;  /* 0x000000ff1600720c */ /* 0x000fe20003fa4270 */
[----:B------:R-:W-:Y:S01]  /*7360*/  BSSY B6, `(.L_x_14971) ;  /* 0x00000f9000067945 */ /* 0x000fe20003800000 */
[C---:B-12-4-:R-:W-:Y:S01]  /*7370*/  ISETP.NE.AND P0, PT, R28.reuse, RZ, PT ;  /* 0x000000ff1c00720c */ /* 0x056fe20003f05270 */
[----:B0-----:R-:W-:Y:S01]  /*7380*/  IMAD.MOV.U32 R22, RZ, RZ, R23 ;  /* 0x000000ffff167224 */ /* 0x001fe200078e0017 */
[----:B---3--:R-:W-:Y:S02]  /*7390*/  ISETP.NE.AND P1, PT, R25, RZ, PT ;  /* 0x000000ff1900720c */ /* 0x008fe40003f25270 */
[----:B------:R-:W-:Y:S02]  /*73a0*/  ISETP.NE.AND P2, PT, R27, RZ, PT ;  /* 0x000000ff1b00720c */ /* 0x000fe40003f45270 */
[----:B------:R-:W-:-:S02]  /*73b0*/  ISETP.GT.AND P3, PT, R28, RZ, PT ;  /* 0x000000ff1c00720c */ /* 0x000fc40003f64270 */
[----:B------:R-:W-:Y:S02]  /*73c0*/  ISETP.GT.AND P4, PT, R25, RZ, PT ;  /* 0x000000ff1900720c */ /* 0x000fe40003f84270 */
[----:B------:R-:W-:Y:S02]  /*73d0*/  @P6 SEL R26, RZ, 0x1, !P5 ;  /* 0x00000001ff1a6807 */ /* 0x000fe40006800000 */
[----:B------:R-:W-:Y:S02]  /*73e0*/  ISETP.GT.AND P5, PT, R27, RZ, PT ;  /* 0x000000ff1b00720c */ /* 0x000fe40003fa4270 */
[----:B------:R-:W-:Y:S02]  /*73f0*/  @P0 SEL R24, RZ, 0x1, !P3 ;  /* 0x00000001ff180807 */ /* 0x000fe40005800000 */
[----:B------:R-:W-:Y:S02]  /*7400*/  @P1 SEL R18, RZ, 0x1, !P4 ;  /* 0x00000001ff121807 */ /* 0x000fe40006000000 */
[----:B------:R-:W-:-:S02]  /*7410*/  @P2 SEL R22, RZ, 0x1, !P5 ;  /* 0x00000001ff162807 */ /* 0x000fc40006800000 */
[----:B------:R-:W-:-:S13]  /*7420*/  ISETP.GE.AND P6, PT, R19, R16, PT ;  /* 0x000000101300720c */ /* 0x000fda0003fc6270 */
[----:B------:R-:W-:Y:S05]  /*7430*/  @P6 BRA `(.L_x_14972) ;  /* 0x0000000c00ac6947 */ /* 0x000fea0003800000 */
        /* <DEDUP_REMOVED lines=21> */
.L_x_14976:
[----:B------:R0:W-:Y:S01]  /*7590*/  STG.E.U8 desc[UR36][R8.64], R26 ;  /* 0x0000001a08007986 */ /* 0x0001e2000c101124 */
[----:B------:R-:W-:Y:S05]  /*75a0*/  BRA `(.L_x_14972) ;  /* 0x0000000c00507947 */ /* 0x000fea0003800000 */
.L_x_14975:
        /* <DEDUP_REMOVED lines=9> */
.L_x_14979:
[----:B------:R0:W-:Y:S01]  /*7640*/  STG.E desc[UR36][R8.64], R26 ;  /* 0x0000001a08007986 */ /* 0x0001e2000c101924 */
[----:B------:R-:W-:Y:S05]  /*7650*/  BRA `(.L_x_14972) ;  /* 0x0000000c00247947 */ /* 0x000fea0003800000 */
.L_x_14978:
[----:B------:R0:W-:Y:S01]  /*7660*/  STG.E.U16 desc[UR36][R8.64], R26 ;  /* 0x0000001a08007986 */ /* 0x0001e2000c101524 */
[----:B------:R-:W-:Y:S05]  /*7670*/  BRA `(.L_x_14972) ;  /* 0x0000000c001c7947 */ /* 0x000fea0003800000 */
.L_x_14974:
        /* <DEDUP_REMOVED lines=9> */
.L_x_14981:
[----:B------:R-:W-:-:S04]  /*7710*/  I2FP.F32.S32 R0, R26 ;  /* 0x0000001a00007245 */ /* 0x000fc80000201400 */
[----:B------:R-:W-:-:S05]  /*7720*/  F2FP.F16.F32.PACK_AB R0, RZ, R0 ;  /* 0x00000000ff00723e */ /* 0x000fca00000000ff */
[----:B------:R0:W-:Y:S01]  /*7730*/  STG.E.U16 desc[UR36][R8.64], R0 ;  /* 0x0000000008007986 */ /* 0x0001e2000c101524 */
[----:B------:R-:W-:Y:S05]  /*7740*/  BRA `(.L_x_14972) ;  /* 0x0000000800e87947 */ /* 0x000fea0003800000 */
.L_x_14980:
        /* <DEDUP_REMOVED lines=10> */
.L_x_14983:
[----:B------:R-:W-:-:S04]  /*77f0*/  I2FP.F32.S32 R26, R26 ;  /* 0x0000001a001a7245 */ /* 0x000fc80000201400 */
[----:B------:R-:W-:-:S04]  /*7800*/  F2FP.F16.F32.PACK_AB R3, RZ, R26 ;  /* 0x0000001aff03723e */ /* 0x000fc800000000ff */
[----:B------:R-:W-:-:S05]  /*7810*/  PRMT R3, R3, 0x5410, RZ ;  /* 0x0000541003037816 */ /* 0x000fca00000000ff */
[----:B------:R3:W-:Y:S01]  /*7820*/  STG.E desc[UR36][R8.64], R3 ;  /* 0x0000000308007986 */ /* 0x0007e2000c101924 */
[----:B------:R-:W-:Y:S05]  /*7830*/  BRA `(.L_x_14972) ;  /* 0x0000000800ac7947 */ /* 0x000fea0003800000 */
.L_x_14982:
[----:B------:R-:W0:Y:S02]  /*7840*/  I2F.F64 R26, R26 ;  /* 0x0000001a001a7312 */ /* 0x000e240000201c00 */
[----:B0-----:R4:W-:Y:S01]  /*7850*/  STG.E.64 desc[UR36][R8.64], R26 ;  /* 0x0000001a08007986 */ /* 0x0019e2000c101b24 */
[----:B------:R-:W-:Y:S05]  /*7860*/  BRA `(.L_x_14972) ;  /* 0x0000000800a07947 */ /* 0x000fea0003800000 */
.L_x_14973:
        /* <DEDUP_REMOVED lines=12> */
.L_x_14986:
[----:B------:R-:W0:Y:S01]  /*7930*/  I2F.F64 R4, R26 ;  /* 0x0000001a00047312 */ /* 0x000e220000201c00 */
[----:B------:R-:W-:-:S05]  /*7940*/  CS2R R6, SRZ ;  /* 0x0000000000067805 */ /* 0x000fca000001ff00 */
[----:B0-----:R0:W-:Y:S01]  /*7950*/  STG.E.128 desc[UR36][R8.64], R4 ;  /* 0x0000000408007986 */ /* 0x0011e2000c101d24 */
[----:B------:R-:W-:Y:S05]  /*7960*/  BRA `(.L_x_14972) ;  /* 0x0000000800607947 */ /* 0x000fea0003800000 */
.L_x_14985:
        /* <DEDUP_REMOVED lines=21> */
.L_x_14990:
[----:B------:R-:W-:Y:S05]  /*7ac0*/  BSYNC B0 ;  /* 0x0000000000007941 */ /* 0x000fea0003800000 */
.L_x_14989:
[----:B------:R-:W-:-:S05]  /*7ad0*/  LOP3.LUT R5, R0, R5, RZ, 0xfc, !PT ;  /* 0x0000000500057212 */ /* 0x000fca00078efcff */
[----:B------:R0:W-:Y:S01]  /*7ae0*/  STG.E.U8 desc[UR36][R8.64], R5 ;  /* 0x0000000508007986 */ /* 0x0001e2000c101124 */
[----:B------:R-:W-:Y:S05]  /*7af0*/  BRA `(.L_x_14972) ;  /* 0x0000000400fc7947 */ /* 0x000fea0003800000 */
.L_x_14988:
        /* <DEDUP_REMOVED lines=13> */
.L_x_14992:
[----:B------:R-:W-:Y:S01]  /*7bd0*/  IMAD.MOV.U32 R0, RZ, RZ, 0x7f ;  /* 0x0000007fff007424 */ /* 0x000fe200078e00ff */
[----:B------:R-:W-:-:S04]  /*7be0*/  ISETP.GT.U32.AND P0, PT, R3, 0x7f800000, PT ;  /* 0x7f8000000300780c */ /* 0x000fc80003f04070 */
[----:B------:R-:W-:-:S09]  /*7bf0*/  SEL R0, R0, 0x7c, P0 ;  /* 0x0000007c00007807 */ /* 0x000fd20000000000 */
.L_x_14993:
[----:B------:R-:W-:Y:S05]  /*7c00*/  BSYNC B0 ;  /* 0x0000000000007941 */ /* 0x000fea0003800000 */
.L_x_14991:
[----:B------:R-:W-:-:S04]  /*7c10*/  LOP3.LUT R3, R5, 0x80000000, RZ, 0xc0, !PT ;  /* 0x8000000005037812 */ /* 0x000fc800078ec0ff */
[----:B------:R-:W-:-:S04]  /*7c20*/  SHF.R.U32.HI R3, RZ, 0x18, R3 ;  /* 0x00000018ff037819 */ /* 0x000fc80000011603 */
[----:B------:R-:W-:-:S05]  /*7c30*/  LOP3.LUT R3, R0, R3, RZ, 0xfc, !PT ;  /* 0x0000000300037212 */ /* 0x000fca00078efcff */
[----:B------:R0:W-:Y:S01]  /*7c40*/  STG.E.U8 desc[UR36][R8.64], R3 ;  /* 0x0000000308007986 */ /* 0x0001e2000c101124 */
[----:B------:R-:W-:Y:S05]  /*7c50*/  BRA `(.L_x_14972) ;  /* 0x0000000400a47947 */ /* 0x000fea0003800000 */
.L_x_14987:
[----:B------:R-:W-:-:S04]  /*7c60*/  I2FP.F32.S32 R0, R26 ;  /* 0x0000001a00007245 */ /* 0x000fc80000201400 */
[----:B------:R-:W-:-:S05]  /*7c70*/  F2FP.BF16.F32.PACK_AB R0, RZ, R0 ;  /* 0x00000000ff00723e */ /* 0x000fca00000010ff */
[----:B------:R0:W-:Y:S01]  /*7c80*/  STG.E.U16 desc[UR36][R8.64], R0 ;  /* 0x0000000008007986 */ /* 0x0001e2000c101524 */
[----:B------:R-:W-:Y:S05]  /*7c90*/  BRA `(.L_x_14972) ;  /* 0x0000000400947947 */ /* 0x000fea0003800000 */
.L_x_14984:
        /* <DEDUP_REMOVED lines=10> */
.L_x_14996:
        /* <DEDUP_REMOVED lines=17> */
.L_x_14999:
[----:B------:R-:W-:-:S04]  /*7e50*/  LOP3.LUT R3, R5, 0x80000000, RZ, 0xc0, !PT ;  /* 0x8000000005037812 */ /* 0x000fc800078ec0ff */
[----:B------:R-:W-:-:S04]  /*7e60*/  SHF.R.U32.HI R3, RZ, 0x18, R3 ;  /* 0x00000018ff037819 */ /* 0x000fc80000011603 */
[----:B------:R-:W-:-:S04]  /*7e70*/  LOP3.LUT R0, R0, R3, RZ, 0xfc, !PT ;  /* 0x0000000300007212 */ /* 0x000fc800078efcff */
[----:B------:R-:W-:-:S07]  /*7e80*/  PRMT R4, R0, 0x7610, R4 ;  /* 0x0000761000047816 */ /* 0x000fce0000000004 */
.L_x_14998:
[----:B------:R-:W-:Y:S05]  /*7e90*/  BSYNC B0 ;  /* 0x0000000000007941 */ /* 0x000fea0003800000 */
.L_x_14997:
[----:B------:R0:W-:Y:S01]  /*7ea0*/  STG.E.U8 desc[UR36][R8.64], R4 ;  /* 0x0000000408007986 */ /* 0x0001e2000c101124 */
[----:B------:R-:W-:Y:S05]  /*7eb0*/  BRA `(.L_x_14972) ;  /* 0x00000004000c7947 */ /* 0x000fea0003800000 */
.L_x_14995:
        /* <DEDUP_REMOVED lines=17> */
.L_x_15002:
[----:B------:R-:W-:-:S04]  /*7fd0*/  LOP3.LUT R3, R5, 0x80000000, RZ, 0xc0, !PT ;  /* 0x8000000005037812 */ /* 0x000fc800078ec0ff */
[----:B------:R-:W-:-:S04]  /*7fe0*/  SHF.R.U32.HI R3, RZ, 0x18, R3 ;  /* 0x00000018ff037819 */ /* 0x000fc80000011603 */
[----:B------:R-:W-:-:S04]  /*7ff0*/  LOP3.LUT R0, R0, R3, RZ, 0xfc, !PT ;  /* 0x0000000300007212 */ /* 0x000fc800078efcff */
[----:B------:R-:W-:-:S07]  /*8000*/  PRMT R4, R0, 0x7610, R4 ;  /* 0x0000761000047816 */ /* 0x000fce0000000004 */
.L_x_15001:
[----:B------:R-:W-:Y:S05]  /*8010*/  BSYNC B0 ;  /* 0x0000000000007941 */ /* 0x000fea0003800000 */
.L_x_15000:
[----:B------:R0:W-:Y:S01]  /*8020*/  STG.E.U8 desc[UR36][R8.64], R4 ;  /* 0x0000000408007986 */ /* 0x0001e2000c101124 */
[----:B------:R-:W-:Y:S05]  /*8030*/  BRA `(.L_x_14972) ;  /* 0x0000000000ac7947 */ /* 0x000fea0003800000 */
.L_x_14994:
        /* <DEDUP_REMOVED lines=22> */
.L_x_14977:
        /* <DEDUP_REMOVED lines=16> */
.L_x_15005:
[----:B------:R-:W-:Y:S05]  /*82a0*/  BRA `(.L_x_14972) ;  /* 0x0000000000107947 */ /* 0x000fea0003800000 */
.L_x_15004:
[----:B------:R-:W-:-:S05]  /*82b0*/  SHF.R.S32.HI R27, RZ, 0x1f, R26 ;  /* 0x0000001fff1b7819 */ /* 0x000fca000001141a */
[----:B------:R0:W-:Y:S01]  /*82c0*/  STG.E.64 desc[UR36][R8.64], R26 ;  /* 0x0000001a08007986 */ /* 0x0001e2000c101b24 */
[----:B------:R-:W-:Y:S05]  /*82d0*/  BRA `(.L_x_14972) ;  /* 0x0000000000047947 */ /* 0x000fea0003800000 */
.L_x_15003:
[----:B------:R0:W-:Y:S02]  /*82e0*/  STG.E desc[UR36][R8.64], R26 ;  /* 0x0000001a08007986 */ /* 0x0001e4000c101924 */
.L_x_14972:
[----:B------:R-:W-:Y:S05]  /*82f0*/  BSYNC B6 ;  /* 0x0000000000067941 */ /* 0x000fea0003800000 */
.L_x_14971:
[----:B------:R-:W-:Y:S01]  /*8300*/  ISETP.GE.AND P0, PT, R19, R16, PT ;  /* 0x000000101300720c */ /* 0x000fe20003f06270 */
[----:B------:R-:W-:-:S12]  /*8310*/  BSSY B6, `(.L_x_15006) ;  /* 0x00001da000067945 */ /* 0x000fd80003800000 */
[----:B------:R-:W-:Y:S05]  /*8320*/  @P0 BRA `(.L_x_15007) ;  /* 0x0000001c00600947 */ /* 0x000fea0003800000 */
[----:B0-----:R-:W0:Y:S01]  /*8330*/  LDC.64 R4, c[0x0][0x218] ;  /* 0x00008600ff047b82 */ /* 0x001e220000000a00 */
[----:B------:R-:W-:Y:S01]  /*8340*/  IMAD R0, R2, 0x200, R19 ;  /* 0x0000020002007824 */ /* 0x000fe200078e0213 */
[----:B------:R-:W-:Y:S01]  /*8350*/  PRMT R6, R17, 0x9910, RZ ;  /* 0x0000991011067816 */ /* 0x000fe200000000ff */
        /* <DEDUP_REMOVED lines=17> */
.L_x_15011:
[----:B------:R0:W-:Y:S01]  /*8470*/  STG.E.U8 desc[UR36][R4.64], R24 ;  /* 0x0000001804007986 */ /* 0x0001e2000c101124 */
[----:B------:R-:W-:Y:S05]  /*8480*/  BRA `(.L_x_15013) ;  /* 0x0000000c00487947 */ /* 0x000fea0003800000 */
.L_x_15010:
        /* <DEDUP_REMOVED lines=9> */
.L_x_15015:
[----:B------:R0:W-:Y:S01]  /*8520*/  STG.E desc[UR36][R4.64], R24 ;  /* 0x0000001804007986 */ /* 0x0001e2000c101924 */
[----:B------:R-:W-:Y:S05]  /*8530*/  BRA `(.L_x_15013) ;  /* 0x0000000c001c7947 */ /* 0x000fea0003800000 */
.L_x_15014:
[----:B------:R0:W-:Y:S01]  /*8540*/  STG.E.U16 desc[UR36][R4.64], R24 ;  /* 0x0000001804007986 */ /* 0x0001e2000c101524 */
[----:B------:R-:W-:Y:S05]  /*8550*/  BRA `(.L_x_15013) ;  /* 0x0000000c00147947 */ /* 0x000fea0003800000 */
.L_x_15009:
        /* <DEDUP_REMOVED lines=9> */
.L_x_15017:
[----:B------:R-:W-:-:S04]  /*85f0*/  I2FP.F32.S32 R0, R24 ;  /* 0x0000001800007245 */ /* 0x000fc80000201400 */
[----:B------:R-:W-:-:S05]  /*8600*/  F2FP.F16.F32.PACK_AB R0, RZ, R0 ;  /* 0x00000000ff00723e */ /* 0x000fca00000000ff */
[----:B------:R0:W-:Y:S01]  /*8610*/  STG.E.U16 desc[UR36][R4.64], R0 ;  /* 0x0000000004007986 */ /* 0x0001e2000c101524 */
[----:B------:R-:W-:Y:S05]  /*8620*/  BRA `(.L_x_15013) ;  /* 0x0000000800e07947 */ /* 0x000fea0003800000 */
.L_x_15016:
        /* <DEDUP_REMOVED lines=10> */
.L_x_15019:
[----:B------:R-:W-:-:S04]  /*86d0*/  I2FP.F32.S32 R24, R24 ;  /* 0x0000001800187245 */ /* 0x000fc80000201400 */
[----:B------:R-:W-:-:S04]  /*86e0*/  F2FP.F16.F32.PACK_AB R3, RZ, R24 ;  /* 0x00000018ff03723e */ /* 0x000fc800000000ff */
[----:B------:R-:W-:-:S05]  /*86f0*/  PRMT R3, R3, 0x5410, RZ ;  /* 0x0000541003037816 */ /* 0x000fca00000000ff */
[----:B------:R0:W-:Y:S01]  /*8700*/  STG.E desc[UR36][R4.64], R3 ;  /* 0x0000000304007986 */ /* 0x0001e2000c101924 */
[----:B------:R-:W-:Y:S05]  /*8710*/  BRA `(.L_x_15013) ;  /* 0x0000000800a47947 */ /* 0x000fea0003800000 */
.L_x_15018:
[----:B------:R-:W0:Y:S02]  /*8720*/  I2F.F64 R24, R24 ;  /* 0x0000001800187312 */ /* 0x000e240000201c00 */
[----:B0-----:R0:W-:Y:S01]  /*8730*/  STG.E.64 desc[UR36][R4.64], R24 ;  /* 0x0000001804007986 */ /* 0x0011e2000c101b24 */
[----:B------:R-:W-:Y:S05]  /*8740*/  BRA `(.L_x_15013) ;  /* 0x0000000800987947 */ /* 0x000fea0003800000 */
.L_x_15008:
        /* <DEDUP_REMOVED lines=12> */
.L_x_15022:
[----:B------:R-:W0:Y:S01]  /*8810*/  I2F.F64 R24, R24 ;  /* 0x0000001800187312 */ /* 0x000e220000201c00 */
[----:B--2-4-:R-:W-:-:S05]  /*8820*/  CS2R R26, SRZ ;  /* 0x00000000001a7805 */ /* 0x014fca000001ff00 */
[----:B0-----:R0:W-:Y:S01]  /*8830*/  STG.E.128 desc[UR36][R4.64], R24 ;  /* 0x0000001804007986 */ /* 0x0011e2000c101d24 */
[----:B------:R-:W-:Y:S05]  /*8840*/  BRA `(.L_x_15013) ;  /* 0x0000000800587947 */ /* 0x000fea0003800000 */
.L_x_15021:
[----:B------:R-:W-:-:S13]  /*8850*/  ISETP.NE.AND P0, PT, R0, 0xf, PT ;  /* 0x0000000f0000780c */ /* 0x000fda0003f05270 */
[----:B------:R-:W-:Y:S05]  /*8860*/  @!P0 BRA `(.L_x_15023) ;  /* 0x0000000000b48947 */ /* 0x000fea0003800000 */
[----:B------:R-:W-:-:S13]  /*8870*/  ISETP.NE.AND P0, PT, R0, 0x17, PT ;  /* 0x000000170000780c */ /* 0x000fda0003f05270 */
[----:B------:R-:W-:Y:S05]  /*8880*/  @!P0 BRA `(.L_x_15024) ;  /* 0x0000000000548947 */ /* 0x000fea0003800000 */
[----:B------:R-:W-:-:S13]  /*8890*/  ISETP.NE.AND P0, PT, R0, 0x18, PT ;  /* 0x000000180000780c */ /* 0x000fda0003f05270 */
[----:B------:R-:W-:Y:S05]  /*88a0*/  @P0 BRA `(.L_x_15012) ;  /* 0x0000000400ec0947 */ /* 0x000fea0003800000 */
[----:B--2-4-:R-:W-:Y:S01]  /*88b0*/  I2FP.F32.S32 R9, R24 ;  /* 0x0000001800097245 */ /* 0x014fe20000201400 */
        /* <DEDUP_REMOVED lines=14> */
.L_x_15026:
[----:B------:R-:W-:Y:S05]  /*89a0*/  BSYNC B0 ;  /* 0x0000000000007941 */ /* 0x000fea0003800000 */
.L_x_15025:
[----:B------:R-:W-:-:S05]  /*89b0*/  LOP3.LUT R7, R0, R7, RZ, 0xfc, !PT ;  /* 0x0000000700077212 */ /* 0x000fca00078efcff */
[----:B------:R0:W-:Y:S01]  /*89c0*/  STG.E.U8 desc[UR36][R4.64], R7 ;  /* 0x0000000704007986 */ /* 0x0001e2000c101124 */
[----:B------:R-:W-:Y:S05]  /*89d0*/  BRA `(.L_x_15013) ;  /* 0x0000000400f47947 */ /* 0x000fea0003800000 */
.L_x_15024:
        /* <DEDUP_REMOVED lines=13> */
.L_x_15028:
[----:B------:R-:W-:Y:S01]  /*8ab0*/  IMAD.MOV.U32 R0, RZ, RZ, 0x7f ;  /* 0x0000007fff007424 */ /* 0x000fe200078e00ff */
[----:B------:R-:W-:-:S04]  /*8ac0*/  ISETP.GT.U32.AND P0, PT, R3, 0x7f800000, PT ;  /* 0x7f8000000300780c */ /* 0x000fc80003f04070 */
[----:B------:R-:W-:-:S09]  /*8ad0*/  SEL R0, R0, 0x7c, P0 ;  /* 0x0000007c00007807 */ /* 0x000fd20000000000 */
.L_x_15029:
[----:B------:R-:W-:Y:S05]  /*8ae0*/  BSYNC B0 ;  /* 0x0000000000007941 */ /* 0x000fea0003800000 */
.L_x_15027:
[----:B------:R-:W-:-:S04]  /*8af0*/  LOP3.LUT R3, R7, 0x80000000, RZ, 0xc0, !PT ;  /* 0x8000000007037812 */ /* 0x000fc800078ec0ff */
[----:B------:R-:W-:-:S04]  /*8b00*/  SHF.R.U32.HI R3, RZ, 0x18, R3 ;  /* 0x00000018ff037819 */ /* 0x000fc80000011603 */
[----:B------:R-:W-:-:S05]  /*8b10*/  LOP3.LUT R3, R0, R3, RZ, 0xfc, !PT ;  /* 0x0000000300037212 */ /* 0x000fca00078efcff */
[----:B------:R0:W-:Y:S01]  /*8b20*/  STG.E.U8 desc[UR36][R4.64], R3 ;  /* 0x0000000304007986 */ /* 0x0001e2000c101124 */
[----:B------:R-:W-:Y:S05]  /*8b30*/  BRA `(.L_x_15013) ;  /* 0x00000004009c7947 */ /* 0x000fea0003800000 */
.L_x_15023:
[----:B------:R-:W-:-:S04]  /*8b40*/  I2FP.F32.S32 R0, R24 ;  /* 0x0000001800007245 */ /* 0x000fc80000201400 */
[----:B------:R-:W-:-:S05]  /*8b50*/  F2FP.BF16.F32.PACK_AB R0, RZ, R0 ;  /* 0x00000000ff00723e */ /* 0x000fca00000010ff */
[----:B------:R0:W-:Y:S01]  /*8b60*/  STG.E.U16 desc[UR36][R4.64], R0 ;  /* 0x0000000004007986 */ /* 0x0001e2000c101524 */
[----:B------:R-:W-:Y:S05]  /*8b70*/  BRA `(.L_x_15013) ;  /* 0x00000004008c7947 */ /* 0x000fea0003800000 */
.L_x_15020:
        /* <DEDUP_REMOVED lines=10> */
.L_x_15032:
        /* <DEDUP_REMOVED lines=17> */
.L_x_15035:
[----:B------:R-:W-:-:S04]  /*8d30*/  LOP3.LUT R0, R7, 0x80000000, RZ, 0xc0, !PT ;  /* 0x8000000007007812 */ /* 0x000fc800078ec0ff */
[----:B------:R-:W-:-:S04]  /*8d40*/  SHF.R.U32.HI R0, RZ, 0x18, R0 ;  /* 0x00000018ff007819 */ /* 0x000fc80000011600 */
[----:B------:R-:W-:-:S07]  /*8d50*/  LOP3.LUT R0, R3, R0, RZ, 0xfc, !PT ;  /* 0x0000000003007212 */ /* 0x000fce00078efcff */
.L_x_15034:
[----:B------:R-:W-:Y:S05]  /*8d60*/  BSYNC B0 ;  /* 0x0000000000007941 */ /* 0x000fea0003800000 */
.L_x_15033:
[----:B------:R0:W-:Y:S01]  /*8d70*/  STG.E.U8 desc[UR36][R4.64], R0 ;  /* 0x0000000004007986 */ /* 0x0001e2000c101124 */
[----:B------:R-:W-:Y:S05]  /*8d80*/  BRA `(.L_x_15013) ;  /* 0x0000000400087947 */ /* 0x000fea0003800000 */
.L_x_15031:
        /* <DEDUP_REMOVED lines=17> */
.L_x_15038:
[----:B------:R-:W-:-:S04]  /*8ea0*/  LOP3.LUT R0, R7, 0x80000000, RZ, 0xc0, !PT ;  /* 0x8000000007007812 */ /* 0x000fc800078ec0ff */
[----:B------:R-:W-:-:S04]  /*8eb0*/  SHF.R.U32.HI R0, RZ, 0x18, R0 ;  /* 0x00000018ff007819 */ /* 0x000fc80000011600 */
[----:B------:R-:W-:-:S07]  /*8ec0*/  LOP3.LUT R0, R3, R0, RZ, 0xfc, !PT ;  /* 0x0000000003007212 */ /* 0x000fce00078efcff */
.L_x_15037:
[----:B------:R-:W-:Y:S05]  /*8ed0*/  BSYNC B0 ;  /* 0x0000000000007941 */ /* 0x000fea0003800000 */
.L_x_15036:
[----:B------:R0:W-:Y:S01]  /*8ee0*/  STG.E.U8 desc[UR36][R4.64], R0 ;  /* 0x0000000004007986 */ /* 0x0001e2000c101124 */
[----:B------:R-:W-:Y:S05]  /*8ef0*/  BRA `(.L_x_15013) ;  /* 0x0000000000ac7947 */ /* 0x000fea0003800000 */
.L_x_15030:
        /* <DEDUP_REMOVED lines=22> */
.L_x_15012:
        /* <DEDUP_REMOVED lines=11> */
[----:B--2-4-:R-:W-:Y:S02]  /*9110*/  IMAD.MOV.U32 R8, RZ, RZ, 0x65 ;  /* 0x00000065ff087424 */ /* 0x014fe400078e00ff */
[----:B------:R-:W-:Y:S02]  /*9120*/  IMAD.MOV.U32 R12, RZ, RZ, 0x1 ;  /* 0x00000001ff0c7424 */ /* 0x000fe400078e00ff */
[----:B------:R-:W-:-:S07]  /*9130*/  IMAD.MOV.U32 R13, RZ, RZ, RZ ;  /* 0x000000ffff0d7224 */ /* 0x000fce00078e00ff */
[----:B------:R-:W-:-:S07]  /*9140*/  LEPC R20, `(.L_x_15041) ;  /* 0x000000001014794e */ /* 0x000fce0000000000 */
[----:B0-----:R-:W-:Y:S05]  /*9150*/  CALL.ABS.NOINC R14 ;  /* 0x000000000e007343 */ /* 0x001fea0003c00000 */
.L_x_15041:
[----:B------:R-:W-:Y:S05]  /*9160*/  BRA `(.L_x_15013) ;  /* 0x0000000000107947 */ /* 0x000fea0003800000 */
.L_x_15040:
[----:B------:R-:W-:-:S05]  /*9170*/  SHF.R.S32.HI R25, RZ, 0x1f, R24 ;  /* 0x0000001fff197819 */ /* 0x000fca0000011418 */
[----:B------:R0:W-:Y:S01]  /*9180*/  STG.E.64 desc[UR36][R4.64], R24 ;  /* 0x0000001804007986 */ /* 0x0001e2000c101b24 */
[----:B------:R-:W-:Y:S05]  /*9190*/  BRA `(.L_x_15013) ;  /* 0x0000000000047947 */ /* 0x000fea0003800000 */
.L_x_15039:
[----:B------:R0:W-:Y:S02]  /*91a0*/  STG.E desc[UR36][R4.64], R24 ;  /* 0x0000001804007986 */ /* 0x0001e4000c101924 */
.L_x_15013:
[----:B------:R-:W-:-:S05]  /*91b0*/  VIADD R19, R19, 0x80 ;  /* 0x0000008013137836 */ /* 0x000fca0000000000 */
[----:B------:R-:W-:-:S13]  /*91c0*/  ISETP.GE.AND P0, PT, R19, R16, PT ;  /* 0x000000101300720c */ /* 0x000fda0003f06270 */
[----:B------:R-:W-:Y:S05]  /*91d0*/  @P0 BRA `(.L_x_15007) ;  /* 0x0000000c00b40947 */ /* 0x000fea0003800000 */
[----:B--2-4-:R-:W2:Y:S01]  /*91e0*/  LDC.64 R8, c[0x0][0x218] ;  /* 0x00008600ff087b82 */ /* 0x014ea20000000a00 */
[----:B0-----:R-:W-:Y:S01]  /*91f0*/  IMAD R0, R2, 0x200, R19 ;  /* 0x0000020002007824 */ /* 0x001fe200078e0213 */
[----:B-1-3--:R-:W-:Y:S01]  /*9200*/  PRMT R4, R17, 0x9910, RZ ;  /* 0x0000991011047816 */ /* 0x00afe200000000ff */
[----:B------:R-:W-:Y:S02]  /*9210*/  ULDC UR4, c[0x0][0x244] ;  /* 0x0000910000047ab9 */ /* 0x000fe40000000800 */
[----:B------:R-:W-:Y:S02]  /*9220*/  IMAD R3, R0, UR4, RZ ;  /* 0x0000000400037c24 */ /* 0x000fe4000f8e02ff */
[----:B------:R-:W-:-:S05]  /*9230*/  IMAD.MOV.U32 R0, RZ, RZ, R4 ;  /* 0x000000ffff007224 */ /* 0x000fca00078e0004 */
        /* <DEDUP_REMOVED lines=14> */
.L_x_15045:
[----:B------:R0:W-:Y:S01]  /*9320*/  STG.E.U8 desc[UR36][R8.64], R18 ;  /* 0x0000001208007986 */ /* 0x0001e2000c101124 */
[----:B------:R-:W-:Y:S05]  /*9330*/  BRA `(.L_x_15047) ;  /* 0x0000000c00587947 */ /* 0x000fea0003800000 */
.L_x_15044:
[----:B------:R-:W-:-:S13]  /*9340*/  ISETP.NE.AND P0, PT, R0, 0x2, PT ;  /* 0x000000020000780c */ /* 0x000fda0003f05270 */
[----:B------:R-:W-:Y:S05]  /*9350*/  @!P0 BRA `(.L_x_15048) ;  /* 0x0000000000288947 */ /* 0x000fea0003800000 */
[----:B------:R-:W-:-:S13]  /*9360*/  ISETP.NE.AND P0, PT, R0, 0x3, PT ;  /* 0x000000030000780c */ /* 0x000fda0003f05270 */
[----:B------:R-:W-:Y:S05]  /*9370*/  @!P0 BRA `(.L_x_15049) ;  /* 0x0000000000188947 */ /* 0x000fea0003800000 */
[----:B------:R-:W-:-:S13]  /*9380*/  ISETP.NE.AND P0, PT, R0, 0x4, PT ;  /* 0x000000040000780c */ /* 0x000fda0003f05270 */
[----:B------:R-:W-:Y:S05]  /*9390*/  @P0 BRA `(.L_x_15046) ;  /* 0x0000000800e80947 */ /* 0x000fea0003800000 */
[--C-:B------:R-:W-:Y:S01]  /*93a0*/  SHF.R.S32.HI R5, RZ, 0x1f, R18.reuse ;  /* 0x0000001fff057819 */ /* 0x100fe20000011412 */
[----:B------:R-:W-:-:S05]  /*93b0*/  IMAD.MOV.U32 R4, RZ, RZ, R18 ;  /* 0x000000ffff047224 */ /* 0x000fca00078e0012 */
[----:B------:R0:W-:Y:S01]  /*93c0*/  STG.E.64 desc[UR36][R8.64], R4 ;  /* 0x0000000408007986 */ /* 0x0001e2000c101b24 */
[----:B------:R-:W-:Y:S05]  /*93d0*/  BRA `(.L_x_15047) ;  /* 0x0000000c00307947 */ /* 0x000fea0003800000 */
.L_x_15049:
[----:B------:R0:W-:Y:S01]  /*93e0*/  STG.E desc[UR36][R8.64], R18 ;  /* 0x0000001208007986 */ /* 0x0001e2000c101924 */
[----:B------:R-:W-:Y:S05]  /*93f0*/  BRA `(.L_x_15047) ;  /* 0x0000000c00287947 */ /* 0x000fea0003800000 */
.L_x_15048:
[----:B------:R0:W-:Y:S01]  /*9400*/  STG.E.U16 desc[UR36][R8.64], R18 ;  /* 0x0000001208007986 */ /* 0x0001e2000c101524 */
[----:B------:R-:W-:Y:S05]  /*9410*/  BRA `(.L_x_15047) ;  /* 0x0000000c00207947 */ /* 0x000fea0003800000 */
.L_x_15043:
        /* <DEDUP_REMOVED lines=9> */
.L_x_15051:
[----:B------:R-:W-:-:S04]  /*94b0*/  I2FP.F32.S32 R0, R18 ;  /* 0x0000001200007245 */ /* 0x000fc80000201400 */
[----:B------:R-:W-:-:S05]  /*94c0*/  F2FP.F16.F32.PACK_AB R0, RZ, R0 ;  /* 0x00000000ff00723e */ /* 0x000fca00000000ff */
[----:B------:R4:W-:Y:S01]  /*94d0*/  STG.E.U16 desc[UR36][R8.64], R0 ;  /* 0x0000000008007986 */ /* 0x0009e2000c101524 */
[----:B------:R-:W-:Y:S05]  /*94e0*/  BRA `(.L_x_15047) ;  /* 0x0000000800ec7947 */ /* 0x000fea0003800000 */
.L_x_15050:
        /* <DEDUP_REMOVED lines=10> */
.L_x_15053:
[----:B------:R-:W-:-:S04]  /*9590*/  I2FP.F32.S32 R18, R18 ;  /* 0x0000001200127245 */ /* 0x000fc80000201400 */
[----:B------:R-:W-:-:S04]  /*95a0*/  F2FP.F16.F32.PACK_AB R3, RZ, R18 ;  /* 0x00000012ff03723e */ /* 0x000fc800000000ff */
[----:B------:R-:W-:-:S05]  /*95b0*/  PRMT R3, R3, 0x5410, RZ ;  /* 0x0000541003037816 */ /* 0x000fca00000000ff */
[----:B------:R2:W-:Y:S01]  /*95c0*/  STG.E desc[UR36][R8.64], R3 ;  /* 0x0000000308007986 */ /* 0x0005e2000c101924 */
[----:B------:R-:W-:Y:S05]  /*95d0*/  BRA `(.L_x_15047) ;  /* 0x0000000800b07947 */ /* 0x000fea0003800000 */
.L_x_15052:
[----:B------:R-:W0:Y:S02]  /*95e0*/  I2F.F64 R4, R18 ;  /* 0x0000001200047312 */ /* 0x000e240000201c00 */
[----:B0-----:R0:W-:Y:S01]  /*95f0*/  STG.E.64 desc[UR36][R8.64], R4 ;  /* 0x0000000408007986 */ /* 0x0011e2000c101b24 */
[----:B------:R-:W-:Y:S05]  /*9600*/  BRA `(.L_x_15047) ;  /* 0x0000000800a47947 */ /* 0x000fea0003800000 */
.L_x_15042:
        /* <DEDUP_REMOVED lines=12> */
.L_x_15056:
[----:B------:R-:W0:Y:S01]  /*96d0*/  I2F.F64 R4, R18 ;  /* 0x0000001200047312 */ /* 0x000e220000201c00 */
[----:B------:R-:W-:-:S05]  /*96e0*/  CS2R R6, SRZ ;  /* 0x0000000000067805 */ /* 0x000fca000001ff00 */
[----:B0-----:R0:W-:Y:S01]  /*96f0*/  STG.E.128 desc[UR36][R8.64], R4 ;  /* 0x0000000408007986 */ /* 0x0011e2000c101d24 */
[----:B------:R-:W-:Y:S05]  /*9700*/  BRA `(.L_x_15047) ;  /* 0x0000000800647947 */ /* 0x000fea0003800000 */
.L_x_15055:
        /* <DEDUP_REMOVED lines=21> */
.L_x_15060:
[----:B------:R-:W-:Y:S05]  /*9860*/  BSYNC B0 ;  /* 0x0000000000007941 */ /* 0x000fea0003800000 */
.L_x_15059:
[----:B------:R-:W-:-:S05]  /*9870*/  LOP3.LUT R5, R0, R5, RZ, 0xfc, !PT ;  /* 0x0000000500057212 */ /* 0x000fca00078efcff */
[----:B------:R0:W-:Y:S01]  /*9880*/  STG.E.U8 desc[UR36][R8.64], R5 ;  /* 0x0000000508007986 */ /* 0x0001e2000c101124 */
[----:B------:R-:W-:Y:S05]  /*9890*/  BRA `(.L_x_15047) ;  /* 0x0000000800007947 */ /* 0x000fea0003800000 */
.L_x_15058:
        /* <DEDUP_REMOVED lines=13> */
.L_x_15062:
[----:B------:R-:W-:Y:S01]  /*9970*/  IMAD.MOV.U32 R0, RZ, RZ, 0x7f ;  /* 0x0000007fff007424 */ /* 0x000fe200078e00ff */
[----:B------:R-:W-:-:S04]  /*9980*/  ISETP.GT.U32.AND P0, PT, R3, 0x7f800000, PT ;  /* 0x7f8000000300780c */ /* 0x000fc80003f04070 */
[----:B------:R-:W-:-:S09]  /*9990*/  SEL R0, R0, 0x7c, P0 ;  /* 0x0000007c00007807 */ /* 0x000fd20000000000 */
.L_x_15063:
[----:B------:R-:W-:Y:S05]  /*99a0*/  BSYNC B0 ;  /* 0x0000000000007941 */ /* 0x000fea0003800000 */
.L_x_15061:
[----:B------:R-:W-:-:S04]  /*99b0*/  LOP3.LUT R3, R5, 0x80000000, RZ, 0xc0, !PT ;  /* 0x8000000005037812 */ /* 0x000fc800078ec0ff */
[----:B------:R-:W-:-:S04]  /*99c0*/  SHF.R.U32.HI R3, RZ, 0x18, R3 ;  /* 0x00000018ff037819 */ /* 0x000fc80000011603 */
[----:B------:R-:W-:-:S05]  /*99d0*/  LOP3.LUT R3, R0, R3, RZ, 0xfc, !PT ;  /* 0x0000000300037212 */ /* 0x000fca00078efcff */
[----:B------:R0:W-:Y:S01]  /*99e0*/  STG.E.U8 desc[UR36][R8.64], R3 ;  /* 0x0000000308007986 */ /* 0x0001e2000c101124 */
[----:B------:R-:W-:Y:S05]  /*99f0*/  BRA `(.L_x_15047) ;  /* 0x0000000400a87947 */ /* 0x000fea0003800000 */
.L_x_15057:
[----:B------:R-:W-:-:S04]  /*9a00*/  I2FP.F32.S32 R0, R18 ;  /* 0x0000001200007245 */ /* 0x000fc80000201400 */
[----:B------:R-:W-:-:S05]  /*9a10*/  F2FP.BF16.F32.PACK_AB R0, RZ, R0 ;  /* 0x00000000ff00723e */ /* 0x000fca00000010ff */
[----:B------:R0:W-:Y:S01]  /*9a20*/  STG.E.U16 desc[UR36][R8.64], R0 ;  /* 0x0000000008007986 */ /* 0x0001e2000c101524 */
[----:B------:R-:W-:Y:S05]  /*9a30*/  BRA `(.L_x_15047) ;  /* 0x0000000400987947 */ /* 0x000fea0003800000 */
.L_x_15054:
        /* <DEDUP_REMOVED lines=10> */
.L_x_15066:
        /* <DEDUP_REMOVED lines=17> */
.L_x_15069:
[----:B------:R-:W-:-:S04]  /*9bf0*/  LOP3.LUT R3, R5, 0x80000000, RZ, 0xc0, !PT ;  /* 0x8000000005037812 */ /* 0x000fc800078ec0ff */
[----:B------:R-:W-:-:S04]  /*9c00*/  SHF.R.U32.HI R3, RZ, 0x18, R3 ;  /* 0x00000018ff037819 */ /* 0x000fc80000011603 */
[----:B------:R-:W-:-:S04]  /*9c10*/  LOP3.LUT R0, R0, R3, RZ, 0xfc, !PT ;  /* 0x0000000300007212 */ /* 0x000fc800078efcff */
[----:B------:R-:W-:-:S07]  /*9c20*/  PRMT R4, R0, 0x7610, R4 ;  /* 0x0000761000047816 */ /* 0x000fce0000000004 */
.L_x_15068:
[----:B------:R-:W-:Y:S05]  /*9c30*/  BSYNC B0 ;  /* 0x0000000000007941 */ /* 0x000fea0003800000 */
.L_x_15067:
[----:B------:R0:W-:Y:S01]  /*9c40*/  STG.E.U8 desc[UR36][R8.64], R4 ;  /* 0x0000000408007986 */ /* 0x0001e2000c101124 */
[----:B------:R-:W-:Y:S05]  /*9c50*/  BRA `(.L_x_15047) ;  /* 0x0000000400107947 */ /* 0x000fea0003800000 */
.L_x_15065:
        /* <DEDUP_REMOVED lines=17> */
.L_x_15072:
[----:B------:R-:W-:-:S04]  /*9d70*/  LOP3.LUT R3, R5, 0x80000000, RZ, 0xc0, !PT ;  /* 0x8000000005037812 */ /* 0x000fc800078ec0ff */
[----:B------:R-:W-:-:S04]  /*9d80*/  SHF.R.U32.HI R3, RZ, 0x18, R3 ;  /* 0x00000018ff037819 */ /* 0x000fc80000011603 */
[----:B------:R-:W-:-:S04]  /*9d90*/  LOP3.LUT R0, R0, R3, RZ, 0xfc, !PT ;  /* 0x0000000300007212 */ /* 0x000fc800078efcff */
[----:B------:R-:W-:-:S07]  /*9da0*/  PRMT R4, R0, 0x7610, R4 ;  /* 0x0000761000047816 */ /* 0x000fce0000000004 */
.L_x_15071:
[----:B------:R-:W-:Y:S05]  /*9db0*/  BSYNC B0 ;  /* 0x0000000000007941 */ /* 0x000fea0003800000 */
.L_x_15070:
[----:B------:R0:W-:Y:S01]  /*9dc0*/  STG.E.U8 desc[UR36][R8.64], R4 ;  /* 0x0000000408007986 */ /* 0x0001e2000c101124 */
[----:B------:R-:W-:Y:S05]  /*9dd0*/  BRA `(.L_x_15047) ;  /* 0x0000000000b07947 */ /* 0x000fea0003800000 */
.L_x_15064:
        /* <DEDUP_REMOVED lines=22> */
.L_x_15046:
        /* <DEDUP_REMOVED lines=16> */
.L_x_15075:
[----:B------:R-:W-:Y:S05]  /*a040*/  BRA `(.L_x_15047) ;  /* 0x0000000000147947 */ /* 0x000fea0003800000 */
.L_x_15074:
[--C-:B------:R-:W-:Y:S01]  /*a050*/  SHF.R.S32.HI R5, RZ, 0x1f, R18.reuse ;  /* 0x0000001fff057819 */ /* 0x100fe20000011412 */
[----:B------:R-:W-:-:S05]  /*a060*/  IMAD.MOV.U32 R4, RZ, RZ, R18 ;  /* 0x000000ffff047224 */ /* 0x000fca00078e0012 */
[----:B------:R0:W-:Y:S01]  /*a070*/  STG.E.64 desc[UR36][R8.64], R4 ;  /* 0x0000000408007986 */ /* 0x0001e2000c101b24 */
[----:B------:R-:W-:Y:S05]  /*a080*/  BRA `(.L_x_15047) ;  /* 0x0000000000047947 */ /* 0x000fea0003800000 */
.L_x_15073:
[----:B------:R0:W-:Y:S02]  /*a090*/  STG.E desc[UR36][R8.64], R18 ;  /* 0x0000001208007986 */ /* 0x0001e4000c101924 */
.L_x_15047:
[----:B------:R-:W-:-:S07]  /*a0a0*/  VIADD R19, R19, 0x80 ;  /* 0x0000008013137836 */ /* 0x000fce0000000000 */
.L_x_15007:
[----:B------:R-:W-:Y:S05]  /*a0b0*/  BSYNC B6 ;  /* 0x0000000000067941 */ /* 0x000fea0003800000 */
.L_x_15006:
[----:B------:R-:W-:-:S13]  /*a0c0*/  ISETP.GE.AND P0, PT, R19, R16, PT ;  /* 0x000000101300720c */ /* 0x000fda0003f06270 */
[----:B------:R-:W-:Y:S05]  /*a0d0*/  @P0 EXIT ;  /* 0x000000000000094d */ /* 0x000fea0003800000 */
[----:B01-3--:R-:W0:Y:S01]  /*a0e0*/  LDC.64 R4, c[0x0][0x218] ;  /* 0x00008600ff047b82 */ /* 0x00be220000000a00 */
[----:B----4-:R-:W-:Y:S01]  /*a0f0*/  PRMT R0, R17, 0x9910, RZ ;  /* 0x0000991011007816 */ /* 0x010fe200000000ff */
[----:B------:R-:W-:Y:S01]  /*a100*/  IMAD R2, R2, 0x200, R19 ;  /* 0x0000020002027824 */ /* 0x000fe200078e0213 */
[----:B------:R-:W-:Y:S02]  /*a110*/  ULDC UR4, c[0x0][0x244] ;  /* 0x0000910000047ab9 */ /* 0x000fe40000000800 */
[----:B------:R-:W-:Y:S01]  /*a120*/  ISETP.GT.AND P1, PT, R0, 0x9, PT ;  /* 0x000000090000780c */ /* 0x000fe20003f24270 */
[----:B--2---:R-:W-:-:S05]  /*a130*/  IMAD R3, R2, UR4, RZ ;  /* 0x0000000402037c24 */ /* 0x004fca000f8e02ff */
        /* <DEDUP_REMOVED lines=13> */
.L_x_15079:
[----:B------:R-:W-:Y:S01]  /*a210*/  STG.E.U8 desc[UR36][R2.64], R22 ;  /* 0x0000001602007986 */ /* 0x000fe2000c101124 */
[----:B------:R-:W-:Y:S05]  /*a220*/  EXIT ;  /* 0x000000000000794d */ /* 0x000fea0003800000 */
.L_x_15078:
        /* <DEDUP_REMOVED lines=9> */
.L_x_15082:
[----:B------:R-:W-:Y:S01]  /*a2c0*/  STG.E desc[UR36][R2.64], R22 ;  /* 0x0000001602007986 */ /* 0x000fe2000c101924 */
[----:B------:R-:W-:Y:S05]  /*a2d0*/  EXIT ;  /* 0x000000000000794d */ /* 0x000fea0003800000 */
.L_x_15081:
[----:B------:R-:W-:Y:S01]  /*a2e0*/  STG.E.U16 desc[UR36][R2.64], R22 ;  /* 0x0000001602007986 */ /* 0x000fe2000c101524 */
[----:B------:R-:W-:Y:S05]  /*a2f0*/  EXIT ;  /* 0x000000000000794d */ /* 0x000fea0003800000 */
.L_x_15077:
        /* <DEDUP_REMOVED lines=9> */
.L_x_15084:
[----:B------:R-:W-:-:S04]  /*a390*/  I2FP.F32.S32 R0, R22 ;  /* 0x0000001600007245 */ /* 0x000fc80000201400 */
[----:B------:R-:W-:-:S05]  /*a3a0*/  F2FP.F16.F32.PACK_AB R0, RZ, R0 ;  /* 0x00000000ff00723e */ /* 0x000fca00000000ff */
[----:B------:R-:W-:Y:S01]  /*a3b0*/  STG.E.U16 desc[UR36][R2.64], R0 ;  /* 0x0000000002007986 */ /* 0x000fe2000c101524 */
[----:B------:R-:W-:Y:S05]  /*a3c0*/  EXIT ;  /* 0x000000000000794d */ /* 0x000fea0003800000 */
.L_x_15083:
        /* <DEDUP_REMOVED lines=10> */
.L_x_15086:
[----:B------:R-:W-:-:S04]  /*a470*/  I2FP.F32.S32 R22, R22 ;  /* 0x0000001600167245 */ /* 0x000fc80000201400 */
[----:B------:R-:W-:-:S04]  /*a480*/  F2FP.F16.F32.PACK_AB R5, RZ, R22 ;  /* 0x00000016ff05723e */ /* 0x000fc800000000ff */
[----:B------:R-:W-:-:S05]  /*a490*/  PRMT R5, R5, 0x5410, RZ ;  /* 0x0000541005057816 */ /* 0x000fca00000000ff */
[----:B------:R-:W-:Y:S01]  /*a4a0*/  STG.E desc[UR36][R2.64], R5 ;  /* 0x0000000502007986 */ /* 0x000fe2000c101924 */
[----:B------:R-:W-:Y:S05]  /*a4b0*/  EXIT ;  /* 0x000000000000794d */ /* 0x000fea0003800000 */
.L_x_15085:
[----:B------:R-:W0:Y:S02]  /*a4c0*/  I2F.F64 R22, R22 ;  /* 0x0000001600167312 */ /* 0x000e240000201c00 */
[----:B0-----:R-:W-:Y:S01]  /*a4d0*/  STG.E.64 desc[UR36][R2.64], R22 ;  /* 0x0000001602007986 */ /* 0x001fe2000c101b24 */
[----:B------:R-:W-:Y:S05]  /*a4e0*/  EXIT ;  /* 0x000000000000794d */ /* 0x000fea0003800000 */
.L_x_15076:
        /* <DEDUP_REMOVED lines=12> */
.L_x_15089:
[----:B------:R-:W0:Y:S01]  /*a5b0*/  I2F.F64 R4, R22 ;  /* 0x0000001600047312 */ /* 0x000e220000201c00 */
[----:B------:R-:W-:-:S05]  /*a5c0*/  CS2R R6, SRZ ;  /* 0x0000000000067805 */ /* 0x000fca000001ff00 */
[----:B0-----:R-:W-:Y:S01]  /*a5d0*/  STG.E.128 desc[UR36][R2.64], R4 ;  /* 0x0000000402007986 */ /* 0x001fe2000c101d24 */
[----:B------:R-:W-:Y:S05]  /*a5e0*/  EXIT ;  /* 0x000000000000794d */ /* 0x000fea0003800000 */
.L_x_15088:
        /* <DEDUP_REMOVED lines=21> */
.L_x_15093:
[----:B------:R-:W-:Y:S05]  /*a740*/  BSYNC B0 ;  /* 0x0000000000007941 */ /* 0x000fea0003800000 */
.L_x_15092:
[----:B------:R-:W-:-:S05]  /*a750*/  LOP3.LUT R5, R0, R5, RZ, 0xfc, !PT ;  /* 0x0000000500057212 */ /* 0x000fca00078efcff */
[----:B------:R-:W-:Y:S01]  /*a760*/  STG.E.U8 desc[UR36][R2.64], R5 ;  /* 0x0000000502007986 */ /* 0x000fe2000c101124 */
[----:B------:R-:W-:Y:S05]  /*a770*/  EXIT ;  /* 0x000000000000794d */ /* 0x000fea0003800000 */
.L_x_15091:
        /* <DEDUP_REMOVED lines=13> */
.L_x_15095:
[----:B------:R-:W-:Y:S01]  /*a850*/  IMAD.MOV.U32 R0, RZ, RZ, 0x7f ;  /* 0x0000007fff007424 */ /* 0x000fe200078e00ff */
[----:B------:R-:W-:-:S04]  /*a860*/  ISETP.GT.U32.AND P0, PT, R4, 0x7f800000, PT ;  /* 0x7f8000000400780c */ /* 0x000fc80003f04070 */
[----:B------:R-:W-:-:S09]  /*a870*/  SEL R0, R0, 0x7c, P0 ;  /* 0x0000007c00007807 */ /* 0x000fd20000000000 */
.L_x_15096:
[----:B------:R-:W-:Y:S05]  /*a880*/  BSYNC B0 ;  /* 0x0000000000007941 */ /* 0x000fea0003800000 */
.L_x_15094:
[----:B------:R-:W-:-:S04]  /*a890*/  LOP3.LUT R4, R5, 0x80000000, RZ, 0xc0, !PT ;  /* 0x8000000005047812 */ /* 0x000fc800078ec0ff */
[----:B------:R-:W-:-:S04]  /*a8a0*/  SHF.R.U32.HI R5, RZ, 0x18, R4 ;  /* 0x00000018ff057819 */ /* 0x000fc80000011604 */
[----:B------:R-:W-:-:S05]  /*a8b0*/  LOP3.LUT R5, R0, R5, RZ, 0xfc, !PT ;  /* 0x0000000500057212 */ /* 0x000fca00078efcff */
[----:B------:R-:W-:Y:S01]  /*a8c0*/  STG.E.U8 desc[UR36][R2.64], R5 ;  /* 0x0000000502007986 */ /* 0x000fe2000c101124 */
[----:B------:R-:W-:Y:S05]  /*a8d0*/  EXIT ;  /* 0x000000000000794d */ /* 0x000fea0003800000 */
.L_x_15090:
[----:B------:R-:W-:-:S04]  /*a8e0*/  I2FP.F32.S32 R0, R22 ;  /* 0x0000001600007245 */ /* 0x000fc80000201400 */
[----:B------:R-:W-:-:S05]  /*a8f0*/  F2FP.BF16.F32.PACK_AB R0, RZ, R0 ;  /* 0x00000000ff00723e */ /* 0x000fca00000010ff */
[----:B------:R-:W-:Y:S01]  /*a900*/  STG.E.U16 desc[UR36][R2.64], R0 ;  /* 0x0000000002007986 */ /* 0x000fe2000c101524 */
[----:B------:R-:W-:Y:S05]  /*a910*/  EXIT ;  /* 0x000000000000794d */ /* 0x000fea0003800000 */
.L_x_15087:
        /* <DEDUP_REMOVED lines=10> */
.L_x_15099:
        /* <DEDUP_REMOVED lines=17> */
.L_x_15102:
[----:B------:R-:W-:-:S04]  /*aad0*/  LOP3.LUT R0, R7, 0x80000000, RZ, 0xc0, !PT ;  /* 0x8000000007007812 */ /* 0x000fc800078ec0ff */
[----:B------:R-:W-:-:S04]  /*aae0*/  SHF.R.U32.HI R5, RZ, 0x18, R0 ;  /* 0x00000018ff057819 */ /* 0x000fc80000011600 */
[----:B------:R-:W-:-:S04]  /*aaf0*/  LOP3.LUT R4, R4, R5, RZ, 0xfc, !PT ;  /* 0x0000000504047212 */ /* 0x000fc800078efcff */
[----:B------:R-:W-:-:S07]  /*ab00*/  PRMT R0, R4, 0x7610, R0 ;  /* 0x0000761004007816 */ /* 0x000fce0000000000 */
.L_x_15101:
[----:B------:R-:W-:Y:S05]  /*ab10*/  BSYNC B0 ;  /* 0x0000000000007941 */ /* 0x000fea0003800000 */
.L_x_15100:
[----:B------:R-:W-:Y:S01]  /*ab20*/  STG.E.U8 desc[UR36][R2.64], R0 ;  /* 0x0000000002007986 */ /* 0x000fe2000c101124 */
[----:B------:R-:W-:Y:S05]  /*ab30*/  EXIT ;  /* 0x000000000000794d */ /* 0x000fea0003800000 */
.L_x_15098:
        /* <DEDUP_REMOVED lines=17> */
.L_x_15105:
[----:B------:R-:W-:-:S04]  /*ac50*/  LOP3.LUT R0, R7, 0x80000000, RZ, 0xc0, !PT ;  /* 0x8000000007007812 */ /* 0x000fc800078ec0ff */
[----:B------:R-:W-:-:S04]  /*ac60*/  SHF.R.U32.HI R5, RZ, 0x18, R0 ;  /* 0x00000018ff057819 */ /* 0x000fc80000011600 */
[----:B------:R-:W-:-:S04]  /*ac70*/  LOP3.LUT R4, R4, R5, RZ, 0xfc, !PT ;  /* 0x0000000504047212 */ /* 0x000fc800078efcff */
[----:B------:R-:W-:-:S07]  /*ac80*/  PRMT R0, R4, 0x7610, R0 ;  /* 0x0000761004007816 */ /* 0x000fce0000000000 */
.L_x_15104:
[----:B------:R-:W-:Y:S05]  /*ac90*/  BSYNC B0 ;  /* 0x0000000000007941 */ /* 0x000fea0003800000 */
.L_x_15103:
[----:B------:R-:W-:Y:S01]  /*aca0*/  STG.E.U8 desc[UR36][R2.64], R0 ;  /* 0x0000000002007986 */ /* 0x000fe2000c101124 */
[----:B------:R-:W-:Y:S05]  /*acb0*/  EXIT ;  /* 0x000000000000794d */ /* 0x000fea0003800000 */
.L_x_15097:
        /* <DEDUP_REMOVED lines=22> */
.L_x_15080:
        /* <DEDUP_REMOVED lines=16> */
.L_x_15108:
[----:B------:R-:W-:Y:S05]  /*af20*/  EXIT ;  /* 0x000000000000794d */ /* 0x000fea0003800000 */
.L_x_15107:
[----:B------:R-:W-:-:S05]  /*af30*/  SHF.R.S32.HI R23, RZ, 0x1f, R22 ;  /* 0x0000001fff177819 */ /* 0x000fca0000011416 */
[----:B------:R-:W-:Y:S01]  /*af40*/  STG.E.64 desc[UR36][R2.64], R22 ;  /* 0x0000001602007986 */ /* 0x000fe2000c101b24 */
[----:B------:R-:W-:Y:S05]  /*af50*/  EXIT ;  /* 0x000000000000794d */ /* 0x000fea0003800000 */
.L_x_15106:
[----:B------:R-:W-:Y:S01]  /*af60*/  STG.E desc[UR36][R2.64], R22 ;  /* 0x0000001602007986 */ /* 0x000fe2000c101924 */
[----:B------:R-:W-:Y:S05]  /*af70*/  EXIT ;  /* 0x000000000000794d */ /* 0x000fea0003800000 */
.L_x_15109:
        /* <DEDUP_REMOVED lines=16> */
.L_x_32163:


//--------------------- .text._ZN2at6native18elementwise_kernelILi128ELi2EZNS0_22gpu_kernel_impl_nocastINS0_13BinaryFunctorIiiiZZZNS0_21heaviside_kernel_cudaERNS_18TensorIteratorBaseEENKUlvE_clEvENKUlvE1_clEvEUliiE_EEEEvS5_RKT_EUliE_EEviT1_ --------------------------
	.section	.text._ZN2at6native18elementwise_kernelILi128ELi2EZNS0_22gpu_kernel_impl_nocastINS0_13BinaryFunctorIiiiZZZNS0_21heaviside_kernel_cudaERNS_18TensorIteratorBaseEENKUlvE_clEvENKUlvE1_clEvEUliiE_EEEEvS5_RKT_EUliE_EEviT1_,"ax",@progbits
	.align	128
        .global         _ZN2at6native18elementwise_kernelILi128ELi2EZNS0_22gpu_kernel_impl_nocastINS0_13BinaryFunctorIiiiZZZNS0_21heaviside_kernel_cudaERNS_18TensorIteratorBaseEENKUlvE_clEvENKUlvE1_clEvEUliiE_EEEEvS5_RKT_EUliE_EEviT1_
        .type           _ZN2at6native18elementwise_kernelILi128ELi2EZNS0_22gpu_kernel_impl_nocastINS0_13BinaryFunctorIiiiZZZNS0_21heaviside_kernel_cudaERNS_18TensorIteratorBaseEENKUlvE_clEvENKUlvE1_clEvEUliiE_EEEEvS5_RKT_EUliE_EEviT1_,@function
        .size           _ZN2at6native18elementwise_kernelILi128ELi2EZNS0_22gpu_kernel_impl_nocastINS0_13BinaryFunctorIiiiZZZNS0_21heaviside_kernel_cudaERNS_18TensorIteratorBaseEENKUlvE_clEvENKUlvE1_clEvEUliiE_EEEEvS5_RKT_EUliE_EEviT1_,(.L_x_32164 - _ZN2at6native18elementwise_kernelILi128ELi2EZNS0_22gpu_kernel_impl_nocastINS0_13BinaryFunctorIiiiZZZNS0_21heaviside_kernel_cudaERNS_18TensorIteratorBaseEENKUlvE_clEvENKUlvE1_clEvEUliiE_EEEEvS5_RKT_EUliE_EEviT1_)
        .other          _ZN2at6native18elementwise_kernelILi128ELi2EZNS0_22gpu_kernel_impl_nocastINS0_13BinaryFunctorIiiiZZZNS0_21heaviside_kernel_cudaERNS_18TensorIteratorBaseEENKUlvE_clEvENKUlvE1_clEvEUliiE_EEEEvS5_RKT_EUliE_EEviT1_,@"STO_CUDA_ENTRY STV_DEFAULT"
_ZN2at6native18elementwise_kernelILi128ELi2EZNS0_22gpu_kernel_impl_nocastINS0_13BinaryFunctorIiiiZZZNS0_21heaviside_kernel_cudaERNS_18TensorIteratorBaseEENKUlvE_clEvENKUlvE1_clEvEUliiE_EEEEvS5_RKT_EUliE_EEviT1_:
.text._ZN2at6native18elementwise_kernelILi128ELi2EZNS0_22gpu_kernel_impl_nocastINS0_13BinaryFunctorIiiiZZZNS0_21heaviside_kernel_cudaERNS_18TensorIteratorBaseEENKUlvE_clEvENKUlvE1_clEvEUliiE_EEEEvS5_RKT_EUliE_EEviT1_:
        /* <DEDUP_REMOVED lines=363> */
.L_x_15112:
        /* <DEDUP_REMOVED lines=8> */
[C---:B--2---:R-:W-:Y:S02]  /*1730*/  ISETP.NE.AND P1, PT, R4.reuse, RZ, PT ;  /* 0x000000ff0400720c */ /* 0x044fe40003f25270 */
[----:B------:R-:W-:-:S04]  /*1740*/  ISETP.GT.AND P0, PT, R4, RZ, PT ;  /* 0x000000ff0400720c */ /* 0x000fc80003f04270 */
[----:B------:R-:W-:-:S07]  /*1750*/  SEL R11, RZ, 0x1, !P0 ;  /* 0x00000001ff0b7807 */ /* 0x000fce0004000000 */
[----:B------:R-:W2:Y:S01]  /*1760*/  @!P1 LDG.E R11, desc[UR4][R6.64] ;  /* 0x00000004060b9981 */ /* 0x000ea2000c1e1900 */
[----:B------:R-:W-:Y:S02]  /*1770*/  IADD3 R2, P0, R3, UR8, RZ ;  /* 0x0000000803027c10 */ /* 0x000fe4000ff1e0ff */
[----:B------:R-:W-:Y:S02]  /*1780*/  IADD3 R9, R0, 0x80, RZ ;  /* 0x0000008000097810 */ /* 0x000fe40007ffe0ff */
[----:B------:R-:W-:-:S05]  /*1790*/  IADD3.X R3, RZ, UR9, RZ, P0, !PT ;  /* 0x00000009ff037c10 */ /* 0x000fca00087fe4ff */
[----:B--2---:R0:W-:Y:S04]  /*17a0*/  STG.E desc[UR4][R2.64], R11 ;  /* 0x0000000b02007986 */ /* 0x0041e8000c101904 */
.L_x_15111:
[----:B------:R-:W-:Y:S05]  /*17b0*/  BSYNC B0 ;  /* 0x0000000000007941 */ /* 0x000fea0003800000 */
.L_x_15110:
        /* <DEDUP_REMOVED lines=355> */
.L_x_15113:
        /* <DEDUP_REMOVED lines=12> */
[----:B------:R-:W-:-:S04]  /*2eb0*/  IADD3 R2, P0, R3, UR6, RZ ;  /* 0x0000000603027c10 */ /* 0x000fc8000ff1e0ff */
[----:B------:R-:W-:-:S05]  /*2ec0*/  IADD3.X R3, RZ, UR7, RZ, P0, !PT ;  /* 0x00000007ff037c10 */ /* 0x000fca00087fe4ff */
[----:B--2---:R-:W-:Y:S01]  /*2ed0*/  STG.E desc[UR4][R2.64], R9 ;  /* 0x0000000902007986 */ /* 0x004fe2000c101904 */
[----:B------:R-:W-:Y:S05]  /*2ee0*/  EXIT ;  /* 0x000000000000794d */ /* 0x000fea0003800000 */
.L_x_15114:
        /* <DEDUP_REMOVED lines=9> */
.L_x_32164:


//--------------------- .text._ZN2at6native27unrolled_elementwise_kernelINS0_13BinaryFunctorIiiiZZZNS0_21heaviside_kernel_cudaERNS_18TensorIteratorBaseEENKUlvE_clEvENKUlvE1_clEvEUliiE_EESt5arrayIPcLm3EELi4E23TrivialOffsetCalculatorILi2EjESC_ILi1EjENS0_6memory15LoadWithoutCastENSF_16StoreWithoutCastEEEviT_T0_T2_T3_T4_T5_ --------------------------
	.section	.text._ZN2at6native27unrolled_elementwise_kernelINS0_13BinaryFunctorIiiiZZZNS0_21heaviside_kernel_cudaERNS_18TensorIteratorBaseEENKUlvE_clEvENKUlvE1_clEvEUliiE_EESt5arrayIPcLm3EELi4E23TrivialOffsetCalculatorILi2EjESC_ILi1EjENS0_6memory15LoadWithoutCastENSF_16StoreWithoutCastEEEviT_T0_T2_T3_T4_T5_,"ax",@progbits
	.align	128
        .global         _ZN2at6native27unrolled_elementwise_kernelINS0_13BinaryFunctorIiiiZZZNS0_21heaviside_kernel_cudaERNS_18TensorIteratorBaseEENKUlvE_clEvENKUlvE1_clEvEUliiE_EESt5arrayIPcLm3EELi4E23TrivialOffsetCalculatorILi2EjESC_ILi1EjENS0_6memory15LoadWithoutCastENSF_16StoreWithoutCastEEEviT_T0_T2_T3_T4_T5_
        .type           _ZN2at6native27unrolled_elementwise_kernelINS0_13BinaryFunctorIiiiZZZNS0_21heaviside_kernel_cudaERNS_18TensorIteratorBaseEENKUlvE_clEvENKUlvE1_clEvEUliiE_EESt5arrayIPcLm3EELi4E23TrivialOffsetCalculatorILi2EjESC_ILi1EjENS0_6memory15LoadWithoutCastENSF_16StoreWithoutCastEEEviT_T0_T2_T3_T4_T5_,@function
        .size           _ZN2at6native27unrolled_elementwise_kernelINS0_13BinaryFunctorIiiiZZZNS0_21heaviside_kernel_cudaERNS_18TensorIteratorBaseEENKUlvE_clEvENKUlvE1_clEvEUliiE_EESt5arrayIPcLm3EELi4E23TrivialOffsetCalculatorILi2EjESC_ILi1EjENS0_6memory15LoadWithoutCastENSF_16StoreWithoutCastEEEviT_T0_T2_T3_T4_T5_,(.L_x_32165 - _ZN2at6native27unrolled_elementwise_kernelINS0_13BinaryFunctorIiiiZZZNS0_21heaviside_kernel_cudaERNS_18TensorIteratorBaseEENKUlvE_clEvENKUlvE1_clEvEUliiE_EESt5arrayIPcLm3EELi4E23TrivialOffsetCalculatorILi2EjESC_ILi1EjENS0_6memory15LoadWithoutCastENSF_16StoreWithoutCastEEEviT_T0_T2_T3_T4_T5_)
        .other          _ZN2at6native27unrolled_elementwise_kernelINS0_13BinaryFunctorIiiiZZZNS0_21heaviside_kernel_cudaERNS_18TensorIteratorBaseEENKUlvE_clEvENKUlvE1_clEvEUliiE_EESt5arrayIPcLm3EELi4E23TrivialOffsetCalculatorILi2EjESC_ILi1EjENS0_6memory15LoadWithoutCastENSF_16StoreWithoutCastEEEviT_T0_T2_T3_T4_T5_,@"STO_CUDA_ENTRY STV_DEFAULT"
_ZN2at6native27unrolled_elementwise_kernelINS0_13BinaryFunctorIiiiZZZNS0_21heaviside_kernel_cudaERNS_18TensorIteratorBaseEENKUlvE_clEvENKUlvE1_clEvEUliiE_EESt5arrayIPcLm3EELi4E23TrivialOffsetCalculatorILi2EjESC_ILi1EjENS0_6memory15LoadWithoutCastENSF_16StoreWithoutCastEEEviT_T0_T2_T3_T4_T5_:
.text._ZN2at6native27unrolled_elementwise_kernelINS0_13BinaryFunctorIiiiZZZNS0_21heaviside_kernel_cudaERNS_18TensorIteratorBaseEENKUlvE_clEvENKUlvE1_clEvEUliiE_EESt5arrayIPcLm3EELi4E23TrivialOffsetCalculatorILi2EjESC_ILi1EjENS0_6memory15LoadWithoutCastENSF_16StoreWithoutCastEEEviT_T0_T2_T3_T4_T5_:
[----:B------:R-:W-:Y:S01]  /*0000*/  LDC R1, c[0x0][0x28] ;  /* 0x00000a00ff017b82 */ /* 0x000fe20000000800 */
[----:B------:R-:W0:Y:S07]  /*0010*/  S2R R17, SR_CTAID.X ;  /* 0x0000000000117919 */ /* 0x000e2e0000002500 */
[----:B------:R-:W0:Y:S01]  /*0020*/  LDC R0, c[0x0][0x210] ;  /* 0x00008400ff007b82 */ /* 0x000e220000000800 */
[----:B------:R-:W-:Y:S01]  /*0030*/  HFMA2.MMA R20, -RZ, RZ, 0, 0 ;  /* 0x00000000ff147435 */ /* 0x000fe200000001ff */
        /* <DEDUP_REMOVED lines=12> */
[----:B------:R-:W2:Y:S01]  /*0100*/  @!P0 LDC.64 R6, c[0x0][0x220] ;  /* 0x00008800ff068b82 */ /* 0x000ea20000000a00 */
[----:B------:R-:W-:-:S05]  /*0110*/  @!P0 VIADD R0, R0, 0x80 ;  /* 0x0000008000008836 */ /* 0x000fca0000000000 */
[----:B------:R-:W-:Y:S01]  /*0120*/  ISETP.GE.AND P2, PT, R0, R15, PT ;  /* 0x0000000f0000720c */ /* 0x000fe20003f46270 */
[C---:B0-----:R-:W-:Y:S01]  /*0130*/  @!P3 IMAD.WIDE.U32 R12, R19.reuse, 0x4, R12 ;  /* 0x00000004130cb825 */ /* 0x041fe200078e000c */
[----:B------:R-:W0:Y:S04]  /*0140*/  @!P0 LDC.64 R2, c[0x0][0x228] ;  /* 0x00008a00ff028b82 */ /* 0x000e280000000a00 */
[----:B------:R3:W4:Y:S07]  /*0150*/  @!P3 LDG.E R20, desc[UR4][R12.64] ;  /* 0x000000040c14b981 */ /* 0x00072e000c1e1900 */
[----:B------:R-:W3:Y:S01]  /*0160*/  @!P2 LDC.64 R10, c[0x0][0x220] ;  /* 0x00008800ff0aab82 */ /* 0x000ee20000000a00 */
[----:B-1----:R-:W-:Y:S01]  /*0170*/  @!P3 IMAD.WIDE.U32 R8, R19, 0x4, R8 ;  /* 0x000000041308b825 */ /* 0x002fe200078e0008 */
[----:B------:R-:W-:-:S03]  /*0180*/  CS2R R18, SRZ ;  /* 0x0000000000127805 */ /* 0x000fc6000001ff00 */
[----:B------:R-:W-:Y:S02]  /*0190*/  @!P2 IMAD R23, R17, 0x200, R0 ;  /* 0x000002001117a824 */ /* 0x000fe400078e0200 */
[----:B--2---:R-:W-:Y:S01]  /*01a0*/  @!P0 IMAD.WIDE.U32 R6, R21, 0x4, R6 ;  /* 0x0000000415068825 */ /* 0x004fe200078e0006 */
[----:B------:R-:W1:Y:S01]  /*01b0*/  @!P2 LDC.64 R4, c[0x0][0x228] ;  /* 0x00008a00ff04ab82 */ /* 0x000e620000000a00 */
[----:B------:R-:W2:Y:S04]  /*01c0*/  @!P3 LDG.E R19, desc[UR4][R8.64] ;  /* 0x000000040813b981 */ /* 0x000ea8000c1e1900 */
[----:B------:R1:W2:Y:S01]  /*01d0*/  @!P0 LDG.E R16, desc[UR4][R6.64] ;  /* 0x0000000406108981 */ /* 0x0002a2000c1e1900 */
[----:B---3--:R-:W-:-:S05]  /*01e0*/  @!P2 IMAD.WIDE.U32 R10, R23, 0x4, R10 ;  /* 0x00000004170aa825 */ /* 0x008fca00078e000a */
[----:B------:R3:W2:Y:S01]  /*01f0*/  @!P2 LDG.E R18, desc[UR4][R10.64] ;  /* 0x000000040a12a981 */ /* 0x0006a2000c1e1900 */
[----:B0-----:R-:W-:Y:S01]  /*0200*/  @!P0 IMAD.WIDE.U32 R24, R21, 0x4, R2 ;  /* 0x0000000415188825 */ /* 0x001fe200078e0002 */
[----:B------:R-:W-:-:S03]  /*0210*/  CS2R R2, SRZ ;  /* 0x0000000000027805 */ /* 0x000fc6000001ff00 */
[----:B-1----:R-:W-:-:S03]  /*0220*/  @!P2 IMAD.WIDE.U32 R12, R23, 0x4, R4 ;  /* 0x00000004170ca825 */ /* 0x002fc600078e0004 */
[----:B------:R-:W2:Y:S04]  /*0230*/  @!P0 LDG.E R2, desc[UR4][R24.64] ;  /* 0x0000000418028981 */ /* 0x000ea8000c1e1900 */
[----:B------:R0:W2:Y:S01]  /*0240*/  @!P2 LDG.E R3, desc[UR4][R12.64] ;  /* 0x000000040c03a981 */ /* 0x0000a2000c1e1900 */
[----:B------:R-:W-:-:S04]  /*0250*/  @!P2 IADD3 R0, R0, 0x80, RZ ;  /* 0x000000800000a810 */ /* 0x000fc80007ffe0ff */
[----:B------:R-:W-:-:S13]  /*0260*/  ISETP.GE.AND P1, PT, R0, R15, PT ;  /* 0x0000000f0000720c */ /* 0x000fda0003f26270 */
[----:B------:R-:W1:Y:S01]  /*0270*/  @!P1 LDC.64 R6, c[0x0][0x220] ;  /* 0x00008800ff069b82 */ /* 0x000e620000000a00 */
[----:B---3--:R-:W-:-:S07]  /*0280*/  @!P1 IMAD R11, R17, 0x200, R0 ;  /* 0x00000200110b9824 */ /* 0x008fce00078e0200 */
[----:B------:R-:W3:Y:S01]  /*0290*/  @!P1 LDC.64 R4, c[0x0][0x228] ;  /* 0x00008a00ff049b82 */ /* 0x000ee20000000a00 */
[----:B-1----:R-:W-:-:S07]  /*02a0*/  @!P1 IMAD.WIDE.U32 R8, R11, 0x4, R6 ;  /* 0x000000040b089825 */ /* 0x002fce00078e0006 */
[----:B------:R-:W1:Y:S01]  /*02b0*/  @!P3 LDC.64 R6, c[0x0][0x218] ;  /* 0x00008600ff06bb82 */ /* 0x000e620000000a00 */
[----:B0-----:R-:W-:Y:S02]  /*02c0*/  @!P3 IMAD R13, R17, 0x200, R14 ;  /* 0x00000200110db824 */ /* 0x001fe400078e020e */
[----:B------:R-:W-:Y:S02]  /*02d0*/  IMAD.MOV.U32 R0, RZ, RZ, RZ ;  /* 0x000000ffff007224 */ /* 0x000fe400078e00ff */
[----:B---3--:R-:W-:Y:S01]  /*02e0*/  @!P1 IMAD.WIDE.U32 R10, R11, 0x4, R4 ;  /* 0x000000040b0a9825 */ /* 0x008fe200078e0004 */
[----:B------:R-:W-:-:S03]  /*02f0*/  MOV R4, RZ ;  /* 0x000000ff00047202 */ /* 0x000fc60000000f00 */
[----:B------:R-:W-:Y:S01]  /*0300*/  VIADD R5, R14, 0x80 ;  /* 0x000000800e057836 */ /* 0x000fe20000000000 */
[----:B------:R0:W5:Y:S04]  /*0310*/  @!P1 LDG.E R0, desc[UR4][R8.64] ;  /* 0x0000000408009981 */ /* 0x000168000c1e1900 */
[----:B------:R0:W5:Y:S01]  /*0320*/  @!P1 LDG.E R4, desc[UR4][R10.64] ;  /* 0x000000040a049981 */ /* 0x000162000c1e1900 */
[----:B------:R-:W-:Y:S01]  /*0330*/  @!P3 MOV R14, R5 ;  /* 0x00000005000eb202 */ /* 0x000fe20000000f00 */
[----:B-1----:R-:W-:-:S03]  /*0340*/  @!P3 IMAD.WIDE.U32 R6, R13, 0x4, R6 ;  /* 0x000000040d06b825 */ /* 0x002fc600078e0006 */
[----:B------:R-:W-:Y:S01]  /*0350*/  ISETP.GE.AND P0, PT, R14, R15, PT ;  /* 0x0000000f0e00720c */ /* 0x000fe20003f06270 */
[----:B------:R-:W-:Y:S01]  /*0360*/  BSSY B0, `(.L_x_15115) ;  /* 0x0000016000007945 */ /* 0x000fe20003800000 */
[C---:B----4-:R-:W-:Y:S02]  /*0370*/  ISETP.NE.AND P5, PT, R20.reuse, RZ, PT ;  /* 0x000000ff1400720c */ /* 0x050fe40003fa5270 */
[----:B------:R-:W-:-:S11]  /*0380*/  ISETP.GT.AND P4, PT, R20, RZ, PT ;  /* 0x000000ff1400720c */ /* 0x000fd60003f84270 */
[----:B--2---:R-:W-:-:S05]  /*0390*/  @P5 SEL R19, RZ, 0x1, !P4 ;  /* 0x00000001ff135807 */ /* 0x004fca0006000000 */
[----:B------:R0:W-:Y:S01]  /*03a0*/  @!P3 STG.E desc[UR4][R6.64], R19 ;  /* 0x000000130600b986 */ /* 0x0001e2000c101904 */
[C---:B------:R-:W-:Y:S02]  /*03b0*/  ISETP.NE.AND P2, PT, R16.reuse, RZ, PT ;  /* 0x000000ff1000720c */ /* 0x040fe40003f45270 */
[----:B------:R-:W-:Y:S02]  /*03c0*/  ISETP.GT.AND P4, PT, R16, RZ, PT ;  /* 0x000000ff1000720c */ /* 0x000fe40003f84270 */
[C---:B------:R-:W-:Y:S02]  /*03d0*/  ISETP.NE.AND P1, PT, R18.reuse, RZ, PT ;  /* 0x000000ff1200720c */ /* 0x040fe40003f25270 */
[----:B------:R-:W-:-:S07]  /*03e0*/  ISETP.GT.AND P5, PT, R18, RZ, PT ;  /* 0x000000ff1200720c */ /* 0x000fce0003fa4270 */
[----:B------:R-:W-:-:S04]  /*03f0*/  @P2 SEL R2, RZ, 0x1, !P4 ;  /* 0x00000001ff022807 */ /* 0x000fc80006000000 */
[----:B------:R-:W-:Y:S01]  /*0400*/  @P1 SEL R3, RZ, 0x1, !P5 ;  /* 0x00000001ff031807 */ /* 0x000fe20006800000 */
        /* <DEDUP_REMOVED lines=11> */
.L_x_15116:
[----:B------:R-:W-:Y:S05]  /*04c0*/  BSYNC B0 ;  /* 0x0000000000007941 */ /* 0x000fea0003800000 */
.L_x_15115:
[----:B------:R-:W-:-:S13]  /*04d0*/  ISETP.GE.AND P0, PT, R14, R15, PT ;  /* 0x0000000f0e00720c */ /* 0x000fda0003f06270 */
[----:B------:R-:W-:Y:S05]  /*04e0*/  @P0 EXIT ;  /* 0x000000000000094d */ /* 0x000fea0003800000 */
[----:B0-----:R-:W0:Y:S01]  /*04f0*/  LDC.64 R2, c[0x0][0x218] ;  /* 0x00008600ff027b82 */ /* 0x001e220000000a00 */
[C---:B-----5:R-:W-:Y:S02]  /*0500*/  ISETP.NE.AND P1, PT, R0.reuse, RZ, PT ;  /* 0x000000ff0000720c */ /* 0x060fe40003f25270 */
[----:B------:R-:W-:Y:S02]  /*0510*/  LEA R17, R17, R14, 0x9 ;  /* 0x0000000e11117211 */ /* 0x000fe400078e48ff */
[----:B------:R-:W-:-:S09]  /*0520*/  ISETP.GT.AND P0, PT, R0, RZ, PT ;  /* 0x000000ff0000720c */ /* 0x000fd20003f04270 */
[----:B------:R-:W-:Y:S01]  /*0530*/  @P1 SEL R4, RZ, 0x1, !P0 ;  /* 0x00000001ff041807 */ /* 0x000fe20004000000 */
[----:B0-----:R-:W-:-:S05]  /*0540*/  IMAD.WIDE.U32 R2, R17, 0x4, R2 ;  /* 0x0000000411027825 */ /* 0x001fca00078e0002 */
[----:B------:R-:W-:Y:S01]  /*0550*/  STG.E desc[UR4][R2.64], R4 ;  /* 0x0000000402007986 */ /* 0x000fe2000c101904 */
[----:B------:R-:W-:Y:S05]  /*0560*/  EXIT ;  /* 0x000000000000794d */ /* 0x000fea0003800000 */
.L_x_15117:
        /* <DEDUP_REMOVED lines=9> */
.L_x_32165:


//--------------------- .text._ZN2at6native29vectorized_elementwise_kernelILi2ENS0_13BinaryFunctorIiiiZZZNS0_21heaviside_kernel_cudaERNS_18TensorIteratorBaseEENKUlvE_clEvENKUlvE1_clEvEUliiE_EESt5arrayIPcLm3EEEEviT0_T1_ --------------------------
	.section	.text._ZN2at6native29vectorized_elementwise_kernelILi2ENS0_13BinaryFunctorIiiiZZZNS0_21heaviside_kernel_cudaERNS_18TensorIteratorBaseEENKUlvE_clEvENKUlvE1_clEvEUliiE_EESt5arrayIPcLm3EEEEviT0_T1_,"ax",@progbits
	.align	128
        .global         _ZN2at6native29vectorized_elementwise_kernelILi2ENS0_13BinaryFunctorIiiiZZZNS0_21heaviside_kernel_cudaERNS_18TensorIteratorBaseEENKUlvE_clEvENKUlvE1_clEvEUliiE_EESt5arrayIPcLm3EEEEviT0_T1_
        .type           _ZN2at6native29vectorized_elementwise_kernelILi2ENS0_13BinaryFunctorIiiiZZZNS0_21heaviside_kernel_cudaERNS_18TensorIteratorBaseEENKUlvE_clEvENKUlvE1_clEvEUliiE_EESt5arrayIPcLm3EEEEviT0_T1_,@function
        .size           _ZN2at6native29vectorized_elementwise_kernelILi2ENS0_13BinaryFunctorIiiiZZZNS0_21heaviside_kernel_cudaERNS_18TensorIteratorBaseEENKUlvE_clEvENKUlvE1_clEvEUliiE_EESt5arrayIPcLm3EEEEviT0_T1_,(.L_x_32166 - _ZN2at6native29vectorized_elementwise_kernelILi2ENS0_13BinaryFunctorIiiiZZZNS0_21heaviside_kernel_cudaERNS_18TensorIteratorBaseEENKUlvE_clEvENKUlvE1_clEvEUliiE_EESt5arrayIPcLm3EEEEviT0_T1_)
        .other          _ZN2at6native29vectorized_elementwise_kernelILi2ENS0_13BinaryFunctorIiiiZZZNS0_21heaviside_kernel_cudaERNS_18TensorIteratorBaseEENKUlvE_clEvENKUlvE1_clEvEUliiE_EESt5arrayIPcLm3EEEEviT0_T1_,@"STO_CUDA_ENTRY STV_DEFAULT"
_ZN2at6native29vectorized_elementwise_kernelILi2ENS0_13BinaryFunctorIiiiZZZNS0_21heaviside_kernel_cudaERNS_18TensorIteratorBaseEENKUlvE_clEvENKUlvE1_clEvEUliiE_EESt5arrayIPcLm3EEEEviT0_T1_:
.text._ZN2at6native29vectorized_elementwise_kernelILi2ENS0_13BinaryFunctorIiiiZZZNS0_21heaviside_kernel_cudaERNS_18TensorIteratorBaseEENKUlvE_clEvENKUlvE1_clEvEUliiE_EESt5arrayIPcLm3EEEEviT0_T1_:
        /* <DEDUP_REMOVED lines=26> */
[C---:B----4-:R-:W-:Y:S02]  /*01a0*/  ISETP.NE.AND P2, PT, R23.reuse, RZ, PT ;  /* 0x000000ff1700720c */ /* 0x050fe40003f45270 */
[----:B------:R-:W-:Y:S02]  /*01b0*/  ISETP.NE.AND P1, PT, R22, RZ, PT ;  /* 0x000000ff1600720c */ /* 0x000fe40003f25270 */
[----:B--2---:R-:W-:Y:S02]  /*01c0*/  ISETP.NE.AND P5, PT, R12, RZ, PT ;  /* 0x000000ff0c00720c */ /* 0x004fe40003fa5270 */
[----:B------:R-:W-:Y:S02]  /*01d0*/  ISETP.GT.AND P0, PT, R23, RZ, PT ;  /* 0x000000ff1700720c */ /* 0x000fe40003f04270 */
[----:B------:R-:W-:Y:S02]  /*01e0*/  ISETP.GT.AND P3, PT, R22, RZ, PT ;  /* 0x000000ff1600720c */ /* 0x000fe40003f64270 */
[----:B------:R-:W-:-:S03]  /*01f0*/  ISETP.NE.AND P4, PT, R13, RZ, PT ;  /* 0x000000ff0d00720c */ /* 0x000fc60003f85270 */
[----:B-----5:R-:W-:Y:S02]  /*0200*/  @P2 SEL R5, RZ, 0x1, !P0 ;  /* 0x00000001ff052807 */ /* 0x020fe40004000000 */
[----:B------:R-:W-:Y:S02]  /*0210*/  ISETP.NE.AND P2, PT, R14, RZ, PT ;  /* 0x000000ff0e00720c */ /* 0x000fe40003f45270 */
[----:B------:R-:W-:Y:S02]  /*0220*/  ISETP.GT.AND P6, PT, R12, RZ, PT ;  /* 0x000000ff0c00720c */ /* 0x000fe40003fc4270 */
[----:B------:R-:W-:Y:S02]  /*0230*/  @P1 SEL R4, RZ, 0x1, !P3 ;  /* 0x00000001ff041807 */ /* 0x000fe40005800000 */
[----:B------:R-:W-:Y:S02]  /*0240*/  ISETP.NE.AND P0, PT, R15, RZ, PT ;  /* 0x000000ff0f00720c */ /* 0x000fe40003f05270 */
[----:B------:R-:W-:-:S02]  /*0250*/  ISETP.NE.AND P3, PT, R16, RZ, PT ;  /* 0x000000ff1000720c */ /* 0x000fc40003f65270 */
[----:B------:R-:W-:Y:S02]  /*0260*/  ISETP.NE.AND P1, PT, R17, RZ, PT ;  /* 0x000000ff1100720c */ /* 0x000fe40003f25270 */
[----:B------:R-:W-:Y:S02]  /*0270*/  @P5 SEL R18, RZ, 0x1, !P6 ;  /* 0x00000001ff125807 */ /* 0x000fe40007000000 */
[----:B------:R-:W-:Y:S02]  /*0280*/  ISETP.GT.AND P6, PT, R13, RZ, PT ;  /* 0x000000ff0d00720c */ /* 0x000fe40003fc4270 */
[----:B------:R-:W-:Y:S02]  /*0290*/  ISETP.GT.AND P5, PT, R14, RZ, PT ;  /* 0x000000ff0e00720c */ /* 0x000fe40003fa4270 */
[----:B------:R-:W-:Y:S02]  /*02a0*/  @P4 SEL R19, RZ, 0x1, !P6 ;  /* 0x00000001ff134807 */ /* 0x000fe40007000000 */
[----:B------:R-:W-:-:S02]  /*02b0*/  @P2 SEL R20, RZ, 0x1, !P5 ;  /* 0x00000001ff142807 */ /* 0x000fc40006800000 */
[----:B------:R-:W-:Y:S02]  /*02c0*/  ISETP.GT.AND P6, PT, R15, RZ, PT ;  /* 0x000000ff0f00720c */ /* 0x000fe40003fc4270 */
[----:B------:R-:W-:Y:S02]  /*02d0*/  ISETP.GT.AND P4, PT, R16, RZ, PT ;  /* 0x000000ff1000720c */ /* 0x000fe40003f84270 */
[----:B------:R-:W-:Y:S02]  /*02e0*/  ISETP.GT.AND P2, PT, R17, RZ, PT ;  /* 0x000000ff1100720c */ /* 0x000fe40003f44270 */
[----:B------:R-:W-:Y:S02]  /*02f0*/  @P0 SEL R21, RZ, 0x1, !P6 ;  /* 0x00000001ff150807 */ /* 0x000fe40007000000 */
[----:B------:R-:W-:Y:S02]  /*0300*/  @P3 SEL R24, RZ, 0x1, !P4 ;  /* 0x00000001ff183807 */ /* 0x000fe40006000000 */
[----:B------:R-:W-:Y:S01]  /*0310*/  @P1 SEL R25, RZ, 0x1, !P2 ;  /* 0x00000001ff191807 */ /* 0x000fe20005000000 */
[----:B------:R-:W-:Y:S04]  /*0320*/  STG.E.64 desc[UR4][R2.64], R4 ;  /* 0x0000000402007986 */ /* 0x000fe8000c101b04 */
[----:B------:R-:W-:Y:S04]  /*0330*/  STG.E.64 desc[UR4][R2.64+0x400], R18 ;  /* 0x0004001202007986 */ /* 0x000fe8000c101b04 */
[----:B------:R-:W-:Y:S04]  /*0340*/  STG.E.64 desc[UR4][R2.64+0x800], R20 ;  /* 0x0008001402007986 */ /* 0x000fe8000c101b04 */
[----:B------:R-:W-:Y:S01]  /*0350*/  STG.E.64 desc[UR4][R2.64+0xc00], R24 ;  /* 0x000c001802007986 */ /* 0x000fe2000c101b04 */
[----:B------:R-:W-:Y:S05]  /*0360*/  EXIT ;  /* 0x000000000000794d */ /* 0x000fea0003800000 */
.L_x_15118:
        /* <DEDUP_REMOVED lines=15> */
[----:B------:R3:W4:Y:S10]  /*0460*/  @!P1 LDG.E R27, desc[UR4][R10.64] ;  /* 0x000000040a1b9981 */ /* 0x000734000c1e1900 */
[----:B------:R-:W-:Y:S01]  /*0470*/  @!P5 IMAD.IADD R2, R3, 0x1, R0 ;  /* 0x000000010302d824 */ /* 0x000fe200078e0200 */
[----:B------:R-:W5:Y:S01]  /*0480*/  @!P5 LDC.64 R22, c[0x0][0x220] ;  /* 0x00008800ff16db82 */ /* 0x000f620000000a00 */
[----:B------:R-:W-:-:S05]  /*0490*/  @!P5 VIADD R0, R0, 0x80 ;  /* 0x000000800000d836 */ /* 0x000fca0000000000 */
[C---:B------:R-:W-:Y:S01]  /*04a0*/  ISETP.GE.AND P4, PT, R0.reuse, R4, PT ;  /* 0x000000040000720c */ /* 0x040fe20003f86270 */
[----:B-1----:R-:W-:Y:S01]  /*04b0*/  @!P1 IMAD.WIDE.U32 R8, R13, 0x4, R8 ;  /* 0x000000040d089825 */ /* 0x002fe200078e0008 */
[----:B------:R-:W1:Y:S03]  /*04c0*/  @!P5 LDC.64 R20, c[0x0][0x228] ;  /* 0x00008a00ff14db82 */ /* 0x000e660000000a00 */
[----:B--2---:R-:W-:Y:S01]  /*04d0*/  @!P6 IMAD.WIDE.U32 R16, R5, 0x4, R16 ;  /* 0x000000040510e825 */ /* 0x004fe200078e0010 */
[----:B------:R2:W4:Y:S07]  /*04e0*/  @!P1 LDG.E R26, desc[UR4][R8.64] ;  /* 0x00000004081a9981 */ /* 0x00052e000c1e1900 */
[----:B------:R-:W-:Y:S01]  /*04f0*/  @!P4 IMAD.IADD R7, R3, 0x1, R0 ;  /* 0x000000010307c824 */ /* 0x000fe200078e0200 */
[----:B------:R-:W5:Y:S01]  /*0500*/  @!P4 LDC.64 R28, c[0x0][0x220] ;  /* 0x00008800ff1ccb82 */ /* 0x000f620000000a00 */
        /* <DEDUP_REMOVED lines=9> */
[----:B0-----:R-:W-:Y:S01]  /*05a0*/  @!P6 IMAD.WIDE.U32 R14, R5, 0x4, R14 ;  /* 0x00000004050ee825 */ /* 0x001fe200078e000e */
[----:B--2---:R-:W-:-:S03]  /*05b0*/  CS2R R8, SRZ ;  /* 0x0000000000087805 */ /* 0x004fc6000001ff00 */
[----:B------:R-:W-:-:S03]  /*05c0*/  IMAD.MOV.U32 R5, RZ, RZ, RZ ;  /* 0x000000ffff057224 */ /* 0x000fc600078e00ff */
[----:B------:R0:W2:Y:S04]  /*05d0*/  @!P6 LDG.E R9, desc[UR4][R16.64] ;  /* 0x000000041009e981 */ /* 0x0000a8000c1e1900 */
[----:B------:R3:W2:Y:S01]  /*05e0*/  @!P6 LDG.E R5, desc[UR4][R14.64] ;  /* 0x000000040e05e981 */ /* 0x0006a2000c1e1900 */
[----:B------:R-:W-:Y:S02]  /*05f0*/  @!P0 IMAD.IADD R10, R3, 0x1, R0 ;  /* 0x00000001030a8824 */ /* 0x000fe400078e0200 */
[----:B------:R-:W-:Y:S02]  /*0600*/  @!P0 VIADD R0, R0, 0x80 ;  /* 0x0000008000008836 */ /* 0x000fe40000000000 */
[C---:B-----5:R-:W-:Y:S01]  /*0610*/  @!P4 IMAD.WIDE.U32 R28, R7.reuse, 0x4, R28 ;  /* 0x00000004071cc825 */ /* 0x060fe200078e001c */
[----:B0-----:R-:W0:Y:S02]  /*0620*/  @!P3 LDC.64 R16, c[0x0][0x220] ;  /* 0x00008800ff10bb82 */ /* 0x001e240000000a00 */
[----:B------:R-:W-:Y:S01]  /*0630*/  ISETP.GE.AND P6, PT, R0, R4, PT ;  /* 0x000000040000720c */ /* 0x000fe20003fc6270 */
[----:B-1----:R-:W-:Y:S01]  /*0640*/  @!P4 IMAD.WIDE.U32 R12, R7, 0x4, R12 ;  /* 0x00000004070cc825 */ /* 0x002fe200078e000c */
[----:B------:R-:W-:-:S04]  /*0650*/  CS2R R6, SRZ ;  /* 0x0000000000067805 */ /* 0x000fc8000001ff00 */
[----:B---3--:R-:W1:Y:S02]  /*0660*/  @!P3 LDC.64 R14, c[0x0][0x228] ;  /* 0x00008a00ff0ebb82 */ /* 0x008e640000000a00 */
[----:B------:R3:W5:Y:S06]  /*0670*/  @!P4 LDG.E R7, desc[UR4][R12.64] ;  /* 0x000000040c07c981 */ /* 0x00076c000c1e1900 */
[----:B---3--:R-:W3:Y:S01]  /*0680*/  @!P6 LDC.64 R12, c[0x0][0x220] ;  /* 0x00008800ff0ceb82 */ /* 0x008ee20000000a00 */
[----:B------:R-:W-:Y:S02]  /*0690*/  IMAD.MOV.U32 R18, RZ, RZ, RZ ;  /* 0x000000ffff127224 */ /* 0x000fe400078e00ff */
[----:B------:R-:W-:-:S04]  /*06a0*/  @!P5 IMAD.WIDE.U32 R22, R2, 0x4, R22 ;  /* 0x000000040216d825 */ /* 0x000fc800078e0016 */
[----:B------:R-:W-:Y:S01]  /*06b0*/  @!P5 IMAD.WIDE.U32 R20, R2, 0x4, R20 ;  /* 0x000000040214d825 */ /* 0x000fe200078e0014 */
[----:B------:R0:W5:Y:S03]  /*06c0*/  @!P5 LDG.E R18, desc[UR4][R22.64] ;  /* 0x000000041612d981 */ /* 0x000166000c1e1900 */
[----:B------:R-:W-:Y:S01]  /*06d0*/  IMAD.MOV.U32 R24, RZ, RZ, RZ ;  /* 0x000000ffff187224 */ /* 0x000fe200078e00ff */
[----:B------:R1:W5:Y:S01]  /*06e0*/  @!P5 LDG.E R6, desc[UR4][R20.64] ;  /* 0x000000041406d981 */ /* 0x000362000c1e1900 */
[----:B0-----:R-:W-:-:S04]  /*06f0*/  @!P3 IMAD.WIDE.U32 R16, R19, 0x4, R16 ;  /* 0x000000041310b825 */ /* 0x001fc800078e0010 */
[----:B------:R0:W5:Y:S01]  /*0700*/  @!P4 LDG.E R24, desc[UR4][R28.64] ;  /* 0x000000041c18c981 */ /* 0x000162000c1e1900 */
[----:B------:R-:W3:Y:S01]  /*0710*/  @!P0 LDC.64 R22, c[0x0][0x220] ;  /* 0x00008800ff168b82 */ /* 0x000ee20000000a00 */
[----:B-1----:R-:W-:-:S07]  /*0720*/  @!P3 IMAD.WIDE.U32 R14, R19, 0x4, R14 ;  /* 0x00000004130eb825 */ /* 0x002fce00078e000e */
[----:B------:R-:W1:Y:S01]  /*0730*/  @!P2 LDC.64 R20, c[0x0][0x220] ;  /* 0x00008800ff14ab82 */ /* 0x000e620000000a00 */
[----:B0-----:R-:W-:Y:S01]  /*0740*/  @!P6 IADD3 R29, R3, R0, RZ ;  /* 0x00000000031de210 */ /* 0x001fe20007ffe0ff */
[----:B------:R-:W-:Y:S01]  /*0750*/  IMAD.MOV.U32 R19, RZ, RZ, RZ ;  /* 0x000000ffff137224 */ /* 0x000fe200078e00ff */
[----:B------:R0:W5:Y:S01]  /*0760*/  @!P3 LDG.E R8, desc[UR4][R14.64] ;  /* 0x000000040e08b981 */ /* 0x000162000c1e1900 */
[----:B------:R-:W-:Y:S02]  /*0770*/  IMAD.MOV.U32 R28, RZ, RZ, RZ ;  /* 0x000000ffff1c7224 */ /* 0x000fe400078e00ff */
[----:B---3--:R-:W-:Y:S02]  /*0780*/  @!P6 IMAD.WIDE.U32 R12, R29, 0x4, R12 ;  /* 0x000000041d0ce825 */ /* 0x008fe400078e000c */
[----:B------:R3:W5:Y:S04]  /*0790*/  @!P3 LDG.E R19, desc[UR4][R16.64] ;  /* 0x000000041013b981 */ /* 0x000768000c1e1900 */
[----:B------:R3:W5:Y:S01]  /*07a0*/  @!P6 LDG.E R28, desc[UR4][R12.64] ;  /* 0x000000040c1ce981 */ /* 0x000762000c1e1900 */
[----:B0-----:R-:W0:Y:S08]  /*07b0*/  @!P0 LDC.64 R14, c[0x0][0x228] ;  /* 0x00008a00ff0e8b82 */ /* 0x001e300000000a00 */
[----:B---3--:R-:W3:Y:S08]  /*07c0*/  @!P6 LDC.64 R16, c[0x0][0x228] ;  /* 0x00008a00ff10eb82 */ /* 0x008ef00000000a00 */
[----:B------:R-:W0:Y:S01]  /*07d0*/  @!P2 LDC.64 R12, c[0x0][0x228] ;  /* 0x00008a00ff0cab82 */ /* 0x000e220000000a00 */
[----:B------:R-:W-:-:S02]  /*07e0*/  IMAD.MOV.U32 R2, RZ, RZ, RZ ;  /* 0x000000ffff027224 */ /* 0x000fc400078e00ff */
[----:B------:R-:W-:Y:S02]  /*07f0*/  IMAD.MOV.U32 R0, RZ, RZ, RZ ;  /* 0x000000ffff007224 */ /* 0x000fe400078e00ff */
[----:B-1----:R-:W-:-:S04]  /*0800*/  @!P2 IMAD.WIDE.U32 R20, R11, 0x4, R20 ;  /* 0x000000040b14a825 */ /* 0x002fc800078e0014 */
[----:B------:R-:W-:Y:S01]  /*0810*/  @!P0 IMAD.WIDE.U32 R22, R10, 0x4, R22 ;  /* 0x000000040a168825 */ /* 0x000fe200078e0016 */
[----:B------:R1:W5:Y:S04]  /*0820*/  @!P2 LDG.E R2, desc[UR4][R20.64] ;  /* 0x000000041402a981 */ /* 0x000368000c1e1900 */
[----:B------:R0:W5:Y:S01]  /*0830*/  @!P0 LDG.E R0, desc[UR4][R22.64] ;  /* 0x0000000416008981 */ /* 0x000162000c1e1900 */
[----:B---3--:R-:W-:Y:S01]  /*0840*/  @!P6 IMAD.WIDE.U32 R16, R29, 0x4, R16 ;  /* 0x000000041d10e825 */ /* 0x008fe200078e0010 */
[----:B-1----:R-:W-:-:S03]  /*0850*/  CS2R R20, SRZ ;  /* 0x0000000000147805 */ /* 0x002fc6000001ff00 */
[----:B------:R-:W-:Y:S02]  /*0860*/  IMAD.MOV.U32 R29, RZ, RZ, RZ ;  /* 0x000000ffff1d7224 */ /* 0x000fe400078e00ff */
[----:B0-----:R-:W-:Y:S01]  /*0870*/  @!P0 IMAD.WIDE.U32 R14, R10, 0x4, R14 ;  /* 0x000000040a0e8825 */ /* 0x001fe200078e000e */
[----:B------:R0:W3:Y:S03]  /*0880*/  @!P6 LDG.E R20, desc[UR4][R16.64] ;  /* 0x000000041014e981 */ /* 0x0000e6000c1e1900 */
[----:B------:R-:W-:Y:S02]  /*0890*/  @!P2 IMAD.WIDE.U32 R12, R11, 0x4, R12 ;  /* 0x000000040b0ca825 */ /* 0x000fe400078e000c */
[----:B------:R-:W1:Y:S01]  /*08a0*/  @!P1 LDC.64 R10, c[0x0][0x218] ;  /* 0x00008600ff0a9b82 */ /* 0x000e620000000a00 */
[----:B------:R0:W3:Y:S04]  /*08b0*/  @!P0 LDG.E R29, desc[UR4][R14.64] ;  /* 0x000000040e1d8981 */ /* 0x0000e8000c1e1900 */
[----:B------:R0:W3:Y:S01]  /*08c0*/  @!P2 LDG.E R21, desc[UR4][R12.64] ;  /* 0x000000040c15a981 */ /* 0x0000e2000c1e1900 */
[----:B------:R-:W-:Y:S01]  /*08d0*/  @!P1 IMAD.IADD R23, R3, 0x1, R25 ;  /* 0x0000000103179824 */ /* 0x000fe200078e0219 */
[----:B------:R-:W-:Y:S04]  /*08e0*/  BSSY B0, `(.L_x_15119) ;  /* 0x0000049000007945 */ /* 0x000fe80003800000 */
[----:B------:R-:W-:Y:S01]  /*08f0*/  BSSY B1, `(.L_x_15120) ;  /* 0x0000041000017945 */ /* 0x000fe20003800000 */
[----:B-1----:R-:W-:Y:S01]  /*0900*/  @!P1 IMAD.WIDE.U32 R10, R23, 0x4, R10 ;  /* 0x00000004170a9825 */ /* 0x002fe200078e000a */
[----:B----4-:R-:W-:-:S02]  /*0910*/  ISETP.NE.AND P2, PT, R27, RZ, PT ;  /* 0x000000ff1b00720c */ /* 0x010fc40003f45270 */
[----:B------:R-:W-:-:S11]  /*0920*/  ISETP.GT.AND P0, PT, R27, RZ, PT ;  /* 0x000000ff1b00720c */ /* 0x000fd60003f04270 */
[----:B------:R-:W-:-:S05]  /*0930*/  @P2 SEL R26, RZ, 0x1, !P0 ;  /* 0x00000001ff1a2807 */ /* 0x000fca0004000000 */
[----:B------:R0:W-:Y:S01]  /*0940*/  @!P1 STG.E desc[UR4][R10.64], R26 ;  /* 0x0000001a0a009986 */ /* 0x0001e2000c101904 */
[C---:B--2---:R-:W-:Y:S02]  /*0950*/  ISETP.NE.AND P3, PT, R9.reuse, RZ, PT ;  /* 0x000000ff0900720c */ /* 0x044fe40003f65270 */
[----:B------:R-:W-:Y:S01]  /*0960*/  ISETP.GT.AND P5, PT, R9, RZ, PT ;  /* 0x000000ff0900720c */ /* 0x000fe20003fa4270 */
[----:B------:R-:W-:-:S04]  /*0970*/  VIADD R9, R25, 0x80 ;  /* 0x0000008019097836 */ /* 0x000fc80000000000 */
[----:B------:R-:W-:-:S06]  /*0980*/  @!P1 IMAD.MOV.U32 R25, RZ, RZ, R9 ;  /* 0x000000ffff199224 */ /* 0x000fcc00078e0009 */
[----:B------:R-:W-:Y:S02]  /*0990*/  @P3 SEL R5, RZ, 0x1, !P5 ;  /* 0x00000001ff053807 */ /* 0x000fe40006800000 */
[C---:B-----5:R-:W-:Y:S02]  /*09a0*/  ISETP.NE.AND P4, PT, R18.reuse, RZ, PT ;  /* 0x000000ff1200720c */ /* 0x060fe40003f85270 */
[----:B------:R-:W-:Y:S02]  /*09b0*/  ISETP.GT.AND P6, PT, R18, RZ, PT ;  /* 0x000000ff1200720c */ /* 0x000fe40003fc4270 */
[----:B------:R-:W-:-:S09]  /*09c0*/  ISETP.NE.AND P0, PT, R24, RZ, PT ;  /* 0x000000ff1800720c */ /* 0x000fd20003f05270 */
[----:B------:R-:W-:Y:S02]  /*09d0*/  @P4 SEL R6, RZ, 0x1, !P6 ;  /* 0x00000001ff064807 */ /* 0x000fe40007000000 */
[C---:B------:R-:W-:Y:S02]  /*09e0*/  ISETP.NE.AND P2, PT, R19.reuse, RZ, PT ;  /* 0x000000ff1300720c */ /* 0x040fe40003f45270 */
[----:B------:R-:W-:Y:S02]  /*09f0*/  ISETP.GT.AND P6, PT, R19, RZ, PT ;  /* 0x000000ff1300720c */ /* 0x000fe40003fc4270 */
[----:B------:R-:W-:Y:S02]  /*0a00*/  ISETP.NE.AND P4, PT, R28, RZ, PT ;  /* 0x000000ff1c00720c */ /* 0x000fe40003f85270 */
[----:B------:R-:W-:-:S07]  /*0a10*/  ISETP.GT.AND P1, PT, R24, RZ, PT ;  /* 0x000000ff1800720c */ /* 0x000fce0003f24270 */
[----:B------:R-:W-:Y:S02]  /*0a20*/  @P2 SEL R8, RZ, 0x1, !P6 ;  /* 0x00000001ff082807 */ /* 0x000fe40007000000 */
[----:B------:R-:W-:Y:S02]  /*0a30*/  ISETP.GE.AND P6, PT, R25, R4, PT ;  /* 0x000000041900720c */ /* 0x000fe40003fc6270 */
[----:B------:R-:W-:Y:S02]  /*0a40*/  @P0 SEL R7, RZ, 0x1, !P1 ;  /* 0x00000001ff070807 */ /* 0x000fe40004800000 */
[----:B------:R-:W-:Y:S02]  /*0a50*/  ISETP.GT.AND P2, PT, R28, RZ, PT ;  /* 0x000000ff1c00720c */ /* 0x000fe40003f44270 */
[----:B------:R-:W-:Y:S02]  /*0a60*/  ISETP.NE.AND P3, PT, R2, RZ, PT ;  /* 0x000000ff0200720c */ /* 0x000fe40003f65270 */
[----:B------:R-:W-:-:S02]  /*0a70*/  ISETP.NE.AND P5, PT, R0, RZ, PT ;  /* 0x000000ff0000720c */ /* 0x000fc40003fa5270 */
[----:B------:R-:W-:Y:S02]  /*0a80*/  ISETP.GT.AND P1, PT, R2, RZ, PT ;  /* 0x000000ff0200720c */ /* 0x000fe40003f24270 */
[----:B------:R-:W-:Y:S02]  /*0a90*/  ISETP.GT.AND P0, PT, R0, RZ, PT ;  /* 0x000000ff0000720c */ /* 0x000fe40003f04270 */
[----:B---3--:R-:W-:-:S07]  /*0aa0*/  @P4 SEL R20, RZ, 0x1, !P2 ;  /* 0x00000001ff144807 */ /* 0x008fce0005000000 */
        /* <DEDUP_REMOVED lines=15> */
.L_x_15121:
[----:B------:R-:W-:-:S13]  /*0ba0*/  ISETP.GE.AND P0, PT, R25, R4, PT ;  /* 0x000000041900720c */ /* 0x000fda0003f06270 */
[----:B------:R-:W-:Y:S05]  /*0bb0*/  @P0 BRA `(.L_x_15123) ;  /* 0x0000000000300947 */ /* 0x000fea0003800000 */
[----:B0-----:R-:W0:Y:S01]  /*0bc0*/  LDC.64 R10, c[0x0][0x218] ;  /* 0x00008600ff0a7b82 */ /* 0x001e220000000a00 */
[----:B------:R-:W-:Y:S02]  /*0bd0*/  IMAD.IADD R5, R3, 0x1, R25 ;  /* 0x0000000103057824 */ /* 0x000fe400078e0219 */
[----:B------:R-:W-:Y:S02]  /*0be0*/  VIADD R25, R25, 0x80 ;  /* 0x0000008019197836 */ /* 0x000fe40000000000 */
[----:B0-----:R-:W-:-:S05]  /*0bf0*/  IMAD.WIDE.U32 R10, R5, 0x4, R10 ;  /* 0x00000004050a7825 */ /* 0x001fca00078e000a */
[----:B------:R1:W-:Y:S02]  /*0c00*/  STG.E desc[UR4][R10.64], R7 ;  /* 0x000000070a007986 */ /* 0x0003e4000c101904 */
.L_x_15122:
[----:B------:R-:W-:-:S13]  /*0c10*/  ISETP.GE.AND P0, PT, R25, R4, PT ;  /* 0x000000041900720c */ /* 0x000fda0003f06270 */
[----:B------:R-:W-:Y:S05]  /*0c20*/  @P0 BRA `(.L_x_15124) ;  /* 0x0000000000340947 */ /* 0x000fea0003800000 */
[----:B-1----:R-:W1:Y:S01]  /*0c30*/  LDC.64 R6, c[0x0][0x218] ;  /* 0x00008600ff067b82 */ /* 0x002e620000000a00 */
[----:B0-----:R-:W-:Y:S02]  /*0c40*/  IMAD.IADD R5, R3, 0x1, R25 ;  /* 0x0000000103057824 */ /* 0x001fe400078e0219 */
[----:B------:R-:W-:Y:S02]  /*0c50*/  VIADD R25, R25, 0x80 ;  /* 0x0000008019197836 */ /* 0x000fe40000000000 */
[----:B-1----:R-:W-:-:S05]  /*0c60*/  IMAD.WIDE.U32 R6, R5, 0x4, R6 ;  /* 0x0000000405067825 */ /* 0x002fca00078e0006 */
[----:B------:R1:W-:Y:S02]  /*0c70*/  STG.E desc[UR4][R6.64], R8 ;  /* 0x0000000806007986 */ /* 0x0003e4000c101904 */
.L_x_15123:
        /* <DEDUP_REMOVED lines=8> */
.L_x_15124:
[----:B------:R-:W-:Y:S05]  /*0d00*/  BSYNC B1 ;  /* 0x0000000000017941 */ /* 0x000fea0003800000 */
.L_x_15120:
[----:B------:R-:W-:-:S13]  /*0d10*/  ISETP.GE.AND P0, PT, R25, R4, PT ;  /* 0x000000041900720c */ /* 0x000fda0003f06270 */
[----:B-12---:R-:W1:Y:S01]  /*0d20*/  @!P0 LDC.64 R6, c[0x0][0x218] ;  /* 0x00008600ff068b82 */ /* 0x006e620000000a00 */
[----:B0-----:R-:W-:Y:S02]  /*0d30*/  @!P0 IMAD.IADD R5, R3, 0x1, R25 ;  /* 0x0000000103058824 */ /* 0x001fe400078e0219 */
[----:B------:R-:W-:Y:S02]  /*0d40*/  @!P0 VIADD R25, R25, 0x80 ;  /* 0x0000008019198836 */ /* 0x000fe40000000000 */
[----:B-1----:R-:W-:-:S05]  /*0d50*/  @!P0 IMAD.WIDE.U32 R6, R5, 0x4, R6 ;  /* 0x0000000405068825 */ /* 0x002fca00078e0006 */
[----:B------:R2:W-:Y:S02]  /*0d60*/  @!P0 STG.E desc[UR4][R6.64], R29 ;  /* 0x0000001d06008986 */ /* 0x0005e4000c101904 */
.L_x_15125:
[----:B------:R-:W-:Y:S05]  /*0d70*/  BSYNC B0 ;  /* 0x0000000000007941 */ /* 0x000fea0003800000 */
.L_x_15119:
        /* <DEDUP_REMOVED lines=8> */
.L_x_15126:
        /* <DEDUP_REMOVED lines=16> */
.L_x_32166:


//--------------------- .text._ZN2at6native29vectorized_elementwise_kernelILi4ENS0_13BinaryFunctorIiiiZZZNS0_21heaviside_kernel_cudaERNS_18TensorIteratorBaseEENKUlvE_clEvENKUlvE1_clEvEUliiE_EESt5arrayIPcLm3EEEEviT0_T1_ --------------------------
	.section	.text._ZN2at6native29vectorized_elementwise_kernelILi4ENS0_13BinaryFunctorIiiiZZZNS0_21heaviside_kernel_cudaERNS_18TensorIteratorBaseEENKUlvE_clEvENKUlvE1_clEvEUliiE_EESt5arrayIPcLm3EEEEviT0_T1_,"ax",@progbits
	.align	128
        .global         _ZN2at6native29vectorized_elementwise_kernelILi4ENS0_13BinaryFunctorIiiiZZZNS0_21heaviside_kernel_cudaERNS_18TensorIteratorBaseEENKUlvE_clEvENKUlvE1_clEvEUliiE_EESt5arrayIPcLm3EEEEviT0_T1_
        .type           _ZN2at6native29vectorized_elementwise_kernelILi4ENS0_13BinaryFunctorIiiiZZZNS0_21heaviside_kernel_cudaERNS_18TensorIteratorBaseEENKUlvE_clEvENKUlvE1_clEvEUliiE_EESt5arrayIPcLm3EEEEviT0_T1_,@function
        .size           _ZN2at6native29vectorized_elementwise_kernelILi4ENS0_13BinaryFunctorIiiiZZZNS0_21heaviside_kernel_cudaERNS_18TensorIteratorBaseEENKUlvE_clEvENKUlvE1_clEvEUliiE_EESt5arrayIPcLm3EEEEviT0_T1_,(.L_x_32167 - _ZN2at6native29vectorized_elementwise_kernelILi4ENS0_13BinaryFunctorIiiiZZZNS0_21heaviside_kernel_cudaERNS_18TensorIteratorBaseEENKUlvE_clEvENKUlvE1_clEvEUliiE_EESt5arrayIPcLm3EEEEviT0_T1_)
        .other          _ZN2at6native29vectorized_elementwise_kernelILi4ENS0_13BinaryFunctorIiiiZZZNS0_21heaviside_kernel_cudaERNS_18TensorIteratorBaseEENKUlvE_clEvENKUlvE1_clEvEUliiE_EESt5arrayIPcLm3EEEEviT0_T1_,@"STO_CUDA_ENTRY STV_DEFAULT"
_ZN2at6native29vectorized_elementwise_kernelILi4ENS0_13BinaryFunctorIiiiZZZNS0_21heaviside_kernel_cudaERNS_18TensorIteratorBaseEENKUlvE_clEvENKUlvE1_clEvEUliiE_EESt5arrayIPcLm3EEEEviT0_T1_:
.text._ZN2at6native29vectorized_elementwise_kernelILi4ENS0_13BinaryFunctorIiiiZZZNS0_21heaviside_kernel_cudaERNS_18TensorIteratorBaseEENKUlvE_clEvENKUlvE1_clEvEUliiE_EESt5arrayIPcLm3EEEEviT0_T1_:
        /* <DEDUP_REMOVED lines=19> */
[----:B------:R-:W2:Y:S01]  /*0130*/  LDG.E.128 R12, desc[UR4][R22.64+0x800] ;  /* 0x00080004160c7981 */ /* 0x000ea2000c1e1d00 */
[----:B---3--:R-:W-:-:S04]  /*0140*/  IMAD.WIDE.U32 R2, R3, 0x4, R24 ;  /* 0x0000000403027825 */ /* 0x008fc800078e0018 */
[----:B------:R-:W-:Y:S01]  /*0150*/  IMAD.WIDE R2, R0, 0x10, R2 ;  /* 0x0000001000027825 */ /* 0x000fe200078e0202 */
[----:B----4-:R-:W-:Y:S02]  /*0160*/  ISETP.NE.AND P2, PT, R18, RZ, PT ;  /* 0x000000ff1200720c */ /* 0x010fe40003f45270 */
[----:B------:R-:W-:Y:S02]  /*0170*/  ISETP.NE.AND P1, PT, R17, RZ, PT ;  /* 0x000000ff1100720c */ /* 0x000fe40003f25270 */
[----:B------:R-:W-:Y:S02]  /*0180*/  ISETP.NE.AND P5, PT, R16, RZ, PT ;  /* 0x000000ff1000720c */ /* 0x000fe40003fa5270 */
[----:B------:R-:W-:Y:S02]  /*0190*/  ISETP.GT.AND P0, PT, R18, RZ, PT ;  /* 0x000000ff1200720c */ /* 0x000fe40003f04270 */
[----:B------:R-:W-:Y:S02]  /*01a0*/  ISETP.NE.AND P4, PT, R19, RZ, PT ;  /* 0x000000ff1300720c */ /* 0x000fe40003f85270 */
[----:B------:R-:W-:-:S03]  /*01b0*/  ISETP.GT.AND P3, PT, R17, RZ, PT ;  /* 0x000000ff1100720c */ /* 0x000fc60003f64270 */
[----:B-----5:R-:W-:Y:S02]  /*01c0*/  @P2 SEL R6, RZ, 0x1, !P0 ;  /* 0x00000001ff062807 */ /* 0x020fe40004000000 */
[----:B--2---:R-:W-:Y:S02]  /*01d0*/  ISETP.NE.AND P2, PT, R8, RZ, PT ;  /* 0x000000ff0800720c */ /* 0x004fe40003f45270 */
        /* <DEDUP_REMOVED lines=16> */
[----:B------:R-:W-:Y:S04]  /*02e0*/  STG.E.128 desc[UR4][R2.64], R4 ;  /* 0x0000000402007986 */ /* 0x000fe8000c101d04 */
[----:B------:R-:W-:Y:S01]  /*02f0*/  STG.E.128 desc[UR4][R2.64+0x800], R12 ;  /* 0x0008000c02007986 */ /* 0x000fe2000c101d04 */
[----:B------:R-:W-:Y:S05]  /*0300*/  EXIT ;  /* 0x000000000000794d */ /* 0x000fea0003800000 */
.L_x_15127:
        /* <DEDUP_REMOVED lines=131> */
.L_x_15130:
[----:B------:R-:W-:-:S13]  /*0b40*/  ISETP.GE.AND P0, PT, R25, R4, PT ;  /* 0x000000041900720c */ /* 0x000fda0003f06270 */
[----:B------:R-:W-:Y:S05]  /*0b50*/  @P0 BRA `(.L_x_15132) ;  /* 0x0000000000300947 */ /* 0x000fea0003800000 */
[----:B0-----:R-:W0:Y:S01]  /*0b60*/  LDC.64 R10, c[0x0][0x218] ;  /* 0x00008600ff0a7b82 */ /* 0x001e220000000a00 */
[----:B------:R-:W-:Y:S02]  /*0b70*/  IMAD.IADD R5, R3, 0x1, R25 ;  /* 0x0000000103057824 */ /* 0x000fe400078e0219 */
[----:B------:R-:W-:Y:S02]  /*0b80*/  VIADD R25, R25, 0x80 ;  /* 0x0000008019197836 */ /* 0x000fe40000000000 */
[----:B0-----:R-:W-:-:S05]  /*0b90*/  IMAD.WIDE.U32 R10, R5, 0x4, R10 ;  /* 0x00000004050a7825 */ /* 0x001fca00078e000a */
[----:B------:R1:W-:Y:S02]  /*0ba0*/  STG.E desc[UR4][R10.64], R7 ;  /* 0x000000070a007986 */ /* 0x0003e4000c101904 */
.L_x_15131:
[----:B------:R-:W-:-:S13]  /*0bb0*/  ISETP.GE.AND P0, PT, R25, R4, PT ;  /* 0x000000041900720c */ /* 0x000fda0003f06270 */
[----:B------:R-:W-:Y:S05]  /*0bc0*/  @P0 BRA `(.L_x_15133) ;  /* 0x0000000000340947 */ /* 0x000fea0003800000 */
[----:B-1----:R-:W1:Y:S01]  /*0bd0*/  LDC.64 R6, c[0x0][0x218] ;  /* 0x00008600ff067b82 */ /* 0x002e620000000a00 */
[----:B0-----:R-:W-:Y:S02]  /*0be0*/  IMAD.IADD R5, R3, 0x1, R25 ;  /* 0x0000000103057824 */ /* 0x001fe400078e0219 */
[----:B------:R-:W-:Y:S02]  /*0bf0*/  VIADD R25, R25, 0x80 ;  /* 0x0000008019197836 */ /* 0x000fe40000000000 */
[----:B-1----:R-:W-:-:S05]  /*0c00*/  IMAD.WIDE.U32 R6, R5, 0x4, R6 ;  /* 0x0000000405067825 */ /* 0x002fca00078e0006 */
[----:B------:R1:W-:Y:S02]  /*0c10*/  STG.E desc[UR4][R6.64], R8 ;  /* 0x0000000806007986 */ /* 0x0003e4000c101904 */
.L_x_15132:
        /* <DEDUP_REMOVED lines=8> */
.L_x_15133:
[----:B------:R-:W-:Y:S05]  /*0ca0*/  BSYNC B1 ;  /* 0x0000000000017941 */ /* 0x000fea0003800000 */
.L_x_15129:
[----:B------:R-:W-:-:S13]  /*0cb0*/  ISETP.GE.AND P0, PT, R25, R4, PT ;  /* 0x000000041900720c */ /* 0x000fda0003f06270 */
[----:B-12---:R-:W1:Y:S01]  /*0cc0*/  @!P0 LDC.64 R6, c[0x0][0x218] ;  /* 0x00008600ff068b82 */ /* 0x006e620000000a00 */
[----:B0-----:R-:W-:Y:S02]  /*0cd0*/  @!P0 IMAD.IADD R5, R3, 0x1, R25 ;  /* 0x0000000103058824 */ /* 0x001fe400078e0219 */
[----:B------:R-:W-:Y:S02]  /*0ce0*/  @!P0 VIADD R25, R25, 0x80 ;  /* 0x0000008019198836 */ /* 0x000fe40000000000 */
[----:B-1----:R-:W-:-:S05]  /*0cf0*/  @!P0 IMAD.WIDE.U32 R6, R5, 0x4, R6 ;  /* 0x0000000405068825 */ /* 0x002fca00078e0006 */
[----:B------:R2:W-:Y:S02]  /*0d00*/  @!P0 STG.E desc[UR4][R6.64], R29 ;  /* 0x0000001d06008986 */ /* 0x0005e4000c101904 */
.L_x_15134:
[----:B------:R-:W-:Y:S05]  /*0d10*/  BSYNC B0 ;  /* 0x0000000000007941 */ /* 0x000fea0003800000 */
.L_x_15128:
        /* <DEDUP_REMOVED lines=8> */
.L_x_15135:
        /* <DEDUP_REMOVED lines=14> */
.L_x_32167:


//--------------------- .text._ZN2at6native29vectorized_elementwise_kernelILi8ENS0_13BinaryFunctorIiiiZZZNS0_21heaviside_kernel_cudaERNS_18TensorIteratorBaseEENKUlvE_clEvENKUlvE1_clEvEUliiE_EESt5arrayIPcLm3EEEEviT0_T1_ --------------------------
	.section	.text._ZN2at6native29vectorized_elementwise_kernelILi8ENS0_13BinaryFunctorIiiiZZZNS0_21heaviside_kernel_cudaERNS_18TensorIteratorBaseEENKUlvE_clEvENKUlvE1_clEvEUliiE_EESt5arrayIPcLm3EEEEviT0_T1_,"ax",@progbits
	.align	128
        .global         _ZN2at6native29vectorized_elementwise_kernelILi8ENS0_13BinaryFunctorIiiiZZZNS0_21heaviside_kernel_cudaERNS_18TensorIteratorBaseEENKUlvE_clEvENKUlvE1_clEvEUliiE_EESt5arrayIPcLm3EEEEviT0_T1_
        .type           _ZN2at6native29vectorized_elementwise_kernelILi8ENS0_13BinaryFunctorIiiiZZZNS0_21heaviside_kernel_cudaERNS_18TensorIteratorBaseEENKUlvE_clEvENKUlvE1_clEvEUliiE_EESt5arrayIPcLm3EEEEviT0_T1_,@function
        .size           _ZN2at6native29vectorized_elementwise_kernelILi8ENS0_13BinaryFunctorIiiiZZZNS0_21heaviside_kernel_cudaERNS_18TensorIteratorBaseEENKUlvE_clEvENKUlvE1_clEvEUliiE_EESt5arrayIPcLm3EEEEviT0_T1_,(.L_x_32168 - _ZN2at6native29vectorized_elementwise_kernelILi8ENS0_13BinaryFunctorIiiiZZZNS0_21heaviside_kernel_cudaERNS_18TensorIteratorBaseEENKUlvE_clEvENKUlvE1_clEvEUliiE_EESt5arrayIPcLm3EEEEviT0_T1_)
        .other          _ZN2at6native29vectorized_elementwise_kernelILi8ENS0_13BinaryFunctorIiiiZZZNS0_21heaviside_kernel_cudaERNS_18TensorIteratorBaseEENKUlvE_clEvENKUlvE1_clEvEUliiE_EESt5arrayIPcLm3EEEEviT0_T1_,@"STO_CUDA_ENTRY STV_DEFAULT"
_ZN2at6native29vectorized_elementwise_kernelILi8ENS0_13BinaryFunctorIiiiZZZNS0_21heaviside_kernel_cudaERNS_18TensorIteratorBaseEENKUlvE_clEvENKUlvE1_clEvEUliiE_EESt5arrayIPcLm3EEEEviT0_T1_:
.text._ZN2at6native29vectorized_elementwise_kernelILi8ENS0_13BinaryFunctorIiiiZZZNS0_21heaviside_kernel_cudaERNS_18TensorIteratorBaseEENKUlvE_clEvENKUlvE1_clEvEUliiE_EESt5arrayIPcLm3EEEEviT0_T1_:
        /* <DEDUP_REMOVED lines=49> */
.L_x_15136:
        /* <DEDUP_REMOVED lines=131> */
.L_x_15139:
[----:B------:R-:W-:-:S13]  /*0b40*/  ISETP.GE.AND P0, PT, R25, R4, PT ;  /* 0x000000041900720c */ /* 0x000fda0003f06270 */
[----:B------:R-:W-:Y:S05]  /*0b50*/  @P0 BRA `(.L_x_15141) ;  /* 0x0000000000300947 */ /* 0x000fea0003800000 */
[----:B0-----:R-:W0:Y:S01]  /*0b60*/  LDC.64 R10, c[0x0][0x218] ;  /* 0x00008600ff0a7b82 */ /* 0x001e220000000a00 */
[----:B------:R-:W-:Y:S02]  /*0b70*/  IMAD.IADD R5, R3, 0x1, R25 ;  /* 0x0000000103057824 */ /* 0x000fe400078e0219 */
[----:B------:R-:W-:Y:S02]  /*0b80*/  VIADD R25, R25, 0x80 ;  /* 0x0000008019197836 */ /* 0x000fe40000000000 */
[----:B0-----:R-:W-:-:S05]  /*0b90*/  IMAD.WIDE.U32 R10, R5, 0x4, R10 ;  /* 0x00000004050a7825 */ /* 0x001fca00078e000a */
[----:B------:R1:W-:Y:S02]  /*0ba0*/  STG.E desc[UR4][R10.64], R7 ;  /* 0x000000070a007986 */ /* 0x0003e4000c101904 */
.L_x_15140:
[----:B------:R-:W-:-:S13]  /*0bb0*/  ISETP.GE.AND P0, PT, R25, R4, PT ;  /* 0x000000041900720c */ /* 0x000fda0003f06270 */
[----:B------:R-:W-:Y:S05]  /*0bc0*/  @P0 BRA `(.L_x_15142) ;  /* 0x0000000000340947 */ /* 0x000fea0003800000 */
[----:B-1----:R-:W1:Y:S01]  /*0bd0*/  LDC.64 R6, c[0x0][0x218] ;  /* 0x00008600ff067b82 */ /* 0x002e620000000a00 */
[----:B0-----:R-:W-:Y:S02]  /*0be0*/  IMAD.IADD R5, R3, 0x1, R25 ;  /* 0x0000000103057824 */ /* 0x001fe400078e0219 */
[----:B------:R-:W-:Y:S02]  /*0bf0*/  VIADD R25, R25, 0x80 ;  /* 0x0000008019197836 */ /* 0x000fe40000000000 */
[----:B-1----:R-:W-:-:S05]  /*0c00*/  IMAD.WIDE.U32 R6, R5, 0x4, R6 ;  /* 0x0000000405067825 */ /* 0x002fca00078e0006 */
[----:B------:R1:W-:Y:S02]  /*0c10*/  STG.E desc[UR4][R6.64], R8 ;  /* 0x0000000806007986 */ /* 0x0003e4000c101904 */
.L_x_15141:
        /* <DEDUP_REMOVED lines=8> */
.L_x_15142:
[----:B------:R-:W-:Y:S05]  /*0ca0*/  BSYNC B1 ;  /* 0x0000000000017941 */ /* 0x000fea0003800000 */
.L_x_15138:
[----:B------:R-:W-:-:S13]  /*0cb0*/  ISETP.GE.AND P0, PT, R25, R4, PT ;  /* 0x000000041900720c */ /* 0x000fda0003f06270 */
[----:B-12---:R-:W1:Y:S01]  /*0cc0*/  @!P0 LDC.64 R6, c[0x0][0x218] ;  /* 0x00008600ff068b82 */ /* 0x006e620000000a00 */
[----:B0-----:R-:W-:Y:S02]  /*0cd0*/  @!P0 IMAD.IADD R5, R3, 0x1, R25 ;  /* 0x0000000103058824 */ /* 0x001fe400078e0219 */
[----:B------:R-:W-:Y:S02]  /*0ce0*/  @!P0 VIADD R25, R25, 0x80 ;  /* 0x0000008019198836 */ /* 0x000fe40000000000 */
[----:B-1----:R-:W-:-:S05]  /*0cf0*/  @!P0 IMAD.WIDE.U32 R6, R5, 0x4, R6 ;  /* 0x0000000405068825 */ /* 0x002fca00078e0006 */
[----:B------:R2:W-:Y:S02]  /*0d00*/  @!P0 STG.E desc[UR4][R6.64], R29 ;  /* 0x0000001d06008986 */ /* 0x0005e4000c101904 */
.L_x_15143:
[----:B------:R-:W-:Y:S05]  /*0d10*/  BSYNC B0 ;  /* 0x0000000000007941 */ /* 0x000fea0003800000 */
.L_x_15137:
        /* <DEDUP_REMOVED lines=8> */
.L_x_15144:
        /* <DEDUP_REMOVED lines=14> */
.L_x_32168:


//--------------------- .text._ZN2at6native18elementwise_kernelILi128ELi4EZNS0_15gpu_kernel_implINS0_13BUnaryFunctorIiiiZZZNS0_21heaviside_kernel_cudaERNS_18TensorIteratorBaseEENKUlvE_clEvENKUlvE1_clEvEUliiE_EEEEvS5_RKT_EUliE_EEviT1_ --------------------------
	.section	.text._ZN2at6native18elementwise_kernelILi128ELi4EZNS0_15gpu_kernel_implINS0_13BUnaryFunctorIiiiZZZNS0_21heaviside_kernel_cudaERNS_18TensorIteratorBaseEENKUlvE_clEvENKUlvE1_clEvEUliiE_EEEEvS5_RKT_EUliE_EEviT1_,"ax",@progbits
	.align	128
        .global         _ZN2at6native18elementwise_kernelILi128ELi4EZNS0_15gpu_kernel_implINS0_13BUnaryFunctorIiiiZZZNS0_21heaviside_kernel_cudaERNS_18TensorIteratorBaseEENKUlvE_clEvENKUlvE1_clEvEUliiE_EEEEvS5_RKT_EUliE_EEviT1_
        .type           _ZN2at6native18elementwise_kernelILi128ELi4EZNS0_15gpu_kernel_implINS0_13BUnaryFunctorIiiiZZZNS0_21heaviside_kernel_cudaERNS_18TensorIteratorBaseEENKUlvE_clEvENKUlvE1_clEvEUliiE_EEEEvS5_RKT_EUliE_EEviT1_,@function
        .size           _ZN2at6native18elementwise_kernelILi128ELi4EZNS0_15gpu_kernel_implINS0_13BUnaryFunctorIiiiZZZNS0_21heaviside_kernel_cudaERNS_18TensorIteratorBaseEENKUlvE_clEvENKUlvE1_clEvEUliiE_EEEEvS5_RKT_EUliE_EEviT1_,(.L_x_32169 - _ZN2at6native18elementwise_kernelILi128ELi4EZNS0_15gpu_kernel_implINS0_13BUnaryFunctorIiiiZZZNS0_21heaviside_kernel_cudaERNS_18TensorIteratorBaseEENKUlvE_clEvENKUlvE1_clEvEUliiE_EEEEvS5_RKT_EUliE_EEviT1_)
        .other          _ZN2at6native18elementwise_kernelILi128ELi4EZNS0_15gpu_kernel_implINS0_13BUnaryFunctorIiiiZZZNS0_21heaviside_kernel_cudaERNS_18TensorIteratorBaseEENKUlvE_clEvENKUlvE1_clEvEUliiE_EEEEvS5_RKT_EUliE_EEviT1_,@"STO_CUDA_ENTRY STV_DEFAULT"
_ZN2at6native18elementwise_kernelILi128ELi4EZNS0_15gpu_kernel_implINS0_13BUnaryFunctorIiiiZZZNS0_21heaviside_kernel_cudaERNS_18TensorIteratorBaseEENKUlvE_clEvENKUlvE1_clEvEUliiE_EEEEvS5_RKT_EUliE_EEviT1_:
.text._ZN2at6native18elementwise_kernelILi128ELi4EZNS0_15gpu_kernel_implINS0_13BUnaryFunctorIiiiZZZNS0_21heaviside_kernel_cudaERNS_18TensorIteratorBaseEENKUlvE_clEvENKUlvE1_clEvEUliiE_EEEEvS5_RKT_EUliE_EEviT1_:
        /* <DEDUP_REMOVED lines=314> */
.L_x_15147:
        /* <DEDUP_REMOVED lines=20> */
.L_x_15151:
[----:B------:R0:W5:Y:S01]  /*14e0*/  LDG.E.U8 R19, desc[UR36][R2.64] ;  /* 0x0000002402137981 */ /* 0x000162000c1e1100 */
[----:B------:R-:W-:Y:S05]  /*14f0*/  BRA `(.L_x_15153) ;  /* 0x0000000c00347947 */ /* 0x000fea0003800000 */
.L_x_15150:
        /* <DEDUP_REMOVED lines=8> */
.L_x_15155:
[----:B------:R0:W5:Y:S01]  /*1580*/  LDG.E R19, desc[UR36][R2.64] ;  /* 0x0000002402137981 */ /* 0x000162000c1e1900 */
[----:B------:R-:W-:Y:S05]  /*1590*/  BRA `(.L_x_15153) ;  /* 0x0000000c000c7947 */ /* 0x000fea0003800000 */
.L_x_15154:
[----:B------:R0:W5:Y:S01]  /*15a0*/  LDG.E.S16 R19, desc[UR36][R2.64] ;  /* 0x0000002402137981 */ /* 0x000162000c1e1700 */
[----:B------:R-:W-:Y:S05]  /*15b0*/  BRA `(.L_x_15153) ;  /* 0x0000000c00047947 */ /* 0x000fea0003800000 */
.L_x_15149:
        /* <DEDUP_REMOVED lines=9> */
.L_x_15157:
[----:B------:R-:W2:Y:S02]  /*1650*/  LDG.E.U16 R2, desc[UR36][R2.64] ;  /* 0x0000002402027981 */ /* 0x000ea4000c1e1500 */
[----:B--2---:R-:W-:-:S06]  /*1660*/  HADD2.F32 R19, -RZ, R2.H0_H0 ;  /* 0x20000002ff137230 */ /* 0x004fcc0000004100 */
[----:B------:R-:W0:Y:S01]  /*1670*/  F2I.FTZ.TRUNC.NTZ R19, R19 ;  /* 0x0000001300137305 */ /* 0x000e22000021f100 */
[----:B------:R-:W-:Y:S05]  /*1680*/  BRA `(.L_x_15153) ;  /* 0x0000000800d07947 */ /* 0x000fea0003800000 */
.L_x_15156:
        /* <DEDUP_REMOVED lines=9> */
.L_x_15159:
[----:B------:R-:W2:Y:S02]  /*1720*/  LDG.E.U16 R2, desc[UR36][R2.64] ;  /* 0x0000002402027981 */ /* 0x000ea4000c1e1500 */
[----:B--2---:R-:W-:-:S06]  /*1730*/  HADD2.F32 R19, -RZ, R2.H0_H0 ;  /* 0x20000002ff137230 */ /* 0x004fcc0000004100 */
[----:B------:R-:W0:Y:S01]  /*1740*/  F2I.FTZ.TRUNC.NTZ R19, R19 ;  /* 0x0000001300137305 */ /* 0x000e22000021f100 */
[----:B------:R-:W-:Y:S05]  /*1750*/  BRA `(.L_x_15153) ;  /* 0x00000008009c7947 */ /* 0x000fea0003800000 */
.L_x_15158:
[----:B------:R-:W2:Y:S02]  /*1760*/  LDG.E.64 R2, desc[UR36][R2.64] ;  /* 0x0000002402027981 */ /* 0x000ea4000c1e1b00 */
[----:B--2---:R0:W1:Y:S01]  /*1770*/  F2I.F64.TRUNC R19, R2 ;  /* 0x0000000200137311 */ /* 0x004062000030d100 */
[----:B------:R-:W-:Y:S05]  /*1780*/  BRA `(.L_x_15153) ;  /* 0x0000000800907947 */ /* 0x000fea0003800000 */
.L_x_15148:
        /* <DEDUP_REMOVED lines=12> */
.L_x_15162:
[----:B------:R-:W2:Y:S02]  /*1850*/  LDG.E.64 R2, desc[UR36][R2.64] ;  /* 0x0000002402027981 */ /* 0x000ea4000c1e1b00 */
[----:B--2---:R0:W1:Y:S01]  /*1860*/  F2I.F64.TRUNC R19, R2 ;  /* 0x0000000200137311 */ /* 0x004062000030d100 */
[----:B------:R-:W-:Y:S05]  /*1870*/  BRA `(.L_x_15153) ;  /* 0x0000000800547947 */ /* 0x000fea0003800000 */
.L_x_15161:
        /* <DEDUP_REMOVED lines=27> */
.L_x_15164:
        /* <DEDUP_REMOVED lines=14> */
.L_x_15163:
[----:B------:R-:W2:Y:S02]  /*1b10*/  LDG.E.U16 R19, desc[UR36][R2.64] ;  /* 0x0000002402137981 */ /* 0x000ea4000c1e1500 */
[----:B--2---:R-:W-:-:S06]  /*1b20*/  IMAD.U32 R19, R19, 0x10000, RZ ;  /* 0x0001000013137824 */ /* 0x004fcc00078e00ff */
[----:B------:R-:W0:Y:S01]  /*1b30*/  F2I.FTZ.TRUNC.NTZ R19, R19 ;  /* 0x0000001300137305 */ /* 0x000e22000021f100 */
[----:B------:R-:W-:Y:S05]  /*1b40*/  BRA `(.L_x_15153) ;  /* 0x0000000400a07947 */ /* 0x000fea0003800000 */
.L_x_15160:
        /* <DEDUP_REMOVED lines=10> */
.L_x_15167:
        /* <DEDUP_REMOVED lines=21> */
.L_x_15171:
[----:B------:R-:W-:Y:S05]  /*1d40*/  BSYNC B1 ;  /* 0x0000000000017941 */ /* 0x000fea0003800000 */
.L_x_15170:
[----:B------:R-:W-:Y:S01]  /*1d50*/  IMAD.SHL.U32 R2, R2, 0x100000, RZ ;  /* 0x0010000002027824 */ /* 0x000fe200078e00ff */
[----:B------:R-:W-:-:S04]  /*1d60*/  LEA R0, R0, 0x3b800000, 0x17 ;  /* 0x3b80000000007811 */ /* 0x000fc800078eb8ff */
[----:B------:R-:W-:-:S07]  /*1d70*/  LOP3.LUT R19, R0, R2, R19, 0xfe, !PT ;  /* 0x0000000200137212 */ /* 0x000fce00078efe13 */
.L_x_15169:
[----:B------:R-:W-:Y:S05]  /*1d80*/  BSYNC B0 ;  /* 0x0000000000007941 */ /* 0x000fea0003800000 */
.L_x_15168:
[----:B------:R-:W1:Y:S01]  /*1d90*/  F2I.FTZ.TRUNC.NTZ R19, R19 ;  /* 0x0000001300137305 */ /* 0x000e62000021f100 */
[----:B------:R-:W-:Y:S05]  /*1da0*/  BRA `(.L_x_15153) ;  /* 0x0000000400087947 */ /* 0x000fea0003800000 */
.L_x_15166:
        /* <DEDUP_REMOVED lines=21> */
.L_x_15175:
[----:B------:R-:W-:Y:S05]  /*1f00*/  BSYNC B1 ;  /* 0x0000000000017941 */ /* 0x000fea0003800000 */
.L_x_15174:
[----:B------:R-:W-:Y:S01]  /*1f10*/  IMAD.SHL.U32 R2, R2, 0x200000, RZ ;  /* 0x0020000002027824 */ /* 0x000fe200078e00ff */
[----:B------:R-:W-:-:S04]  /*1f20*/  LEA R0, R0, 0x37800000, 0x17 ;  /* 0x3780000000007811 */ /* 0x000fc800078eb8ff */
[----:B------:R-:W-:-:S07]  /*1f30*/  LOP3.LUT R19, R0, R2, R19, 0xfe, !PT ;  /* 0x0000000200137212 */ /* 0x000fce00078efe13 */
.L_x_15173:
[----:B------:R-:W-:Y:S05]  /*1f40*/  BSYNC B0 ;  /* 0x0000000000007941 */ /* 0x000fea0003800000 */
.L_x_15172:
[----:B------:R-:W2:Y:S01]  /*1f50*/  F2I.FTZ.TRUNC.NTZ R19, R19 ;  /* 0x0000001300137305 */ /* 0x000ea2000021f100 */
[----:B------:R-:W-:Y:S05]  /*1f60*/  BRA `(.L_x_15153) ;  /* 0x0000000000987947 */ /* 0x000fea0003800000 */
.L_x_15165:
        /* <DEDUP_REMOVED lines=14> */
.L_x_15179:
[----:B------:R-:W-:Y:S05]  /*2050*/  BSYNC B0 ;  /* 0x0000000000007941 */ /* 0x000fea0003800000 */
.L_x_15178:
[----:B------:R-:W4:Y:S01]  /*2060*/  F2I.FTZ.TRUNC.NTZ R19, R19 ;  /* 0x0000001300137305 */ /* 0x000f22000021f100 */
[----:B------:R-:W-:Y:S05]  /*2070*/  BRA `(.L_x_15153) ;  /* 0x0000000000547947 */ /* 0x000fea0003800000 */
.L_x_15152:
        /* <DEDUP_REMOVED lines=17> */
.L_x_15180:
[----:B------:R-:W-:Y:S05]  /*2190*/  BRA `(.L_x_15153) ;  /* 0x00000000000c7947 */ /* 0x000fea0003800000 */
.L_x_15177:
[----:B------:R0:W5:Y:S01]  /*21a0*/  LDG.E R19, desc[UR36][R2.64] ;  /* 0x0000002402137981 */ /* 0x000162000c1e1900 */
[----:B------:R-:W-:Y:S05]  /*21b0*/  BRA `(.L_x_15153) ;  /* 0x0000000000047947 */ /* 0x000fea0003800000 */
.L_x_15176:
[----:B------:R3:W5:Y:S02]  /*21c0*/  LDG.E R19, desc[UR36][R2.64] ;  /* 0x0000002402137981 */ /* 0x000764000c1e1900 */
.L_x_15153:
[----:B0--3--:R-:W0:Y:S01]  /*21d0*/  LDC.U8 R3, c[0x0][0x428] ;  /* 0x00010a00ff037b82 */ /* 0x009e220000000000 */
[C---:B-12-45:R-:W-:Y:S02]  /*21e0*/  ISETP.NE.AND P1, PT, R19.reuse, RZ, PT ;  /* 0x000000ff1300720c */ /* 0x076fe40003f25270 */
[----:B------:R-:W-:-:S04]  /*21f0*/  ISETP.GT.AND P0, PT, R19, RZ, PT ;  /* 0x000000ff1300720c */ /* 0x000fc80003f04270 */
[----:B------:R-:W-:-:S07]  /*2200*/  SEL R2, RZ, 0x1, !P0 ;  /* 0x00000001ff027807 */ /* 0x000fce0004000000 */
        /* <DEDUP_REMOVED lines=14> */
.L_x_15184:
[----:B------:R3:W-:Y:S01]  /*22f0*/  STG.E.U8 desc[UR36][R16.64], R2 ;  /* 0x0000000210007986 */ /* 0x0007e2000c101124 */
[----:B------:R-:W-:Y:S05]  /*2300*/  BRA `(.L_x_15186) ;  /* 0x0000000c00507947 */ /* 0x000fea0003800000 */
.L_x_15183:
        /* <DEDUP_REMOVED lines=9> */
.L_x_15188:
[----:B------:R1:W-:Y:S01]  /*23a0*/  STG.E desc[UR36][R16.64], R2 ;  /* 0x0000000210007986 */ /* 0x0003e2000c101924 */
[----:B------:R-:W-:Y:S05]  /*23b0*/  BRA `(.L_x_15186) ;  /* 0x0000000c00247947 */ /* 0x000fea0003800000 */
.L_x_15187:
[----:B------:R2:W-:Y:S01]  /*23c0*/  STG.E.U16 desc[UR36][R16.64], R2 ;  /* 0x0000000210007986 */ /* 0x0005e2000c101524 */
[----:B------:R-:W-:Y:S05]  /*23d0*/  BRA `(.L_x_15186) ;  /* 0x0000000c001c7947 */ /* 0x000fea0003800000 */
.L_x_15182:
        /* <DEDUP_REMOVED lines=9> */
.L_x_15190:
[----:B------:R-:W-:-:S04]  /*2470*/  I2FP.F32.S32 R0, R2 ;  /* 0x0000000200007245 */ /* 0x000fc80000201400 */
[----:B------:R-:W-:-:S05]  /*2480*/  F2FP.F16.F32.PACK_AB R0, RZ, R0 ;  /* 0x00000000ff00723e */ /* 0x000fca00000000ff */
[----:B------:R0:W-:Y:S01]  /*2490*/  STG.E.U16 desc[UR36][R16.64], R0 ;  /* 0x0000000010007986 */ /* 0x0001e2000c101524 */
[----:B------:R-:W-:Y:S05]  /*24a0*/  BRA `(.L_x_15186) ;  /* 0x0000000800e87947 */ /* 0x000fea0003800000 */
.L_x_15189:
        /* <DEDUP_REMOVED lines=10> */
.L_x_15192:
[----:B------:R-:W-:-:S04]  /*2550*/  I2FP.F32.S32 R2, R2 ;  /* 0x0000000200027245 */ /* 0x000fc80000201400 */
[----:B------:R-:W-:-:S04]  /*2560*/  F2FP.F16.F32.PACK_AB R3, RZ, R2 ;  /* 0x00000002ff03723e */ /* 0x000fc800000000ff */
[----:B------:R-:W-:-:S05]  /*2570*/  PRMT R3, R3, 0x5410, RZ ;  /* 0x0000541003037816 */ /* 0x000fca00000000ff */
[----:B------:R0:W-:Y:S01]  /*2580*/  STG.E desc[UR36][R16.64], R3 ;  /* 0x0000000310007986 */ /* 0x0001e2000c101924 */
[----:B------:R-:W-:Y:S05]  /*2590*/  BRA `(.L_x_15186) ;  /* 0x0000000800ac7947 */ /* 0x000fea0003800000 */
.L_x_15191:
[----:B------:R-:W0:Y:S02]  /*25a0*/  I2F.F64 R2, R2 ;  /* 0x0000000200027312 */ /* 0x000e240000201c00 */
[----:B0-----:R0:W-:Y:S01]  /*25b0*/  STG.E.64 desc[UR36][R16.64], R2 ;  /* 0x0000000210007986 */ /* 0x0011e2000c101b24 */
[----:B------:R-:W-:Y:S05]  /*25c0*/  BRA `(.L_x_15186) ;  /* 0x0000000800a07947 */ /* 0x000fea0003800000 */
.L_x_15181:
        /* <DEDUP_REMOVED lines=12> */
.L_x_15195:
[----:B------:R-:W0:Y:S01]  /*2690*/  I2F.F64 R4, R2 ;  /* 0x0000000200047312 */ /* 0x000e220000201c00 */
[----:B------:R-:W-:-:S05]  /*26a0*/  CS2R R6, SRZ ;  /* 0x0000000000067805 */ /* 0x000fca000001ff00 */
[----:B0-----:R0:W-:Y:S01]  /*26b0*/  STG.E.128 desc[UR36][R16.64], R4 ;  /* 0x0000000410007986 */ /* 0x0011e2000c101d24 */
[----:B------:R-:W-:Y:S05]  /*26c0*/  BRA `(.L_x_15186) ;  /* 0x0000000800607947 */ /* 0x000fea0003800000 */
.L_x_15194:
        /* <DEDUP_REMOVED lines=21> */
.L_x_15199:
[----:B------:R-:W-:Y:S05]  /*2820*/  BSYNC B0 ;  /* 0x0000000000007941 */ /* 0x000fea0003800000 */
.L_x_15198:
[----:B------:R-:W-:-:S05]  /*2830*/  LOP3.LUT R3, R0, R3, RZ, 0xfc, !PT ;  /* 0x0000000300037212 */ /* 0x000fca00078efcff */
[----:B------:R0:W-:Y:S01]  /*2840*/  STG.E.U8 desc[UR36][R16.64], R3 ;  /* 0x0000000310007986 */ /* 0x0001e2000c101124 */
[----:B------:R-:W-:Y:S05]  /*2850*/  BRA `(.L_x_15186) ;  /* 0x0000000400fc7947 */ /* 0x000fea0003800000 */
.L_x_15197:
        /* <DEDUP_REMOVED lines=13> */
.L_x_15201:
[----:B------:R-:W-:Y:S01]  /*2930*/  IMAD.MOV.U32 R0, RZ, RZ, 0x7f ;  /* 0x0000007fff007424 */ /* 0x000fe200078e00ff */
[----:B------:R-:W-:-:S04]  /*2940*/  ISETP.GT.U32.AND P0, PT, R2, 0x7f800000, PT ;  /* 0x7f8000000200780c */ /* 0x000fc80003f04070 */
[----:B------:R-:W-:-:S09]  /*2950*/  SEL R0, R0, 0x7c, P0 ;  /* 0x0000007c00007807 */ /* 0x000fd20000000000 */
.L_x_15202:
[----:B------:R-:W-:Y:S05]  /*2960*/  BSYNC B0 ;  /* 0x0000000000007941 */ /* 0x000fea0003800000 */
.L_x_15200:
[----:B------:R-:W-:-:S04]  /*2970*/  LOP3.LUT R2, R3, 0x80000000, RZ, 0xc0, !PT ;  /* 0x8000000003027812 */ /* 0x000fc800078ec0ff */
[----:B------:R-:W-:-:S04]  /*2980*/  SHF.R.U32.HI R3, RZ, 0x18, R2 ;  /* 0x00000018ff037819 */ /* 0x000fc80000011602 */
[----:B------:R-:W-:-:S05]  /*2990*/  LOP3.LUT R3, R0, R3, RZ, 0xfc, !PT ;  /* 0x0000000300037212 */ /* 0x000fca00078efcff */
[----:B------:R0:W-:Y:S01]  /*29a0*/  STG.E.U8 desc[UR36][R16.64], R3 ;  /* 0x0000000310007986 */ /* 0x0001e2000c101124 */
[----:B------:R-:W-:Y:S05]  /*29b0*/  BRA `(.L_x_15186) ;  /* 0x0000000400a47947 */ /* 0x000fea0003800000 */
.L_x_15196:
[----:B------:R-:W-:-:S04]  /*29c0*/  I2FP.F32.S32 R0, R2 ;  /* 0x0000000200007245 */ /* 0x000fc80000201400 */
[----:B------:R-:W-:-:S05]  /*29d0*/  F2FP.BF16.F32.PACK_AB R0, RZ, R0 ;  /* 0x00000000ff00723e */ /* 0x000fca00000010ff */
[----:B------:R0:W-:Y:S01]  /*29e0*/  STG.E.U16 desc[UR36][R16.64], R0 ;  /* 0x0000000010007986 */ /* 0x0001e2000c101524 */
[----:B------:R-:W-:Y:S05]  /*29f0*/  BRA `(.L_x_15186) ;  /* 0x0000000400947947 */ /* 0x000fea0003800000 */
.L_x_15193:
        /* <DEDUP_REMOVED lines=10> */
.L_x_15205:
        /* <DEDUP_REMOVED lines=17> */
.L_x_15208:
[----:B------:R-:W-:-:S04]  /*2bb0*/  LOP3.LUT R2, R3, 0x80000000, RZ, 0xc0, !PT ;  /* 0x8000000003027812 */ /* 0x000fc800078ec0ff */
[----:B------:R-:W-:-:S04]  /*2bc0*/  SHF.R.U32.HI R3, RZ, 0x18, R2 ;  /* 0x00000018ff037819 */ /* 0x000fc80000011602 */
[----:B------:R-:W-:-:S04]  /*2bd0*/  LOP3.LUT R0, R0, R3, RZ, 0xfc, !PT ;  /* 0x0000000300007212 */ /* 0x000fc800078efcff */
[----:B------:R-:W-:-:S07]  /*2be0*/  PRMT R8, R0, 0x7610, R8 ;  /* 0x0000761000087816 */ /* 0x000fce0000000008 */
.L_x_15207:
[----:B------:R-:W-:Y:S05]  /*2bf0*/  BSYNC B0 ;  /* 0x0000000000007941 */ /* 0x000fea0003800000 */
.L_x_15206:
[----:B------:R0:W-:Y:S01]  /*2c00*/  STG.E.U8 desc[UR36][R16.64], R8 ;  /* 0x0000000810007986 */ /* 0x0001e2000c101124 */
[----:B------:R-:W-:Y:S05]  /*2c10*/  BRA `(.L_x_15186) ;  /* 0x00000004000c7947 */ /* 0x000fea0003800000 */
.L_x_15204:
        /* <DEDUP_REMOVED lines=17> */
.L_x_15211:
[----:B------:R-:W-:-:S04]  /*2d30*/  LOP3.LUT R2, R3, 0x80000000, RZ, 0xc0, !PT ;  /* 0x8000000003027812 */ /* 0x000fc800078ec0ff */
[----:B------:R-:W-:-:S04]  /*2d40*/  SHF.R.U32.HI R3, RZ, 0x18, R2 ;  /* 0x00000018ff037819 */ /* 0x000fc80000011602 */
[----:B------:R-:W-:-:S04]  /*2d50*/  LOP3.LUT R0, R0, R3, RZ, 0xfc, !PT ;  /* 0x0000000300007212 */ /* 0x000fc800078efcff */
[----:B------:R-:W-:-:S07]  /*2d60*/  PRMT R8, R0, 0x7610, R8 ;  /* 0x0000761000087816 */ /* 0x000fce0000000008 */
.L_x_15210:
[----:B------:R-:W-:Y:S05]  /*2d70*/  BSYNC B0 ;  /* 0x0000000000007941 */ /* 0x000fea0003800000 */
.L_x_15209:
[----:B------:R0:W-:Y:S01]  /*2d80*/  STG.E.U8 desc[UR36][R16.64], R8 ;  /* 0x0000000810007986 */ /* 0x0001e2000c101124 */
[----:B------:R-:W-:Y:S05]  /*2d90*/  BRA `(.L_x_15186) ;  /* 0x0000000000ac7947 */ /* 0x000fea0003800000 */
.L_x_15203:
        /* <DEDUP_REMOVED lines=22> */
.L_x_15185:
        /* <DEDUP_REMOVED lines=16> */
.L_x_15214:
[----:B------:R-:W-:Y:S05]  /*3000*/  BRA `(.L_x_15186) ;  /* 0x0000000000107947 */ /* 0x000fea0003800000 */
.L_x_15213:
[----:B------:R-:W-:-:S05]  /*3010*/  SHF.R.S32.HI R3, RZ, 0x1f, R2 ;  /* 0x0000001fff037819 */ /* 0x000fca0000011402 */
[----:B------:R0:W-:Y:S01]  /*3020*/  STG.E.64 desc[UR36][R16.64], R2 ;  /* 0x0000000210007986 */ /* 0x0001e2000c101b24 */
[----:B------:R-:W-:Y:S05]  /*3030*/  BRA `(.L_x_15186) ;  /* 0x0000000000047947 */ /* 0x000fea0003800000 */
.L_x_15212:
[----:B------:R0:W-:Y:S02]  /*3040*/  STG.E desc[UR36][R16.64], R2 ;  /* 0x0000000210007986 */ /* 0x0001e4000c101924 */
.L_x_15186:
[----:B------:R-:W-:-:S04]  /*3050*/  IMAD R18, R23, 0x200, R18 ;  /* 0x0000020017127824 */ /* 0x000fc800078e0212 */
[----:B------:R-:W-:-:S07]  /*3060*/  VIADD R19, R18, 0x80 ;  /* 0x0000008012137836 */ /* 0x000fce0000000000 */
.L_x_15146:
[----:B------:R-:W-:Y:S05]  /*3070*/  BSYNC B6 ;  /* 0x0000000000067941 */ /* 0x000fea0003800000 */
.L_x_15145:
        /* <DEDUP_REMOVED lines=307> */
.L_x_15217:
        /* <DEDUP_REMOVED lines=20> */
.L_x_15221:
[----:B------:R0:W5:Y:S01]  /*44f0*/  LDG.E.U8 R18, desc[UR36][R2.64] ;  /* 0x0000002402127981 */ /* 0x000162000c1e1100 */
[----:B------:R-:W-:Y:S05]  /*4500*/  BRA `(.L_x_15223) ;  /* 0x0000000c00347947 */ /* 0x000fea0003800000 */
.L_x_15220:
        /* <DEDUP_REMOVED lines=8> */
.L_x_15225:
[----:B------:R0:W5:Y:S01]  /*4590*/  LDG.E R18, desc[UR36][R2.64] ;  /* 0x0000002402127981 */ /* 0x000162000c1e1900 */
[----:B------:R-:W-:Y:S05]  /*45a0*/  BRA `(.L_x_15223) ;  /* 0x0000000c000c7947 */ /* 0x000fea0003800000 */
.L_x_15224:
[----:B------:R0:W5:Y:S01]  /*45b0*/  LDG.E.S16 R18, desc[UR36][R2.64] ;  /* 0x0000002402127981 */ /* 0x000162000c1e1700 */
[----:B------:R-:W-:Y:S05]  /*45c0*/  BRA `(.L_x_15223) ;  /* 0x0000000c00047947 */ /* 0x000fea0003800000 */
.L_x_15219:
        /* <DEDUP_REMOVED lines=9> */
.L_x_15227:
[----:B------:R-:W2:Y:S02]  /*4660*/  LDG.E.U16 R2, desc[UR36][R2.64] ;  /* 0x0000002402027981 */ /* 0x000ea4000c1e1500 */
[----:B--2---:R-:W-:-:S06]  /*4670*/  HADD2.F32 R18, -RZ, R2.H0_H0 ;  /* 0x20000002ff127230 */ /* 0x004fcc0000004100 */
[----:B------:R-:W0:Y:S01]  /*4680*/  F2I.FTZ.TRUNC.NTZ R18, R18 ;  /* 0x0000001200127305 */ /* 0x000e22000021f100 */
[----:B------:R-:W-:Y:S05]  /*4690*/  BRA `(.L_x_15223) ;  /* 0x0000000800d07947 */ /* 0x000fea0003800000 */
.L_x_15226:
        /* <DEDUP_REMOVED lines=9> */
.L_x_15229:
[----:B------:R-:W2:Y:S02]  /*4730*/  LDG.E.U16 R2, desc[UR36][R2.64] ;  /* 0x0000002402027981 */ /* 0x000ea4000c1e1500 */
[----:B--2---:R-:W-:-:S06]  /*4740*/  HADD2.F32 R18, -RZ, R2.H0_H0 ;  /* 0x20000002ff127230 */ /* 0x004fcc0000004100 */
[----:B------:R-:W0:Y:S01]  /*4750*/  F2I.FTZ.TRUNC.NTZ R18, R18 ;  /* 0x0000001200127305 */ /* 0x000e22000021f100 */
[----:B------:R-:W-:Y:S05]  /*4760*/  BRA `(.L_x_15223) ;  /* 0x00000008009c7947 */ /* 0x000fea0003800000 */
.L_x_15228:
[----:B------:R-:W2:Y:S02]  /*4770*/  LDG.E.64 R2, desc[UR36][R2.64] ;  /* 0x0000002402027981 */ /* 0x000ea4000c1e1b00 */
[----:B--2---:R0:W1:Y:S01]  /*4780*/  F2I.F64.TRUNC R18, R2 ;  /* 0x0000000200127311 */ /* 0x004062000030d100 */
[----:B------:R-:W-:Y:S05]  /*4790*/  BRA `(.L_x_15223) ;  /* 0x0000000800907947 */ /* 0x000fea0003800000 */
.L_x_15218:
        /* <DEDUP_REMOVED lines=12> */
.L_x_15232:
[----:B------:R-:W2:Y:S02]  /*4860*/  LDG.E.64 R2, desc[UR36][R2.64] ;  /* 0x0000002402027981 */ /* 0x000ea4000c1e1b00 */
[----:B--2---:R0:W1:Y:S01]  /*4870*/  F2I.F64.TRUNC R18, R2 ;  /* 0x0000000200127311 */ /* 0x004062000030d100 */
[----:B------:R-:W-:Y:S05]  /*4880*/  BRA `(.L_x_15223) ;  /* 0x0000000800547947 */ /* 0x000fea0003800000 */
.L_x_15231:
        /* <DEDUP_REMOVED lines=27> */
.L_x_15234:
        /* <DEDUP_REMOVED lines=14> */
.L_x_15233:
[----:B------:R-:W2:Y:S02]  /*4b20*/  LDG.E.U16 R18, desc[UR36][R2.64] ;  /* 0x0000002402127981 */ /* 0x000ea4000c1e1500 */
[----:B--2---:R-:W-:-:S06]  /*4b30*/  IMAD.U32 R18, R18, 0x10000, RZ ;  /* 0x0001000012127824 */ /* 0x004fcc00078e00ff */
[----:B------:R-:W0:Y:S01]  /*4b40*/  F2I.FTZ.TRUNC.NTZ R18, R18 ;  /* 0x0000001200127305 */ /* 0x000e22000021f100 */
[----:B------:R-:W-:Y:S05]  /*4b50*/  BRA `(.L_x_15223) ;  /* 0x0000000400a07947 */ /* 0x000fea0003800000 */
.L_x_15230:
        /* <DEDUP_REMOVED lines=10> */
.L_x_15237:
        /* <DEDUP_REMOVED lines=21> */
.L_x_15241:
[----:B------:R-:W-:Y:S05]  /*4d50*/  BSYNC B1 ;  /* 0x0000000000017941 */ /* 0x000fea0003800000 */
.L_x_15240:
[----:B------:R-:W-:Y:S01]  /*4d60*/  IMAD.SHL.U32 R2, R2, 0x100000, RZ ;  /* 0x0010000002027824 */ /* 0x000fe200078e00ff */
[----:B------:R-:W-:-:S04]  /*4d70*/  LEA R3, R0, 0x3b800000, 0x17 ;  /* 0x3b80000000037811 */ /* 0x000fc800078eb8ff */
[----:B------:R-:W-:-:S07]  /*4d80*/  LOP3.LUT R18, R3, R2, R18, 0xfe, !PT ;  /* 0x0000000203127212 */ /* 0x000fce00078efe12 */
.L_x_15239:
[----:B------:R-:W-:Y:S05]  /*4d90*/  BSYNC B0 ;  /* 0x0000000000007941 */ /* 0x000fea0003800000 */
.L_x_15238:
[----:B------:R-:W1:Y:S01]  /*4da0*/  F2I.FTZ.TRUNC.NTZ R18, R18 ;  /* 0x0000001200127305 */ /* 0x000e62000021f100 */
[----:B------:R-:W-:Y:S05]  /*4db0*/  BRA `(.L_x_15223) ;  /* 0x0000000400087947 */ /* 0x000fea0003800000 */
.L_x_15236:
        /* <DEDUP_REMOVED lines=21> */
.L_x_15245:
[----:B------:R-:W-:Y:S05]  /*4f10*/  BSYNC B1 ;  /* 0x0000000000017941 */ /* 0x000fea0003800000 */
.L_x_15244:
[----:B------:R-:W-:Y:S01]  /*4f20*/  IMAD.SHL.U32 R2, R2, 0x200000, RZ ;  /* 0x0020000002027824 */ /* 0x000fe200078e00ff */
[----:B------:R-:W-:-:S04]  /*4f30*/  LEA R3, R0, 0x37800000, 0x17 ;  /* 0x3780000000037811 */ /* 0x000fc800078eb8ff */
[----:B------:R-:W-:-:S07]  /*4f40*/  LOP3.LUT R18, R3, R2, R18, 0xfe, !PT ;  /* 0x0000000203127212 */ /* 0x000fce00078efe12 */
.L_x_15243:
[----:B------:R-:W-:Y:S05]  /*4f50*/  BSYNC B0 ;  /* 0x0000000000007941 */ /* 0x000fea0003800000 */
.L_x_15242:
[----:B------:R-:W2:Y:S01]  /*4f60*/  F2I.FTZ.TRUNC.NTZ R18, R18 ;  /* 0x0000001200127305 */ /* 0x000ea2000021f100 */
[----:B------:R-:W-:Y:S05]  /*4f70*/  BRA `(.L_x_15223) ;  /* 0x0000000000987947 */ /* 0x000fea0003800000 */
.L_x_15235:
        /* <DEDUP_REMOVED lines=14> */
.L_x_15249:
[----:B------:R-:W-:Y:S05]  /*5060*/  BSYNC B0 ;  /* 0x0000000000007941 */ /* 0x000fea0003800000 */
.L_x_15248:
[----:B------:R-:W0:Y:S01]  /*5070*/  F2I.FTZ.TRUNC.NTZ R18, R18 ;  /* 0x0000001200127305 */ /* 0x000e22000021f100 */
[----:B------:R-:W-:Y:S05]  /*5080*/  BRA `(.L_x_15223) ;  /* 0x0000000000547947 */ /* 0x000fea0003800000 */
.L_x_15222:
        /* <DEDUP_REMOVED lines=17> */
.L_x_15250:
[----:B------:R-:W-:Y:S05]  /*51a0*/  BRA `(.L_x_15223) ;  /* 0x00000000000c7947 */ /* 0x000fea0003800000 */
.L_x_15247:
[----:B------:R4:W5:Y:S01]  /*51b0*/  LDG.E R18, desc[UR36][R2.64] ;  /* 0x0000002402127981 */ /* 0x000962000c1e1900 */
[----:B------:R-:W-:Y:S05]  /*51c0*/  BRA `(.L_x_15223) ;  /* 0x0000000000047947 */ /* 0x000fea0003800000 */
.L_x_15246:
[----:B------:R3:W5:Y:S02]  /*51d0*/  LDG.E R18, desc[UR36][R2.64] ;  /* 0x0000002402127981 */ /* 0x000764000c1e1900 */
.L_x_15223:
[----:B0--34-:R-:W0:Y:S01]  /*51e0*/  LDC.U8 R3, c[0x0][0x428] ;  /* 0x00010a00ff037b82 */ /* 0x019e220000000000 */
[C---:B-12--5:R-:W-:Y:S02]  /*51f0*/  ISETP.NE.AND P1, PT, R18.reuse, RZ, PT ;  /* 0x000000ff1200720c */ /* 0x066fe40003f25270 */
        /* <DEDUP_REMOVED lines=16> */
.L_x_15254:
[----:B------:R0:W-:Y:S01]  /*5300*/  STG.E.U8 desc[UR36][R16.64], R2 ;  /* 0x0000000210007986 */ /* 0x0001e2000c101124 */
[----:B------:R-:W-:Y:S05]  /*5310*/  BRA `(.L_x_15256) ;  /* 0x0000000c00507947 */ /* 0x000fea0003800000 */
.L_x_15253:
        /* <DEDUP_REMOVED lines=9> */
.L_x_15258:
[----:B------:R0:W-:Y:S01]  /*53b0*/  STG.E desc[UR36][R16.64], R2 ;  /* 0x0000000210007986 */ /* 0x0001e2000c101924 */
[----:B------:R-:W-:Y:S05]  /*53c0*/  BRA `(.L_x_15256) ;  /* 0x0000000c00247947 */ /* 0x000fea0003800000 */
.L_x_15257:
[----:B------:R0:W-:Y:S01]  /*53d0*/  STG.E.U16 desc[UR36][R16.64], R2 ;  /* 0x0000000210007986 */ /* 0x0001e2000c101524 */
[----:B------:R-:W-:Y:S05]  /*53e0*/  BRA `(.L_x_15256) ;  /* 0x0000000c001c7947 */ /* 0x000fea0003800000 */
.L_x_15252:
        /* <DEDUP_REMOVED lines=9> */
.L_x_15260:
[----:B------:R-:W-:-:S04]  /*5480*/  I2FP.F32.S32 R0, R2 ;  /* 0x0000000200007245 */ /* 0x000fc80000201400 */
[----:B------:R-:W-:-:S05]  /*5490*/  F2FP.F16.F32.PACK_AB R0, RZ, R0 ;  /* 0x00000000ff00723e */ /* 0x000fca00000000ff */
[----:B------:R0:W-:Y:S01]  /*54a0*/  STG.E.U16 desc[UR36][R16.64], R0 ;  /* 0x0000000010007986 */ /* 0x0001e2000c101524 */
[----:B------:R-:W-:Y:S05]  /*54b0*/  BRA `(.L_x_15256) ;  /* 0x0000000800e87947 */ /* 0x000fea0003800000 */
.L_x_15259:
        /* <DEDUP_REMOVED lines=10> */
.L_x_15262:
[----:B------:R-:W-:-:S04]  /*5560*/  I2FP.F32.S32 R2, R2 ;  /* 0x0000000200027245 */ /* 0x000fc80000201400 */
[----:B------:R-:W-:-:S04]  /*5570*/  F2FP.F16.F32.PACK_AB R3, RZ, R2 ;  /* 0x00000002ff03723e */ /* 0x000fc800000000ff */
[----:B------:R-:W-:-:S05]  /*5580*/  PRMT R3, R3, 0x5410, RZ ;  /* 0x0000541003037816 */ /* 0x000fca00000000ff */
[----:B------:R0:W-:Y:S01]  /*5590*/  STG.E desc[UR36][R16.64], R3 ;  /* 0x0000000310007986 */ /* 0x0001e2000c101924 */
[----:B------:R-:W-:Y:S05]  /*55a0*/  BRA `(.L_x_15256) ;  /* 0x0000000800ac7947 */ /* 0x000fea0003800000 */
.L_x_15261:
[----:B------:R-:W0:Y:S02]  /*55b0*/  I2F.F64 R2, R2 ;  /* 0x0000000200027312 */ /* 0x000e240000201c00 */
[----:B0-----:R0:W-:Y:S01]  /*55c0*/  STG.E.64 desc[UR36][R16.64], R2 ;  /* 0x0000000210007986 */ /* 0x0011e2000c101b24 */
[----:B------:R-:W-:Y:S05]  /*55d0*/  BRA `(.L_x_15256) ;  /* 0x0000000800a07947 */ /* 0x000fea0003800000 */
.L_x_15251:
        /* <DEDUP_REMOVED lines=12> */
.L_x_15265:
[----:B------:R-:W0:Y:S01]  /*56a0*/  I2F.F64 R4, R2 ;  /* 0x0000000200047312 */ /* 0x000e220000201c00 */
[----:B------:R-:W-:-:S05]  /*56b0*/  CS2R R6, SRZ ;  /* 0x0000000000067805 */ /* 0x000fca000001ff00 */
[----:B0-----:R0:W-:Y:S01]  /*56c0*/  STG.E.128 desc[UR36][R16.64], R4 ;  /* 0x0000000410007986 */ /* 0x0011e2000c101d24 */
[----:B------:R-:W-:Y:S05]  /*56d0*/  BRA `(.L_x_15256) ;  /* 0x0000000800607947 */ /* 0x000fea0003800000 */
.L_x_15264:
        /* <DEDUP_REMOVED lines=21> */
.L_x_15269:
[----:B------:R-:W-:Y:S05]  /*5830*/  BSYNC B0 ;  /* 0x0000000000007941 */ /* 0x000fea0003800000 */
.L_x_15268:
[----:B------:R-:W-:-:S05]  /*5840*/  LOP3.LUT R3, R0, R3, RZ, 0xfc, !PT ;  /* 0x0000000300037212 */ /* 0x000fca00078efcff */
[----:B------:R0:W-:Y:S01]  /*5850*/  STG.E.U8 desc[UR36][R16.64], R3 ;  /* 0x0000000310007986 */ /* 0x0001e2000c101124 */
[----:B------:R-:W-:Y:S05]  /*5860*/  BRA `(.L_x_15256) ;  /* 0x0000000400fc7947 */ /* 0x000fea0003800000 */
.L_x_15267:
        /* <DEDUP_REMOVED lines=13> */
.L_x_15271:
[----:B------:R-:W-:Y:S01]  /*5940*/  IMAD.MOV.U32 R0, RZ, RZ, 0x7f ;  /* 0x0000007fff007424 */ /* 0x000fe200078e00ff */
[----:B------:R-:W-:-:S04]  /*5950*/  ISETP.GT.U32.AND P0, PT, R2, 0x7f800000, PT ;  /* 0x7f8000000200780c */ /* 0x000fc80003f04070 */
[----:B------:R-:W-:-:S09]  /*5960*/  SEL R0, R0, 0x7c, P0 ;  /* 0x0000007c00007807 */ /* 0x000fd20000000000 */
.L_x_15272:
[----:B------:R-:W-:Y:S05]  /*5970*/  BSYNC B0 ;  /* 0x0000000000007941 */ /* 0x000fea0003800000 */
.L_x_15270:
[----:B------:R-:W-:-:S04]  /*5980*/  LOP3.LUT R2, R3, 0x80000000, RZ, 0xc0, !PT ;  /* 0x8000000003027812 */ /* 0x000fc800078ec0ff */
[----:B------:R-:W-:-:S04]  /*5990*/  SHF.R.U32.HI R3, RZ, 0x18, R2 ;  /* 0x00000018ff037819 */ /* 0x000fc80000011602 */
[----:B------:R-:W-:-:S05]  /*59a0*/  LOP3.LUT R3, R0, R3, RZ, 0xfc, !PT ;  /* 0x0000000300037212 */ /* 0x000fca00078efcff */
[----:B------:R0:W-:Y:S01]  /*59b0*/  STG.E.U8 desc[UR36][R16.64], R3 ;  /* 0x0000000310007986 */ /* 0x0001e2000c101124 */
[----:B------:R-:W-:Y:S05]  /*59c0*/  BRA `(.L_x_15256) ;  /* 0x0000000400a47947 */ /* 0x000fea0003800000 */
.L_x_15266:
[----:B------:R-:W-:-:S04]  /*59d0*/  I2FP.F32.S32 R0, R2 ;  /* 0x0000000200007245 */ /* 0x000fc80000201400 */
[----:B------:R-:W-:-:S05]  /*59e0*/  F2FP.BF16.F32.PACK_AB R0, RZ, R0 ;  /* 0x00000000ff00723e */ /* 0x000fca00000010ff */
[----:B------:R0:W-:Y:S01]  /*59f0*/  STG.E.U16 desc[UR36][R16.64], R0 ;  /* 0x0000000010007986 */ /* 0x0001e2000c101524 */
[----:B------:R-:W-:Y:S05]  /*5a00*/  BRA `(.L_x_15256) ;  /* 0x0000000400947947 */ /* 0x000fea0003800000 */
.L_x_15263:
        /* <DEDUP_REMOVED lines=10> */
.L_x_15275:
        /* <DEDUP_REMOVED lines=17> */
.L_x_15278:
[----:B------:R-:W-:-:S04]  /*5bc0*/  LOP3.LUT R2, R3, 0x80000000, RZ, 0xc0, !PT ;  /* 0x8000000003027812 */ /* 0x000fc800078ec0ff */
[----:B------:R-:W-:-:S04]  /*5bd0*/  SHF.R.U32.HI R3, RZ, 0x18, R2 ;  /* 0x00000018ff037819 */ /* 0x000fc80000011602 */
[----:B------:R-:W-:-:S04]  /*5be0*/  LOP3.LUT R0, R0, R3, RZ, 0xfc, !PT ;  /* 0x0000000300007212 */ /* 0x000fc800078efcff */
[----:B------:R-:W-:-:S07]  /*5bf0*/  PRMT R8, R0, 0x7610, R8 ;  /* 0x0000761000087816 */ /* 0x000fce0000000008 */
.L_x_15277:
[----:B------:R-:W-:Y:S05]  /*5c00*/  BSYNC B0 ;  /* 0x0000000000007941 */ /* 0x000fea0003800000 */
.L_x_15276:
[----:B------:R3:W-:Y:S01]  /*5c10*/  STG.E.U8 desc[UR36][R16.64], R8 ;  /* 0x0000000810007986 */ /* 0x0007e2000c101124 */
[----:B------:R-:W-:Y:S05]  /*5c20*/  BRA `(.L_x_15256) ;  /* 0x00000004000c7947 */ /* 0x000fea0003800000 */
.L_x_15274:
        /* <DEDUP_REMOVED lines=17> */
.L_x_15281:
[----:B------:R-:W-:-:S04]  /*5d40*/  LOP3.LUT R2, R3, 0x80000000, RZ, 0xc0, !PT ;  /* 0x8000000003027812 */ /* 0x000fc800078ec0ff */
[----:B------:R-:W-:-:S04]  /*5d50*/  SHF.R.U32.HI R3, RZ, 0x18, R2 ;  /* 0x00000018ff037819 */ /* 0x000fc80000011602 */
[----:B------:R-:W-:-:S04]  /*5d60*/  LOP3.LUT R0, R0, R3, RZ, 0xfc, !PT ;  /* 0x0000000300007212 */ /* 0x000fc800078efcff */
[----:B------:R-:W-:-:S07]  /*5d70*/  PRMT R8, R0, 0x7610, R8 ;  /* 0x0000761000087816 */ /* 0x000fce0000000008 */
.L_x_15280:
[----:B------:R-:W-:Y:S05]  /*5d80*/  BSYNC B0 ;  /* 0x0000000000007941 */ /* 0x000fea0003800000 */
.L_x_15279:
[----:B------:R0:W-:Y:S01]  /*5d90*/  STG.E.U8 desc[UR36][R16.64], R8 ;  /* 0x0000000810007986 */ /* 0x0001e2000c101124 */
[----:B------:R-:W-:Y:S05]  /*5da0*/  BRA `(.L_x_15256) ;  /* 0x0000000000ac7947 */ /* 0x000fea0003800000 */
.L_x_15273:
        /* <DEDUP_REMOVED lines=22> */
.L_x_15255:
        /* <DEDUP_REMOVED lines=16> */
.L_x_15284:
[----:B------:R-:W-:Y:S05]  /*6010*/  BRA `(.L_x_15256) ;  /* 0x0000000000107947 */ /* 0x000fea0003800000 */
.L_x_15283:
[----:B------:R-:W-:-:S05]  /*6020*/  SHF.R.S32.HI R3, RZ, 0x1f, R2 ;  /* 0x0000001fff037819 */ /* 0x000fca0000011402 */
[----:B------:R2:W-:Y:S01]  /*6030*/  STG.E.64 desc[UR36][R16.64], R2 ;  /* 0x0000000210007986 */ /* 0x0005e2000c101b24 */
[----:B------:R-:W-:Y:S05]  /*6040*/  BRA `(.L_x_15256) ;  /* 0x0000000000047947 */ /* 0x000fea0003800000 */
.L_x_15282:
[----:B------:R0:W-:Y:S02]  /*6050*/  STG.E desc[UR36][R16.64], R2 ;  /* 0x0000000210007986 */ /* 0x0001e4000c101924 */
.L_x_15256:
[----:B------:R-:W-:-:S07]  /*6060*/  VIADD R19, R19, 0x80 ;  /* 0x0000008013137836 */ /* 0x000fce0000000000 */
.L_x_15216:
[----:B------:R-:W-:Y:S05]  /*6070*/  BSYNC B6 ;  /* 0x0000000000067941 */ /* 0x000fea0003800000 */
.L_x_15215:
        /* <DEDUP_REMOVED lines=307> */
.L_x_15287:
        /* <DEDUP_REMOVED lines=20> */
.L_x_15291:
[----:B------:R0:W5:Y:S01]  /*74f0*/  LDG.E.U8 R18, desc[UR36][R2.64] ;  /* 0x0000002402127981 */ /* 0x000162000c1e1100 */
[----:B------:R-:W-:Y:S05]  /*7500*/  BRA `(.L_x_15293) ;  /* 0x0000000c00347947 */ /* 0x000fea0003800000 */
.L_x_15290:
        /* <DEDUP_REMOVED lines=8> */
.L_x_15295:
[----:B------:R0:W5:Y:S01]  /*7590*/  LDG.E R18, desc[UR36][R2.64] ;  /* 0x0000002402127981 */ /* 0x000162000c1e1900 */
[----:B------:R-:W-:Y:S05]  /*75a0*/  BRA `(.L_x_15293) ;  /* 0x0000000c000c7947 */ /* 0x000fea0003800000 */
.L_x_15294:
[----:B------:R0:W5:Y:S01]  /*75b0*/  LDG.E.S16 R18, desc[UR36][R2.64] ;  /* 0x0000002402127981 */ /* 0x000162000c1e1700 */
[----:B------:R-:W-:Y:S05]  /*75c0*/  BRA `(.L_x_15293) ;  /* 0x0000000c00047947 */ /* 0x000fea0003800000 */
.L_x_15289:
        /* <DEDUP_REMOVED lines=9> */
.L_x_15297:
[----:B------:R-:W2:Y:S02]  /*7660*/  LDG.E.U16 R2, desc[UR36][R2.64] ;  /* 0x0000002402027981 */ /* 0x000ea4000c1e1500 */
[----:B--2---:R-:W-:-:S06]  /*7670*/  HADD2.F32 R18, -RZ, R2.H0_H0 ;  /* 0x20000002ff127230 */ /* 0x004fcc0000004100 */
[----:B------:R-:W0:Y:S01]  /*7680*/  F2I.FTZ.TRUNC.NTZ R18, R18 ;  /* 0x0000001200127305 */ /* 0x000e22000021f100 */
[----:B------:R-:W-:Y:S05]  /*7690*/  BRA `(.L_x_15293) ;  /* 0x0000000800d07947 */ /* 0x000fea0003800000 */
.L_x_15296:
        /* <DEDUP_REMOVED lines=9> */
.L_x_15299:
[----:B------:R-:W2:Y:S02]  /*7730*/  LDG.E.U16 R2, desc[UR36][R2.64] ;  /* 0x0000002402027981 */ /* 0x000ea4000c1e1500 */
[----:B--2---:R-:W-:-:S06]  /*7740*/  HADD2.F32 R18, -RZ, R2.H0_H0 ;  /* 0x20000002ff127230 */ /* 0x004fcc0000004100 */
[----:B------:R-:W0:Y:S01]  /*7750*/  F2I.FTZ.TRUNC.NTZ R18, R18 ;  /* 0x0000001200127305 */ /* 0x000e22000021f100 */
[----:B------:R-:W-:Y:S05]  /*7760*/  BRA `(.L_x_15293) ;  /* 0x00000008009c7947 */ /* 0x000fea0003800000 */
.L_x_15298:
[----:B------:R-:W2:Y:S02]  /*7770*/  LDG.E.64 R2, desc[UR36][R2.64] ;  /* 0x0000002402027981 */ /* 0x000ea4000c1e1b00 */
[----:B--2---:R0:W1:Y:S01]  /*7780*/  F2I.F64.TRUNC R18, R2 ;  /* 0x0000000200127311 */ /* 0x004062000030d100 */
[----:B------:R-:W-:Y:S05]  /*7790*/  BRA `(.L_x_15293) ;  /* 0x0000000800907947 */ /* 0x000fea0003800000 */
.L_x_15288:
        /* <DEDUP_REMOVED lines=12> */
.L_x_15302:
[----:B------:R-:W2:Y:S02]  /*7860*/  LDG.E.64 R2, desc[UR36][R2.64] ;  /* 0x0000002402027981 */ /* 0x000ea4000c1e1b00 */
[----:B--2---:R0:W1:Y:S01]  /*7870*/  F2I.F64.TRUNC R18, R2 ;  /* 0x0000000200127311 */ /* 0x004062000030d100 */
[----:B------:R-:W-:Y:S05]  /*7880*/  BRA `(.L_x_15293) ;  /* 0x0000000800547947 */ /* 0x000fea0003800000 */
.L_x_15301:
        /* <DEDUP_REMOVED lines=27> */
.L_x_15304:
        /* <DEDUP_REMOVED lines=14> */
.L_x_15303:
[----:B------:R-:W2:Y:S02]  /*7b20*/  LDG.E.U16 R18, desc[UR36][R2.64] ;  /* 0x0000002402127981 */ /* 0x000ea4000c1e1500 */
[----:B--2---:R-:W-:-:S06]  /*7b30*/  IMAD.U32 R18, R18, 0x10000, RZ ;  /* 0x0001000012127824 */ /* 0x004fcc00078e00ff */
[----:B------:R-:W0:Y:S01]  /*7b40*/  F2I.FTZ.TRUNC.NTZ R18, R18 ;  /* 0x0000001200127305 */ /* 0x000e22000021f100 */
[----:B------:R-:W-:Y:S05]  /*7b50*/  BRA `(.L_x_15293) ;  /* 0x0000000400a07947 */ /* 0x000fea0003800000 */
.L_x_15300:
        /* <DEDUP_REMOVED lines=10> */
.L_x_15307:
        /* <DEDUP_REMOVED lines=21> */
.L_x_15311:
[----:B------:R-:W-:Y:S05]  /*7d50*/  BSYNC B1 ;  /* 0x0000000000017941 */ /* 0x000fea0003800000 */
.L_x_15310:
[----:B------:R-:W-:Y:S01]  /*7d60*/  IMAD.SHL.U32 R2, R2, 0x100000, RZ ;  /* 0x0010000002027824 */ /* 0x000fe200078e00ff */
[----:B------:R-:W-:-:S04]  /*7d70*/  LEA R3, R0, 0x3b800000, 0x17 ;  /* 0x3b80000000037811 */ /* 0x000fc800078eb8ff */
[----:B------:R-:W-:-:S07]  /*7d80*/  LOP3.LUT R18, R3, R2, R18, 0xfe, !PT ;  /* 0x0000000203127212 */ /* 0x000fce00078efe12 */
.L_x_15309:
[----:B------:R-:W-:Y:S05]  /*7d90*/  BSYNC B0 ;  /* 0x0000000000007941 */ /* 0x000fea0003800000 */
.L_x_15308:
[----:B------:R-:W1:Y:S01]  /*7da0*/  F2I.FTZ.TRUNC.NTZ R18, R18 ;  /* 0x0000001200127305 */ /* 0x000e62000021f100 */
[----:B------:R-:W-:Y:S05]  /*7db0*/  BRA `(.L_x_15293) ;  /* 0x0000000400087947 */ /* 0x000fea0003800000 */
.L_x_15306:
        /* <DEDUP_REMOVED lines=21> */
.L_x_15315:
[----:B------:R-:W-:Y:S05]  /*7f10*/  BSYNC B1 ;  /* 0x0000000000017941 */ /* 0x000fea0003800000 */
.L_x_15314:
[----:B------:R-:W-:Y:S01]  /*7f20*/  IMAD.SHL.U32 R2, R2, 0x200000, RZ ;  /* 0x0020000002027824 */ /* 0x000fe200078e00ff */
[----:B------:R-:W-:-:S04]  /*7f30*/  LEA R3, R0, 0x37800000, 0x17 ;  /* 0x3780000000037811 */ /* 0x000fc800078eb8ff */
[----:B------:R-:W-:-:S07]  /*7f40*/  LOP3.LUT R18, R3, R2, R18, 0xfe, !PT ;  /* 0x0000000203127212 */ /* 0x000fce00078efe12 */
.L_x_15313:
[----:B------:R-:W-:Y:S05]  /*7f50*/  BSYNC B0 ;  /* 0x0000000000007941 */ /* 0x000fea0003800000 */
.L_x_15312:
[----:B------:R-:W2:Y:S01]  /*7f60*/  F2I.FTZ.TRUNC.NTZ R18, R18 ;  /* 0x0000001200127305 */ /* 0x000ea2000021f100 */
[----:B------:R-:W-:Y:S05]  /*7f70*/  BRA `(.L_x_15293) ;  /* 0x0000000000987947 */ /* 0x000fea0003800000 */
.L_x_15305:
        /* <DEDUP_REMOVED lines=14> */
.L_x_15319:
[----:B------:R-:W-:Y:S05]  /*8060*/  BSYNC B0 ;  /* 0x0000000000007941 */ /* 0x000fea0003800000 */
.L_x_15318:
[----:B------:R-:W4:Y:S01]  /*8070*/  F2I.FTZ.TRUNC.NTZ R18, R18 ;  /* 0x0000001200127305 */ /* 0x000f22000021f100 */
[----:B------:R-:W-:Y:S05]  /*8080*/  BRA `(.L_x_15293) ;  /* 0x0000000000547947 */ /* 0x000fea0003800000 */
.L_x_15292:
        /* <DEDUP_REMOVED lines=17> */
.L_x_15320:
[----:B------:R-:W-:Y:S05]  /*81a0*/  BRA `(.L_x_15293) ;  /* 0x00000000000c7947 */ /* 0x000fea0003800000 */
.L_x_15317:
[----:B------:R3:W5:Y:S01]  /*81b0*/  LDG.E R18, desc[UR36][R2.64] ;  /* 0x0000002402127981 */ /* 0x000762000c1e1900 */
[----:B------:R-:W-:Y:S05]  /*81c0*/  BRA `(.L_x_15293) ;  /* 0x0000000000047947 */ /* 0x000fea0003800000 */
.L_x_15316:
[----:B------:R0:W5:Y:S02]  /*81d0*/  LDG.E R18, desc[UR36][R2.64] ;  /* 0x0000002402127981 */ /* 0x000164000c1e1900 */
.L_x_15293:
        /* <DEDUP_REMOVED lines=18> */
.L_x_15324:
[----:B------:R3:W-:Y:S01]  /*8300*/  STG.E.U8 desc[UR36][R16.64], R2 ;  /* 0x0000000210007986 */ /* 0x0007e2000c101124 */
[----:B------:R-:W-:Y:S05]  /*8310*/  BRA `(.L_x_15326) ;  /* 0x0000000c00507947 */ /* 0x000fea0003800000 */
.L_x_15323:
        /* <DEDUP_REMOVED lines=9> */
.L_x_15328:
[----:B------:R2:W-:Y:S01]  /*83b0*/  STG.E desc[UR36][R16.64], R2 ;  /* 0x0000000210007986 */ /* 0x0005e2000c101924 */
[----:B------:R-:W-:Y:S05]  /*83c0*/  BRA `(.L_x_15326) ;  /* 0x0000000c00247947 */ /* 0x000fea0003800000 */
.L_x_15327:
[----:B------:R0:W-:Y:S01]  /*83d0*/  STG.E.U16 desc[UR36][R16.64], R2 ;  /* 0x0000000210007986 */ /* 0x0001e2000c101524 */
[----:B------:R-:W-:Y:S05]  /*83e0*/  BRA `(.L_x_15326) ;  /* 0x0000000c001c7947 */ /* 0x000fea0003800000 */
.L_x_15322:
        /* <DEDUP_REMOVED lines=9> */
.L_x_15330:
[----:B------:R-:W-:-:S04]  /*8480*/  I2FP.F32.S32 R0, R2 ;  /* 0x0000000200007245 */ /* 0x000fc80000201400 */
[----:B------:R-:W-:-:S05]  /*8490*/  F2FP.F16.F32.PACK_AB R0, RZ, R0 ;  /* 0x00000000ff00723e */ /* 0x000fca00000000ff */
[----:B------:R0:W-:Y:S01]  /*84a0*/  STG.E.U16 desc[UR36][R16.64], R0 ;  /* 0x0000000010007986 */ /* 0x0001e2000c101524 */
[----:B------:R-:W-:Y:S05]  /*84b0*/  BRA `(.L_x_15326) ;  /* 0x0000000800e87947 */ /* 0x000fea0003800000 */
.L_x_15329:
        /* <DEDUP_REMOVED lines=10> */
.L_x_15332:
[----:B------:R-:W-:-:S04]  /*8560*/  I2FP.F32.S32 R2, R2 ;  /* 0x0000000200027245 */ /* 0x000fc80000201400 */
[----:B------:R-:W-:-:S04]  /*8570*/  F2FP.F16.F32.PACK_AB R3, RZ, R2 ;  /* 0x00000002ff03723e */ /* 0x000fc800000000ff */
[----:B------:R-:W-:-:S05]  /*8580*/  PRMT R3, R3, 0x5410, RZ ;  /* 0x0000541003037816 */ /* 0x000fca00000000ff */
[----:B------:R0:W-:Y:S01]  /*8590*/  STG.E desc[UR36][R16.64], R3 ;  /* 0x0000000310007986 */ /* 0x0001e2000c101924 */
[----:B------:R-:W-:Y:S05]  /*85a0*/  BRA `(.L_x_15326) ;  /* 0x0000000800ac7947 */ /* 0x000fea0003800000 */
.L_x_15331:
[----:B------:R-:W0:Y:S02]  /*85b0*/  I2F.F64 R2, R2 ;  /* 0x0000000200027312 */ /* 0x000e240000201c00 */
[----:B0-----:R0:W-:Y:S01]  /*85c0*/  STG.E.64 desc[UR36][R16.64], R2 ;  /* 0x0000000210007986 */ /* 0x0011e2000c101b24 */
[----:B------:R-:W-:Y:S05]  /*85d0*/  BRA `(.L_x_15326) ;  /* 0x0000000800a07947 */ /* 0x000fea0003800000 */
.L_x_15321:
        /* <DEDUP_REMOVED lines=12> */
.L_x_15335:
[----:B------:R-:W0:Y:S01]  /*86a0*/  I2F.F64 R4, R2 ;  /* 0x0000000200047312 */ /* 0x000e220000201c00 */
[----:B------:R-:W-:-:S05]  /*86b0*/  CS2R R6, SRZ ;  /* 0x0000000000067805 */ /* 0x000fca000001ff00 */
[----:B0-----:R0:W-:Y:S01]  /*86c0*/  STG.E.128 desc[UR36][R16.64], R4 ;  /* 0x0000000410007986 */ /* 0x0011e2000c101d24 */
[----:B------:R-:W-:Y:S05]  /*86d0*/  BRA `(.L_x_15326) ;  /* 0x0000000800607947 */ /* 0x000fea0003800000 */
.L_x_15334:
        /* <DEDUP_REMOVED lines=21> */
.L_x_15339:
[----:B------:R-:W-:Y:S05]  /*8830*/  BSYNC B0 ;  /* 0x0000000000007941 */ /* 0x000fea0003800000 */
.L_x_15338:
[----:B------:R-:W-:-:S05]  /*8840*/  LOP3.LUT R3, R0, R3, RZ, 0xfc, !PT ;  /* 0x0000000300037212 */ /* 0x000fca00078efcff */
[----:B------:R0:W-:Y:S01]  /*8850*/  STG.E.U8 desc[UR36][R16.64], R3 ;  /* 0x0000000310007986 */ /* 0x0001e2000c101124 */
[----:B------:R-:W-:Y:S05]  /*8860*/  BRA `(.L_x_15326) ;  /* 0x0000000400fc7947 */ /* 0x000fea0003800000 */
.L_x_15337:
        /* <DEDUP_REMOVED lines=13> */
.L_x_15341:
[----:B------:R-:W-:Y:S01]  /*8940*/  IMAD.MOV.U32 R0, RZ, RZ, 0x7f ;  /* 0x0000007fff007424 */ /* 0x000fe200078e00ff */
[----:B------:R-:W-:-:S04]  /*8950*/  ISETP.GT.U32.AND P0, PT, R2, 0x7f800000, PT ;  /* 0x7f8000000200780c */ /* 0x000fc80003f04070 */
[----:B------:R-:W-:-:S09]  /*8960*/  SEL R0, R0, 0x7c, P0 ;  /* 0x0000007c00007807 */ /* 0x000fd20000000000 */
.L_x_15342:
[----:B------:R-:W-:Y:S05]  /*8970*/  BSYNC B0 ;  /* 0x0000000000007941 */ /* 0x000fea0003800000 */
.L_x_15340:
[----:B------:R-:W-:-:S04]  /*8980*/  LOP3.LUT R2, R3, 0x80000000, RZ, 0xc0, !PT ;  /* 0x8000000003027812 */ /* 0x000fc800078ec0ff */
[----:B------:R-:W-:-:S04]  /*8990*/  SHF.R.U32.HI R3, RZ, 0x18, R2 ;  /* 0x00000018ff037819 */ /* 0x000fc80000011602 */
[----:B------:R-:W-:-:S05]  /*89a0*/  LOP3.LUT R3, R0, R3, RZ, 0xfc, !PT ;  /* 0x0000000300037212 */ /* 0x000fca00078efcff */
[----:B------:R0:W-:Y:S01]  /*89b0*/  STG.E.U8 desc[UR36][R16.64], R3 ;  /* 0x0000000310007986 */ /* 0x0001e2000c101124 */
[----:B------:R-:W-:Y:S05]  /*89c0*/  BRA `(.L_x_15326) ;  /* 0x0000000400a47947 */ /* 0x000fea0003800000 */
.L_x_15336:
[----:B------:R-:W-:-:S04]  /*89d0*/  I2FP.F32.S32 R0, R2 ;  /* 0x0000000200007245 */ /* 0x000fc80000201400 */
[----:B------:R-:W-:-:S05]  /*89e0*/  F2FP.BF16.F32.PACK_AB R0, RZ, R0 ;  /* 0x00000000ff00723e */ /* 0x000fca00000010ff */
[----:B------:R0:W-:Y:S01]  /*89f0*/  STG.E.U16 desc[UR36][R16.64], R0 ;  /* 0x0000000010007986 */ /* 0x0001e2000c101524 */
[----:B------:R-:W-:Y:S05]  /*8a00*/  BRA `(.L_x_15326) ;  /* 0x0000000400947947 */ /* 0x000fea0003800000 */
.L_x_15333:
        /* <DEDUP_REMOVED lines=10> */
.L_x_15345:
        /* <DEDUP_REMOVED lines=17> */
.L_x_15348:
[----:B------:R-:W-:-:S04]  /*8bc0*/  LOP3.LUT R2, R3, 0x80000000, RZ, 0xc0, !PT ;  /* 0x8000000003027812 */ /* 0x000fc800078ec0ff */
[----:B------:R-:W-:-:S04]  /*8bd0*/  SHF.R.U32.HI R3, RZ, 0x18, R2 ;  /* 0x00000018ff037819 */ /* 0x000fc80000011602 */
[----:B------:R-:W-:-:S04]  /*8be0*/  LOP3.LUT R0, R0, R3, RZ, 0xfc, !PT ;  /* 0x0000000300007212 */ /* 0x000fc800078efcff */
[----:B------:R-:W-:-:S07]  /*8bf0*/  PRMT R8, R0, 0x7610, R8 ;  /* 0x0000761000087816 */ /* 0x000fce0000000008 */
.L_x_15347:
[----:B------:R-:W-:Y:S05]  /*8c00*/  BSYNC B0 ;  /* 0x0000000000007941 */ /* 0x000fea0003800000 */
.L_x_15346:
[----:B------:R0:W-:Y:S01]  /*8c10*/  STG.E.U8 desc[UR36][R16.64], R8 ;  /* 0x0000000810007986 */ /* 0x0001e2000c101124 */
[----:B------:R-:W-:Y:S05]  /*8c20*/  BRA `(.L_x_15326) ;  /* 0x00000004000c7947 */ /* 0x000fea0003800000 */
.L_x_15344:
        /* <DEDUP_REMOVED lines=17> */
.L_x_15351:
[----:B------:R-:W-:-:S04]  /*8d40*/  LOP3.LUT R2, R3, 0x80000000, RZ, 0xc0, !PT ;  /* 0x8000000003027812 */ /* 0x000fc800078ec0ff */
[----:B------:R-:W-:-:S04]  /*8d50*/  SHF.R.U32.HI R3, RZ, 0x18, R2 ;  /* 0x00000018ff037819 */ /* 0x000fc80000011602 */
[----:B------:R-:W-:-:S04]  /*8d60*/  LOP3.LUT R0, R0, R3, RZ, 0xfc, !PT ;  /* 0x0000000300007212 */ /* 0x000fc800078efcff */
[----:B------:R-:W-:-:S07]  /*8d70*/  PRMT R8, R0, 0x7610, R8 ;  /* 0x0000761000087816 */ /* 0x000fce0000000008 */
.L_x_15350:
[----:B------:R-:W-:Y:S05]  /*8d80*/  BSYNC B0 ;  /* 0x0000000000007941 */ /* 0x000fea0003800000 */
.L_x_15349:
[----:B------:R0:W-:Y:S01]  /*8d90*/  STG.E.U8 desc[UR36][R16.64], R8 ;  /* 0x0000000810007986 */ /* 0x0001e2000c101124 */
[----:B------:R-:W-:Y:S05]  /*8da0*/  BRA `(.L_x_15326) ;  /* 0x0000000000ac7947 */ /* 0x000fea0003800000 */
.L_x_15343:
        /* <DEDUP_REMOVED lines=22> */
.L_x_15325:
        /* <DEDUP_REMOVED lines=16> */
.L_x_15354:
[----:B------:R-:W-:Y:S05]  /*9010*/  BRA `(.L_x_15326) ;  /* 0x0000000000107947 */ /* 0x000fea0003800000 */
.L_x_15353:
[----:B------:R-:W-:-:S05]  /*9020*/  SHF.R.S32.HI R3, RZ, 0x1f, R2 ;  /* 0x0000001fff037819 */ /* 0x000fca0000011402 */
[----:B------:R0:W-:Y:S01]  /*9030*/  STG.E.64 desc[UR36][R16.64], R2 ;  /* 0x0000000210007986 */ /* 0x0001e2000c101b24 */
[----:B------:R-:W-:Y:S05]  /*9040*/  BRA `(.L_x_15326) ;  /* 0x0000000000047947 */ /* 0x000fea0003800000 */
.L_x_15352:
[----:B------:R0:W-:Y:S02]  /*9050*/  STG.E desc[UR36][R16.64], R2 ;  /* 0x0000000210007986 */ /* 0x0001e4000c101924 */
.L_x_15326:
[----:B------:R-:W-:-:S07]  /*9060*/  VIADD R19, R19, 0x80 ;  /* 0x0000008013137836 */ /* 0x000fce0000000000 */
.L_x_15286:
[----:B------:R-:W-:Y:S05]  /*9070*/  BSYNC B6 ;  /* 0x0000000000067941 */ /* 0x000fea0003800000 */
.L_x_15285:
        /* <DEDUP_REMOVED lines=306> */
.L_x_15355:
        /* <DEDUP_REMOVED lines=20> */
.L_x_15359:
[----:B------:R4:W5:Y:S01]  /*a4e0*/  LDG.E.U8 R18, desc[UR36][R2.64] ;  /* 0x0000002402127981 */ /* 0x000962000c1e1100 */
[----:B------:R-:W-:Y:S05]  /*a4f0*/  BRA `(.L_x_15361) ;  /* 0x0000000c00347947 */ /* 0x000fea0003800000 */
.L_x_15358:
        /* <DEDUP_REMOVED lines=8> */
.L_x_15363:
[----:B------:R2:W5:Y:S01]  /*a580*/  LDG.E R18, desc[UR36][R2.64] ;  /* 0x0000002402127981 */ /* 0x000562000c1e1900 */
[----:B------:R-:W-:Y:S05]  /*a590*/  BRA `(.L_x_15361) ;  /* 0x0000000c000c7947 */ /* 0x000fea0003800000 */
.L_x_15362:
[----:B------:R0:W5:Y:S01]  /*a5a0*/  LDG.E.S16 R18, desc[UR36][R2.64] ;  /* 0x0000002402127981 */ /* 0x000162000c1e1700 */
[----:B------:R-:W-:Y:S05]  /*a5b0*/  BRA `(.L_x_15361) ;  /* 0x0000000c00047947 */ /* 0x000fea0003800000 */
.L_x_15357:
        /* <DEDUP_REMOVED lines=9> */
.L_x_15365:
[----:B------:R-:W2:Y:S02]  /*a650*/  LDG.E.U16 R2, desc[UR36][R2.64] ;  /* 0x0000002402027981 */ /* 0x000ea4000c1e1500 */
[----:B--2---:R-:W-:-:S06]  /*a660*/  HADD2.F32 R18, -RZ, R2.H0_H0 ;  /* 0x20000002ff127230 */ /* 0x004fcc0000004100 */
[----:B------:R-:W0:Y:S01]  /*a670*/  F2I.FTZ.TRUNC.NTZ R18, R18 ;  /* 0x0000001200127305 */ /* 0x000e22000021f100 */
[----:B------:R-:W-:Y:S05]  /*a680*/  BRA `(.L_x_15361) ;  /* 0x0000000800d07947 */ /* 0x000fea0003800000 */
.L_x_15364:
        /* <DEDUP_REMOVED lines=9> */
.L_x_15367:
[----:B------:R-:W2:Y:S02]  /*a720*/  LDG.E.U16 R2, desc[UR36][R2.64] ;  /* 0x0000002402027981 */ /* 0x000ea4000c1e1500 */
[----:B--2---:R-:W-:-:S06]  /*a730*/  HADD2.F32 R18, -RZ, R2.H0_H0 ;  /* 0x20000002ff127230 */ /* 0x004fcc0000004100 */
[----:B------:R-:W0:Y:S01]  /*a740*/  F2I.FTZ.TRUNC.NTZ R18, R18 ;  /* 0x0000001200127305 */ /* 0x000e22000021f100 */
[----:B------:R-:W-:Y:S05]  /*a750*/  BRA `(.L_x_15361) ;  /* 0x00000008009c7947 */ /* 0x000fea0003800000 */
.L_x_15366:
[----:B------:R-:W2:Y:S02]  /*a760*/  LDG.E.64 R2, desc[UR36][R2.64] ;  /* 0x0000002402027981 */ /* 0x000ea4000c1e1b00 */
[----:B--2---:R0:W1:Y:S01]  /*a770*/  F2I.F64.TRUNC R18, R2 ;  /* 0x0000000200127311 */ /* 0x004062000030d100 */
[----:B------:R-:W-:Y:S05]  /*a780*/  BRA `(.L_x_15361) ;  /* 0x0000000800907947 */ /* 0x000fea0003800000 */
.L_x_15356:
        /* <DEDUP_REMOVED lines=12> */
.L_x_15370:
[----:B------:R-:W2:Y:S02]  /*a850*/  LDG.E.64 R2, desc[UR36][R2.64] ;  /* 0x0000002402027981 */ /* 0x000ea4000c1e1b00 */
[----:B--2---:R0:W1:Y:S01]  /*a860*/  F2I.F64.TRUNC R18, R2 ;  /* 0x0000000200127311 */ /* 0x004062000030d100 */
[----:B------:R-:W-:Y:S05]  /*a870*/  BRA `(.L_x_15361) ;  /* 0x0000000800547947 */ /* 0x000fea0003800000 */
.L_x_15369:
        /* <DEDUP_REMOVED lines=27> */
.L_x_15372:
        /* <DEDUP_REMOVED lines=14> */
.L_x_15371:
[----:B------:R-:W2:Y:S02]  /*ab10*/  LDG.E.U16 R18, desc[UR36][R2.64] ;  /* 0x0000002402127981 */ /* 0x000ea4000c1e1500 */
[----:B--2---:R-:W-:-:S06]  /*ab20*/  IMAD.U32 R18, R18, 0x10000, RZ ;  /* 0x0001000012127824 */ /* 0x004fcc00078e00ff */
[----:B------:R-:W0:Y:S01]  /*ab30*/  F2I.FTZ.TRUNC.NTZ R18, R18 ;  /* 0x0000001200127305 */ /* 0x000e22000021f100 */
[----:B------:R-:W-:Y:S05]  /*ab40*/  BRA `(.L_x_15361) ;  /* 0x0000000400a07947 */ /* 0x000fea0003800000 */
.L_x_15368:
        /* <DEDUP_REMOVED lines=10> */
.L_x_15375:
        /* <DEDUP_REMOVED lines=21> */
.L_x_15379:
[----:B------:R-:W-:Y:S05]  /*ad40*/  BSYNC B1 ;  /* 0x0000000000017941 */ /* 0x000fea0003800000 */
.L_x_15378:
[----:B------:R-:W-:Y:S01]  /*ad50*/  IMAD.SHL.U32 R2, R2, 0x100000, RZ ;  /* 0x0010000002027824 */ /* 0x000fe200078e00ff */
[----:B------:R-:W-:-:S04]  /*ad60*/  LEA R3, R0, 0x3b800000, 0x17 ;  /* 0x3b80000000037811 */ /* 0x000fc800078eb8ff */
[----:B------:R-:W-:-:S07]  /*ad70*/  LOP3.LUT R18, R3, R2, R18, 0xfe, !PT ;  /* 0x0000000203127212 */ /* 0x000fce00078efe12 */
.L_x_15377:
[----:B------:R-:W-:Y:S05]  /*ad80*/  BSYNC B0 ;  /* 0x0000000000007941 */ /* 0x000fea0003800000 */
.L_x_15376:
[----:B------:R-:W0:Y:S01]  /*ad90*/  F2I.FTZ.TRUNC.NTZ R18, R18 ;  /* 0x0000001200127305 */ /* 0x000e22000021f100 */
[----:B------:R-:W-:Y:S05]  /*ada0*/  BRA `(.L_x_15361) ;  /* 0x0000000400087947 */ /* 0x000fea0003800000 */
.L_x_15374:
        /* <DEDUP_REMOVED lines=21> */
.L_x_15383:
[----:B------:R-:W-:Y:S05]  /*af00*/  BSYNC B1 ;  /* 0x0000000000017941 */ /* 0x000fea0003800000 */
.L_x_15382:
[----:B------:R-:W-:Y:S01]  /*af10*/  IMAD.SHL.U32 R2, R2, 0x200000, RZ ;  /* 0x0020000002027824 */ /* 0x000fe200078e00ff */
[----:B------:R-:W-:-:S04]  /*af20*/  LEA R3, R0, 0x37800000, 0x17 ;  /* 0x3780000000037811 */ /* 0x000fc800078eb8ff */
[----:B------:R-:W-:-:S07]  /*af30*/  LOP3.LUT R18, R3, R2, R18, 0xfe, !PT ;  /* 0x0000000203127212 */ /* 0x000fce00078efe12 */
.L_x_15381:
[----:B------:R-:W-:Y:S05]  /*af40*/  BSYNC B0 ;  /* 0x0000000000007941 */ /* 0x000fea0003800000 */
.L_x_15380:
[----:B------:R-:W0:Y:S01]  /*af50*/  F2I.FTZ.TRUNC.NTZ R18, R18 ;  /* 0x0000001200127305 */ /* 0x000e22000021f100 */
[----:B------:R-:W-:Y:S05]  /*af60*/  BRA `(.L_x_15361) ;  /* 0x0000000000987947 */ /* 0x000fea0003800000 */
.L_x_15373:
        /* <DEDUP_REMOVED lines=14> */
.L_x_15387:
[----:B------:R-:W-:Y:S05]  /*b050*/  BSYNC B0 ;  /* 0x0000000000007941 */ /* 0x000fea0003800000 */
.L_x_15386:
[----:B------:R-:W0:Y:S01]  /*b060*/  F2I.FTZ.TRUNC.NTZ R18, R18 ;  /* 0x0000001200127305 */ /* 0x000e22000021f100 */
[----:B------:R-:W-:Y:S05]  /*b070*/  BRA `(.L_x_15361) ;  /* 0x0000000000547947 */ /* 0x000fea0003800000 */
.L_x_15360:
        /* <DEDUP_REMOVED lines=17> */
.L_x_15388:
[----:B------:R-:W-:Y:S05]  /*b190*/  BRA `(.L_x_15361) ;  /* 0x00000000000c7947 */ /* 0x000fea0003800000 */
.L_x_15385:
[----:B------:R0:W5:Y:S01]  /*b1a0*/  LDG.E R18, desc[UR36][R2.64] ;  /* 0x0000002402127981 */ /* 0x000162000c1e1900 */
[----:B------:R-:W-:Y:S05]  /*b1b0*/  BRA `(.L_x_15361) ;  /* 0x0000000000047947 */ /* 0x000fea0003800000 */
.L_x_15384:
[----:B------:R0:W5:Y:S02]  /*b1c0*/  LDG.E R18, desc[UR36][R2.64] ;  /* 0x0000002402127981 */ /* 0x000164000c1e1900 */
.L_x_15361:
[----:B01234-:R-:W0:Y:S01]  /*b1d0*/  LDC.U8 R3, c[0x0][0x428] ;  /* 0x00010a00ff037b82 */ /* 0x01fe220000000000 */
[C---:B-----5:R-:W-:Y:S02]  /*b1e0*/  ISETP.NE.AND P1, PT, R18.reuse, RZ, PT ;  /* 0x000000ff1200720c */ /* 0x060fe40003f25270 */
        /* <DEDUP_REMOVED lines=16> */
.L_x_15392:
[----:B------:R-:W-:Y:S01]  /*b2f0*/  STG.E.U8 desc[UR36][R16.64], R2 ;  /* 0x0000000210007986 */ /* 0x000fe2000c101124 */
[----:B------:R-:W-:Y:S05]  /*b300*/  EXIT ;  /* 0x000000000000794d */ /* 0x000fea0003800000 */
.L_x_15391:
        /* <DEDUP_REMOVED lines=9> */
.L_x_15395:
[----:B------:R-:W-:Y:S01]  /*b3a0*/  STG.E desc[UR36][R16.64], R2 ;  /* 0x0000000210007986 */ /* 0x000fe2000c101924 */
[----:B------:R-:W-:Y:S05]  /*b3b0*/  EXIT ;  /* 0x000000000000794d */ /* 0x000fea0003800000 */
.L_x_15394:
[----:B------:R-:W-:Y:S01]  /*b3c0*/  STG.E.U16 desc[UR36][R16.64], R2 ;  /* 0x0000000210007986 */ /* 0x000fe2000c101524 */
[----:B------:R-:W-:Y:S05]  /*b3d0*/  EXIT ;  /* 0x000000000000794d */ /* 0x000fea0003800000 */
.L_x_15390:
        /* <DEDUP_REMOVED lines=9> */
.L_x_15397:
[----:B------:R-:W-:-:S04]  /*b470*/  I2FP.F32.S32 R0, R2 ;  /* 0x0000000200007245 */ /* 0x000fc80000201400 */
[----:B------:R-:W-:-:S05]  /*b480*/  F2FP.F16.F32.PACK_AB R0, RZ, R0 ;  /* 0x00000000ff00723e */ /* 0x000fca00000000ff */
[----:B------:R-:W-:Y:S01]  /*b490*/  STG.E.U16 desc[UR36][R16.64], R0 ;  /* 0x0000000010007986 */ /* 0x000fe2000c101524 */
[----:B------:R-:W-:Y:S05]  /*b4a0*/  EXIT ;  /* 0x000000000000794d */ /* 0x000fea0003800000 */
.L_x_15396:
        /* <DEDUP_REMOVED lines=10> */
.L_x_15399:
[----:B------:R-:W-:-:S04]  /*b550*/  I2FP.F32.S32 R2, R2 ;  /* 0x0000000200027245 */ /* 0x000fc80000201400 */
[----:B------:R-:W-:-:S04]  /*b560*/  F2FP.F16.F32.PACK_AB R3, RZ, R2 ;  /* 0x00000002ff03723e */ /* 0x000fc800000000ff */
[----:B------:R-:W-:-:S05]  /*b570*/  PRMT R3, R3, 0x5410, RZ ;  /* 0x0000541003037816 */ /* 0x000fca00000000ff */
[----:B------:R-:W-:Y:S01]  /*b580*/  STG.E desc[UR36][R16.64], R3 ;  /* 0x0000000310007986 */ /* 0x000fe2000c101924 */
[----:B------:R-:W-:Y:S05]  /*b590*/  EXIT ;  /* 0x000000000000794d */ /* 0x000fea0003800000 */
.L_x_15398:
[----:B------:R-:W0:Y:S02]  /*b5a0*/  I2F.F64 R2, R2 ;  /* 0x0000000200027312 */ /* 0x000e240000201c00 */
[----:B0-----:R-:W-:Y:S01]  /*b5b0*/  STG.E.64 desc[UR36][R16.64], R2 ;  /* 0x0000000210007986 */ /* 0x001fe2000c101b24 */
[----:B------:R-:W-:Y:S05]  /*b5c0*/  EXIT ;  /* 0x000000000000794d */ /* 0x000fea0003800000 */
.L_x_15389:
        /* <DEDUP_REMOVED lines=12> */
.L_x_15402:
[----:B------:R-:W0:Y:S01]  /*b690*/  I2F.F64 R4, R2 ;  /* 0x0000000200047312 */ /* 0x000e220000201c00 */
[----:B------:R-:W-:-:S05]  /*b6a0*/  CS2R R6, SRZ ;  /* 0x0000000000067805 */ /* 0x000fca000001ff00 */
[----:B0-----:R-:W-:Y:S01]  /*b6b0*/  STG.E.128 desc[UR36][R16.64], R4 ;  /* 0x0000000410007986 */ /* 0x001fe2000c101d24 */
[----:B------:R-:W-:Y:S05]  /*b6c0*/  EXIT ;  /* 0x000000000000794d */ /* 0x000fea0003800000 */
.L_x_15401:
        /* <DEDUP_REMOVED lines=21> */
.L_x_15406:
[----:B------:R-:W-:Y:S05]  /*b820*/  BSYNC B0 ;  /* 0x0000000000007941 */ /* 0x000fea0003800000 */
.L_x_15405:
[----:B------:R-:W-:-:S05]  /*b830*/  LOP3.LUT R3, R0, R3, RZ, 0xfc, !PT ;  /* 0x0000000300037212 */ /* 0x000fca00078efcff */
[----:B------:R-:W-:Y:S01]  /*b840*/  STG.E.U8 desc[UR36][R16.64], R3 ;  /* 0x0000000310007986 */ /* 0x000fe2000c101124 */
[----:B------:R-:W-:Y:S05]  /*b850*/  EXIT ;  /* 0x000000000000794d */ /* 0x000fea0003800000 */
.L_x_15404:
        /* <DEDUP_REMOVED lines=13> */
.L_x_15408:
[----:B------:R-:W-:Y:S01]  /*b930*/  IMAD.MOV.U32 R0, RZ, RZ, 0x7f ;  /* 0x0000007fff007424 */ /* 0x000fe200078e00ff */
[----:B------:R-:W-:-:S04]  /*b940*/  ISETP.GT.U32.AND P0, PT, R2, 0x7f800000, PT ;  /* 0x7f8000000200780c */ /* 0x000fc80003f04070 */
[----:B------:R-:W-:-:S09]  /*b950*/  SEL R0, R0, 0x7c, P0 ;  /* 0x0000007c00007807 */ /* 0x000fd20000000000 */
.L_x_15409:
[----:B------:R-:W-:Y:S05]  /*b960*/  BSYNC B0 ;  /* 0x0000000000007941 */ /* 0x000fea0003800000 */
.L_x_15407:
[----:B------:R-:W-:-:S04]  /*b970*/  LOP3.LUT R2, R3, 0x80000000, RZ, 0xc0, !PT ;  /* 0x8000000003027812 */ /* 0x000fc800078ec0ff */
[----:B------:R-:W-:-:S04]  /*b980*/  SHF.R.U32.HI R3, RZ, 0x18, R2 ;  /* 0x00000018ff037819 */ /* 0x000fc80000011602 */
[----:B------:R-:W-:-:S05]  /*b990*/  LOP3.LUT R3, R0, R3, RZ, 0xfc, !PT ;  /* 0x0000000300037212 */ /* 0x000fca00078efcff */
[----:B------:R-:W-:Y:S01]  /*b9a0*/  STG.E.U8 desc[UR36][R16.64], R3 ;  /* 0x0000000310007986 */ /* 0x000fe2000c101124 */
[----:B------:R-:W-:Y:S05]  /*b9b0*/  EXIT ;  /* 0x000000000000794d */ /* 0x000fea0003800000 */
.L_x_15403:
[----:B------:R-:W-:-:S04]  /*b9c0*/  I2FP.F32.S32 R0, R2 ;  /* 0x0000000200007245 */ /* 0x000fc80000201400 */
[----:B------:R-:W-:-:S05]  /*b9d0*/  F2FP.BF16.F32.PACK_AB R0, RZ, R0 ;  /* 0x00000000ff00723e */ /* 0x000fca00000010ff */
[----:B------:R-:W-:Y:S01]  /*b9e0*/  STG.E.U16 desc[UR36][R16.64], R0 ;  /* 0x0000000010007986 */ /* 0x000fe2000c101524 */
[----:B------:R-:W-:Y:S05]  /*b9f0*/  EXIT ;  /* 0x000000000000794d */ /* 0x000fea0003800000 */
.L_x_15400:
        /* <DEDUP_REMOVED lines=10> */
.L_x_15412:
        /* <DEDUP_REMOVED lines=17> */
.L_x_15415:
[----:B------:R-:W-:-:S04]  /*bbb0*/  LOP3.LUT R2, R3, 0x80000000, RZ, 0xc0, !PT ;  /* 0x8000000003027812 */ /* 0x000fc800078ec0ff */
[----:B------:R-:W-:-:S04]  /*bbc0*/  SHF.R.U32.HI R3, RZ, 0x18, R2 ;  /* 0x00000018ff037819 */ /* 0x000fc80000011602 */
[----:B------:R-:W-:-:S04]  /*bbd0*/  LOP3.LUT R0, R0, R3, RZ, 0xfc, !PT ;  /* 0x0000000300007212 */ /* 0x000fc800078efcff */
[----:B------:R-:W-:-:S07]  /*bbe0*/  PRMT R8, R0, 0x7610, R8 ;  /* 0x0000761000087816 */ /* 0x000fce0000000008 */
.L_x_15414:
[----:B------:R-:W-:Y:S05]  /*bbf0*/  BSYNC B0 ;  /* 0x0000000000007941 */ /* 0x000fea0003800000 */
.L_x_15413:
[----:B------:R-:W-:Y:S01]  /*bc00*/  STG.E.U8 desc[UR36][R16.64], R8 ;  /* 0x0000000810007986 */ /* 0x000fe2000c101124 */
[----:B------:R-:W-:Y:S05]  /*bc10*/  EXIT ;  /* 0x000000000000794d */ /* 0x000fea0003800000 */
.L_x_15411:
        /* <DEDUP_REMOVED lines=17> */
.L_x_15418:
[----:B------:R-:W-:-:S04]  /*bd30*/  LOP3.LUT R2, R3, 0x80000000, RZ, 0xc0, !PT ;  /* 0x8000000003027812 */ /* 0x000fc800078ec0ff */
[----:B------:R-:W-:-:S04]  /*bd40*/  SHF.R.U32.HI R3, RZ, 0x18, R2 ;  /* 0x00000018ff037819 */ /* 0x000fc80000011602 */
[----:B------:R-:W-:-:S04]  /*bd50*/  LOP3.LUT R0, R0, R3, RZ, 0xfc, !PT ;  /* 0x0000000300007212 */ /* 0x000fc800078efcff */
[----:B------:R-:W-:-:S07]  /*bd60*/  PRMT R8, R0, 0x7610, R8 ;  /* 0x0000761000087816 */ /* 0x000fce0000000008 */
.L_x_15417:
[----:B------:R-:W-:Y:S05]  /*bd70*/  BSYNC B0 ;  /* 0x0000000000007941 */ /* 0x000fea0003800000 */
.L_x_15416:
[----:B------:R-:W-:Y:S01]  /*bd80*/  STG.E.U8 desc[UR36][R16.64], R8 ;  /* 0x0000000810007986 */ /* 0x000fe2000c101124 */
[----:B------:R-:W-:Y:S05]  /*bd90*/  EXIT ;  /* 0x000000000000794d */ /* 0x000fea0003800000 */
.L_x_15410:
        /* <DEDUP_REMOVED lines=22> */
.L_x_15393:
        /* <DEDUP_REMOVED lines=16> */
.L_x_15421:
[----:B------:R-:W-:Y:S05]  /*c000*/  EXIT ;  /* 0x000000000000794d */ /* 0x000fea0003800000 */
.L_x_15420:
[----:B------:R-:W-:-:S05]  /*c010*/  SHF.R.S32.HI R3, RZ, 0x1f, R2 ;  /* 0x0000001fff037819 */ /* 0x000fca0000011402 */
[----:B------:R-:W-:Y:S01]  /*c020*/  STG.E.64 desc[UR36][R16.64], R2 ;  /* 0x0000000210007986 */ /* 0x000fe2000c101b24 */
[----:B------:R-:W-:Y:S05]  /*c030*/  EXIT ;  /* 0x000000000000794d */ /* 0x000fea0003800000 */
.L_x_15419:
[----:B------:R-:W-:Y:S01]  /*c040*/  STG.E desc[UR36][R16.64], R2 ;  /* 0x0000000210007986 */ /* 0x000fe2000c101924 */
[----:B------:R-:W-:Y:S05]  /*c050*/  EXIT ;  /* 0x000000000000794d */ /* 0x000fea0003800000 */
.L_x_15422:
        /* <DEDUP_REMOVED lines=10> */
.L_x_32169:


//--------------------- .text._ZN2at6native27unrolled_elementwise_kernelINS0_13BUnaryFunctorIiiiZZZNS0_21heaviside_kernel_cudaERNS_18TensorIteratorBaseEENKUlvE_clEvENKUlvE1_clEvEUliiE_EESt5arrayIPcLm2EELi4E23TrivialOffsetCalculatorILi1EjESD_NS0_6memory12LoadWithCastILi1EEENSE_13StoreWithCastILi1EEEEEviT_T0_T2_T3_T4_T5_ --------------------------
	.section	.text._ZN2at6native27unrolled_elementwise_kernelINS0_13BUnaryFunctorIiiiZZZNS0_21heaviside_kernel_cudaERNS_18TensorIteratorBaseEENKUlvE_clEvENKUlvE1_clEvEUliiE_EESt5arrayIPcLm2EELi4E23TrivialOffsetCalculatorILi1EjESD_NS0_6memory12LoadWithCastILi1EEENSE_13StoreWithCastILi1EEEEEviT_T0_T2_T3_T4_T5_,"ax",@progbits
	.align	128
        .global         _ZN2at6native27unrolled_elementwise_kernelINS0_13BUnaryFunctorIiiiZZZNS0_21heaviside_kernel_cudaERNS_18TensorIteratorBaseEENKUlvE_clEvENKUlvE1_clEvEUliiE_EESt5arrayIPcLm2EELi4E23TrivialOffsetCalculatorILi1EjESD_NS0_6memory12LoadWithCastILi1EEENSE_13StoreWithCastILi1EEEEEviT_T0_T2_T3_T4_T5_
        .type           _ZN2at6native27unrolled_elementwise_kernelINS0_13BUnaryFunctorIiiiZZZNS0_21heaviside_kernel_cudaERNS_18TensorIteratorBaseEENKUlvE_clEvENKUlvE1_clEvEUliiE_EESt5arrayIPcLm2EELi4E23TrivialOffsetCalculatorILi1EjESD_NS0_6memory12LoadWithCastILi1EEENSE_13StoreWithCastILi1EEEEEviT_T0_T2_T3_T4_T5_,@function
        .size           _ZN2at6native27unrolled_elementwise_kernelINS0_13BUnaryFunctorIiiiZZZNS0_21heaviside_kernel_cudaERNS_18TensorIteratorBaseEENKUlvE_clEvENKUlvE1_clEvEUliiE_EESt5arrayIPcLm2EELi4E23TrivialOffsetCalculatorILi1EjESD_NS0_6memory12LoadWithCastILi1EEENSE_13StoreWithCastILi1EEEEEviT_T0_T2_T3_T4_T5_,(.L_x_32170 - _ZN2at6native27unrolled_elementwise_kernelINS0_13BUnaryFunctorIiiiZZZNS0_21heaviside_kernel_cudaERNS_18TensorIteratorBaseEENKUlvE_clEvENKUlvE1_clEvEUliiE_EESt5arrayIPcLm2EELi4E23TrivialOffsetCalculatorILi1EjESD_NS0_6memory12LoadWithCastILi1EEENSE_13StoreWithCastILi1EEEEEviT_T0_T2_T3_T4_T5_)
        .other          _ZN2at6native27unrolled_elementwise_kernelINS0_13BUnaryFunctorIiiiZZZNS0_21heaviside_kernel_cudaERNS_18TensorIteratorBaseEENKUlvE_clEvENKUlvE1_clEvEUliiE_EESt5arrayIPcLm2EELi4E23TrivialOffsetCalculatorILi1EjESD_NS0_6memory12LoadWithCastILi1EEENSE_13StoreWithCastILi1EEEEEviT_T0_T2_T3_T4_T5_,@"STO_CUDA_ENTRY STV_DEFAULT"
_ZN2at6native27unrolled_elementwise_kernelINS0_13BUnaryFunctorIiiiZZZNS0_21heaviside_kernel_cudaERNS_18TensorIteratorBaseEENKUlvE_clEvENKUlvE1_clEvEUliiE_EESt5arrayIPcLm2EELi4E23TrivialOffsetCalculatorILi1EjESD_NS0_6memory12LoadWithCastILi1EEENSE_13StoreWithCastILi1EEEEEviT_T0_T2_T3_T4_T5_:
.text._ZN2at6native27unrolled_elementwise_kernelINS0_13BUnaryFunctorIiiiZZZNS0_21heaviside_kernel_cudaERNS_18TensorIteratorBaseEENKUlvE_clEvENKUlvE1_clEvEUliiE_EESt5arrayIPcLm2EELi4E23TrivialOffsetCalculatorILi1EjESD_NS0_6memory12LoadWithCastILi1EEENSE_13StoreWithCastILi1EEEEEviT_T0_T2_T3_T4_T5_:
        /* <DEDUP_REMOVED lines=31> */
.L_x_15428:
[----:B------:R3:W5:Y:S01]  /*01f0*/  LDG.E.U8 R18, desc[UR36][R2.64] ;  /* 0x0000002402127981 */ /* 0x000762000c1e1100 */
[----:B------:R-:W-:Y:S05]  /*0200*/  BRA `(.L_x_15430) ;  /* 0x0000000c00387947 */ /* 0x000fea0003800000 */
.L_x_15427:
        /* <DEDUP_REMOVED lines=8> */
.L_x_15432:
[----:B------:R1:W5:Y:S01]  /*0290*/  LDG.E R18, desc[UR36][R2.64] ;  /* 0x0000002402127981 */ /* 0x000362000c1e1900 */
[----:B------:R-:W-:Y:S05]  /*02a0*/  BRA `(.L_x_15430) ;  /* 0x0000000c00107947 */ /* 0x000fea0003800000 */
.L_x_15431:
[----:B------:R2:W5:Y:S01]  /*02b0*/  LDG.E.S16 R18, desc[UR36][R2.64] ;  /* 0x0000002402127981 */ /* 0x000562000c1e1700 */
[----:B------:R-:W-:Y:S05]  /*02c0*/  BRA `(.L_x_15430) ;  /* 0x0000000c00087947 */ /* 0x000fea0003800000 */
.L_x_15426:
        /* <DEDUP_REMOVED lines=9> */
.L_x_15434:
[----:B------:R-:W2:Y:S02]  /*0360*/  LDG.E.U16 R2, desc[UR36][R2.64] ;  /* 0x0000002402027981 */ /* 0x000ea4000c1e1500 */
[----:B--2---:R-:W-:-:S06]  /*0370*/  HADD2.F32 R18, -RZ, R2.H0_H0 ;  /* 0x20000002ff127230 */ /* 0x004fcc0000004100 */
[----:B------:R-:W0:Y:S01]  /*0380*/  F2I.FTZ.TRUNC.NTZ R18, R18 ;  /* 0x0000001200127305 */ /* 0x000e22000021f100 */
[----:B------:R-:W-:Y:S05]  /*0390*/  BRA `(.L_x_15430) ;  /* 0x0000000800d47947 */ /* 0x000fea0003800000 */
.L_x_15433:
        /* <DEDUP_REMOVED lines=9> */
.L_x_15436:
[----:B------:R-:W2:Y:S02]  /*0430*/  LDG.E.U16 R2, desc[UR36][R2.64] ;  /* 0x0000002402027981 */ /* 0x000ea4000c1e1500 */
[----:B--2---:R-:W-:-:S06]  /*0440*/  HADD2.F32 R18, -RZ, R2.H0_H0 ;  /* 0x20000002ff127230 */ /* 0x004fcc0000004100 */
[----:B------:R-:W0:Y:S01]  /*0450*/  F2I.FTZ.TRUNC.NTZ R18, R18 ;  /* 0x0000001200127305 */ /* 0x000e22000021f100 */
[----:B------:R-:W-:Y:S05]  /*0460*/  BRA `(.L_x_15430) ;  /* 0x0000000800a07947 */ /* 0x000fea0003800000 */
.L_x_15435:
[----:B------:R-:W2:Y:S02]  /*0470*/  LDG.E.64 R2, desc[UR36][R2.64] ;  /* 0x0000002402027981 */ /* 0x000ea4000c1e1b00 */
[----:B--2---:R0:W1:Y:S01]  /*0480*/  F2I.F64.TRUNC R18, R2 ;  /* 0x0000000200127311 */ /* 0x004062000030d100 */
[----:B------:R-:W-:Y:S05]  /*0490*/  BRA `(.L_x_15430) ;  /* 0x0000000800947947 */ /* 0x000fea0003800000 */
.L_x_15425:
        /* <DEDUP_REMOVED lines=12> */
.L_x_15439:
[----:B------:R-:W2:Y:S02]  /*0560*/  LDG.E.64 R2, desc[UR36][R2.64] ;  /* 0x0000002402027981 */ /* 0x000ea4000c1e1b00 */
[----:B--2---:R0:W1:Y:S01]  /*0570*/  F2I.F64.TRUNC R18, R2 ;  /* 0x0000000200127311 */ /* 0x004062000030d100 */
[----:B------:R-:W-:Y:S05]  /*0580*/  BRA `(.L_x_15430) ;  /* 0x0000000800587947 */ /* 0x000fea0003800000 */
.L_x_15438:
        /* <DEDUP_REMOVED lines=27> */
.L_x_15441:
        /* <DEDUP_REMOVED lines=15> */
.L_x_15440:
[----:B------:R-:W2:Y:S02]  /*0830*/  LDG.E.U16 R18, desc[UR36][R2.64] ;  /* 0x0000002402127981 */ /* 0x000ea4000c1e1500 */
[----:B--2---:R-:W-:-:S06]  /*0840*/  IMAD.U32 R18, R18, 0x10000, RZ ;  /* 0x0001000012127824 */ /* 0x004fcc00078e00ff */
[----:B------:R-:W0:Y:S01]  /*0850*/  F2I.FTZ.TRUNC.NTZ R18, R18 ;  /* 0x0000001200127305 */ /* 0x000e22000021f100 */
[----:B------:R-:W-:Y:S05]  /*0860*/  BRA `(.L_x_15430) ;  /* 0x0000000400a07947 */ /* 0x000fea0003800000 */
.L_x_15437:
        /* <DEDUP_REMOVED lines=10> */
.L_x_15444:
        /* <DEDUP_REMOVED lines=21> */
.L_x_15448:
[----:B------:R-:W-:Y:S05]  /*0a60*/  BSYNC B1 ;  /* 0x0000000000017941 */ /* 0x000fea0003800000 */
.L_x_15447:
[----:B------:R-:W-:Y:S01]  /*0a70*/  IMAD.SHL.U32 R2, R2, 0x100000, RZ ;  /* 0x0010000002027824 */ /* 0x000fe200078e00ff */
[----:B------:R-:W-:-:S04]  /*0a80*/  LEA R3, R0, 0x3b800000, 0x17 ;  /* 0x3b80000000037811 */ /* 0x000fc800078eb8ff */
[----:B------:R-:W-:-:S07]  /*0a90*/  LOP3.LUT R18, R3, R2, R18, 0xfe, !PT ;  /* 0x0000000203127212 */ /* 0x000fce00078efe12 */
.L_x_15446:
[----:B------:R-:W-:Y:S05]  /*0aa0*/  BSYNC B0 ;  /* 0x0000000000007941 */ /* 0x000fea0003800000 */
.L_x_15445:
[----:B------:R-:W0:Y:S01]  /*0ab0*/  F2I.FTZ.TRUNC.NTZ R18, R18 ;  /* 0x0000001200127305 */ /* 0x000e22000021f100 */
[----:B------:R-:W-:Y:S05]  /*0ac0*/  BRA `(.L_x_15430) ;  /* 0x0000000400087947 */ /* 0x000fea0003800000 */
.L_x_15443:
        /* <DEDUP_REMOVED lines=21> */
.L_x_15452:
[----:B------:R-:W-:Y:S05]  /*0c20*/  BSYNC B1 ;  /* 0x0000000000017941 */ /* 0x000fea0003800000 */
.L_x_15451:
[----:B------:R-:W-:Y:S01]  /*0c30*/  IMAD.SHL.U32 R2, R2, 0x200000, RZ ;  /* 0x0020000002027824 */ /* 0x000fe200078e00ff */
[----:B------:R-:W-:-:S04]  /*0c40*/  LEA R3, R0, 0x37800000, 0x17 ;  /* 0x3780000000037811 */ /* 0x000fc800078eb8ff */
[----:B------:R-:W-:-:S07]  /*0c50*/  LOP3.LUT R18, R3, R2, R18, 0xfe, !PT ;  /* 0x0000000203127212 */ /* 0x000fce00078efe12 */
.L_x_15450:
[----:B------:R-:W-:Y:S05]  /*0c60*/  BSYNC B0 ;  /* 0x0000000000007941 */ /* 0x000fea0003800000 */
.L_x_15449:
[----:B------:R-:W0:Y:S01]  /*0c70*/  F2I.FTZ.TRUNC.NTZ R18, R18 ;  /* 0x0000001200127305 */ /* 0x000e22000021f100 */
[----:B------:R-:W-:Y:S05]  /*0c80*/  BRA `(.L_x_15430) ;  /* 0x0000000000987947 */ /* 0x000fea0003800000 */
.L_x_15442:
        /* <DEDUP_REMOVED lines=14> */
.L_x_15456:
[----:B------:R-:W-:Y:S05]  /*0d70*/  BSYNC B0 ;  /* 0x0000000000007941 */ /* 0x000fea0003800000 */
.L_x_15455:
[----:B------:R-:W0:Y:S01]  /*0d80*/  F2I.FTZ.TRUNC.NTZ R18, R18 ;  /* 0x0000001200127305 */ /* 0x000e22000021f100 */
[----:B------:R-:W-:Y:S05]  /*0d90*/  BRA `(.L_x_15430) ;  /* 0x0000000000547947 */ /* 0x000fea0003800000 */
.L_x_15429:
        /* <DEDUP_REMOVED lines=17> */
.L_x_15457:
[----:B------:R-:W-:Y:S05]  /*0eb0*/  BRA `(.L_x_15430) ;  /* 0x00000000000c7947 */ /* 0x000fea0003800000 */
.L_x_15454:
[----:B------:R0:W5:Y:S01]  /*0ec0*/  LDG.E R18, desc[UR36][R2.64] ;  /* 0x0000002402127981 */ /* 0x000162000c1e1900 */
[----:B------:R-:W-:Y:S05]  /*0ed0*/  BRA `(.L_x_15430) ;  /* 0x0000000000047947 */ /* 0x000fea0003800000 */
.L_x_15453:
[----:B------:R0:W5:Y:S02]  /*0ee0*/  LDG.E R18, desc[UR36][R2.64] ;  /* 0x0000002402127981 */ /* 0x000164000c1e1900 */
.L_x_15430:
[----:B------:R-:W2:Y:S02]  /*0ef0*/  S2R R22, SR_TID.X ;  /* 0x0000000000167919 */ /* 0x000ea40000002100 */
[----:B--2---:R-:W-:-:S07]  /*0f00*/  VIADD R22, R22, 0x80 ;  /* 0x0000008016167836 */ /* 0x004fce0000000000 */
.L_x_15424:
[----:B------:R-:W-:Y:S05]  /*0f10*/  BSYNC B6 ;  /* 0x0000000000067941 */ /* 0x000fea0003800000 */
.L_x_15423:
        /* <DEDUP_REMOVED lines=23> */
.L_x_15463:
[----:B------:R0:W5:Y:S01]  /*1090*/  LDG.E.U8 R16, desc[UR36][R2.64] ;  /* 0x0000002402107981 */ /* 0x000162000c1e1100 */
[----:B------:R-:W-:Y:S05]  /*10a0*/  BRA `(.L_x_15465) ;  /* 0x0000000c00347947 */ /* 0x000fea0003800000 */
.L_x_15462:
        /* <DEDUP_REMOVED lines=8> */
.L_x_15467:
[----:B------:R0:W5:Y:S01]  /*1130*/  LDG.E R16, desc[UR36][R2.64] ;  /* 0x0000002402107981 */ /* 0x000162000c1e1900 */
[----:B------:R-:W-:Y:S05]  /*1140*/  BRA `(.L_x_15465) ;  /* 0x0000000c000c7947 */ /* 0x000fea0003800000 */
.L_x_15466:
[----:B------:R0:W5:Y:S01]  /*1150*/  LDG.E.S16 R16, desc[UR36][R2.64] ;  /* 0x0000002402107981 */ /* 0x000162000c1e1700 */
[----:B------:R-:W-:Y:S05]  /*1160*/  BRA `(.L_x_15465) ;  /* 0x0000000c00047947 */ /* 0x000fea0003800000 */
.L_x_15461:
        /* <DEDUP_REMOVED lines=9> */
.L_x_15469:
[----:B------:R-:W2:Y:S02]  /*1200*/  LDG.E.U16 R2, desc[UR36][R2.64] ;  /* 0x0000002402027981 */ /* 0x000ea4000c1e1500 */
[----:B--2---:R-:W-:-:S06]  /*1210*/  HADD2.F32 R16, -RZ, R2.H0_H0 ;  /* 0x20000002ff107230 */ /* 0x004fcc0000004100 */
[----:B------:R-:W0:Y:S01]  /*1220*/  F2I.FTZ.TRUNC.NTZ R16, R16 ;  /* 0x0000001000107305 */ /* 0x000e22000021f100 */
[----:B------:R-:W-:Y:S05]  /*1230*/  BRA `(.L_x_15465) ;  /* 0x0000000800d07947 */ /* 0x000fea0003800000 */
.L_x_15468:
        /* <DEDUP_REMOVED lines=9> */
.L_x_15471:
[----:B------:R-:W2:Y:S02]  /*12d0*/  LDG.E.U16 R2, desc[UR36][R2.64] ;  /* 0x0000002402027981 */ /* 0x000ea4000c1e1500 */
[----:B--2---:R-:W-:-:S06]  /*12e0*/  HADD2.F32 R16, -RZ, R2.H0_H0 ;  /* 0x20000002ff107230 */ /* 0x004fcc0000004100 */
[----:B------:R-:W0:Y:S01]  /*12f0*/  F2I.FTZ.TRUNC.NTZ R16, R16 ;  /* 0x0000001000107305 */ /* 0x000e22000021f100 */
[----:B------:R-:W-:Y:S05]  /*1300*/  BRA `(.L_x_15465) ;  /* 0x00000008009c7947 */ /* 0x000fea0003800000 */
.L_x_15470:
[----:B------:R-:W2:Y:S02]  /*1310*/  LDG.E.64 R2, desc[UR36][R2.64] ;  /* 0x0000002402027981 */ /* 0x000ea4000c1e1b00 */
[----:B--2---:R0:W1:Y:S01]  /*1320*/  F2I.F64.TRUNC R16, R2 ;  /* 0x0000000200107311 */ /* 0x004062000030d100 */
[----:B------:R-:W-:Y:S05]  /*1330*/  BRA `(.L_x_15465) ;  /* 0x0000000800907947 */ /* 0x000fea0003800000 */
.L_x_15460:
        /* <DEDUP_REMOVED lines=12> */
.L_x_15474:
[----:B------:R-:W2:Y:S02]  /*1400*/  LDG.E.64 R2, desc[UR36][R2.64] ;  /* 0x0000002402027981 */ /* 0x000ea4000c1e1b00 */
[----:B--2---:R0:W1:Y:S01]  /*1410*/  F2I.F64.TRUNC R16, R2 ;  /* 0x0000000200107311 */ /* 0x004062000030d100 */
[----:B------:R-:W-:Y:S05]  /*1420*/  BRA `(.L_x_15465) ;  /* 0x0000000800547947 */ /* 0x000fea0003800000 */
.L_x_15473:
        /* <DEDUP_REMOVED lines=27> */
.L_x_15476:
        /* <DEDUP_REMOVED lines=14> */
.L_x_15475:
[----:B------:R-:W2:Y:S02]  /*16c0*/  LDG.E.U16 R16, desc[UR36][R2.64] ;  /* 0x0000002402107981 */ /* 0x000ea4000c1e1500 */
[----:B--2---:R-:W-:-:S06]  /*16d0*/  IMAD.U32 R16, R16, 0x10000, RZ ;  /* 0x0001000010107824 */ /* 0x004fcc00078e00ff */
[----:B------:R-:W4:Y:S01]  /*16e0*/  F2I.FTZ.TRUNC.NTZ R16, R16 ;  /* 0x0000001000107305 */ /* 0x000f22000021f100 */
[----:B------:R-:W-:Y:S05]  /*16f0*/  BRA `(.L_x_15465) ;  /* 0x0000000400a07947 */ /* 0x000fea0003800000 */
.L_x_15472:
        /* <DEDUP_REMOVED lines=10> */
.L_x_15479:
        /* <DEDUP_REMOVED lines=21> */
.L_x_15483:
[----:B------:R-:W-:Y:S05]  /*18f0*/  BSYNC B1 ;  /* 0x0000000000017941 */ /* 0x000fea0003800000 */
.L_x_15482:
[----:B------:R-:W-:Y:S01]  /*1900*/  IMAD.SHL.U32 R2, R2, 0x100000, RZ ;  /* 0x0010000002027824 */ /* 0x000fe200078e00ff */
[----:B------:R-:W-:-:S04]  /*1910*/  LEA R3, R0, 0x3b800000, 0x17 ;  /* 0x3b80000000037811 */ /* 0x000fc800078eb8ff */
[----:B------:R-:W-:-:S07]  /*1920*/  LOP3.LUT R16, R3, R2, R16, 0xfe, !PT ;  /* 0x0000000203107212 */ /* 0x000fce00078efe10 */
.L_x_15481:
[----:B------:R-:W-:Y:S05]  /*1930*/  BSYNC B0 ;  /* 0x0000000000007941 */ /* 0x000fea0003800000 */
.L_x_15480:
[----:B------:R-:W0:Y:S01]  /*1940*/  F2I.FTZ.TRUNC.NTZ R16, R16 ;  /* 0x0000001000107305 */ /* 0x000e22000021f100 */
[----:B------:R-:W-:Y:S05]  /*1950*/  BRA `(.L_x_15465) ;  /* 0x0000000400087947 */ /* 0x000fea0003800000 */
.L_x_15478:
        /* <DEDUP_REMOVED lines=21> */
.L_x_15487:
[----:B------:R-:W-:Y:S05]  /*1ab0*/  BSYNC B1 ;  /* 0x0000000000017941 */ /* 0x000fea0003800000 */
.L_x_15486:
[----:B------:R-:W-:Y:S01]  /*1ac0*/  IMAD.SHL.U32 R2, R2, 0x200000, RZ ;  /* 0x0020000002027824 */ /* 0x000fe200078e00ff */
[----:B------:R-:W-:-:S04]  /*1ad0*/  LEA R3, R0, 0x37800000, 0x17 ;  /* 0x3780000000037811 */ /* 0x000fc800078eb8ff */
[----:B------:R-:W-:-:S07]  /*1ae0*/  LOP3.LUT R16, R3, R2, R16, 0xfe, !PT ;  /* 0x0000000203107212 */ /* 0x000fce00078efe10 */
.L_x_15485:
[----:B------:R-:W-:Y:S05]  /*1af0*/  BSYNC B0 ;  /* 0x0000000000007941 */ /* 0x000fea0003800000 */
.L_x_15484:
[----:B------:R-:W0:Y:S01]  /*1b00*/  F2I.FTZ.TRUNC.NTZ R16, R16 ;  /* 0x0000001000107305 */ /* 0x000e22000021f100 */
[----:B------:R-:W-:Y:S05]  /*1b10*/  BRA `(.L_x_15465) ;  /* 0x0000000000987947 */ /* 0x000fea0003800000 */
.L_x_15477:
        /* <DEDUP_REMOVED lines=14> */
.L_x_15491:
[----:B------:R-:W-:Y:S05]  /*1c00*/  BSYNC B0 ;  /* 0x0000000000007941 */ /* 0x000fea0003800000 */
.L_x_15490:
[----:B------:R-:W0:Y:S01]  /*1c10*/  F2I.FTZ.TRUNC.NTZ R16, R16 ;  /* 0x0000001000107305 */ /* 0x000e22000021f100 */
[----:B------:R-:W-:Y:S05]  /*1c20*/  BRA `(.L_x_15465) ;  /* 0x0000000000547947 */ /* 0x000fea0003800000 */
.L_x_15464:
        /* <DEDUP_REMOVED lines=17> */
.L_x_15492:
[----:B------:R-:W-:Y:S05]  /*1d40*/  BRA `(.L_x_15465) ;  /* 0x00000000000c7947 */ /* 0x000fea0003800000 */
.L_x_15489:
[----:B------:R0:W5:Y:S01]  /*1d50*/  LDG.E R16, desc[UR36][R2.64] ;  /* 0x0000002402107981 */ /* 0x000162000c1e1900 */
[----:B------:R-:W-:Y:S05]  /*1d60*/  BRA `(.L_x_15465) ;  /* 0x0000000000047947 */ /* 0x000fea0003800000 */
.L_x_15488:
[----:B------:R0:W5:Y:S02]  /*1d70*/  LDG.E R16, desc[UR36][R2.64] ;  /* 0x0000002402107981 */ /* 0x000164000c1e1900 */
.L_x_15465:
[----:B------:R-:W-:-:S07]  /*1d80*/  VIADD R22, R22, 0x80 ;  /* 0x0000008016167836 */ /* 0x000fce0000000000 */
.L_x_15459:
[----:B------:R-:W-:Y:S05]  /*1d90*/  BSYNC B6 ;  /* 0x0000000000067941 */ /* 0x000fea0003800000 */
.L_x_15458:
[----:B------:R-:W-:Y:S01]  /*1da0*/  ISETP.GE.AND P0, PT, R22, R19, PT ;  /* 0x000000131600720c */ /* 0x000fe20003f06270 */
[----:B------:R-:W-:Y:S01]  /*1db0*/  BSSY B6, `(.L_x_15493) ;  /* 0x00000e7000067945 */ /* 0x000fe20003800000 */
[----:B------:R-:W-:-:S11]  /*1dc0*/  CS2R R24, SRZ ;  /* 0x0000000000187805 */ /* 0x000fd6000001ff00 */
        /* <DEDUP_REMOVED lines=21> */
.L_x_15498:
[----:B------:R0:W5:Y:S01]  /*1f20*/  LDG.E.U8 R25, desc[UR36][R2.64] ;  /* 0x0000002402197981 */ /* 0x000162000c1e1100 */
[----:B------:R-:W-:Y:S05]  /*1f30*/  BRA `(.L_x_15500) ;  /* 0x0000000c00347947 */ /* 0x000fea0003800000 */
.L_x_15497:
        /* <DEDUP_REMOVED lines=8> */
.L_x_15502:
[----:B------:R0:W5:Y:S01]  /*1fc0*/  LDG.E R25, desc[UR36][R2.64] ;  /* 0x0000002402197981 */ /* 0x000162000c1e1900 */
[----:B------:R-:W-:Y:S05]  /*1fd0*/  BRA `(.L_x_15500) ;  /* 0x0000000c000c7947 */ /* 0x000fea0003800000 */
.L_x_15501:
[----:B------:R0:W5:Y:S01]  /*1fe0*/  LDG.E.S16 R25, desc[UR36][R2.64] ;  /* 0x0000002402197981 */ /* 0x000162000c1e1700 */
[----:B------:R-:W-:Y:S05]  /*1ff0*/  BRA `(.L_x_15500) ;  /* 0x0000000c00047947 */ /* 0x000fea0003800000 */
.L_x_15496:
        /* <DEDUP_REMOVED lines=9> */
.L_x_15504:
[----:B------:R-:W2:Y:S02]  /*2090*/  LDG.E.U16 R2, desc[UR36][R2.64] ;  /* 0x0000002402027981 */ /* 0x000ea4000c1e1500 */
[----:B--2---:R-:W-:-:S06]  /*20a0*/  HADD2.F32 R25, -RZ, R2.H0_H0 ;  /* 0x20000002ff197230 */ /* 0x004fcc0000004100 */
[----:B------:R-:W0:Y:S01]  /*20b0*/  F2I.FTZ.TRUNC.NTZ R25, R25 ;  /* 0x0000001900197305 */ /* 0x000e22000021f100 */
[----:B------:R-:W-:Y:S05]  /*20c0*/  BRA `(.L_x_15500) ;  /* 0x0000000800d07947 */ /* 0x000fea0003800000 */
.L_x_15503:
        /* <DEDUP_REMOVED lines=9> */
.L_x_15506:
[----:B------:R-:W2:Y:S02]  /*2160*/  LDG.E.U16 R2, desc[UR36][R2.64] ;  /* 0x0000002402027981 */ /* 0x000ea4000c1e1500 */
[----:B--2---:R-:W-:-:S06]  /*2170*/  HADD2.F32 R25, -RZ, R2.H0_H0 ;  /* 0x20000002ff197230 */ /* 0x004fcc0000004100 */
[----:B------:R-:W0:Y:S01]  /*2180*/  F2I.FTZ.TRUNC.NTZ R25, R25 ;  /* 0x0000001900197305 */ /* 0x000e22000021f100 */
[----:B------:R-:W-:Y:S05]  /*2190*/  BRA `(.L_x_15500) ;  /* 0x00000008009c7947 */ /* 0x000fea0003800000 */
.L_x_15505:
[----:B------:R-:W2:Y:S02]  /*21a0*/  LDG.E.64 R2, desc[UR36][R2.64] ;  /* 0x0000002402027981 */ /* 0x000ea4000c1e1b00 */
[----:B--2---:R0:W1:Y:S01]  /*21b0*/  F2I.F64.TRUNC R25, R2 ;  /* 0x0000000200197311 */ /* 0x004062000030d100 */
[----:B------:R-:W-:Y:S05]  /*21c0*/  BRA `(.L_x_15500) ;  /* 0x0000000800907947 */ /* 0x000fea0003800000 */
.L_x_15495:
        /* <DEDUP_REMOVED lines=12> */
.L_x_15509:
[----:B------:R-:W2:Y:S02]  /*2290*/  LDG.E.64 R2, desc[UR36][R2.64] ;  /* 0x0000002402027981 */ /* 0x000ea4000c1e1b00 */
[----:B--2---:R0:W1:Y:S01]  /*22a0*/  F2I.F64.TRUNC R25, R2 ;  /* 0x0000000200197311 */ /* 0x004062000030d100 */
[----:B------:R-:W-:Y:S05]  /*22b0*/  BRA `(.L_x_15500) ;  /* 0x0000000800547947 */ /* 0x000fea0003800000 */
.L_x_15508:
        /* <DEDUP_REMOVED lines=27> */
.L_x_15511:
        /* <DEDUP_REMOVED lines=14> */
.L_x_15510:
[----:B------:R-:W2:Y:S02]  /*2550*/  LDG.E.U16 R25, desc[UR36][R2.64] ;  /* 0x0000002402197981 */ /* 0x000ea4000c1e1500 */
[----:B--2---:R-:W-:-:S06]  /*2560*/  IMAD.U32 R25, R25, 0x10000, RZ ;  /* 0x0001000019197824 */ /* 0x004fcc00078e00ff */
[----:B------:R-:W0:Y:S01]  /*2570*/  F2I.FTZ.TRUNC.NTZ R25, R25 ;  /* 0x0000001900197305 */ /* 0x000e22000021f100 */
[----:B------:R-:W-:Y:S05]  /*2580*/  BRA `(.L_x_15500) ;  /* 0x0000000400a07947 */ /* 0x000fea0003800000 */
.L_x_15507:
        /* <DEDUP_REMOVED lines=10> */
.L_x_15514:
        /* <DEDUP_REMOVED lines=21> */
.L_x_15518:
[----:B------:R-:W-:Y:S05]  /*2780*/  BSYNC B1 ;  /* 0x0000000000017941 */ /* 0x000fea0003800000 */
.L_x_15517:
[----:B------:R-:W-:Y:S01]  /*2790*/  IMAD.SHL.U32 R2, R2, 0x100000, RZ ;  /* 0x0010000002027824 */ /* 0x000fe200078e00ff */
[----:B------:R-:W-:-:S04]  /*27a0*/  LEA R0, R0, 0x3b800000, 0x17 ;  /* 0x3b80000000007811 */ /* 0x000fc800078eb8ff */
[----:B------:R-:W-:-:S07]  /*27b0*/  LOP3.LUT R25, R0, R2, R25, 0xfe, !PT ;  /* 0x0000000200197212 */ /* 0x000fce00078efe19 */
.L_x_15516:
[----:B------:R-:W-:Y:S05]  /*27c0*/  BSYNC B0 ;  /* 0x0000000000007941 */ /* 0x000fea0003800000 */
.L_x_15515:
[----:B------:R-:W1:Y:S01]  /*27d0*/  F2I.FTZ.TRUNC.NTZ R25, R25 ;  /* 0x0000001900197305 */ /* 0x000e62000021f100 */
[----:B------:R-:W-:Y:S05]  /*27e0*/  BRA `(.L_x_15500) ;  /* 0x0000000400087947 */ /* 0x000fea0003800000 */
.L_x_15513:
        /* <DEDUP_REMOVED lines=21> */
.L_x_15522:
[----:B------:R-:W-:Y:S05]  /*2940*/  BSYNC B1 ;  /* 0x0000000000017941 */ /* 0x000fea0003800000 */
.L_x_15521:
[----:B------:R-:W-:Y:S01]  /*2950*/  IMAD.SHL.U32 R2, R2, 0x200000, RZ ;  /* 0x0020000002027824 */ /* 0x000fe200078e00ff */
[----:B------:R-:W-:-:S04]  /*2960*/  LEA R0, R0, 0x37800000, 0x17 ;  /* 0x3780000000007811 */ /* 0x000fc800078eb8ff */
[----:B------:R-:W-:-:S07]  /*2970*/  LOP3.LUT R25, R0, R2, R25, 0xfe, !PT ;  /* 0x0000000200197212 */ /* 0x000fce00078efe19 */
.L_x_15520:
[----:B------:R-:W-:Y:S05]  /*2980*/  BSYNC B0 ;  /* 0x0000000000007941 */ /* 0x000fea0003800000 */
.L_x_15519:
[----:B------:R-:W2:Y:S01]  /*2990*/  F2I.FTZ.TRUNC.NTZ R25, R25 ;  /* 0x0000001900197305 */ /* 0x000ea2000021f100 */
[----:B------:R-:W-:Y:S05]  /*29a0*/  BRA `(.L_x_15500) ;  /* 0x0000000000987947 */ /* 0x000fea0003800000 */
.L_x_15512:
        /* <DEDUP_REMOVED lines=14> */
.L_x_15526:
[----:B------:R-:W-:Y:S05]  /*2a90*/  BSYNC B0 ;  /* 0x0000000000007941 */ /* 0x000fea0003800000 */
.L_x_15525:
[----:B------:R-:W4:Y:S01]  /*2aa0*/  F2I.FTZ.TRUNC.NTZ R25, R25 ;  /* 0x0000001900197305 */ /* 0x000f22000021f100 */
[----:B------:R-:W-:Y:S05]  /*2ab0*/  BRA `(.L_x_15500) ;  /* 0x0000000000547947 */ /* 0x000fea0003800000 */
.L_x_15499:
        /* <DEDUP_REMOVED lines=17> */
.L_x_15527:
[----:B------:R-:W-:Y:S05]  /*2bd0*/  BRA `(.L_x_15500) ;  /* 0x00000000000c7947 */ /* 0x000fea0003800000 */
.L_x_15524:
[----:B------:R0:W5:Y:S01]  /*2be0*/  LDG.E R25, desc[UR36][R2.64] ;  /* 0x0000002402197981 */ /* 0x000162000c1e1900 */
[----:B------:R-:W-:Y:S05]  /*2bf0*/  BRA `(.L_x_15500) ;  /* 0x0000000000047947 */ /* 0x000fea0003800000 */
.L_x_15523:
[----:B------:R3:W5:Y:S02]  /*2c00*/  LDG.E R25, desc[UR36][R2.64] ;  /* 0x0000002402197981 */ /* 0x000764000c1e1900 */
.L_x_15500:
[----:B------:R-:W-:-:S07]  /*2c10*/  VIADD R22, R22, 0x80 ;  /* 0x0000008016167836 */ /* 0x000fce0000000000 */
.L_x_15494:
[----:B------:R-:W-:Y:S05]  /*2c20*/  BSYNC B6 ;  /* 0x0000000000067941 */ /* 0x000fea0003800000 */
.L_x_15493:
[----:B------:R-:W-:Y:S01]  /*2c30*/  ISETP.GE.AND P0, PT, R22, R19, PT ;  /* 0x000000131600720c */ /* 0x000fe20003f06270 */
[----:B------:R-:W-:-:S12]  /*2c40*/  BSSY B6, `(.L_x_15528) ;  /* 0x00000e3000067945 */ /* 0x000fd80003800000 */
        /* <DEDUP_REMOVED lines=20> */
.L_x_15533:
[----:B------:R0:W5:Y:S01]  /*2d90*/  LDG.E.U8 R24, desc[UR36][R2.64] ;  /* 0x0000002402187981 */ /* 0x000162000c1e1100 */
[----:B------:R-:W-:Y:S05]  /*2da0*/  BRA `(.L_x_15529) ;  /* 0x0000000c00307947 */ /* 0x000fea0003800000 */
.L_x_15532:
        /* <DEDUP_REMOVED lines=8> */
.L_x_15536:
[----:B------:R0:W5:Y:S01]  /*2e30*/  LDG.E R24, desc[UR36][R2.64] ;  /* 0x0000002402187981 */ /* 0x000162000c1e1900 */
[----:B------:R-:W-:Y:S05]  /*2e40*/  BRA `(.L_x_15529) ;  /* 0x0000000c00087947 */ /* 0x000fea0003800000 */
.L_x_15535:
[----:B------:R0:W5:Y:S01]  /*2e50*/  LDG.E.S16 R24, desc[UR36][R2.64] ;  /* 0x0000002402187981 */ /* 0x000162000c1e1700 */
[----:B------:R-:W-:Y:S05]  /*2e60*/  BRA `(.L_x_15529) ;  /* 0x0000000c00007947 */ /* 0x000fea0003800000 */
.L_x_15531:
        /* <DEDUP_REMOVED lines=9> */
.L_x_15538:
[----:B------:R-:W3:Y:S02]  /*2f00*/  LDG.E.U16 R2, desc[UR36][R2.64] ;  /* 0x0000002402027981 */ /* 0x000ee4000c1e1500 */
[----:B---3--:R-:W-:-:S06]  /*2f10*/  HADD2.F32 R24, -RZ, R2.H0_H0 ;  /* 0x20000002ff187230 */ /* 0x008fcc0000004100 */
[----:B------:R-:W0:Y:S01]  /*2f20*/  F2I.FTZ.TRUNC.NTZ R24, R24 ;  /* 0x0000001800187305 */ /* 0x000e22000021f100 */
[----:B------:R-:W-:Y:S05]  /*2f30*/  BRA `(.L_x_15529) ;  /* 0x0000000800cc7947 */ /* 0x000fea0003800000 */
.L_x_15537:
        /* <DEDUP_REMOVED lines=9> */
.L_x_15540:
[----:B------:R-:W3:Y:S02]  /*2fd0*/  LDG.E.U16 R2, desc[UR36][R2.64] ;  /* 0x0000002402027981 */ /* 0x000ee4000c1e1500 */
[----:B---3--:R-:W-:-:S06]  /*2fe0*/  HADD2.F32 R24, -RZ, R2.H0_H0 ;  /* 0x20000002ff187230 */ /* 0x008fcc0000004100 */
[----:B------:R-:W0:Y:S01]  /*2ff0*/  F2I.FTZ.TRUNC.NTZ R24, R24 ;  /* 0x0000001800187305 */ /* 0x000e22000021f100 */
[----:B------:R-:W-:Y:S05]  /*3000*/  BRA `(.L_x_15529) ;  /* 0x0000000800987947 */ /* 0x000fea0003800000 */
.L_x_15539:
[----:B------:R-:W3:Y:S02]  /*3010*/  LDG.E.64 R2, desc[UR36][R2.64] ;  /* 0x0000002402027981 */ /* 0x000ee4000c1e1b00 */
[----:B---3--:R0:W1:Y:S01]  /*3020*/  F2I.F64.TRUNC R24, R2 ;  /* 0x0000000200187311 */ /* 0x008062000030d100 */
[----:B------:R-:W-:Y:S05]  /*3030*/  BRA `(.L_x_15529) ;  /* 0x00000008008c7947 */ /* 0x000fea0003800000 */
.L_x_15530:
        /* <DEDUP_REMOVED lines=12> */
.L_x_15543:
[----:B------:R-:W3:Y:S02]  /*3100*/  LDG.E.64 R2, desc[UR36][R2.64] ;  /* 0x0000002402027981 */ /* 0x000ee4000c1e1b00 */
[----:B---3--:R0:W1:Y:S01]  /*3110*/  F2I.F64.TRUNC R24, R2 ;  /* 0x0000000200187311 */ /* 0x008062000030d100 */
[----:B------:R-:W-:Y:S05]  /*3120*/  BRA `(.L_x_15529) ;  /* 0x0000000800507947 */ /* 0x000fea0003800000 */
.L_x_15542:
        /* <DEDUP_REMOVED lines=9> */
[----:B--2---:R-:W-:-:S04]  /*31c0*/  LOP3.LUT R4, R0, 0x7f000000, RZ, 0xc0, !PT ;  /* 0x7f00000000047812 */ /* 0x004fc800078ec0ff */
        /* <DEDUP_REMOVED lines=17> */
.L_x_15545:
[----:B------:R-:W3:Y:S02]  /*32e0*/  LDG.E.U8 R2, desc[UR36][R2.64] ;  /* 0x0000002402027981 */ /* 0x000ee4000c1e1100 */
[C---:B---3--:R-:W-:Y:S02]  /*32f0*/  IMAD.SHL.U32 R0, R2.reuse, 0x2000000, RZ ;  /* 0x0200000002007824 */ /* 0x048fe400078e00ff */
[----:B------:R-:W-:-:S03]  /*3300*/  IMAD.SHL.U32 R5, R2, 0x1000000, RZ ;  /* 0x0100000002057824 */ /* 0x000fc600078e00ff */
[----:B------:R-:W-:-:S13]  /*3310*/  ISETP.GE.U32.AND P0, PT, R0, 0x8000000, PT ;  /* 0x080000000000780c */ /* 0x000fda0003f06070 */
[C---:B------:R-:W-:Y:S02]  /*3320*/  @!P0 IMAD.SHL.U32 R0, R2.reuse, 0x100, RZ ;  /* 0x0000010002008824 */ /* 0x040fe400078e00ff */
[----:B--2---:R-:W-:-:S03]  /*3330*/  @P0 IMAD.SHL.U32 R4, R2, 0x200000, RZ ;  /* 0x0020000002040824 */ /* 0x004fc600078e00ff */
        /* <DEDUP_REMOVED lines=8> */
.L_x_15544:
[----:B------:R-:W3:Y:S02]  /*33c0*/  LDG.E.U16 R24, desc[UR36][R2.64] ;  /* 0x0000002402187981 */ /* 0x000ee4000c1e1500 */
[----:B---3--:R-:W-:-:S06]  /*33d0*/  IMAD.U32 R24, R24, 0x10000, RZ ;  /* 0x0001000018187824 */ /* 0x008fcc00078e00ff */
[----:B------:R-:W0:Y:S01]  /*33e0*/  F2I.FTZ.TRUNC.NTZ R24, R24 ;  /* 0x0000001800187305 */ /* 0x000e22000021f100 */
[----:B------:R-:W-:Y:S05]  /*33f0*/  BRA `(.L_x_15529) ;  /* 0x00000004009c7947 */ /* 0x000fea0003800000 */
.L_x_15541:
        /* <DEDUP_REMOVED lines=10> */
.L_x_15548:
        /* <DEDUP_REMOVED lines=21> */
.L_x_15552:
[----:B------:R-:W-:Y:S05]  /*35f0*/  BSYNC B1 ;  /* 0x0000000000017941 */ /* 0x000fea0003800000 */
.L_x_15551:
[----:B------:R-:W-:Y:S01]  /*3600*/  IMAD.SHL.U32 R2, R2, 0x100000, RZ ;  /* 0x0010000002027824 */ /* 0x000fe200078e00ff */
[----:B------:R-:W-:-:S04]  /*3610*/  LEA R3, R0, 0x3b800000, 0x17 ;  /* 0x3b80000000037811 */ /* 0x000fc800078eb8ff */
[----:B------:R-:W-:-:S07]  /*3620*/  LOP3.LUT R24, R3, R2, R24, 0xfe, !PT ;  /* 0x0000000203187212 */ /* 0x000fce00078efe18 */
.L_x_15550:
[----:B------:R-:W-:Y:S05]  /*3630*/  BSYNC B0 ;  /* 0x0000000000007941 */ /* 0x000fea0003800000 */
.L_x_15549:
[----:B------:R-:W0:Y:S01]  /*3640*/  F2I.FTZ.TRUNC.NTZ R24, R24 ;  /* 0x0000001800187305 */ /* 0x000e22000021f100 */
[----:B------:R-:W-:Y:S05]  /*3650*/  BRA `(.L_x_15529) ;  /* 0x0000000400047947 */ /* 0x000fea0003800000 */
.L_x_15547:
        /* <DEDUP_REMOVED lines=21> */
.L_x_15556:
[----:B------:R-:W-:Y:S05]  /*37b0*/  BSYNC B1 ;  /* 0x0000000000017941 */ /* 0x000fea0003800000 */
.L_x_15555:
[----:B------:R-:W-:Y:S01]  /*37c0*/  IMAD.SHL.U32 R2, R2, 0x200000, RZ ;  /* 0x0020000002027824 */ /* 0x000fe200078e00ff */
[----:B------:R-:W-:-:S04]  /*37d0*/  LEA R3, R0, 0x37800000, 0x17 ;  /* 0x3780000000037811 */ /* 0x000fc800078eb8ff */
[----:B------:R-:W-:-:S07]  /*37e0*/  LOP3.LUT R24, R3, R2, R24, 0xfe, !PT ;  /* 0x0000000203187212 */ /* 0x000fce00078efe18 */
.L_x_15554:
[----:B------:R-:W-:Y:S05]  /*37f0*/  BSYNC B0 ;  /* 0x0000000000007941 */ /* 0x000fea0003800000 */
.L_x_15553:
[----:B------:R-:W0:Y:S01]  /*3800*/  F2I.FTZ.TRUNC.NTZ R24, R24 ;  /* 0x0000001800187305 */ /* 0x000e22000021f100 */
[----:B------:R-:W-:Y:S05]  /*3810*/  BRA `(.L_x_15529) ;  /* 0x0000000000947947 */ /* 0x000fea0003800000 */
.L_x_15546:
        /* <DEDUP_REMOVED lines=14> */
.L_x_15560:
[----:B------:R-:W-:Y:S05]  /*3900*/  BSYNC B0 ;  /* 0x0000000000007941 */ /* 0x000fea0003800000 */
.L_x_15559:
[----:B------:R-:W0:Y:S01]  /*3910*/  F2I.FTZ.TRUNC.NTZ R24, R24 ;  /* 0x0000001800187305 */ /* 0x000e22000021f100 */
[----:B------:R-:W-:Y:S05]  /*3920*/  BRA `(.L_x_15529) ;  /* 0x0000000000507947 */ /* 0x000fea0003800000 */
.L_x_15534:
        /* <DEDUP_REMOVED lines=16> */
.L_x_15561:
[----:B------:R-:W-:Y:S05]  /*3a30*/  BRA `(.L_x_15529) ;  /* 0x00000000000c7947 */ /* 0x000fea0003800000 */
.L_x_15558:
[----:B------:R0:W5:Y:S01]  /*3a40*/  LDG.E R24, desc[UR36][R2.64] ;  /* 0x0000002402187981 */ /* 0x000162000c1e1900 */
[----:B------:R-:W-:Y:S05]  /*3a50*/  BRA `(.L_x_15529) ;  /* 0x0000000000047947 */ /* 0x000fea0003800000 */
.L_x_15557:
[----:B------:R0:W5:Y:S02]  /*3a60*/  LDG.E R24, desc[UR36][R2.64] ;  /* 0x0000002402187981 */ /* 0x000164000c1e1900 */
.L_x_15529:
[----:B------:R-:W-:Y:S05]  /*3a70*/  BSYNC B6 ;  /* 0x0000000000067941 */ /* 0x000fea0003800000 */
.L_x_15528:
[----:B01-34-:R-:W0:Y:S01]  /*3a80*/  S2R R2, SR_TID.X ;  /* 0x0000000000027919 */ /* 0x01be220000002100 */
[----:B------:R-:W1:Y:S01]  /*3a90*/  LDC R22, c[0x0][0x218] ;  /* 0x00008600ff167b82 */ /* 0x000e620000000800 */
[----:B-----5:R-:W-:Y:S01]  /*3aa0*/  ISETP.GT.AND P1, PT, R16, RZ, PT ;  /* 0x000000ff1000720c */ /* 0x020fe20003f24270 */
[----:B------:R-:W-:Y:S01]  /*3ab0*/  BSSY B6, `(.L_x_15562) ;  /* 0x00000fd000067945 */ /* 0x000fe20003800000 */
[----:B------:R-:W-:Y:S02]  /*3ac0*/  ISETP.NE.AND P2, PT, R24, RZ, PT ;  /* 0x000000ff1800720c */ /* 0x000fe40003f45270 */
[----:B------:R-:W-:Y:S02]  /*3ad0*/  SEL R5, RZ, 0x1, !P1 ;  /* 0x00000001ff057807 */ /* 0x000fe40004800000 */
[----:B------:R-:W-:Y:S01]  /*3ae0*/  ISETP.GT.AND P6, PT, R18, RZ, PT ;  /* 0x000000ff1200720c */ /* 0x000fe20003fc4270 */
[----:B------:R-:W3:Y:S01]  /*3af0*/  LDC.U8 R17, c[0x0][0x23c] ;  /* 0x00008f00ff117b82 */ /* 0x000ee20000000000 */
[----:B--2---:R-:W-:-:S02]  /*3b00*/  ISETP.GT.AND P4, PT, R25, RZ, PT ;  /* 0x000000ff1900720c */ /* 0x004fc40003f84270 */
[----:B------:R-:W-:Y:S02]  /*3b10*/  ISETP.NE.AND P0, PT, R18, RZ, PT ;  /* 0x000000ff1200720c */ /* 0x000fe40003f05270 */
[----:B------:R-:W-:Y:S02]  /*3b20*/  ISETP.NE.AND P3, PT, R16, RZ, PT ;  /* 0x000000ff1000720c */ /* 0x000fe40003f65270 */
[----:B------:R-:W-:Y:S02]  /*3b30*/  ISETP.NE.AND P5, PT, R25, RZ, PT ;  /* 0x000000ff1900720c */ /* 0x000fe40003fa5270 */
[----:B------:R-:W-:Y:S02]  /*3b40*/  SEL R3, RZ, 0x1, !P6 ;  /* 0x00000001ff037807 */ /* 0x000fe40007000000 */
[----:B------:R-:W-:Y:S02]  /*3b50*/  SEL R7, RZ, 0x1, !P4 ;  /* 0x00000001ff077807 */ /* 0x000fe40006000000 */
[----:B------:R-:W-:-:S02]  /*3b60*/  ISETP.GT.AND P6, PT, R24, RZ, PT ;  /* 0x000000ff1800720c */ /* 0x000fc40003fc4270 */
[-C--:B-1----:R-:W-:Y:S02]  /*3b70*/  SEL R4, R3, R22.reuse, P0 ;  /* 0x0000001603047207 */ /* 0x082fe40000000000 */
[-C--:B------:R-:W-:Y:S02]  /*3b80*/  SEL R18, R5, R22.reuse, P3 ;  /* 0x0000001605127207 */ /* 0x080fe40001800000 */
[----:B------:R-:W-:Y:S02]  /*3b90*/  SEL R16, R7, R22, P5 ;  /* 0x0000001607107207 */ /* 0x000fe40002800000 */
[----:B------:R-:W-:Y:S02]  /*3ba0*/  @P2 SEL R22, RZ, 0x1, !P6 ;  /* 0x00000001ff162807 */ /* 0x000fe40007000000 */
[----:B0-----:R-:W-:-:S13]  /*3bb0*/  ISETP.GE.AND P1, PT, R2, R19, PT ;  /* 0x000000130200720c */ /* 0x001fda0003f26270 */
[----:B---3--:R-:W-:Y:S05]  /*3bc0*/  @P1 BRA `(.L_x_15563) ;  /* 0x0000000c00ac1947 */ /* 0x008fea0003800000 */
        /* <DEDUP_REMOVED lines=21> */
.L_x_15567:
[----:B------:R0:W-:Y:S01]  /*3d20*/  STG.E.U8 desc[UR36][R8.64], R4 ;  /* 0x0000000408007986 */ /* 0x0001e2000c101124 */
[----:B------:R-:W-:Y:S05]  /*3d30*/  BRA `(.L_x_15563) ;  /* 0x0000000c00507947 */ /* 0x000fea0003800000 */
.L_x_15566:
        /* <DEDUP_REMOVED lines=9> */
.L_x_15570:
[----:B------:R0:W-:Y:S01]  /*3dd0*/  STG.E desc[UR36][R8.64], R4 ;  /* 0x0000000408007986 */ /* 0x0001e2000c101924 */
[----:B------:R-:W-:Y:S05]  /*3de0*/  BRA `(.L_x_15563) ;  /* 0x0000000c00247947 */ /* 0x000fea0003800000 */
.L_x_15569:
[----:B------:R0:W-:Y:S01]  /*3df0*/  STG.E.U16 desc[UR36][R8.64], R4 ;  /* 0x0000000408007986 */ /* 0x0001e2000c101524 */
[----:B------:R-:W-:Y:S05]  /*3e00*/  BRA `(.L_x_15563) ;  /* 0x0000000c001c7947 */ /* 0x000fea0003800000 */
.L_x_15565:
        /* <DEDUP_REMOVED lines=9> */
.L_x_15572:
[----:B------:R-:W-:-:S04]  /*3ea0*/  I2FP.F32.S32 R0, R4 ;  /* 0x0000000400007245 */ /* 0x000fc80000201400 */
[----:B------:R-:W-:-:S05]  /*3eb0*/  F2FP.F16.F32.PACK_AB R0, RZ, R0 ;  /* 0x00000000ff00723e */ /* 0x000fca00000000ff */
[----:B------:R0:W-:Y:S01]  /*3ec0*/  STG.E.U16 desc[UR36][R8.64], R0 ;  /* 0x0000000008007986 */ /* 0x0001e2000c101524 */
[----:B------:R-:W-:Y:S05]  /*3ed0*/  BRA `(.L_x_15563) ;  /* 0x0000000800e87947 */ /* 0x000fea0003800000 */
.L_x_15571:
        /* <DEDUP_REMOVED lines=10> */
.L_x_15574:
[----:B------:R-:W-:-:S04]  /*3f80*/  I2FP.F32.S32 R4, R4 ;  /* 0x0000000400047245 */ /* 0x000fc80000201400 */
[----:B------:R-:W-:-:S04]  /*3f90*/  F2FP.F16.F32.PACK_AB R3, RZ, R4 ;  /* 0x00000004ff03723e */ /* 0x000fc800000000ff */
[----:B------:R-:W-:-:S05]  /*3fa0*/  PRMT R3, R3, 0x5410, RZ ;  /* 0x0000541003037816 */ /* 0x000fca00000000ff */
[----:B------:R0:W-:Y:S01]  /*3fb0*/  STG.E desc[UR36][R8.64], R3 ;  /* 0x0000000308007986 */ /* 0x0001e2000c101924 */
[----:B------:R-:W-:Y:S05]  /*3fc0*/  BRA `(.L_x_15563) ;  /* 0x0000000800ac7947 */ /* 0x000fea0003800000 */
.L_x_15573:
[----:B------:R-:W0:Y:S02]  /*3fd0*/  I2F.F64 R4, R4 ;  /* 0x0000000400047312 */ /* 0x000e240000201c00 */
[----:B0-----:R0:W-:Y:S01]  /*3fe0*/  STG.E.64 desc[UR36][R8.64], R4 ;  /* 0x0000000408007986 */ /* 0x0011e2000c101b24 */
[----:B------:R-:W-:Y:S05]  /*3ff0*/  BRA `(.L_x_15563) ;  /* 0x0000000800a07947 */ /* 0x000fea0003800000 */
.L_x_15564:
        /* <DEDUP_REMOVED lines=12> */
.L_x_15577:
[----:B------:R-:W0:Y:S01]  /*40c0*/  I2F.F64 R4, R4 ;  /* 0x0000000400047312 */ /* 0x000e220000201c00 */
[----:B------:R-:W-:-:S05]  /*40d0*/  CS2R R6, SRZ ;  /* 0x0000000000067805 */ /* 0x000fca000001ff00 */
[----:B0-----:R0:W-:Y:S01]  /*40e0*/  STG.E.128 desc[UR36][R8.64], R4 ;  /* 0x0000000408007986 */ /* 0x0011e2000c101d24 */
[----:B------:R-:W-:Y:S05]  /*40f0*/  BRA `(.L_x_15563) ;  /* 0x0000000800607947 */ /* 0x000fea0003800000 */
.L_x_15576:
        /* <DEDUP_REMOVED lines=21> */
.L_x_15581:
[----:B------:R-:W-:Y:S05]  /*4250*/  BSYNC B0 ;  /* 0x0000000000007941 */ /* 0x000fea0003800000 */
.L_x_15580:
[----:B------:R-:W-:-:S05]  /*4260*/  LOP3.LUT R5, R0, R5, RZ, 0xfc, !PT ;  /* 0x0000000500057212 */ /* 0x000fca00078efcff */
[----:B------:R0:W-:Y:S01]  /*4270*/  STG.E.U8 desc[UR36][R8.64], R5 ;  /* 0x0000000508007986 */ /* 0x0001e2000c101124 */
[----:B------:R-:W-:Y:S05]  /*4280*/  BRA `(.L_x_15563) ;  /* 0x0000000400fc7947 */ /* 0x000fea0003800000 */
.L_x_15579:
        /* <DEDUP_REMOVED lines=13> */
.L_x_15583:
[----:B------:R-:W-:Y:S01]  /*4360*/  IMAD.MOV.U32 R0, RZ, RZ, 0x7f ;  /* 0x0000007fff007424 */ /* 0x000fe200078e00ff */
[----:B------:R-:W-:-:S04]  /*4370*/  ISETP.GT.U32.AND P0, PT, R3, 0x7f800000, PT ;  /* 0x7f8000000300780c */ /* 0x000fc80003f04070 */
[----:B------:R-:W-:-:S09]  /*4380*/  SEL R0, R0, 0x7c, P0 ;  /* 0x0000007c00007807 */ /* 0x000fd20000000000 */
.L_x_15584:
[----:B------:R-:W-:Y:S05]  /*4390*/  BSYNC B0 ;  /* 0x0000000000007941 */ /* 0x000fea0003800000 */
.L_x_15582:
[----:B------:R-:W-:-:S04]  /*43a0*/  LOP3.LUT R3, R5, 0x80000000, RZ, 0xc0, !PT ;  /* 0x8000000005037812 */ /* 0x000fc800078ec0ff */
[----:B------:R-:W-:-:S04]  /*43b0*/  SHF.R.U32.HI R3, RZ, 0x18, R3 ;  /* 0x00000018ff037819 */ /* 0x000fc80000011603 */
[----:B------:R-:W-:-:S05]  /*43c0*/  LOP3.LUT R3, R0, R3, RZ, 0xfc, !PT ;  /* 0x0000000300037212 */ /* 0x000fca00078efcff */
[----:B------:R0:W-:Y:S01]  /*43d0*/  STG.E.U8 desc[UR36][R8.64], R3 ;  /* 0x0000000308007986 */ /* 0x0001e2000c101124 */
[----:B------:R-:W-:Y:S05]  /*43e0*/  BRA `(.L_x_15563) ;  /* 0x0000000400a47947 */ /* 0x000fea0003800000 */
.L_x_15578:
[----:B------:R-:W-:-:S04]  /*43f0*/  I2FP.F32.S32 R0, R4 ;  /* 0x0000000400007245 */ /* 0x000fc80000201400 */
[----:B------:R-:W-:-:S05]  /*4400*/  F2FP.BF16.F32.PACK_AB R0, RZ, R0 ;  /* 0x00000000ff00723e */ /* 0x000fca00000010ff */
[----:B------:R0:W-:Y:S01]  /*4410*/  STG.E.U16 desc[UR36][R8.64], R0 ;  /* 0x0000000008007986 */ /* 0x0001e2000c101524 */
[----:B------:R-:W-:Y:S05]  /*4420*/  BRA `(.L_x_15563) ;  /* 0x0000000400947947 */ /* 0x000fea0003800000 */
.L_x_15575:
        /* <DEDUP_REMOVED lines=10> */
.L_x_15587:
        /* <DEDUP_REMOVED lines=17> */
.L_x_15590:
[----:B------:R-:W-:-:S04]  /*45e0*/  LOP3.LUT R3, R5, 0x80000000, RZ, 0xc0, !PT ;  /* 0x8000000005037812 */ /* 0x000fc800078ec0ff */
[----:B------:R-:W-:-:S04]  /*45f0*/  SHF.R.U32.HI R3, RZ, 0x18, R3 ;  /* 0x00000018ff037819 */ /* 0x000fc80000011603 */
[----:B------:R-:W-:-:S04]  /*4600*/  LOP3.LUT R0, R0, R3, RZ, 0xfc, !PT ;  /* 0x0000000300007212 */ /* 0x000fc800078efcff */
[----:B------:R-:W-:-:S07]  /*4610*/  PRMT R4, R0, 0x7610, R4 ;  /* 0x0000761000047816 */ /* 0x000fce0000000004 */
.L_x_15589:
[----:B------:R-:W-:Y:S05]  /*4620*/  BSYNC B0 ;  /* 0x0000000000007941 */ /* 0x000fea0003800000 */
.L_x_15588:
[----:B------:R3:W-:Y:S01]  /*4630*/  STG.E.U8 desc[UR36][R8.64], R4 ;  /* 0x0000000408007986 */ /* 0x0007e2000c101124 */
[----:B------:R-:W-:Y:S05]  /*4640*/  BRA `(.L_x_15563) ;  /* 0x00000004000c7947 */ /* 0x000fea0003800000 */
.L_x_15586:
        /* <DEDUP_REMOVED lines=17> */
.L_x_15593:
[----:B------:R-:W-:-:S04]  /*4760*/  LOP3.LUT R3, R5, 0x80000000, RZ, 0xc0, !PT ;  /* 0x8000000005037812 */ /* 0x000fc800078ec0ff */
[----:B------:R-:W-:-:S04]  /*4770*/  SHF.R.U32.HI R3, RZ, 0x18, R3 ;  /* 0x00000018ff037819 */ /* 0x000fc80000011603 */
[----:B------:R-:W-:-:S04]  /*4780*/  LOP3.LUT R0, R0, R3, RZ, 0xfc, !PT ;  /* 0x0000000300007212 */ /* 0x000fc800078efcff */
[----:B------:R-:W-:-:S07]  /*4790*/  PRMT R4, R0, 0x7610, R4 ;  /* 0x0000761000047816 */ /* 0x000fce0000000004 */
.L_x_15592:
[----:B------:R-:W-:Y:S05]  /*47a0*/  BSYNC B0 ;  /* 0x0000000000007941 */ /* 0x000fea0003800000 */
.L_x_15591:
[----:B------:R0:W-:Y:S01]  /*47b0*/  STG.E.U8 desc[UR36][R8.64], R4 ;  /* 0x0000000408007986 */ /* 0x0001e2000c101124 */
[----:B------:R-:W-:Y:S05]  /*47c0*/  BRA `(.L_x_15563) ;  /* 0x0000000000ac7947 */ /* 0x000fea0003800000 */
.L_x_15585:
        /* <DEDUP_REMOVED lines=22> */
.L_x_15568:
        /* <DEDUP_REMOVED lines=16> */
.L_x_15596:
[----:B------:R-:W-:Y:S05]  /*4a30*/  BRA `(.L_x_15563) ;  /* 0x0000000000107947 */ /* 0x000fea0003800000 */
.L_x_15595:
[----:B------:R-:W-:-:S05]  /*4a40*/  SHF.R.S32.HI R5, RZ, 0x1f, R4 ;  /* 0x0000001fff057819 */ /* 0x000fca0000011404 */
[----:B------:R2:W-:Y:S01]  /*4a50*/  STG.E.64 desc[UR36][R8.64], R4 ;  /* 0x0000000408007986 */ /* 0x0005e2000c101b24 */
[----:B------:R-:W-:Y:S05]  /*4a60*/  BRA `(.L_x_15563) ;  /* 0x0000000000047947 */ /* 0x000fea0003800000 */
.L_x_15594:
[----:B------:R0:W-:Y:S02]  /*4a70*/  STG.E desc[UR36][R8.64], R4 ;  /* 0x0000000408007986 */ /* 0x0001e4000c101924 */
.L_x_15563:
[----:B------:R-:W-:Y:S05]  /*4a80*/  BSYNC B6 ;  /* 0x0000000000067941 */ /* 0x000fea0003800000 */
.L_x_15562:
        /* <DEDUP_REMOVED lines=23> */
.L_x_15602:
[----:B------:R0:W-:Y:S01]  /*4c00*/  STG.E.U8 desc[UR36][R8.64], R18 ;  /* 0x0000001208007986 */ /* 0x0001e2000c101124 */
[----:B------:R-:W-:Y:S05]  /*4c10*/  BRA `(.L_x_15604) ;  /* 0x0000000c00587947 */ /* 0x000fea0003800000 */
.L_x_15601:
        /* <DEDUP_REMOVED lines=10> */
.L_x_15606:
[----:B------:R0:W-:Y:S01]  /*4cc0*/  STG.E desc[UR36][R8.64], R18 ;  /* 0x0000001208007986 */ /* 0x0001e2000c101924 */
[----:B------:R-:W-:Y:S05]  /*4cd0*/  BRA `(.L_x_15604) ;  /* 0x0000000c00287947 */ /* 0x000fea0003800000 */
.L_x_15605:
[----:B------:R0:W-:Y:S01]  /*4ce0*/  STG.E.U16 desc[UR36][R8.64], R18 ;  /* 0x0000001208007986 */ /* 0x0001e2000c101524 */
[----:B------:R-:W-:Y:S05]  /*4cf0*/  BRA `(.L_x_15604) ;  /* 0x0000000c00207947 */ /* 0x000fea0003800000 */
.L_x_15600:
        /* <DEDUP_REMOVED lines=9> */
.L_x_15608:
[----:B------:R-:W-:-:S04]  /*4d90*/  I2FP.F32.S32 R0, R18 ;  /* 0x0000001200007245 */ /* 0x000fc80000201400 */
[----:B------:R-:W-:-:S05]  /*4da0*/  F2FP.F16.F32.PACK_AB R0, RZ, R0 ;  /* 0x00000000ff00723e */ /* 0x000fca00000000ff */
[----:B------:R0:W-:Y:S01]  /*4db0*/  STG.E.U16 desc[UR36][R8.64], R0 ;  /* 0x0000000008007986 */ /* 0x0001e2000c101524 */
[----:B------:R-:W-:Y:S05]  /*4dc0*/  BRA `(.L_x_15604) ;  /* 0x0000000800ec7947 */ /* 0x000fea0003800000 */
.L_x_15607:
        /* <DEDUP_REMOVED lines=10> */
.L_x_15610:
[----:B------:R-:W-:-:S04]  /*4e70*/  I2FP.F32.S32 R18, R18 ;  /* 0x0000001200127245 */ /* 0x000fc80000201400 */
[----:B------:R-:W-:-:S04]  /*4e80*/  F2FP.F16.F32.PACK_AB R3, RZ, R18 ;  /* 0x00000012ff03723e */ /* 0x000fc800000000ff */
[----:B------:R-:W-:-:S05]  /*4e90*/  PRMT R3, R3, 0x5410, RZ ;  /* 0x0000541003037816 */ /* 0x000fca00000000ff */
[----:B------:R0:W-:Y:S01]  /*4ea0*/  STG.E desc[UR36][R8.64], R3 ;  /* 0x0000000308007986 */ /* 0x0001e2000c101924 */
[----:B------:R-:W-:Y:S05]  /*4eb0*/  BRA `(.L_x_15604) ;  /* 0x0000000800b07947 */ /* 0x000fea0003800000 */
.L_x_15609:
[----:B------:R-:W0:Y:S02]  /*4ec0*/  I2F.F64 R4, R18 ;  /* 0x0000001200047312 */ /* 0x000e240000201c00 */
[----:B0-----:R0:W-:Y:S01]  /*4ed0*/  STG.E.64 desc[UR36][R8.64], R4 ;  /* 0x0000000408007986 */ /* 0x0011e2000c101b24 */
[----:B------:R-:W-:Y:S05]  /*4ee0*/  BRA `(.L_x_15604) ;  /* 0x0000000800a47947 */ /* 0x000fea0003800000 */
.L_x_15599:
        /* <DEDUP_REMOVED lines=12> */
.L_x_15613:
[----:B------:R-:W0:Y:S01]  /*4fb0*/  I2F.F64 R4, R18 ;  /* 0x0000001200047312 */ /* 0x000e220000201c00 */
[----:B------:R-:W-:-:S05]  /*4fc0*/  CS2R R6, SRZ ;  /* 0x0000000000067805 */ /* 0x000fca000001ff00 */
[----:B0-----:R0:W-:Y:S01]  /*4fd0*/  STG.E.128 desc[UR36][R8.64], R4 ;  /* 0x0000000408007986 */ /* 0x0011e2000c101d24 */
[----:B------:R-:W-:Y:S05]  /*4fe0*/  BRA `(.L_x_15604) ;  /* 0x0000000800647947 */ /* 0x000fea0003800000 */
.L_x_15612:
        /* <DEDUP_REMOVED lines=21> */
.L_x_15617:
[----:B------:R-:W-:Y:S05]  /*5140*/  BSYNC B0 ;  /* 0x0000000000007941 */ /* 0x000fea0003800000 */
.L_x_15616:
[----:B------:R-:W-:-:S05]  /*5150*/  LOP3.LUT R5, R0, R5, RZ, 0xfc, !PT ;  /* 0x0000000500057212 */ /* 0x000fca00078efcff */
[----:B------:R0:W-:Y:S01]  /*5160*/  STG.E.U8 desc[UR36][R8.64], R5 ;  /* 0x0000000508007986 */ /* 0x0001e2000c101124 */
[----:B------:R-:W-:Y:S05]  /*5170*/  BRA `(.L_x_15604) ;  /* 0x0000000800007947 */ /* 0x000fea0003800000 */
.L_x_15615:
        /* <DEDUP_REMOVED lines=13> */
.L_x_15619:
[----:B------:R-:W-:Y:S01]  /*5250*/  IMAD.MOV.U32 R0, RZ, RZ, 0x7f ;  /* 0x0000007fff007424 */ /* 0x000fe200078e00ff */
[----:B------:R-:W-:-:S04]  /*5260*/  ISETP.GT.U32.AND P0, PT, R3, 0x7f800000, PT ;  /* 0x7f8000000300780c */ /* 0x000fc80003f04070 */
[----:B------:R-:W-:-:S09]  /*5270*/  SEL R0, R0, 0x7c, P0 ;  /* 0x0000007c00007807 */ /* 0x000fd20000000000 */
.L_x_15620:
[----:B------:R-:W-:Y:S05]  /*5280*/  BSYNC B0 ;  /* 0x0000000000007941 */ /* 0x000fea0003800000 */
.L_x_15618:
[----:B------:R-:W-:-:S04]  /*5290*/  LOP3.LUT R3, R5, 0x80000000, RZ, 0xc0, !PT ;  /* 0x8000000005037812 */ /* 0x000fc800078ec0ff */
[----:B------:R-:W-:-:S04]  /*52a0*/  SHF.R.U32.HI R3, RZ, 0x18, R3 ;  /* 0x00000018ff037819 */ /* 0x000fc80000011603 */
[----:B------:R-:W-:-:S05]  /*52b0*/  LOP3.LUT R3, R0, R3, RZ, 0xfc, !PT ;  /* 0x0000000300037212 */ /* 0x000fca00078efcff */
[----:B------:R0:W-:Y:S01]  /*52c0*/  STG.E.U8 desc[UR36][R8.64], R3 ;  /* 0x0000000308007986 */ /* 0x0001e2000c101124 */
[----:B------:R-:W-:Y:S05]  /*52d0*/  BRA `(.L_x_15604) ;  /* 0x0000000400a87947 */ /* 0x000fea0003800000 */
.L_x_15614:
[----:B------:R-:W-:-:S04]  /*52e0*/  I2FP.F32.S32 R0, R18 ;  /* 0x0000001200007245 */ /* 0x000fc80000201400 */
[----:B------:R-:W-:-:S05]  /*52f0*/  F2FP.BF16.F32.PACK_AB R0, RZ, R0 ;  /* 0x00000000ff00723e */ /* 0x000fca00000010ff */
[----:B------:R0:W-:Y:S01]  /*5300*/  STG.E.U16 desc[UR36][R8.64], R0 ;  /* 0x0000000008007986 */ /* 0x0001e2000c101524 */
[----:B------:R-:W-:Y:S05]  /*5310*/  BRA `(.L_x_15604) ;  /* 0x0000000400987947 */ /* 0x000fea0003800000 */
.L_x_15611:
        /* <DEDUP_REMOVED lines=10> */
.L_x_15623:
        /* <DEDUP_REMOVED lines=17> */
.L_x_15626:
[----:B------:R-:W-:-:S04]  /*54d0*/  LOP3.LUT R3, R5, 0x80000000, RZ, 0xc0, !PT ;  /* 0x8000000005037812 */ /* 0x000fc800078ec0ff */
[----:B------:R-:W-:-:S04]  /*54e0*/  SHF.R.U32.HI R3, RZ, 0x18, R3 ;  /* 0x00000018ff037819 */ /* 0x000fc80000011603 */
[----:B------:R-:W-:-:S04]  /*54f0*/  LOP3.LUT R0, R0, R3, RZ, 0xfc, !PT ;  /* 0x0000000300007212 */ /* 0x000fc800078efcff */
[----:B------:R-:W-:-:S07]  /*5500*/  PRMT R4, R0, 0x7610, R4 ;  /* 0x0000761000047816 */ /* 0x000fce0000000004 */
.L_x_15625:
[----:B------:R-:W-:Y:S05]  /*5510*/  BSYNC B0 ;  /* 0x0000000000007941 */ /* 0x000fea0003800000 */
.L_x_15624:
[----:B------:R3:W-:Y:S01]  /*5520*/  STG.E.U8 desc[UR36][R8.64], R4 ;  /* 0x0000000408007986 */ /* 0x0007e2000c101124 */
[----:B------:R-:W-:Y:S05]  /*5530*/  BRA `(.L_x_15604) ;  /* 0x0000000400107947 */ /* 0x000fea0003800000 */
.L_x_15622:
        /* <DEDUP_REMOVED lines=17> */
.L_x_15629:
[----:B------:R-:W-:-:S04]  /*5650*/  LOP3.LUT R3, R5, 0x80000000, RZ, 0xc0, !PT ;  /* 0x8000000005037812 */ /* 0x000fc800078ec0ff */
[----:B------:R-:W-:-:S04]  /*5660*/  SHF.R.U32.HI R3, RZ, 0x18, R3 ;  /* 0x00000018ff037819 */ /* 0x000fc80000011603 */
[----:B------:R-:W-:-:S04]  /*5670*/  LOP3.LUT R0, R0, R3, RZ, 0xfc, !PT ;  /* 0x0000000300007212 */ /* 0x000fc800078efcff */
[----:B------:R-:W-:-:S07]  /*5680*/  PRMT R4, R0, 0x7610, R4 ;  /* 0x0000761000047816 */ /* 0x000fce0000000004 */
.L_x_15628:
[----:B------:R-:W-:Y:S05]  /*5690*/  BSYNC B0 ;  /* 0x0000000000007941 */ /* 0x000fea0003800000 */
.L_x_15627:
[----:B------:R0:W-:Y:S01]  /*56a0*/  STG.E.U8 desc[UR36][R8.64], R4 ;  /* 0x0000000408007986 */ /* 0x0001e2000c101124 */
[----:B------:R-:W-:Y:S05]  /*56b0*/  BRA `(.L_x_15604) ;  /* 0x0000000000b07947 */ /* 0x000fea0003800000 */
.L_x_15621:
        /* <DEDUP_REMOVED lines=22> */
.L_x_15603:
        /* <DEDUP_REMOVED lines=16> */
.L_x_15632:
[----:B------:R-:W-:Y:S05]  /*5920*/  BRA `(.L_x_15604) ;  /* 0x0000000000147947 */ /* 0x000fea0003800000 */
.L_x_15631:
[--C-:B------:R-:W-:Y:S01]  /*5930*/  SHF.R.S32.HI R5, RZ, 0x1f, R18.reuse ;  /* 0x0000001fff057819 */ /* 0x100fe20000011412 */
[----:B------:R-:W-:-:S05]  /*5940*/  IMAD.MOV.U32 R4, RZ, RZ, R18 ;  /* 0x000000ffff047224 */ /* 0x000fca00078e0012 */
[----:B------:R2:W-:Y:S01]  /*5950*/  STG.E.64 desc[UR36][R8.64], R4 ;  /* 0x0000000408007986 */ /* 0x0005e2000c101b24 */
[----:B------:R-:W-:Y:S05]  /*5960*/  BRA `(.L_x_15604) ;  /* 0x0000000000047947 */ /* 0x000fea0003800000 */
.L_x_15630:
[----:B------:R0:W-:Y:S02]  /*5970*/  STG.E desc[UR36][R8.64], R18 ;  /* 0x0000001208007986 */ /* 0x0001e4000c101924 */
.L_x_15604:
        /* <DEDUP_REMOVED lines=23> */
.L_x_15636:
[----:B------:R3:W-:Y:S01]  /*5af0*/  STG.E.U8 desc[UR36][R8.64], R16 ;  /* 0x0000001008007986 */ /* 0x0007e2000c101124 */
[----:B------:R-:W-:Y:S05]  /*5b00*/  BRA `(.L_x_15638) ;  /* 0x0000000c00587947 */ /* 0x000fea0003800000 */
.L_x_15635:
        /* <DEDUP_REMOVED lines=10> */
.L_x_15640:
[----:B------:R2:W-:Y:S01]  /*5bb0*/  STG.E desc[UR36][R8.64], R16 ;  /* 0x0000001008007986 */ /* 0x0005e2000c101924 */
[----:B------:R-:W-:Y:S05]  /*5bc0*/  BRA `(.L_x_15638) ;  /* 0x0000000c00287947 */ /* 0x000fea0003800000 */
.L_x_15639:
[----:B------:R0:W-:Y:S01]  /*5bd0*/  STG.E.U16 desc[UR36][R8.64], R16 ;  /* 0x0000001008007986 */ /* 0x0001e2000c101524 */
[----:B------:R-:W-:Y:S05]  /*5be0*/  BRA `(.L_x_15638) ;  /* 0x0000000c00207947 */ /* 0x000fea0003800000 */
.L_x_15634:
        /* <DEDUP_REMOVED lines=9> */
.L_x_15642:
[----:B------:R-:W-:-:S04]  /*5c80*/  I2FP.F32.S32 R0, R16 ;  /* 0x0000001000007245 */ /* 0x000fc80000201400 */
[----:B------:R-:W-:-:S05]  /*5c90*/  F2FP.F16.F32.PACK_AB R0, RZ, R0 ;  /* 0x00000000ff00723e */ /* 0x000fca00000000ff */
[----:B------:R0:W-:Y:S01]  /*5ca0*/  STG.E.U16 desc[UR36][R8.64], R0 ;  /* 0x0000000008007986 */ /* 0x0001e2000c101524 */
[----:B------:R-:W-:Y:S05]  /*5cb0*/  BRA `(.L_x_15638) ;  /* 0x0000000800ec7947 */ /* 0x000fea0003800000 */
.L_x_15641:
        /* <DEDUP_REMOVED lines=10> */
.L_x_15644:
[----:B------:R-:W-:-:S04]  /*5d60*/  I2FP.F32.S32 R16, R16 ;  /* 0x0000001000107245 */ /* 0x000fc80000201400 */
[----:B------:R-:W-:-:S04]  /*5d70*/  F2FP.F16.F32.PACK_AB R3, RZ, R16 ;  /* 0x00000010ff03723e */ /* 0x000fc800000000ff */
[----:B------:R-:W-:-:S05]  /*5d80*/  PRMT R3, R3, 0x5410, RZ ;  /* 0x0000541003037816 */ /* 0x000fca00000000ff */
[----:B------:R0:W-:Y:S01]  /*5d90*/  STG.E desc[UR36][R8.64], R3 ;  /* 0x0000000308007986 */ /* 0x0001e2000c101924 */
[----:B------:R-:W-:Y:S05]  /*5da0*/  BRA `(.L_x_15638) ;  /* 0x0000000800b07947 */ /* 0x000fea0003800000 */
.L_x_15643:
[----:B------:R-:W0:Y:S02]  /*5db0*/  I2F.F64 R4, R16 ;  /* 0x0000001000047312 */ /* 0x000e240000201c00 */
[----:B0-----:R0:W-:Y:S01]  /*5dc0*/  STG.E.64 desc[UR36][R8.64], R4 ;  /* 0x0000000408007986 */ /* 0x0011e2000c101b24 */
[----:B------:R-:W-:Y:S05]  /*5dd0*/  BRA `(.L_x_15638) ;  /* 0x0000000800a47947 */ /* 0x000fea0003800000 */
.L_x_15633:
        /* <DEDUP_REMOVED lines=12> */
.L_x_15647:
[----:B------:R-:W0:Y:S01]  /*5ea0*/  I2F.F64 R4, R16 ;  /* 0x0000001000047312 */ /* 0x000e220000201c00 */
[----:B------:R-:W-:-:S05]  /*5eb0*/  CS2R R6, SRZ ;  /* 0x0000000000067805 */ /* 0x000fca000001ff00 */
[----:B0-----:R0:W-:Y:S01]  /*5ec0*/  STG.E.128 desc[UR36][R8.64], R4 ;  /* 0x0000000408007986 */ /* 0x0011e2000c101d24 */
[----:B------:R-:W-:Y:S05]  /*5ed0*/  BRA `(.L_x_15638) ;  /* 0x0000000800647947 */ /* 0x000fea0003800000 */
.L_x_15646:
        /* <DEDUP_REMOVED lines=21> */
.L_x_15651:
[----:B------:R-:W-:Y:S05]  /*6030*/  BSYNC B0 ;  /* 0x0000000000007941 */ /* 0x000fea0003800000 */
.L_x_15650:
[----:B------:R-:W-:-:S05]  /*6040*/  LOP3.LUT R5, R0, R5, RZ, 0xfc, !PT ;  /* 0x0000000500057212 */ /* 0x000fca00078efcff */
[----:B------:R0:W-:Y:S01]  /*6050*/  STG.E.U8 desc[UR36][R8.64], R5 ;  /* 0x0000000508007986 */ /* 0x0001e2000c101124 */
[----:B------:R-:W-:Y:S05]  /*6060*/  BRA `(.L_x_15638) ;  /* 0x0000000800007947 */ /* 0x000fea0003800000 */
.L_x_15649:
        /* <DEDUP_REMOVED lines=13> */
.L_x_15653:
[----:B------:R-:W-:Y:S01]  /*6140*/  IMAD.MOV.U32 R0, RZ, RZ, 0x7f ;  /* 0x0000007fff007424 */ /* 0x000fe200078e00ff */
[----:B------:R-:W-:-:S04]  /*6150*/  ISETP.GT.U32.AND P0, PT, R3, 0x7f800000, PT ;  /* 0x7f8000000300780c */ /* 0x000fc80003f04070 */
[----:B------:R-:W-:-:S09]  /*6160*/  SEL R0, R0, 0x7c, P0 ;  /* 0x0000007c00007807 */ /* 0x000fd20000000000 */
.L_x_15654:
[----:B------:R-:W-:Y:S05]  /*6170*/  BSYNC B0 ;  /* 0x0000000000007941 */ /* 0x000fea0003800000 */
.L_x_15652:
[----:B------:R-:W-:-:S04]  /*6180*/  LOP3.LUT R3, R5, 0x80000000, RZ, 0xc0, !PT ;  /* 0x8000000005037812 */ /* 0x000fc800078ec0ff */
[----:B------:R-:W-:-:S04]  /*6190*/  SHF.R.U32.HI R3, RZ, 0x18, R3 ;  /* 0x00000018ff037819 */ /* 0x000fc80000011603 */
[----:B------:R-:W-:-:S05]  /*61a0*/  LOP3.LUT R3, R0, R3, RZ, 0xfc, !PT ;  /* 0x0000000300037212 */ /* 0x000fca00078efcff */
[----:B------:R0:W-:Y:S01]  /*61b0*/  STG.E.U8 desc[UR36][R8.64], R3 ;  /* 0x0000000308007986 */ /* 0x0001e2000c101124 */
[----:B------:R-:W-:Y:S05]  /*61c0*/  BRA `(.L_x_15638) ;  /* 0x0000000400a87947 */ /* 0x000fea0003800000 */
.L_x_15648:
[----:B------:R-:W-:-:S04]  /*61d0*/  I2FP.F32.S32 R0, R16 ;  /* 0x0000001000007245 */ /* 0x000fc80000201400 */
[----:B------:R-:W-:-:S05]  /*61e0*/  F2FP.BF16.F32.PACK_AB R0, RZ, R0 ;  /* 0x00000000ff00723e */ /* 0x000fca00000010ff */
[----:B------:R0:W-:Y:S01]  /*61f0*/  STG.E.U16 desc[UR36][R8.64], R0 ;  /* 0x0000000008007986 */ /* 0x0001e2000c101524 */
[----:B------:R-:W-:Y:S05]  /*6200*/  BRA `(.L_x_15638) ;  /* 0x0000000400987947 */ /* 0x000fea0003800000 */
.L_x_15645:
        /* <DEDUP_REMOVED lines=10> */
.L_x_15657:
        /* <DEDUP_REMOVED lines=17> */
.L_x_15660:
[----:B------:R-:W-:-:S04]  /*63c0*/  LOP3.LUT R3, R5, 0x80000000, RZ, 0xc0, !PT ;  /* 0x8000000005037812 */ /* 0x000fc800078ec0ff */
[----:B------:R-:W-:-:S04]  /*63d0*/  SHF.R.U32.HI R3, RZ, 0x18, R3 ;  /* 0x00000018ff037819 */ /* 0x000fc80000011603 */
[----:B------:R-:W-:-:S04]  /*63e0*/  LOP3.LUT R0, R0, R3, RZ, 0xfc, !PT ;  /* 0x0000000300007212 */ /* 0x000fc800078efcff */
[----:B------:R-:W-:-:S07]  /*63f0*/  PRMT R4, R0, 0x7610, R4 ;  /* 0x0000761000047816 */ /* 0x000fce0000000004 */
.L_x_15659:
[----:B------:R-:W-:Y:S05]  /*6400*/  BSYNC B0 ;  /* 0x0000000000007941 */ /* 0x000fea0003800000 */
.L_x_15658:
[----:B------:R0:W-:Y:S01]  /*6410*/  STG.E.U8 desc[UR36][R8.64], R4 ;  /* 0x0000000408007986 */ /* 0x0001e2000c101124 */
[----:B------:R-:W-:Y:S05]  /*6420*/  BRA `(.L_x_15638) ;  /* 0x0000000400107947 */ /* 0x000fea0003800000 */
.L_x_15656:
        /* <DEDUP_REMOVED lines=17> */
.L_x_15663:
[----:B------:R-:W-:-:S04]  /*6540*/  LOP3.LUT R3, R5, 0x80000000, RZ, 0xc0, !PT ;  /* 0x8000000005037812 */ /* 0x000fc800078ec0ff */
[----:B------:R-:W-:-:S04]  /*6550*/  SHF.R.U32.HI R3, RZ, 0x18, R3 ;  /* 0x00000018ff037819 */ /* 0x000fc80000011603 */
[----:B------:R-:W-:-:S04]  /*6560*/  LOP3.LUT R0, R0, R3, RZ, 0xfc, !PT ;  /* 0x0000000300007212 */ /* 0x000fc800078efcff */
[----:B------:R-:W-:-:S07]  /*6570*/  PRMT R4, R0, 0x7610, R4 ;  /* 0x0000761000047816 */ /* 0x000fce0000000004 */
.L_x_15662:
[----:B------:R-:W-:Y:S05]  /*6580*/  BSYNC B0 ;  /* 0x0000000000007941 */ /* 0x000fea0003800000 */
.L_x_15661:
[----:B------:R0:W-:Y:S01]  /*6590*/  STG.E.U8 desc[UR36][R8.64], R4 ;  /* 0x0000000408007986 */ /* 0x0001e2000c101124 */
[----:B------:R-:W-:Y:S05]  /*65a0*/  BRA `(.L_x_15638) ;  /* 0x0000000000b07947 */ /* 0x000fea0003800000 */
.L_x_15655:
        /* <DEDUP_REMOVED lines=22> */
.L_x_15637:
        /* <DEDUP_REMOVED lines=16> */
.L_x_15666:
[----:B------:R-:W-:Y:S05]  /*6810*/  BRA `(.L_x_15638) ;  /* 0x0000000000147947 */ /* 0x000fea0003800000 */
.L_x_15665:
[--C-:B------:R-:W-:Y:S01]  /*6820*/  SHF.R.S32.HI R5, RZ, 0x1f, R16.reuse ;  /* 0x0000001fff057819 */ /* 0x100fe20000011410 */
[----:B------:R-:W-:-:S05]  /*6830*/  IMAD.MOV.U32 R4, RZ, RZ, R16 ;  /* 0x000000ffff047224 */ /* 0x000fca00078e0010 */
[----:B------:R0:W-:Y:S01]  /*6840*/  STG.E.64 desc[UR36][R8.64], R4 ;  /* 0x0000000408007986 */ /* 0x0001e2000c101b24 */
[----:B------:R-:W-:Y:S05]  /*6850*/  BRA `(.L_x_15638) ;  /* 0x0000000000047947 */ /* 0x000fea0003800000 */
.L_x_15664:
[----:B------:R0:W-:Y:S02]  /*6860*/  STG.E desc[UR36][R8.64], R16 ;  /* 0x0000001008007986 */ /* 0x0001e4000c101924 */
.L_x_15638:
[----:B------:R-:W-:-:S07]  /*6870*/  VIADD R2, R2, 0x80 ;  /* 0x0000008002027836 */ /* 0x000fce0000000000 */
.L_x_15598:
[----:B------:R-:W-:Y:S05]  /*6880*/  BSYNC B6 ;  /* 0x0000000000067941 */ /* 0x000fea0003800000 */
.L_x_15597:
        /* <DEDUP_REMOVED lines=21> */
.L_x_15670:
[----:B------:R-:W-:Y:S01]  /*69e0*/  STG.E.U8 desc[UR36][R2.64], R22 ;  /* 0x0000001602007986 */ /* 0x000fe2000c101124 */
[----:B------:R-:W-:Y:S05]  /*69f0*/  EXIT ;  /* 0x000000000000794d */ /* 0x000fea0003800000 */
.L_x_15669:
        /* <DEDUP_REMOVED lines=9> */
.L_x_15673:
[----:B------:R-:W-:Y:S01]  /*6a90*/  STG.E desc[UR36][R2.64], R22 ;  /* 0x0000001602007986 */ /* 0x000fe2000c101924 */
[----:B------:R-:W-:Y:S05]  /*6aa0*/  EXIT ;  /* 0x000000000000794d */ /* 0x000fea0003800000 */
.L_x_15672:
[----:B------:R-:W-:Y:S01]  /*6ab0*/  STG.E.U16 desc[UR36][R2.64], R22 ;  /* 0x0000001602007986 */ /* 0x000fe2000c101524 */
[----:B------:R-:W-:Y:S05]  /*6ac0*/  EXIT ;  /* 0x000000000000794d */ /* 0x000fea0003800000 */
.L_x_15668:
        /* <DEDUP_REMOVED lines=9> */
.L_x_15675:
[----:B------:R-:W-:-:S04]  /*6b60*/  I2FP.F32.S32 R0, R22 ;  /* 0x0000001600007245 */ /* 0x000fc80000201400 */
[----:B------:R-:W-:-:S05]  /*6b70*/  F2FP.F16.F32.PACK_AB R0, RZ, R0 ;  /* 0x00000000ff00723e */ /* 0x000fca00000000ff */
[----:B------:R-:W-:Y:S01]  /*6b80*/  STG.E.U16 desc[UR36][R2.64], R0 ;  /* 0x0000000002007986 */ /* 0x000fe2000c101524 */
[----:B------:R-:W-:Y:S05]  /*6b90*/  EXIT ;  /* 0x000000000000794d */ /* 0x000fea0003800000 */
.L_x_15674:
        /* <DEDUP_REMOVED lines=10> */
.L_x_15677:
[----:B------:R-:W-:-:S04]  /*6c40*/  I2FP.F32.S32 R22, R22 ;  /* 0x0000001600167245 */ /* 0x000fc80000201400 */
[----:B------:R-:W-:-:S04]  /*6c50*/  F2FP.F16.F32.PACK_AB R5, RZ, R22 ;  /* 0x00000016ff05723e */ /* 0x000fc800000000ff */
[----:B------:R-:W-:-:S05]  /*6c60*/  PRMT R5, R5, 0x5410, RZ ;  /* 0x0000541005057816 */ /* 0x000fca00000000ff */
[----:B------:R-:W-:Y:S01]  /*6c70*/  STG.E desc[UR36][R2.64], R5 ;  /* 0x0000000502007986 */ /* 0x000fe2000c101924 */
[----:B------:R-:W-:Y:S05]  /*6c80*/  EXIT ;  /* 0x000000000000794d */ /* 0x000fea0003800000 */
.L_x_15676:
[----:B------:R-:W0:Y:S02]  /*6c90*/  I2F.F64 R22, R22 ;  /* 0x0000001600167312 */ /* 0x000e240000201c00 */
[----:B0-----:R-:W-:Y:S01]  /*6ca0*/  STG.E.64 desc[UR36][R2.64], R22 ;  /* 0x0000001602007986 */ /* 0x001fe2000c101b24 */
[----:B------:R-:W-:Y:S05]  /*6cb0*/  EXIT ;  /* 0x000000000000794d */ /* 0x000fea0003800000 */
.L_x_15667:
        /* <DEDUP_REMOVED lines=12> */
.L_x_15680:
[----:B------:R-:W0:Y:S01]  /*6d80*/  I2F.F64 R4, R22 ;  /* 0x0000001600047312 */ /* 0x000e220000201c00 */
[----:B------:R-:W-:-:S05]  /*6d90*/  CS2R R6, SRZ ;  /* 0x0000000000067805 */ /* 0x000fca000001ff00 */
[----:B0-----:R-:W-:Y:S01]  /*6da0*/  STG.E.128 desc[UR36][R2.64], R4 ;  /* 0x0000000402007986 */ /* 0x001fe2000c101d24 */
[----:B------:R-:W-:Y:S05]  /*6db0*/  EXIT ;  /* 0x000000000000794d */ /* 0x000fea0003800000 */
.L_x_15679:
        /* <DEDUP_REMOVED lines=21> */
.L_x_15684:
[----:B------:R-:W-:Y:S05]  /*6f10*/  BSYNC B0 ;  /* 0x0000000000007941 */ /* 0x000fea0003800000 */
.L_x_15683:
[----:B------:R-:W-:-:S05]  /*6f20*/  LOP3.LUT R5, R0, R5, RZ, 0xfc, !PT ;  /* 0x0000000500057212 */ /* 0x000fca00078efcff */
[----:B------:R-:W-:Y:S01]  /*6f30*/  STG.E.U8 desc[UR36][R2.64], R5 ;  /* 0x0000000502007986 */ /* 0x000fe2000c101124 */
[----:B------:R-:W-:Y:S05]  /*6f40*/  EXIT ;  /* 0x000000000000794d */ /* 0x000fea0003800000 */
.L_x_15682:
        /* <DEDUP_REMOVED lines=13> */
.L_x_15686:
[----:B------:R-:W-:Y:S01]  /*7020*/  IMAD.MOV.U32 R0, RZ, RZ, 0x7f ;  /* 0x0000007fff007424 */ /* 0x000fe200078e00ff */
[----:B------:R-:W-:-:S04]  /*7030*/  ISETP.GT.U32.AND P0, PT, R4, 0x7f800000, PT ;  /* 0x7f8000000400780c */ /* 0x000fc80003f04070 */
[----:B------:R-:W-:-:S09]  /*7040*/  SEL R0, R0, 0x7c, P0 ;  /* 0x0000007c00007807 */ /* 0x000fd20000000000 */
.L_x_15687:
[----:B------:R-:W-:Y:S05]  /*7050*/  BSYNC B0 ;  /* 0x0000000000007941 */ /* 0x000fea0003800000 */
.L_x_15685:
[----:B------:R-:W-:-:S04]  /*7060*/  LOP3.LUT R4, R5, 0x80000000, RZ, 0xc0, !PT ;  /* 0x8000000005047812 */ /* 0x000fc800078ec0ff */
[----:B------:R-:W-:-:S04]  /*7070*/  SHF.R.U32.HI R5, RZ, 0x18, R4 ;  /* 0x00000018ff057819 */ /* 0x000fc80000011604 */
[----:B------:R-:W-:-:S05]  /*7080*/  LOP3.LUT R5, R0, R5, RZ, 0xfc, !PT ;  /* 0x0000000500057212 */ /* 0x000fca00078efcff */
[----:B------:R-:W-:Y:S01]  /*7090*/  STG.E.U8 desc[UR36][R2.64], R5 ;  /* 0x0000000502007986 */ /* 0x000fe2000c101124 */
[----:B------:R-:W-:Y:S05]  /*70a0*/  EXIT ;  /* 0x000000000000794d */ /* 0x000fea0003800000 */
.L_x_15681:
[----:B------:R-:W-:-:S04]  /*70b0*/  I2FP.F32.S32 R0, R22 ;  /* 0x0000001600007245 */ /* 0x000fc80000201400 */
[----:B------:R-:W-:-:S05]  /*70c0*/  F2FP.BF16.F32.PACK_AB R0, RZ, R0 ;  /* 0x00000000ff00723e */ /* 0x000fca00000010ff */
[----:B------:R-:W-:Y:S01]  /*70d0*/  STG.E.U16 desc[UR36][R2.64], R0 ;  /* 0x0000000002007986 */ /* 0x000fe2000c101524 */
[----:B------:R-:W-:Y:S05]  /*70e0*/  EXIT ;  /* 0x000000000000794d */ /* 0x000fea0003800000 */
.L_x_15678:
        /* <DEDUP_REMOVED lines=10> */
.L_x_15690:
        /* <DEDUP_REMOVED lines=17> */
.L_x_15693:
[----:B------:R-:W-:-:S04]  /*72a0*/  LOP3.LUT R0, R7, 0x80000000, RZ, 0xc0, !PT ;  /* 0x8000000007007812 */ /* 0x000fc800078ec0ff */
[----:B------:R-:W-:-:S04]  /*72b0*/  SHF.R.U32.HI R5, RZ, 0x18, R0 ;  /* 0x00000018ff057819 */ /* 0x000fc80000011600 */
[----:B------:R-:W-:-:S04]  /*72c0*/  LOP3.LUT R4, R4, R5, RZ, 0xfc, !PT ;  /* 0x0000000504047212 */ /* 0x000fc800078efcff */
[----:B------:R-:W-:-:S07]  /*72d0*/  PRMT R0, R4, 0x7610, R0 ;  /* 0x0000761004007816 */ /* 0x000fce0000000000 */
.L_x_15692:
[----:B------:R-:W-:Y:S05]  /*72e0*/  BSYNC B0 ;  /* 0x0000000000007941 */ /* 0x000fea0003800000 */
.L_x_15691:
[----:B------:R-:W-:Y:S01]  /*72f0*/  STG.E.U8 desc[UR36][R2.64], R0 ;  /* 0x0000000002007986 */ /* 0x000fe2000c101124 */
[----:B------:R-:W-:Y:S05]  /*7300*/  EXIT ;  /* 0x000000000000794d */ /* 0x000fea0003800000 */
.L_x_15689:
        /* <DEDUP_REMOVED lines=17> */
.L_x_15696:
[----:B------:R-:W-:-:S04]  /*7420*/  LOP3.LUT R0, R7, 0x80000000, RZ, 0xc0, !PT ;  /* 0x8000000007007812 */ /* 0x000fc800078ec0ff */
[----:B------:R-:W-:-:S04]  /*7430*/  SHF.R.U32.HI R5, RZ, 0x18, R0 ;  /* 0x00000018ff057819 */ /* 0x000fc80000011600 */
[----:B------:R-:W-:-:S04]  /*7440*/  LOP3.LUT R4, R4, R5, RZ, 0xfc, !PT ;  /* 0x0000000504047212 */ /* 0x000fc800078efcff */
[----:B------:R-:W-:-:S07]  /*7450*/  PRMT R0, R4, 0x7610, R0 ;  /* 0x0000761004007816 */ /* 0x000fce0000000000 */
.L_x_15695:
[----:B------:R-:W-:Y:S05]  /*7460*/  BSYNC B0 ;  /* 0x0000000000007941 */ /* 0x000fea0003800000 */
.L_x_15694:
[----:B------:R-:W-:Y:S01]  /*7470*/  STG.E.U8 desc[UR36][R2.64], R0 ;  /* 0x0000000002007986 */ /* 0x000fe2000c101124 */
[----:B------:R-:W-:Y:S05]  /*7480*/  EXIT ;  /* 0x000000000000794d */ /* 0x000fea0003800000 */
.L_x_15688:
        /* <DEDUP_REMOVED lines=22> */
.L_x_15671:
        /* <DEDUP_REMOVED lines=16> */
.L_x_15699:
[----:B------:R-:W-:Y:S05]  /*76f0*/  EXIT ;  /* 0x000000000000794d */ /* 0x000fea0003800000 */
.L_x_15698:
[----:B------:R-:W-:-:S05]  /*7700*/  SHF.R.S32.HI R23, RZ, 0x1f, R22 ;  /* 0x0000001fff177819 */ /* 0x000fca0000011416 */
[----:B------:R-:W-:Y:S01]  /*7710*/  STG.E.64 desc[UR36][R2.64], R22 ;  /* 0x0000001602007986 */ /* 0x000fe2000c101b24 */
[----:B------:R-:W-:Y:S05]  /*7720*/  EXIT ;  /* 0x000000000000794d */ /* 0x000fea0003800000 */
.L_x_15697:
[----:B------:R-:W-:Y:S01]  /*7730*/  STG.E desc[UR36][R2.64], R22 ;  /* 0x0000001602007986 */ /* 0x000fe2000c101924 */
[----:B------:R-:W-:Y:S05]  /*7740*/  EXIT ;  /* 0x000000000000794d */ /* 0x000fea0003800000 */
.L_x_15700:
        /* <DEDUP_REMOVED lines=11> */
.L_x_32170:


//--------------------- .text._ZN2at6native18elementwise_kernelILi128ELi2EZNS0_22gpu_kernel_impl_nocastINS0_13BUnaryFunctorIiiiZZZNS0_21heaviside_kernel_cudaERNS_18TensorIteratorBaseEENKUlvE_clEvENKUlvE1_clEvEUliiE_EEEEvS5_RKT_EUliE_EEviT1_ --------------------------
	.section	.text._ZN2at6native18elementwise_kernelILi128ELi2EZNS0_22gpu_kernel_impl_nocastINS0_13BUnaryFunctorIiiiZZZNS0_21heaviside_kernel_cudaERNS_18TensorIteratorBaseEENKUlvE_clEvENKUlvE1_clEvEUliiE_EEEEvS5_RKT_EUliE_EEviT1_,"ax",@progbits
	.align	128
        .global         _ZN2at6native18elementwise_kernelILi128ELi2EZNS0_22gpu_kernel_impl_nocastINS0_13BUnaryFunctorIiiiZZZNS0_21heaviside_kernel_cudaERNS_18TensorIteratorBaseEENKUlvE_clEvENKUlvE1_clEvEUliiE_EEEEvS5_RKT_EUliE_EEviT1_
        .type           _ZN2at6native18elementwise_kernelILi128ELi2EZNS0_22gpu_kernel_impl_nocastINS0_13BUnaryFunctorIiiiZZZNS0_21heaviside_kernel_cudaERNS_18TensorIteratorBaseEENKUlvE_clEvENKUlvE1_clEvEUliiE_EEEEvS5_RKT_EUliE_EEviT1_,@function
        .size           _ZN2at6native18elementwise_kernelILi128ELi2EZNS0_22gpu_kernel_impl_nocastINS0_13BUnaryFunctorIiiiZZZNS0_21heaviside_kernel_cudaERNS_18TensorIteratorBaseEENKUlvE_clEvENKUlvE1_clEvEUliiE_EEEEvS5_RKT_EUliE_EEviT1_,(.L_x_32171 - _ZN2at6native18elementwise_kernelILi128ELi2EZNS0_22gpu_kernel_impl_nocastINS0_13BUnaryFunctorIiiiZZZNS0_21heaviside_kernel_cudaERNS_18TensorIteratorBaseEENKUlvE_clEvENKUlvE1_clEvEUliiE_EEEEvS5_RKT_EUliE_EEviT1_)
        .other          _ZN2at6native18elementwise_kernelILi128ELi2EZNS0_22gpu_kernel_impl_nocastINS0_13BUnaryFunctorIiiiZZZNS0_21heaviside_kernel_cudaERNS_18TensorIteratorBaseEENKUlvE_clEvENKUlvE1_clEvEUliiE_EEEEvS5_RKT_EUliE_EEviT1_,@"STO_CUDA_ENTRY STV_DEFAULT"
_ZN2at6native18elementwise_kernelILi128ELi2EZNS0_22gpu_kernel_impl_nocastINS0_13BUnaryFunctorIiiiZZZNS0_21heaviside_kernel_cudaERNS_18TensorIteratorBaseEENKUlvE_clEvENKUlvE1_clEvEUliiE_EEEEvS5_RKT_EUliE_EEviT1_:
.text._ZN2at6native18elementwise_kernelILi128ELi2EZNS0_22gpu_kernel_impl_nocastINS0_13BUnaryFunctorIiiiZZZNS0_21heaviside_kernel_cudaERNS_18TensorIteratorBaseEENKUlvE_clEvENKUlvE1_clEvEUliiE_EEEEvS5_RKT_EUliE_EEviT1_:
        /* <DEDUP_REMOVED lines=312> */
.L_x_15703:
[----:B------:R-:W-:Y:S02]  /*1380*/  ULDC.64 UR8, c[0x0][0x418] ;  /* 0x0001060000087ab9 */ /* 0x000fe40000000a00 */
[----:B------:R-:W-:-:S04]  /*1390*/  IADD3 R4, P0, R2, UR8, RZ ;  /* 0x0000000802047c10 */ /* 0x000fc8000ff1e0ff */
[----:B------:R-:W-:Y:S01]  /*13a0*/  IADD3.X R5, RZ, UR9, RZ, P0, !PT ;  /* 0x00000009ff057c10 */ /* 0x000fe200087fe4ff */
[----:B------:R-:W-:-:S04]  /*13b0*/  ULDC.64 UR8, c[0x0][0x410] ;  /* 0x0001040000087ab9 */ /* 0x000fc80000000a00 */
[----:B------:R-:W2:Y:S01]  /*13c0*/  LDG.E R4, desc[UR4][R4.64] ;  /* 0x0000000404047981 */ /* 0x000ea2000c1e1900 */
[----:B------:R-:W-:Y:S02]  /*13d0*/  IADD3 R7, R0, 0x80, RZ ;  /* 0x0000008000077810 */ /* 0x000fe40007ffe0ff */
[C---:B--2---:R-:W-:Y:S02]  /*13e0*/  ISETP.NE.AND P1, PT, R4.reuse, RZ, PT ;  /* 0x000000ff0400720c */ /* 0x044fe40003f25270 */
[----:B------:R-:W-:-:S04]  /*13f0*/  ISETP.GT.AND P0, PT, R4, RZ, PT ;  /* 0x000000ff0400720c */ /* 0x000fc80003f04270 */
[----:B------:R-:W-:Y:S02]  /*1400*/  SEL R9, RZ, 0x1, !P0 ;  /* 0x00000001ff097807 */ /* 0x000fe40004000000 */
[----:B------:R-:W-:-:S04]  /*1410*/  IADD3 R2, P0, R3, UR8, RZ ;  /* 0x0000000803027c10 */ /* 0x000fc8000ff1e0ff */
[----:B------:R-:W-:Y:S01]  /*1420*/  IADD3.X R3, RZ, UR9, RZ, P0, !PT ;  /* 0x00000009ff037c10 */ /* 0x000fe200087fe4ff */
[----:B------:R-:W0:Y:S04]  /*1430*/  @!P1 LDC R9, c[0x0][0x424] ;  /* 0x00010900ff099b82 */ /* 0x000e280000000800 */
[----:B0-----:R0:W-:Y:S04]  /*1440*/  STG.E desc[UR4][R2.64], R9 ;  /* 0x0000000902007986 */ /* 0x0011e8000c101904 */
.L_x_15702:
[----:B------:R-:W-:Y:S05]  /*1450*/  BSYNC B0 ;  /* 0x0000000000007941 */ /* 0x000fea0003800000 */
.L_x_15701:
[----:B------:R-:W-:-:S13]  /*1460*/  ISETP.GE.AND P0, PT, R7, UR6, PT ;  /* 0x0000000607007c0c */ /* 0x000fda000bf06270 */
[----:B------:R-:W-:Y:S05]  /*1470*/  @P0 EXIT ;  /* 0x000000000000094d */ /* 0x000fea0003800000 */
[----:B------:R-:W1:Y:S01]  /*1480*/  LDC R8, c[0x0][0x218] ;  /* 0x00008600ff087b82 */ /* 0x000e620000000800 */
[----:B------:R-:W-:Y:S01]  /*1490*/  HFMA2.MMA R0, -RZ, RZ, 0, 0 ;  /* 0x00000000ff007435 */ /* 0x000fe200000001ff */
[----:B0-----:R-:W-:Y:S01]  /*14a0*/  IMAD.MOV.U32 R3, RZ, RZ, RZ ;  /* 0x000000ffff037224 */ /* 0x001fe200078e00ff */
        /* <DEDUP_REMOVED lines=300> */
.L_x_15704:
[----:B------:R-:W-:Y:S02]  /*2770*/  ULDC.64 UR6, c[0x0][0x418] ;  /* 0x0001060000067ab9 */ /* 0x000fe40000000a00 */
[----:B------:R-:W-:-:S04]  /*2780*/  IADD3 R4, P0, R0, UR6, RZ ;  /* 0x0000000600047c10 */ /* 0x000fc8000ff1e0ff */
[----:B------:R-:W-:Y:S01]  /*2790*/  IADD3.X R5, RZ, UR7, RZ, P0, !PT ;  /* 0x00000007ff057c10 */ /* 0x000fe200087fe4ff */
[----:B------:R-:W-:-:S04]  /*27a0*/  ULDC.64 UR6, c[0x0][0x410] ;  /* 0x0001040000067ab9 */ /* 0x000fc80000000a00 */
[----:B------:R-:W2:Y:S02]  /*27b0*/  LDG.E R4, desc[UR4][R4.64] ;  /* 0x0000000404047981 */ /* 0x000ea4000c1e1900 */
[C---:B--2---:R-:W-:Y:S02]  /*27c0*/  ISETP.NE.AND P1, PT, R4.reuse, RZ, PT ;  /* 0x000000ff0400720c */ /* 0x044fe40003f25270 */
[----:B------:R-:W-:-:S04]  /*27d0*/  ISETP.GT.AND P0, PT, R4, RZ, PT ;  /* 0x000000ff0400720c */ /* 0x000fc80003f04270 */
[----:B------:R-:W-:Y:S02]  /*27e0*/  SEL R7, RZ, 0x1, !P0 ;  /* 0x00000001ff077807 */ /* 0x000fe40004000000 */
[----:B------:R-:W-:-:S04]  /*27f0*/  IADD3 R2, P0, R3, UR6, RZ ;  /* 0x0000000603027c10 */ /* 0x000fc8000ff1e0ff */
[----:B------:R-:W-:Y:S01]  /*2800*/  IADD3.X R3, RZ, UR7, RZ, P0, !PT ;  /* 0x00000007ff037c10 */ /* 0x000fe200087fe4ff */
[----:B------:R-:W0:Y:S04]  /*2810*/  @!P1 LDC R7, c[0x0][0x424] ;  /* 0x00010900ff079b82 */ /* 0x000e280000000800 */
[----:B0-----:R-:W-:Y:S01]  /*2820*/  STG.E desc[UR4][R2.64], R7 ;  /* 0x0000000702007986 */ /* 0x001fe2000c101904 */
[----:B------:R-:W-:Y:S05]  /*2830*/  EXIT ;  /* 0x000000000000794d */ /* 0x000fea0003800000 */
.L_x_15705:
        /* <DEDUP_REMOVED lines=12> */
.L_x_32171:


//--------------------- .text._ZN2at6native27unrolled_elementwise_kernelINS0_13BUnaryFunctorIiiiZZZNS0_21heaviside_kernel_cudaERNS_18TensorIteratorBaseEENKUlvE_clEvENKUlvE1_clEvEUliiE_EESt5arrayIPcLm2EELi4E23TrivialOffsetCalculatorILi1EjESD_NS0_6memory15LoadWithoutCastENSE_16StoreWithoutCastEEEviT_T0_T2_T3_T4_T5_ --------------------------
	.section	.text._ZN2at6native27unrolled_elementwise_kernelINS0_13BUnaryFunctorIiiiZZZNS0_21heaviside_kernel_cudaERNS_18TensorIteratorBaseEENKUlvE_clEvENKUlvE1_clEvEUliiE_EESt5arrayIPcLm2EELi4E23TrivialOffsetCalculatorILi1EjESD_NS0_6memory15LoadWithoutCastENSE_16StoreWithoutCastEEEviT_T0_T2_T3_T4_T5_,"ax",@progbits
	.align	128
        .global         _ZN2at6native27unrolled_elementwise_kernelINS0_13BUnaryFunctorIiiiZZZNS0_21heaviside_kernel_cudaERNS_18TensorIteratorBaseEENKUlvE_clEvENKUlvE1_clEvEUliiE_EESt5arrayIPcLm2EELi4E23TrivialOffsetCalculatorILi1EjESD_NS0_6memory15LoadWithoutCastENSE_16StoreWithoutCastEEEviT_T0_T2_T3_T4_T5_
        .type           _ZN2at6native27unrolled_elementwise_kernelINS0_13BUnaryFunctorIiiiZZZNS0_21heaviside_kernel_cudaERNS_18TensorIteratorBaseEENKUlvE_clEvENKUlvE1_clEvEUliiE_EESt5arrayIPcLm2EELi4E23TrivialOffsetCalculatorILi1EjESD_NS0_6memory15LoadWithoutCastENSE_16StoreWithoutCastEEEviT_T0_T2_T3_T4_T5_,@function
        .size           _ZN2at6native27unrolled_elementwise_kernelINS0_13BUnaryFunctorIiiiZZZNS0_21heaviside_kernel_cudaERNS_18TensorIteratorBaseEENKUlvE_clEvENKUlvE1_clEvEUliiE_EESt5arrayIPcLm2EELi4E23TrivialOffsetCalculatorILi1EjESD_NS0_6memory15LoadWithoutCastENSE_16StoreWithoutCastEEEviT_T0_T2_T3_T4_T5_,(.L_x_32172 - _ZN2at6native27unrolled_elementwise_kernelINS0_13BUnaryFunctorIiiiZZZNS0_21heaviside_kernel_cudaERNS_18TensorIteratorBaseEENKUlvE_clEvENKUlvE1_clEvEUliiE_EESt5arrayIPcLm2EELi4E23TrivialOffsetCalculatorILi1EjESD_NS0_6memory15LoadWithoutCastENSE_16StoreWithoutCastEEEviT_T0_T2_T3_T4_T5_)
        .other          _ZN2at6native27unrolled_elementwise_kernelINS0_13BUnaryFunctorIiiiZZZNS0_21heaviside_kernel_cudaERNS_18TensorIteratorBaseEENKUlvE_clEvENKUlvE1_clEvEUliiE_EESt5arrayIPcLm2EELi4E23TrivialOffsetCalculatorILi1EjESD_NS0_6memory15LoadWithoutCastENSE_16StoreWithoutCastEEEviT_T0_T2_T3_T4_T5_,@"STO_CUDA_ENTRY STV_DEFAULT"
_ZN2at6native27unrolled_elementwise_kernelINS0_13BUnaryFunctorIiiiZZZNS0_21heaviside_kernel_cudaERNS_18TensorIteratorBaseEENKUlvE_clEvENKUlvE1_clEvEUliiE_EESt5arrayIPcLm2EELi4E23TrivialOffsetCalculatorILi1EjESD_NS0_6memory15LoadWithoutCastENSE_16StoreWithoutCastEEEviT_T0_T2_T3_T4_T5_:
.text._ZN2at6native27unrolled_elementwise_kernelINS0_13BUnaryFunctorIiiiZZZNS0_21heaviside_kernel_cudaERNS_18TensorIteratorBaseEENKUlvE_clEvENKUlvE1_clEvEUliiE_EESt5arrayIPcLm2EELi4E23TrivialOffsetCalculatorILi1EjESD_NS0_6memory15LoadWithoutCastENSE_16StoreWithoutCastEEEviT_T0_T2_T3_T4_T5_:
[----:B------:R-:W-:Y:S01]  /*0000*/  LDC R1, c[0x0][0x28] ;  /* 0x00000a00ff017b82 */ /* 0x000fe20000000800 */
[----:B------:R-:W0:Y:S07]  /*0010*/  S2R R0, SR_CTAID.X ;  /* 0x0000000000007919 */ /* 0x000e2e0000002500 */
[----:B------:R-:W0:Y:S01]  /*0020*/  LDC R5, c[0x0][0x210] ;  /* 0x00008400ff057b82 */ /* 0x000e220000000800 */
[----:B------:R-:W-:Y:S01]  /*0030*/  CS2R R16, SRZ ;  /* 0x0000000000107805 */ /* 0x000fe2000001ff00 */
[----:B------:R-:W-:Y:S01]  /*0040*/  ULDC.64 UR4, c[0x0][0x208] ;  /* 0x0000820000047ab9 */ /* 0x000fe20000000a00 */
[----:B------:R-:W1:Y:S01]  /*0050*/  S2R R3, SR_TID.X ;  /* 0x0000000000037919 */ /* 0x000e620000002100 */
[----:B------:R-:W-:-:S02]  /*0060*/  IMAD.MOV.U32 R14, RZ, RZ, RZ ;  /* 0x000000ffff0e7224 */ /* 0x000fc400078e00ff */
[----:B0-----:R-:W-:Y:S02]  /*0070*/  IMAD R2, R0, -0x200, R5 ;  /* 0xfffffe0000027824 */ /* 0x001fe400078e0205 */
[----:B-1----:R-:W-:-:S03]  /*0080*/  IMAD.MOV.U32 R15, RZ, RZ, R3 ;  /* 0x000000ffff0f7224 */ /* 0x002fc600078e0003 */
[----:B------:R-:W-:-:S13]  /*0090*/  ISETP.GE.AND P0, PT, R3, R2, PT ;  /* 0x000000020300720c */ /* 0x000fda0003f06270 */
[----:B------:R-:W-:Y:S01]  /*00a0*/  @!P0 IMAD R11, R0, 0x200, R15 ;  /* 0x00000200000b8824 */ /* 0x000fe200078e020f */
[----:B------:R-:W0:Y:S01]  /*00b0*/  @!P0 LDC.64 R6, c[0x0][0x228] ;  /* 0x00008a00ff068b82 */ /* 0x000e220000000a00 */
[----:B------:R-:W-:-:S05]  /*00c0*/  @!P0 VIADD R15, R15, 0x80 ;  /* 0x000000800f0f8836 */ /* 0x000fca0000000000 */
[----:B------:R-:W-:-:S13]  /*00d0*/  ISETP.GE.AND P1, PT, R15, R2, PT ;  /* 0x000000020f00720c */ /* 0x000fda0003f26270 */
[----:B------:R-:W-:Y:S01]  /*00e0*/  @!P1 IMAD R13, R0, 0x200, R15 ;  /* 0x00000200000d9824 */ /* 0x000fe200078e020f */
[----:B------:R-:W-:Y:S01]  /*00f0*/  @!P1 IADD3 R15, R15, 0x80, RZ ;  /* 0x000000800f0f9810 */ /* 0x000fe20007ffe0ff */
[----:B------:R-:W1:Y:S03]  /*0100*/  @!P1 LDC.64 R4, c[0x0][0x228] ;  /* 0x00008a00ff049b82 */ /* 0x000e660000000a00 */
[----:B------:R-:W-:Y:S01]  /*0110*/  ISETP.GE.AND P2, PT, R15, R2, PT ;  /* 0x000000020f00720c */ /* 0x000fe20003f46270 */
[----:B0-----:R-:W-:-:S05]  /*0120*/  @!P0 IMAD.WIDE.U32 R6, R11, 0x4, R6 ;  /* 0x000000040b068825 */ /* 0x001fca00078e0006 */
[----:B------:R-:W2:Y:S07]  /*0130*/  @!P0 LDG.E R17, desc[UR4][R6.64] ;  /* 0x0000000406118981 */ /* 0x000eae000c1e1900 */
[----:B------:R-:W0:Y:S01]  /*0140*/  @!P2 LDC.64 R8, c[0x0][0x228] ;  /* 0x00008a00ff08ab82 */ /* 0x000e220000000a00 */
[----:B-1----:R-:W-:-:S07]  /*0150*/  @!P1 IMAD.WIDE.U32 R10, R13, 0x4, R4 ;  /* 0x000000040d0a9825 */ /* 0x002fce00078e0004 */
[----:B------:R-:W1:Y:S01]  /*0160*/  LDC R4, c[0x0][0x218] ;  /* 0x00008600ff047b82 */ /* 0x000e620000000800 */
[----:B------:R-:W-:Y:S01]  /*0170*/  @!P2 IMAD R13, R0, 0x200, R15 ;  /* 0x00000200000da824 */ /* 0x000fe200078e020f */
[----:B------:R3:W4:Y:S01]  /*0180*/  @!P1 LDG.E R14, desc[UR4][R10.64] ;  /* 0x000000040a0e9981 */ /* 0x000722000c1e1900 */
[----:B------:R-:W-:Y:S02]  /*0190*/  @!P2 VIADD R15, R15, 0x80 ;  /* 0x000000800f0fa836 */ /* 0x000fe40000000000 */
[----:B0-----:R-:W-:-:S03]  /*01a0*/  @!P2 IMAD.WIDE.U32 R12, R13, 0x4, R8 ;  /* 0x000000040d0ca825 */ /* 0x001fc600078e0008 */
[----:B---3--:R-:W0:Y:S02]  /*01b0*/  @!P0 LDC.64 R10, c[0x0][0x220] ;  /* 0x00008800ff0a8b82 */ /* 0x008e240000000a00 */
[----:B------:R3:W4:Y:S01]  /*01c0*/  @!P2 LDG.E R16, desc[UR4][R12.64] ;  /* 0x000000040c10a981 */ /* 0x000722000c1e1900 */
[----:B------:R-:W-:-:S13]  /*01d0*/  ISETP.GE.AND P1, PT, R15, R2, PT ;  /* 0x000000020f00720c */ /* 0x000fda0003f26270 */
[----:B------:R-:W1:Y:S01]  /*01e0*/  @!P1 LDC.64 R8, c[0x0][0x228] ;  /* 0x00008a00ff089b82 */ /* 0x000e620000000a00 */
[C---:B------:R-:W-:Y:S01]  /*01f0*/  @!P1 LEA R5, R0.reuse, R15, 0x9 ;  /* 0x0000000f00059211 */ /* 0x040fe200078e48ff */
[----:B------:R-:W-:Y:S02]  /*0200*/  VIADD R6, R3, 0x80 ;  /* 0x0000008003067836 */ /* 0x000fe40000000000 */
[--C-:B------:R-:W-:Y:S02]  /*0210*/  IMAD.MOV.U32 R7, RZ, RZ, R3.reuse ;  /* 0x000000ffff077224 */ /* 0x100fe400078e0003 */
[----:B---3--:R-:W-:Y:S02]  /*0220*/  @!P0 IMAD R13, R0, 0x200, R3 ;  /* 0x00000200000d8824 */ /* 0x008fe400078e0203 */
[----:B-1----:R-:W-:-:S04]  /*0230*/  @!P1 IMAD.WIDE.U32 R8, R5, 0x4, R8 ;  /* 0x0000000405089825 */ /* 0x002fc800078e0008 */
[----:B------:R-:W-:-:S06]  /*0240*/  IMAD.MOV.U32 R5, RZ, RZ, RZ ;  /* 0x000000ffff057224 */ /* 0x000fcc00078e00ff */
[----:B------:R0:W5:Y:S01]  /*0250*/  @!P1 LDG.E R5, desc[UR4][R8.64] ;  /* 0x0000000408059981 */ /* 0x000162000c1e1900 */
[----:B------:R-:W-:Y:S01]  /*0260*/  @!P0 MOV R7, R6 ;  /* 0x0000000600078202 */ /* 0x000fe20000000f00 */
[----:B0-----:R-:W-:Y:S01]  /*0270*/  @!P0 IMAD.WIDE.U32 R8, R13, 0x4, R10 ;  /* 0x000000040d088825 */ /* 0x001fe200078e000a */
[----:B------:R-:W-:Y:S01]  /*0280*/  BSSY B0, `(.L_x_15706) ;  /* 0x000001a000007945 */ /* 0x000fe20003800000 */
[C---:B--2---:R-:W-:Y:S02]  /*0290*/  ISETP.GT.AND P4, PT, R17.reuse, RZ, PT ;  /* 0x000000ff1100720c */ /* 0x044fe40003f84270 */
[----:B------:R-:W-:Y:S02]  /*02a0*/  ISETP.NE.AND P1, PT, R17, RZ, PT ;  /* 0x000000ff1100720c */ /* 0x000fe40003f25270 */
[----:B------:R-:W-:-:S04]  /*02b0*/  SEL R3, RZ, 0x1, !P4 ;  /* 0x00000001ff037807 */ /* 0x000fc80006000000 */
[----:B------:R-:W-:-:S05]  /*02c0*/  SEL R13, R3, R4, P1 ;  /* 0x00000004030d7207 */ /* 0x000fca0000800000 */
[----:B------:R0:W-:Y:S01]  /*02d0*/  @!P0 STG.E desc[UR4][R8.64], R13 ;  /* 0x0000000d08008986 */ /* 0x0001e2000c101904 */
[----:B------:R-:W-:Y:S02]  /*02e0*/  ISETP.GE.AND P4, PT, R7, R2, PT ;  /* 0x000000020700720c */ /* 0x000fe40003f86270 */
[C---:B----4-:R-:W-:Y:S02]  /*02f0*/  ISETP.GT.AND P2, PT, R14.reuse, RZ, PT ;  /* 0x000000ff0e00720c */ /* 0x050fe40003f44270 */
[----:B------:R-:W-:Y:S02]  /*0300*/  ISETP.NE.AND P3, PT, R14, RZ, PT ;  /* 0x000000ff0e00720c */ /* 0x000fe40003f65270 */
[----:B------:R-:W-:-:S04]  /*0310*/  SEL R3, RZ, 0x1, !P2 ;  /* 0x00000001ff037807 */ /* 0x000fc80005000000 */
[----:B------:R-:W-:Y:S02]  /*0320*/  SEL R3, R3, R4, P3 ;  /* 0x0000000403037207 */ /* 0x000fe40001800000 */
[C---:B------:R-:W-:Y:S02]  /*0330*/  ISETP.GT.AND P5, PT, R16.reuse, RZ, PT ;  /* 0x000000ff1000720c */ /* 0x040fe40003fa4270 */
[----:B------:R-:W-:Y:S02]  /*0340*/  ISETP.NE.AND P1, PT, R16, RZ, PT ;  /* 0x000000ff1000720c */ /* 0x000fe40003f25270 */
[----:B------:R-:W-:-:S04]  /*0350*/  SEL R11, RZ, 0x1, !P5 ;  /* 0x00000001ff0b7807 */ /* 0x000fc80006800000 */
[----:B------:R-:W-:Y:S01]  /*0360*/  SEL R15, R11, R4, P1 ;  /* 0x000000040b0f7207 */ /* 0x000fe20000800000 */
        /* <DEDUP_REMOVED lines=11> */
.L_x_15707:
[----:B------:R-:W-:Y:S05]  /*0420*/  BSYNC B0 ;  /* 0x0000000000007941 */ /* 0x000fea0003800000 */
.L_x_15706:
[----:B------:R-:W-:-:S13]  /*0430*/  ISETP.GE.AND P0, PT, R7, R2, PT ;  /* 0x000000020700720c */ /* 0x000fda0003f06270 */
[----:B------:R-:W-:Y:S05]  /*0440*/  @P0 EXIT ;  /* 0x000000000000094d */ /* 0x000fea0003800000 */
[----:B0-----:R-:W0:Y:S01]  /*0450*/  LDC.64 R2, c[0x0][0x220] ;  /* 0x00008800ff027b82 */ /* 0x001e220000000a00 */
[C---:B-----5:R-:W-:Y:S01]  /*0460*/  ISETP.NE.AND P1, PT, R5.reuse, RZ, PT ;  /* 0x000000ff0500720c */ /* 0x060fe20003f25270 */
[----:B------:R-:W-:Y:S01]  /*0470*/  IMAD R7, R0, 0x200, R7 ;  /* 0x0000020000077824 */ /* 0x000fe200078e0207 */
[----:B------:R-:W-:-:S11]  /*0480*/  ISETP.GT.AND P0, PT, R5, RZ, PT ;  /* 0x000000ff0500720c */ /* 0x000fd60003f04270 */
[----:B------:R-:W-:Y:S01]  /*0490*/  @P1 SEL R4, RZ, 0x1, !P0 ;  /* 0x00000001ff041807 */ /* 0x000fe20004000000 */
[----:B0-----:R-:W-:-:S05]  /*04a0*/  IMAD.WIDE.U32 R2, R7, 0x4, R2 ;  /* 0x0000000407027825 */ /* 0x001fca00078e0002 */
[----:B------:R-:W-:Y:S01]  /*04b0*/  STG.E desc[UR4][R2.64], R4 ;  /* 0x0000000402007986 */ /* 0x000fe2000c101904 */
[----:B------:R-:W-:Y:S05]  /*04c0*/  EXIT ;  /* 0x000000000000794d */ /* 0x000fea0003800000 */
.L_x_15708:
        /* <DEDUP_REMOVED lines=11> */
.L_x_32172:


//--------------------- .text._ZN2at6native29vectorized_elementwise_kernelILi2ENS0_13BUnaryFunctorIiiiZZZNS0_21heaviside_kernel_cudaERNS_18TensorIteratorBaseEENKUlvE_clEvENKUlvE1_clEvEUliiE_EESt5arrayIPcLm2EEEEviT0_T1_ --------------------------
	.section	.text._ZN2at6native29vectorized_elementwise_kernelILi2ENS0_13BUnaryFunctorIiiiZZZNS0_21heaviside_kernel_cudaERNS_18TensorIteratorBaseEENKUlvE_clEvENKUlvE1_clEvEUliiE_EESt5arrayIPcLm2EEEEviT0_T1_,"ax",@progbits
	.align	128
        .global         _ZN2at6native29vectorized_elementwise_kernelILi2ENS0_13BUnaryFunctorIiiiZZZNS0_21heaviside_kernel_cudaERNS_18TensorIteratorBaseEENKUlvE_clEvENKUlvE1_clEvEUliiE_EESt5arrayIPcLm2EEEEviT0_T1_
        .type           _ZN2at6native29vectorized_elementwise_kernelILi2ENS0_13BUnaryFunctorIiiiZZZNS0_21heaviside_kernel_cudaERNS_18TensorIteratorBaseEENKUlvE_clEvENKUlvE1_clEvEUliiE_EESt5arrayIPcLm2EEEEviT0_T1_,@function
        .size           _ZN2at6native29vectorized_elementwise_kernelILi2ENS0_13BUnaryFunctorIiiiZZZNS0_21heaviside_kernel_cudaERNS_18TensorIteratorBaseEENKUlvE_clEvENKUlvE1_clEvEUliiE_EESt5arrayIPcLm2EEEEviT0_T1_,(.L_x_32173 - _ZN2at6native29vectorized_elementwise_kernelILi2ENS0_13BUnaryFunctorIiiiZZZNS0_21heaviside_kernel_cudaERNS_18TensorIteratorBaseEENKUlvE_clEvENKUlvE1_clEvEUliiE_EESt5arrayIPcLm2EEEEviT0_T1_)
        .other          _ZN2at6native29vectorized_elementwise_kernelILi2ENS0_13BUnaryFunctorIiiiZZZNS0_21heaviside_kernel_cudaERNS_18TensorIteratorBaseEENKUlvE_clEvENKUlvE1_clEvEUliiE_EESt5arrayIPcLm2EEEEviT0_T1_,@"STO_CUDA_ENTRY STV_DEFAULT"
_ZN2at6native29vectorized_elementwise_kernelILi2ENS0_13BUnaryFunctorIiiiZZZNS0_21heaviside_kernel_cudaERNS_18TensorIteratorBaseEENKUlvE_clEvENKUlvE1_clEvEUliiE_EESt5arrayIPcLm2EEEEviT0_T1_:
.text._ZN2at6native29vectorized_elementwise_kernelILi2ENS0_13BUnaryFunctorIiiiZZZNS0_21heaviside_kernel_cudaERNS_18TensorIteratorBaseEENKUlvE_clEvENKUlvE1_clEvEUliiE_EESt5arrayIPcLm2EEEEviT0_T1_:
        /* <DEDUP_REMOVED lines=13> */
[----:B------:R-:W0:Y:S02]  /*00d0*/  LDC R2, c[0x0][0x218] ;  /* 0x00008600ff027b82 */ /* 0x000e240000000800 */
[----:B------:R-:W3:Y:S04]  /*00e0*/  LDG.E.64 R18, desc[UR4][R10.64] ;  /* 0x000000040a127981 */ /* 0x000ee8000c1e1b00 */
[----:B------:R-:W4:Y:S04]  /*00f0*/  LDG.E.64 R12, desc[UR4][R10.64+0x400] ;  /* 0x000400040a0c7981 */ /* 0x000f28000c1e1b00 */
[----:B------:R-:W5:Y:S04]  /*0100*/  LDG.E.64 R4, desc[UR4][R10.64+0xc00] ;  /* 0x000c00040a047981 */ /* 0x000f68000c1e1b00 */
[----:B------:R1:W5:Y:S01]  /*0110*/  LDG.E.64 R8, desc[UR4][R10.64+0x800] ;  /* 0x000800040a087981 */ /* 0x000362000c1e1b00 */
[----:B--2---:R-:W-:-:S04]  /*0120*/  IMAD.WIDE.U32 R6, R17, 0x4, R6 ;  /* 0x0000000411067825 */ /* 0x004fc800078e0006 */
[----:B------:R-:W-:Y:S01]  /*0130*/  IMAD.WIDE R6, R15, 0x8, R6 ;  /* 0x000000080f067825 */ /* 0x000fe200078e0206 */
[C---:B---3--:R-:W-:Y:S02]  /*0140*/  ISETP.GT.AND P4, PT, R18.reuse, RZ, PT ;  /* 0x000000ff1200720c */ /* 0x048fe40003f84270 */
[C---:B------:R-:W-:Y:S02]  /*0150*/  ISETP.GT.AND P3, PT, R19.reuse, RZ, PT ;  /* 0x000000ff1300720c */ /* 0x040fe40003f64270 */
[----:B------:R-:W-:Y:S02]  /*0160*/  ISETP.NE.AND P0, PT, R18, RZ, PT ;  /* 0x000000ff1200720c */ /* 0x000fe40003f05270 */
[----:B------:R-:W-:Y:S02]  /*0170*/  SEL R3, RZ, 0x1, !P4 ;  /* 0x00000001ff037807 */ /* 0x000fe40006000000 */
[----:B----4-:R-:W-:Y:S02]  /*0180*/  ISETP.GT.AND P2, PT, R12, RZ, PT ;  /* 0x000000ff0c00720c */ /* 0x010fe40003f44270 */
[----:B------:R-:W-:-:S02]  /*0190*/  ISETP.NE.AND P1, PT, R19, RZ, PT ;  /* 0x000000ff1300720c */ /* 0x000fc40003f25270 */
[----:B-1----:R-:W-:Y:S02]  /*01a0*/  SEL R11, RZ, 0x1, !P3 ;  /* 0x00000001ff0b7807 */ /* 0x002fe40005800000 */
[----:B------:R-:W-:Y:S02]  /*01b0*/  ISETP.NE.AND P6, PT, R12, RZ, PT ;  /* 0x000000ff0c00720c */ /* 0x000fe40003fc5270 */
[----:B0-----:R-:W-:Y:S02]  /*01c0*/  SEL R12, R3, R2, P0 ;  /* 0x00000002030c7207 */ /* 0x001fe40000000000 */
[C---:B------:R-:W-:Y:S02]  /*01d0*/  ISETP.NE.AND P4, PT, R13.reuse, RZ, PT ;  /* 0x000000ff0d00720c */ /* 0x040fe40003f85270 */
[----:B------:R-:W-:Y:S02]  /*01e0*/  ISETP.GT.AND P5, PT, R13, RZ, PT ;  /* 0x000000ff0d00720c */ /* 0x000fe40003fa4270 */
[----:B------:R-:W-:-:S02]  /*01f0*/  SEL R3, RZ, 0x1, !P2 ;  /* 0x00000001ff037807 */ /* 0x000fc40005000000 */
[-C--:B------:R-:W-:Y:S02]  /*0200*/  SEL R13, R11, R2.reuse, P1 ;  /* 0x000000020b0d7207 */ /* 0x080fe40000800000 */
[----:B-----5:R-:W-:Y:S02]  /*0210*/  ISETP.NE.AND P1, PT, R4, RZ, PT ;  /* 0x000000ff0400720c */ /* 0x020fe40003f25270 */
[----:B------:R-:W-:Y:S02]  /*0220*/  ISETP.GT.AND P0, PT, R8, RZ, PT ;  /* 0x000000ff0800720c */ /* 0x000fe40003f04270 */
[----:B------:R-:W-:Y:S02]  /*0230*/  SEL R14, R3, R2, P6 ;  /* 0x00000002030e7207 */ /* 0x000fe40003000000 */
[----:B------:R-:W-:Y:S02]  /*0240*/  SEL R3, RZ, 0x1, !P5 ;  /* 0x00000001ff037807 */ /* 0x000fe40006800000 */
[----:B------:R-:W-:-:S02]  /*0250*/  ISETP.GT.AND P6, PT, R9, RZ, PT ;  /* 0x000000ff0900720c */ /* 0x000fc40003fc4270 */
[----:B------:R-:W-:Y:S02]  /*0260*/  ISETP.GT.AND P5, PT, R5, RZ, PT ;  /* 0x000000ff0500720c */ /* 0x000fe40003fa4270 */
[----:B------:R-:W-:Y:S02]  /*0270*/  ISETP.NE.AND P2, PT, R9, RZ, PT ;  /* 0x000000ff0900720c */ /* 0x000fe40003f45270 */
[----:B------:R-:W-:Y:S02]  /*0280*/  SEL R9, RZ, 0x1, !P0 ;  /* 0x00000001ff097807 */ /* 0x000fe40004000000 */
[----:B------:R-:W-:Y:S02]  /*0290*/  ISETP.NE.AND P0, PT, R5, RZ, PT ;  /* 0x000000ff0500720c */ /* 0x000fe40003f05270 */
[----:B------:R-:W-:Y:S02]  /*02a0*/  ISETP.NE.AND P3, PT, R8, RZ, PT ;  /* 0x000000ff0800720c */ /* 0x000fe40003f65270 */
[----:B------:R-:W-:-:S02]  /*02b0*/  SEL R5, RZ, 0x1, !P6 ;  /* 0x00000001ff057807 */ /* 0x000fc40007000000 */
[----:B------:R-:W-:Y:S02]  /*02c0*/  SEL R11, RZ, 0x1, !P5 ;  /* 0x00000001ff0b7807 */ /* 0x000fe40006800000 */
[----:B------:R-:W-:Y:S02]  /*02d0*/  ISETP.GT.AND P6, PT, R4, RZ, PT ;  /* 0x000000ff0400720c */ /* 0x000fe40003fc4270 */
[-C--:B------:R-:W-:Y:S02]  /*02e0*/  SEL R15, R3, R2.reuse, P4 ;  /* 0x00000002030f7207 */ /* 0x080fe40002000000 */
[-C--:B------:R-:W-:Y:S02]  /*02f0*/  SEL R4, R9, R2.reuse, P3 ;  /* 0x0000000209047207 */ /* 0x080fe40001800000 */
[-C--:B------:R-:W-:Y:S02]  /*0300*/  SEL R5, R5, R2.reuse, P2 ;  /* 0x0000000205057207 */ /* 0x080fe40001000000 */
[----:B------:R-:W-:-:S02]  /*0310*/  SEL R3, R11, R2, P0 ;  /* 0x000000020b037207 */ /* 0x000fc40000000000 */
[----:B------:R-:W-:Y:S01]  /*0320*/  @P1 SEL R2, RZ, 0x1, !P6 ;  /* 0x00000001ff021807 */ /* 0x000fe20007000000 */
[----:B------:R-:W-:Y:S04]  /*0330*/  STG.E.64 desc[UR4][R6.64], R12 ;  /* 0x0000000c06007986 */ /* 0x000fe8000c101b04 */
[----:B------:R-:W-:Y:S04]  /*0340*/  STG.E.64 desc[UR4][R6.64+0x400], R14 ;  /* 0x0004000e06007986 */ /* 0x000fe8000c101b04 */
[----:B------:R-:W-:Y:S04]  /*0350*/  STG.E.64 desc[UR4][R6.64+0x800], R4 ;  /* 0x0008000406007986 */ /* 0x000fe8000c101b04 */
[----:B------:R-:W-:Y:S01]  /*0360*/  STG.E.64 desc[UR4][R6.64+0xc00], R2 ;  /* 0x000c000206007986 */ /* 0x000fe2000c101b04 */
[----:B------:R-:W-:Y:S05]  /*0370*/  EXIT ;  /* 0x000000000000794d */ /* 0x000fea0003800000 */
.L_x_15709:
        /* <DEDUP_REMOVED lines=23> */
[----:B-1----:R-:W1:Y:S01]  /*04f0*/  @!P3 LDC.64 R2, c[0x0][0x228] ;  /* 0x00008a00ff02bb82 */ /* 0x002e620000000a00 */
        /* <DEDUP_REMOVED lines=11> */
[----:B------:R-:W0:Y:S02]  /*05b0*/  @!P0 LDC.64 R10, c[0x0][0x228] ;  /* 0x00008a00ff0a8b82 */ /* 0x000e240000000a00 */
[----:B------:R-:W-:-:S06]  /*05c0*/  IMAD.MOV.U32 R22, RZ, RZ, RZ ;  /* 0x000000ffff167224 */ /* 0x000fcc00078e00ff */
[----:B------:R-:W5:Y:S01]  /*05d0*/  @!P6 LDC.64 R6, c[0x0][0x228] ;  /* 0x00008a00ff06eb82 */ /* 0x000f620000000a00 */
[----:B------:R1:W3:Y:S01]  /*05e0*/  @!P2 LDG.E R22, desc[UR4][R14.64] ;  /* 0x000000040e16a981 */ /* 0x0002e2000c1e1900 */
[----:B------:R-:W-:Y:S02]  /*05f0*/  IMAD.MOV.U32 R26, RZ, RZ, RZ ;  /* 0x000000ffff1a7224 */ /* 0x000fe400078e00ff */
[----:B--2---:R-:W-:-:S04]  /*0600*/  @!P5 IMAD.WIDE.U32 R12, R29, 0x4, R12 ;  /* 0x000000041d0cd825 */ /* 0x004fc800078e000c */
[----:B----4-:R-:W-:Y:S01]  /*0610*/  @!P4 IMAD.WIDE.U32 R8, R27, 0x4, R8 ;  /* 0x000000041b08c825 */ /* 0x010fe200078e0008 */
[----:B------:R-:W2:Y:S03]  /*0620*/  @!P5 LDG.E R26, desc[UR4][R12.64] ;  /* 0x000000040c1ad981 */ /* 0x000ea6000c1e1900 */
[----:B------:R-:W-:Y:S02]  /*0630*/  @!P6 IMAD.IADD R27, R17, 0x1, R0 ;  /* 0x00000001111be824 */ /* 0x000fe400078e0200 */
[----:B-1----:R-:W-:-:S04]  /*0640*/  @!P3 IMAD.WIDE.U32 R2, R21, 0x4, R2 ;  /* 0x000000041502b825 */ /* 0x002fc800078e0002 */
[----:B------:R-:W-:Y:S02]  /*0650*/  IMAD.MOV.U32 R24, RZ, RZ, RZ ;  /* 0x000000ffff187224 */ /* 0x000fe400078e00ff */
[----:B------:R-:W-:Y:S02]  /*0660*/  IMAD.MOV.U32 R21, RZ, RZ, RZ ;  /* 0x000000ffff157224 */ /* 0x000fe400078e00ff */
[----:B------:R-:W-:Y:S02]  /*0670*/  IMAD.MOV.U32 R14, RZ, RZ, RZ ;  /* 0x000000ffff0e7224 */ /* 0x000fe400078e00ff */
[----:B-----5:R-:W-:Y:S01]  /*0680*/  @!P6 IMAD.WIDE.U32 R6, R27, 0x4, R6 ;  /* 0x000000041b06e825 */ /* 0x020fe200078e0006 */
[----:B------:R1:W4:Y:S03]  /*0690*/  @!P4 LDG.E R24, desc[UR4][R8.64] ;  /* 0x000000040818c981 */ /* 0x000326000c1e1900 */
[----:B0-----:R-:W-:Y:S01]  /*06a0*/  @!P0 IMAD.WIDE.U32 R28, R25, 0x4, R10 ;  /* 0x00000004191c8825 */ /* 0x001fe200078e000a */
[----:B------:R0:W5:Y:S01]  /*06b0*/  @!P3 LDG.E R21, desc[UR4][R2.64] ;  /* 0x000000040215b981 */ /* 0x000162000c1e1900 */
[----:B------:R-:W0:Y:S02]  /*06c0*/  LDC R10, c[0x0][0x218] ;  /* 0x00008600ff0a7b82 */ /* 0x000e240000000800 */
[----:B------:R-:W-:Y:S01]  /*06d0*/  IMAD.MOV.U32 R0, RZ, RZ, RZ ;  /* 0x000000ffff007224 */ /* 0x000fe200078e00ff */
[----:B------:R0:W5:Y:S01]  /*06e0*/  @!P6 LDG.E R14, desc[UR4][R6.64] ;  /* 0x00000004060ee981 */ /* 0x000162000c1e1900 */
[----:B------:R-:W-:-:S02]  /*06f0*/  IMAD.MOV.U32 R11, RZ, RZ, RZ ;  /* 0x000000ffff0b7224 */ /* 0x000fc400078e00ff */
[----:B------:R-:W-:Y:S02]  /*0700*/  @!P1 IMAD.WIDE.U32 R4, R23, 0x4, R4 ;  /* 0x0000000417049825 */ /* 0x000fe400078e0004 */
[----:B-1----:R-:W1:Y:S02]  /*0710*/  @!P2 LDC.64 R8, c[0x0][0x220] ;  /* 0x00008800ff08ab82 */ /* 0x002e640000000a00 */
[----:B------:R-:W5:Y:S04]  /*0720*/  @!P0 LDG.E R11, desc[UR4][R28.64] ;  /* 0x000000041c0b8981 */ /* 0x000f68000c1e1900 */
[----:B------:R5:W5:Y:S01]  /*0730*/  @!P1 LDG.E R0, desc[UR4][R4.64] ;  /* 0x0000000404009981 */ /* 0x000b62000c1e1900 */
[--C-:B------:R-:W-:Y:S02]  /*0740*/  @!P2 IMAD.IADD R13, R17, 0x1, R16.reuse ;  /* 0x00000001110da824 */ /* 0x100fe400078e0210 */
[----:B------:R-:W-:-:S02]  /*0750*/  IMAD.MOV.U32 R12, RZ, RZ, R16 ;  /* 0x000000ffff0c7224 */ /* 0x000fc400078e0010 */
[----:B------:R-:W-:-:S05]  /*0760*/  @!P2 IMAD.MOV.U32 R12, RZ, RZ, R18 ;  /* 0x000000ffff0ca224 */ /* 0x000fca00078e0012 */
[----:B------:R-:W-:Y:S01]  /*0770*/  ISETP.GE.AND P6, PT, R12, R19, PT ;  /* 0x000000130c00720c */ /* 0x000fe20003fc6270 */
[----:B-1----:R-:W-:Y:S01]  /*0780*/  @!P2 IMAD.WIDE.U32 R8, R13, 0x4, R8 ;  /* 0x000000040d08a825 */ /* 0x002fe200078e0008 */
[----:B------:R-:W-:Y:S04]  /*0790*/  BSSY B0, `(.L_x_15710) ;  /* 0x000004c000007945 */ /* 0x000fe80003800000 */
[----:B------:R-:W-:Y:S01]  /*07a0*/  BSSY B1, `(.L_x_15711) ;  /* 0x0000044000017945 */ /* 0x000fe20003800000 */
[----:B---3--:R-:W-:Y:S02]  /*07b0*/  ISETP.NE.AND P3, PT, R20, RZ, PT ;  /* 0x000000ff1400720c */ /* 0x008fe40003f65270 */
[C---:B------:R-:W-:Y:S02]  /*07c0*/  ISETP.GT.AND P0, PT, R22.reuse, RZ, PT ;  /* 0x000000ff1600720c */ /* 0x040fe40003f04270 */
[----:B------:R-:W-:-:S02]  /*07d0*/  ISETP.NE.AND P1, PT, R22, RZ, PT ;  /* 0x000000ff1600720c */ /* 0x000fc40003f25270 */
[----:B0-----:R-:W-:Y:S02]  /*07e0*/  SEL R3, RZ, 0x1, !P0 ;  /* 0x00000001ff037807 */ /* 0x001fe40004000000 */
[----:B------:R-:W-:Y:S02]  /*07f0*/  ISETP.GT.AND P0, PT, R20, RZ, PT ;  /* 0x000000ff1400720c */ /* 0x000fe40003f04270 */
[-C--:B------:R-:W-:Y:S02]  /*0800*/  SEL R7, R3, R10.reuse, P1 ;  /* 0x0000000a03077207 */ /* 0x080fe40000800000 */
[----:B------:R-:W-:Y:S02]  /*0810*/  SEL R3, RZ, 0x1, !P0 ;  /* 0x00000001ff037807 */ /* 0x000fe40004000000 */
[----:B--2---:R-:W-:Y:S02]  /*0820*/  ISETP.GT.AND P4, PT, R26, RZ, PT ;  /* 0x000000ff1a00720c */ /* 0x004fe40003f84270 */
[----:B------:R-:W-:-:S02]  /*0830*/  SEL R13, R3, R10, P3 ;  /* 0x0000000a030d7207 */ /* 0x000fc40001800000 */
[----:B------:R-:W-:Y:S02]  /*0840*/  ISETP.NE.AND P1, PT, R26, RZ, PT ;  /* 0x000000ff1a00720c */ /* 0x000fe40003f25270 */
[----:B------:R-:W-:-:S04]  /*0850*/  SEL R3, RZ, 0x1, !P4 ;  /* 0x00000001ff037807 */ /* 0x000fc80006000000 */
[----:B------:R-:W-:Y:S02]  /*0860*/  SEL R15, R3, R10, P1 ;  /* 0x0000000a030f7207 */ /* 0x000fe40000800000 */
[----:B----4-:R-:W-:Y:S02]  /*0870*/  ISETP.GT.AND P5, PT, R24, RZ, PT ;  /* 0x000000ff1800720c */ /* 0x010fe40003fa4270 */
[----:B-----5:R-:W-:Y:S02]  /*0880*/  ISETP.GT.AND P3, PT, R21, RZ, PT ;  /* 0x000000ff1500720c */ /* 0x020fe40003f64270 */
[----:B------:R-:W-:Y:S02]  /*0890*/  ISETP.NE.AND P1, PT, R14, RZ, PT ;  /* 0x000000ff0e00720c */ /* 0x000fe40003f25270 */
[----:B------:R-:W-:Y:S02]  /*08a0*/  ISETP.NE.AND P0, PT, R24, RZ, PT ;  /* 0x000000ff1800720c */ /* 0x000fe40003f05270 */
[----:B------:R-:W-:-:S02]  /*08b0*/  SEL R5, RZ, 0x1, !P5 ;  /* 0x00000001ff057807 */ /* 0x000fc40006800000 */
[----:B------:R-:W-:Y:S02]  /*08c0*/  SEL R3, RZ, 0x1, !P3 ;  /* 0x00000001ff037807 */ /* 0x000fe40005800000 */
[----:B------:R-:W-:Y:S02]  /*08d0*/  ISETP.GT.AND P3, PT, R11, RZ, PT ;  /* 0x000000ff0b00720c */ /* 0x000fe40003f64270 */
[C---:B------:R-:W-:Y:S01]  /*08e0*/  ISETP.GT.AND P5, PT, R0.reuse, RZ, PT ;  /* 0x000000ff0000720c */ /* 0x040fe20003fa4270 */
[----:B------:R0:W-:Y:S01]  /*08f0*/  @!P2 STG.E desc[UR4][R8.64], R7 ;  /* 0x000000070800a986 */ /* 0x0001e2000c101904 */
[----:B------:R-:W-:Y:S02]  /*0900*/  SEL R4, R5, R10, P0 ;  /* 0x0000000a05047207 */ /* 0x000fe40000000000 */
[----:B------:R-:W-:Y:S02]  /*0910*/  ISETP.NE.AND P2, PT, R21, RZ, PT ;  /* 0x000000ff1500720c */ /* 0x000fe40003f45270 */
[----:B------:R-:W-:-:S02]  /*0920*/  ISETP.NE.AND P4, PT, R0, RZ, PT ;  /* 0x000000ff0000720c */ /* 0x000fc40003f85270 */
[----:B------:R-:W-:Y:S02]  /*0930*/  ISETP.NE.AND P0, PT, R11, RZ, PT ;  /* 0x000000ff0b00720c */ /* 0x000fe40003f05270 */
[----:B------:R-:W-:Y:S02]  /*0940*/  SEL R5, RZ, 0x1, !P5 ;  /* 0x00000001ff057807 */ /* 0x000fe40006800000 */
[----:B------:R-:W-:Y:S02]  /*0950*/  ISETP.GT.AND P5, PT, R14, RZ, PT ;  /* 0x000000ff0e00720c */ /* 0x000fe40003fa4270 */
[----:B0-----:R-:W-:Y:S02]  /*0960*/  SEL R7, RZ, 0x1, !P3 ;  /* 0x00000001ff077807 */ /* 0x001fe40005800000 */
[-C--:B------:R-:W-:Y:S02]  /*0970*/  SEL R3, R3, R10.reuse, P2 ;  /* 0x0000000a03037207 */ /* 0x080fe40001000000 */
[----:B------:R-:W-:-:S02]  /*0980*/  SEL R2, R5, R10, P4 ;  /* 0x0000000a05027207 */ /* 0x000fc40002000000 */
[----:B------:R-:W-:Y:S02]  /*0990*/  SEL R0, R7, R10, P0 ;  /* 0x0000000a07007207 */ /* 0x000fe40000000000 */
[----:B------:R-:W-:Y:S01]  /*09a0*/  @P1 SEL R10, RZ, 0x1, !P5 ;  /* 0x00000001ff0a1807 */ /* 0x000fe20006800000 */
[----:B------:R-:W-:Y:S06]  /*09b0*/  @P6 BRA `(.L_x_15712) ;  /* 0x0000000000306947 */ /* 0x000fec0003800000 */
        /* <DEDUP_REMOVED lines=12> */
.L_x_15712:
[----:B------:R-:W-:-:S13]  /*0a80*/  ISETP.GE.AND P0, PT, R12, R19, PT ;  /* 0x000000130c00720c */ /* 0x000fda0003f06270 */
[----:B------:R-:W-:Y:S05]  /*0a90*/  @P0 BRA `(.L_x_15714) ;  /* 0x0000000000300947 */ /* 0x000fea0003800000 */
[----:B0-----:R-:W0:Y:S01]  /*0aa0*/  LDC.64 R6, c[0x0][0x220] ;  /* 0x00008800ff067b82 */ /* 0x001e220000000a00 */
[----:B------:R-:W-:Y:S02]  /*0ab0*/  IMAD.IADD R5, R17, 0x1, R12 ;  /* 0x0000000111057824 */ /* 0x000fe400078e020c */
[----:B------:R-:W-:Y:S02]  /*0ac0*/  VIADD R12, R12, 0x80 ;  /* 0x000000800c0c7836 */ /* 0x000fe40000000000 */
[----:B0-----:R-:W-:-:S05]  /*0ad0*/  IMAD.WIDE.U32 R6, R5, 0x4, R6 ;  /* 0x0000000405067825 */ /* 0x001fca00078e0006 */
[----:B------:R1:W-:Y:S02]  /*0ae0*/  STG.E desc[UR4][R6.64], R4 ;  /* 0x0000000406007986 */ /* 0x0003e4000c101904 */
.L_x_15713:
[----:B------:R-:W-:-:S13]  /*0af0*/  ISETP.GE.AND P0, PT, R12, R19, PT ;  /* 0x000000130c00720c */ /* 0x000fda0003f06270 */
[----:B------:R-:W-:Y:S05]  /*0b00*/  @P0 BRA `(.L_x_15715) ;  /* 0x0000000000340947 */ /* 0x000fea0003800000 */
[----:B-1----:R-:W1:Y:S01]  /*0b10*/  LDC.64 R4, c[0x0][0x220] ;  /* 0x00008800ff047b82 */ /* 0x002e620000000a00 */
[----:B0-----:R-:W-:Y:S02]  /*0b20*/  IMAD.IADD R7, R17, 0x1, R12 ;  /* 0x0000000111077824 */ /* 0x001fe400078e020c */
[----:B------:R-:W-:Y:S02]  /*0b30*/  VIADD R12, R12, 0x80 ;  /* 0x000000800c0c7836 */ /* 0x000fe40000000000 */
[----:B-1----:R-:W-:-:S05]  /*0b40*/  IMAD.WIDE.U32 R4, R7, 0x4, R4 ;  /* 0x0000000407047825 */ /* 0x002fca00078e0004 */
[----:B------:R1:W-:Y:S02]  /*0b50*/  STG.E desc[UR4][R4.64], R3 ;  /* 0x0000000304007986 */ /* 0x0003e4000c101904 */
.L_x_15714:
[----:B------:R-:W-:-:S13]  /*0b60*/  ISETP.GE.AND P0, PT, R12, R19, PT ;  /* 0x000000130c00720c */ /* 0x000fda0003f06270 */
[----:B------:R-:W-:Y:S05]  /*0b70*/  @P0 BREAK B1 ;  /* 0x0000000000010942 */ /* 0x000fea0003800000 */
[----:B------:R-:W-:Y:S05]  /*0b80*/  @P0 BRA `(.L_x_15716) ;  /* 0x0000000000300947 */ /* 0x000fea0003800000 */
[----:B-1----:R-:W1:Y:S01]  /*0b90*/  LDC.64 R4, c[0x0][0x220] ;  /* 0x00008800ff047b82 */ /* 0x002e620000000a00 */
[----:B------:R-:W-:Y:S02]  /*0ba0*/  IMAD.IADD R3, R17, 0x1, R12 ;  /* 0x0000000111037824 */ /* 0x000fe400078e020c */
[----:B------:R-:W-:Y:S02]  /*0bb0*/  VIADD R12, R12, 0x80 ;  /* 0x000000800c0c7836 */ /* 0x000fe40000000000 */
[----:B-1----:R-:W-:-:S05]  /*0bc0*/  IMAD.WIDE.U32 R4, R3, 0x4, R4 ;  /* 0x0000000403047825 */ /* 0x002fca00078e0004 */
[----:B------:R2:W-:Y:S02]  /*0bd0*/  STG.E desc[UR4][R4.64], R2 ;  /* 0x0000000204007986 */ /* 0x0005e4000c101904 */
.L_x_15715:
[----:B------:R-:W-:Y:S05]  /*0be0*/  BSYNC B1 ;  /* 0x0000000000017941 */ /* 0x000fea0003800000 */
.L_x_15711:
[----:B------:R-:W-:-:S13]  /*0bf0*/  ISETP.GE.AND P0, PT, R12, R19, PT ;  /* 0x000000130c00720c */ /* 0x000fda0003f06270 */
[----:B--2---:R-:W2:Y:S01]  /*0c00*/  @!P0 LDC.64 R2, c[0x0][0x220] ;  /* 0x00008800ff028b82 */ /* 0x004ea20000000a00 */
[----:B------:R-:W-:Y:S02]  /*0c10*/  @!P0 IMAD.IADD R5, R17, 0x1, R12 ;  /* 0x0000000111058824 */ /* 0x000fe400078e020c */
[----:B------:R-:W-:Y:S02]  /*0c20*/  @!P0 VIADD R12, R12, 0x80 ;  /* 0x000000800c0c8836 */ /* 0x000fe40000000000 */
[----:B--2---:R-:W-:-:S05]  /*0c30*/  @!P0 IMAD.WIDE.U32 R2, R5, 0x4, R2 ;  /* 0x0000000405028825 */ /* 0x004fca00078e0002 */
[----:B------:R2:W-:Y:S02]  /*0c40*/  @!P0 STG.E desc[UR4][R2.64], R0 ;  /* 0x0000000002008986 */ /* 0x0005e4000c101904 */
.L_x_15716:
[----:B------:R-:W-:Y:S05]  /*0c50*/  BSYNC B0 ;  /* 0x0000000000007941 */ /* 0x000fea0003800000 */
.L_x_15710:
[----:B------:R-:W-:Y:S05]  /*0c60*/  WARPSYNC.ALL ;  /* 0x0000000000007948 */ /* 0x000fea0003800000 */
[----:B------:R-:W-:-:S13]  /*0c70*/  ISETP.GE.AND P0, PT, R12, R19, PT ;  /* 0x000000130c00720c */ /* 0x000fda0003f06270 */
[----:B------:R-:W-:Y:S05]  /*0c80*/  @P0 EXIT ;  /* 0x000000000000094d */ /* 0x000fea0003800000 */
[----:B-12---:R-:W1:Y:S01]  /*0c90*/  LDC.64 R2, c[0x0][0x220] ;  /* 0x00008800ff027b82 */ /* 0x006e620000000a00 */
[----:B------:R-:W-:-:S04]  /*0ca0*/  IMAD.IADD R17, R17, 0x1, R12 ;  /* 0x0000000111117824 */ /* 0x000fc800078e020c */
[----:B-1----:R-:W-:-:S05]  /*0cb0*/  IMAD.WIDE.U32 R2, R17, 0x4, R2 ;  /* 0x0000000411027825 */ /* 0x002fca00078e0002 */
[----:B------:R-:W-:Y:S01]  /*0cc0*/  STG.E desc[UR4][R2.64], R10 ;  /* 0x0000000a02007986 */ /* 0x000fe2000c101904 */
[----:B------:R-:W-:Y:S05]  /*0cd0*/  EXIT ;  /* 0x000000000000794d */ /* 0x000fea0003800000 */
.L_x_15717:
        /* <DEDUP_REMOVED lines=10> */
.L_x_32173:


//--------------------- .text._ZN2at6native29vectorized_elementwise_kernelILi4ENS0_13BUnaryFunctorIiiiZZZNS0_21heaviside_kernel_cudaERNS_18TensorIteratorBaseEENKUlvE_clEvENKUlvE1_clEvEUliiE_EESt5arrayIPcLm2EEEEviT0_T1_ --------------------------
	.section	.text._ZN2at6native29vectorized_elementwise_kernelILi4ENS0_13BUnaryFunctorIiiiZZZNS0_21heaviside_kernel_cudaERNS_18TensorIteratorBaseEENKUlvE_clEvENKUlvE1_clEvEUliiE_EESt5arrayIPcLm2EEEEviT0_T1_,"ax",@progbits
	.align	128
        .global         _ZN2at6native29vectorized_elementwise_kernelILi4ENS0_13BUnaryFunctorIiiiZZZNS0_21heaviside_kernel_cudaERNS_18TensorIteratorBaseEENKUlvE_clEvENKUlvE1_clEvEUliiE_EESt5arrayIPcLm2EEEEviT0_T1_
        .type           _ZN2at6native29vectorized_elementwise_kernelILi4ENS0_13BUnaryFunctorIiiiZZZNS0_21heaviside_kernel_cudaERNS_18TensorIteratorBaseEENKUlvE_clEvENKUlvE1_clEvEUliiE_EESt5arrayIPcLm2EEEEviT0_T1_,@function
        .size           _ZN2at6native29vectorized_elementwise_kernelILi4ENS0_13BUnaryFunctorIiiiZZZNS0_21heaviside_kernel_cudaERNS_18TensorIteratorBaseEENKUlvE_clEvENKUlvE1_clEvEUliiE_EESt5arrayIPcLm2EEEEviT0_T1_,(.L_x_32174 - _ZN2at6native29vectorized_elementwise_kernelILi4ENS0_13BUnaryFunctorIiiiZZZNS0_21heaviside_kernel_cudaERNS_18TensorIteratorBaseEENKUlvE_clEvENKUlvE1_clEvEUliiE_EESt5arrayIPcLm2EEEEviT0_T1_)
        .other          _ZN2at6native29vectorized_elementwise_kernelILi4ENS0_13BUnaryFunctorIiiiZZZNS0_21heaviside_kernel_cudaERNS_18TensorIteratorBaseEENKUlvE_clEvENKUlvE1_clEvEUliiE_EESt5arrayIPcLm2EEEEviT0_T1_,@"STO_CUDA_ENTRY STV_DEFAULT"
_ZN2at6native29vectorized_elementwise_kernelILi4ENS0_13BUnaryFunctorIiiiZZZNS0_21heaviside_kernel_cudaERNS_18TensorIteratorBaseEENKUlvE_clEvENKUlvE1_clEvEUliiE_EESt5arrayIPcLm2EEEEviT0_T1_:
.text._ZN2at6native29vectorized_elementwise_kernelILi4ENS0_13BUnaryFunctorIiiiZZZNS0_21heaviside_kernel_cudaERNS_18TensorIteratorBaseEENKUlvE_clEvENKUlvE1_clEvEUliiE_EESt5arrayIPcLm2EEEEviT0_T1_:
        /* <DEDUP_REMOVED lines=18> */
[C---:B---3--:R-:W-:Y:S02]  /*0120*/  ISETP.GT.AND P4, PT, R12.reuse, RZ, PT ;  /* 0x000000ff0c00720c */ /* 0x048fe40003f84270 */
[C---:B------:R-:W-:Y:S02]  /*0130*/  ISETP.GT.AND P3, PT, R13.reuse, RZ, PT ;  /* 0x000000ff0d00720c */ /* 0x040fe40003f64270 */
[----:B------:R-:W-:Y:S02]  /*0140*/  ISETP.NE.AND P0, PT, R12, RZ, PT ;  /* 0x000000ff0c00720c */ /* 0x000fe40003f05270 */
[----:B------:R-:W-:Y:S02]  /*0150*/  SEL R5, RZ, 0x1, !P4 ;  /* 0x00000001ff057807 */ /* 0x000fe40006000000 */
[----:B------:R-:W-:Y:S02]  /*0160*/  ISETP.NE.AND P1, PT, R13, RZ, PT ;  /* 0x000000ff0d00720c */ /* 0x000fe40003f25270 */
[----:B------:R-:W-:-:S02]  /*0170*/  ISETP.GT.AND P2, PT, R14, RZ, PT ;  /* 0x000000ff0e00720c */ /* 0x000fc40003f44270 */
[----:B------:R-:W-:Y:S02]  /*0180*/  SEL R13, RZ, 0x1, !P3 ;  /* 0x00000001ff0d7807 */ /* 0x000fe40005800000 */
[-C--:B--2---:R-:W-:Y:S02]  /*0190*/  SEL R12, R5, R4.reuse, P0 ;  /* 0x00000004050c7207 */ /* 0x084fe40000000000 */
[----:B------:R-:W-:Y:S02]  /*01a0*/  ISETP.NE.AND P6, PT, R14, RZ, PT ;  /* 0x000000ff0e00720c */ /* 0x000fe40003fc5270 */
[----:B------:R-:W-:Y:S02]  /*01b0*/  SEL R5, RZ, 0x1, !P2 ;  /* 0x00000001ff057807 */ /* 0x000fe40005000000 */
[----:B------:R-:W-:Y:S02]  /*01c0*/  ISETP.GT.AND P5, PT, R15, RZ, PT ;  /* 0x000000ff0f00720c */ /* 0x000fe40003fa4270 */
[----:B------:R-:W-:-:S02]  /*01d0*/  SEL R13, R13, R4, P1 ;  /* 0x000000040d0d7207 */ /* 0x000fc40000800000 */
[----:B----4-:R-:W-:Y:S02]  /*01e0*/  ISETP.NE.AND P1, PT, R8, RZ, PT ;  /* 0x000000ff0800720c */ /* 0x010fe40003f25270 */
[----:B------:R-:W-:Y:S02]  /*01f0*/  ISETP.NE.AND P4, PT, R15, RZ, PT ;  /* 0x000000ff0f00720c */ /* 0x000fe40003f85270 */
[----:B------:R-:W-:Y:S02]  /*0200*/  SEL R14, R5, R4, P6 ;  /* 0x00000004050e7207 */ /* 0x000fe40003000000 */
[----:B------:R-:W-:Y:S02]  /*0210*/  ISETP.GT.AND P0, PT, R9, RZ, PT ;  /* 0x000000ff0900720c */ /* 0x000fe40003f04270 */
[----:B------:R-:W-:Y:S02]  /*0220*/  ISETP.GT.AND P6, PT, R10, RZ, PT ;  /* 0x000000ff0a00720c */ /* 0x000fe40003fc4270 */
[----:B------:R-:W-:-:S02]  /*0230*/  SEL R15, RZ, 0x1, !P5 ;  /* 0x00000001ff0f7807 */ /* 0x000fc40006800000 */
[----:B------:R-:W-:Y:S02]  /*0240*/  ISETP.GT.AND P5, PT, R11, RZ, PT ;  /* 0x000000ff0b00720c */ /* 0x000fe40003fa4270 */
[----:B------:R-:W-:Y:S02]  /*0250*/  ISETP.NE.AND P3, PT, R9, RZ, PT ;  /* 0x000000ff0900720c */ /* 0x000fe40003f65270 */
[----:B------:R-:W-:Y:S02]  /*0260*/  ISETP.NE.AND P2, PT, R10, RZ, PT ;  /* 0x000000ff0a00720c */ /* 0x000fe40003f45270 */
[----:B------:R-:W-:Y:S02]  /*0270*/  SEL R5, RZ, 0x1, !P0 ;  /* 0x00000001ff057807 */ /* 0x000fe40004000000 */
[----:B------:R-:W-:Y:S02]  /*0280*/  SEL R7, RZ, 0x1, !P6 ;  /* 0x00000001ff077807 */ /* 0x000fe40007000000 */
[----:B------:R-:W-:-:S02]  /*0290*/  ISETP.NE.AND P0, PT, R11, RZ, PT ;  /* 0x000000ff0b00720c */ /* 0x000fc40003f05270 */
[----:B------:R-:W-:Y:S02]  /*02a0*/  SEL R9, RZ, 0x1, !P5 ;  /* 0x00000001ff097807 */ /* 0x000fe40006800000 */
[----:B------:R-:W-:Y:S02]  /*02b0*/  ISETP.GT.AND P6, PT, R8, RZ, PT ;  /* 0x000000ff0800720c */ /* 0x000fe40003fc4270 */
[-C--:B------:R-:W-:Y:S02]  /*02c0*/  SEL R6, R7, R4.reuse, P2 ;  /* 0x0000000407067207 */ /* 0x080fe40001000000 */
[-C--:B------:R-:W-:Y:S02]  /*02d0*/  SEL R15, R15, R4.reuse, P4 ;  /* 0x000000040f0f7207 */ /* 0x080fe40002000000 */
[-C--:B------:R-:W-:Y:S02]  /*02e0*/  SEL R5, R5, R4.reuse, P3 ;  /* 0x0000000405057207 */ /* 0x080fe40001800000 */
[----:B------:R-:W-:Y:S01]  /*02f0*/  SEL R7, R9, R4, P0 ;  /* 0x0000000409077207 */ /* 0x000fe20000000000 */
[----:B------:R-:W-:Y:S01]  /*0300*/  STG.E.128 desc[UR4][R2.64], R12 ;  /* 0x0000000c02007986 */ /* 0x000fe2000c101d04 */
[----:B------:R-:W-:-:S05]  /*0310*/  @P1 SEL R4, RZ, 0x1, !P6 ;  /* 0x00000001ff041807 */ /* 0x000fca0007000000 */
[----:B------:R-:W-:Y:S01]  /*0320*/  STG.E.128 desc[UR4][R2.64+0x800], R4 ;  /* 0x0008000402007986 */ /* 0x000fe2000c101d04 */
[----:B------:R-:W-:Y:S05]  /*0330*/  EXIT ;  /* 0x000000000000794d */ /* 0x000fea0003800000 */
.L_x_15718:
        /* <DEDUP_REMOVED lines=112> */
.L_x_15721:
[----:B------:R-:W-:-:S13]  /*0a40*/  ISETP.GE.AND P0, PT, R12, R19, PT ;  /* 0x000000130c00720c */ /* 0x000fda0003f06270 */
[----:B------:R-:W-:Y:S05]  /*0a50*/  @P0 BRA `(.L_x_15723) ;  /* 0x0000000000300947 */ /* 0x000fea0003800000 */
[----:B0-----:R-:W0:Y:S01]  /*0a60*/  LDC.64 R6, c[0x0][0x220] ;  /* 0x00008800ff067b82 */ /* 0x001e220000000a00 */
[----:B------:R-:W-:Y:S02]  /*0a70*/  IMAD.IADD R5, R17, 0x1, R12 ;  /* 0x0000000111057824 */ /* 0x000fe400078e020c */
[----:B------:R-:W-:Y:S02]  /*0a80*/  VIADD R12, R12, 0x80 ;  /* 0x000000800c0c7836 */ /* 0x000fe40000000000 */
[----:B0-----:R-:W-:-:S05]  /*0a90*/  IMAD.WIDE.U32 R6, R5, 0x4, R6 ;  /* 0x0000000405067825 */ /* 0x001fca00078e0006 */
[----:B------:R1:W-:Y:S02]  /*0aa0*/  STG.E desc[UR4][R6.64], R4 ;  /* 0x0000000406007986 */ /* 0x0003e4000c101904 */
.L_x_15722:
[----:B------:R-:W-:-:S13]  /*0ab0*/  ISETP.GE.AND P0, PT, R12, R19, PT ;  /* 0x000000130c00720c */ /* 0x000fda0003f06270 */
[----:B------:R-:W-:Y:S05]  /*0ac0*/  @P0 BRA `(.L_x_15724) ;  /* 0x0000000000340947 */ /* 0x000fea0003800000 */
[----:B-1----:R-:W1:Y:S01]  /*0ad0*/  LDC.64 R4, c[0x0][0x220] ;  /* 0x00008800ff047b82 */ /* 0x002e620000000a00 */
[----:B0-----:R-:W-:Y:S02]  /*0ae0*/  IMAD.IADD R7, R17, 0x1, R12 ;  /* 0x0000000111077824 */ /* 0x001fe400078e020c */
[----:B------:R-:W-:Y:S02]  /*0af0*/  VIADD R12, R12, 0x80 ;  /* 0x000000800c0c7836 */ /* 0x000fe40000000000 */
[----:B-1----:R-:W-:-:S05]  /*0b00*/  IMAD.WIDE.U32 R4, R7, 0x4, R4 ;  /* 0x0000000407047825 */ /* 0x002fca00078e0004 */
[----:B------:R1:W-:Y:S02]  /*0b10*/  STG.E desc[UR4][R4.64], R3 ;  /* 0x0000000304007986 */ /* 0x0003e4000c101904 */
.L_x_15723:
        /* <DEDUP_REMOVED lines=8> */
.L_x_15724:
[----:B------:R-:W-:Y:S05]  /*0ba0*/  BSYNC B1 ;  /* 0x0000000000017941 */ /* 0x000fea0003800000 */
.L_x_15720:
[----:B------:R-:W-:-:S13]  /*0bb0*/  ISETP.GE.AND P0, PT, R12, R19, PT ;  /* 0x000000130c00720c */ /* 0x000fda0003f06270 */
[----:B--2---:R-:W2:Y:S01]  /*0bc0*/  @!P0 LDC.64 R2, c[0x0][0x220] ;  /* 0x00008800ff028b82 */ /* 0x004ea20000000a00 */
[----:B------:R-:W-:Y:S02]  /*0bd0*/  @!P0 IMAD.IADD R5, R17, 0x1, R12 ;  /* 0x0000000111058824 */ /* 0x000fe400078e020c */
[----:B------:R-:W-:Y:S02]  /*0be0*/  @!P0 VIADD R12, R12, 0x80 ;  /* 0x000000800c0c8836 */ /* 0x000fe40000000000 */
[----:B--2---:R-:W-:-:S05]  /*0bf0*/  @!P0 IMAD.WIDE.U32 R2, R5, 0x4, R2 ;  /* 0x0000000405028825 */ /* 0x004fca00078e0002 */
[----:B------:R2:W-:Y:S02]  /*0c00*/  @!P0 STG.E desc[UR4][R2.64], R0 ;  /* 0x0000000002008986 */ /* 0x0005e4000c101904 */
.L_x_15725:
[----:B------:R-:W-:Y:S05]  /*0c10*/  BSYNC B0 ;  /* 0x0000000000007941 */ /* 0x000fea0003800000 */
.L_x_15719:
        /* <DEDUP_REMOVED lines=8> */
.L_x_15726:
        /* <DEDUP_REMOVED lines=14> */
.L_x_32174:


//--------------------- .text._ZN2at6native29vectorized_elementwise_kernelILi8ENS0_13BUnaryFunctorIiiiZZZNS0_21heaviside_kernel_cudaERNS_18TensorIteratorBaseEENKUlvE_clEvENKUlvE1_clEvEUliiE_EESt5arrayIPcLm2EEEEviT0_T1_ --------------------------
	.section	.text._ZN2at6native29vectorized_elementwise_kernelILi8ENS0_13BUnaryFunctorIiiiZZZNS0_21heaviside_kernel_cudaERNS_18TensorIteratorBaseEENKUlvE_clEvENKUlvE1_clEvEUliiE_EESt5arrayIPcLm2EEEEviT0_T1_,"ax",@progbits
	.align	128
        .global         _ZN2at6native29vectorized_elementwise_kernelILi8ENS0_13BUnaryFunctorIiiiZZZNS0_21heaviside_kernel_cudaERNS_18TensorIteratorBaseEENKUlvE_clEvENKUlvE1_clEvEUliiE_EESt5arrayIPcLm2EEEEviT0_T1_
        .type           _ZN2at6native29vectorized_elementwise_kernelILi8ENS0_13BUnaryFunctorIiiiZZZNS0_21heaviside_kernel_cudaERNS_18TensorIteratorBaseEENKUlvE_clEvENKUlvE1_clEvEUliiE_EESt5arrayIPcLm2EEEEviT0_T1_,@function
        .size           _ZN2at6native29vectorized_elementwise_kernelILi8ENS0_13BUnaryFunctorIiiiZZZNS0_21heaviside_kernel_cudaERNS_18TensorIteratorBaseEENKUlvE_clEvENKUlvE1_clEvEUliiE_EESt5arrayIPcLm2EEEEviT0_T1_,(.L_x_32175 - _ZN2at6native29vectorized_elementwise_kernelILi8ENS0_13BUnaryFunctorIiiiZZZNS0_21heaviside_kernel_cudaERNS_18TensorIteratorBaseEENKUlvE_clEvENKUlvE1_clEvEUliiE_EESt5arrayIPcLm2EEEEviT0_T1_)
        .other          _ZN2at6native29vectorized_elementwise_kernelILi8ENS0_13BUnaryFunctorIiiiZZZNS0_21heaviside_kernel_cudaERNS_18TensorIteratorBaseEENKUlvE_clEvENKUlvE1_clEvEUliiE_EESt5arrayIPcLm2EEEEviT0_T1_,@"STO_CUDA_ENTRY STV_DEFAULT"
_ZN2at6native29vectorized_elementwise_kernelILi8ENS0_13BUnaryFunctorIiiiZZZNS0_21heaviside_kernel_cudaERNS_18TensorIteratorBaseEENKUlvE_clEvENKUlvE1_clEvEUliiE_EESt5arrayIPcLm2EEEEviT0_T1_:
.text._ZN2at6native29vectorized_elementwise_kernelILi8ENS0_13BUnaryFunctorIiiiZZZNS0_21heaviside_kernel_cudaERNS_18TensorIteratorBaseEENKUlvE_clEvENKUlvE1_clEvEUliiE_EESt5arrayIPcLm2EEEEviT0_T1_:
        /* <DEDUP_REMOVED lines=52> */
.L_x_15727:
        /* <DEDUP_REMOVED lines=112> */
.L_x_15730:
[----:B------:R-:W-:-:S13]  /*0a40*/  ISETP.GE.AND P0, PT, R12, R19, PT ;  /* 0x000000130c00720c */ /* 0x000fda0003f06270 */
[----:B------:R-:W-:Y:S05]  /*0a50*/  @P0 BRA `(.L_x_15732) ;  /* 0x0000000000300947 */ /* 0x000fea0003800000 */
[----:B0-----:R-:W0:Y:S01]  /*0a60*/  LDC.64 R6, c[0x0][0x220] ;  /* 0x00008800ff067b82 */ /* 0x001e220000000a00 */
[----:B------:R-:W-:Y:S02]  /*0a70*/  IMAD.IADD R5, R17, 0x1, R12 ;  /* 0x0000000111057824 */ /* 0x000fe400078e020c */
[----:B------:R-:W-:Y:S02]  /*0a80*/  VIADD R12, R12, 0x80 ;  /* 0x000000800c0c7836 */ /* 0x000fe40000000000 */
[----:B0-----:R-:W-:-:S05]  /*0a90*/  IMAD.WIDE.U32 R6, R5, 0x4, R6 ;  /* 0x0000000405067825 */ /* 0x001fca00078e0006 */
[----:B------:R1:W-:Y:S02]  /*0aa0*/  STG.E desc[UR4][R6.64], R4 ;  /* 0x0000000406007986 */ /* 0x0003e4000c101904 */
.L_x_15731:
[----:B------:R-:W-:-:S13]  /*0ab0*/  ISETP.GE.AND P0, PT, R12, R19, PT ;  /* 0x000000130c00720c */ /* 0x000fda0003f06270 */
[----:B------:R-:W-:Y:S05]  /*0ac0*/  @P0 BRA `(.L_x_15733) ;  /* 0x0000000000340947 */ /* 0x000fea0003800000 */
[----:B-1----:R-:W1:Y:S01]  /*0ad0*/  LDC.64 R4, c[0x0][0x220] ;  /* 0x00008800ff047b82 */ /* 0x002e620000000a00 */
[----:B0-----:R-:W-:Y:S02]  /*0ae0*/  IMAD.IADD R7, R17, 0x1, R12 ;  /* 0x0000000111077824 */ /* 0x001fe400078e020c */
[----:B------:R-:W-:Y:S02]  /*0af0*/  VIADD R12, R12, 0x80 ;  /* 0x000000800c0c7836 */ /* 0x000fe40000000000 */
[----:B-1----:R-:W-:-:S05]  /*0b00*/  IMAD.WIDE.U32 R4, R7, 0x4, R4 ;  /* 0x0000000407047825 */ /* 0x002fca00078e0004 */
[----:B------:R1:W-:Y:S02]  /*0b10*/  STG.E desc[UR4][R4.64], R3 ;  /* 0x0000000304007986 */ /* 0x0003e4000c101904 */
.L_x_15732:
        /* <DEDUP_REMOVED lines=8> */
.L_x_15733:
[----:B------:R-:W-:Y:S05]  /*0ba0*/  BSYNC B1 ;  /* 0x0000000000017941 */ /* 0x000fea0003800000 */
.L_x_15729:
[----:B------:R-:W-:-:S13]  /*0bb0*/  ISETP.GE.AND P0, PT, R12, R19, PT ;  /* 0x000000130c00720c */ /* 0x000fda0003f06270 */
[----:B--2---:R-:W2:Y:S01]  /*0bc0*/  @!P0 LDC.64 R2, c[0x0][0x220] ;  /* 0x00008800ff028b82 */ /* 0x004ea20000000a00 */
[----:B------:R-:W-:Y:S02]  /*0bd0*/  @!P0 IMAD.IADD R5, R17, 0x1, R12 ;  /* 0x0000000111058824 */ /* 0x000fe400078e020c */
[----:B------:R-:W-:Y:S02]  /*0be0*/  @!P0 VIADD R12, R12, 0x80 ;  /* 0x000000800c0c8836 */ /* 0x000fe40000000000 */
[----:B--2---:R-:W-:-:S05]  /*0bf0*/  @!P0 IMAD.WIDE.U32 R2, R5, 0x4, R2 ;  /* 0x0000000405028825 */ /* 0x004fca00078e0002 */
[----:B------:R2:W-:Y:S02]  /*0c00*/  @!P0 STG.E desc[UR4][R2.64], R0 ;  /* 0x0000000002008986 */ /* 0x0005e4000c101904 */
.L_x_15734:
[----:B------:R-:W-:Y:S05]  /*0c10*/  BSYNC B0 ;  /* 0x0000000000007941 */ /* 0x000fea0003800000 */
.L_x_15728:
        /* <DEDUP_REMOVED lines=8> */
.L_x_15735:
        /* <DEDUP_REMOVED lines=14> */
.L_x_32175:


//--------------------- .text._ZN2at6native18elementwise_kernelILi128ELi4EZNS0_15gpu_kernel_implINS0_13AUnaryFunctorIiiiZZZNS0_21heaviside_kernel_cudaERNS_18TensorIteratorBaseEENKUlvE_clEvENKUlvE1_clEvEUliiE_EEEEvS5_RKT_EUliE_EEviT1_ --------------------------
	.section	.text._ZN2at6native18elementwise_kernelILi128ELi4EZNS0_15gpu_kernel_implINS0_13AUnaryFunctorIiiiZZZNS0_21heaviside_kernel_cudaERNS_18TensorIteratorBaseEENKUlvE_clEvENKUlvE1_clEvEUliiE_EEEEvS5_RKT_EUliE_EEviT1_,"ax",@progbits
	.align	128
        .global         _ZN2at6native18elementwise_kernelILi128ELi4EZNS0_15gpu_kernel_implINS0_13AUnaryFunctorIiiiZZZNS0_21heaviside_kernel_cudaERNS_18TensorIteratorBaseEENKUlvE_clEvENKUlvE1_clEvEUliiE_EEEEvS5_RKT_EUliE_EEviT1_
        .type           _ZN2at6native18elementwise_kernelILi128ELi4EZNS0_15gpu_kernel_implINS0_13AUnaryFunctorIiiiZZZNS0_21heaviside_kernel_cudaERNS_18TensorIteratorBaseEENKUlvE_clEvENKUlvE1_clEvEUliiE_EEEEvS5_RKT_EUliE_EEviT1_,@function
        .size           _ZN2at6native18elementwise_kernelILi128ELi4EZNS0_15gpu_kernel_implINS0_13AUnaryFunctorIiiiZZZNS0_21heaviside_kernel_cudaERNS_18TensorIteratorBaseEENKUlvE_clEvENKUlvE1_clEvEUliiE_EEEEvS5_RKT_EUliE_EEviT1_,(.L_x_32176 - _ZN2at6native18elementwise_kernelILi128ELi4EZNS0_15gpu_kernel_implINS0_13AUnaryFunctorIiiiZZZNS0_21heaviside_kernel_cudaERNS_18TensorIteratorBaseEENKUlvE_clEvENKUlvE1_clEvEUliiE_EEEEvS5_RKT_EUliE_EEviT1_)
        .other          _ZN2at6native18elementwise_kernelILi128ELi4EZNS0_15gpu_kernel_implINS0_13AUnaryFunctorIiiiZZZNS0_21heaviside_kernel_cudaERNS_18TensorIteratorBaseEENKUlvE_clEvENKUlvE1_clEvEUliiE_EEEEvS5_RKT_EUliE_EEviT1_,@"STO_CUDA_ENTRY STV_DEFAULT"
_ZN2at6native18elementwise_kernelILi128ELi4EZNS0_15gpu_kernel_implINS0_13AUnaryFunctorIiiiZZZNS0_21heaviside_kernel_cudaERNS_18TensorIteratorBaseEENKUlvE_clEvENKUlvE1_clEvEUliiE_EEEEvS5_RKT_EUliE_EEviT1_:
.text._ZN2at6native18elementwise_kernelILi128ELi4EZNS0_15gpu_kernel_implINS0_13AUnaryFunctorIiiiZZZNS0_21heaviside_kernel_cudaERNS_18TensorIteratorBaseEENKUlvE_clEvENKUlvE1_clEvEUliiE_EEEEvS5_RKT_EUliE_EEviT1_:
        /* <DEDUP_REMOVED lines=314> */
.L_x_15738:
        /* <DEDUP_REMOVED lines=20> */
.L_x_15742:
[----:B------:R0:W5:Y:S01]  /*14e0*/  LDG.E.U8 R19, desc[UR36][R2.64] ;  /* 0x0000002402137981 */ /* 0x000162000c1e1100 */
[----:B------:R-:W-:Y:S05]  /*14f0*/  BRA `(.L_x_15744) ;  /* 0x0000000c00347947 */ /* 0x000fea0003800000 */
.L_x_15741:
        /* <DEDUP_REMOVED lines=8> */
.L_x_15746:
[----:B------:R0:W5:Y:S01]  /*1580*/  LDG.E R19, desc[UR36][R2.64] ;  /* 0x0000002402137981 */ /* 0x000162000c1e1900 */
[----:B------:R-:W-:Y:S05]  /*1590*/  BRA `(.L_x_15744) ;  /* 0x0000000c000c7947 */ /* 0x000fea0003800000 */
.L_x_15745:
[----:B------:R0:W5:Y:S01]  /*15a0*/  LDG.E.S16 R19, desc[UR36][R2.64] ;  /* 0x0000002402137981 */ /* 0x000162000c1e1700 */
[----:B------:R-:W-:Y:S05]  /*15b0*/  BRA `(.L_x_15744) ;  /* 0x0000000c00047947 */ /* 0x000fea0003800000 */
.L_x_15740:
        /* <DEDUP_REMOVED lines=9> */
.L_x_15748:
[----:B------:R-:W2:Y:S02]  /*1650*/  LDG.E.U16 R2, desc[UR36][R2.64] ;  /* 0x0000002402027981 */ /* 0x000ea4000c1e1500 */
[----:B--2---:R-:W-:-:S06]  /*1660*/  HADD2.F32 R19, -RZ, R2.H0_H0 ;  /* 0x20000002ff137230 */ /* 0x004fcc0000004100 */
[----:B------:R-:W0:Y:S01]  /*1670*/  F2I.FTZ.TRUNC.NTZ R19, R19 ;  /* 0x0000001300137305 */ /* 0x000e22000021f100 */
[----:B------:R-:W-:Y:S05]  /*1680*/  BRA `(.L_x_15744) ;  /* 0x0000000800d07947 */ /* 0x000fea0003800000 */
.L_x_15747:
        /* <DEDUP_REMOVED lines=9> */
.L_x_15750:
[----:B------:R-:W2:Y:S02]  /*1720*/  LDG.E.U16 R2, desc[UR36][R2.64] ;  /* 0x0000002402027981 */ /* 0x000ea4000c1e1500 */
[----:B--2---:R-:W-:-:S06]  /*1730*/  HADD2.F32 R19, -RZ, R2.H0_H0 ;  /* 0x20000002ff137230 */ /* 0x004fcc0000004100 */
[----:B------:R-:W0:Y:S01]  /*1740*/  F2I.FTZ.TRUNC.NTZ R19, R19 ;  /* 0x0000001300137305 */ /* 0x000e22000021f100 */
[----:B------:R-:W-:Y:S05]  /*1750*/  BRA `(.L_x_15744) ;  /* 0x00000008009c7947 */ /* 0x000fea0003800000 */
.L_x_15749:
[----:B------:R-:W2:Y:S02]  /*1760*/  LDG.E.64 R2, desc[UR36][R2.64] ;  /* 0x0000002402027981 */ /* 0x000ea4000c1e1b00 */
[----:B--2---:R0:W1:Y:S01]  /*1770*/  F2I.F64.TRUNC R19, R2 ;  /* 0x0000000200137311 */ /* 0x004062000030d100 */
[----:B------:R-:W-:Y:S05]  /*1780*/  BRA `(.L_x_15744) ;  /* 0x0000000800907947 */ /* 0x000fea0003800000 */
.L_x_15739:
        /* <DEDUP_REMOVED lines=12> */
.L_x_15753:
[----:B------:R-:W2:Y:S02]  /*1850*/  LDG.E.64 R2, desc[UR36][R2.64] ;  /* 0x0000002402027981 */ /* 0x000ea4000c1e1b00 */
[----:B--2---:R0:W1:Y:S01]  /*1860*/  F2I.F64.TRUNC R19, R2 ;  /* 0x0000000200137311 */ /* 0x004062000030d100 */
[----:B------:R-:W-:Y:S05]  /*1870*/  BRA `(.L_x_15744) ;  /* 0x0000000800547947 */ /* 0x000fea0003800000 */
.L_x_15752:
        /* <DEDUP_REMOVED lines=27> */
.L_x_15755:
        /* <DEDUP_REMOVED lines=14> */
.L_x_15754:
[----:B------:R-:W2:Y:S02]  /*1b10*/  LDG.E.U16 R19, desc[UR36][R2.64] ;  /* 0x0000002402137981 */ /* 0x000ea4000c1e1500 */
[----:B--2---:R-:W-:-:S06]  /*1b20*/  IMAD.U32 R19, R19, 0x10000, RZ ;  /* 0x0001000013137824 */ /* 0x004fcc00078e00ff */
[----:B------:R-:W0:Y:S01]  /*1b30*/  F2I.FTZ.TRUNC.NTZ R19, R19 ;  /* 0x0000001300137305 */ /* 0x000e22000021f100 */
[----:B------:R-:W-:Y:S05]  /*1b40*/  BRA `(.L_x_15744) ;  /* 0x0000000400a07947 */ /* 0x000fea0003800000 */
.L_x_15751:
        /* <DEDUP_REMOVED lines=10> */
.L_x_15758:
        /* <DEDUP_REMOVED lines=21> */
.L_x_15762:
[----:B------:R-:W-:Y:S05]  /*1d40*/  BSYNC B1 ;  /* 0x0000000000017941 */ /* 0x000fea0003800000 */
.L_x_15761:
[----:B------:R-:W-:Y:S01]  /*1d50*/  IMAD.SHL.U32 R2, R2, 0x100000, RZ ;  /* 0x0010000002027824 */ /* 0x000fe200078e00ff */
[----:B------:R-:W-:-:S04]  /*1d60*/  LEA R0, R0, 0x3b800000, 0x17 ;  /* 0x3b80000000007811 */ /* 0x000fc800078eb8ff */
[----:B------:R-:W-:-:S07]  /*1d70*/  LOP3.LUT R19, R0, R2, R19, 0xfe, !PT ;  /* 0x0000000200137212 */ /* 0x000fce00078efe13 */
.L_x_15760:
[----:B------:R-:W-:Y:S05]  /*1d80*/  BSYNC B0 ;  /* 0x0000000000007941 */ /* 0x000fea0003800000 */
.L_x_15759:
[----:B------:R-:W1:Y:S01]  /*1d90*/  F2I.FTZ.TRUNC.NTZ R19, R19 ;  /* 0x0000001300137305 */ /* 0x000e62000021f100 */
[----:B------:R-:W-:Y:S05]  /*1da0*/  BRA `(.L_x_15744) ;  /* 0x0000000400087947 */ /* 0x000fea0003800000 */
.L_x_15757:
        /* <DEDUP_REMOVED lines=21> */
.L_x_15766:
[----:B------:R-:W-:Y:S05]  /*1f00*/  BSYNC B1 ;  /* 0x0000000000017941 */ /* 0x000fea0003800000 */
.L_x_15765:
[----:B------:R-:W-:Y:S01]  /*1f10*/  IMAD.SHL.U32 R2, R2, 0x200000, RZ ;  /* 0x0020000002027824 */ /* 0x000fe200078e00ff */
[----:B------:R-:W-:-:S04]  /*1f20*/  LEA R0, R0, 0x37800000, 0x17 ;  /* 0x3780000000007811 */ /* 0x000fc800078eb8ff */
[----:B------:R-:W-:-:S07]  /*1f30*/  LOP3.LUT R19, R0, R2, R19, 0xfe, !PT ;  /* 0x0000000200137212 */ /* 0x000fce00078efe13 */
.L_x_15764:
[----:B------:R-:W-:Y:S05]  /*1f40*/  BSYNC B0 ;  /* 0x0000000000007941 */ /* 0x000fea0003800000 */
.L_x_15763:
[----:B------:R-:W2:Y:S01]  /*1f50*/  F2I.FTZ.TRUNC.NTZ R19, R19 ;  /* 0x0000001300137305 */ /* 0x000ea2000021f100 */
[----:B------:R-:W-:Y:S05]  /*1f60*/  BRA `(.L_x_15744) ;  /* 0x0000000000987947 */ /* 0x000fea0003800000 */
.L_x_15756:
        /* <DEDUP_REMOVED lines=14> */
.L_x_15770:
[----:B------:R-:W-:Y:S05]  /*2050*/  BSYNC B0 ;  /* 0x0000000000007941 */ /* 0x000fea0003800000 */
.L_x_15769:
[----:B------:R-:W4:Y:S01]  /*2060*/  F2I.FTZ.TRUNC.NTZ R19, R19 ;  /* 0x0000001300137305 */ /* 0x000f22000021f100 */
[----:B------:R-:W-:Y:S05]  /*2070*/  BRA `(.L_x_15744) ;  /* 0x0000000000547947 */ /* 0x000fea0003800000 */
.L_x_15743:
        /* <DEDUP_REMOVED lines=17> */
.L_x_15771:
[----:B------:R-:W-:Y:S05]  /*2190*/  BRA `(.L_x_15744) ;  /* 0x00000000000c7947 */ /* 0x000fea0003800000 */
.L_x_15768:
[----:B------:R0:W5:Y:S01]  /*21a0*/  LDG.E R19, desc[UR36][R2.64] ;  /* 0x0000002402137981 */ /* 0x000162000c1e1900 */
[----:B------:R-:W-:Y:S05]  /*21b0*/  BRA `(.L_x_15744) ;  /* 0x0000000000047947 */ /* 0x000fea0003800000 */
.L_x_15767:
[----:B------:R3:W5:Y:S02]  /*21c0*/  LDG.E R19, desc[UR36][R2.64] ;  /* 0x0000002402137981 */ /* 0x000764000c1e1900 */
.L_x_15744:
[----:B0--3--:R-:W0:Y:S01]  /*21d0*/  LDC.U8 R2, c[0x0][0x428] ;  /* 0x00010a00ff027b82 */ /* 0x009e220000000000 */
[----:B------:R-:W-:Y:S02]  /*21e0*/  ULDC UR4, c[0x0][0x424] ;  /* 0x0001090000047ab9 */ /* 0x000fe40000000800 */
[----:B------:R-:W-:Y:S02]  /*21f0*/  ISETP.NE.AND P1, PT, RZ, UR4, PT ;  /* 0x00000004ff007c0c */ /* 0x000fe4000bf25270 */
[----:B------:R-:W-:-:S11]  /*2200*/  ISETP.LT.AND P0, PT, RZ, UR4, PT ;  /* 0x00000004ff007c0c */ /* 0x000fd6000bf01270 */
[----:B-12-45:R-:W-:Y:S02]  /*2210*/  @P1 SEL R19, RZ, 0x1, !P0 ;  /* 0x00000001ff131807 */ /* 0x036fe40004000000 */
        /* <DEDUP_REMOVED lines=13> */
.L_x_15775:
[----:B------:R3:W-:Y:S01]  /*22f0*/  STG.E.U8 desc[UR36][R16.64], R19 ;  /* 0x0000001310007986 */ /* 0x0007e2000c101124 */
[----:B------:R-:W-:Y:S05]  /*2300*/  BRA `(.L_x_15777) ;  /* 0x0000000c00587947 */ /* 0x000fea0003800000 */
.L_x_15774:
        /* <DEDUP_REMOVED lines=10> */
.L_x_15779:
[----:B------:R1:W-:Y:S01]  /*23b0*/  STG.E desc[UR36][R16.64], R19 ;  /* 0x0000001310007986 */ /* 0x0003e2000c101924 */
[----:B------:R-:W-:Y:S05]  /*23c0*/  BRA `(.L_x_15777) ;  /* 0x0000000c00287947 */ /* 0x000fea0003800000 */
.L_x_15778:
[----:B------:R2:W-:Y:S01]  /*23d0*/  STG.E.U16 desc[UR36][R16.64], R19 ;  /* 0x0000001310007986 */ /* 0x0005e2000c101524 */
[----:B------:R-:W-:Y:S05]  /*23e0*/  BRA `(.L_x_15777) ;  /* 0x0000000c00207947 */ /* 0x000fea0003800000 */
.L_x_15773:
        /* <DEDUP_REMOVED lines=9> */
.L_x_15781:
[----:B------:R-:W-:-:S04]  /*2480*/  I2FP.F32.S32 R0, R19 ;  /* 0x0000001300007245 */ /* 0x000fc80000201400 */
[----:B------:R-:W-:-:S05]  /*2490*/  F2FP.F16.F32.PACK_AB R0, RZ, R0 ;  /* 0x00000000ff00723e */ /* 0x000fca00000000ff */
[----:B------:R0:W-:Y:S01]  /*24a0*/  STG.E.U16 desc[UR36][R16.64], R0 ;  /* 0x0000000010007986 */ /* 0x0001e2000c101524 */
[----:B------:R-:W-:Y:S05]  /*24b0*/  BRA `(.L_x_15777) ;  /* 0x0000000800ec7947 */ /* 0x000fea0003800000 */
.L_x_15780:
        /* <DEDUP_REMOVED lines=10> */
.L_x_15783:
[----:B------:R-:W-:-:S04]  /*2560*/  I2FP.F32.S32 R19, R19 ;  /* 0x0000001300137245 */ /* 0x000fc80000201400 */
[----:B------:R-:W-:-:S04]  /*2570*/  F2FP.F16.F32.PACK_AB R3, RZ, R19 ;  /* 0x00000013ff03723e */ /* 0x000fc800000000ff */
[----:B------:R-:W-:-:S05]  /*2580*/  PRMT R3, R3, 0x5410, RZ ;  /* 0x0000541003037816 */ /* 0x000fca00000000ff */
[----:B------:R0:W-:Y:S01]  /*2590*/  STG.E desc[UR36][R16.64], R3 ;  /* 0x0000000310007986 */ /* 0x0001e2000c101924 */
[----:B------:R-:W-:Y:S05]  /*25a0*/  BRA `(.L_x_15777) ;  /* 0x0000000800b07947 */ /* 0x000fea0003800000 */
.L_x_15782:
[----:B------:R-:W0:Y:S02]  /*25b0*/  I2F.F64 R2, R19 ;  /* 0x0000001300027312 */ /* 0x000e240000201c00 */
[----:B0-----:R0:W-:Y:S01]  /*25c0*/  STG.E.64 desc[UR36][R16.64], R2 ;  /* 0x0000000210007986 */ /* 0x0011e2000c101b24 */
[----:B------:R-:W-:Y:S05]  /*25d0*/  BRA `(.L_x_15777) ;  /* 0x0000000800a47947 */ /* 0x000fea0003800000 */
.L_x_15772:
        /* <DEDUP_REMOVED lines=12> */
.L_x_15786:
[----:B------:R-:W0:Y:S01]  /*26a0*/  I2F.F64 R4, R19 ;  /* 0x0000001300047312 */ /* 0x000e220000201c00 */
[----:B------:R-:W-:-:S05]  /*26b0*/  CS2R R6, SRZ ;  /* 0x0000000000067805 */ /* 0x000fca000001ff00 */
[----:B0-----:R0:W-:Y:S01]  /*26c0*/  STG.E.128 desc[UR36][R16.64], R4 ;  /* 0x0000000410007986 */ /* 0x0011e2000c101d24 */
[----:B------:R-:W-:Y:S05]  /*26d0*/  BRA `(.L_x_15777) ;  /* 0x0000000800647947 */ /* 0x000fea0003800000 */
.L_x_15785:
        /* <DEDUP_REMOVED lines=21> */
.L_x_15790:
[----:B------:R-:W-:Y:S05]  /*2830*/  BSYNC B0 ;  /* 0x0000000000007941 */ /* 0x000fea0003800000 */
.L_x_15789:
[----:B------:R-:W-:-:S05]  /*2840*/  LOP3.LUT R3, R0, R3, RZ, 0xfc, !PT ;  /* 0x0000000300037212 */ /* 0x000fca00078efcff */
[----:B------:R0:W-:Y:S01]  /*2850*/  STG.E.U8 desc[UR36][R16.64], R3 ;  /* 0x0000000310007986 */ /* 0x0001e2000c101124 */
[----:B------:R-:W-:Y:S05]  /*2860*/  BRA `(.L_x_15777) ;  /* 0x0000000800007947 */ /* 0x000fea0003800000 */
.L_x_15788:
        /* <DEDUP_REMOVED lines=13> */
.L_x_15792:
[----:B------:R-:W-:Y:S01]  /*2940*/  IMAD.MOV.U32 R0, RZ, RZ, 0x7f ;  /* 0x0000007fff007424 */ /* 0x000fe200078e00ff */
[----:B------:R-:W-:-:S04]  /*2950*/  ISETP.GT.U32.AND P0, PT, R2, 0x7f800000, PT ;  /* 0x7f8000000200780c */ /* 0x000fc80003f04070 */
[----:B------:R-:W-:-:S09]  /*2960*/  SEL R0, R0, 0x7c, P0 ;  /* 0x0000007c00007807 */ /* 0x000fd20000000000 */
.L_x_15793:
[----:B------:R-:W-:Y:S05]  /*2970*/  BSYNC B0 ;  /* 0x0000000000007941 */ /* 0x000fea0003800000 */
.L_x_15791:
[----:B------:R-:W-:-:S04]  /*2980*/  LOP3.LUT R2, R19, 0x80000000, RZ, 0xc0, !PT ;  /* 0x8000000013027812 */ /* 0x000fc800078ec0ff */
[----:B------:R-:W-:-:S04]  /*2990*/  SHF.R.U32.HI R3, RZ, 0x18, R2 ;  /* 0x00000018ff037819 */ /* 0x000fc80000011602 */
[----:B------:R-:W-:-:S05]  /*29a0*/  LOP3.LUT R3, R0, R3, RZ, 0xfc, !PT ;  /* 0x0000000300037212 */ /* 0x000fca00078efcff */
[----:B------:R0:W-:Y:S01]  /*29b0*/  STG.E.U8 desc[UR36][R16.64], R3 ;  /* 0x0000000310007986 */ /* 0x0001e2000c101124 */
[----:B------:R-:W-:Y:S05]  /*29c0*/  BRA `(.L_x_15777) ;  /* 0x0000000400a87947 */ /* 0x000fea0003800000 */
.L_x_15787:
[----:B------:R-:W-:-:S04]  /*29d0*/  I2FP.F32.S32 R0, R19 ;  /* 0x0000001300007245 */ /* 0x000fc80000201400 */
[----:B------:R-:W-:-:S05]  /*29e0*/  F2FP.BF16.F32.PACK_AB R0, RZ, R0 ;  /* 0x00000000ff00723e */ /* 0x000fca00000010ff */
[----:B------:R0:W-:Y:S01]  /*29f0*/  STG.E.U16 desc[UR36][R16.64], R0 ;  /* 0x0000000010007986 */ /* 0x0001e2000c101524 */
[----:B------:R-:W-:Y:S05]  /*2a00*/  BRA `(.L_x_15777) ;  /* 0x0000000400987947 */ /* 0x000fea0003800000 */
.L_x_15784:
        /* <DEDUP_REMOVED lines=10> */
.L_x_15796:
        /* <DEDUP_REMOVED lines=17> */
.L_x_15799:
[----:B------:R-:W-:-:S04]  /*2bc0*/  LOP3.LUT R2, R19, 0x80000000, RZ, 0xc0, !PT ;  /* 0x8000000013027812 */ /* 0x000fc800078ec0ff */
[----:B------:R-:W-:-:S04]  /*2bd0*/  SHF.R.U32.HI R3, RZ, 0x18, R2 ;  /* 0x00000018ff037819 */ /* 0x000fc80000011602 */
[----:B------:R-:W-:-:S04]  /*2be0*/  LOP3.LUT R0, R0, R3, RZ, 0xfc, !PT ;  /* 0x0000000300007212 */ /* 0x000fc800078efcff */
[----:B------:R-:W-:-:S07]  /*2bf0*/  PRMT R8, R0, 0x7610, R8 ;  /* 0x0000761000087816 */ /* 0x000fce0000000008 */
.L_x_15798:
[----:B------:R-:W-:Y:S05]  /*2c00*/  BSYNC B0 ;  /* 0x0000000000007941 */ /* 0x000fea0003800000 */
.L_x_15797:
[----:B------:R0:W-:Y:S01]  /*2c10*/  STG.E.U8 desc[UR36][R16.64], R8 ;  /* 0x0000000810007986 */ /* 0x0001e2000c101124 */
[----:B------:R-:W-:Y:S05]  /*2c20*/  BRA `(.L_x_15777) ;  /* 0x0000000400107947 */ /* 0x000fea0003800000 */
.L_x_15795:
        /* <DEDUP_REMOVED lines=17> */
.L_x_15802:
[----:B------:R-:W-:-:S04]  /*2d40*/  LOP3.LUT R2, R19, 0x80000000, RZ, 0xc0, !PT ;  /* 0x8000000013027812 */ /* 0x000fc800078ec0ff */
[----:B------:R-:W-:-:S04]  /*2d50*/  SHF.R.U32.HI R3, RZ, 0x18, R2 ;  /* 0x00000018ff037819 */ /* 0x000fc80000011602 */
[----:B------:R-:W-:-:S04]  /*2d60*/  LOP3.LUT R0, R0, R3, RZ, 0xfc, !PT ;  /* 0x0000000300007212 */ /* 0x000fc800078efcff */
[----:B------:R-:W-:-:S07]  /*2d70*/  PRMT R8, R0, 0x7610, R8 ;  /* 0x0000761000087816 */ /* 0x000fce0000000008 */
.L_x_15801:
[----:B------:R-:W-:Y:S05]  /*2d80*/  BSYNC B0 ;  /* 0x0000000000007941 */ /* 0x000fea0003800000 */
.L_x_15800:
[----:B------:R0:W-:Y:S01]  /*2d90*/  STG.E.U8 desc[UR36][R16.64], R8 ;  /* 0x0000000810007986 */ /* 0x0001e2000c101124 */
[----:B------:R-:W-:Y:S05]  /*2da0*/  BRA `(.L_x_15777) ;  /* 0x0000000000b07947 */ /* 0x000fea0003800000 */
.L_x_15794:
[----:B------:R-:W-:-:S13]  /*2db0*/  ISETP.NE.AND P0, PT, R0, 0x1c, PT ;  /* 0x0000001c0000780c */ /* 0x000fda0003f05270 */
[----:B------:R-:W-:Y:S05]  /*2dc0*/  @!P0 BRA `(.L_x_15803) ;  /* 0x0000000000a48947 */ /* 0x000fea0003800000 */
[----:B------:R-:W-:-:S13]  /*2dd0*/  ISETP.NE.AND P0, PT, R0, 0x1d, PT ;  /* 0x0000001d0000780c */ /* 0x000fda0003f05270 */
[----:B------:R-:W-:Y:S05]  /*2de0*/  @!P0 BRA `(.L_x_15804) ;  /* 0x00000000008c8947 */ /* 0x000fea0003800000 */
[----:B------:R-:W-:-:S13]  /*2df0*/  ISETP.NE.AND P0, PT, R0, 0x2c, PT ;  /* 0x0000002c0000780c */ /* 0x000fda0003f05270 */
[----:B------:R-:W-:Y:S05]  /*2e00*/  @P0 BRA `(.L_x_15776) ;  /* 0x0000000000400947 */ /* 0x000fea0003800000 */
[----:B------:R-:W-:Y:S01]  /*2e10*/  I2FP.F32.S32 R19, R19 ;  /* 0x0000001300137245 */ /* 0x000fe20000201400 */
        /* <DEDUP_REMOVED lines=15> */
.L_x_15776:
        /* <DEDUP_REMOVED lines=16> */
.L_x_15805:
[----:B------:R-:W-:Y:S05]  /*3010*/  BRA `(.L_x_15777) ;  /* 0x0000000000147947 */ /* 0x000fea0003800000 */
.L_x_15804:
[--C-:B------:R-:W-:Y:S01]  /*3020*/  SHF.R.S32.HI R3, RZ, 0x1f, R19.reuse ;  /* 0x0000001fff037819 */ /* 0x100fe20000011413 */
[----:B------:R-:W-:-:S05]  /*3030*/  IMAD.MOV.U32 R2, RZ, RZ, R19 ;  /* 0x000000ffff027224 */ /* 0x000fca00078e0013 */
[----:B------:R0:W-:Y:S01]  /*3040*/  STG.E.64 desc[UR36][R16.64], R2 ;  /* 0x0000000210007986 */ /* 0x0001e2000c101b24 */
[----:B------:R-:W-:Y:S05]  /*3050*/  BRA `(.L_x_15777) ;  /* 0x0000000000047947 */ /* 0x000fea0003800000 */
.L_x_15803:
[----:B------:R0:W-:Y:S02]  /*3060*/  STG.E desc[UR36][R16.64], R19 ;  /* 0x0000001310007986 */ /* 0x0001e4000c101924 */
.L_x_15777:
[----:B------:R-:W-:-:S04]  /*3070*/  IMAD R18, R23, 0x200, R18 ;  /* 0x0000020017127824 */ /* 0x000fc800078e0212 */
[----:B01234-:R-:W-:-:S07]  /*3080*/  VIADD R19, R18, 0x80 ;  /* 0x0000008012137836 */ /* 0x01ffce0000000000 */
.L_x_15737:
[----:B------:R-:W-:Y:S05]  /*3090*/  BSYNC B6 ;  /* 0x0000000000067941 */ /* 0x000fea0003800000 */
.L_x_15736:
[----:B------:R-:W-:Y:S01]  /*30a0*/  ULDC UR4, c[0x0][0x210] ;  /* 0x0000840000047ab9 */ /* 0x000fe20000000800 */
[----:B------:R-:W-:Y:S01]  /*30b0*/  BSSY B6, `(.L_x_15806) ;  /* 0x00002ff000067945 */ /* 0x000fe20003800000 */
[----:B------:R-:W-:-:S13]  /*30c0*/  ISETP.GE.AND P0, PT, R19, UR4, PT ;  /* 0x0000000413007c0c */ /* 0x000fda000bf06270 */
[----:B------:R-:W-:Y:S05]  /*30d0*/  @P0 BRA `(.L_x_15807) ;  /* 0x0000002c00f00947 */ /* 0x000fea0003800000 */
[----:B------:R-:W0:Y:S01]  /*30e0*/  LDC R6, c[0x0][0x218] ;  /* 0x00008600ff067b82 */ /* 0x000e220000000800 */
[----:B------:R-:W-:Y:S02]  /*30f0*/  IMAD.MOV.U32 R0, RZ, RZ, RZ ;  /* 0x000000ffff007224 */ /* 0x000fe400078e00ff */
        /* <DEDUP_REMOVED lines=301> */
.L_x_15808:
        /* <DEDUP_REMOVED lines=20> */
.L_x_15812:
[----:B------:R0:W5:Y:S01]  /*4510*/  LDG.E.U8 R18, desc[UR36][R2.64] ;  /* 0x0000002402127981 */ /* 0x000162000c1e1100 */
[----:B------:R-:W-:Y:S05]  /*4520*/  BRA `(.L_x_15814) ;  /* 0x0000000c00347947 */ /* 0x000fea0003800000 */
.L_x_15811:
        /* <DEDUP_REMOVED lines=8> */
.L_x_15816:
[----:B------:R0:W5:Y:S01]  /*45b0*/  LDG.E R18, desc[UR36][R2.64] ;  /* 0x0000002402127981 */ /* 0x000162000c1e1900 */
[----:B------:R-:W-:Y:S05]  /*45c0*/  BRA `(.L_x_15814) ;  /* 0x0000000c000c7947 */ /* 0x000fea0003800000 */
.L_x_15815:
[----:B------:R0:W5:Y:S01]  /*45d0*/  LDG.E.S16 R18, desc[UR36][R2.64] ;  /* 0x0000002402127981 */ /* 0x000162000c1e1700 */
[----:B------:R-:W-:Y:S05]  /*45e0*/  BRA `(.L_x_15814) ;  /* 0x0000000c00047947 */ /* 0x000fea0003800000 */
.L_x_15810:
        /* <DEDUP_REMOVED lines=9> */
.L_x_15818:
[----:B------:R-:W2:Y:S02]  /*4680*/  LDG.E.U16 R2, desc[UR36][R2.64] ;  /* 0x0000002402027981 */ /* 0x000ea4000c1e1500 */
[----:B--2---:R-:W-:-:S06]  /*4690*/  HADD2.F32 R18, -RZ, R2.H0_H0 ;  /* 0x20000002ff127230 */ /* 0x004fcc0000004100 */
[----:B------:R-:W0:Y:S01]  /*46a0*/  F2I.FTZ.TRUNC.NTZ R18, R18 ;  /* 0x0000001200127305 */ /* 0x000e22000021f100 */
[----:B------:R-:W-:Y:S05]  /*46b0*/  BRA `(.L_x_15814) ;  /* 0x0000000800d07947 */ /* 0x000fea0003800000 */
.L_x_15817:
        /* <DEDUP_REMOVED lines=9> */
.L_x_15820:
[----:B------:R-:W2:Y:S02]  /*4750*/  LDG.E.U16 R2, desc[UR36][R2.64] ;  /* 0x0000002402027981 */ /* 0x000ea4000c1e1500 */
[----:B--2---:R-:W-:-:S06]  /*4760*/  HADD2.F32 R18, -RZ, R2.H0_H0 ;  /* 0x20000002ff127230 */ /* 0x004fcc0000004100 */
[----:B------:R-:W0:Y:S01]  /*4770*/  F2I.FTZ.TRUNC.NTZ R18, R18 ;  /* 0x0000001200127305 */ /* 0x000e22000021f100 */
[----:B------:R-:W-:Y:S05]  /*4780*/  BRA `(.L_x_15814) ;  /* 0x00000008009c7947 */ /* 0x000fea0003800000 */
.L_x_15819:
[----:B------:R-:W2:Y:S02]  /*4790*/  LDG.E.64 R2, desc[UR36][R2.64] ;  /* 0x0000002402027981 */ /* 0x000ea4000c1e1b00 */
[----:B--2---:R0:W1:Y:S01]  /*47a0*/  F2I.F64.TRUNC R18, R2 ;  /* 0x0000000200127311 */ /* 0x004062000030d100 */
[----:B------:R-:W-:Y:S05]  /*47b0*/  BRA `(.L_x_15814) ;  /* 0x0000000800907947 */ /* 0x000fea0003800000 */
.L_x_15809:
        /* <DEDUP_REMOVED lines=12> */
.L_x_15823:
[----:B------:R-:W2:Y:S02]  /*4880*/  LDG.E.64 R2, desc[UR36][R2.64] ;  /* 0x0000002402027981 */ /* 0x000ea4000c1e1b00 */
[----:B--2---:R0:W1:Y:S01]  /*4890*/  F2I.F64.TRUNC R18, R2 ;  /* 0x0000000200127311 */ /* 0x004062000030d100 */
[----:B------:R-:W-:Y:S05]  /*48a0*/  BRA `(.L_x_15814) ;  /* 0x0000000800547947 */ /* 0x000fea0003800000 */
.L_x_15822:
        /* <DEDUP_REMOVED lines=27> */
.L_x_15825:
        /* <DEDUP_REMOVED lines=14> */
.L_x_15824:
[----:B------:R-:W2:Y:S02]  /*4b40*/  LDG.E.U16 R18, desc[UR36][R2.64] ;  /* 0x0000002402127981 */ /* 0x000ea4000c1e1500 */
[----:B--2---:R-:W-:-:S06]  /*4b50*/  IMAD.U32 R18, R18, 0x10000, RZ ;  /* 0x0001000012127824 */ /* 0x004fcc00078e00ff */
[----:B------:R-:W0:Y:S01]  /*4b60*/  F2I.FTZ.TRUNC.NTZ R18, R18 ;  /* 0x0000001200127305 */ /* 0x000e22000021f100 */
[----:B------:R-:W-:Y:S05]  /*4b70*/  BRA `(.L_x_15814) ;  /* 0x0000000400a07947 */ /* 0x000fea0003800000 */
.L_x_15821:
        /* <DEDUP_REMOVED lines=10> */
.L_x_15828:
        /* <DEDUP_REMOVED lines=21> */
.L_x_15832:
[----:B------:R-:W-:Y:S05]  /*4d70*/  BSYNC B1 ;  /* 0x0000000000017941 */ /* 0x000fea0003800000 */
.L_x_15831:
[----:B------:R-:W-:Y:S01]  /*4d80*/  IMAD.SHL.U32 R2, R2, 0x100000, RZ ;  /* 0x0010000002027824 */ /* 0x000fe200078e00ff */
[----:B------:R-:W-:-:S04]  /*4d90*/  LEA R3, R0, 0x3b800000, 0x17 ;  /* 0x3b80000000037811 */ /* 0x000fc800078eb8ff */
[----:B------:R-:W-:-:S07]  /*4da0*/  LOP3.LUT R18, R3, R2, R18, 0xfe, !PT ;  /* 0x0000000203127212 */ /* 0x000fce00078efe12 */
.L_x_15830:
[----:B------:R-:W-:Y:S05]  /*4db0*/  BSYNC B0 ;  /* 0x0000000000007941 */ /* 0x000fea0003800000 */
.L_x_15829:
[----:B------:R-:W1:Y:S01]  /*4dc0*/  F2I.FTZ.TRUNC.NTZ R18, R18 ;  /* 0x0000001200127305 */ /* 0x000e62000021f100 */
[----:B------:R-:W-:Y:S05]  /*4dd0*/  BRA `(.L_x_15814) ;  /* 0x0000000400087947 */ /* 0x000fea0003800000 */
.L_x_15827:
        /* <DEDUP_REMOVED lines=21> */
.L_x_15836:
[----:B------:R-:W-:Y:S05]  /*4f30*/  BSYNC B1 ;  /* 0x0000000000017941 */ /* 0x000fea0003800000 */
.L_x_15835:
[----:B------:R-:W-:Y:S01]  /*4f40*/  IMAD.SHL.U32 R2, R2, 0x200000, RZ ;  /* 0x0020000002027824 */ /* 0x000fe200078e00ff */
[----:B------:R-:W-:-:S04]  /*4f50*/  LEA R3, R0, 0x37800000, 0x17 ;  /* 0x3780000000037811 */ /* 0x000fc800078eb8ff */
[----:B------:R-:W-:-:S07]  /*4f60*/  LOP3.LUT R18, R3, R2, R18, 0xfe, !PT ;  /* 0x0000000203127212 */ /* 0x000fce00078efe12 */
.L_x_15834:
[----:B------:R-:W-:Y:S05]  /*4f70*/  BSYNC B0 ;  /* 0x0000000000007941 */ /* 0x000fea0003800000 */
.L_x_15833:
[----:B------:R-:W2:Y:S01]  /*4f80*/  F2I.FTZ.TRUNC.NTZ R18, R18 ;  /* 0x0000001200127305 */ /* 0x000ea2000021f100 */
[----:B------:R-:W-:Y:S05]  /*4f90*/  BRA `(.L_x_15814) ;  /* 0x0000000000987947 */ /* 0x000fea0003800000 */
.L_x_15826:
        /* <DEDUP_REMOVED lines=14> */
.L_x_15840:
[----:B------:R-:W-:Y:S05]  /*5080*/  BSYNC B0 ;  /* 0x0000000000007941 */ /* 0x000fea0003800000 */
.L_x_15839:
[----:B------:R-:W0:Y:S01]  /*5090*/  F2I.FTZ.TRUNC.NTZ R18, R18 ;  /* 0x0000001200127305 */ /* 0x000e22000021f100 */
[----:B------:R-:W-:Y:S05]  /*50a0*/  BRA `(.L_x_15814) ;  /* 0x0000000000547947 */ /* 0x000fea0003800000 */
.L_x_15813:
        /* <DEDUP_REMOVED lines=17> */
.L_x_15841:
[----:B------:R-:W-:Y:S05]  /*51c0*/  BRA `(.L_x_15814) ;  /* 0x00000000000c7947 */ /* 0x000fea0003800000 */
.L_x_15838:
[----:B------:R4:W5:Y:S01]  /*51d0*/  LDG.E R18, desc[UR36][R2.64] ;  /* 0x0000002402127981 */ /* 0x000962000c1e1900 */
[----:B------:R-:W-:Y:S05]  /*51e0*/  BRA `(.L_x_15814) ;  /* 0x0000000000047947 */ /* 0x000fea0003800000 */
.L_x_15837:
[----:B------:R3:W5:Y:S02]  /*51f0*/  LDG.E R18, desc[UR36][R2.64] ;  /* 0x0000002402127981 */ /* 0x000764000c1e1900 */
.L_x_15814:
[----:B0--34-:R-:W0:Y:S01]  /*5200*/  LDC.U8 R3, c[0x0][0x428] ;  /* 0x00010a00ff037b82 */ /* 0x019e220000000000 */
[----:B------:R-:W-:Y:S01]  /*5210*/  ULDC UR4, c[0x0][0x424] ;  /* 0x0001090000047ab9 */ /* 0x000fe20000000800 */
[----:B-12--5:R-:W-:Y:S01]  /*5220*/  IMAD.MOV.U32 R2, RZ, RZ, R18 ;  /* 0x000000ffff027224 */ /* 0x026fe200078e0012 */
        /* <DEDUP_REMOVED lines=16> */
.L_x_15845:
[----:B------:R0:W-:Y:S01]  /*5330*/  STG.E.U8 desc[UR36][R16.64], R2 ;  /* 0x0000000210007986 */ /* 0x0001e2000c101124 */
[----:B------:R-:W-:Y:S05]  /*5340*/  BRA `(.L_x_15847) ;  /* 0x0000000c00507947 */ /* 0x000fea0003800000 */
.L_x_15844:
        /* <DEDUP_REMOVED lines=9> */
.L_x_15849:
[----:B------:R0:W-:Y:S01]  /*53e0*/  STG.E desc[UR36][R16.64], R2 ;  /* 0x0000000210007986 */ /* 0x0001e2000c101924 */
[----:B------:R-:W-:Y:S05]  /*53f0*/  BRA `(.L_x_15847) ;  /* 0x0000000c00247947 */ /* 0x000fea0003800000 */
.L_x_15848:
[----:B------:R0:W-:Y:S01]  /*5400*/  STG.E.U16 desc[UR36][R16.64], R2 ;  /* 0x0000000210007986 */ /* 0x0001e2000c101524 */
[----:B------:R-:W-:Y:S05]  /*5410*/  BRA `(.L_x_15847) ;  /* 0x0000000c001c7947 */ /* 0x000fea0003800000 */
.L_x_15843:
        /* <DEDUP_REMOVED lines=9> */
.L_x_15851:
[----:B------:R-:W-:-:S04]  /*54b0*/  I2FP.F32.S32 R0, R2 ;  /* 0x0000000200007245 */ /* 0x000fc80000201400 */
[----:B------:R-:W-:-:S05]  /*54c0*/  F2FP.F16.F32.PACK_AB R0, RZ, R0 ;  /* 0x00000000ff00723e */ /* 0x000fca00000000ff */
[----:B------:R0:W-:Y:S01]  /*54d0*/  STG.E.U16 desc[UR36][R16.64], R0 ;  /* 0x0000000010007986 */ /* 0x0001e2000c101524 */
[----:B------:R-:W-:Y:S05]  /*54e0*/  BRA `(.L_x_15847) ;  /* 0x0000000800e87947 */ /* 0x000fea0003800000 */
.L_x_15850:
        /* <DEDUP_REMOVED lines=10> */
.L_x_15853:
[----:B------:R-:W-:-:S04]  /*5590*/  I2FP.F32.S32 R2, R2 ;  /* 0x0000000200027245 */ /* 0x000fc80000201400 */
[----:B------:R-:W-:-:S04]  /*55a0*/  F2FP.F16.F32.PACK_AB R3, RZ, R2 ;  /* 0x00000002ff03723e */ /* 0x000fc800000000ff */
[----:B------:R-:W-:-:S05]  /*55b0*/  PRMT R3, R3, 0x5410, RZ ;  /* 0x0000541003037816 */ /* 0x000fca00000000ff */
[----:B------:R0:W-:Y:S01]  /*55c0*/  STG.E desc[UR36][R16.64], R3 ;  /* 0x0000000310007986 */ /* 0x0001e2000c101924 */
[----:B------:R-:W-:Y:S05]  /*55d0*/  BRA `(.L_x_15847) ;  /* 0x0000000800ac7947 */ /* 0x000fea0003800000 */
.L_x_15852:
[----:B------:R-:W0:Y:S02]  /*55e0*/  I2F.F64 R2, R2 ;  /* 0x0000000200027312 */ /* 0x000e240000201c00 */
[----:B0-----:R0:W-:Y:S01]  /*55f0*/  STG.E.64 desc[UR36][R16.64], R2 ;  /* 0x0000000210007986 */ /* 0x0011e2000c101b24 */
[----:B------:R-:W-:Y:S05]  /*5600*/  BRA `(.L_x_15847) ;  /* 0x0000000800a07947 */ /* 0x000fea0003800000 */
.L_x_15842:
        /* <DEDUP_REMOVED lines=12> */
.L_x_15856:
[----:B------:R-:W0:Y:S01]  /*56d0*/  I2F.F64 R4, R2 ;  /* 0x0000000200047312 */ /* 0x000e220000201c00 */
[----:B------:R-:W-:-:S05]  /*56e0*/  CS2R R6, SRZ ;  /* 0x0000000000067805 */ /* 0x000fca000001ff00 */
[----:B0-----:R0:W-:Y:S01]  /*56f0*/  STG.E.128 desc[UR36][R16.64], R4 ;  /* 0x0000000410007986 */ /* 0x0011e2000c101d24 */
[----:B------:R-:W-:Y:S05]  /*5700*/  BRA `(.L_x_15847) ;  /* 0x0000000800607947 */ /* 0x000fea0003800000 */
.L_x_15855:
        /* <DEDUP_REMOVED lines=21> */
.L_x_15860:
[----:B------:R-:W-:Y:S05]  /*5860*/  BSYNC B0 ;  /* 0x0000000000007941 */ /* 0x000fea0003800000 */
.L_x_15859:
[----:B------:R-:W-:-:S05]  /*5870*/  LOP3.LUT R3, R0, R3, RZ, 0xfc, !PT ;  /* 0x0000000300037212 */ /* 0x000fca00078efcff */
[----:B------:R0:W-:Y:S01]  /*5880*/  STG.E.U8 desc[UR36][R16.64], R3 ;  /* 0x0000000310007986 */ /* 0x0001e2000c101124 */
[----:B------:R-:W-:Y:S05]  /*5890*/  BRA `(.L_x_15847) ;  /* 0x0000000400fc7947 */ /* 0x000fea0003800000 */
.L_x_15858:
        /* <DEDUP_REMOVED lines=13> */
.L_x_15862:
[----:B------:R-:W-:Y:S01]  /*5970*/  IMAD.MOV.U32 R0, RZ, RZ, 0x7f ;  /* 0x0000007fff007424 */ /* 0x000fe200078e00ff */
[----:B------:R-:W-:-:S04]  /*5980*/  ISETP.GT.U32.AND P0, PT, R2, 0x7f800000, PT ;  /* 0x7f8000000200780c */ /* 0x000fc80003f04070 */
[----:B------:R-:W-:-:S09]  /*5990*/  SEL R0, R0, 0x7c, P0 ;  /* 0x0000007c00007807 */ /* 0x000fd20000000000 */
.L_x_15863:
[----:B------:R-:W-:Y:S05]  /*59a0*/  BSYNC B0 ;  /* 0x0000000000007941 */ /* 0x000fea0003800000 */
.L_x_15861:
[----:B------:R-:W-:-:S04]  /*59b0*/  LOP3.LUT R2, R3, 0x80000000, RZ, 0xc0, !PT ;  /* 0x8000000003027812 */ /* 0x000fc800078ec0ff */
[----:B------:R-:W-:-:S04]  /*59c0*/  SHF.R.U32.HI R3, RZ, 0x18, R2 ;  /* 0x00000018ff037819 */ /* 0x000fc80000011602 */
[----:B------:R-:W-:-:S05]  /*59d0*/  LOP3.LUT R3, R0, R3, RZ, 0xfc, !PT ;  /* 0x0000000300037212 */ /* 0x000fca00078efcff */
[----:B------:R0:W-:Y:S01]  /*59e0*/  STG.E.U8 desc[UR36][R16.64], R3 ;  /* 0x0000000310007986 */ /* 0x0001e2000c101124 */
[----:B------:R-:W-:Y:S05]  /*59f0*/  BRA `(.L_x_15847) ;  /* 0x0000000400a47947 */ /* 0x000fea0003800000 */
.L_x_15857:
[----:B------:R-:W-:-:S04]  /*5a00*/  I2FP.F32.S32 R0, R2 ;  /* 0x0000000200007245 */ /* 0x000fc80000201400 */
[----:B------:R-:W-:-:S05]  /*5a10*/  F2FP.BF16.F32.PACK_AB R0, RZ, R0 ;  /* 0x00000000ff00723e */ /* 0x000fca00000010ff */
[----:B------:R0:W-:Y:S01]  /*5a20*/  STG.E.U16 desc[UR36][R16.64], R0 ;  /* 0x0000000010007986 */ /* 0x0001e2000c101524 */
[----:B------:R-:W-:Y:S05]  /*5a30*/  BRA `(.L_x_15847) ;  /* 0x0000000400947947 */ /* 0x000fea0003800000 */
.L_x_15854:
        /* <DEDUP_REMOVED lines=10> */
.L_x_15866:
        /* <DEDUP_REMOVED lines=17> */
.L_x_15869:
[----:B------:R-:W-:-:S04]  /*5bf0*/  LOP3.LUT R2, R3, 0x80000000, RZ, 0xc0, !PT ;  /* 0x8000000003027812 */ /* 0x000fc800078ec0ff */
[----:B------:R-:W-:-:S04]  /*5c00*/  SHF.R.U32.HI R3, RZ, 0x18, R2 ;  /* 0x00000018ff037819 */ /* 0x000fc80000011602 */
[----:B------:R-:W-:-:S04]  /*5c10*/  LOP3.LUT R0, R0, R3, RZ, 0xfc, !PT ;  /* 0x0000000300007212 */ /* 0x000fc800078efcff */
[----:B------:R-:W-:-:S07]  /*5c20*/  PRMT R8, R0, 0x7610, R8 ;  /* 0x0000761000087816 */ /* 0x000fce0000000008 */
.L_x_15868:
[----:B------:R-:W-:Y:S05]  /*5c30*/  BSYNC B0 ;  /* 0x0000000000007941 */ /* 0x000fea0003800000 */
.L_x_15867:
[----:B------:R3:W-:Y:S01]  /*5c40*/  STG.E.U8 desc[UR36][R16.64], R8 ;  /* 0x0000000810007986 */ /* 0x0007e2000c101124 */
[----:B------:R-:W-:Y:S05]  /*5c50*/  BRA `(.L_x_15847) ;  /* 0x00000004000c7947 */ /* 0x000fea0003800000 */
.L_x_15865:
        /* <DEDUP_REMOVED lines=17> */
.L_x_15872:
[----:B------:R-:W-:-:S04]  /*5d70*/  LOP3.LUT R2, R3, 0x80000000, RZ, 0xc0, !PT ;  /* 0x8000000003027812 */ /* 0x000fc800078ec0ff */
[----:B------:R-:W-:-:S04]  /*5d80*/  SHF.R.U32.HI R3, RZ, 0x18, R2 ;  /* 0x00000018ff037819 */ /* 0x000fc80000011602 */
[----:B------:R-:W-:-:S04]  /*5d90*/  LOP3.LUT R0, R0, R3, RZ, 0xfc, !PT ;  /* 0x0000000300007212 */ /* 0x000fc800078efcff */
[----:B------:R-:W-:-:S07]  /*5da0*/  PRMT R8, R0, 0x7610, R8 ;  /* 0x0000761000087816 */ /* 0x000fce0000000008 */
.L_x_15871:
[----:B------:R-:W-:Y:S05]  /*5db0*/  BSYNC B0 ;  /* 0x0000000000007941 */ /* 0x000fea0003800000 */
.L_x_15870:
[----:B------:R0:W-:Y:S01]  /*5dc0*/  STG.E.U8 desc[UR36][R16.64], R8 ;  /* 0x0000000810007986 */ /* 0x0001e2000c101124 */
[----:B------:R-:W-:Y:S05]  /*5dd0*/  BRA `(.L_x_15847) ;  /* 0x0000000000ac7947 */ /* 0x000fea0003800000 */
.L_x_15864:
        /* <DEDUP_REMOVED lines=22> */
.L_x_15846:
        /* <DEDUP_REMOVED lines=16> */
.L_x_15875:
[----:B------:R-:W-:Y:S05]  /*6040*/  BRA `(.L_x_15847) ;  /* 0x0000000000107947 */ /* 0x000fea0003800000 */
.L_x_15874:
[----:B------:R-:W-:-:S05]  /*6050*/  SHF.R.S32.HI R3, RZ, 0x1f, R2 ;  /* 0x0000001fff037819 */ /* 0x000fca0000011402 */
[----:B------:R2:W-:Y:S01]  /*6060*/  STG.E.64 desc[UR36][R16.64], R2 ;  /* 0x0000000210007986 */ /* 0x0005e2000c101b24 */
[----:B------:R-:W-:Y:S05]  /*6070*/  BRA `(.L_x_15847) ;  /* 0x0000000000047947 */ /* 0x000fea0003800000 */
.L_x_15873:
[----:B------:R0:W-:Y:S02]  /*6080*/  STG.E desc[UR36][R16.64], R2 ;  /* 0x0000000210007986 */ /* 0x0001e4000c101924 */
.L_x_15847:
[----:B------:R-:W-:-:S07]  /*6090*/  VIADD R19, R19, 0x80 ;  /* 0x0000008013137836 */ /* 0x000fce0000000000 */
.L_x_15807:
[----:B------:R-:W-:Y:S05]  /*60a0*/  BSYNC B6 ;  /* 0x0000000000067941 */ /* 0x000fea0003800000 */
.L_x_15806:
        /* <DEDUP_REMOVED lines=307> */
.L_x_15878:
        /* <DEDUP_REMOVED lines=20> */
.L_x_15882:
[----:B------:R0:W5:Y:S01]  /*7520*/  LDG.E.U8 R18, desc[UR36][R2.64] ;  /* 0x0000002402127981 */ /* 0x000162000c1e1100 */
[----:B------:R-:W-:Y:S05]  /*7530*/  BRA `(.L_x_15884) ;  /* 0x0000000c00347947 */ /* 0x000fea0003800000 */
.L_x_15881:
        /* <DEDUP_REMOVED lines=8> */
.L_x_15886:
[----:B------:R0:W5:Y:S01]  /*75c0*/  LDG.E R18, desc[UR36][R2.64] ;  /* 0x0000002402127981 */ /* 0x000162000c1e1900 */
[----:B------:R-:W-:Y:S05]  /*75d0*/  BRA `(.L_x_15884) ;  /* 0x0000000c000c7947 */ /* 0x000fea0003800000 */
.L_x_15885:
[----:B------:R0:W5:Y:S01]  /*75e0*/  LDG.E.S16 R18, desc[UR36][R2.64] ;  /* 0x0000002402127981 */ /* 0x000162000c1e1700 */
[----:B------:R-:W-:Y:S05]  /*75f0*/  BRA `(.L_x_15884) ;  /* 0x0000000c00047947 */ /* 0x000fea0003800000 */
.L_x_15880:
        /* <DEDUP_REMOVED lines=9> */
.L_x_15888:
[----:B------:R-:W2:Y:S02]  /*7690*/  LDG.E.U16 R2, desc[UR36][R2.64] ;  /* 0x0000002402027981 */ /* 0x000ea4000c1e1500 */
[----:B--2---:R-:W-:-:S06]  /*76a0*/  HADD2.F32 R18, -RZ, R2.H0_H0 ;  /* 0x20000002ff127230 */ /* 0x004fcc0000004100 */
[----:B------:R-:W0:Y:S01]  /*76b0*/  F2I.FTZ.TRUNC.NTZ R18, R18 ;  /* 0x0000001200127305 */ /* 0x000e22000021f100 */
[----:B------:R-:W-:Y:S05]  /*76c0*/  BRA `(.L_x_15884) ;  /* 0x0000000800d07947 */ /* 0x000fea0003800000 */
.L_x_15887:
        /* <DEDUP_REMOVED lines=9> */
.L_x_15890:
[----:B------:R-:W2:Y:S02]  /*7760*/  LDG.E.U16 R2, desc[UR36][R2.64] ;  /* 0x0000002402027981 */ /* 0x000ea4000c1e1500 */
[----:B--2---:R-:W-:-:S06]  /*7770*/  HADD2.F32 R18, -RZ, R2.H0_H0 ;  /* 0x20000002ff127230 */ /* 0x004fcc0000004100 */
[----:B------:R-:W0:Y:S01]  /*7780*/  F2I.FTZ.TRUNC.NTZ R18, R18 ;  /* 0x0000001200127305 */ /* 0x000e22000021f100 */
[----:B------:R-:W-:Y:S05]  /*7790*/  BRA `(.L_x_15884) ;  /* 0x00000008009c7947 */ /* 0x000fea0003800000 */
.L_x_15889:
[----:B------:R-:W2:Y:S02]  /*77a0*/  LDG.E.64 R2, desc[UR36][R2.64] ;  /* 0x0000002402027981 */ /* 0x000ea4000c1e1b00 */
[----:B--2---:R0:W1:Y:S01]  /*77b0*/  F2I.F64.TRUNC R18, R2 ;  /* 0x0000000200127311 */ /* 0x004062000030d100 */
[----:B------:R-:W-:Y:S05]  /*77c0*/  BRA `(.L_x_15884) ;  /* 0x0000000800907947 */ /* 0x000fea0003800000 */
.L_x_15879:
        /* <DEDUP_REMOVED lines=12> */
.L_x_15893:
[----:B------:R-:W2:Y:S02]  /*7890*/  LDG.E.64 R2, desc[UR36][R2.64] ;  /* 0x0000002402027981 */ /* 0x000ea4000c1e1b00 */
[----:B--2---:R0:W1:Y:S01]  /*78a0*/  F2I.F64.TRUNC R18, R2 ;  /* 0x0000000200127311 */ /* 0x004062000030d100 */
[----:B------:R-:W-:Y:S05]  /*78b0*/  BRA `(.L_x_15884) ;  /* 0x0000000800547947 */ /* 0x000fea0003800000 */
.L_x_15892:
        /* <DEDUP_REMOVED lines=27> */
.L_x_15895:
        /* <DEDUP_REMOVED lines=14> */
.L_x_15894:
[----:B------:R-:W2:Y:S02]  /*7b50*/  LDG.E.U16 R18, desc[UR36][R2.64] ;  /* 0x0000002402127981 */ /* 0x000ea4000c1e1500 */
[----:B--2---:R-:W-:-:S06]  /*7b60*/  IMAD.U32 R18, R18, 0x10000, RZ ;  /* 0x0001000012127824 */ /* 0x004fcc00078e00ff */
[----:B------:R-:W0:Y:S01]  /*7b70*/  F2I.FTZ.TRUNC.NTZ R18, R18 ;  /* 0x0000001200127305 */ /* 0x000e22000021f100 */
[----:B------:R-:W-:Y:S05]  /*7b80*/  BRA `(.L_x_15884) ;  /* 0x0000000400a07947 */ /* 0x000fea0003800000 */
.L_x_15891:
        /* <DEDUP_REMOVED lines=10> */
.L_x_15898:
        /* <DEDUP_REMOVED lines=21> */
.L_x_15902:
[----:B------:R-:W-:Y:S05]  /*7d80*/  BSYNC B1 ;  /* 0x0000000000017941 */ /* 0x000fea0003800000 */
.L_x_15901:
[----:B------:R-:W-:Y:S01]  /*7d90*/  IMAD.SHL.U32 R2, R2, 0x100000, RZ ;  /* 0x0010000002027824 */ /* 0x000fe200078e00ff */
[----:B------:R-:W-:-:S04]  /*7da0*/  LEA R3, R0, 0x3b800000, 0x17 ;  /* 0x3b80000000037811 */ /* 0x000fc800078eb8ff */
[----:B------:R-:W-:-:S07]  /*7db0*/  LOP3.LUT R18, R3, R2, R18, 0xfe, !PT ;  /* 0x0000000203127212 */ /* 0x000fce00078efe12 */
.L_x_15900:
[----:B------:R-:W-:Y:S05]  /*7dc0*/  BSYNC B0 ;  /* 0x0000000000007941 */ /* 0x000fea0003800000 */
.L_x_15899:
[----:B------:R-:W1:Y:S01]  /*7dd0*/  F2I.FTZ.TRUNC.NTZ R18, R18 ;  /* 0x0000001200127305 */ /* 0x000e62000021f100 */
[----:B------:R-:W-:Y:S05]  /*7de0*/  BRA `(.L_x_15884) ;  /* 0x0000000400087947 */ /* 0x000fea0003800000 */
.L_x_15897:
        /* <DEDUP_REMOVED lines=21> */
.L_x_15906:
[----:B------:R-:W-:Y:S05]  /*7f40*/  BSYNC B1 ;  /* 0x0000000000017941 */ /* 0x000fea0003800000 */
.L_x_15905:
[----:B------:R-:W-:Y:S01]  /*7f50*/  IMAD.SHL.U32 R2, R2, 0x200000, RZ ;  /* 0x0020000002027824 */ /* 0x000fe200078e00ff */
[----:B------:R-:W-:-:S04]  /*7f60*/  LEA R3, R0, 0x37800000, 0x17 ;  /* 0x3780000000037811 */ /* 0x000fc800078eb8ff */
[----:B------:R-:W-:-:S07]  /*7f70*/  LOP3.LUT R18, R3, R2, R18, 0xfe, !PT ;  /* 0x0000000203127212 */ /* 0x000fce00078efe12 */
.L_x_15904:
[----:B------:R-:W-:Y:S05]  /*7f80*/  BSYNC B0 ;  /* 0x0000000000007941 */ /* 0x000fea0003800000 */
.L_x_15903:
[----:B------:R-:W2:Y:S01]  /*7f90*/  F2I.FTZ.TRUNC.NTZ R18, R18 ;  /* 0x0000001200127305 */ /* 0x000ea2000021f100 */
[----:B------:R-:W-:Y:S05]  /*7fa0*/  BRA `(.L_x_15884) ;  /* 0x0000000000987947 */ /* 0x000fea0003800000 */
.L_x_15896:
        /* <DEDUP_REMOVED lines=14> */
.L_x_15910:
[----:B------:R-:W-:Y:S05]  /*8090*/  BSYNC B0 ;  /* 0x0000000000007941 */ /* 0x000fea0003800000 */
.L_x_15909:
[----:B------:R-:W4:Y:S01]  /*80a0*/  F2I.FTZ.TRUNC.NTZ R18, R18 ;  /* 0x0000001200127305 */ /* 0x000f22000021f100 */
[----:B------:R-:W-:Y:S05]  /*80b0*/  BRA `(.L_x_15884) ;  /* 0x0000000000547947 */ /* 0x000fea0003800000 */
.L_x_15883:
        /* <DEDUP_REMOVED lines=17> */
.L_x_15911:
[----:B------:R-:W-:Y:S05]  /*81d0*/  BRA `(.L_x_15884) ;  /* 0x00000000000c7947 */ /* 0x000fea0003800000 */
.L_x_15908:
[----:B------:R3:W5:Y:S01]  /*81e0*/  LDG.E R18, desc[UR36][R2.64] ;  /* 0x0000002402127981 */ /* 0x000762000c1e1900 */
[----:B------:R-:W-:Y:S05]  /*81f0*/  BRA `(.L_x_15884) ;  /* 0x0000000000047947 */ /* 0x000fea0003800000 */
.L_x_15907:
[----:B------:R0:W5:Y:S02]  /*8200*/  LDG.E R18, desc[UR36][R2.64] ;  /* 0x0000002402127981 */ /* 0x000164000c1e1900 */
.L_x_15884:
[----:B0--3--:R-:W0:Y:S01]  /*8210*/  LDC.U8 R3, c[0x0][0x428] ;  /* 0x00010a00ff037b82 */ /* 0x009e220000000000 */
[----:B------:R-:W-:Y:S01]  /*8220*/  ULDC UR4, c[0x0][0x424] ;  /* 0x0001090000047ab9 */ /* 0x000fe20000000800 */
[----:B-12-45:R-:W-:Y:S01]  /*8230*/  IMAD.MOV.U32 R2, RZ, RZ, R18 ;  /* 0x000000ffff027224 */ /* 0x036fe200078e0012 */
        /* <DEDUP_REMOVED lines=16> */
.L_x_15915:
[----:B------:R3:W-:Y:S01]  /*8340*/  STG.E.U8 desc[UR36][R16.64], R2 ;  /* 0x0000000210007986 */ /* 0x0007e2000c101124 */
[----:B------:R-:W-:Y:S05]  /*8350*/  BRA `(.L_x_15917) ;  /* 0x0000000c00507947 */ /* 0x000fea0003800000 */
.L_x_15914:
        /* <DEDUP_REMOVED lines=9> */
.L_x_15919:
[----:B------:R2:W-:Y:S01]  /*83f0*/  STG.E desc[UR36][R16.64], R2 ;  /* 0x0000000210007986 */ /* 0x0005e2000c101924 */
[----:B------:R-:W-:Y:S05]  /*8400*/  BRA `(.L_x_15917) ;  /* 0x0000000c00247947 */ /* 0x000fea0003800000 */
.L_x_15918:
[----:B------:R0:W-:Y:S01]  /*8410*/  STG.E.U16 desc[UR36][R16.64], R2 ;  /* 0x0000000210007986 */ /* 0x0001e2000c101524 */
[----:B------:R-:W-:Y:S05]  /*8420*/  BRA `(.L_x_15917) ;  /* 0x0000000c001c7947 */ /* 0x000fea0003800000 */
.L_x_15913:
        /* <DEDUP_REMOVED lines=9> */
.L_x_15921:
[----:B------:R-:W-:-:S04]  /*84c0*/  I2FP.F32.S32 R0, R2 ;  /* 0x0000000200007245 */ /* 0x000fc80000201400 */
[----:B------:R-:W-:-:S05]  /*84d0*/  F2FP.F16.F32.PACK_AB R0, RZ, R0 ;  /* 0x00000000ff00723e */ /* 0x000fca00000000ff */
[----:B------:R0:W-:Y:S01]  /*84e0*/  STG.E.U16 desc[UR36][R16.64], R0 ;  /* 0x0000000010007986 */ /* 0x0001e2000c101524 */
[----:B------:R-:W-:Y:S05]  /*84f0*/  BRA `(.L_x_15917) ;  /* 0x0000000800e87947 */ /* 0x000fea0003800000 */
.L_x_15920:
        /* <DEDUP_REMOVED lines=10> */
.L_x_15923:
[----:B------:R-:W-:-:S04]  /*85a0*/  I2FP.F32.S32 R2, R2 ;  /* 0x0000000200027245 */ /* 0x000fc80000201400 */
[----:B------:R-:W-:-:S04]  /*85b0*/  F2FP.F16.F32.PACK_AB R3, RZ, R2 ;  /* 0x00000002ff03723e */ /* 0x000fc800000000ff */
[----:B------:R-:W-:-:S05]  /*85c0*/  PRMT R3, R3, 0x5410, RZ ;  /* 0x0000541003037816 */ /* 0x000fca00000000ff */
[----:B------:R0:W-:Y:S01]  /*85d0*/  STG.E desc[UR36][R16.64], R3 ;  /* 0x0000000310007986 */ /* 0x0001e2000c101924 */
[----:B------:R-:W-:Y:S05]  /*85e0*/  BRA `(.L_x_15917) ;  /* 0x0000000800ac7947 */ /* 0x000fea0003800000 */
.L_x_15922:
[----:B------:R-:W0:Y:S02]  /*85f0*/  I2F.F64 R2, R2 ;  /* 0x0000000200027312 */ /* 0x000e240000201c00 */
[----:B0-----:R0:W-:Y:S01]  /*8600*/  STG.E.64 desc[UR36][R16.64], R2 ;  /* 0x0000000210007986 */ /* 0x0011e2000c101b24 */
[----:B------:R-:W-:Y:S05]  /*8610*/  BRA `(.L_x_15917) ;  /* 0x0000000800a07947 */ /* 0x000fea0003800000 */
.L_x_15912:
        /* <DEDUP_REMOVED lines=12> */
.L_x_15926:
[----:B------:R-:W0:Y:S01]  /*86e0*/  I2F.F64 R4, R2 ;  /* 0x0000000200047312 */ /* 0x000e220000201c00 */
[----:B------:R-:W-:-:S05]  /*86f0*/  CS2R R6, SRZ ;  /* 0x0000000000067805 */ /* 0x000fca000001ff00 */
[----:B0-----:R0:W-:Y:S01]  /*8700*/  STG.E.128 desc[UR36][R16.64], R4 ;  /* 0x0000000410007986 */ /* 0x0011e2000c101d24 */
[----:B------:R-:W-:Y:S05]  /*8710*/  BRA `(.L_x_15917) ;  /* 0x0000000800607947 */ /* 0x000fea0003800000 */
.L_x_15925:
        /* <DEDUP_REMOVED lines=21> */
.L_x_15930:
[----:B------:R-:W-:Y:S05]  /*8870*/  BSYNC B0 ;  /* 0x0000000000007941 */ /* 0x000fea0003800000 */
.L_x_15929:
[----:B------:R-:W-:-:S05]  /*8880*/  LOP3.LUT R3, R0, R3, RZ, 0xfc, !PT ;  /* 0x0000000300037212 */ /* 0x000fca00078efcff */
[----:B------:R0:W-:Y:S01]  /*8890*/  STG.E.U8 desc[UR36][R16.64], R3 ;  /* 0x0000000310007986 */ /* 0x0001e2000c101124 */
[----:B------:R-:W-:Y:S05]  /*88a0*/  BRA `(.L_x_15917) ;  /* 0x0000000400fc7947 */ /* 0x000fea0003800000 */
.L_x_15928:
        /* <DEDUP_REMOVED lines=13> */
.L_x_15932:
[----:B------:R-:W-:Y:S01]  /*8980*/  IMAD.MOV.U32 R0, RZ, RZ, 0x7f ;  /* 0x0000007fff007424 */ /* 0x000fe200078e00ff */
[----:B------:R-:W-:-:S04]  /*8990*/  ISETP.GT.U32.AND P0, PT, R2, 0x7f800000, PT ;  /* 0x7f8000000200780c */ /* 0x000fc80003f04070 */
[----:B------:R-:W-:-:S09]  /*89a0*/  SEL R0, R0, 0x7c, P0 ;  /* 0x0000007c00007807 */ /* 0x000fd20000000000 */
.L_x_15933:
[----:B------:R-:W-:Y:S05]  /*89b0*/  BSYNC B0 ;  /* 0x0000000000007941 */ /* 0x000fea0003800000 */
.L_x_15931:
[----:B------:R-:W-:-:S04]  /*89c0*/  LOP3.LUT R2, R3, 0x80000000, RZ, 0xc0, !PT ;  /* 0x8000000003027812 */ /* 0x000fc800078ec0ff */
[----:B------:R-:W-:-:S04]  /*89d0*/  SHF.R.U32.HI R3, RZ, 0x18, R2 ;  /* 0x00000018ff037819 */ /* 0x000fc80000011602 */
[----:B------:R-:W-:-:S05]  /*89e0*/  LOP3.LUT R3, R0, R3, RZ, 0xfc, !PT ;  /* 0x0000000300037212 */ /* 0x000fca00078efcff */
[----:B------:R0:W-:Y:S01]  /*89f0*/  STG.E.U8 desc[UR36][R16.64], R3 ;  /* 0x0000000310007986 */ /* 0x0001e2000c101124 */
[----:B------:R-:W-:Y:S05]  /*8a00*/  BRA `(.L_x_15917) ;  /* 0x0000000400a47947 */ /* 0x000fea0003800000 */
.L_x_15927:
[----:B------:R-:W-:-:S04]  /*8a10*/  I2FP.F32.S32 R0, R2 ;  /* 0x0000000200007245 */ /* 0x000fc80000201400 */
[----:B------:R-:W-:-:S05]  /*8a20*/  F2FP.BF16.F32.PACK_AB R0, RZ, R0 ;  /* 0x00000000ff00723e */ /* 0x000fca00000010ff */
[----:B------:R0:W-:Y:S01]  /*8a30*/  STG.E.U16 desc[UR36][R16.64], R0 ;  /* 0x0000000010007986 */ /* 0x0001e2000c101524 */
[----:B------:R-:W-:Y:S05]  /*8a40*/  BRA `(.L_x_15917) ;  /* 0x0000000400947947 */ /* 0x000fea0003800000 */
.L_x_15924:
        /* <DEDUP_REMOVED lines=10> */
.L_x_15936:
        /* <DEDUP_REMOVED lines=17> */
.L_x_15939:
[----:B------:R-:W-:-:S04]  /*8c00*/  LOP3.LUT R2, R3, 0x80000000, RZ, 0xc0, !PT ;  /* 0x8000000003027812 */ /* 0x000fc800078ec0ff */
[----:B------:R-:W-:-:S04]  /*8c10*/  SHF.R.U32.HI R3, RZ, 0x18, R2 ;  /* 0x00000018ff037819 */ /* 0x000fc80000011602 */
[----:B------:R-:W-:-:S04]  /*8c20*/  LOP3.LUT R0, R0, R3, RZ, 0xfc, !PT ;  /* 0x0000000300007212 */ /* 0x000fc800078efcff */
[----:B------:R-:W-:-:S07]  /*8c30*/  PRMT R8, R0, 0x7610, R8 ;  /* 0x0000761000087816 */ /* 0x000fce0000000008 */
.L_x_15938:
[----:B------:R-:W-:Y:S05]  /*8c40*/  BSYNC B0 ;  /* 0x0000000000007941 */ /* 0x000fea0003800000 */
.L_x_15937:
[----:B------:R0:W-:Y:S01]  /*8c50*/  STG.E.U8 desc[UR36][R16.64], R8 ;  /* 0x0000000810007986 */ /* 0x0001e2000c101124 */
[----:B------:R-:W-:Y:S05]  /*8c60*/  BRA `(.L_x_15917) ;  /* 0x00000004000c7947 */ /* 0x000fea0003800000 */
.L_x_15935:
        /* <DEDUP_REMOVED lines=17> */
.L_x_15942:
[----:B------:R-:W-:-:S04]  /*8d80*/  LOP3.LUT R2, R3, 0x80000000, RZ, 0xc0, !PT ;  /* 0x8000000003027812 */ /* 0x000fc800078ec0ff */
[----:B------:R-:W-:-:S04]  /*8d90*/  SHF.R.U32.HI R3, RZ, 0x18, R2 ;  /* 0x00000018ff037819 */ /* 0x000fc80000011602 */
[----:B------:R-:W-:-:S04]  /*8da0*/  LOP3.LUT R0, R0, R3, RZ, 0xfc, !PT ;  /* 0x0000000300007212 */ /* 0x000fc800078efcff */
[----:B------:R-:W-:-:S07]  /*8db0*/  PRMT R8, R0, 0x7610, R8 ;  /* 0x0000761000087816 */ /* 0x000fce0000000008 */
.L_x_15941:
[----:B------:R-:W-:Y:S05]  /*8dc0*/  BSYNC B0 ;  /* 0x0000000000007941 */ /* 0x000fea0003800000 */
.L_x_15940:
[----:B------:R0:W-:Y:S01]  /*8dd0*/  STG.E.U8 desc[UR36][R16.64], R8 ;  /* 0x0000000810007986 */ /* 0x0001e2000c101124 */
[----:B------:R-:W-:Y:S05]  /*8de0*/  BRA `(.L_x_15917) ;  /* 0x0000000000ac7947 */ /* 0x000fea0003800000 */
.L_x_15934:
        /* <DEDUP_REMOVED lines=22> */
.L_x_15916:
        /* <DEDUP_REMOVED lines=16> */
.L_x_15945:
[----:B------:R-:W-:Y:S05]  /*9050*/  BRA `(.L_x_15917) ;  /* 0x0000000000107947 */ /* 0x000fea0003800000 */
.L_x_15944:
[----:B------:R-:W-:-:S05]  /*9060*/  SHF.R.S32.HI R3, RZ, 0x1f, R2 ;  /* 0x0000001fff037819 */ /* 0x000fca0000011402 */
[----:B------:R0:W-:Y:S01]  /*9070*/  STG.E.64 desc[UR36][R16.64], R2 ;  /* 0x0000000210007986 */ /* 0x0001e2000c101b24 */
[----:B------:R-:W-:Y:S05]  /*9080*/  BRA `(.L_x_15917) ;  /* 0x0000000000047947 */ /* 0x000fea0003800000 */
.L_x_15943:
[----:B------:R0:W-:Y:S02]  /*9090*/  STG.E desc[UR36][R16.64], R2 ;  /* 0x0000000210007986 */ /* 0x0001e4000c101924 */
.L_x_15917:
[----:B------:R-:W-:-:S07]  /*90a0*/  VIADD R19, R19, 0x80 ;  /* 0x0000008013137836 */ /* 0x000fce0000000000 */
.L_x_15877:
[----:B------:R-:W-:Y:S05]  /*90b0*/  BSYNC B6 ;  /* 0x0000000000067941 */ /* 0x000fea0003800000 */
.L_x_15876:
        /* <DEDUP_REMOVED lines=306> */
.L_x_15946:
        /* <DEDUP_REMOVED lines=20> */
.L_x_15950:
[----:B------:R4:W5:Y:S01]  /*a520*/  LDG.E.U8 R18, desc[UR36][R2.64] ;  /* 0x0000002402127981 */ /* 0x000962000c1e1100 */
[----:B------:R-:W-:Y:S05]  /*a530*/  BRA `(.L_x_15952) ;  /* 0x0000000c00347947 */ /* 0x000fea0003800000 */
.L_x_15949:
        /* <DEDUP_REMOVED lines=8> */
.L_x_15954:
[----:B------:R2:W5:Y:S01]  /*a5c0*/  LDG.E R18, desc[UR36][R2.64] ;  /* 0x0000002402127981 */ /* 0x000562000c1e1900 */
[----:B------:R-:W-:Y:S05]  /*a5d0*/  BRA `(.L_x_15952) ;  /* 0x0000000c000c7947 */ /* 0x000fea0003800000 */
.L_x_15953:
[----:B------:R0:W5:Y:S01]  /*a5e0*/  LDG.E.S16 R18, desc[UR36][R2.64] ;  /* 0x0000002402127981 */ /* 0x000162000c1e1700 */
[----:B------:R-:W-:Y:S05]  /*a5f0*/  BRA `(.L_x_15952) ;  /* 0x0000000c00047947 */ /* 0x000fea0003800000 */
.L_x_15948:
        /* <DEDUP_REMOVED lines=9> */
.L_x_15956:
[----:B------:R-:W2:Y:S02]  /*a690*/  LDG.E.U16 R2, desc[UR36][R2.64] ;  /* 0x0000002402027981 */ /* 0x000ea4000c1e1500 */
[----:B--2---:R-:W-:-:S06]  /*a6a0*/  HADD2.F32 R18, -RZ, R2.H0_H0 ;  /* 0x20000002ff127230 */ /* 0x004fcc0000004100 */
[----:B------:R-:W0:Y:S01]  /*a6b0*/  F2I.FTZ.TRUNC.NTZ R18, R18 ;  /* 0x0000001200127305 */ /* 0x000e22000021f100 */
[----:B------:R-:W-:Y:S05]  /*a6c0*/  BRA `(.L_x_15952) ;  /* 0x0000000800d07947 */ /* 0x000fea0003800000 */
.L_x_15955:
        /* <DEDUP_REMOVED lines=9> */
.L_x_15958:
[----:B------:R-:W2:Y:S02]  /*a760*/  LDG.E.U16 R2, desc[UR36][R2.64] ;  /* 0x0000002402027981 */ /* 0x000ea4000c1e1500 */
[----:B--2---:R-:W-:-:S06]  /*a770*/  HADD2.F32 R18, -RZ, R2.H0_H0 ;  /* 0x20000002ff127230 */ /* 0x004fcc0000004100 */
[----:B------:R-:W0:Y:S01]  /*a780*/  F2I.FTZ.TRUNC.NTZ R18, R18 ;  /* 0x0000001200127305 */ /* 0x000e22000021f100 */
[----:B------:R-:W-:Y:S05]  /*a790*/  BRA `(.L_x_15952) ;  /* 0x00000008009c7947 */ /* 0x000fea0003800000 */
.L_x_15957:
[----:B------:R-:W2:Y:S02]  /*a7a0*/  LDG.E.64 R2, desc[UR36][R2.64] ;  /* 0x0000002402027981 */ /* 0x000ea4000c1e1b00 */
[----:B--2---:R0:W1:Y:S01]  /*a7b0*/  F2I.F64.TRUNC R18, R2 ;  /* 0x0000000200127311 */ /* 0x004062000030d100 */
[----:B------:R-:W-:Y:S05]  /*a7c0*/  BRA `(.L_x_15952) ;  /* 0x0000000800907947 */ /* 0x000fea0003800000 */
.L_x_15947:
        /* <DEDUP_REMOVED lines=12> */
.L_x_15961:
[----:B------:R-:W2:Y:S02]  /*a890*/  LDG.E.64 R2, desc[UR36][R2.64] ;  /* 0x0000002402027981 */ /* 0x000ea4000c1e1b00 */
[----:B--2---:R0:W1:Y:S01]  /*a8a0*/  F2I.F64.TRUNC R18, R2 ;  /* 0x0000000200127311 */ /* 0x004062000030d100 */
[----:B------:R-:W-:Y:S05]  /*a8b0*/  BRA `(.L_x_15952) ;  /* 0x0000000800547947 */ /* 0x000fea0003800000 */
.L_x_15960:
        /* <DEDUP_REMOVED lines=27> */
.L_x_15963:
        /* <DEDUP_REMOVED lines=14> */
.L_x_15962:
[----:B------:R-:W2:Y:S02]  /*ab50*/  LDG.E.U16 R18, desc[UR36][R2.64] ;  /* 0x0000002402127981 */ /* 0x000ea4000c1e1500 */
[----:B--2---:R-:W-:-:S06]  /*ab60*/  IMAD.U32 R18, R18, 0x10000, RZ ;  /* 0x0001000012127824 */ /* 0x004fcc00078e00ff */
[----:B------:R-:W0:Y:S01]  /*ab70*/  F2I.FTZ.TRUNC.NTZ R18, R18 ;  /* 0x0000001200127305 */ /* 0x000e22000021f100 */
[----:B------:R-:W-:Y:S05]  /*ab80*/  BRA `(.L_x_15952) ;  /* 0x0000000400a07947 */ /* 0x000fea0003800000 */
.L_x_15959:
        /* <DEDUP_REMOVED lines=10> */
.L_x_15966:
        /* <DEDUP_REMOVED lines=21> */
.L_x_15970:
[----:B------:R-:W-:Y:S05]  /*ad80*/  BSYNC B1 ;  /* 0x0000000000017941 */ /* 0x000fea0003800000 */
.L_x_15969:
[----:B------:R-:W-:Y:S01]  /*ad90*/  IMAD.SHL.U32 R2, R2, 0x100000, RZ ;  /* 0x0010000002027824 */ /* 0x000fe200078e00ff */
[----:B------:R-:W-:-:S04]  /*ada0*/  LEA R3, R0, 0x3b800000, 0x17 ;  /* 0x3b80000000037811 */ /* 0x000fc800078eb8ff */
[----:B------:R-:W-:-:S07]  /*adb0*/  LOP3.LUT R18, R3, R2, R18, 0xfe, !PT ;  /* 0x0000000203127212 */ /* 0x000fce00078efe12 */
.L_x_15968:
[----:B------:R-:W-:Y:S05]  /*adc0*/  BSYNC B0 ;  /* 0x0000000000007941 */ /* 0x000fea0003800000 */
.L_x_15967:
[----:B------:R-:W0:Y:S01]  /*add0*/  F2I.FTZ.TRUNC.NTZ R18, R18 ;  /* 0x0000001200127305 */ /* 0x000e22000021f100 */
[----:B------:R-:W-:Y:S05]  /*ade0*/  BRA `(.L_x_15952) ;  /* 0x0000000400087947 */ /* 0x000fea0003800000 */
.L_x_15965:
        /* <DEDUP_REMOVED lines=21> */
.L_x_15974:
[----:B------:R-:W-:Y:S05]  /*af40*/  BSYNC B1 ;  /* 0x0000000000017941 */ /* 0x000fea0003800000 */
.L_x_15973:
[----:B------:R-:W-:Y:S01]  /*af50*/  IMAD.SHL.U32 R2, R2, 0x200000, RZ ;  /* 0x0020000002027824 */ /* 0x000fe200078e00ff */
[----:B------:R-:W-:-:S04]  /*af60*/  LEA R3, R0, 0x37800000, 0x17 ;  /* 0x3780000000037811 */ /* 0x000fc800078eb8ff */
[----:B------:R-:W-:-:S07]  /*af70*/  LOP3.LUT R18, R3, R2, R18, 0xfe, !PT ;  /* 0x0000000203127212 */ /* 0x000fce00078efe12 */
.L_x_15972:
[----:B------:R-:W-:Y:S05]  /*af80*/  BSYNC B0 ;  /* 0x0000000000007941 */ /* 0x000fea0003800000 */
.L_x_15971:
[----:B------:R-:W0:Y:S01]  /*af90*/  F2I.FTZ.TRUNC.NTZ R18, R18 ;  /* 0x0000001200127305 */ /* 0x000e22000021f100 */
[----:B------:R-:W-:Y:S05]  /*afa0*/  BRA `(.L_x_15952) ;  /* 0x0000000000987947 */ /* 0x000fea0003800000 */
.L_x_15964:
        /* <DEDUP_REMOVED lines=14> */
.L_x_15978:
[----:B------:R-:W-:Y:S05]  /*b090*/  BSYNC B0 ;  /* 0x0000000000007941 */ /* 0x000fea0003800000 */
.L_x_15977:
[----:B------:R-:W0:Y:S01]  /*b0a0*/  F2I.FTZ.TRUNC.NTZ R18, R18 ;  /* 0x0000001200127305 */ /* 0x000e22000021f100 */
[----:B------:R-:W-:Y:S05]  /*b0b0*/  BRA `(.L_x_15952) ;  /* 0x0000000000547947 */ /* 0x000fea0003800000 */
.L_x_15951:
        /* <DEDUP_REMOVED lines=17> */
.L_x_15979:
[----:B------:R-:W-:Y:S05]  /*b1d0*/  BRA `(.L_x_15952) ;  /* 0x00000000000c7947 */ /* 0x000fea0003800000 */
.L_x_15976:
[----:B------:R0:W5:Y:S01]  /*b1e0*/  LDG.E R18, desc[UR36][R2.64] ;  /* 0x0000002402127981 */ /* 0x000162000c1e1900 */
[----:B------:R-:W-:Y:S05]  /*b1f0*/  BRA `(.L_x_15952) ;  /* 0x0000000000047947 */ /* 0x000fea0003800000 */
.L_x_15975:
[----:B------:R0:W5:Y:S02]  /*b200*/  LDG.E R18, desc[UR36][R2.64] ;  /* 0x0000002402127981 */ /* 0x000164000c1e1900 */
.L_x_15952:
[----:B01234-:R-:W0:Y:S01]  /*b210*/  LDC.U8 R3, c[0x0][0x428] ;  /* 0x00010a00ff037b82 */ /* 0x01fe220000000000 */
[----:B------:R-:W-:Y:S01]  /*b220*/  ULDC UR4, c[0x0][0x424] ;  /* 0x0001090000047ab9 */ /* 0x000fe20000000800 */
[----:B-----5:R-:W-:Y:S01]  /*b230*/  IMAD.MOV.U32 R2, RZ, RZ, R18 ;  /* 0x000000ffff027224 */ /* 0x020fe200078e0012 */
        /* <DEDUP_REMOVED lines=16> */
.L_x_15983:
[----:B------:R-:W-:Y:S01]  /*b340*/  STG.E.U8 desc[UR36][R16.64], R2 ;  /* 0x0000000210007986 */ /* 0x000fe2000c101124 */
[----:B------:R-:W-:Y:S05]  /*b350*/  EXIT ;  /* 0x000000000000794d */ /* 0x000fea0003800000 */
.L_x_15982:
        /* <DEDUP_REMOVED lines=9> */
.L_x_15986:
[----:B------:R-:W-:Y:S01]  /*b3f0*/  STG.E desc[UR36][R16.64], R2 ;  /* 0x0000000210007986 */ /* 0x000fe2000c101924 */
[----:B------:R-:W-:Y:S05]  /*b400*/  EXIT ;  /* 0x000000000000794d */ /* 0x000fea0003800000 */
.L_x_15985:
[----:B------:R-:W-:Y:S01]  /*b410*/  STG.E.U16 desc[UR36][R16.64], R2 ;  /* 0x0000000210007986 */ /* 0x000fe2000c101524 */
[----:B------:R-:W-:Y:S05]  /*b420*/  EXIT ;  /* 0x000000000000794d */ /* 0x000fea0003800000 */
.L_x_15981:
        /* <DEDUP_REMOVED lines=9> */
.L_x_15988:
[----:B------:R-:W-:-:S04]  /*b4c0*/  I2FP.F32.S32 R0, R2 ;  /* 0x0000000200007245 */ /* 0x000fc80000201400 */
[----:B------:R-:W-:-:S05]  /*b4d0*/  F2FP.F16.F32.PACK_AB R0, RZ, R0 ;  /* 0x00000000ff00723e */ /* 0x000fca00000000ff */
[----:B------:R-:W-:Y:S01]  /*b4e0*/  STG.E.U16 desc[UR36][R16.64], R0 ;  /* 0x0000000010007986 */ /* 0x000fe2000c101524 */
[----:B------:R-:W-:Y:S05]  /*b4f0*/  EXIT ;  /* 0x000000000000794d */ /* 0x000fea0003800000 */
.L_x_15987:
        /* <DEDUP_REMOVED lines=10> */
.L_x_15990:
[----:B------:R-:W-:-:S04]  /*b5a0*/  I2FP.F32.S32 R2, R2 ;  /* 0x0000000200027245 */ /* 0x000fc80000201400 */
[----:B------:R-:W-:-:S04]  /*b5b0*/  F2FP.F16.F32.PACK_AB R3, RZ, R2 ;  /* 0x00000002ff03723e */ /* 0x000fc800000000ff */
[----:B------:R-:W-:-:S05]  /*b5c0*/  PRMT R3, R3, 0x5410, RZ ;  /* 0x0000541003037816 */ /* 0x000fca00000000ff */
[----:B------:R-:W-:Y:S01]  /*b5d0*/  STG.E desc[UR36][R16.64], R3 ;  /* 0x0000000310007986 */ /* 0x000fe2000c101924 */
[----:B------:R-:W-:Y:S05]  /*b5e0*/  EXIT ;  /* 0x000000000000794d */ /* 0x000fea0003800000 */
.L_x_15989:
[----:B------:R-:W0:Y:S02]  /*b5f0*/  I2F.F64 R2, R2 ;  /* 0x0000000200027312 */ /* 0x000e240000201c00 */
[----:B0-----:R-:W-:Y:S01]  /*b600*/  STG.E.64 desc[UR36][R16.64], R2 ;  /* 0x0000000210007986 */ /* 0x001fe2000c101b24 */
[----:B------:R-:W-:Y:S05]  /*b610*/  EXIT ;  /* 0x000000000000794d */ /* 0x000fea0003800000 */
.L_x_15980:
        /* <DEDUP_REMOVED lines=12> */
.L_x_15993:
[----:B------:R-:W0:Y:S01]  /*b6e0*/  I2F.F64 R4, R2 ;  /* 0x0000000200047312 */ /* 0x000e220000201c00 */
[----:B------:R-:W-:-:S05]  /*b6f0*/  CS2R R6, SRZ ;  /* 0x0000000000067805 */ /* 0x000fca000001ff00 */
[----:B0-----:R-:W-:Y:S01]  /*b700*/  STG.E.128 desc[UR36][R16.64], R4 ;  /* 0x0000000410007986 */ /* 0x001fe2000c101d24 */
[----:B------:R-:W-:Y:S05]  /*b710*/  EXIT ;  /* 0x000000000000794d */ /* 0x000fea0003800000 */
.L_x_15992:
        /* <DEDUP_REMOVED lines=21> */
.L_x_15997:
[----:B------:R-:W-:Y:S05]  /*b870*/  BSYNC B0 ;  /* 0x0000000000007941 */ /* 0x000fea0003800000 */
.L_x_15996:
[----:B------:R-:W-:-:S05]  /*b880*/  LOP3.LUT R3, R0, R3, RZ, 0xfc, !PT ;  /* 0x0000000300037212 */ /* 0x000fca00078efcff */
[----:B------:R-:W-:Y:S01]  /*b890*/  STG.E.U8 desc[UR36][R16.64], R3 ;  /* 0x0000000310007986 */ /* 0x000fe2000c101124 */
[----:B------:R-:W-:Y:S05]  /*b8a0*/  EXIT ;  /* 0x000000000000794d */ /* 0x000fea0003800000 */
.L_x_15995:
        /* <DEDUP_REMOVED lines=13> */
.L_x_15999:
[----:B------:R-:W-:Y:S01]  /*b980*/  IMAD.MOV.U32 R0, RZ, RZ, 0x7f ;  /* 0x0000007fff007424 */ /* 0x000fe200078e00ff */
[----:B------:R-:W-:-:S04]  /*b990*/  ISETP.GT.U32.AND P0, PT, R2, 0x7f800000, PT ;  /* 0x7f8000000200780c */ /* 0x000fc80003f04070 */
[----:B------:R-:W-:-:S09]  /*b9a0*/  SEL R0, R0, 0x7c, P0 ;  /* 0x0000007c00007807 */ /* 0x000fd20000000000 */
.L_x_16000:
[----:B------:R-:W-:Y:S05]  /*b9b0*/  BSYNC B0 ;  /* 0x0000000000007941 */ /* 0x000fea0003800000 */
.L_x_15998:
[----:B------:R-:W-:-:S04]  /*b9c0*/  LOP3.LUT R2, R3, 0x80000000, RZ, 0xc0, !PT ;  /* 0x8000000003027812 */ /* 0x000fc800078ec0ff */
[----:B------:R-:W-:-:S04]  /*b9d0*/  SHF.R.U32.HI R3, RZ, 0x18, R2 ;  /* 0x00000018ff037819 */ /* 0x000fc80000011602 */
[----:B------:R-:W-:-:S05]  /*b9e0*/  LOP3.LUT R3, R0, R3, RZ, 0xfc, !PT ;  /* 0x0000000300037212 */ /* 0x000fca00078efcff */
[----:B------:R-:W-:Y:S01]  /*b9f0*/  STG.E.U8 desc[UR36][R16.64], R3 ;  /* 0x0000000310007986 */ /* 0x000fe2000c101124 */
[----:B------:R-:W-:Y:S05]  /*ba00*/  EXIT ;  /* 0x000000000000794d */ /* 0x000fea0003800000 */
.L_x_15994:
[----:B------:R-:W-:-:S04]  /*ba10*/  I2FP.F32.S32 R0, R2 ;  /* 0x0000000200007245 */ /* 0x000fc80000201400 */
[----:B------:R-:W-:-:S05]  /*ba20*/  F2FP.BF16.F32.PACK_AB R0, RZ, R0 ;  /* 0x00000000ff00723e */ /* 0x000fca00000010ff */
[----:B------:R-:W-:Y:S01]  /*ba30*/  STG.E.U16 desc[UR36][R16.64], R0 ;  /* 0x0000000010007986 */ /* 0x000fe2000c101524 */
[----:B------:R-:W-:Y:S05]  /*ba40*/  EXIT ;  /* 0x000000000000794d */ /* 0x000fea0003800000 */
.L_x_15991:
        /* <DEDUP_REMOVED lines=10> */
.L_x_16003:
        /* <DEDUP_REMOVED lines=17> */
.L_x_16006:
[----:B------:R-:W-:-:S04]  /*bc00*/  LOP3.LUT R2, R3, 0x80000000, RZ, 0xc0, !PT ;  /* 0x8000000003027812 */ /* 0x000fc800078ec0ff */
[----:B------:R-:W-:-:S04]  /*bc10*/  SHF.R.U32.HI R3, RZ, 0x18, R2 ;  /* 0x00000018ff037819 */ /* 0x000fc80000011602 */
[----:B------:R-:W-:-:S04]  /*bc20*/  LOP3.LUT R0, R0, R3, RZ, 0xfc, !PT ;  /* 0x0000000300007212 */ /* 0x000fc800078efcff */
[----:B------:R-:W-:-:S07]  /*bc30*/  PRMT R8, R0, 0x7610, R8 ;  /* 0x0000761000087816 */ /* 0x000fce0000000008 */
.L_x_16005:
[----:B------:R-:W-:Y:S05]  /*bc40*/  BSYNC B0 ;  /* 0x0000000000007941 */ /* 0x000fea0003800000 */
.L_x_16004:
[----:B------:R-:W-:Y:S01]  /*bc50*/  STG.E.U8 desc[UR36][R16.64], R8 ;  /* 0x0000000810007986 */ /* 0x000fe2000c101124 */
[----:B------:R-:W-:Y:S05]  /*bc60*/  EXIT ;  /* 0x000000000000794d */ /* 0x000fea0003800000 */
.L_x_16002:
        /* <DEDUP_REMOVED lines=17> */
.L_x_16009:
[----:B------:R-:W-:-:S04]  /*bd80*/  LOP3.LUT R2, R3, 0x80000000, RZ, 0xc0, !PT ;  /* 0x8000000003027812 */ /* 0x000fc800078ec0ff */
[----:B------:R-:W-:-:S04]  /*bd90*/  SHF.R.U32.HI R3, RZ, 0x18, R2 ;  /* 0x00000018ff037819 */ /* 0x000fc80000011602 */
[----:B------:R-:W-:-:S04]  /*bda0*/  LOP3.LUT R0, R0, R3, RZ, 0xfc, !PT ;  /* 0x0000000300007212 */ /* 0x000fc800078efcff */
[----:B------:R-:W-:-:S07]  /*bdb0*/  PRMT R8, R0, 0x7610, R8 ;  /* 0x0000761000087816 */ /* 0x000fce0000000008 */
.L_x_16008:
[----:B------:R-:W-:Y:S05]  /*bdc0*/  BSYNC B0 ;  /* 0x0000000000007941 */ /* 0x000fea0003800000 */
.L_x_16007:
[----:B------:R-:W-:Y:S01]  /*bdd0*/  STG.E.U8 desc[UR36][R16.64], R8 ;  /* 0x0000000810007986 */ /* 0x000fe2000c101124 */
[----:B------:R-:W-:Y:S05]  /*bde0*/  EXIT ;  /* 0x000000000000794d */ /* 0x000fea0003800000 */
.L_x_16001:
        /* <DEDUP_REMOVED lines=22> */
.L_x_15984:
        /* <DEDUP_REMOVED lines=16> */
.L_x_16012:
[----:B------:R-:W-:Y:S05]  /*c050*/  EXIT ;  /* 0x000000000000794d */ /* 0x000fea0003800000 */
.L_x_16011:
[----:B------:R-:W-:-:S05]  /*c060*/  SHF.R.S32.HI R3, RZ, 0x1f, R2 ;  /* 0x0000001fff037819 */ /* 0x000fca0000011402 */
[----:B------:R-:W-:Y:S01]  /*c070*/  STG.E.64 desc[UR36][R16.64], R2 ;  /* 0x0000000210007986 */ /* 0x000fe2000c101b24 */
[----:B------:R-:W-:Y:S05]  /*c080*/  EXIT ;  /* 0x000000000000794d */ /* 0x000fea0003800000 */
.L_x_16010:
[----:B------:R-:W-:Y:S01]  /*c090*/  STG.E desc[UR36][R16.64], R2 ;  /* 0x0000000210007986 */ /* 0x000fe2000c101924 */
[----:B------:R-:W-:Y:S05]  /*c0a0*/  EXIT ;  /* 0x000000000000794d */ /* 0x000fea0003800000 */
.L_x_16013:
        /* <DEDUP_REMOVED lines=13> */
.L_x_32176:


//--------------------- .text._ZN2at6native27unrolled_elementwise_kernelINS0_13AUnaryFunctorIiiiZZZNS0_21heaviside_kernel_cudaERNS_18TensorIteratorBaseEENKUlvE_clEvENKUlvE1_clEvEUliiE_EESt5arrayIPcLm2EELi4E23TrivialOffsetCalculatorILi1EjESD_NS0_6memory12LoadWithCastILi1EEENSE_13StoreWithCastILi1EEEEEviT_T0_T2_T3_T4_T5_ --------------------------
	.section	.text._ZN2at6native27unrolled_elementwise_kernelINS0_13AUnaryFunctorIiiiZZZNS0_21heaviside_kernel_cudaERNS_18TensorIteratorBaseEENKUlvE_clEvENKUlvE1_clEvEUliiE_EESt5arrayIPcLm2EELi4E23TrivialOffsetCalculatorILi1EjESD_NS0_6memory12LoadWithCastILi1EEENSE_13StoreWithCastILi1EEEEEviT_T0_T2_T3_T4_T5_,"ax",@progbits
	.align	128
        .global         _ZN2at6native27unrolled_elementwise_kernelINS0_13AUnaryFunctorIiiiZZZNS0_21heaviside_kernel_cudaERNS_18TensorIteratorBaseEENKUlvE_clEvENKUlvE1_clEvEUliiE_EESt5arrayIPcLm2EELi4E23TrivialOffsetCalculatorILi1EjESD_NS0_6memory12LoadWithCastILi1EEENSE_13StoreWithCastILi1EEEEEviT_T0_T2_T3_T4_T5_
        .type           _ZN2at6native27unrolled_elementwise_kernelINS0_13AUnaryFunctorIiiiZZZNS0_21heaviside_kernel_cudaERNS_18TensorIteratorBaseEENKUlvE_clEvENKUlvE1_clEvEUliiE_EESt5arrayIPcLm2EELi4E23TrivialOffsetCalculatorILi1EjESD_NS0_6memory12LoadWithCastILi1EEENSE_13StoreWithCastILi1EEEEEviT_T0_T2_T3_T4_T5_,@function
        .size           _ZN2at6native27unrolled_elementwise_kernelINS0_13AUnaryFunctorIiiiZZZNS0_21heaviside_kernel_cudaERNS_18TensorIteratorBaseEENKUlvE_clEvENKUlvE1_clEvEUliiE_EESt5arrayIPcLm2EELi4E23TrivialOffsetCalculatorILi1EjESD_NS0_6memory12LoadWithCastILi1EEENSE_13StoreWithCastILi1EEEEEviT_T0_T2_T3_T4_T5_,(.L_x_32177 - _ZN2at6native27unrolled_elementwise_kernelINS0_13AUnaryFunctorIiiiZZZNS0_21heaviside_kernel_cudaERNS_18TensorIteratorBaseEENKUlvE_clEvENKUlvE1_clEvEUliiE_EESt5arrayIPcLm2EELi4E23TrivialOffsetCalculatorILi1EjESD_NS0_6memory12LoadWithCastILi1EEENSE_13StoreWithCastILi1EEEEEviT_T0_T2_T3_T4_T5_)
        .other          _ZN2at6native27unrolled_elementwise_kernelINS0_13AUnaryFunctorIiiiZZZNS0_21heaviside_kernel_cudaERNS_18TensorIteratorBaseEENKUlvE_clEvENKUlvE1_clEvEUliiE_EESt5arrayIPcLm2EELi4E23TrivialOffsetCalculatorILi1EjESD_NS0_6memory12LoadWithCastILi1EEENSE_13StoreWithCastILi1EEEEEviT_T0_T2_T3_T4_T5_,@"STO_CUDA_ENTRY STV_DEFAULT"
_ZN2at6native27unrolled_elementwise_kernelINS0_13AUnaryFunctorIiiiZZZNS0_21heaviside_kernel_cudaERNS_18TensorIteratorBaseEENKUlvE_clEvENKUlvE1_clEvEUliiE_EESt5arrayIPcLm2EELi4E23TrivialOffsetCalculatorILi1EjESD_NS0_6memory12LoadWithCastILi1EEENSE_13StoreWithCastILi1EEEEEviT_T0_T2_T3_T4_T5_:
.text._ZN2at6native27unrolled_elementwise_kernelINS0_13AUnaryFunctorIiiiZZZNS0_21heaviside_kernel_cudaERNS_18TensorIteratorBaseEENKUlvE_clEvENKUlvE1_clEvEUliiE_EESt5arrayIPcLm2EELi4E23TrivialOffsetCalculatorILi1EjESD_NS0_6memory12LoadWithCastILi1EEENSE_13StoreWithCastILi1EEEEEviT_T0_T2_T3_T4_T5_:
        /* <DEDUP_REMOVED lines=30> */
.L_x_16019:
[----:B------:R3:W5:Y:S01]  /*01e0*/  LDG.E.U8 R26, desc[UR36][R2.64] ;  /* 0x00000024021a7981 */ /* 0x000762000c1e1100 */
[----:B------:R-:W-:Y:S05]  /*01f0*/  BRA `(.L_x_16021) ;  /* 0x0000000c00387947 */ /* 0x000fea0003800000 */
.L_x_16018:
        /* <DEDUP_REMOVED lines=8> */
.L_x_16023:
[----:B------:R1:W5:Y:S01]  /*0280*/  LDG.E R26, desc[UR36][R2.64] ;  /* 0x00000024021a7981 */ /* 0x000362000c1e1900 */
[----:B------:R-:W-:Y:S05]  /*0290*/  BRA `(.L_x_16021) ;  /* 0x0000000c00107947 */ /* 0x000fea0003800000 */
.L_x_16022:
[----:B------:R2:W5:Y:S01]  /*02a0*/  LDG.E.S16 R26, desc[UR36][R2.64] ;  /* 0x00000024021a7981 */ /* 0x000562000c1e1700 */
[----:B------:R-:W-:Y:S05]  /*02b0*/  BRA `(.L_x_16021) ;  /* 0x0000000c00087947 */ /* 0x000fea0003800000 */
.L_x_16017:
        /* <DEDUP_REMOVED lines=9> */
.L_x_16025:
[----:B------:R-:W2:Y:S02]  /*0350*/  LDG.E.U16 R2, desc[UR36][R2.64] ;  /* 0x0000002402027981 */ /* 0x000ea4000c1e1500 */
[----:B--2---:R-:W-:-:S06]  /*0360*/  HADD2.F32 R26, -RZ, R2.H0_H0 ;  /* 0x20000002ff1a7230 */ /* 0x004fcc0000004100 */
[----:B------:R-:W0:Y:S01]  /*0370*/  F2I.FTZ.TRUNC.NTZ R26, R26 ;  /* 0x0000001a001a7305 */ /* 0x000e22000021f100 */
[----:B------:R-:W-:Y:S05]  /*0380*/  BRA `(.L_x_16021) ;  /* 0x0000000800d47947 */ /* 0x000fea0003800000 */
.L_x_16024:
        /* <DEDUP_REMOVED lines=9> */
.L_x_16027:
[----:B------:R-:W2:Y:S02]  /*0420*/  LDG.E.U16 R2, desc[UR36][R2.64] ;  /* 0x0000002402027981 */ /* 0x000ea4000c1e1500 */
[----:B--2---:R-:W-:-:S06]  /*0430*/  HADD2.F32 R26, -RZ, R2.H0_H0 ;  /* 0x20000002ff1a7230 */ /* 0x004fcc0000004100 */
[----:B------:R-:W0:Y:S01]  /*0440*/  F2I.FTZ.TRUNC.NTZ R26, R26 ;  /* 0x0000001a001a7305 */ /* 0x000e22000021f100 */
[----:B------:R-:W-:Y:S05]  /*0450*/  BRA `(.L_x_16021) ;  /* 0x0000000800a07947 */ /* 0x000fea0003800000 */
.L_x_16026:
[----:B------:R-:W2:Y:S02]  /*0460*/  LDG.E.64 R2, desc[UR36][R2.64] ;  /* 0x0000002402027981 */ /* 0x000ea4000c1e1b00 */
[----:B--2---:R0:W1:Y:S01]  /*0470*/  F2I.F64.TRUNC R26, R2 ;  /* 0x00000002001a7311 */ /* 0x004062000030d100 */
[----:B------:R-:W-:Y:S05]  /*0480*/  BRA `(.L_x_16021) ;  /* 0x0000000800947947 */ /* 0x000fea0003800000 */
.L_x_16016:
        /* <DEDUP_REMOVED lines=12> */
.L_x_16030:
[----:B------:R-:W2:Y:S02]  /*0550*/  LDG.E.64 R2, desc[UR36][R2.64] ;  /* 0x0000002402027981 */ /* 0x000ea4000c1e1b00 */
[----:B--2---:R0:W1:Y:S01]  /*0560*/  F2I.F64.TRUNC R26, R2 ;  /* 0x00000002001a7311 */ /* 0x004062000030d100 */
[----:B------:R-:W-:Y:S05]  /*0570*/  BRA `(.L_x_16021) ;  /* 0x0000000800587947 */ /* 0x000fea0003800000 */
.L_x_16029:
        /* <DEDUP_REMOVED lines=27> */
.L_x_16032:
        /* <DEDUP_REMOVED lines=15> */
.L_x_16031:
[----:B------:R-:W2:Y:S02]  /*0820*/  LDG.E.U16 R26, desc[UR36][R2.64] ;  /* 0x00000024021a7981 */ /* 0x000ea4000c1e1500 */
[----:B--2---:R-:W-:-:S06]  /*0830*/  IMAD.U32 R26, R26, 0x10000, RZ ;  /* 0x000100001a1a7824 */ /* 0x004fcc00078e00ff */
[----:B------:R-:W0:Y:S01]  /*0840*/  F2I.FTZ.TRUNC.NTZ R26, R26 ;  /* 0x0000001a001a7305 */ /* 0x000e22000021f100 */
[----:B------:R-:W-:Y:S05]  /*0850*/  BRA `(.L_x_16021) ;  /* 0x0000000400a07947 */ /* 0x000fea0003800000 */
.L_x_16028:
        /* <DEDUP_REMOVED lines=10> */
.L_x_16035:
        /* <DEDUP_REMOVED lines=21> */
.L_x_16039:
[----:B------:R-:W-:Y:S05]  /*0a50*/  BSYNC B1 ;  /* 0x0000000000017941 */ /* 0x000fea0003800000 */
.L_x_16038:
[----:B------:R-:W-:Y:S01]  /*0a60*/  IMAD.SHL.U32 R2, R2, 0x100000, RZ ;  /* 0x0010000002027824 */ /* 0x000fe200078e00ff */
[----:B------:R-:W-:-:S04]  /*0a70*/  LEA R3, R0, 0x3b800000, 0x17 ;  /* 0x3b80000000037811 */ /* 0x000fc800078eb8ff */
[----:B------:R-:W-:-:S07]  /*0a80*/  LOP3.LUT R26, R3, R2, R26, 0xfe, !PT ;  /* 0x00000002031a7212 */ /* 0x000fce00078efe1a */
.L_x_16037:
[----:B------:R-:W-:Y:S05]  /*0a90*/  BSYNC B0 ;  /* 0x0000000000007941 */ /* 0x000fea0003800000 */
.L_x_16036:
[----:B------:R-:W0:Y:S01]  /*0aa0*/  F2I.FTZ.TRUNC.NTZ R26, R26 ;  /* 0x0000001a001a7305 */ /* 0x000e22000021f100 */
[----:B------:R-:W-:Y:S05]  /*0ab0*/  BRA `(.L_x_16021) ;  /* 0x0000000400087947 */ /* 0x000fea0003800000 */
.L_x_16034:
        /* <DEDUP_REMOVED lines=21> */
.L_x_16043:
[----:B------:R-:W-:Y:S05]  /*0c10*/  BSYNC B1 ;  /* 0x0000000000017941 */ /* 0x000fea0003800000 */
.L_x_16042:
[----:B------:R-:W-:Y:S01]  /*0c20*/  IMAD.SHL.U32 R2, R2, 0x200000, RZ ;  /* 0x0020000002027824 */ /* 0x000fe200078e00ff */
[----:B------:R-:W-:-:S04]  /*0c30*/  LEA R3, R0, 0x37800000, 0x17 ;  /* 0x3780000000037811 */ /* 0x000fc800078eb8ff */
[----:B------:R-:W-:-:S07]  /*0c40*/  LOP3.LUT R26, R3, R2, R26, 0xfe, !PT ;  /* 0x00000002031a7212 */ /* 0x000fce00078efe1a */
.L_x_16041:
[----:B------:R-:W-:Y:S05]  /*0c50*/  BSYNC B0 ;  /* 0x0000000000007941 */ /* 0x000fea0003800000 */
.L_x_16040:
[----:B------:R-:W0:Y:S01]  /*0c60*/  F2I.FTZ.TRUNC.NTZ R26, R26 ;  /* 0x0000001a001a7305 */ /* 0x000e22000021f100 */
[----:B------:R-:W-:Y:S05]  /*0c70*/  BRA `(.L_x_16021) ;  /* 0x0000000000987947 */ /* 0x000fea0003800000 */
.L_x_16033:
        /* <DEDUP_REMOVED lines=14> */
.L_x_16047:
[----:B------:R-:W-:Y:S05]  /*0d60*/  BSYNC B0 ;  /* 0x0000000000007941 */ /* 0x000fea0003800000 */
.L_x_16046:
[----:B------:R-:W0:Y:S01]  /*0d70*/  F2I.FTZ.TRUNC.NTZ R26, R26 ;  /* 0x0000001a001a7305 */ /* 0x000e22000021f100 */
[----:B------:R-:W-:Y:S05]  /*0d80*/  BRA `(.L_x_16021) ;  /* 0x0000000000547947 */ /* 0x000fea0003800000 */
.L_x_16020:
        /* <DEDUP_REMOVED lines=17> */
.L_x_16048:
[----:B------:R-:W-:Y:S05]  /*0ea0*/  BRA `(.L_x_16021) ;  /* 0x00000000000c7947 */ /* 0x000fea0003800000 */
.L_x_16045:
[----:B------:R0:W5:Y:S01]  /*0eb0*/  LDG.E R26, desc[UR36][R2.64] ;  /* 0x00000024021a7981 */ /* 0x000162000c1e1900 */
[----:B------:R-:W-:Y:S05]  /*0ec0*/  BRA `(.L_x_16021) ;  /* 0x0000000000047947 */ /* 0x000fea0003800000 */
.L_x_16044:
[----:B------:R0:W5:Y:S02]  /*0ed0*/  LDG.E R26, desc[UR36][R2.64] ;  /* 0x00000024021a7981 */ /* 0x000164000c1e1900 */
.L_x_16021:
[----:B------:R-:W2:Y:S02]  /*0ee0*/  S2R R17, SR_TID.X ;  /* 0x0000000000117919 */ /* 0x000ea40000002100 */
[----:B--2---:R-:W-:-:S07]  /*0ef0*/  VIADD R17, R17, 0x80 ;  /* 0x0000008011117836 */ /* 0x004fce0000000000 */
.L_x_16015:
[----:B------:R-:W-:Y:S05]  /*0f00*/  BSYNC B6 ;  /* 0x0000000000067941 */ /* 0x000fea0003800000 */
.L_x_16014:
        /* <DEDUP_REMOVED lines=23> */
.L_x_16054:
[----:B------:R0:W5:Y:S01]  /*1080*/  LDG.E.U8 R27, desc[UR36][R2.64] ;  /* 0x00000024021b7981 */ /* 0x000162000c1e1100 */
[----:B------:R-:W-:Y:S05]  /*1090*/  BRA `(.L_x_16056) ;  /* 0x0000000c00347947 */ /* 0x000fea0003800000 */
.L_x_16053:
        /* <DEDUP_REMOVED lines=8> */
.L_x_16058:
[----:B------:R0:W5:Y:S01]  /*1120*/  LDG.E R27, desc[UR36][R2.64] ;  /* 0x00000024021b7981 */ /* 0x000162000c1e1900 */
[----:B------:R-:W-:Y:S05]  /*1130*/  BRA `(.L_x_16056) ;  /* 0x0000000c000c7947 */ /* 0x000fea0003800000 */
.L_x_16057:
[----:B------:R0:W5:Y:S01]  /*1140*/  LDG.E.S16 R27, desc[UR36][R2.64] ;  /* 0x00000024021b7981 */ /* 0x000162000c1e1700 */
[----:B------:R-:W-:Y:S05]  /*1150*/  BRA `(.L_x_16056) ;  /* 0x0000000c00047947 */ /* 0x000fea0003800000 */
.L_x_16052:
        /* <DEDUP_REMOVED lines=9> */
.L_x_16060:
[----:B------:R-:W2:Y:S02]  /*11f0*/  LDG.E.U16 R2, desc[UR36][R2.64] ;  /* 0x0000002402027981 */ /* 0x000ea4000c1e1500 */
[----:B--2---:R-:W-:-:S06]  /*1200*/  HADD2.F32 R27, -RZ, R2.H0_H0 ;  /* 0x20000002ff1b7230 */ /* 0x004fcc0000004100 */
[----:B------:R-:W0:Y:S01]  /*1210*/  F2I.FTZ.TRUNC.NTZ R27, R27 ;  /* 0x0000001b001b7305 */ /* 0x000e22000021f100 */
[----:B------:R-:W-:Y:S05]  /*1220*/  BRA `(.L_x_16056) ;  /* 0x0000000800d07947 */ /* 0x000fea0003800000 */
.L_x_16059:
        /* <DEDUP_REMOVED lines=9> */
.L_x_16062:
[----:B------:R-:W2:Y:S02]  /*12c0*/  LDG.E.U16 R2, desc[UR36][R2.64] ;  /* 0x0000002402027981 */ /* 0x000ea4000c1e1500 */
[----:B--2---:R-:W-:-:S06]  /*12d0*/  HADD2.F32 R27, -RZ, R2.H0_H0 ;  /* 0x20000002ff1b7230 */ /* 0x004fcc0000004100 */
[----:B------:R-:W0:Y:S01]  /*12e0*/  F2I.FTZ.TRUNC.NTZ R27, R27 ;  /* 0x0000001b001b7305 */ /* 0x000e22000021f100 */
[----:B------:R-:W-:Y:S05]  /*12f0*/  BRA `(.L_x_16056) ;  /* 0x00000008009c7947 */ /* 0x000fea0003800000 */
.L_x_16061:
[----:B------:R-:W2:Y:S02]  /*1300*/  LDG.E.64 R2, desc[UR36][R2.64] ;  /* 0x0000002402027981 */ /* 0x000ea4000c1e1b00 */
[----:B--2---:R0:W1:Y:S01]  /*1310*/  F2I.F64.TRUNC R27, R2 ;  /* 0x00000002001b7311 */ /* 0x004062000030d100 */
[----:B------:R-:W-:Y:S05]  /*1320*/  BRA `(.L_x_16056) ;  /* 0x0000000800907947 */ /* 0x000fea0003800000 */
.L_x_16051:
        /* <DEDUP_REMOVED lines=12> */
.L_x_16065:
[----:B------:R-:W2:Y:S02]  /*13f0*/  LDG.E.64 R2, desc[UR36][R2.64] ;  /* 0x0000002402027981 */ /* 0x000ea4000c1e1b00 */
[----:B--2---:R0:W1:Y:S01]  /*1400*/  F2I.F64.TRUNC R27, R2 ;  /* 0x00000002001b7311 */ /* 0x004062000030d100 */
[----:B------:R-:W-:Y:S05]  /*1410*/  BRA `(.L_x_16056) ;  /* 0x0000000800547947 */ /* 0x000fea0003800000 */
.L_x_16064:
        /* <DEDUP_REMOVED lines=27> */
.L_x_16067:
        /* <DEDUP_REMOVED lines=14> */
.L_x_16066:
[----:B------:R-:W2:Y:S02]  /*16b0*/  LDG.E.U16 R27, desc[UR36][R2.64] ;  /* 0x00000024021b7981 */ /* 0x000ea4000c1e1500 */
[----:B--2---:R-:W-:-:S06]  /*16c0*/  IMAD.U32 R27, R27, 0x10000, RZ ;  /* 0x000100001b1b7824 */ /* 0x004fcc00078e00ff */
[----:B------:R-:W4:Y:S01]  /*16d0*/  F2I.FTZ.TRUNC.NTZ R27, R27 ;  /* 0x0000001b001b7305 */ /* 0x000f22000021f100 */
[----:B------:R-:W-:Y:S05]  /*16e0*/  BRA `(.L_x_16056) ;  /* 0x0000000400a07947 */ /* 0x000fea0003800000 */
.L_x_16063:
        /* <DEDUP_REMOVED lines=10> */
.L_x_16070:
        /* <DEDUP_REMOVED lines=21> */
.L_x_16074:
[----:B------:R-:W-:Y:S05]  /*18e0*/  BSYNC B1 ;  /* 0x0000000000017941 */ /* 0x000fea0003800000 */
.L_x_16073:
[----:B------:R-:W-:Y:S01]  /*18f0*/  IMAD.SHL.U32 R2, R2, 0x100000, RZ ;  /* 0x0010000002027824 */ /* 0x000fe200078e00ff */
[----:B------:R-:W-:-:S04]  /*1900*/  LEA R0, R0, 0x3b800000, 0x17 ;  /* 0x3b80000000007811 */ /* 0x000fc800078eb8ff */
[----:B------:R-:W-:-:S07]  /*1910*/  LOP3.LUT R27, R0, R2, R27, 0xfe, !PT ;  /* 0x00000002001b7212 */ /* 0x000fce00078efe1b */
.L_x_16072:
[----:B------:R-:W-:Y:S05]  /*1920*/  BSYNC B0 ;  /* 0x0000000000007941 */ /* 0x000fea0003800000 */
.L_x_16071:
[----:B------:R-:W0:Y:S01]  /*1930*/  F2I.FTZ.TRUNC.NTZ R27, R27 ;  /* 0x0000001b001b7305 */ /* 0x000e22000021f100 */
[----:B------:R-:W-:Y:S05]  /*1940*/  BRA `(.L_x_16056) ;  /* 0x0000000400087947 */ /* 0x000fea0003800000 */
.L_x_16069:
        /* <DEDUP_REMOVED lines=21> */
.L_x_16078:
[----:B------:R-:W-:Y:S05]  /*1aa0*/  BSYNC B1 ;  /* 0x0000000000017941 */ /* 0x000fea0003800000 */
.L_x_16077:
[----:B------:R-:W-:Y:S01]  /*1ab0*/  IMAD.SHL.U32 R2, R2, 0x200000, RZ ;  /* 0x0020000002027824 */ /* 0x000fe200078e00ff */
[----:B------:R-:W-:-:S04]  /*1ac0*/  LEA R0, R0, 0x37800000, 0x17 ;  /* 0x3780000000007811 */ /* 0x000fc800078eb8ff */
[----:B------:R-:W-:-:S07]  /*1ad0*/  LOP3.LUT R27, R0, R2, R27, 0xfe, !PT ;  /* 0x00000002001b7212 */ /* 0x000fce00078efe1b */
.L_x_16076:
[----:B------:R-:W-:Y:S05]  /*1ae0*/  BSYNC B0 ;  /* 0x0000000000007941 */ /* 0x000fea0003800000 */
.L_x_16075:
[----:B------:R-:W0:Y:S01]  /*1af0*/  F2I.FTZ.TRUNC.NTZ R27, R27 ;  /* 0x0000001b001b7305 */ /* 0x000e22000021f100 */
[----:B------:R-:W-:Y:S05]  /*1b00*/  BRA `(.L_x_16056) ;  /* 0x0000000000987947 */ /* 0x000fea0003800000 */
.L_x_16068:
        /* <DEDUP_REMOVED lines=14> */
.L_x_16082:
[----:B------:R-:W-:Y:S05]  /*1bf0*/  BSYNC B0 ;  /* 0x0000000000007941 */ /* 0x000fea0003800000 */
.L_x_16081:
[----:B------:R-:W0:Y:S01]  /*1c00*/  F2I.FTZ.TRUNC.NTZ R27, R27 ;  /* 0x0000001b001b7305 */ /* 0x000e22000021f100 */
[----:B------:R-:W-:Y:S05]  /*1c10*/  BRA `(.L_x_16056) ;  /* 0x0000000000547947 */ /* 0x000fea0003800000 */
.L_x_16055:
        /* <DEDUP_REMOVED lines=17> */
.L_x_16083:
[----:B------:R-:W-:Y:S05]  /*1d30*/  BRA `(.L_x_16056) ;  /* 0x00000000000c7947 */ /* 0x000fea0003800000 */
.L_x_16080:
[----:B------:R0:W5:Y:S01]  /*1d40*/  LDG.E R27, desc[UR36][R2.64] ;  /* 0x00000024021b7981 */ /* 0x000162000c1e1900 */
[----:B------:R-:W-:Y:S05]  /*1d50*/  BRA `(.L_x_16056) ;  /* 0x0000000000047947 */ /* 0x000fea0003800000 */
.L_x_16079:
[----:B------:R0:W5:Y:S02]  /*1d60*/  LDG.E R27, desc[UR36][R2.64] ;  /* 0x00000024021b7981 */ /* 0x000164000c1e1900 */
.L_x_16056:
[----:B------:R-:W-:-:S07]  /*1d70*/  VIADD R17, R17, 0x80 ;  /* 0x0000008011117836 */ /* 0x000fce0000000000 */
.L_x_16050:
[----:B------:R-:W-:Y:S05]  /*1d80*/  BSYNC B6 ;  /* 0x0000000000067941 */ /* 0x000fea0003800000 */
.L_x_16049:
[----:B------:R-:W-:Y:S01]  /*1d90*/  ISETP.GE.AND P0, PT, R17, R22, PT ;  /* 0x000000161100720c */ /* 0x000fe20003f06270 */
[----:B------:R-:W-:Y:S01]  /*1da0*/  BSSY B6, `(.L_x_16084) ;  /* 0x00000e8000067945 */ /* 0x000fe20003800000 */
[----:B------:R-:W-:Y:S02]  /*1db0*/  IMAD.MOV.U32 R25, RZ, RZ, RZ ;  /* 0x000000ffff197224 */ /* 0x000fe400078e00ff */
[----:B------:R-:W-:-:S09]  /*1dc0*/  IMAD.MOV.U32 R23, RZ, RZ, RZ ;  /* 0x000000ffff177224 */ /* 0x000fd200078e00ff */
        /* <DEDUP_REMOVED lines=21> */
.L_x_16089:
[----:B------:R0:W5:Y:S01]  /*1f20*/  LDG.E.U8 R23, desc[UR36][R2.64] ;  /* 0x0000002402177981 */ /* 0x000162000c1e1100 */
[----:B------:R-:W-:Y:S05]  /*1f30*/  BRA `(.L_x_16091) ;  /* 0x0000000c00347947 */ /* 0x000fea0003800000 */
.L_x_16088:
        /* <DEDUP_REMOVED lines=8> */
.L_x_16093:
[----:B------:R0:W5:Y:S01]  /*1fc0*/  LDG.E R23, desc[UR36][R2.64] ;  /* 0x0000002402177981 */ /* 0x000162000c1e1900 */
[----:B------:R-:W-:Y:S05]  /*1fd0*/  BRA `(.L_x_16091) ;  /* 0x0000000c000c7947 */ /* 0x000fea0003800000 */
.L_x_16092:
[----:B------:R0:W5:Y:S01]  /*1fe0*/  LDG.E.S16 R23, desc[UR36][R2.64] ;  /* 0x0000002402177981 */ /* 0x000162000c1e1700 */
[----:B------:R-:W-:Y:S05]  /*1ff0*/  BRA `(.L_x_16091) ;  /* 0x0000000c00047947 */ /* 0x000fea0003800000 */
.L_x_16087:
        /* <DEDUP_REMOVED lines=9> */
.L_x_16095:
[----:B------:R-:W2:Y:S02]  /*2090*/  LDG.E.U16 R2, desc[UR36][R2.64] ;  /* 0x0000002402027981 */ /* 0x000ea4000c1e1500 */
[----:B--2---:R-:W-:-:S06]  /*20a0*/  HADD2.F32 R23, -RZ, R2.H0_H0 ;  /* 0x20000002ff177230 */ /* 0x004fcc0000004100 */
[----:B------:R-:W0:Y:S01]  /*20b0*/  F2I.FTZ.TRUNC.NTZ R23, R23 ;  /* 0x0000001700177305 */ /* 0x000e22000021f100 */
[----:B------:R-:W-:Y:S05]  /*20c0*/  BRA `(.L_x_16091) ;  /* 0x0000000800d07947 */ /* 0x000fea0003800000 */
.L_x_16094:
        /* <DEDUP_REMOVED lines=9> */
.L_x_16097:
[----:B------:R-:W2:Y:S02]  /*2160*/  LDG.E.U16 R2, desc[UR36][R2.64] ;  /* 0x0000002402027981 */ /* 0x000ea4000c1e1500 */
[----:B--2---:R-:W-:-:S06]  /*2170*/  HADD2.F32 R23, -RZ, R2.H0_H0 ;  /* 0x20000002ff177230 */ /* 0x004fcc0000004100 */
[----:B------:R-:W0:Y:S01]  /*2180*/  F2I.FTZ.TRUNC.NTZ R23, R23 ;  /* 0x0000001700177305 */ /* 0x000e22000021f100 */
[----:B------:R-:W-:Y:S05]  /*2190*/  BRA `(.L_x_16091) ;  /* 0x00000008009c7947 */ /* 0x000fea0003800000 */
.L_x_16096:
[----:B------:R-:W2:Y:S02]  /*21a0*/  LDG.E.64 R2, desc[UR36][R2.64] ;  /* 0x0000002402027981 */ /* 0x000ea4000c1e1b00 */
[----:B--2---:R0:W1:Y:S01]  /*21b0*/  F2I.F64.TRUNC R23, R2 ;  /* 0x0000000200177311 */ /* 0x004062000030d100 */
[----:B------:R-:W-:Y:S05]  /*21c0*/  BRA `(.L_x_16091) ;  /* 0x0000000800907947 */ /* 0x000fea0003800000 */
.L_x_16086:
        /* <DEDUP_REMOVED lines=12> */
.L_x_16100:
[----:B------:R-:W2:Y:S02]  /*2290*/  LDG.E.64 R2, desc[UR36][R2.64] ;  /* 0x0000002402027981 */ /* 0x000ea4000c1e1b00 */
[----:B--2---:R0:W1:Y:S01]  /*22a0*/  F2I.F64.TRUNC R23, R2 ;  /* 0x0000000200177311 */ /* 0x004062000030d100 */
[----:B------:R-:W-:Y:S05]  /*22b0*/  BRA `(.L_x_16091) ;  /* 0x0000000800547947 */ /* 0x000fea0003800000 */
.L_x_16099:
        /* <DEDUP_REMOVED lines=27> */
.L_x_16102:
        /* <DEDUP_REMOVED lines=14> */
.L_x_16101:
[----:B------:R-:W2:Y:S02]  /*2550*/  LDG.E.U16 R23, desc[UR36][R2.64] ;  /* 0x0000002402177981 */ /* 0x000ea4000c1e1500 */
[----:B--2---:R-:W-:-:S06]  /*2560*/  IMAD.U32 R23, R23, 0x10000, RZ ;  /* 0x0001000017177824 */ /* 0x004fcc00078e00ff */
[----:B------:R-:W0:Y:S01]  /*2570*/  F2I.FTZ.TRUNC.NTZ R23, R23 ;  /* 0x0000001700177305 */ /* 0x000e22000021f100 */
[----:B------:R-:W-:Y:S05]  /*2580*/  BRA `(.L_x_16091) ;  /* 0x0000000400a07947 */ /* 0x000fea0003800000 */
.L_x_16098:
        /* <DEDUP_REMOVED lines=10> */
.L_x_16105:
        /* <DEDUP_REMOVED lines=21> */
.L_x_16109:
[----:B------:R-:W-:Y:S05]  /*2780*/  BSYNC B1 ;  /* 0x0000000000017941 */ /* 0x000fea0003800000 */
.L_x_16108:
[----:B------:R-:W-:Y:S01]  /*2790*/  IMAD.SHL.U32 R2, R2, 0x100000, RZ ;  /* 0x0010000002027824 */ /* 0x000fe200078e00ff */
[----:B------:R-:W-:-:S04]  /*27a0*/  LEA R0, R0, 0x3b800000, 0x17 ;  /* 0x3b80000000007811 */ /* 0x000fc800078eb8ff */
[----:B------:R-:W-:-:S07]  /*27b0*/  LOP3.LUT R23, R0, R2, R23, 0xfe, !PT ;  /* 0x0000000200177212 */ /* 0x000fce00078efe17 */
.L_x_16107:
[----:B------:R-:W-:Y:S05]  /*27c0*/  BSYNC B0 ;  /* 0x0000000000007941 */ /* 0x000fea0003800000 */
.L_x_16106:
[----:B------:R-:W1:Y:S01]  /*27d0*/  F2I.FTZ.TRUNC.NTZ R23, R23 ;  /* 0x0000001700177305 */ /* 0x000e62000021f100 */
[----:B------:R-:W-:Y:S05]  /*27e0*/  BRA `(.L_x_16091) ;  /* 0x0000000400087947 */ /* 0x000fea0003800000 */
.L_x_16104:
        /* <DEDUP_REMOVED lines=21> */
.L_x_16113:
[----:B------:R-:W-:Y:S05]  /*2940*/  BSYNC B1 ;  /* 0x0000000000017941 */ /* 0x000fea0003800000 */
.L_x_16112:
[----:B------:R-:W-:Y:S01]  /*2950*/  IMAD.SHL.U32 R2, R2, 0x200000, RZ ;  /* 0x0020000002027824 */ /* 0x000fe200078e00ff */
[----:B------:R-:W-:-:S04]  /*2960*/  LEA R0, R0, 0x37800000, 0x17 ;  /* 0x3780000000007811 */ /* 0x000fc800078eb8ff */
[----:B------:R-:W-:-:S07]  /*2970*/  LOP3.LUT R23, R0, R2, R23, 0xfe, !PT ;  /* 0x0000000200177212 */ /* 0x000fce00078efe17 */
.L_x_16111:
[----:B------:R-:W-:Y:S05]  /*2980*/  BSYNC B0 ;  /* 0x0000000000007941 */ /* 0x000fea0003800000 */
.L_x_16110:
[----:B------:R-:W2:Y:S01]  /*2990*/  F2I.FTZ.TRUNC.NTZ R23, R23 ;  /* 0x0000001700177305 */ /* 0x000ea2000021f100 */
[----:B------:R-:W-:Y:S05]  /*29a0*/  BRA `(.L_x_16091) ;  /* 0x0000000000987947 */ /* 0x000fea0003800000 */
.L_x_16103:
        /* <DEDUP_REMOVED lines=14> */
.L_x_16117:
[----:B------:R-:W-:Y:S05]  /*2a90*/  BSYNC B0 ;  /* 0x0000000000007941 */ /* 0x000fea0003800000 */
.L_x_16116:
[----:B------:R-:W4:Y:S01]  /*2aa0*/  F2I.FTZ.TRUNC.NTZ R23, R23 ;  /* 0x0000001700177305 */ /* 0x000f22000021f100 */
[----:B------:R-:W-:Y:S05]  /*2ab0*/  BRA `(.L_x_16091) ;  /* 0x0000000000547947 */ /* 0x000fea0003800000 */
.L_x_16090:
        /* <DEDUP_REMOVED lines=17> */
.L_x_16118:
[----:B------:R-:W-:Y:S05]  /*2bd0*/  BRA `(.L_x_16091) ;  /* 0x00000000000c7947 */ /* 0x000fea0003800000 */
.L_x_16115:
[----:B------:R0:W5:Y:S01]  /*2be0*/  LDG.E R23, desc[UR36][R2.64] ;  /* 0x0000002402177981 */ /* 0x000162000c1e1900 */
[----:B------:R-:W-:Y:S05]  /*2bf0*/  BRA `(.L_x_16091) ;  /* 0x0000000000047947 */ /* 0x000fea0003800000 */
.L_x_16114:
[----:B------:R3:W5:Y:S02]  /*2c00*/  LDG.E R23, desc[UR36][R2.64] ;  /* 0x0000002402177981 */ /* 0x000764000c1e1900 */
.L_x_16091:
[----:B------:R-:W-:-:S07]  /*2c10*/  VIADD R17, R17, 0x80 ;  /* 0x0000008011117836 */ /* 0x000fce0000000000 */
.L_x_16085:
[----:B------:R-:W-:Y:S05]  /*2c20*/  BSYNC B6 ;  /* 0x0000000000067941 */ /* 0x000fea0003800000 */
.L_x_16084:
        /* <DEDUP_REMOVED lines=22> */
.L_x_16124:
[----:B------:R0:W5:Y:S01]  /*2d90*/  LDG.E.U8 R25, desc[UR36][R2.64] ;  /* 0x0000002402197981 */ /* 0x000162000c1e1100 */
[----:B------:R-:W-:Y:S05]  /*2da0*/  BRA `(.L_x_16120) ;  /* 0x0000000c00307947 */ /* 0x000fea0003800000 */
.L_x_16123:
        /* <DEDUP_REMOVED lines=8> */
.L_x_16127:
[----:B------:R0:W5:Y:S01]  /*2e30*/  LDG.E R25, desc[UR36][R2.64] ;  /* 0x0000002402197981 */ /* 0x000162000c1e1900 */
[----:B------:R-:W-:Y:S05]  /*2e40*/  BRA `(.L_x_16120) ;  /* 0x0000000c00087947 */ /* 0x000fea0003800000 */
.L_x_16126:
[----:B------:R0:W5:Y:S01]  /*2e50*/  LDG.E.S16 R25, desc[UR36][R2.64] ;  /* 0x0000002402197981 */ /* 0x000162000c1e1700 */
[----:B------:R-:W-:Y:S05]  /*2e60*/  BRA `(.L_x_16120) ;  /* 0x0000000c00007947 */ /* 0x000fea0003800000 */
.L_x_16122:
        /* <DEDUP_REMOVED lines=9> */
.L_x_16129:
[----:B------:R-:W3:Y:S02]  /*2f00*/  LDG.E.U16 R2, desc[UR36][R2.64] ;  /* 0x0000002402027981 */ /* 0x000ee4000c1e1500 */
[----:B---3--:R-:W-:-:S06]  /*2f10*/  HADD2.F32 R25, -RZ, R2.H0_H0 ;  /* 0x20000002ff197230 */ /* 0x008fcc0000004100 */
[----:B------:R-:W0:Y:S01]  /*2f20*/  F2I.FTZ.TRUNC.NTZ R25, R25 ;  /* 0x0000001900197305 */ /* 0x000e22000021f100 */
[----:B------:R-:W-:Y:S05]  /*2f30*/  BRA `(.L_x_16120) ;  /* 0x0000000800cc7947 */ /* 0x000fea0003800000 */
.L_x_16128:
        /* <DEDUP_REMOVED lines=9> */
.L_x_16131:
[----:B------:R-:W3:Y:S02]  /*2fd0*/  LDG.E.U16 R2, desc[UR36][R2.64] ;  /* 0x0000002402027981 */ /* 0x000ee4000c1e1500 */
[----:B---3--:R-:W-:-:S06]  /*2fe0*/  HADD2.F32 R25, -RZ, R2.H0_H0 ;  /* 0x20000002ff197230 */ /* 0x008fcc0000004100 */
[----:B------:R-:W0:Y:S01]  /*2ff0*/  F2I.FTZ.TRUNC.NTZ R25, R25 ;  /* 0x0000001900197305 */ /* 0x000e22000021f100 */
[----:B------:R-:W-:Y:S05]  /*3000*/  BRA `(.L_x_16120) ;  /* 0x0000000800987947 */ /* 0x000fea0003800000 */
.L_x_16130:
[----:B------:R-:W3:Y:S02]  /*3010*/  LDG.E.64 R2, desc[UR36][R2.64] ;  /* 0x0000002402027981 */ /* 0x000ee4000c1e1b00 */
[----:B---3--:R0:W1:Y:S01]  /*3020*/  F2I.F64.TRUNC R25, R2 ;  /* 0x0000000200197311 */ /* 0x008062000030d100 */
[----:B------:R-:W-:Y:S05]  /*3030*/  BRA `(.L_x_16120) ;  /* 0x00000008008c7947 */ /* 0x000fea0003800000 */
.L_x_16121:
        /* <DEDUP_REMOVED lines=12> */
.L_x_16134:
[----:B------:R-:W3:Y:S02]  /*3100*/  LDG.E.64 R2, desc[UR36][R2.64] ;  /* 0x0000002402027981 */ /* 0x000ee4000c1e1b00 */
[----:B---3--:R0:W1:Y:S01]  /*3110*/  F2I.F64.TRUNC R25, R2 ;  /* 0x0000000200197311 */ /* 0x008062000030d100 */
[----:B------:R-:W-:Y:S05]  /*3120*/  BRA `(.L_x_16120) ;  /* 0x0000000800507947 */ /* 0x000fea0003800000 */
.L_x_16133:
        /* <DEDUP_REMOVED lines=27> */
.L_x_16136:
        /* <DEDUP_REMOVED lines=14> */
.L_x_16135:
[----:B------:R-:W3:Y:S02]  /*33c0*/  LDG.E.U16 R25, desc[UR36][R2.64] ;  /* 0x0000002402197981 */ /* 0x000ee4000c1e1500 */
[----:B---3--:R-:W-:-:S06]  /*33d0*/  IMAD.U32 R25, R25, 0x10000, RZ ;  /* 0x0001000019197824 */ /* 0x008fcc00078e00ff */
[----:B------:R-:W0:Y:S01]  /*33e0*/  F2I.FTZ.TRUNC.NTZ R25, R25 ;  /* 0x0000001900197305 */ /* 0x000e22000021f100 */
[----:B------:R-:W-:Y:S05]  /*33f0*/  BRA `(.L_x_16120) ;  /* 0x00000004009c7947 */ /* 0x000fea0003800000 */
.L_x_16132:
        /* <DEDUP_REMOVED lines=10> */
.L_x_16139:
        /* <DEDUP_REMOVED lines=21> */
.L_x_16143:
[----:B------:R-:W-:Y:S05]  /*35f0*/  BSYNC B1 ;  /* 0x0000000000017941 */ /* 0x000fea0003800000 */
.L_x_16142:
[----:B------:R-:W-:Y:S01]  /*3600*/  IMAD.SHL.U32 R2, R2, 0x100000, RZ ;  /* 0x0010000002027824 */ /* 0x000fe200078e00ff */
[----:B------:R-:W-:-:S04]  /*3610*/  LEA R0, R0, 0x3b800000, 0x17 ;  /* 0x3b80000000007811 */ /* 0x000fc800078eb8ff */
[----:B------:R-:W-:-:S07]  /*3620*/  LOP3.LUT R25, R0, R2, R25, 0xfe, !PT ;  /* 0x0000000200197212 */ /* 0x000fce00078efe19 */
.L_x_16141:
[----:B------:R-:W-:Y:S05]  /*3630*/  BSYNC B0 ;  /* 0x0000000000007941 */ /* 0x000fea0003800000 */
.L_x_16140:
[----:B------:R-:W0:Y:S01]  /*3640*/  F2I.FTZ.TRUNC.NTZ R25, R25 ;  /* 0x0000001900197305 */ /* 0x000e22000021f100 */
[----:B------:R-:W-:Y:S05]  /*3650*/  BRA `(.L_x_16120) ;  /* 0x0000000400047947 */ /* 0x000fea0003800000 */
.L_x_16138:
        /* <DEDUP_REMOVED lines=21> */
.L_x_16147:
[----:B------:R-:W-:Y:S05]  /*37b0*/  BSYNC B1 ;  /* 0x0000000000017941 */ /* 0x000fea0003800000 */
.L_x_16146:
[----:B------:R-:W-:Y:S01]  /*37c0*/  IMAD.SHL.U32 R2, R2, 0x200000, RZ ;  /* 0x0020000002027824 */ /* 0x000fe200078e00ff */
[----:B------:R-:W-:-:S04]  /*37d0*/  LEA R0, R0, 0x37800000, 0x17 ;  /* 0x3780000000007811 */ /* 0x000fc800078eb8ff */
[----:B------:R-:W-:-:S07]  /*37e0*/  LOP3.LUT R25, R0, R2, R25, 0xfe, !PT ;  /* 0x0000000200197212 */ /* 0x000fce00078efe19 */
.L_x_16145:
[----:B------:R-:W-:Y:S05]  /*37f0*/  BSYNC B0 ;  /* 0x0000000000007941 */ /* 0x000fea0003800000 */
.L_x_16144:
[----:B------:R-:W0:Y:S01]  /*3800*/  F2I.FTZ.TRUNC.NTZ R25, R25 ;  /* 0x0000001900197305 */ /* 0x000e22000021f100 */
[----:B------:R-:W-:Y:S05]  /*3810*/  BRA `(.L_x_16120) ;  /* 0x0000000000947947 */ /* 0x000fea0003800000 */
.L_x_16137:
        /* <DEDUP_REMOVED lines=14> */
.L_x_16151:
[----:B------:R-:W-:Y:S05]  /*3900*/  BSYNC B0 ;  /* 0x0000000000007941 */ /* 0x000fea0003800000 */
.L_x_16150:
[----:B------:R-:W0:Y:S01]  /*3910*/  F2I.FTZ.TRUNC.NTZ R25, R25 ;  /* 0x0000001900197305 */ /* 0x000e22000021f100 */
[----:B------:R-:W-:Y:S05]  /*3920*/  BRA `(.L_x_16120) ;  /* 0x0000000000507947 */ /* 0x000fea0003800000 */
.L_x_16125:
        /* <DEDUP_REMOVED lines=16> */
.L_x_16152:
[----:B------:R-:W-:Y:S05]  /*3a30*/  BRA `(.L_x_16120) ;  /* 0x00000000000c7947 */ /* 0x000fea0003800000 */
.L_x_16149:
[----:B------:R0:W5:Y:S01]  /*3a40*/  LDG.E R25, desc[UR36][R2.64] ;  /* 0x0000002402197981 */ /* 0x000162000c1e1900 */
[----:B------:R-:W-:Y:S05]  /*3a50*/  BRA `(.L_x_16120) ;  /* 0x0000000000047947 */ /* 0x000fea0003800000 */
.L_x_16148:
[----:B------:R0:W5:Y:S02]  /*3a60*/  LDG.E R25, desc[UR36][R2.64] ;  /* 0x0000002402197981 */ /* 0x000164000c1e1900 */
.L_x_16120:
[----:B------:R-:W-:Y:S05]  /*3a70*/  BSYNC B6 ;  /* 0x0000000000067941 */ /* 0x000fea0003800000 */
.L_x_16119:
[----:B------:R-:W2:Y:S01]  /*3a80*/  S2R R19, SR_TID.X ;  /* 0x0000000000137919 */ /* 0x000ea20000002100 */
[----:B------:R-:W2:Y:S01]  /*3a90*/  LDC.U8 R17, c[0x0][0x23c] ;  /* 0x00008f00ff117b82 */ /* 0x000ea20000000000 */
[----:B------:R-:W-:Y:S01]  /*3aa0*/  ULDC UR4, c[0x0][0x218] ;  /* 0x0000860000047ab9 */ /* 0x000fe20000000800 */
[----:B------:R-:W-:Y:S01]  /*3ab0*/  BSSY B6, `(.L_x_16153) ;  /* 0x00000f9000067945 */ /* 0x000fe20003800000 */
[----:B------:R-:W-:Y:S02]  /*3ac0*/  UISETP.GT.AND UP0, UPT, UR4, URZ, UPT ;  /* 0x0000003f0400728c */ /* 0x000fe4000bf04270 */
[----:B------:R-:W-:Y:S02]  /*3ad0*/  ISETP.NE.AND P0, PT, RZ, UR4, PT ;  /* 0x00000004ff007c0c */ /* 0x000fe4000bf05270 */
[----:B------:R-:W-:-:S06]  /*3ae0*/  USEL UR4, URZ, 0x1, !UP0 ;  /* 0x000000013f047887 */ /* 0x000fcc000c000000 */
[----:B------:R-:W-:Y:S02]  /*3af0*/  IMAD.U32 R18, RZ, RZ, UR4 ;  /* 0x00000004ff127e24 */ /* 0x000fe4000f8e00ff */
[----:B------:R-:W-:Y:S02]  /*3b00*/  IMAD.U32 R16, RZ, RZ, UR4 ;  /* 0x00000004ff107e24 */ /* 0x000fe4000f8e00ff */
[----:B01-34-:R-:W-:Y:S02]  /*3b10*/  IMAD.U32 R2, RZ, RZ, UR4 ;  /* 0x00000004ff027e24 */ /* 0x01bfe4000f8e00ff */
[----:B--2---:R-:W-:Y:S02]  /*3b20*/  IMAD.U32 R4, RZ, RZ, UR4 ;  /* 0x00000004ff047e24 */ /* 0x004fe4000f8e00ff */
[----:B-----5:R-:W-:Y:S02]  /*3b30*/  @!P0 IMAD.MOV.U32 R18, RZ, RZ, R25 ;  /* 0x000000ffff128224 */ /* 0x020fe400078e0019 */
[----:B------:R-:W-:-:S02]  /*3b40*/  @!P0 IMAD.MOV.U32 R16, RZ, RZ, R23 ;  /* 0x000000ffff108224 */ /* 0x000fc400078e0017 */
[----:B------:R-:W-:Y:S02]  /*3b50*/  @!P0 IMAD.MOV.U32 R2, RZ, RZ, R27 ;  /* 0x000000ffff028224 */ /* 0x000fe400078e001b */
[----:B------:R-:W-:Y:S01]  /*3b60*/  @!P0 IMAD.MOV.U32 R4, RZ, RZ, R26 ;  /* 0x000000ffff048224 */ /* 0x000fe200078e001a */
        /* <DEDUP_REMOVED lines=22> */
.L_x_16158:
[----:B------:R0:W-:Y:S01]  /*3cd0*/  STG.E.U8 desc[UR36][R8.64], R4 ;  /* 0x0000000408007986 */ /* 0x0001e2000c101124 */
[----:B------:R-:W-:Y:S05]  /*3ce0*/  BRA `(.L_x_16160) ;  /* 0x0000000c00507947 */ /* 0x000fea0003800000 */
.L_x_16157:
        /* <DEDUP_REMOVED lines=9> */
.L_x_16162:
[----:B------:R0:W-:Y:S01]  /*3d80*/  STG.E desc[UR36][R8.64], R4 ;  /* 0x0000000408007986 */ /* 0x0001e2000c101924 */
[----:B------:R-:W-:Y:S05]  /*3d90*/  BRA `(.L_x_16160) ;  /* 0x0000000c00247947 */ /* 0x000fea0003800000 */
.L_x_16161:
[----:B------:R0:W-:Y:S01]  /*3da0*/  STG.E.U16 desc[UR36][R8.64], R4 ;  /* 0x0000000408007986 */ /* 0x0001e2000c101524 */
[----:B------:R-:W-:Y:S05]  /*3db0*/  BRA `(.L_x_16160) ;  /* 0x0000000c001c7947 */ /* 0x000fea0003800000 */
.L_x_16156:
        /* <DEDUP_REMOVED lines=9> */
.L_x_16164:
[----:B------:R-:W-:-:S04]  /*3e50*/  I2FP.F32.S32 R0, R4 ;  /* 0x0000000400007245 */ /* 0x000fc80000201400 */
[----:B------:R-:W-:-:S05]  /*3e60*/  F2FP.F16.F32.PACK_AB R0, RZ, R0 ;  /* 0x00000000ff00723e */ /* 0x000fca00000000ff */
[----:B------:R0:W-:Y:S01]  /*3e70*/  STG.E.U16 desc[UR36][R8.64], R0 ;  /* 0x0000000008007986 */ /* 0x0001e2000c101524 */
[----:B------:R-:W-:Y:S05]  /*3e80*/  BRA `(.L_x_16160) ;  /* 0x0000000800e87947 */ /* 0x000fea0003800000 */
.L_x_16163:
        /* <DEDUP_REMOVED lines=10> */
.L_x_16166:
[----:B------:R-:W-:-:S04]  /*3f30*/  I2FP.F32.S32 R4, R4 ;  /* 0x0000000400047245 */ /* 0x000fc80000201400 */
[----:B------:R-:W-:-:S04]  /*3f40*/  F2FP.F16.F32.PACK_AB R3, RZ, R4 ;  /* 0x00000004ff03723e */ /* 0x000fc800000000ff */
[----:B------:R-:W-:-:S05]  /*3f50*/  PRMT R3, R3, 0x5410, RZ ;  /* 0x0000541003037816 */ /* 0x000fca00000000ff */
[----:B------:R0:W-:Y:S01]  /*3f60*/  STG.E desc[UR36][R8.64], R3 ;  /* 0x0000000308007986 */ /* 0x0001e2000c101924 */
[----:B------:R-:W-:Y:S05]  /*3f70*/  BRA `(.L_x_16160) ;  /* 0x0000000800ac7947 */ /* 0x000fea0003800000 */
.L_x_16165:
[----:B------:R-:W0:Y:S02]  /*3f80*/  I2F.F64 R4, R4 ;  /* 0x0000000400047312 */ /* 0x000e240000201c00 */
[----:B0-----:R0:W-:Y:S01]  /*3f90*/  STG.E.64 desc[UR36][R8.64], R4 ;  /* 0x0000000408007986 */ /* 0x0011e2000c101b24 */
[----:B------:R-:W-:Y:S05]  /*3fa0*/  BRA `(.L_x_16160) ;  /* 0x0000000800a07947 */ /* 0x000fea0003800000 */
.L_x_16155:
        /* <DEDUP_REMOVED lines=12> */
.L_x_16169:
[----:B------:R-:W0:Y:S01]  /*4070*/  I2F.F64 R4, R4 ;  /* 0x0000000400047312 */ /* 0x000e220000201c00 */
[----:B------:R-:W-:-:S05]  /*4080*/  CS2R R6, SRZ ;  /* 0x0000000000067805 */ /* 0x000fca000001ff00 */
[----:B0-----:R0:W-:Y:S01]  /*4090*/  STG.E.128 desc[UR36][R8.64], R4 ;  /* 0x0000000408007986 */ /* 0x0011e2000c101d24 */
[----:B------:R-:W-:Y:S05]  /*40a0*/  BRA `(.L_x_16160) ;  /* 0x0000000800607947 */ /* 0x000fea0003800000 */
.L_x_16168:
        /* <DEDUP_REMOVED lines=21> */
.L_x_16173:
[----:B------:R-:W-:Y:S05]  /*4200*/  BSYNC B0 ;  /* 0x0000000000007941 */ /* 0x000fea0003800000 */
.L_x_16172:
[----:B------:R-:W-:-:S05]  /*4210*/  LOP3.LUT R5, R0, R5, RZ, 0xfc, !PT ;  /* 0x0000000500057212 */ /* 0x000fca00078efcff */
[----:B------:R0:W-:Y:S01]  /*4220*/  STG.E.U8 desc[UR36][R8.64], R5 ;  /* 0x0000000508007986 */ /* 0x0001e2000c101124 */
[----:B------:R-:W-:Y:S05]  /*4230*/  BRA `(.L_x_16160) ;  /* 0x0000000400fc7947 */ /* 0x000fea0003800000 */
.L_x_16171:
        /* <DEDUP_REMOVED lines=13> */
.L_x_16175:
[----:B------:R-:W-:Y:S01]  /*4310*/  IMAD.MOV.U32 R0, RZ, RZ, 0x7f ;  /* 0x0000007fff007424 */ /* 0x000fe200078e00ff */
[----:B------:R-:W-:-:S04]  /*4320*/  ISETP.GT.U32.AND P0, PT, R3, 0x7f800000, PT ;  /* 0x7f8000000300780c */ /* 0x000fc80003f04070 */
[----:B------:R-:W-:-:S09]  /*4330*/  SEL R0, R0, 0x7c, P0 ;  /* 0x0000007c00007807 */ /* 0x000fd20000000000 */
.L_x_16176:
[----:B------:R-:W-:Y:S05]  /*4340*/  BSYNC B0 ;  /* 0x0000000000007941 */ /* 0x000fea0003800000 */
.L_x_16174:
[----:B------:R-:W-:-:S04]  /*4350*/  LOP3.LUT R3, R5, 0x80000000, RZ, 0xc0, !PT ;  /* 0x8000000005037812 */ /* 0x000fc800078ec0ff */
[----:B------:R-:W-:-:S04]  /*4360*/  SHF.R.U32.HI R3, RZ, 0x18, R3 ;  /* 0x00000018ff037819 */ /* 0x000fc80000011603 */
[----:B------:R-:W-:-:S05]  /*4370*/  LOP3.LUT R3, R0, R3, RZ, 0xfc, !PT ;  /* 0x0000000300037212 */ /* 0x000fca00078efcff */
[----:B------:R0:W-:Y:S01]  /*4380*/  STG.E.U8 desc[UR36][R8.64], R3 ;  /* 0x0000000308007986 */ /* 0x0001e2000c101124 */
[----:B------:R-:W-:Y:S05]  /*4390*/  BRA `(.L_x_16160) ;  /* 0x0000000400a47947 */ /* 0x000fea0003800000 */
.L_x_16170:
[----:B------:R-:W-:-:S04]  /*43a0*/  I2FP.F32.S32 R0, R4 ;  /* 0x0000000400007245 */ /* 0x000fc80000201400 */
[----:B------:R-:W-:-:S05]  /*43b0*/  F2FP.BF16.F32.PACK_AB R0, RZ, R0 ;  /* 0x00000000ff00723e */ /* 0x000fca00000010ff */
[----:B------:R0:W-:Y:S01]  /*43c0*/  STG.E.U16 desc[UR36][R8.64], R0 ;  /* 0x0000000008007986 */ /* 0x0001e2000c101524 */
[----:B------:R-:W-:Y:S05]  /*43d0*/  BRA `(.L_x_16160) ;  /* 0x0000000400947947 */ /* 0x000fea0003800000 */
.L_x_16167:
        /* <DEDUP_REMOVED lines=10> */
.L_x_16179:
        /* <DEDUP_REMOVED lines=17> */
.L_x_16182:
[----:B------:R-:W-:-:S04]  /*4590*/  LOP3.LUT R3, R5, 0x80000000, RZ, 0xc0, !PT ;  /* 0x8000000005037812 */ /* 0x000fc800078ec0ff */
[----:B------:R-:W-:-:S04]  /*45a0*/  SHF.R.U32.HI R3, RZ, 0x18, R3 ;  /* 0x00000018ff037819 */ /* 0x000fc80000011603 */
[----:B------:R-:W-:-:S04]  /*45b0*/  LOP3.LUT R0, R0, R3, RZ, 0xfc, !PT ;  /* 0x0000000300007212 */ /* 0x000fc800078efcff */
[----:B------:R-:W-:-:S07]  /*45c0*/  PRMT R4, R0, 0x7610, R4 ;  /* 0x0000761000047816 */ /* 0x000fce0000000004 */
.L_x_16181:
[----:B------:R-:W-:Y:S05]  /*45d0*/  BSYNC B0 ;  /* 0x0000000000007941 */ /* 0x000fea0003800000 */
.L_x_16180:
[----:B------:R3:W-:Y:S01]  /*45e0*/  STG.E.U8 desc[UR36][R8.64], R4 ;  /* 0x0000000408007986 */ /* 0x0007e2000c101124 */
[----:B------:R-:W-:Y:S05]  /*45f0*/  BRA `(.L_x_16160) ;  /* 0x00000004000c7947 */ /* 0x000fea0003800000 */
.L_x_16178:
        /* <DEDUP_REMOVED lines=17> */
.L_x_16185:
[----:B------:R-:W-:-:S04]  /*4710*/  LOP3.LUT R3, R5, 0x80000000, RZ, 0xc0, !PT ;  /* 0x8000000005037812 */ /* 0x000fc800078ec0ff */
[----:B------:R-:W-:-:S04]  /*4720*/  SHF.R.U32.HI R3, RZ, 0x18, R3 ;  /* 0x00000018ff037819 */ /* 0x000fc80000011603 */
[----:B------:R-:W-:-:S04]  /*4730*/  LOP3.LUT R0, R0, R3, RZ, 0xfc, !PT ;  /* 0x0000000300007212 */ /* 0x000fc800078efcff */
[----:B------:R-:W-:-:S07]  /*4740*/  PRMT R4, R0, 0x7610, R4 ;  /* 0x0000761000047816 */ /* 0x000fce0000000004 */
.L_x_16184:
[----:B------:R-:W-:Y:S05]  /*4750*/  BSYNC B0 ;  /* 0x0000000000007941 */ /* 0x000fea0003800000 */
.L_x_16183:
[----:B------:R0:W-:Y:S01]  /*4760*/  STG.E.U8 desc[UR36][R8.64], R4 ;  /* 0x0000000408007986 */ /* 0x0001e2000c101124 */
[----:B------:R-:W-:Y:S05]  /*4770*/  BRA `(.L_x_16160) ;  /* 0x0000000000ac7947 */ /* 0x000fea0003800000 */
.L_x_16177:
        /* <DEDUP_REMOVED lines=22> */
.L_x_16159:
        /* <DEDUP_REMOVED lines=16> */
.L_x_16188:
[----:B------:R-:W-:Y:S05]  /*49e0*/  BRA `(.L_x_16160) ;  /* 0x0000000000107947 */ /* 0x000fea0003800000 */
.L_x_16187:
[----:B------:R-:W-:-:S05]  /*49f0*/  SHF.R.S32.HI R5, RZ, 0x1f, R4 ;  /* 0x0000001fff057819 */ /* 0x000fca0000011404 */
[----:B------:R2:W-:Y:S01]  /*4a00*/  STG.E.64 desc[UR36][R8.64], R4 ;  /* 0x0000000408007986 */ /* 0x0005e2000c101b24 */
[----:B------:R-:W-:Y:S05]  /*4a10*/  BRA `(.L_x_16160) ;  /* 0x0000000000047947 */ /* 0x000fea0003800000 */
.L_x_16186:
[----:B------:R0:W-:Y:S02]  /*4a20*/  STG.E desc[UR36][R8.64], R4 ;  /* 0x0000000408007986 */ /* 0x0001e4000c101924 */
.L_x_16160:
[----:B------:R-:W-:-:S07]  /*4a30*/  VIADD R19, R19, 0x80 ;  /* 0x0000008013137836 */ /* 0x000fce0000000000 */
.L_x_16154:
[----:B------:R-:W-:Y:S05]  /*4a40*/  BSYNC B6 ;  /* 0x0000000000067941 */ /* 0x000fea0003800000 */
.L_x_16153:
        /* <DEDUP_REMOVED lines=23> */
.L_x_16194:
[----:B------:R0:W-:Y:S01]  /*4bc0*/  STG.E.U8 desc[UR36][R8.64], R2 ;  /* 0x0000000208007986 */ /* 0x0001e2000c101124 */
[----:B------:R-:W-:Y:S05]  /*4bd0*/  BRA `(.L_x_16196) ;  /* 0x0000000c00507947 */ /* 0x000fea0003800000 */
.L_x_16193:
        /* <DEDUP_REMOVED lines=9> */
.L_x_16198:
[----:B------:R0:W-:Y:S01]  /*4c70*/  STG.E desc[UR36][R8.64], R2 ;  /* 0x0000000208007986 */ /* 0x0001e2000c101924 */
[----:B------:R-:W-:Y:S05]  /*4c80*/  BRA `(.L_x_16196) ;  /* 0x0000000c00247947 */ /* 0x000fea0003800000 */
.L_x_16197:
[----:B------:R0:W-:Y:S01]  /*4c90*/  STG.E.U16 desc[UR36][R8.64], R2 ;  /* 0x0000000208007986 */ /* 0x0001e2000c101524 */
[----:B------:R-:W-:Y:S05]  /*4ca0*/  BRA `(.L_x_16196) ;  /* 0x0000000c001c7947 */ /* 0x000fea0003800000 */
.L_x_16192:
        /* <DEDUP_REMOVED lines=9> */
.L_x_16200:
[----:B------:R-:W-:-:S04]  /*4d40*/  I2FP.F32.S32 R0, R2 ;  /* 0x0000000200007245 */ /* 0x000fc80000201400 */
[----:B------:R-:W-:-:S05]  /*4d50*/  F2FP.F16.F32.PACK_AB R0, RZ, R0 ;  /* 0x00000000ff00723e */ /* 0x000fca00000000ff */
[----:B------:R0:W-:Y:S01]  /*4d60*/  STG.E.U16 desc[UR36][R8.64], R0 ;  /* 0x0000000008007986 */ /* 0x0001e2000c101524 */
[----:B------:R-:W-:Y:S05]  /*4d70*/  BRA `(.L_x_16196) ;  /* 0x0000000800e87947 */ /* 0x000fea0003800000 */
.L_x_16199:
        /* <DEDUP_REMOVED lines=10> */
.L_x_16202:
[----:B------:R-:W-:-:S04]  /*4e20*/  I2FP.F32.S32 R2, R2 ;  /* 0x0000000200027245 */ /* 0x000fc80000201400 */
[----:B------:R-:W-:-:S04]  /*4e30*/  F2FP.F16.F32.PACK_AB R3, RZ, R2 ;  /* 0x00000002ff03723e */ /* 0x000fc800000000ff */
[----:B------:R-:W-:-:S05]  /*4e40*/  PRMT R3, R3, 0x5410, RZ ;  /* 0x0000541003037816 */ /* 0x000fca00000000ff */
[----:B------:R0:W-:Y:S01]  /*4e50*/  STG.E desc[UR36][R8.64], R3 ;  /* 0x0000000308007986 */ /* 0x0001e2000c101924 */
[----:B------:R-:W-:Y:S05]  /*4e60*/  BRA `(.L_x_16196) ;  /* 0x0000000800ac7947 */ /* 0x000fea0003800000 */
.L_x_16201:
[----:B------:R-:W0:Y:S02]  /*4e70*/  I2F.F64 R2, R2 ;  /* 0x0000000200027312 */ /* 0x000e240000201c00 */
[----:B0-----:R0:W-:Y:S01]  /*4e80*/  STG.E.64 desc[UR36][R8.64], R2 ;  /* 0x0000000208007986 */ /* 0x0011e2000c101b24 */
[----:B------:R-:W-:Y:S05]  /*4e90*/  BRA `(.L_x_16196) ;  /* 0x0000000800a07947 */ /* 0x000fea0003800000 */
.L_x_16191:
        /* <DEDUP_REMOVED lines=12> */
.L_x_16205:
[----:B------:R-:W0:Y:S01]  /*4f60*/  I2F.F64 R4, R2 ;  /* 0x0000000200047312 */ /* 0x000e220000201c00 */
[----:B------:R-:W-:-:S05]  /*4f70*/  CS2R R6, SRZ ;  /* 0x0000000000067805 */ /* 0x000fca000001ff00 */
[----:B0-----:R0:W-:Y:S01]  /*4f80*/  STG.E.128 desc[UR36][R8.64], R4 ;  /* 0x0000000408007986 */ /* 0x0011e2000c101d24 */
[----:B------:R-:W-:Y:S05]  /*4f90*/  BRA `(.L_x_16196) ;  /* 0x0000000800607947 */ /* 0x000fea0003800000 */
.L_x_16204:
        /* <DEDUP_REMOVED lines=21> */
.L_x_16209:
[----:B------:R-:W-:Y:S05]  /*50f0*/  BSYNC B0 ;  /* 0x0000000000007941 */ /* 0x000fea0003800000 */
.L_x_16208:
[----:B------:R-:W-:-:S05]  /*5100*/  LOP3.LUT R3, R0, R3, RZ, 0xfc, !PT ;  /* 0x0000000300037212 */ /* 0x000fca00078efcff */
[----:B------:R0:W-:Y:S01]  /*5110*/  STG.E.U8 desc[UR36][R8.64], R3 ;  /* 0x0000000308007986 */ /* 0x0001e2000c101124 */
[----:B------:R-:W-:Y:S05]  /*5120*/  BRA `(.L_x_16196) ;  /* 0x0000000400fc7947 */ /* 0x000fea0003800000 */
.L_x_16207:
        /* <DEDUP_REMOVED lines=13> */
.L_x_16211:
[----:B------:R-:W-:Y:S01]  /*5200*/  IMAD.MOV.U32 R0, RZ, RZ, 0x7f ;  /* 0x0000007fff007424 */ /* 0x000fe200078e00ff */
[----:B------:R-:W-:-:S04]  /*5210*/  ISETP.GT.U32.AND P0, PT, R2, 0x7f800000, PT ;  /* 0x7f8000000200780c */ /* 0x000fc80003f04070 */
[----:B------:R-:W-:-:S09]  /*5220*/  SEL R0, R0, 0x7c, P0 ;  /* 0x0000007c00007807 */ /* 0x000fd20000000000 */
.L_x_16212:
[----:B------:R-:W-:Y:S05]  /*5230*/  BSYNC B0 ;  /* 0x0000000000007941 */ /* 0x000fea0003800000 */
.L_x_16210:
[----:B------:R-:W-:-:S04]  /*5240*/  LOP3.LUT R2, R3, 0x80000000, RZ, 0xc0, !PT ;  /* 0x8000000003027812 */ /* 0x000fc800078ec0ff */
[----:B------:R-:W-:-:S04]  /*5250*/  SHF.R.U32.HI R3, RZ, 0x18, R2 ;  /* 0x00000018ff037819 */ /* 0x000fc80000011602 */
[----:B------:R-:W-:-:S05]  /*5260*/  LOP3.LUT R3, R0, R3, RZ, 0xfc, !PT ;  /* 0x0000000300037212 */ /* 0x000fca00078efcff */
[----:B------:R0:W-:Y:S01]  /*5270*/  STG.E.U8 desc[UR36][R8.64], R3 ;  /* 0x0000000308007986 */ /* 0x0001e2000c101124 */
[----:B------:R-:W-:Y:S05]  /*5280*/  BRA `(.L_x_16196) ;  /* 0x0000000400a47947 */ /* 0x000fea0003800000 */
.L_x_16206:
[----:B------:R-:W-:-:S04]  /*5290*/  I2FP.F32.S32 R0, R2 ;  /* 0x0000000200007245 */ /* 0x000fc80000201400 */
[----:B------:R-:W-:-:S05]  /*52a0*/  F2FP.BF16.F32.PACK_AB R0, RZ, R0 ;  /* 0x00000000ff00723e */ /* 0x000fca00000010ff */
[----:B------:R0:W-:Y:S01]  /*52b0*/  STG.E.U16 desc[UR36][R8.64], R0 ;  /* 0x0000000008007986 */ /* 0x0001e2000c101524 */
[----:B------:R-:W-:Y:S05]  /*52c0*/  BRA `(.L_x_16196) ;  /* 0x0000000400947947 */ /* 0x000fea0003800000 */
.L_x_16203:
        /* <DEDUP_REMOVED lines=10> */
.L_x_16215:
        /* <DEDUP_REMOVED lines=17> */
.L_x_16218:
[----:B------:R-:W-:-:S04]  /*5480*/  LOP3.LUT R2, R3, 0x80000000, RZ, 0xc0, !PT ;  /* 0x8000000003027812 */ /* 0x000fc800078ec0ff */
[----:B------:R-:W-:-:S04]  /*5490*/  SHF.R.U32.HI R3, RZ, 0x18, R2 ;  /* 0x00000018ff037819 */ /* 0x000fc80000011602 */
[----:B------:R-:W-:-:S04]  /*54a0*/  LOP3.LUT R0, R0, R3, RZ, 0xfc, !PT ;  /* 0x0000000300007212 */ /* 0x000fc800078efcff */
[----:B------:R-:W-:-:S07]  /*54b0*/  PRMT R4, R0, 0x7610, R4 ;  /* 0x0000761000047816 */ /* 0x000fce0000000004 */
.L_x_16217:
[----:B------:R-:W-:Y:S05]  /*54c0*/  BSYNC B0 ;  /* 0x0000000000007941 */ /* 0x000fea0003800000 */
.L_x_16216:
[----:B------:R3:W-:Y:S01]  /*54d0*/  STG.E.U8 desc[UR36][R8.64], R4 ;  /* 0x0000000408007986 */ /* 0x0007e2000c101124 */
[----:B------:R-:W-:Y:S05]  /*54e0*/  BRA `(.L_x_16196) ;  /* 0x00000004000c7947 */ /* 0x000fea0003800000 */
.L_x_16214:
        /* <DEDUP_REMOVED lines=17> */
.L_x_16221:
[----:B------:R-:W-:-:S04]  /*5600*/  LOP3.LUT R2, R3, 0x80000000, RZ, 0xc0, !PT ;  /* 0x8000000003027812 */ /* 0x000fc800078ec0ff */
[----:B------:R-:W-:-:S04]  /*5610*/  SHF.R.U32.HI R3, RZ, 0x18, R2 ;  /* 0x00000018ff037819 */ /* 0x000fc80000011602 */
[----:B------:R-:W-:-:S04]  /*5620*/  LOP3.LUT R0, R0, R3, RZ, 0xfc, !PT ;  /* 0x0000000300007212 */ /* 0x000fc800078efcff */
[----:B------:R-:W-:-:S07]  /*5630*/  PRMT R4, R0, 0x7610, R4 ;  /* 0x0000761000047816 */ /* 0x000fce0000000004 */
.L_x_16220:
[----:B------:R-:W-:Y:S05]  /*5640*/  BSYNC B0 ;  /* 0x0000000000007941 */ /* 0x000fea0003800000 */
.L_x_16219:
[----:B------:R0:W-:Y:S01]  /*5650*/  STG.E.U8 desc[UR36][R8.64], R4 ;  /* 0x0000000408007986 */ /* 0x0001e2000c101124 */
[----:B------:R-:W-:Y:S05]  /*5660*/  BRA `(.L_x_16196) ;  /* 0x0000000000ac7947 */ /* 0x000fea0003800000 */
.L_x_16213:
        /* <DEDUP_REMOVED lines=22> */
.L_x_16195:
        /* <DEDUP_REMOVED lines=16> */
.L_x_16224:
[----:B------:R-:W-:Y:S05]  /*58d0*/  BRA `(.L_x_16196) ;  /* 0x0000000000107947 */ /* 0x000fea0003800000 */
.L_x_16223:
[----:B------:R-:W-:-:S05]  /*58e0*/  SHF.R.S32.HI R3, RZ, 0x1f, R2 ;  /* 0x0000001fff037819 */ /* 0x000fca0000011402 */
[----:B------:R1:W-:Y:S01]  /*58f0*/  STG.E.64 desc[UR36][R8.64], R2 ;  /* 0x0000000208007986 */ /* 0x0003e2000c101b24 */
[----:B------:R-:W-:Y:S05]  /*5900*/  BRA `(.L_x_16196) ;  /* 0x0000000000047947 */ /* 0x000fea0003800000 */
.L_x_16222:
[----:B------:R0:W-:Y:S02]  /*5910*/  STG.E desc[UR36][R8.64], R2 ;  /* 0x0000000208007986 */ /* 0x0001e4000c101924 */
.L_x_16196:
        /* <DEDUP_REMOVED lines=23> */
.L_x_16228:
[----:B------:R0:W-:Y:S01]  /*5a90*/  STG.E.U8 desc[UR36][R2.64], R16 ;  /* 0x0000001002007986 */ /* 0x0001e2000c101124 */
[----:B------:R-:W-:Y:S05]  /*5aa0*/  BRA `(.L_x_16230) ;  /* 0x0000000c00587947 */ /* 0x000fea0003800000 */
.L_x_16227:
        /* <DEDUP_REMOVED lines=10> */
.L_x_16232:
[----:B------:R0:W-:Y:S01]  /*5b50*/  STG.E desc[UR36][R2.64], R16 ;  /* 0x0000001002007986 */ /* 0x0001e2000c101924 */
[----:B------:R-:W-:Y:S05]  /*5b60*/  BRA `(.L_x_16230) ;  /* 0x0000000c00287947 */ /* 0x000fea0003800000 */
.L_x_16231:
[----:B------:R0:W-:Y:S01]  /*5b70*/  STG.E.U16 desc[UR36][R2.64], R16 ;  /* 0x0000001002007986 */ /* 0x0001e2000c101524 */
[----:B------:R-:W-:Y:S05]  /*5b80*/  BRA `(.L_x_16230) ;  /* 0x0000000c00207947 */ /* 0x000fea0003800000 */
.L_x_16226:
        /* <DEDUP_REMOVED lines=9> */
.L_x_16234:
[----:B------:R-:W-:-:S04]  /*5c20*/  I2FP.F32.S32 R0, R16 ;  /* 0x0000001000007245 */ /* 0x000fc80000201400 */
[----:B------:R-:W-:-:S05]  /*5c30*/  F2FP.F16.F32.PACK_AB R0, RZ, R0 ;  /* 0x00000000ff00723e */ /* 0x000fca00000000ff */
[----:B------:R0:W-:Y:S01]  /*5c40*/  STG.E.U16 desc[UR36][R2.64], R0 ;  /* 0x0000000002007986 */ /* 0x0001e2000c101524 */
[----:B------:R-:W-:Y:S05]  /*5c50*/  BRA `(.L_x_16230) ;  /* 0x0000000800ec7947 */ /* 0x000fea0003800000 */
.L_x_16233:
        /* <DEDUP_REMOVED lines=10> */
.L_x_16236:
[----:B------:R-:W-:-:S04]  /*5d00*/  I2FP.F32.S32 R16, R16 ;  /* 0x0000001000107245 */ /* 0x000fc80000201400 */
[----:B------:R-:W-:-:S04]  /*5d10*/  F2FP.F16.F32.PACK_AB R5, RZ, R16 ;  /* 0x00000010ff05723e */ /* 0x000fc800000000ff */
[----:B------:R-:W-:-:S05]  /*5d20*/  PRMT R5, R5, 0x5410, RZ ;  /* 0x0000541005057816 */ /* 0x000fca00000000ff */
[----:B------:R0:W-:Y:S01]  /*5d30*/  STG.E desc[UR36][R2.64], R5 ;  /* 0x0000000502007986 */ /* 0x0001e2000c101924 */
[----:B------:R-:W-:Y:S05]  /*5d40*/  BRA `(.L_x_16230) ;  /* 0x0000000800b07947 */ /* 0x000fea0003800000 */
.L_x_16235:
[----:B------:R-:W0:Y:S02]  /*5d50*/  I2F.F64 R4, R16 ;  /* 0x0000001000047312 */ /* 0x000e240000201c00 */
[----:B0-----:R0:W-:Y:S01]  /*5d60*/  STG.E.64 desc[UR36][R2.64], R4 ;  /* 0x0000000402007986 */ /* 0x0011e2000c101b24 */
[----:B------:R-:W-:Y:S05]  /*5d70*/  BRA `(.L_x_16230) ;  /* 0x0000000800a47947 */ /* 0x000fea0003800000 */
.L_x_16225:
        /* <DEDUP_REMOVED lines=12> */
.L_x_16239:
[----:B------:R-:W0:Y:S01]  /*5e40*/  I2F.F64 R4, R16 ;  /* 0x0000001000047312 */ /* 0x000e220000201c00 */
[----:B------:R-:W-:-:S05]  /*5e50*/  CS2R R6, SRZ ;  /* 0x0000000000067805 */ /* 0x000fca000001ff00 */
[----:B0-----:R0:W-:Y:S01]  /*5e60*/  STG.E.128 desc[UR36][R2.64], R4 ;  /* 0x0000000402007986 */ /* 0x0011e2000c101d24 */
[----:B------:R-:W-:Y:S05]  /*5e70*/  BRA `(.L_x_16230) ;  /* 0x0000000800647947 */ /* 0x000fea0003800000 */
.L_x_16238:
        /* <DEDUP_REMOVED lines=21> */
.L_x_16243:
[----:B------:R-:W-:Y:S05]  /*5fd0*/  BSYNC B0 ;  /* 0x0000000000007941 */ /* 0x000fea0003800000 */
.L_x_16242:
[----:B------:R-:W-:-:S05]  /*5fe0*/  LOP3.LUT R5, R0, R5, RZ, 0xfc, !PT ;  /* 0x0000000500057212 */ /* 0x000fca00078efcff */
[----:B------:R0:W-:Y:S01]  /*5ff0*/  STG.E.U8 desc[UR36][R2.64], R5 ;  /* 0x0000000502007986 */ /* 0x0001e2000c101124 */
[----:B------:R-:W-:Y:S05]  /*6000*/  BRA `(.L_x_16230) ;  /* 0x0000000800007947 */ /* 0x000fea0003800000 */
.L_x_16241:
        /* <DEDUP_REMOVED lines=13> */
.L_x_16245:
[----:B------:R-:W-:Y:S01]  /*60e0*/  IMAD.MOV.U32 R0, RZ, RZ, 0x7f ;  /* 0x0000007fff007424 */ /* 0x000fe200078e00ff */
[----:B------:R-:W-:-:S04]  /*60f0*/  ISETP.GT.U32.AND P0, PT, R4, 0x7f800000, PT ;  /* 0x7f8000000400780c */ /* 0x000fc80003f04070 */
[----:B------:R-:W-:-:S09]  /*6100*/  SEL R0, R0, 0x7c, P0 ;  /* 0x0000007c00007807 */ /* 0x000fd20000000000 */
.L_x_16246:
[----:B------:R-:W-:Y:S05]  /*6110*/  BSYNC B0 ;  /* 0x0000000000007941 */ /* 0x000fea0003800000 */
.L_x_16244:
[----:B------:R-:W-:-:S04]  /*6120*/  LOP3.LUT R4, R5, 0x80000000, RZ, 0xc0, !PT ;  /* 0x8000000005047812 */ /* 0x000fc800078ec0ff */
[----:B------:R-:W-:-:S04]  /*6130*/  SHF.R.U32.HI R5, RZ, 0x18, R4 ;  /* 0x00000018ff057819 */ /* 0x000fc80000011604 */
[----:B------:R-:W-:-:S05]  /*6140*/  LOP3.LUT R5, R0, R5, RZ, 0xfc, !PT ;  /* 0x0000000500057212 */ /* 0x000fca00078efcff */
[----:B------:R0:W-:Y:S01]  /*6150*/  STG.E.U8 desc[UR36][R2.64], R5 ;  /* 0x0000000502007986 */ /* 0x0001e2000c101124 */
[----:B------:R-:W-:Y:S05]  /*6160*/  BRA `(.L_x_16230) ;  /* 0x0000000400a87947 */ /* 0x000fea0003800000 */
.L_x_16240:
[----:B------:R-:W-:-:S04]  /*6170*/  I2FP.F32.S32 R0, R16 ;  /* 0x0000001000007245 */ /* 0x000fc80000201400 */
[----:B------:R-:W-:-:S05]  /*6180*/  F2FP.BF16.F32.PACK_AB R0, RZ, R0 ;  /* 0x00000000ff00723e */ /* 0x000fca00000010ff */
[----:B------:R0:W-:Y:S01]  /*6190*/  STG.E.U16 desc[UR36][R2.64], R0 ;  /* 0x0000000002007986 */ /* 0x0001e2000c101524 */
[----:B------:R-:W-:Y:S05]  /*61a0*/  BRA `(.L_x_16230) ;  /* 0x0000000400987947 */ /* 0x000fea0003800000 */
.L_x_16237:
        /* <DEDUP_REMOVED lines=10> */
.L_x_16249:
        /* <DEDUP_REMOVED lines=17> */
.L_x_16252:
[----:B------:R-:W-:-:S04]  /*6360*/  LOP3.LUT R0, R7, 0x80000000, RZ, 0xc0, !PT ;  /* 0x8000000007007812 */ /* 0x000fc800078ec0ff */
[----:B------:R-:W-:-:S04]  /*6370*/  SHF.R.U32.HI R5, RZ, 0x18, R0 ;  /* 0x00000018ff057819 */ /* 0x000fc80000011600 */
[----:B------:R-:W-:-:S04]  /*6380*/  LOP3.LUT R4, R4, R5, RZ, 0xfc, !PT ;  /* 0x0000000504047212 */ /* 0x000fc800078efcff */
[----:B------:R-:W-:-:S07]  /*6390*/  PRMT R0, R4, 0x7610, R0 ;  /* 0x0000761004007816 */ /* 0x000fce0000000000 */
.L_x_16251:
[----:B------:R-:W-:Y:S05]  /*63a0*/  BSYNC B0 ;  /* 0x0000000000007941 */ /* 0x000fea0003800000 */
.L_x_16250:
[----:B------:R3:W-:Y:S01]  /*63b0*/  STG.E.U8 desc[UR36][R2.64], R0 ;  /* 0x0000000002007986 */ /* 0x0007e2000c101124 */
[----:B------:R-:W-:Y:S05]  /*63c0*/  BRA `(.L_x_16230) ;  /* 0x0000000400107947 */ /* 0x000fea0003800000 */
.L_x_16248:
        /* <DEDUP_REMOVED lines=17> */
.L_x_16255:
[----:B------:R-:W-:-:S04]  /*64e0*/  LOP3.LUT R0, R7, 0x80000000, RZ, 0xc0, !PT ;  /* 0x8000000007007812 */ /* 0x000fc800078ec0ff */
[----:B------:R-:W-:-:S04]  /*64f0*/  SHF.R.U32.HI R5, RZ, 0x18, R0 ;  /* 0x00000018ff057819 */ /* 0x000fc80000011600 */
[----:B------:R-:W-:-:S04]  /*6500*/  LOP3.LUT R4, R4, R5, RZ, 0xfc, !PT ;  /* 0x0000000504047212 */ /* 0x000fc800078efcff */
[----:B------:R-:W-:-:S07]  /*6510*/  PRMT R0, R4, 0x7610, R0 ;  /* 0x0000761004007816 */ /* 0x000fce0000000000 */
.L_x_16254:
[----:B------:R-:W-:Y:S05]  /*6520*/  BSYNC B0 ;  /* 0x0000000000007941 */ /* 0x000fea0003800000 */
.L_x_16253:
[----:B------:R0:W-:Y:S01]  /*6530*/  STG.E.U8 desc[UR36][R2.64], R0 ;  /* 0x0000000002007986 */ /* 0x0001e2000c101124 */
[----:B------:R-:W-:Y:S05]  /*6540*/  BRA `(.L_x_16230) ;  /* 0x0000000000b07947 */ /* 0x000fea0003800000 */
.L_x_16247:
        /* <DEDUP_REMOVED lines=22> */
.L_x_16229:
        /* <DEDUP_REMOVED lines=16> */
.L_x_16258:
[----:B------:R-:W-:Y:S05]  /*67b0*/  BRA `(.L_x_16230) ;  /* 0x0000000000147947 */ /* 0x000fea0003800000 */
.L_x_16257:
[--C-:B------:R-:W-:Y:S01]  /*67c0*/  SHF.R.S32.HI R5, RZ, 0x1f, R16.reuse ;  /* 0x0000001fff057819 */ /* 0x100fe20000011410 */
[----:B------:R-:W-:-:S05]  /*67d0*/  IMAD.MOV.U32 R4, RZ, RZ, R16 ;  /* 0x000000ffff047224 */ /* 0x000fca00078e0010 */
[----:B------:R2:W-:Y:S01]  /*67e0*/  STG.E.64 desc[UR36][R2.64], R4 ;  /* 0x0000000402007986 */ /* 0x0005e2000c101b24 */
[----:B------:R-:W-:Y:S05]  /*67f0*/  BRA `(.L_x_16230) ;  /* 0x0000000000047947 */ /* 0x000fea0003800000 */
.L_x_16256:
[----:B------:R0:W-:Y:S02]  /*6800*/  STG.E desc[UR36][R2.64], R16 ;  /* 0x0000001002007986 */ /* 0x0001e4000c101924 */
.L_x_16230:
[----:B------:R-:W-:-:S07]  /*6810*/  VIADD R19, R19, 0x80 ;  /* 0x0000008013137836 */ /* 0x000fce0000000000 */
.L_x_16190:
[----:B------:R-:W-:Y:S05]  /*6820*/  BSYNC B6 ;  /* 0x0000000000067941 */ /* 0x000fea0003800000 */
.L_x_16189:
        /* <DEDUP_REMOVED lines=21> */
.L_x_16262:
[----:B------:R-:W-:Y:S01]  /*6980*/  STG.E.U8 desc[UR36][R2.64], R18 ;  /* 0x0000001202007986 */ /* 0x000fe2000c101124 */
[----:B------:R-:W-:Y:S05]  /*6990*/  EXIT ;  /* 0x000000000000794d */ /* 0x000fea0003800000 */
.L_x_16261:
        /* <DEDUP_REMOVED lines=9> */
.L_x_16265:
[----:B------:R-:W-:Y:S01]  /*6a30*/  STG.E desc[UR36][R2.64], R18 ;  /* 0x0000001202007986 */ /* 0x000fe2000c101924 */
[----:B------:R-:W-:Y:S05]  /*6a40*/  EXIT ;  /* 0x000000000000794d */ /* 0x000fea0003800000 */
.L_x_16264:
[----:B------:R-:W-:Y:S01]  /*6a50*/  STG.E.U16 desc[UR36][R2.64], R18 ;  /* 0x0000001202007986 */ /* 0x000fe2000c101524 */
[----:B------:R-:W-:Y:S05]  /*6a60*/  EXIT ;  /* 0x000000000000794d */ /* 0x000fea0003800000 */
.L_x_16260:
        /* <DEDUP_REMOVED lines=9> */
.L_x_16267:
[----:B------:R-:W-:-:S04]  /*6b00*/  I2FP.F32.S32 R0, R18 ;  /* 0x0000001200007245 */ /* 0x000fc80000201400 */
[----:B------:R-:W-:-:S05]  /*6b10*/  F2FP.F16.F32.PACK_AB R0, RZ, R0 ;  /* 0x00000000ff00723e */ /* 0x000fca00000000ff */
[----:B------:R-:W-:Y:S01]  /*6b20*/  STG.E.U16 desc[UR36][R2.64], R0 ;  /* 0x0000000002007986 */ /* 0x000fe2000c101524 */
[----:B------:R-:W-:Y:S05]  /*6b30*/  EXIT ;  /* 0x000000000000794d */ /* 0x000fea0003800000 */
.L_x_16266:
        /* <DEDUP_REMOVED lines=10> */
.L_x_16269:
[----:B------:R-:W-:-:S04]  /*6be0*/  I2FP.F32.S32 R18, R18 ;  /* 0x0000001200127245 */ /* 0x000fc80000201400 */
[----:B------:R-:W-:-:S04]  /*6bf0*/  F2FP.F16.F32.PACK_AB R5, RZ, R18 ;  /* 0x00000012ff05723e */ /* 0x000fc800000000ff */
[----:B------:R-:W-:-:S05]  /*6c00*/  PRMT R5, R5, 0x5410, RZ ;  /* 0x0000541005057816 */ /* 0x000fca00000000ff */
[----:B------:R-:W-:Y:S01]  /*6c10*/  STG.E desc[UR36][R2.64], R5 ;  /* 0x0000000502007986 */ /* 0x000fe2000c101924 */
[----:B------:R-:W-:Y:S05]  /*6c20*/  EXIT ;  /* 0x000000000000794d */ /* 0x000fea0003800000 */
.L_x_16268:
[----:B------:R-:W0:Y:S02]  /*6c30*/  I2F.F64 R18, R18 ;  /* 0x0000001200127312 */ /* 0x000e240000201c00 */
[----:B0-----:R-:W-:Y:S01]  /*6c40*/  STG.E.64 desc[UR36][R2.64], R18 ;  /* 0x0000001202007986 */ /* 0x001fe2000c101b24 */
[----:B------:R-:W-:Y:S05]  /*6c50*/  EXIT ;  /* 0x000000000000794d */ /* 0x000fea0003800000 */
.L_x_16259:
        /* <DEDUP_REMOVED lines=12> */
.L_x_16272:
[----:B------:R-:W0:Y:S01]  /*6d20*/  I2F.F64 R4, R18 ;  /* 0x0000001200047312 */ /* 0x000e220000201c00 */
[----:B------:R-:W-:-:S05]  /*6d30*/  CS2R R6, SRZ ;  /* 0x0000000000067805 */ /* 0x000fca000001ff00 */
[----:B0-----:R-:W-:Y:S01]  /*6d40*/  STG.E.128 desc[UR36][R2.64], R4 ;  /* 0x0000000402007986 */ /* 0x001fe2000c101d24 */
[----:B------:R-:W-:Y:S05]  /*6d50*/  EXIT ;  /* 0x000000000000794d */ /* 0x000fea0003800000 */
.L_x_16271:
        /* <DEDUP_REMOVED lines=21> */
.L_x_16276:
[----:B------:R-:W-:Y:S05]  /*6eb0*/  BSYNC B0 ;  /* 0x0000000000007941 */ /* 0x000fea0003800000 */
.L_x_16275:
[----:B------:R-:W-:-:S05]  /*6ec0*/  LOP3.LUT R5, R0, R5, RZ, 0xfc, !PT ;  /* 0x0000000500057212 */ /* 0x000fca00078efcff */
[----:B------:R-:W-:Y:S01]  /*6ed0*/  STG.E.U8 desc[UR36][R2.64], R5 ;  /* 0x0000000502007986 */ /* 0x000fe2000c101124 */
[----:B------:R-:W-:Y:S05]  /*6ee0*/  EXIT ;  /* 0x000000000000794d */ /* 0x000fea0003800000 */
.L_x_16274:
        /* <DEDUP_REMOVED lines=13> */
.L_x_16278:
[----:B------:R-:W-:Y:S01]  /*6fc0*/  IMAD.MOV.U32 R0, RZ, RZ, 0x7f ;  /* 0x0000007fff007424 */ /* 0x000fe200078e00ff */
[----:B------:R-:W-:-:S04]  /*6fd0*/  ISETP.GT.U32.AND P0, PT, R4, 0x7f800000, PT ;  /* 0x7f8000000400780c */ /* 0x000fc80003f04070 */
[----:B------:R-:W-:-:S09]  /*6fe0*/  SEL R0, R0, 0x7c, P0 ;  /* 0x0000007c00007807 */ /* 0x000fd20000000000 */
.L_x_16279:
[----:B------:R-:W-:Y:S05]  /*6ff0*/  BSYNC B0 ;  /* 0x0000000000007941 */ /* 0x000fea0003800000 */
.L_x_16277:
[----:B------:R-:W-:-:S04]  /*7000*/  LOP3.LUT R4, R5, 0x80000000, RZ, 0xc0, !PT ;  /* 0x8000000005047812 */ /* 0x000fc800078ec0ff */
[----:B------:R-:W-:-:S04]  /*7010*/  SHF.R.U32.HI R5, RZ, 0x18, R4 ;  /* 0x00000018ff057819 */ /* 0x000fc80000011604 */
[----:B------:R-:W-:-:S05]  /*7020*/  LOP3.LUT R5, R0, R5, RZ, 0xfc, !PT ;  /* 0x0000000500057212 */ /* 0x000fca00078efcff */
[----:B------:R-:W-:Y:S01]  /*7030*/  STG.E.U8 desc[UR36][R2.64], R5 ;  /* 0x0000000502007986 */ /* 0x000fe2000c101124 */
[----:B------:R-:W-:Y:S05]  /*7040*/  EXIT ;  /* 0x000000000000794d */ /* 0x000fea0003800000 */
.L_x_16273:
[----:B------:R-:W-:-:S04]  /*7050*/  I2FP.F32.S32 R0, R18 ;  /* 0x0000001200007245 */ /* 0x000fc80000201400 */
[----:B------:R-:W-:-:S05]  /*7060*/  F2FP.BF16.F32.PACK_AB R0, RZ, R0 ;  /* 0x00000000ff00723e */ /* 0x000fca00000010ff */
[----:B------:R-:W-:Y:S01]  /*7070*/  STG.E.U16 desc[UR36][R2.64], R0 ;  /* 0x0000000002007986 */ /* 0x000fe2000c101524 */
[----:B------:R-:W-:Y:S05]  /*7080*/  EXIT ;  /* 0x000000000000794d */ /* 0x000fea0003800000 */
.L_x_16270:
        /* <DEDUP_REMOVED lines=10> */
.L_x_16282:
        /* <DEDUP_REMOVED lines=17> */
.L_x_16285:
[----:B------:R-:W-:-:S04]  /*7240*/  LOP3.LUT R0, R7, 0x80000000, RZ, 0xc0, !PT ;  /* 0x8000000007007812 */ /* 0x000fc800078ec0ff */
[----:B------:R-:W-:-:S04]  /*7250*/  SHF.R.U32.HI R5, RZ, 0x18, R0 ;  /* 0x00000018ff057819 */ /* 0x000fc80000011600 */
[----:B------:R-:W-:-:S04]  /*7260*/  LOP3.LUT R4, R4, R5, RZ, 0xfc, !PT ;  /* 0x0000000504047212 */ /* 0x000fc800078efcff */
[----:B------:R-:W-:-:S07]  /*7270*/  PRMT R0, R4, 0x7610, R0 ;  /* 0x0000761004007816 */ /* 0x000fce0000000000 */
.L_x_16284:
[----:B------:R-:W-:Y:S05]  /*7280*/  BSYNC B0 ;  /* 0x0000000000007941 */ /* 0x000fea0003800000 */
.L_x_16283:
[----:B------:R-:W-:Y:S01]  /*7290*/  STG.E.U8 desc[UR36][R2.64], R0 ;  /* 0x0000000002007986 */ /* 0x000fe2000c101124 */
[----:B------:R-:W-:Y:S05]  /*72a0*/  EXIT ;  /* 0x000000000000794d */ /* 0x000fea0003800000 */
.L_x_16281:
        /* <DEDUP_REMOVED lines=17> */
.L_x_16288:
[----:B------:R-:W-:-:S04]  /*73c0*/  LOP3.LUT R0, R7, 0x80000000, RZ, 0xc0, !PT ;  /* 0x8000000007007812 */ /* 0x000fc800078ec0ff */
[----:B------:R-:W-:-:S04]  /*73d0*/  SHF.R.U32.HI R5, RZ, 0x18, R0 ;  /* 0x00000018ff057819 */ /* 0x000fc80000011600 */
[----:B------:R-:W-:-:S04]  /*73e0*/  LOP3.LUT R4, R4, R5, RZ, 0xfc, !PT ;  /* 0x0000000504047212 */ /* 0x000fc800078efcff */
[----:B------:R-:W-:-:S07]  /*73f0*/  PRMT R0, R4, 0x7610, R0 ;  /* 0x0000761004007816 */ /* 0x000fce0000000000 */
.L_x_16287:
[----:B------:R-:W-:Y:S05]  /*7400*/  BSYNC B0 ;  /* 0x0000000000007941 */ /* 0x000fea0003800000 */
.L_x_16286:
[----:B------:R-:W-:Y:S01]  /*7410*/  STG.E.U8 desc[UR36][R2.64], R0 ;  /* 0x0000000002007986 */ /* 0x000fe2000c101124 */
[----:B------:R-:W-:Y:S05]  /*7420*/  EXIT ;  /* 0x000000000000794d */ /* 0x000fea0003800000 */
.L_x_16280:
        /* <DEDUP_REMOVED lines=22> */
.L_x_16263:
        /* <DEDUP_REMOVED lines=16> */
.L_x_16291:
[----:B------:R-:W-:Y:S05]  /*7690*/  EXIT ;  /* 0x000000000000794d */ /* 0x000fea0003800000 */
.L_x_16290:
[----:B------:R-:W-:-:S05]  /*76a0*/  SHF.R.S32.HI R19, RZ, 0x1f, R18 ;  /* 0x0000001fff137819 */ /* 0x000fca0000011412 */
[----:B------:R-:W-:Y:S01]  /*76b0*/  STG.E.64 desc[UR36][R2.64], R18 ;  /* 0x0000001202007986 */ /* 0x000fe2000c101b24 */
[----:B------:R-:W-:Y:S05]  /*76c0*/  EXIT ;  /* 0x000000000000794d */ /* 0x000fea0003800000 */
.L_x_16289:
[----:B------:R-:W-:Y:S01]  /*76d0*/  STG.E desc[UR36][R2.64], R18 ;  /* 0x0000001202007986 */ /* 0x000fe2000c101924 */
[----:B------:R-:W-:Y:S05]  /*76e0*/  EXIT ;  /* 0x000000000000794d */ /* 0x000fea0003800000 */
.L_x_16292:
        /* <DEDUP_REMOVED lines=9> */
.L_x_32177:


//--------------------- .text._ZN2at6native18elementwise_kernelILi128ELi2EZNS0_22gpu_kernel_impl_nocastINS0_13AUnaryFunctorIiiiZZZNS0_21heaviside_kernel_cudaERNS_18TensorIteratorBaseEENKUlvE_clEvENKUlvE1_clEvEUliiE_EEEEvS5_RKT_EUliE_EEviT1_ --------------------------
	.section	.text._ZN2at6native18elementwise_kernelILi128ELi2EZNS0_22gpu_kernel_impl_nocastINS0_13AUnaryFunctorIiiiZZZNS0_21heaviside_kernel_cudaERNS_18TensorIteratorBaseEENKUlvE_clEvENKUlvE1_clEvEUliiE_EEEEvS5_RKT_EUliE_EEviT1_,"ax",@progbits
	.align	128
        .global         _ZN2at6native18elementwise_kernelILi128ELi2EZNS0_22gpu_kernel_impl_nocastINS0_13AUnaryFunctorIiiiZZZNS0_21heaviside_kernel_cudaERNS_18TensorIteratorBaseEENKUlvE_clEvENKUlvE1_clEvEUliiE_EEEEvS5_RKT_EUliE_EEviT1_
        .type           _ZN2at6native18elementwise_kernelILi128ELi2EZNS0_22gpu_kernel_impl_nocastINS0_13AUnaryFunctorIiiiZZZNS0_21heaviside_kernel_cudaERNS_18TensorIteratorBaseEENKUlvE_clEvENKUlvE1_clEvEUliiE_EEEEvS5_RKT_EUliE_EEviT1_,@function
        .size           _ZN2at6native18elementwise_kernelILi128ELi2EZNS0_22gpu_kernel_impl_nocastINS0_13AUnaryFunctorIiiiZZZNS0_21heaviside_kernel_cudaERNS_18TensorIteratorBaseEENKUlvE_clEvENKUlvE1_clEvEUliiE_EEEEvS5_RKT_EUliE_EEviT1_,(.L_x_32178 - _ZN2at6native18elementwise_kernelILi128ELi2EZNS0_22gpu_kernel_impl_nocastINS0_13AUnaryFunctorIiiiZZZNS0_21heaviside_kernel_cudaERNS_18TensorIteratorBaseEENKUlvE_clEvENKUlvE1_clEvEUliiE_EEEEvS5_RKT_EUliE_EEviT1_)
        .other          _ZN2at6native18elementwise_kernelILi128ELi2EZNS0_22gpu_kernel_impl_nocastINS0_13AUnaryFunctorIiiiZZZNS0_21heaviside_kernel_cudaERNS_18TensorIteratorBaseEENKUlvE_clEvENKUlvE1_clEvEUliiE_EEEEvS5_RKT_EUliE_EEviT1_,@"STO_CUDA_ENTRY STV_DEFAULT"
_ZN2at6native18elementwise_kernelILi128ELi2EZNS0_22gpu_kernel_impl_nocastINS0_13AUnaryFunctorIiiiZZZNS0_21heaviside_kernel_cudaERNS_18TensorIteratorBaseEENKUlvE_clEvENKUlvE1_clEvEUliiE_EEEEvS5_RKT_EUliE_EEviT1_:
.text._ZN2at6native18elementwise_kernelILi128ELi2EZNS0_22gpu_kernel_impl_nocastINS0_13AUnaryFunctorIiiiZZZNS0_21heaviside_kernel_cudaERNS_18TensorIteratorBaseEENKUlvE_clEvENKUlvE1_clEvEUliiE_EEEEvS5_RKT_EUliE_EEviT1_:
        /* <DEDUP_REMOVED lines=312> */
.L_x_16295:
[----:B------:R-:W-:Y:S01]  /*1380*/  ULDC UR7, c[0x0][0x424] ;  /* 0x0001090000077ab9 */ /* 0x000fe20000000800 */
[----:B------:R-:W-:Y:S01]  /*1390*/  ULDC.64 UR8, c[0x0][0x418] ;  /* 0x0001060000087ab9 */ /* 0x000fe20000000a00 */
[----:B------:R-:W-:Y:S02]  /*13a0*/  ISETP.NE.AND P1, PT, RZ, UR7, PT ;  /* 0x00000007ff007c0c */ /* 0x000fe4000bf25270 */
[----:B------:R-:W-:Y:S02]  /*13b0*/  ISETP.LT.AND P0, PT, RZ, UR7, PT ;  /* 0x00000007ff007c0c */ /* 0x000fe4000bf01270 */
[----:B------:R-:W-:Y:S02]  /*13c0*/  IADD3 R4, P2, R2, UR8, RZ ;  /* 0x0000000802047c10 */ /* 0x000fe4000ff5e0ff */
[----:B------:R-:W-:Y:S02]  /*13d0*/  SEL R9, RZ, 0x1, !P0 ;  /* 0x00000001ff097807 */ /* 0x000fe40004000000 */
[----:B------:R-:W-:Y:S01]  /*13e0*/  IADD3.X R5, RZ, UR9, RZ, P2, !PT ;  /* 0x00000009ff057c10 */ /* 0x000fe200097fe4ff */
[----:B------:R-:W-:-:S04]  /*13f0*/  ULDC.64 UR8, c[0x0][0x410] ;  /* 0x0001040000087ab9 */ /* 0x000fc80000000a00 */
[----:B------:R-:W2:Y:S01]  /*1400*/  @!P1 LDG.E R9, desc[UR4][R4.64] ;  /* 0x0000000404099981 */ /* 0x000ea2000c1e1900 */
[----:B------:R-:W-:Y:S02]  /*1410*/  IADD3 R2, P0, R3, UR8, RZ ;  /* 0x0000000803027c10 */ /* 0x000fe4000ff1e0ff */
[----:B------:R-:W-:Y:S02]  /*1420*/  IADD3 R7, R0, 0x80, RZ ;  /* 0x0000008000077810 */ /* 0x000fe40007ffe0ff */
[----:B------:R-:W-:-:S05]  /*1430*/  IADD3.X R3, RZ, UR9, RZ, P0, !PT ;  /* 0x00000009ff037c10 */ /* 0x000fca00087fe4ff */
[----:B--2---:R0:W-:Y:S04]  /*1440*/  STG.E desc[UR4][R2.64], R9 ;  /* 0x0000000902007986 */ /* 0x0041e8000c101904 */
.L_x_16294:
[----:B------:R-:W-:Y:S05]  /*1450*/  BSYNC B0 ;  /* 0x0000000000007941 */ /* 0x000fea0003800000 */
.L_x_16293:
        /* <DEDUP_REMOVED lines=305> */
.L_x_16296:
        /* <DEDUP_REMOVED lines=9> */
[----:B------:R-:W-:-:S04]  /*2800*/  IADD3 R2, P0, R3, UR6, RZ ;  /* 0x0000000603027c10 */ /* 0x000fc8000ff1e0ff */
[----:B------:R-:W-:-:S05]  /*2810*/  IADD3.X R3, RZ, UR7, RZ, P0, !PT ;  /* 0x00000007ff037c10 */ /* 0x000fca00087fe4ff */
[----:B--2---:R-:W-:Y:S01]  /*2820*/  STG.E desc[UR4][R2.64], R7 ;  /* 0x0000000702007986 */ /* 0x004fe2000c101904 */
[----:B------:R-:W-:Y:S05]  /*2830*/  EXIT ;  /* 0x000000000000794d */ /* 0x000fea0003800000 */
.L_x_16297:
        /* <DEDUP_REMOVED lines=12> */
.L_x_32178:


//--------------------- .text._ZN2at6native27unrolled_elementwise_kernelINS0_13AUnaryFunctorIiiiZZZNS0_21heaviside_kernel_cudaERNS_18TensorIteratorBaseEENKUlvE_clEvENKUlvE1_clEvEUliiE_EESt5arrayIPcLm2EELi4E23TrivialOffsetCalculatorILi1EjESD_NS0_6memory15LoadWithoutCastENSE_16StoreWithoutCastEEEviT_T0_T2_T3_T4_T5_ --------------------------
	.section	.text._ZN2at6native27unrolled_elementwise_kernelINS0_13AUnaryFunctorIiiiZZZNS0_21heaviside_kernel_cudaERNS_18TensorIteratorBaseEENKUlvE_clEvENKUlvE1_clEvEUliiE_EESt5arrayIPcLm2EELi4E23TrivialOffsetCalculatorILi1EjESD_NS0_6memory15LoadWithoutCastENSE_16StoreWithoutCastEEEviT_T0_T2_T3_T4_T5_,"ax",@progbits
	.align	128
        .global         _ZN2at6native27unrolled_elementwise_kernelINS0_13AUnaryFunctorIiiiZZZNS0_21heaviside_kernel_cudaERNS_18TensorIteratorBaseEENKUlvE_clEvENKUlvE1_clEvEUliiE_EESt5arrayIPcLm2EELi4E23TrivialOffsetCalculatorILi1EjESD_NS0_6memory15LoadWithoutCastENSE_16StoreWithoutCastEEEviT_T0_T2_T3_T4_T5_
        .type           _ZN2at6native27unrolled_elementwise_kernelINS0_13AUnaryFunctorIiiiZZZNS0_21heaviside_kernel_cudaERNS_18TensorIteratorBaseEENKUlvE_clEvENKUlvE1_clEvEUliiE_EESt5arrayIPcLm2EELi4E23TrivialOffsetCalculatorILi1EjESD_NS0_6memory15LoadWithoutCastENSE_16StoreWithoutCastEEEviT_T0_T2_T3_T4_T5_,@function
        .size           _ZN2at6native27unrolled_elementwise_kernelINS0_13AUnaryFunctorIiiiZZZNS0_21heaviside_kernel_cudaERNS_18TensorIteratorBaseEENKUlvE_clEvENKUlvE1_clEvEUliiE_EESt5arrayIPcLm2EELi4E23TrivialOffsetCalculatorILi1EjESD_NS0_6memory15LoadWithoutCastENSE_16StoreWithoutCastEEEviT_T0_T2_T3_T4_T5_,(.L_x_32179 - _ZN2at6native27unrolled_elementwise_kernelINS0_13AUnaryFunctorIiiiZZZNS0_21heaviside_kernel_cudaERNS_18TensorIteratorBaseEENKUlvE_clEvENKUlvE1_clEvEUliiE_EESt5arrayIPcLm2EELi4E23TrivialOffsetCalculatorILi1EjESD_NS0_6memory15LoadWithoutCastENSE_16StoreWithoutCastEEEviT_T0_T2_T3_T4_T5_)
        .other          _ZN2at6native27unrolled_elementwise_kernelINS0_13AUnaryFunctorIiiiZZZNS0_21heaviside_kernel_cudaERNS_18TensorIteratorBaseEENKUlvE_clEvENKUlvE1_clEvEUliiE_EESt5arrayIPcLm2EELi4E23TrivialOffsetCalculatorILi1EjESD_NS0_6memory15LoadWithoutCastENSE_16StoreWithoutCastEEEviT_T0_T2_T3_T4_T5_,@"STO_CUDA_ENTRY STV_DEFAULT"
_ZN2at6native27unrolled_elementwise_kernelINS0_13AUnaryFunctorIiiiZZZNS0_21heaviside_kernel_cudaERNS_18TensorIteratorBaseEENKUlvE_clEvENKUlvE1_clEvEUliiE_EESt5arrayIPcLm2EELi4E23TrivialOffsetCalculatorILi1EjESD_NS0_6memory15LoadWithoutCastENSE_16StoreWithoutCastEEEviT_T0_T2_T3_T4_T5_:
.text._ZN2at6native27unrolled_elementwise_kernelINS0_13AUnaryFunctorIiiiZZZNS0_21heaviside_kernel_cudaERNS_18TensorIteratorBaseEENKUlvE_clEvENKUlvE1_clEvEUliiE_EESt5arrayIPcLm2EELi4E23TrivialOffsetCalculatorILi1EjESD_NS0_6memory15LoadWithoutCastENSE_16StoreWithoutCastEEEviT_T0_T2_T3_T4_T5_:
[----:B------:R-:W-:Y:S01]  /*0000*/  LDC R1, c[0x0][0x28] ;  /* 0x00000a00ff017b82 */ /* 0x000fe20000000800 */
[----:B------:R-:W0:Y:S07]  /*0010*/  S2R R0, SR_CTAID.X ;  /* 0x0000000000007919 */ /* 0x000e2e0000002500 */
[----:B------:R-:W0:Y:S01]  /*0020*/  LDC R5, c[0x0][0x210] ;  /* 0x00008400ff057b82 */ /* 0x000e220000000800 */
[----:B------:R-:W-:Y:S01]  /*0030*/  IMAD.MOV.U32 R16, RZ, RZ, RZ ;  /* 0x000000ffff107224 */ /* 0x000fe200078e00ff */
[----:B------:R-:W-:Y:S01]  /*0040*/  ULDC.64 UR6, c[0x0][0x208] ;  /* 0x0000820000067ab9 */ /* 0x000fe20000000a00 */
[----:B------:R-:W1:Y:S01]  /*0050*/  S2R R3, SR_TID.X ;  /* 0x0000000000037919 */ /* 0x000e620000002100 */
[----:B------:R-:W-:Y:S01]  /*0060*/  ULDC UR4, c[0x0][0x218] ;  /* 0x0000860000047ab9 */ /* 0x000fe20000000800 */
        /* <DEDUP_REMOVED lines=11> */
[----:B0-----:R-:W-:-:S05]  /*0120*/  @!P0 IMAD.WIDE.U32 R4, R13, 0x4, R4 ;  /* 0x000000040d048825 */ /* 0x001fca00078e0004 */
[----:B------:R0:W2:Y:S07]  /*0130*/  @!P0 LDG.E R16, desc[UR6][R4.64] ;  /* 0x0000000604108981 */ /* 0x0000ae000c1e1900 */
[----:B------:R-:W3:Y:S01]  /*0140*/  @!P2 LDC.64 R8, c[0x0][0x228] ;  /* 0x00008a00ff08ab82 */ /* 0x000ee20000000a00 */
[----:B------:R-:W-:Y:S01]  /*0150*/  @!P2 LEA R13, R0, R11, 0x9 ;  /* 0x0000000b000da211 */ /* 0x000fe200078e48ff */
[----:B-1----:R-:W-:Y:S01]  /*0160*/  @!P1 IMAD.WIDE.U32 R6, R15, 0x4, R6 ;  /* 0x000000040f069825 */ /* 0x002fe200078e0006 */
[----:B------:R-:W-:-:S06]  /*0170*/  CS2R R14, SRZ ;  /* 0x00000000000e7805 */ /* 0x000fcc000001ff00 */
[----:B------:R1:W4:Y:S01]  /*0180*/  @!P1 LDG.E R14, desc[UR6][R6.64] ;  /* 0x00000006060e9981 */ /* 0x000322000c1e1900 */
[----:B---3--:R-:W-:-:S05]  /*0190*/  @!P2 IMAD.WIDE.U32 R12, R13, 0x4, R8 ;  /* 0x000000040d0ca825 */ /* 0x008fca00078e0008 */
[----:B------:R3:W4:Y:S01]  /*01a0*/  @!P2 LDG.E R15, desc[UR6][R12.64] ;  /* 0x000000060c0fa981 */ /* 0x000722000c1e1900 */
[----:B------:R-:W-:-:S05]  /*01b0*/  @!P2 VIADD R11, R11, 0x80 ;  /* 0x000000800b0ba836 */ /* 0x000fca0000000000 */
[----:B------:R-:W-:-:S13]  /*01c0*/  ISETP.GE.AND P1, PT, R11, R2, PT ;  /* 0x000000020b00720c */ /* 0x000fda0003f26270 */
[----:B------:R-:W3:Y:S01]  /*01d0*/  @!P1 LDC.64 R8, c[0x0][0x228] ;  /* 0x00008a00ff089b82 */ /* 0x000ee20000000a00 */
[C---:B------:R-:W-:Y:S01]  /*01e0*/  @!P1 LEA R11, R0.reuse, R11, 0x9 ;  /* 0x0000000b000b9211 */ /* 0x040fe200078e48ff */
[----:B0-----:R-:W-:Y:S01]  /*01f0*/  IMAD.MOV.U32 R4, RZ, RZ, RZ ;  /* 0x000000ffff047224 */ /* 0x001fe200078e00ff */
[----:B------:R-:W-:Y:S01]  /*0200*/  UISETP.GT.AND UP0, UPT, UR4, URZ, UPT ;  /* 0x0000003f0400728c */ /* 0x000fe2000bf04270 */
[-C--:B-1----:R-:W-:Y:S02]  /*0210*/  @!P0 LEA R7, R0, R3.reuse, 0x9 ;  /* 0x0000000300078211 */ /* 0x082fe400078e48ff */
[----:B---3--:R-:W-:Y:S02]  /*0220*/  @!P1 IMAD.WIDE.U32 R8, R11, 0x4, R8 ;  /* 0x000000040b089825 */ /* 0x008fe400078e0008 */
[----:B------:R-:W0:Y:S03]  /*0230*/  @!P0 LDC.64 R10, c[0x0][0x220] ;  /* 0x00008800ff0a8b82 */ /* 0x000e260000000a00 */
[----:B------:R1:W5:Y:S01]  /*0240*/  @!P1 LDG.E R4, desc[UR6][R8.64] ;  /* 0x0000000608049981 */ /* 0x000362000c1e1900 */
[----:B------:R-:W-:Y:S01]  /*0250*/  ISETP.NE.AND P1, PT, RZ, UR4, PT ;  /* 0x00000004ff007c0c */ /* 0x000fe2000bf25270 */
[----:B------:R-:W-:Y:S01]  /*0260*/  USEL UR4, URZ, 0x1, !UP0 ;  /* 0x000000013f047887 */ /* 0x000fe2000c000000 */
[----:B------:R-:W-:-:S05]  /*0270*/  MOV R17, R3 ;  /* 0x0000000300117202 */ /* 0x000fca0000000f00 */
[----:B------:R-:W-:Y:S02]  /*0280*/  IMAD.U32 R13, RZ, RZ, UR4 ;  /* 0x00000004ff0d7e24 */ /* 0x000fe4000f8e00ff */
[----:B------:R-:W-:Y:S02]  /*0290*/  @!P0 VIADD R17, R3, 0x80 ;  /* 0x0000008003118836 */ /* 0x000fe40000000000 */
[----:B0-----:R-:W-:-:S03]  /*02a0*/  @!P0 IMAD.WIDE.U32 R6, R7, 0x4, R10 ;  /* 0x0000000407068825 */ /* 0x001fc600078e000a */
[----:B------:R-:W-:Y:S01]  /*02b0*/  ISETP.GE.AND P2, PT, R17, R2, PT ;  /* 0x000000021100720c */ /* 0x000fe20003f46270 */
[----:B------:R-:W-:Y:S01]  /*02c0*/  BSSY B0, `(.L_x_16298) ;  /* 0x0000013000007945 */ /* 0x000fe20003800000 */
[----:B------:R-:W-:Y:S01]  /*02d0*/  MOV R3, UR4 ;  /* 0x0000000400037c02 */ /* 0x000fe20008000f00 */
[----:B------:R-:W-:Y:S02]  /*02e0*/  IMAD.U32 R11, RZ, RZ, UR4 ;  /* 0x00000004ff0b7e24 */ /* 0x000fe4000f8e00ff */
[----:B------:R-:W-:Y:S01]  /*02f0*/  IMAD.U32 R5, RZ, RZ, UR4 ;  /* 0x00000004ff057e24 */ /* 0x000fe2000f8e00ff */
[----:B--2---:R-:W-:-:S05]  /*0300*/  @!P1 MOV R13, R16 ;  /* 0x00000010000d9202 */ /* 0x004fca0000000f00 */
[----:B------:R1:W-:Y:S01]  /*0310*/  @!P0 STG.E desc[UR6][R6.64], R13 ;  /* 0x0000000d06008986 */ /* 0x0003e2000c101906 */
[----:B----4-:R-:W-:Y:S01]  /*0320*/  @!P1 IMAD.MOV.U32 R11, RZ, RZ, R14 ;  /* 0x000000ffff0b9224 */ /* 0x010fe200078e000e */
[----:B------:R-:W-:Y:S01]  /*0330*/  @!P1 MOV R3, R15 ;  /* 0x0000000f00039202 */ /* 0x000fe20000000f00 */
[----:B-1----:R-:W-:Y:S06]  /*0340*/  @P2 BRA `(.L_x_16299) ;  /* 0x0000000000282947 */ /* 0x002fec0003800000 */
        /* <DEDUP_REMOVED lines=10> */
.L_x_16299:
[----:B------:R-:W-:Y:S05]  /*03f0*/  BSYNC B0 ;  /* 0x0000000000007941 */ /* 0x000fea0003800000 */
.L_x_16298:
[----:B------:R-:W-:-:S13]  /*0400*/  ISETP.GE.AND P0, PT, R17, R2, PT ;  /* 0x000000021100720c */ /* 0x000fda0003f06270 */
[----:B------:R-:W-:Y:S05]  /*0410*/  @P0 EXIT ;  /* 0x000000000000094d */ /* 0x000fea0003800000 */
[----:B0-----:R-:W0:Y:S01]  /*0420*/  LDC.64 R2, c[0x0][0x220] ;  /* 0x00008800ff027b82 */ /* 0x001e220000000a00 */
[----:B------:R-:W-:Y:S02]  /*0430*/  LEA R17, R0, R17, 0x9 ;  /* 0x0000001100117211 */ /* 0x000fe400078e48ff */
[----:B-----5:R-:W-:-:S03]  /*0440*/  @!P1 MOV R5, R4 ;  /* 0x0000000400059202 */ /* 0x020fc60000000f00 */
[----:B0-----:R-:W-:-:S05]  /*0450*/  IMAD.WIDE.U32 R2, R17, 0x4, R2 ;  /* 0x0000000411027825 */ /* 0x001fca00078e0002 */
[----:B------:R-:W-:Y:S01]  /*0460*/  STG.E desc[UR6][R2.64], R5 ;  /* 0x0000000502007986 */ /* 0x000fe2000c101906 */
[----:B------:R-:W-:Y:S05]  /*0470*/  EXIT ;  /* 0x000000000000794d */ /* 0x000fea0003800000 */
.L_x_16300:
        /* <DEDUP_REMOVED lines=16> */
.L_x_32179:


//--------------------- .text._ZN2at6native29vectorized_elementwise_kernelILi2ENS0_13AUnaryFunctorIiiiZZZNS0_21heaviside_kernel_cudaERNS_18TensorIteratorBaseEENKUlvE_clEvENKUlvE1_clEvEUliiE_EESt5arrayIPcLm2EEEEviT0_T1_ --------------------------
	.section	.text._ZN2at6native29vectorized_elementwise_kernelILi2ENS0_13AUnaryFunctorIiiiZZZNS0_21heaviside_kernel_cudaERNS_18TensorIteratorBaseEENKUlvE_clEvENKUlvE1_clEvEUliiE_EESt5arrayIPcLm2EEEEviT0_T1_,"ax",@progbits
	.align	128
        .global         _ZN2at6native29vectorized_elementwise_kernelILi2ENS0_13AUnaryFunctorIiiiZZZNS0_21heaviside_kernel_cudaERNS_18TensorIteratorBaseEENKUlvE_clEvENKUlvE1_clEvEUliiE_EESt5arrayIPcLm2EEEEviT0_T1_
        .type           _ZN2at6native29vectorized_elementwise_kernelILi2ENS0_13AUnaryFunctorIiiiZZZNS0_21heaviside_kernel_cudaERNS_18TensorIteratorBaseEENKUlvE_clEvENKUlvE1_clEvEUliiE_EESt5arrayIPcLm2EEEEviT0_T1_,@function
        .size           _ZN2at6native29vectorized_elementwise_kernelILi2ENS0_13AUnaryFunctorIiiiZZZNS0_21heaviside_kernel_cudaERNS_18TensorIteratorBaseEENKUlvE_clEvENKUlvE1_clEvEUliiE_EESt5arrayIPcLm2EEEEviT0_T1_,(.L_x_32180 - _ZN2at6native29vectorized_elementwise_kernelILi2ENS0_13AUnaryFunctorIiiiZZZNS0_21heaviside_kernel_cudaERNS_18TensorIteratorBaseEENKUlvE_clEvENKUlvE1_clEvEUliiE_EESt5arrayIPcLm2EEEEviT0_T1_)
        .other          _ZN2at6native29vectorized_elementwise_kernelILi2ENS0_13AUnaryFunctorIiiiZZZNS0_21heaviside_kernel_cudaERNS_18TensorIteratorBaseEENKUlvE_clEvENKUlvE1_clEvEUliiE_EESt5arrayIPcLm2EEEEviT0_T1_,@"STO_CUDA_ENTRY STV_DEFAULT"
_ZN2at6native29vectorized_elementwise_kernelILi2ENS0_13AUnaryFunctorIiiiZZZNS0_21heaviside_kernel_cudaERNS_18TensorIteratorBaseEENKUlvE_clEvENKUlvE1_clEvEUliiE_EESt5arrayIPcLm2EEEEviT0_T1_:
.text._ZN2at6native29vectorized_elementwise_kernelILi2ENS0_13AUnaryFunctorIiiiZZZNS0_21heaviside_kernel_cudaERNS_18TensorIteratorBaseEENKUlvE_clEvENKUlvE1_clEvEUliiE_EESt5arrayIPcLm2EEEEviT0_T1_:
        /* <DEDUP_REMOVED lines=8> */
[----:B------:R-:W0:Y:S01]  /*0080*/  LDC R4, c[0x0][0x218] ;  /* 0x00008600ff047b82 */ /* 0x000e220000000800 */
[----:B------:R-:W1:Y:S01]  /*0090*/  S2R R15, SR_TID.X ;  /* 0x00000000000f7919 */ /* 0x000e620000002100 */
[C---:B0-----:R-:W-:Y:S02]  /*00a0*/  ISETP.NE.AND P1, PT, R4.reuse, RZ, PT ;  /* 0x000000ff0400720c */ /* 0x041fe40003f25270 */
[----:B------:R-:W-:-:S04]  /*00b0*/  ISETP.GT.AND P0, PT, R4, RZ, PT ;  /* 0x000000ff0400720c */ /* 0x000fc80003f04270 */
[----:B------:R-:W0:Y:S01]  /*00c0*/  LDC.64 R4, c[0x0][0x220] ;  /* 0x00008800ff047b82 */ /* 0x000e220000000a00 */
[----:B------:R-:W-:-:S04]  /*00d0*/  SEL R12, RZ, 0x1, !P0 ;  /* 0x00000001ff0c7807 */ /* 0x000fc80004000000 */
[-C--:B------:R-:W-:Y:S01]  /*00e0*/  MOV R7, R12.reuse ;  /* 0x0000000c00077202 */ /* 0x080fe20000000f00 */
[--C-:B------:R-:W-:Y:S01]  /*00f0*/  IMAD.MOV.U32 R9, RZ, RZ, R12.reuse ;  /* 0x000000ffff097224 */ /* 0x100fe200078e000c */
[-C--:B------:R-:W-:Y:S01]  /*0100*/  MOV R11, R12.reuse ;  /* 0x0000000c000b7202 */ /* 0x080fe20000000f00 */
[----:B------:R-:W2:Y:S01]  /*0110*/  @!P1 LDC.64 R2, c[0x0][0x228] ;  /* 0x00008a00ff029b82 */ /* 0x000ea20000000a00 */
[--C-:B------:R-:W-:Y:S01]  /*0120*/  IMAD.MOV.U32 R13, RZ, RZ, R12.reuse ;  /* 0x000000ffff0d7224 */ /* 0x100fe200078e000c */
[-C--:B------:R-:W-:Y:S01]  /*0130*/  MOV R10, R12.reuse ;  /* 0x0000000c000a7202 */ /* 0x080fe20000000f00 */
[----:B------:R-:W-:Y:S01]  /*0140*/  IMAD.MOV.U32 R8, RZ, RZ, R12 ;  /* 0x000000ffff087224 */ /* 0x000fe200078e000c */
[----:B------:R-:W-:Y:S01]  /*0150*/  MOV R6, R12 ;  /* 0x0000000c00067202 */ /* 0x000fe20000000f00 */
[----:B--2---:R-:W-:-:S04]  /*0160*/  @!P1 IMAD.WIDE R2, R0, 0x4, R2 ;  /* 0x0000000400029825 */ /* 0x004fc800078e0202 */
[----:B-1----:R-:W-:-:S05]  /*0170*/  @!P1 IMAD.WIDE.U32 R2, R15, 0x8, R2 ;  /* 0x000000080f029825 */ /* 0x002fca00078e0002 */
[----:B------:R-:W2:Y:S04]  /*0180*/  @!P1 LDG.E.64 R12, desc[UR4][R2.64] ;  /* 0x00000004020c9981 */ /* 0x000ea8000c1e1b00 */
[----:B------:R-:W3:Y:S04]  /*0190*/  @!P1 LDG.E.64 R10, desc[UR4][R2.64+0x400] ;  /* 0x00040004020a9981 */ /* 0x000ee8000c1e1b00 */
[----:B------:R-:W4:Y:S04]  /*01a0*/  @!P1 LDG.E.64 R8, desc[UR4][R2.64+0x800] ;  /* 0x0008000402089981 */ /* 0x000f28000c1e1b00 */
[----:B------:R-:W5:Y:S01]  /*01b0*/  @!P1 LDG.E.64 R6, desc[UR4][R2.64+0xc00] ;  /* 0x000c000402069981 */ /* 0x000f62000c1e1b00 */
[----:B0-----:R-:W-:-:S04]  /*01c0*/  IMAD.WIDE.U32 R4, R0, 0x4, R4 ;  /* 0x0000000400047825 */ /* 0x001fc800078e0004 */
[----:B------:R-:W-:-:S05]  /*01d0*/  IMAD.WIDE R4, R15, 0x8, R4 ;  /* 0x000000080f047825 */ /* 0x000fca00078e0204 */
[----:B--2---:R-:W-:Y:S04]  /*01e0*/  STG.E.64 desc[UR4][R4.64], R12 ;  /* 0x0000000c04007986 */ /* 0x004fe8000c101b04 */
[----:B---3--:R-:W-:Y:S04]  /*01f0*/  STG.E.64 desc[UR4][R4.64+0x400], R10 ;  /* 0x0004000a04007986 */ /* 0x008fe8000c101b04 */
[----:B----4-:R-:W-:Y:S04]  /*0200*/  STG.E.64 desc[UR4][R4.64+0x800], R8 ;  /* 0x0008000804007986 */ /* 0x010fe8000c101b04 */
[----:B-----5:R-:W-:Y:S01]  /*0210*/  STG.E.64 desc[UR4][R4.64+0xc00], R6 ;  /* 0x000c000604007986 */ /* 0x020fe2000c101b04 */
[----:B------:R-:W-:Y:S05]  /*0220*/  EXIT ;  /* 0x000000000000794d */ /* 0x000fea0003800000 */
.L_x_16301:
[----:B------:R-:W0:Y:S01]  /*0230*/  S2R R17, SR_TID.X ;  /* 0x0000000000117919 */ /* 0x000e220000002100 */
[----:B------:R-:W-:Y:S01]  /*0240*/  IMAD.MOV.U32 R20, RZ, RZ, RZ ;  /* 0x000000ffff147224 */ /* 0x000fe200078e00ff */
[----:B------:R-:W-:Y:S01]  /*0250*/  HFMA2.MMA R22, -RZ, RZ, 0, 0 ;  /* 0x00000000ff167435 */ /* 0x000fe200000001ff */
[----:B------:R-:W-:Y:S01]  /*0260*/  IMAD.MOV.U32 R24, RZ, RZ, RZ ;  /* 0x000000ffff187224 */ /* 0x000fe200078e00ff */
[----:B------:R-:W-:Y:S01]  /*0270*/  ULDC UR6, c[0x0][0x218] ;  /* 0x0000860000067ab9 */ /* 0x000fe20000000800 */
[----:B0-----:R-:W-:Y:S01]  /*0280*/  ISETP.GE.AND P0, PT, R17, R16, PT ;  /* 0x000000101100720c */ /* 0x001fe20003f06270 */
[----:B------:R-:W-:-:S12]  /*0290*/  IMAD.MOV.U32 R25, RZ, RZ, R17 ;  /* 0x000000ffff197224 */ /* 0x000fd800078e0011 */
[----:B------:R-:W-:Y:S01]  /*02a0*/  @!P0 IADD3 R25, R17, 0x80, RZ ;  /* 0x0000008011198810 */ /* 0x000fe20007ffe0ff */
[----:B------:R-:W0:Y:S03]  /*02b0*/  @!P0 LDC.64 R14, c[0x0][0x228] ;  /* 0x00008a00ff0e8b82 */ /* 0x000e260000000a00 */
        /* <DEDUP_REMOVED lines=8> */
[----:B------:R-:W-:Y:S01]  /*0340*/  ISETP.GE.AND P4, PT, R25, R16, PT ;  /* 0x000000101900720c */ /* 0x000fe20003f86270 */
[----:B-1----:R-:W-:-:S05]  /*0350*/  @!P6 IMAD.WIDE.U32 R2, R5, 0x4, R2 ;  /* 0x000000040502e825 */ /* 0x002fca00078e0002 */
[----:B------:R1:W3:Y:S07]  /*0360*/  @!P6 LDG.E R20, desc[UR4][R2.64] ;  /* 0x000000040214e981 */ /* 0x0002ee000c1e1900 */
[----:B------:R-:W-:Y:S01]  /*0370*/  @!P4 IMAD.IADD R27, R0, 0x1, R25 ;  /* 0x00000001001bc824 */ /* 0x000fe200078e0219 */
[----:B------:R-:W-:Y:S01]  /*0380*/  @!P4 IADD3 R25, R25, 0x80, RZ ;  /* 0x000000801919c810 */ /* 0x000fe20007ffe0ff */
[----:B------:R-:W4:Y:S03]  /*0390*/  @!P4 LDC.64 R10, c[0x0][0x228] ;  /* 0x00008a00ff0acb82 */ /* 0x000f260000000a00 */
[----:B------:R-:W-:-:S13]  /*03a0*/  ISETP.GE.AND P3, PT, R25, R16, PT ;  /* 0x000000101900720c */ /* 0x000fda0003f66270 */
[----:B------:R-:W-:Y:S01]  /*03b0*/  @!P3 IMAD.IADD R23, R0, 0x1, R25 ;  /* 0x000000010017b824 */ /* 0x000fe200078e0219 */
[----:B------:R-:W-:Y:S01]  /*03c0*/  @!P3 IADD3 R25, R25, 0x80, RZ ;  /* 0x000000801919b810 */ /* 0x000fe20007ffe0ff */
[----:B-1----:R-:W1:Y:S03]  /*03d0*/  @!P3 LDC.64 R2, c[0x0][0x228] ;  /* 0x00008a00ff02bb82 */ /* 0x002e660000000a00 */
[----:B------:R-:W-:-:S13]  /*03e0*/  ISETP.GE.AND P2, PT, R25, R16, PT ;  /* 0x000000101900720c */ /* 0x000fda0003f46270 */
[----:B------:R-:W-:Y:S01]  /*03f0*/  @!P2 IMAD.IADD R21, R0, 0x1, R25 ;  /* 0x000000010015a824 */ /* 0x000fe200078e0219 */
[----:B------:R-:W-:Y:S01]  /*0400*/  @!P2 IADD3 R25, R25, 0x80, RZ ;  /* 0x000000801919a810 */ /* 0x000fe20007ffe0ff */
[----:B------:R-:W5:Y:S03]  /*0410*/  @!P2 LDC.64 R4, c[0x0][0x228] ;  /* 0x00008a00ff04ab82 */ /* 0x000f660000000a00 */
[----:B------:R-:W-:-:S13]  /*0420*/  ISETP.GE.AND P1, PT, R25, R16, PT ;  /* 0x000000101900720c */ /* 0x000fda0003f26270 */
[C---:B------:R-:W-:Y:S01]  /*0430*/  @!P1 IADD3 R19, R0.reuse, R25, RZ ;  /* 0x0000001900139210 */ /* 0x040fe20007ffe0ff */
[----:B------:R-:W-:Y:S01]  /*0440*/  @!P1 VIADD R25, R25, 0x80 ;  /* 0x0000008019199836 */ /* 0x000fe20000000000 */
[----:B------:R-:W-:Y:S01]  /*0450*/  @!P0 IADD3 R18, R0, R17, RZ ;  /* 0x0000001100128210 */ /* 0x000fe20007ffe0ff */
[----:B------:R-:W4:Y:S03]  /*0460*/  @!P1 LDC.64 R6, c[0x0][0x228] ;  /* 0x00008a00ff069b82 */ /* 0x000f260000000a00 */
[----:B------:R-:W-:Y:S01]  /*0470*/  ISETP.GE.AND P6, PT, R25, R16, PT ;  /* 0x000000101900720c */ /* 0x000fe20003fc6270 */
[----:B0-----:R-:W-:-:S04]  /*0480*/  @!P0 IMAD.WIDE.U32 R14, R18, 0x4, R14 ;  /* 0x00000004120e8825 */ /* 0x001fc800078e000e */
[----:B------:R-:W-:-:S06]  /*0490*/  IMAD.MOV.U32 R18, RZ, RZ, RZ ;  /* 0x000000ffff127224 */ /* 0x000fcc00078e00ff */
[----:B------:R0:W3:Y:S02]  /*04a0*/  @!P0 LDG.E R18, desc[UR4][R14.64] ;  /* 0x000000040e128981 */ /* 0x0000e4000c1e1900 */
[----:B------:R-:W1:Y:S01]  /*04b0*/  @!P6 LDC.64 R8, c[0x0][0x228] ;  /* 0x00008a00ff08eb82 */ /* 0x000e620000000a00 */
[----:B------:R-:W-:Y:S01]  /*04c0*/  @!P6 IADD3 R25, R0, R25, RZ ;  /* 0x000000190019e210 */ /* 0x000fe20007ffe0ff */
[----:B-----5:R-:W-:Y:S01]  /*04d0*/  @!P2 IMAD.WIDE.U32 R4, R21, 0x4, R4 ;  /* 0x000000041504a825 */ /* 0x020fe200078e0004 */
[----:B------:R-:W-:-:S03]  /*04e0*/  MOV R21, RZ ;  /* 0x000000ff00157202 */ /* 0x000fc60000000f00 */
[----:B--2---:R-:W-:Y:S01]  /*04f0*/  @!P5 IMAD.WIDE.U32 R12, R29, 0x4, R12 ;  /* 0x000000041d0cd825 */ /* 0x004fe200078e000c */
[----:B0-----:R-:W-:-:S03]  /*0500*/  CS2R R14, SRZ ;  /* 0x00000000000e7805 */ /* 0x001fc6000001ff00 */
[----:B----4-:R-:W-:Y:S01]  /*0510*/  @!P1 IMAD.WIDE.U32 R6, R19, 0x4, R6 ;  /* 0x0000000413069825 */ /* 0x010fe200078e0006 */
[----:B------:R-:W2:Y:S03]  /*0520*/  @!P5 LDG.E R22, desc[UR4][R12.64] ;  /* 0x000000040c16d981 */ /* 0x000ea6000c1e1900 */
[----:B------:R-:W-:Y:S01]  /*0530*/  IMAD.MOV.U32 R19, RZ, RZ, RZ ;  /* 0x000000ffff137224 */ /* 0x000fe200078e00ff */
[----:B------:R-:W4:Y:S01]  /*0540*/  @!P2 LDG.E R15, desc[UR4][R4.64] ;  /* 0x00000004040fa981 */ /* 0x000f22000c1e1900 */
[----:B------:R-:W-:-:S04]  /*0550*/  @!P4 IMAD.WIDE.U32 R10, R27, 0x4, R10 ;  /* 0x000000041b0ac825 */ /* 0x000fc800078e000a */
[----:B-1----:R-:W-:Y:S01]  /*0560*/  @!P3 IMAD.WIDE.U32 R2, R23, 0x4, R2 ;  /* 0x000000041702b825 */ /* 0x002fe200078e0002 */
[----:B------:R0:W5:Y:S03]  /*0570*/  @!P4 LDG.E R24, desc[UR4][R10.64] ;  /* 0x000000040a18c981 */ /* 0x000166000c1e1900 */
[----:B------:R-:W-:Y:S01]  /*0580*/  @!P6 IMAD.WIDE.U32 R8, R25, 0x4, R8 ;  /* 0x000000041908e825 */ /* 0x000fe200078e0008 */
[----:B------:R1:W5:Y:S04]  /*0590*/  @!P3 LDG.E R14, desc[UR4][R2.64] ;  /* 0x00000004020eb981 */ /* 0x000368000c1e1900 */
[----:B------:R1:W5:Y:S01]  /*05a0*/  @!P1 LDG.E R19, desc[UR4][R6.64] ;  /* 0x0000000406139981 */ /* 0x000362000c1e1900 */
[----:B0-----:R-:W1:Y:S03]  /*05b0*/  @!P0 LDC.64 R10, c[0x0][0x220] ;  /* 0x00008800ff0a8b82 */ /* 0x001e660000000a00 */
[----:B------:R-:W5:Y:S01]  /*05c0*/  @!P6 LDG.E R21, desc[UR4][R8.64] ;  /* 0x000000040815e981 */ /* 0x000f62000c1e1900 */
[----:B------:R-:W-:Y:S01]  /*05d0*/  ISETP.NE.AND P1, PT, RZ, UR6, PT ;  /* 0x00000006ff007c0c */ /* 0x000fe2000bf25270 */
[----:B------:R-:W-:Y:S01]  /*05e0*/  UISETP.GT.AND UP0, UPT, UR6, URZ, UPT ;  /* 0x0000003f0600728c */ /* 0x000fe2000bf04270 */
[----:B------:R-:W-:-:S03]  /*05f0*/  @!P0 IMAD.IADD R23, R0, 0x1, R17 ;  /* 0x0000000100178824 */ /* 0x000fc600078e0211 */
[----:B------:R-:W-:Y:S01]  /*0600*/  USEL UR6, URZ, 0x1, !UP0 ;  /* 0x000000013f067887 */ /* 0x000fe2000c000000 */
[----:B------:R-:W-:-:S05]  /*0610*/  @!P0 VIADD R17, R17, 0x80 ;  /* 0x0000008011118836 */ /* 0x000fca0000000000 */
[----:B------:R-:W-:Y:S01]  /*0620*/  MOV R13, UR6 ;  /* 0x00000006000d7c02 */ /* 0x000fe20008000f00 */
[----:B-1----:R-:W-:Y:S01]  /*0630*/  @!P0 IMAD.WIDE.U32 R2, R23, 0x4, R10 ;  /* 0x0000000417028825 */ /* 0x002fe200078e000a */
[----:B------:R-:W-:Y:S01]  /*0640*/  BSSY B0, `(.L_x_16302) ;  /* 0x000003d000007945 */ /* 0x000fe20003800000 */
[----:B------:R-:W-:-:S03]  /*0650*/  MOV R11, UR6 ;  /* 0x00000006000b7c02 */ /* 0x000fc60008000f00 */
[----:B------:R-:W-:Y:S01]  /*0660*/  BSSY B1, `(.L_x_16303) ;  /* 0x0000034000017945 */ /* 0x000fe20003800000 */
[----:B------:R-:W-:Y:S01]  /*0670*/  IMAD.U32 R7, RZ, RZ, UR6 ;  /* 0x00000006ff077e24 */ /* 0x000fe2000f8e00ff */
[----:B------:R-:W-:Y:S01]  /*0680*/  MOV R5, UR6 ;  /* 0x0000000600057c02 */ /* 0x000fe20008000f00 */
[----:B------:R-:W-:Y:S01]  /*0690*/  IMAD.U32 R6, RZ, RZ, UR6 ;  /* 0x00000006ff067e24 */ /* 0x000fe2000f8e00ff */
[----:B------:R-:W-:Y:S02]  /*06a0*/  MOV R4, UR6 ;  /* 0x0000000600047c02 */ /* 0x000fe40008000f00 */
[----:B---3--:R-:W-:Y:S01]  /*06b0*/  @!P1 MOV R11, R20 ;  /* 0x00000014000b9202 */ /* 0x008fe20000000f00 */
[----:B------:R-:W-:-:S05]  /*06c0*/  @!P1 IMAD.MOV.U32 R13, RZ, RZ, R18 ;  /* 0x000000ffff0d9224 */ /* 0x000fca00078e0012 */
[----:B------:R0:W-:Y:S01]  /*06d0*/  @!P0 STG.E desc[UR4][R2.64], R13 ;  /* 0x0000000d02008986 */ /* 0x0001e2000c101904 */
[----:B------:R-:W-:Y:S01]  /*06e0*/  ISETP.GE.AND P0, PT, R17, R16, PT ;  /* 0x000000101100720c */ /* 0x000fe20003f06270 */
[----:B--2---:R-:W-:Y:S02]  /*06f0*/  @!P1 IMAD.MOV.U32 R7, RZ, RZ, R22 ;  /* 0x000000ffff079224 */ /* 0x004fe400078e0016 */
[----:B0-----:R-:W-:Y:S01]  /*0700*/  IMAD.U32 R3, RZ, RZ, UR6 ;  /* 0x00000006ff037e24 */ /* 0x001fe2000f8e00ff */
[----:B------:R-:W-:Y:S02]  /*0710*/  MOV R2, UR6 ;  /* 0x0000000600027c02 */ /* 0x000fe40008000f00 */
[----:B----4-:R-:W-:Y:S02]  /*0720*/  @!P1 MOV R4, R15 ;  /* 0x0000000f00049202 */ /* 0x010fe40000000f00 */
[----:B-----5:R-:W-:Y:S01]  /*0730*/  @!P1 MOV R5, R24 ;  /* 0x0000001800059202 */ /* 0x020fe20000000f00 */
[----:B------:R-:W-:-:S02]  /*0740*/  @!P1 IMAD.MOV.U32 R6, RZ, RZ, R14 ;  /* 0x000000ffff069224 */ /* 0x000fc400078e000e */
[----:B------:R-:W-:Y:S01]  /*0750*/  @!P1 IMAD.MOV.U32 R3, RZ, RZ, R19 ;  /* 0x000000ffff039224 */ /* 0x000fe200078e0013 */
[----:B------:R-:W-:Y:S01]  /*0760*/  @!P1 MOV R2, R21 ;  /* 0x0000001500029202 */ /* 0x000fe20000000f00 */
[----:B------:R-:W-:Y:S06]  /*0770*/  @P0 BRA `(.L_x_16304) ;  /* 0x0000000000300947 */ /* 0x000fec0003800000 */
        /* <DEDUP_REMOVED lines=12> */
.L_x_16304:
[----:B------:R-:W-:-:S13]  /*0840*/  ISETP.GE.AND P0, PT, R17, R16, PT ;  /* 0x000000101100720c */ /* 0x000fda0003f06270 */
[----:B------:R-:W-:Y:S05]  /*0850*/  @P0 BRA `(.L_x_16306) ;  /* 0x0000000000300947 */ /* 0x000fea0003800000 */
[----:B0-----:R-:W0:Y:S01]  /*0860*/  LDC.64 R8, c[0x0][0x220] ;  /* 0x00008800ff087b82 */ /* 0x001e220000000a00 */
[----:B------:R-:W-:Y:S01]  /*0870*/  IMAD.IADD R7, R0, 0x1, R17 ;  /* 0x0000000100077824 */ /* 0x000fe200078e0211 */
[----:B------:R-:W-:-:S03]  /*0880*/  IADD3 R17, R17, 0x80, RZ ;  /* 0x0000008011117810 */ /* 0x000fc60007ffe0ff */
[----:B0-----:R-:W-:-:S05]  /*0890*/  IMAD.WIDE.U32 R8, R7, 0x4, R8 ;  /* 0x0000000407087825 */ /* 0x001fca00078e0008 */
[----:B------:R1:W-:Y:S02]  /*08a0*/  STG.E desc[UR4][R8.64], R5 ;  /* 0x0000000508007986 */ /* 0x0003e4000c101904 */
.L_x_16305:
[----:B------:R-:W-:-:S13]  /*08b0*/  ISETP.GE.AND P0, PT, R17, R16, PT ;  /* 0x000000101100720c */ /* 0x000fda0003f06270 */
[----:B------:R-:W-:Y:S05]  /*08c0*/  @P0 BRA `(.L_x_16307) ;  /* 0x0000000000340947 */ /* 0x000fea0003800000 */
[----:B01----:R-:W0:Y:S01]  /*08d0*/  LDC.64 R8, c[0x0][0x220] ;  /* 0x00008800ff087b82 */ /* 0x003e220000000a00 */
[----:B------:R-:W-:Y:S01]  /*08e0*/  IMAD.IADD R5, R0, 0x1, R17 ;  /* 0x0000000100057824 */ /* 0x000fe200078e0211 */
[----:B------:R-:W-:-:S03]  /*08f0*/  IADD3 R17, R17, 0x80, RZ ;  /* 0x0000008011117810 */ /* 0x000fc60007ffe0ff */
[----:B0-----:R-:W-:-:S05]  /*0900*/  IMAD.WIDE.U32 R8, R5, 0x4, R8 ;  /* 0x0000000405087825 */ /* 0x001fca00078e0008 */
[----:B------:R1:W-:Y:S02]  /*0910*/  STG.E desc[UR4][R8.64], R6 ;  /* 0x0000000608007986 */ /* 0x0003e4000c101904 */
.L_x_16306:
        /* <DEDUP_REMOVED lines=8> */
.L_x_16307:
[----:B------:R-:W-:Y:S05]  /*09a0*/  BSYNC B1 ;  /* 0x0000000000017941 */ /* 0x000fea0003800000 */
.L_x_16303:
[----:B------:R-:W-:-:S13]  /*09b0*/  ISETP.GE.AND P0, PT, R17, R16, PT ;  /* 0x000000101100720c */ /* 0x000fda0003f06270 */
[----:B-12---:R-:W1:Y:S01]  /*09c0*/  @!P0 LDC.64 R4, c[0x0][0x220] ;  /* 0x00008800ff048b82 */ /* 0x006e620000000a00 */
[----:B------:R-:W-:Y:S01]  /*09d0*/  @!P0 IMAD.IADD R7, R0, 0x1, R17 ;  /* 0x0000000100078824 */ /* 0x000fe200078e0211 */
[----:B------:R-:W-:-:S03]  /*09e0*/  @!P0 IADD3 R17, R17, 0x80, RZ ;  /* 0x0000008011118810 */ /* 0x000fc60007ffe0ff */
[----:B-1----:R-:W-:-:S05]  /*09f0*/  @!P0 IMAD.WIDE.U32 R4, R7, 0x4, R4 ;  /* 0x0000000407048825 */ /* 0x002fca00078e0004 */
[----:B------:R2:W-:Y:S02]  /*0a00*/  @!P0 STG.E desc[UR4][R4.64], R3 ;  /* 0x0000000304008986 */ /* 0x0005e4000c101904 */
.L_x_16308:
[----:B------:R-:W-:Y:S05]  /*0a10*/  BSYNC B0 ;  /* 0x0000000000007941 */ /* 0x000fea0003800000 */
.L_x_16302:
        /* <DEDUP_REMOVED lines=8> */
.L_x_16309:
        /* <DEDUP_REMOVED lines=14> */
.L_x_32180:


//--------------------- .text._ZN2at6native29vectorized_elementwise_kernelILi4ENS0_13AUnaryFunctorIiiiZZZNS0_21heaviside_kernel_cudaERNS_18TensorIteratorBaseEENKUlvE_clEvENKUlvE1_clEvEUliiE_EESt5arrayIPcLm2EEEEviT0_T1_ --------------------------
	.section	.text._ZN2at6native29vectorized_elementwise_kernelILi4ENS0_13AUnaryFunctorIiiiZZZNS0_21heaviside_kernel_cudaERNS_18TensorIteratorBaseEENKUlvE_clEvENKUlvE1_clEvEUliiE_EESt5arrayIPcLm2EEEEviT0_T1_,"ax",@progbits
	.align	128
        .global         _ZN2at6native29vectorized_elementwise_kernelILi4ENS0_13AUnaryFunctorIiiiZZZNS0_21heaviside_kernel_cudaERNS_18TensorIteratorBaseEENKUlvE_clEvENKUlvE1_clEvEUliiE_EESt5arrayIPcLm2EEEEviT0_T1_
        .type           _ZN2at6native29vectorized_elementwise_kernelILi4ENS0_13AUnaryFunctorIiiiZZZNS0_21heaviside_kernel_cudaERNS_18TensorIteratorBaseEENKUlvE_clEvENKUlvE1_clEvEUliiE_EESt5arrayIPcLm2EEEEviT0_T1_,@function
        .size           _ZN2at6native29vectorized_elementwise_kernelILi4ENS0_13AUnaryFunctorIiiiZZZNS0_21heaviside_kernel_cudaERNS_18TensorIteratorBaseEENKUlvE_clEvENKUlvE1_clEvEUliiE_EESt5arrayIPcLm2EEEEviT0_T1_,(.L_x_32181 - _ZN2at6native29vectorized_elementwise_kernelILi4ENS0_13AUnaryFunctorIiiiZZZNS0_21heaviside_kernel_cudaERNS_18TensorIteratorBaseEENKUlvE_clEvENKUlvE1_clEvEUliiE_EESt5arrayIPcLm2EEEEviT0_T1_)
        .other          _ZN2at6native29vectorized_elementwise_kernelILi4ENS0_13AUnaryFunctorIiiiZZZNS0_21heaviside_kernel_cudaERNS_18TensorIteratorBaseEENKUlvE_clEvENKUlvE1_clEvEUliiE_EESt5arrayIPcLm2EEEEviT0_T1_,@"STO_CUDA_ENTRY STV_DEFAULT"
_ZN2at6native29vectorized_elementwise_kernelILi4ENS0_13AUnaryFunctorIiiiZZZNS0_21heaviside_kernel_cudaERNS_18TensorIteratorBaseEENKUlvE_clEvENKUlvE1_clEvEUliiE_EESt5arrayIPcLm2EEEEviT0_T1_:
.text._ZN2at6native29vectorized_elementwise_kernelILi4ENS0_13AUnaryFunctorIiiiZZZNS0_21heaviside_kernel_cudaERNS_18TensorIteratorBaseEENKUlvE_clEvENKUlvE1_clEvEUliiE_EESt5arrayIPcLm2EEEEviT0_T1_:
        /* <DEDUP_REMOVED lines=9> */
[----:B------:R-:W1:Y:S07]  /*0090*/  S2R R15, SR_TID.X ;  /* 0x00000000000f7919 */ /* 0x000e6e0000002100 */
[----:B------:R-:W2:Y:S01]  /*00a0*/  LDC.64 R12, c[0x0][0x220] ;  /* 0x00008800ff0c7b82 */ /* 0x000ea20000000a00 */
[C---:B0-----:R-:W-:Y:S02]  /*00b0*/  ISETP.NE.AND P1, PT, R4.reuse, RZ, PT ;  /* 0x000000ff0400720c */ /* 0x041fe40003f25270 */
[----:B------:R-:W-:-:S04]  /*00c0*/  ISETP.GT.AND P0, PT, R4, RZ, PT ;  /* 0x000000ff0400720c */ /* 0x000fc80003f04270 */
[----:B------:R-:W-:-:S04]  /*00d0*/  SEL R8, RZ, 0x1, !P0 ;  /* 0x00000001ff087807 */ /* 0x000fc80004000000 */
[-C--:B------:R-:W-:Y:S01]  /*00e0*/  MOV R7, R8.reuse ;  /* 0x0000000800077202 */ /* 0x080fe20000000f00 */
[--C-:B------:R-:W-:Y:S01]  /*00f0*/  IMAD.MOV.U32 R6, RZ, RZ, R8.reuse ;  /* 0x000000ffff067224 */ /* 0x100fe200078e0008 */
[-C--:B------:R-:W-:Y:S01]  /*0100*/  MOV R5, R8.reuse ;  /* 0x0000000800057202 */ /* 0x080fe20000000f00 */
[----:B------:R-:W0:Y:S01]  /*0110*/  @!P1 LDC.64 R2, c[0x0][0x228] ;  /* 0x00008a00ff029b82 */ /* 0x000e220000000a00 */
[--C-:B------:R-:W-:Y:S01]  /*0120*/  IMAD.MOV.U32 R11, RZ, RZ, R8.reuse ;  /* 0x000000ffff0b7224 */ /* 0x100fe200078e0008 */
[-C--:B------:R-:W-:Y:S01]  /*0130*/  MOV R10, R8.reuse ;  /* 0x00000008000a7202 */ /* 0x080fe20000000f00 */
[----:B------:R-:W-:Y:S01]  /*0140*/  IMAD.MOV.U32 R9, RZ, RZ, R8 ;  /* 0x000000ffff097224 */ /* 0x000fe200078e0008 */
[----:B------:R-:W-:Y:S01]  /*0150*/  MOV R4, R8 ;  /* 0x0000000800047202 */ /* 0x000fe20000000f00 */
[----:B0-----:R-:W-:-:S04]  /*0160*/  @!P1 IMAD.WIDE R2, R0, 0x4, R2 ;  /* 0x0000000400029825 */ /* 0x001fc800078e0202 */
[----:B-1----:R-:W-:-:S05]  /*0170*/  @!P1 IMAD.WIDE.U32 R2, R15, 0x10, R2 ;  /* 0x000000100f029825 */ /* 0x002fca00078e0002 */
[----:B------:R-:W3:Y:S04]  /*0180*/  @!P1 LDG.E.128 R8, desc[UR4][R2.64] ;  /* 0x0000000402089981 */ /* 0x000ee8000c1e1d00 */
[----:B------:R-:W4:Y:S01]  /*0190*/  @!P1 LDG.E.128 R4, desc[UR4][R2.64+0x800] ;  /* 0x0008000402049981 */ /* 0x000f22000c1e1d00 */
[----:B--2---:R-:W-:-:S04]  /*01a0*/  IMAD.WIDE.U32 R12, R0, 0x4, R12 ;  /* 0x00000004000c7825 */ /* 0x004fc800078e000c */
[----:B------:R-:W-:-:S05]  /*01b0*/  IMAD.WIDE R12, R15, 0x10, R12 ;  /* 0x000000100f0c7825 */ /* 0x000fca00078e020c */
[----:B---3--:R-:W-:Y:S04]  /*01c0*/  STG.E.128 desc[UR4][R12.64], R8 ;  /* 0x000000080c007986 */ /* 0x008fe8000c101d04 */
[----:B----4-:R-:W-:Y:S01]  /*01d0*/  STG.E.128 desc[UR4][R12.64+0x800], R4 ;  /* 0x000800040c007986 */ /* 0x010fe2000c101d04 */
[----:B------:R-:W-:Y:S05]  /*01e0*/  EXIT ;  /* 0x000000000000794d */ /* 0x000fea0003800000 */
.L_x_16310:
        /* <DEDUP_REMOVED lines=97> */
.L_x_16313:
[----:B------:R-:W-:-:S13]  /*0800*/  ISETP.GE.AND P0, PT, R17, R16, PT ;  /* 0x000000101100720c */ /* 0x000fda0003f06270 */
[----:B------:R-:W-:Y:S05]  /*0810*/  @P0 BRA `(.L_x_16315) ;  /* 0x0000000000300947 */ /* 0x000fea0003800000 */
[----:B0-----:R-:W0:Y:S01]  /*0820*/  LDC.64 R8, c[0x0][0x220] ;  /* 0x00008800ff087b82 */ /* 0x001e220000000a00 */
[----:B------:R-:W-:Y:S01]  /*0830*/  IMAD.IADD R7, R0, 0x1, R17 ;  /* 0x0000000100077824 */ /* 0x000fe200078e0211 */
[----:B------:R-:W-:-:S03]  /*0840*/  IADD3 R17, R17, 0x80, RZ ;  /* 0x0000008011117810 */ /* 0x000fc60007ffe0ff */
[----:B0-----:R-:W-:-:S05]  /*0850*/  IMAD.WIDE.U32 R8, R7, 0x4, R8 ;  /* 0x0000000407087825 */ /* 0x001fca00078e0008 */
[----:B------:R1:W-:Y:S02]  /*0860*/  STG.E desc[UR4][R8.64], R5 ;  /* 0x0000000508007986 */ /* 0x0003e4000c101904 */
.L_x_16314:
[----:B------:R-:W-:-:S13]  /*0870*/  ISETP.GE.AND P0, PT, R17, R16, PT ;  /* 0x000000101100720c */ /* 0x000fda0003f06270 */
[----:B------:R-:W-:Y:S05]  /*0880*/  @P0 BRA `(.L_x_16316) ;  /* 0x0000000000340947 */ /* 0x000fea0003800000 */
[----:B01----:R-:W0:Y:S01]  /*0890*/  LDC.64 R8, c[0x0][0x220] ;  /* 0x00008800ff087b82 */ /* 0x003e220000000a00 */
[----:B------:R-:W-:Y:S01]  /*08a0*/  IMAD.IADD R5, R0, 0x1, R17 ;  /* 0x0000000100057824 */ /* 0x000fe200078e0211 */
[----:B------:R-:W-:-:S03]  /*08b0*/  IADD3 R17, R17, 0x80, RZ ;  /* 0x0000008011117810 */ /* 0x000fc60007ffe0ff */
[----:B0-----:R-:W-:-:S05]  /*08c0*/  IMAD.WIDE.U32 R8, R5, 0x4, R8 ;  /* 0x0000000405087825 */ /* 0x001fca00078e0008 */
[----:B------:R1:W-:Y:S02]  /*08d0*/  STG.E desc[UR4][R8.64], R6 ;  /* 0x0000000608007986 */ /* 0x0003e4000c101904 */
.L_x_16315:
        /* <DEDUP_REMOVED lines=8> */
.L_x_16316:
[----:B------:R-:W-:Y:S05]  /*0960*/  BSYNC B1 ;  /* 0x0000000000017941 */ /* 0x000fea0003800000 */
.L_x_16312:
[----:B------:R-:W-:-:S13]  /*0970*/  ISETP.GE.AND P0, PT, R17, R16, PT ;  /* 0x000000101100720c */ /* 0x000fda0003f06270 */
[----:B-12---:R-:W1:Y:S01]  /*0980*/  @!P0 LDC.64 R4, c[0x0][0x220] ;  /* 0x00008800ff048b82 */ /* 0x006e620000000a00 */
[----:B------:R-:W-:Y:S01]  /*0990*/  @!P0 IMAD.IADD R7, R0, 0x1, R17 ;  /* 0x0000000100078824 */ /* 0x000fe200078e0211 */
[----:B------:R-:W-:-:S03]  /*09a0*/  @!P0 IADD3 R17, R17, 0x80, RZ ;  /* 0x0000008011118810 */ /* 0x000fc60007ffe0ff */
[----:B-1----:R-:W-:-:S05]  /*09b0*/  @!P0 IMAD.WIDE.U32 R4, R7, 0x4, R4 ;  /* 0x0000000407048825 */ /* 0x002fca00078e0004 */
[----:B------:R2:W-:Y:S02]  /*09c0*/  @!P0 STG.E desc[UR4][R4.64], R3 ;  /* 0x0000000304008986 */ /* 0x0005e4000c101904 */
.L_x_16317:
[----:B------:R-:W-:Y:S05]  /*09d0*/  BSYNC B0 ;  /* 0x0000000000007941 */ /* 0x000fea0003800000 */
.L_x_16311:
        /* <DEDUP_REMOVED lines=8> */
.L_x_16318:
        /* <DEDUP_REMOVED lines=10> */
.L_x_32181:


//--------------------- .text._ZN2at6native29vectorized_elementwise_kernelILi8ENS0_13AUnaryFunctorIiiiZZZNS0_21heaviside_kernel_cudaERNS_18TensorIteratorBaseEENKUlvE_clEvENKUlvE1_clEvEUliiE_EESt5arrayIPcLm2EEEEviT0_T1_ --------------------------
	.section	.text._ZN2at6native29vectorized_elementwise_kernelILi8ENS0_13AUnaryFunctorIiiiZZZNS0_21heaviside_kernel_cudaERNS_18TensorIteratorBaseEENKUlvE_clEvENKUlvE1_clEvEUliiE_EESt5arrayIPcLm2EEEEviT0_T1_,"ax",@progbits
	.align	128
        .global         _ZN2at6native29vectorized_elementwise_kernelILi8ENS0_13AUnaryFunctorIiiiZZZNS0_21heaviside_kernel_cudaERNS_18TensorIteratorBaseEENKUlvE_clEvENKUlvE1_clEvEUliiE_EESt5arrayIPcLm2EEEEviT0_T1_
        .type           _ZN2at6native29vectorized_elementwise_kernelILi8ENS0_13AUnaryFunctorIiiiZZZNS0_21heaviside_kernel_cudaERNS_18TensorIteratorBaseEENKUlvE_clEvENKUlvE1_clEvEUliiE_EESt5arrayIPcLm2EEEEviT0_T1_,@function
        .size           _ZN2at6native29vectorized_elementwise_kernelILi8ENS0_13AUnaryFunctorIiiiZZZNS0_21heaviside_kernel_cudaERNS_18TensorIteratorBaseEENKUlvE_clEvENKUlvE1_clEvEUliiE_EESt5arrayIPcLm2EEEEviT0_T1_,(.L_x_32182 - _ZN2at6native29vectorized_elementwise_kernelILi8ENS0_13AUnaryFunctorIiiiZZZNS0_21heaviside_kernel_cudaERNS_18TensorIteratorBaseEENKUlvE_clEvENKUlvE1_clEvEUliiE_EESt5arrayIPcLm2EEEEviT0_T1_)
        .other          _ZN2at6native29vectorized_elementwise_kernelILi8ENS0_13AUnaryFunctorIiiiZZZNS0_21heaviside_kernel_cudaERNS_18TensorIteratorBaseEENKUlvE_clEvENKUlvE1_clEvEUliiE_EESt5arrayIPcLm2EEEEviT0_T1_,@"STO_CUDA_ENTRY STV_DEFAULT"
_ZN2at6native29vectorized_elementwise_kernelILi8ENS0_13AUnaryFunctorIiiiZZZNS0_21heaviside_kernel_cudaERNS_18TensorIteratorBaseEENKUlvE_clEvENKUlvE1_clEvEUliiE_EESt5arrayIPcLm2EEEEviT0_T1_:
.text._ZN2at6native29vectorized_elementwise_kernelILi8ENS0_13AUnaryFunctorIiiiZZZNS0_21heaviside_kernel_cudaERNS_18TensorIteratorBaseEENKUlvE_clEvENKUlvE1_clEvEUliiE_EESt5arrayIPcLm2EEEEviT0_T1_:
        /* <DEDUP_REMOVED lines=31> */
.L_x_16319:
        /* <DEDUP_REMOVED lines=97> */
.L_x_16322:
[----:B------:R-:W-:-:S13]  /*0800*/  ISETP.GE.AND P0, PT, R17, R16, PT ;  /* 0x000000101100720c */ /* 0x000fda0003f06270 */
[----:B------:R-:W-:Y:S05]  /*0810*/  @P0 BRA `(.L_x_16324) ;  /* 0x0000000000300947 */ /* 0x000fea0003800000 */
[----:B0-----:R-:W0:Y:S01]  /*0820*/  LDC.64 R8, c[0x0][0x220] ;  /* 0x00008800ff087b82 */ /* 0x001e220000000a00 */
[----:B------:R-:W-:Y:S01]  /*0830*/  IMAD.IADD R7, R0, 0x1, R17 ;  /* 0x0000000100077824 */ /* 0x000fe200078e0211 */
[----:B------:R-:W-:-:S03]  /*0840*/  IADD3 R17, R17, 0x80, RZ ;  /* 0x0000008011117810 */ /* 0x000fc60007ffe0ff */
[----:B0-----:R-:W-:-:S05]  /*0850*/  IMAD.WIDE.U32 R8, R7, 0x4, R8 ;  /* 0x0000000407087825 */ /* 0x001fca00078e0008 */
[----:B------:R1:W-:Y:S02]  /*0860*/  STG.E desc[UR4][R8.64], R5 ;  /* 0x0000000508007986 */ /* 0x0003e4000c101904 */
.L_x_16323:
[----:B------:R-:W-:-:S13]  /*0870*/  ISETP.GE.AND P0, PT, R17, R16, PT ;  /* 0x000000101100720c */ /* 0x000fda0003f06270 */
[----:B------:R-:W-:Y:S05]  /*0880*/  @P0 BRA `(.L_x_16325) ;  /* 0x0000000000340947 */ /* 0x000fea0003800000 */
[----:B01----:R-:W0:Y:S01]  /*0890*/  LDC.64 R8, c[0x0][0x220] ;  /* 0x00008800ff087b82 */ /* 0x003e220000000a00 */
[----:B------:R-:W-:Y:S01]  /*08a0*/  IMAD.IADD R5, R0, 0x1, R17 ;  /* 0x0000000100057824 */ /* 0x000fe200078e0211 */
[----:B------:R-:W-:-:S03]  /*08b0*/  IADD3 R17, R17, 0x80, RZ ;  /* 0x0000008011117810 */ /* 0x000fc60007ffe0ff */
[----:B0-----:R-:W-:-:S05]  /*08c0*/  IMAD.WIDE.U32 R8, R5, 0x4, R8 ;  /* 0x0000000405087825 */ /* 0x001fca00078e0008 */
[----:B------:R1:W-:Y:S02]  /*08d0*/  STG.E desc[UR4][R8.64], R6 ;  /* 0x0000000608007986 */ /* 0x0003e4000c101904 */
.L_x_16324:
        /* <DEDUP_REMOVED lines=8> */
.L_x_16325:
[----:B------:R-:W-:Y:S05]  /*0960*/  BSYNC B1 ;  /* 0x0000000000017941 */ /* 0x000fea0003800000 */
.L_x_16321:
[----:B------:R-:W-:-:S13]  /*0970*/  ISETP.GE.AND P0, PT, R17, R16, PT ;  /* 0x000000101100720c */ /* 0x000fda0003f06270 */
[----:B-12---:R-:W1:Y:S01]  /*0980*/  @!P0 LDC.64 R4, c[0x0][0x220] ;  /* 0x00008800ff048b82 */ /* 0x006e620000000a00 */
[----:B------:R-:W-:Y:S01]  /*0990*/  @!P0 IMAD.IADD R7, R0, 0x1, R17 ;  /* 0x0000000100078824 */ /* 0x000fe200078e0211 */
[----:B------:R-:W-:-:S03]  /*09a0*/  @!P0 IADD3 R17, R17, 0x80, RZ ;  /* 0x0000008011118810 */ /* 0x000fc60007ffe0ff */
[----:B-1----:R-:W-:-:S05]  /*09b0*/  @!P0 IMAD.WIDE.U32 R4, R7, 0x4, R4 ;  /* 0x0000000407048825 */ /* 0x002fca00078e0004 */
[----:B------:R2:W-:Y:S02]  /*09c0*/  @!P0 STG.E desc[UR4][R4.64], R3 ;  /* 0x0000000304008986 */ /* 0x0005e4000c101904 */
.L_x_16326:
[----:B------:R-:W-:Y:S05]  /*09d0*/  BSYNC B0 ;  /* 0x0000000000007941 */ /* 0x000fea0003800000 */
.L_x_16320:
        /* <DEDUP_REMOVED lines=8> */
.L_x_16327:
        /* <DEDUP_REMOVED lines=10> */
.L_x_32182:


//--------------------- .text._ZN2at6native18elementwise_kernelILi128ELi4EZNS0_15gpu_kernel_implINS0_13BinaryFunctorIaaaZZZNS0_21heaviside_kernel_cudaERNS_18TensorIteratorBaseEENKUlvE_clEvENKUlvE0_clEvEUlaaE_EEEEvS5_RKT_EUliE_EEviT1_ --------------------------
	.section	.text._ZN2at6native18elementwise_kernelILi128ELi4EZNS0_15gpu_kernel_implINS0_13BinaryFunctorIaaaZZZNS0_21heaviside_kernel_cudaERNS_18TensorIteratorBaseEENKUlvE_clEvENKUlvE0_clEvEUlaaE_EEEEvS5_RKT_EUliE_EEviT1_,"ax",@progbits
	.align	128
        .global         _ZN2at6native18elementwise_kernelILi128ELi4EZNS0_15gpu_kernel_implINS0_13BinaryFunctorIaaaZZZNS0_21heaviside_kernel_cudaERNS_18TensorIteratorBaseEENKUlvE_clEvENKUlvE0_clEvEUlaaE_EEEEvS5_RKT_EUliE_EEviT1_
        .type           _ZN2at6native18elementwise_kernelILi128ELi4EZNS0_15gpu_kernel_implINS0_13BinaryFunctorIaaaZZZNS0_21heaviside_kernel_cudaERNS_18TensorIteratorBaseEENKUlvE_clEvENKUlvE0_clEvEUlaaE_EEEEvS5_RKT_EUliE_EEviT1_,@function
        .size           _ZN2at6native18elementwise_kernelILi128ELi4EZNS0_15gpu_kernel_implINS0_13BinaryFunctorIaaaZZZNS0_21heaviside_kernel_cudaERNS_18TensorIteratorBaseEENKUlvE_clEvENKUlvE0_clEvEUlaaE_EEEEvS5_RKT_EUliE_EEviT1_,(.L_x_32183 - _ZN2at6native18elementwise_kernelILi128ELi4EZNS0_15gpu_kernel_implINS0_13BinaryFunctorIaaaZZZNS0_21heaviside_kernel_cudaERNS_18TensorIteratorBaseEENKUlvE_clEvENKUlvE0_clEvEUlaaE_EEEEvS5_RKT_EUliE_EEviT1_)
        .other          _ZN2at6native18elementwise_kernelILi128ELi4EZNS0_15gpu_kernel_implINS0_13BinaryFunctorIaaaZZZNS0_21heaviside_kernel_cudaERNS_18TensorIteratorBaseEENKUlvE_clEvENKUlvE0_clEvEUlaaE_EEEEvS5_RKT_EUliE_EEviT1_,@"STO_CUDA_ENTRY STV_DEFAULT"
_ZN2at6native18elementwise_kernelILi128ELi4EZNS0_15gpu_kernel_implINS0_13BinaryFunctorIaaaZZZNS0_21heaviside_kernel_cudaERNS_18TensorIteratorBaseEENKUlvE_clEvENKUlvE0_clEvEUlaaE_EEEEvS5_RKT_EUliE_EEviT1_:
.text._ZN2at6native18elementwise_kernelILi128ELi4EZNS0_15gpu_kernel_implINS0_13BinaryFunctorIaaaZZZNS0_21heaviside_kernel_cudaERNS_18TensorIteratorBaseEENKUlvE_clEvENKUlvE0_clEvEUlaaE_EEEEvS5_RKT_EUliE_EEviT1_:
        /* <DEDUP_REMOVED lines=365> */
.L_x_16330:
        /* <DEDUP_REMOVED lines=18> */
[----:B------:R0:W5:Y:S01]  /*17f0*/  LDG.E.U8 R19, desc[UR36][R2.64] ;  /* 0x0000002402137981 */ /* 0x000162000c1e1100 */
[----:B------:R-:W-:Y:S05]  /*1800*/  BRA `(.L_x_16336) ;  /* 0x0000000c005c7947 */ /* 0x000fea0003800000 */
.L_x_16334:
[----:B------:R0:W5:Y:S01]  /*1810*/  LDG.E.U8 R19, desc[UR36][R2.64] ;  /* 0x0000002402137981 */ /* 0x000162000c1e1100 */
[----:B------:R-:W-:Y:S05]  /*1820*/  BRA `(.L_x_16336) ;  /* 0x0000000c00547947 */ /* 0x000fea0003800000 */
.L_x_16333:
[----:B------:R-:W-:-:S13]  /*1830*/  ISETP.NE.AND P0, PT, R4, 0x2, PT ;  /* 0x000000020400780c */ /* 0x000fda0003f05270 */
[----:B------:R-:W-:Y:S05]  /*1840*/  @!P0 BRA `(.L_x_16337) ;  /* 0x0000000000208947 */ /* 0x000fea0003800000 */
[----:B------:R-:W-:-:S13]  /*1850*/  ISETP.NE.AND P0, PT, R4, 0x3, PT ;  /* 0x000000030400780c */ /* 0x000fda0003f05270 */
[----:B------:R-:W-:Y:S05]  /*1860*/  @!P0 BRA `(.L_x_16338) ;  /* 0x0000000000108947 */ /* 0x000fea0003800000 */
[----:B------:R-:W-:-:S13]  /*1870*/  ISETP.NE.AND P0, PT, R4, 0x4, PT ;  /* 0x000000040400780c */ /* 0x000fda0003f05270 */
[----:B------:R-:W-:Y:S05]  /*1880*/  @P0 BRA `(.L_x_16335) ;  /* 0x0000000800e80947 */ /* 0x000fea0003800000 */
[----:B------:R0:W5:Y:S01]  /*1890*/  LDG.E.U8 R19, desc[UR36][R2.64] ;  /* 0x0000002402137981 */ /* 0x000162000c1e1100 */
[----:B------:R-:W-:Y:S05]  /*18a0*/  BRA `(.L_x_16336) ;  /* 0x0000000c00347947 */ /* 0x000fea0003800000 */
.L_x_16338:
[----:B------:R0:W5:Y:S01]  /*18b0*/  LDG.E.U8 R19, desc[UR36][R2.64] ;  /* 0x0000002402137981 */ /* 0x000162000c1e1100 */
[----:B------:R-:W-:Y:S05]  /*18c0*/  BRA `(.L_x_16336) ;  /* 0x0000000c002c7947 */ /* 0x000fea0003800000 */
.L_x_16337:
[----:B------:R0:W5:Y:S01]  /*18d0*/  LDG.E.U16 R19, desc[UR36][R2.64] ;  /* 0x0000002402137981 */ /* 0x000162000c1e1500 */
[----:B------:R-:W-:Y:S05]  /*18e0*/  BRA `(.L_x_16336) ;  /* 0x0000000c00247947 */ /* 0x000fea0003800000 */
.L_x_16332:
        /* <DEDUP_REMOVED lines=9> */
.L_x_16340:
[----:B------:R-:W2:Y:S02]  /*1980*/  LDG.E.U16 R0, desc[UR36][R2.64] ;  /* 0x0000002402007981 */ /* 0x000ea4000c1e1500 */
[----:B--2---:R-:W-:-:S06]  /*1990*/  HADD2.F32 R0, -RZ, R0.H0_H0 ;  /* 0x20000000ff007230 */ /* 0x004fcc0000004100 */
[----:B------:R-:W0:Y:S02]  /*19a0*/  F2I.FTZ.TRUNC.NTZ R0, R0 ;  /* 0x0000000000007305 */ /* 0x000e24000021f100 */
[----:B0-----:R-:W-:Y:S01]  /*19b0*/  PRMT R19, R0, 0x7610, R19 ;  /* 0x0000761000137816 */ /* 0x001fe20000000013 */
[----:B------:R-:W-:Y:S06]  /*19c0*/  BRA `(.L_x_16336) ;  /* 0x0000000800ec7947 */ /* 0x000fec0003800000 */
.L_x_16339:
        /* <DEDUP_REMOVED lines=9> */
.L_x_16342:
[----:B------:R-:W2:Y:S02]  /*1a60*/  LDG.E.U16 R2, desc[UR36][R2.64] ;  /* 0x0000002402027981 */ /* 0x000ea4000c1e1500 */
[----:B--2---:R-:W-:-:S06]  /*1a70*/  HADD2.F32 R0, -RZ, R2.H0_H0 ;  /* 0x20000002ff007230 */ /* 0x004fcc0000004100 */
[----:B------:R-:W0:Y:S02]  /*1a80*/  F2I.FTZ.TRUNC.NTZ R0, R0 ;  /* 0x0000000000007305 */ /* 0x000e24000021f100 */
[----:B0-----:R-:W-:Y:S01]  /*1a90*/  PRMT R19, R0, 0x7610, R19 ;  /* 0x0000761000137816 */ /* 0x001fe20000000013 */
[----:B------:R-:W-:Y:S06]  /*1aa0*/  BRA `(.L_x_16336) ;  /* 0x0000000800b47947 */ /* 0x000fec0003800000 */
.L_x_16341:
[----:B------:R-:W2:Y:S02]  /*1ab0*/  LDG.E.64 R2, desc[UR36][R2.64] ;  /* 0x0000002402027981 */ /* 0x000ea4000c1e1b00 */
[----:B--2---:R0:W1:Y:S01]  /*1ac0*/  F2I.F64.TRUNC R19, R2 ;  /* 0x0000000200137311 */ /* 0x004062000030d100 */
[----:B------:R-:W-:Y:S05]  /*1ad0*/  BRA `(.L_x_16336) ;  /* 0x0000000800a87947 */ /* 0x000fea0003800000 */
.L_x_16331:
        /* <DEDUP_REMOVED lines=12> */
.L_x_16345:
[----:B------:R-:W2:Y:S02]  /*1ba0*/  LDG.E.64 R2, desc[UR36][R2.64] ;  /* 0x0000002402027981 */ /* 0x000ea4000c1e1b00 */
[----:B--2---:R3:W4:Y:S01]  /*1bb0*/  F2I.F64.TRUNC R19, R2 ;  /* 0x0000000200137311 */ /* 0x004722000030d100 */
[----:B------:R-:W-:Y:S05]  /*1bc0*/  BRA `(.L_x_16336) ;  /* 0x00000008006c7947 */ /* 0x000fea0003800000 */
.L_x_16344:
        /* <DEDUP_REMOVED lines=28> */
.L_x_16347:
        /* <DEDUP_REMOVED lines=15> */
.L_x_16346:
[----:B------:R-:W2:Y:S02]  /*1e80*/  LDG.E.U16 R0, desc[UR36][R2.64] ;  /* 0x0000002402007981 */ /* 0x000ea4000c1e1500 */
[----:B--2---:R-:W-:-:S06]  /*1e90*/  IMAD.U32 R0, R0, 0x10000, RZ ;  /* 0x0001000000007824 */ /* 0x004fcc00078e00ff */
[----:B------:R-:W0:Y:S02]  /*1ea0*/  F2I.FTZ.TRUNC.NTZ R0, R0 ;  /* 0x0000000000007305 */ /* 0x000e24000021f100 */
[----:B0-----:R-:W-:Y:S01]  /*1eb0*/  PRMT R19, R0, 0x7610, R19 ;  /* 0x0000761000137816 */ /* 0x001fe20000000013 */
[----:B------:R-:W-:Y:S06]  /*1ec0*/  BRA `(.L_x_16336) ;  /* 0x0000000400ac7947 */ /* 0x000fec0003800000 */
.L_x_16343:
        /* <DEDUP_REMOVED lines=10> */
.L_x_16350:
        /* <DEDUP_REMOVED lines=21> */
.L_x_16354:
[----:B------:R-:W-:Y:S05]  /*20c0*/  BSYNC B1 ;  /* 0x0000000000017941 */ /* 0x000fea0003800000 */
.L_x_16353:
[----:B------:R-:W-:Y:S01]  /*20d0*/  LEA R3, R0, 0x3b800000, 0x17 ;  /* 0x3b80000000037811 */ /* 0x000fe200078eb8ff */
[----:B------:R-:W-:-:S05]  /*20e0*/  IMAD.SHL.U32 R0, R2, 0x100000, RZ ;  /* 0x0010000002007824 */ /* 0x000fca00078e00ff */
[----:B------:R-:W-:-:S07]  /*20f0*/  LOP3.LUT R0, R3, R0, R4, 0xfe, !PT ;  /* 0x0000000003007212 */ /* 0x000fce00078efe04 */
.L_x_16352:
[----:B------:R-:W-:Y:S05]  /*2100*/  BSYNC B0 ;  /* 0x0000000000007941 */ /* 0x000fea0003800000 */
.L_x_16351:
[----:B------:R-:W0:Y:S02]  /*2110*/  F2I.FTZ.TRUNC.NTZ R0, R0 ;  /* 0x0000000000007305 */ /* 0x000e24000021f100 */
[----:B0-----:R-:W-:Y:S01]  /*2120*/  PRMT R19, R0, 0x7610, R19 ;  /* 0x0000761000137816 */ /* 0x001fe20000000013 */
[----:B------:R-:W-:Y:S06]  /*2130*/  BRA `(.L_x_16336) ;  /* 0x0000000400107947 */ /* 0x000fec0003800000 */
.L_x_16349:
        /* <DEDUP_REMOVED lines=21> */
.L_x_16358:
[----:B------:R-:W-:Y:S05]  /*2290*/  BSYNC B1 ;  /* 0x0000000000017941 */ /* 0x000fea0003800000 */
.L_x_16357:
[----:B------:R-:W-:Y:S01]  /*22a0*/  LEA R3, R0, 0x37800000, 0x17 ;  /* 0x3780000000037811 */ /* 0x000fe200078eb8ff */
[----:B------:R-:W-:-:S05]  /*22b0*/  IMAD.SHL.U32 R0, R2, 0x200000, RZ ;  /* 0x0020000002007824 */ /* 0x000fca00078e00ff */
[----:B------:R-:W-:-:S07]  /*22c0*/  LOP3.LUT R0, R3, R0, R4, 0xfe, !PT ;  /* 0x0000000003007212 */ /* 0x000fce00078efe04 */
.L_x_16356:
[----:B------:R-:W-:Y:S05]  /*22d0*/  BSYNC B0 ;  /* 0x0000000000007941 */ /* 0x000fea0003800000 */
.L_x_16355:
[----:B------:R-:W0:Y:S02]  /*22e0*/  F2I.FTZ.TRUNC.NTZ R0, R0 ;  /* 0x0000000000007305 */ /* 0x000e24000021f100 */
[----:B0-----:R-:W-:Y:S01]  /*22f0*/  PRMT R19, R0, 0x7610, R19 ;  /* 0x0000761000137816 */ /* 0x001fe20000000013 */
[----:B------:R-:W-:Y:S06]  /*2300*/  BRA `(.L_x_16336) ;  /* 0x00000000009c7947 */ /* 0x000fec0003800000 */
.L_x_16348:
        /* <DEDUP_REMOVED lines=14> */
.L_x_16362:
[----:B------:R-:W-:Y:S05]  /*23f0*/  BSYNC B0 ;  /* 0x0000000000007941 */ /* 0x000fea0003800000 */
.L_x_16361:
[----:B------:R-:W0:Y:S02]  /*2400*/  F2I.FTZ.TRUNC.NTZ R0, R0 ;  /* 0x0000000000007305 */ /* 0x000e24000021f100 */
[----:B0-----:R-:W-:Y:S01]  /*2410*/  PRMT R19, R0, 0x7610, R19 ;  /* 0x0000761000137816 */ /* 0x001fe20000000013 */
[----:B------:R-:W-:Y:S06]  /*2420*/  BRA `(.L_x_16336) ;  /* 0x0000000000547947 */ /* 0x000fec0003800000 */
.L_x_16335:
        /* <DEDUP_REMOVED lines=16> */
.L_x_16363:
[----:B------:R-:W-:Y:S01]  /*2530*/  PRMT R19, RZ, 0x7610, R19 ;  /* 0x00007610ff137816 */ /* 0x000fe20000000013 */
[----:B------:R-:W-:Y:S06]  /*2540*/  BRA `(.L_x_16336) ;  /* 0x00000000000c7947 */ /* 0x000fec0003800000 */
.L_x_16360:
[----:B------:R2:W5:Y:S01]  /*2550*/  LDG.E.U8 R19, desc[UR36][R2.64] ;  /* 0x0000002402137981 */ /* 0x000562000c1e1100 */
[----:B------:R-:W-:Y:S05]  /*2560*/  BRA `(.L_x_16336) ;  /* 0x0000000000047947 */ /* 0x000fea0003800000 */
.L_x_16359:
[----:B------:R1:W5:Y:S02]  /*2570*/  LDG.E.U8 R19, desc[UR36][R2.64] ;  /* 0x0000002402137981 */ /* 0x000364000c1e1100 */
.L_x_16336:
        /* <DEDUP_REMOVED lines=17> */
.L_x_16367:
[----:B------:R3:W5:Y:S01]  /*2690*/  LDG.E.U8 R0, desc[UR36][R2.64] ;  /* 0x0000002402007981 */ /* 0x000762000c1e1100 */
[----:B------:R-:W-:Y:S05]  /*26a0*/  BRA `(.L_x_16369) ;  /* 0x0000000c00547947 */ /* 0x000fea0003800000 */
.L_x_16366:
        /* <DEDUP_REMOVED lines=8> */
.L_x_16371:
[----:B------:R1:W5:Y:S01]  /*2730*/  LDG.E.U8 R0, desc[UR36][R2.64] ;  /* 0x0000002402007981 */ /* 0x000362000c1e1100 */
[----:B------:R-:W-:Y:S05]  /*2740*/  BRA `(.L_x_16369) ;  /* 0x0000000c002c7947 */ /* 0x000fea0003800000 */
.L_x_16370:
[----:B------:R2:W5:Y:S01]  /*2750*/  LDG.E.U16 R0, desc[UR36][R2.64] ;  /* 0x0000002402007981 */ /* 0x000562000c1e1500 */
[----:B------:R-:W-:Y:S05]  /*2760*/  BRA `(.L_x_16369) ;  /* 0x0000000c00247947 */ /* 0x000fea0003800000 */
.L_x_16365:
        /* <DEDUP_REMOVED lines=9> */
.L_x_16373:
[----:B------:R-:W2:Y:S02]  /*2800*/  LDG.E.U16 R4, desc[UR36][R2.64] ;  /* 0x0000002402047981 */ /* 0x000ea4000c1e1500 */
[----:B--2---:R-:W-:-:S06]  /*2810*/  HADD2.F32 R4, -RZ, R4.H0_H0 ;  /* 0x20000004ff047230 */ /* 0x004fcc0000004100 */
[----:B------:R-:W0:Y:S02]  /*2820*/  F2I.FTZ.TRUNC.NTZ R4, R4 ;  /* 0x0000000400047305 */ /* 0x000e24000021f100 */
[----:B0-----:R-:W-:Y:S01]  /*2830*/  PRMT R0, R4, 0x7610, R0 ;  /* 0x0000761004007816 */ /* 0x001fe20000000000 */
[----:B------:R-:W-:Y:S06]  /*2840*/  BRA `(.L_x_16369) ;  /* 0x0000000800ec7947 */ /* 0x000fec0003800000 */
.L_x_16372:
        /* <DEDUP_REMOVED lines=9> */
.L_x_16375:
[----:B------:R-:W2:Y:S02]  /*28e0*/  LDG.E.U16 R2, desc[UR36][R2.64] ;  /* 0x0000002402027981 */ /* 0x000ea4000c1e1500 */
[----:B--2---:R-:W-:-:S06]  /*28f0*/  HADD2.F32 R4, -RZ, R2.H0_H0 ;  /* 0x20000002ff047230 */ /* 0x004fcc0000004100 */
[----:B------:R-:W0:Y:S02]  /*2900*/  F2I.FTZ.TRUNC.NTZ R4, R4 ;  /* 0x0000000400047305 */ /* 0x000e24000021f100 */
[----:B0-----:R-:W-:Y:S01]  /*2910*/  PRMT R0, R4, 0x7610, R0 ;  /* 0x0000761004007816 */ /* 0x001fe20000000000 */
[----:B------:R-:W-:Y:S06]  /*2920*/  BRA `(.L_x_16369) ;  /* 0x0000000800b47947 */ /* 0x000fec0003800000 */
.L_x_16374:
[----:B------:R-:W2:Y:S02]  /*2930*/  LDG.E.64 R2, desc[UR36][R2.64] ;  /* 0x0000002402027981 */ /* 0x000ea4000c1e1b00 */
[----:B--2---:R0:W1:Y:S01]  /*2940*/  F2I.F64.TRUNC R0, R2 ;  /* 0x0000000200007311 */ /* 0x004062000030d100 */
[----:B------:R-:W-:Y:S05]  /*2950*/  BRA `(.L_x_16369) ;  /* 0x0000000800a87947 */ /* 0x000fea0003800000 */
.L_x_16364:
        /* <DEDUP_REMOVED lines=12> */
.L_x_16378:
[----:B------:R-:W2:Y:S02]  /*2a20*/  LDG.E.64 R2, desc[UR36][R2.64] ;  /* 0x0000002402027981 */ /* 0x000ea4000c1e1b00 */
[----:B--2---:R0:W1:Y:S01]  /*2a30*/  F2I.F64.TRUNC R0, R2 ;  /* 0x0000000200007311 */ /* 0x004062000030d100 */
[----:B------:R-:W-:Y:S05]  /*2a40*/  BRA `(.L_x_16369) ;  /* 0x00000008006c7947 */ /* 0x000fea0003800000 */
.L_x_16377:
        /* <DEDUP_REMOVED lines=28> */
.L_x_16380:
        /* <DEDUP_REMOVED lines=15> */
.L_x_16379:
[----:B------:R-:W2:Y:S02]  /*2d00*/  LDG.E.U16 R4, desc[UR36][R2.64] ;  /* 0x0000002402047981 */ /* 0x000ea4000c1e1500 */
[----:B--2---:R-:W-:-:S06]  /*2d10*/  IMAD.U32 R4, R4, 0x10000, RZ ;  /* 0x0001000004047824 */ /* 0x004fcc00078e00ff */
[----:B------:R-:W0:Y:S02]  /*2d20*/  F2I.FTZ.TRUNC.NTZ R4, R4 ;  /* 0x0000000400047305 */ /* 0x000e24000021f100 */
[----:B0-----:R-:W-:Y:S01]  /*2d30*/  PRMT R0, R4, 0x7610, R0 ;  /* 0x0000761004007816 */ /* 0x001fe20000000000 */
[----:B------:R-:W-:Y:S06]  /*2d40*/  BRA `(.L_x_16369) ;  /* 0x0000000400ac7947 */ /* 0x000fec0003800000 */
.L_x_16376:
        /* <DEDUP_REMOVED lines=10> */
.L_x_16383:
        /* <DEDUP_REMOVED lines=21> */
.L_x_16387:
[----:B------:R-:W-:Y:S05]  /*2f40*/  BSYNC B1 ;  /* 0x0000000000017941 */ /* 0x000fea0003800000 */
.L_x_16386:
[----:B------:R-:W-:Y:S01]  /*2f50*/  IMAD.SHL.U32 R2, R2, 0x100000, RZ ;  /* 0x0010000002027824 */ /* 0x000fe200078e00ff */
[----:B------:R-:W-:-:S04]  /*2f60*/  LEA R3, R0, 0x3b800000, 0x17 ;  /* 0x3b80000000037811 */ /* 0x000fc800078eb8ff */
[----:B------:R-:W-:-:S07]  /*2f70*/  LOP3.LUT R4, R3, R2, R4, 0xfe, !PT ;  /* 0x0000000203047212 */ /* 0x000fce00078efe04 */
.L_x_16385:
[----:B------:R-:W-:Y:S05]  /*2f80*/  BSYNC B0 ;  /* 0x0000000000007941 */ /* 0x000fea0003800000 */
.L_x_16384:
[----:B------:R-:W0:Y:S02]  /*2f90*/  F2I.FTZ.TRUNC.NTZ R4, R4 ;  /* 0x0000000400047305 */ /* 0x000e24000021f100 */
[----:B0-----:R-:W-:Y:S01]  /*2fa0*/  PRMT R0, R4, 0x7610, R0 ;  /* 0x0000761004007816 */ /* 0x001fe20000000000 */
[----:B------:R-:W-:Y:S06]  /*2fb0*/  BRA `(.L_x_16369) ;  /* 0x0000000400107947 */ /* 0x000fec0003800000 */
.L_x_16382:
        /* <DEDUP_REMOVED lines=21> */
.L_x_16391:
[----:B------:R-:W-:Y:S05]  /*3110*/  BSYNC B1 ;  /* 0x0000000000017941 */ /* 0x000fea0003800000 */
.L_x_16390:
[----:B------:R-:W-:Y:S01]  /*3120*/  IMAD.SHL.U32 R2, R2, 0x200000, RZ ;  /* 0x0020000002027824 */ /* 0x000fe200078e00ff */
[----:B------:R-:W-:-:S04]  /*3130*/  LEA R3, R0, 0x37800000, 0x17 ;  /* 0x3780000000037811 */ /* 0x000fc800078eb8ff */
[----:B------:R-:W-:-:S07]  /*3140*/  LOP3.LUT R4, R3, R2, R4, 0xfe, !PT ;  /* 0x0000000203047212 */ /* 0x000fce00078efe04 */
.L_x_16389:
[----:B------:R-:W-:Y:S05]  /*3150*/  BSYNC B0 ;  /* 0x0000000000007941 */ /* 0x000fea0003800000 */
.L_x_16388:
[----:B------:R-:W0:Y:S02]  /*3160*/  F2I.FTZ.TRUNC.NTZ R4, R4 ;  /* 0x0000000400047305 */ /* 0x000e24000021f100 */
[----:B0-----:R-:W-:Y:S01]  /*3170*/  PRMT R0, R4, 0x7610, R0 ;  /* 0x0000761004007816 */ /* 0x001fe20000000000 */
[----:B------:R-:W-:Y:S06]  /*3180*/  BRA `(.L_x_16369) ;  /* 0x00000000009c7947 */ /* 0x000fec0003800000 */
.L_x_16381:
        /* <DEDUP_REMOVED lines=14> */
.L_x_16395:
[----:B------:R-:W-:Y:S05]  /*3270*/  BSYNC B0 ;  /* 0x0000000000007941 */ /* 0x000fea0003800000 */
.L_x_16394:
[----:B------:R-:W0:Y:S02]  /*3280*/  F2I.FTZ.TRUNC.NTZ R4, R4 ;  /* 0x0000000400047305 */ /* 0x000e24000021f100 */
[----:B0-----:R-:W-:Y:S01]  /*3290*/  PRMT R0, R4, 0x7610, R0 ;  /* 0x0000761004007816 */ /* 0x001fe20000000000 */
[----:B------:R-:W-:Y:S06]  /*32a0*/  BRA `(.L_x_16369) ;  /* 0x0000000000547947 */ /* 0x000fec0003800000 */
.L_x_16368:
        /* <DEDUP_REMOVED lines=16> */
.L_x_16396:
[----:B------:R-:W-:Y:S01]  /*33b0*/  PRMT R0, RZ, 0x7610, R0 ;  /* 0x00007610ff007816 */ /* 0x000fe20000000000 */
[----:B------:R-:W-:Y:S06]  /*33c0*/  BRA `(.L_x_16369) ;  /* 0x00000000000c7947 */ /* 0x000fec0003800000 */
.L_x_16393:
[----:B------:R0:W5:Y:S01]  /*33d0*/  LDG.E.U8 R0, desc[UR36][R2.64] ;  /* 0x0000002402007981 */ /* 0x000162000c1e1100 */
[----:B------:R-:W-:Y:S05]  /*33e0*/  BRA `(.L_x_16369) ;  /* 0x0000000000047947 */ /* 0x000fea0003800000 */
.L_x_16392:
[----:B------:R0:W5:Y:S02]  /*33f0*/  LDG.E.U8 R0, desc[UR36][R2.64] ;  /* 0x0000002402007981 */ /* 0x000164000c1e1100 */
.L_x_16369:
[----:B------:R-:W0:Y:S01]  /*3400*/  LDC.U8 R4, c[0x0][0x491] ;  /* 0x00012440ff047b82 */ /* 0x000e220000000000 */
[C---:B-----5:R-:W-:Y:S02]  /*3410*/  LOP3.LUT P1, RZ, R19.reuse, 0xff, RZ, 0xc0, !PT ;  /* 0x000000ff13ff7812 */ /* 0x060fe4000782c0ff */
[----:B01234-:R-:W-:Y:S02]  /*3420*/  PRMT R2, R19, 0x8880, RZ ;  /* 0x0000888013027816 */ /* 0x01ffe400000000ff */
[----:B------:R-:W-:Y:S02]  /*3430*/  PRMT R5, R0, 0x7610, R5 ;  /* 0x0000761000057816 */ /* 0x000fe40000000005 */
[----:B------:R-:W-:-:S07]  /*3440*/  ISETP.GT.AND P0, PT, R2, RZ, PT ;  /* 0x000000ff0200720c */ /* 0x000fce0003f04270 */
        /* <DEDUP_REMOVED lines=14> */
.L_x_16400:
[----:B------:R1:W-:Y:S01]  /*3530*/  STG.E.U8 desc[UR36][R16.64], R5 ;  /* 0x0000000510007986 */ /* 0x0003e2000c101124 */
[----:B------:R-:W-:Y:S05]  /*3540*/  BRA `(.L_x_16402) ;  /* 0x0000000c00987947 */ /* 0x000fea0003800000 */
.L_x_16399:
        /* <DEDUP_REMOVED lines=12> */
.L_x_16404:
[----:B------:R-:W-:-:S04]  /*3610*/  LOP3.LUT R5, R5, 0xffff, RZ, 0xc0, !PT ;  /* 0x0000ffff05057812 */ /* 0x000fc800078ec0ff */
[----:B------:R-:W-:-:S05]  /*3620*/  PRMT R3, R5, 0x8880, RZ ;  /* 0x0000888005037816 */ /* 0x000fca00000000ff */
[----:B------:R3:W-:Y:S01]  /*3630*/  STG.E desc[UR36][R16.64], R3 ;  /* 0x0000000310007986 */ /* 0x0007e2000c101924 */
[----:B------:R-:W-:Y:S05]  /*3640*/  BRA `(.L_x_16402) ;  /* 0x0000000c00587947 */ /* 0x000fea0003800000 */
.L_x_16403:
[----:B------:R-:W-:-:S04]  /*3650*/  PRMT R3, R5, 0x8880, RZ ;  /* 0x0000888005037816 */ /* 0x000fc800000000ff */
[----:B------:R-:W-:-:S05]  /*3660*/  PRMT R3, R3, 0x7710, RZ ;  /* 0x0000771003037816 */ /* 0x000fca00000000ff */
[----:B------:R2:W-:Y:S01]  /*3670*/  STG.E.U16 desc[UR36][R16.64], R3 ;  /* 0x0000000310007986 */ /* 0x0005e2000c101524 */
[----:B------:R-:W-:Y:S05]  /*3680*/  BRA `(.L_x_16402) ;  /* 0x0000000c00487947 */ /* 0x000fea0003800000 */
.L_x_16398:
        /* <DEDUP_REMOVED lines=9> */
.L_x_16406:
[----:B------:R-:W0:Y:S02]  /*3720*/  I2F.S8 R0, R5 ;  /* 0x0000000500007306 */ /* 0x000e240000001400 */
[----:B0-----:R-:W-:-:S05]  /*3730*/  F2FP.F16.F32.PACK_AB R0, RZ, R0 ;  /* 0x00000000ff00723e */ /* 0x001fca00000000ff */
[----:B------:R0:W-:Y:S01]  /*3740*/  STG.E.U16 desc[UR36][R16.64], R0 ;  /* 0x0000000010007986 */ /* 0x0001e2000c101524 */
[----:B------:R-:W-:Y:S05]  /*3750*/  BRA `(.L_x_16402) ;  /* 0x0000000c00147947 */ /* 0x000fea0003800000 */
.L_x_16405:
        /* <DEDUP_REMOVED lines=10> */
.L_x_16408:
[----:B------:R-:W0:Y:S02]  /*3800*/  I2F.S8 R5, R5 ;  /* 0x0000000500057306 */ /* 0x000e240000001400 */
[----:B0-----:R-:W-:-:S04]  /*3810*/  F2FP.F16.F32.PACK_AB R3, RZ, R5 ;  /* 0x00000005ff03723e */ /* 0x001fc800000000ff */
[----:B------:R-:W-:-:S05]  /*3820*/  PRMT R3, R3, 0x5410, RZ ;  /* 0x0000541003037816 */ /* 0x000fca00000000ff */
[----:B------:R0:W-:Y:S01]  /*3830*/  STG.E desc[UR36][R16.64], R3 ;  /* 0x0000000310007986 */ /* 0x0001e2000c101924 */
[----:B------:R-:W-:Y:S05]  /*3840*/  BRA `(.L_x_16402) ;  /* 0x0000000800d87947 */ /* 0x000fea0003800000 */
.L_x_16407:
[----:B------:R-:W-:-:S04]  /*3850*/  PRMT R2, R5, 0x8880, RZ ;  /* 0x0000888005027816 */ /* 0x000fc800000000ff */
[----:B------:R-:W-:-:S06]  /*3860*/  PRMT R2, R2, 0x7710, RZ ;  /* 0x0000771002027816 */ /* 0x000fcc00000000ff */
[----:B------:R-:W0:Y:S02]  /*3870*/  I2F.F64.S16 R2, R2 ;  /* 0x0000000200027312 */ /* 0x000e240000101c00 */
[----:B0-----:R0:W-:Y:S01]  /*3880*/  STG.E.64 desc[UR36][R16.64], R2 ;  /* 0x0000000210007986 */ /* 0x0011e2000c101b24 */
[----:B------:R-:W-:Y:S05]  /*3890*/  BRA `(.L_x_16402) ;  /* 0x0000000800c47947 */ /* 0x000fea0003800000 */
.L_x_16397:
        /* <DEDUP_REMOVED lines=12> */
.L_x_16411:
[----:B------:R-:W-:Y:S02]  /*3960*/  PRMT R4, R5, 0x8880, RZ ;  /* 0x0000888005047816 */ /* 0x000fe400000000ff */
[----:B------:R-:W-:Y:S02]  /*3970*/  CS2R R6, SRZ ;  /* 0x0000000000067805 */ /* 0x000fe4000001ff00 */
[----:B------:R-:W-:-:S06]  /*3980*/  PRMT R4, R4, 0x7710, RZ ;  /* 0x0000771004047816 */ /* 0x000fcc00000000ff */
[----:B------:R-:W0:Y:S02]  /*3990*/  I2F.F64.S16 R4, R4 ;  /* 0x0000000400047312 */ /* 0x000e240000101c00 */
[----:B0-----:R0:W-:Y:S01]  /*39a0*/  STG.E.128 desc[UR36][R16.64], R4 ;  /* 0x0000000410007986 */ /* 0x0011e2000c101d24 */
[----:B------:R-:W-:Y:S05]  /*39b0*/  BRA `(.L_x_16402) ;  /* 0x00000008007c7947 */ /* 0x000fea0003800000 */
.L_x_16410:
        /* <DEDUP_REMOVED lines=21> */
.L_x_16415:
[----:B------:R-:W-:Y:S05]  /*3b10*/  BSYNC B0 ;  /* 0x0000000000007941 */ /* 0x000fea0003800000 */
.L_x_16414:
[----:B------:R-:W-:-:S05]  /*3b20*/  LOP3.LUT R3, R0, R3, RZ, 0xfc, !PT ;  /* 0x0000000300037212 */ /* 0x000fca00078efcff */
[----:B------:R0:W-:Y:S01]  /*3b30*/  STG.E.U8 desc[UR36][R16.64], R3 ;  /* 0x0000000310007986 */ /* 0x0001e2000c101124 */
[----:B------:R-:W-:Y:S05]  /*3b40*/  BRA `(.L_x_16402) ;  /* 0x0000000800187947 */ /* 0x000fea0003800000 */
.L_x_16413:
        /* <DEDUP_REMOVED lines=13> */
.L_x_16417:
[----:B------:R-:W-:Y:S01]  /*3c20*/  IMAD.MOV.U32 R0, RZ, RZ, 0x7f ;  /* 0x0000007fff007424 */ /* 0x000fe200078e00ff */
[----:B------:R-:W-:-:S04]  /*3c30*/  ISETP.GT.U32.AND P0, PT, R2, 0x7f800000, PT ;  /* 0x7f8000000200780c */ /* 0x000fc80003f04070 */
[----:B------:R-:W-:-:S09]  /*3c40*/  SEL R0, R0, 0x7c, P0 ;  /* 0x0000007c00007807 */ /* 0x000fd20000000000 */
.L_x_16418:
[----:B------:R-:W-:Y:S05]  /*3c50*/  BSYNC B0 ;  /* 0x0000000000007941 */ /* 0x000fea0003800000 */
.L_x_16416:
[----:B------:R-:W-:-:S04]  /*3c60*/  LOP3.LUT R2, R5, 0x80000000, RZ, 0xc0, !PT ;  /* 0x8000000005027812 */ /* 0x000fc800078ec0ff */
[----:B------:R-:W-:-:S04]  /*3c70*/  SHF.R.U32.HI R3, RZ, 0x18, R2 ;  /* 0x00000018ff037819 */ /* 0x000fc80000011602 */
[----:B------:R-:W-:-:S05]  /*3c80*/  LOP3.LUT R3, R0, R3, RZ, 0xfc, !PT ;  /* 0x0000000300037212 */ /* 0x000fca00078efcff */
[----:B------:R0:W-:Y:S01]  /*3c90*/  STG.E.U8 desc[UR36][R16.64], R3 ;  /* 0x0000000310007986 */ /* 0x0001e2000c101124 */
[----:B------:R-:W-:Y:S05]  /*3ca0*/  BRA `(.L_x_16402) ;  /* 0x0000000400c07947 */ /* 0x000fea0003800000 */
.L_x_16412:
[----:B------:R-:W0:Y:S02]  /*3cb0*/  I2F.S8 R0, R5 ;  /* 0x0000000500007306 */ /* 0x000e240000001400 */
[----:B0-----:R-:W-:-:S05]  /*3cc0*/  F2FP.BF16.F32.PACK_AB R0, RZ, R0 ;  /* 0x00000000ff00723e */ /* 0x001fca00000010ff */
[----:B------:R0:W-:Y:S01]  /*3cd0*/  STG.E.U16 desc[UR36][R16.64], R0 ;  /* 0x0000000010007986 */ /* 0x0001e2000c101524 */
[----:B------:R-:W-:Y:S05]  /*3ce0*/  BRA `(.L_x_16402) ;  /* 0x0000000400b07947 */ /* 0x000fea0003800000 */
.L_x_16409:
        /* <DEDUP_REMOVED lines=12> */
.L_x_16421:
        /* <DEDUP_REMOVED lines=17> */
.L_x_16424:
[----:B------:R-:W-:-:S04]  /*3ec0*/  LOP3.LUT R2, R5, 0x80000000, RZ, 0xc0, !PT ;  /* 0x8000000005027812 */ /* 0x000fc800078ec0ff */
[----:B------:R-:W-:-:S04]  /*3ed0*/  SHF.R.U32.HI R3, RZ, 0x18, R2 ;  /* 0x00000018ff037819 */ /* 0x000fc80000011602 */
[----:B------:R-:W-:-:S04]  /*3ee0*/  LOP3.LUT R0, R0, R3, RZ, 0xfc, !PT ;  /* 0x0000000300007212 */ /* 0x000fc800078efcff */
[----:B------:R-:W-:-:S07]  /*3ef0*/  PRMT R8, R0, 0x7610, R8 ;  /* 0x0000761000087816 */ /* 0x000fce0000000008 */
.L_x_16423:
[----:B------:R-:W-:Y:S05]  /*3f00*/  BSYNC B0 ;  /* 0x0000000000007941 */ /* 0x000fea0003800000 */
.L_x_16422:
[----:B------:R0:W-:Y:S01]  /*3f10*/  STG.E.U8 desc[UR36][R16.64], R8 ;  /* 0x0000000810007986 */ /* 0x0001e2000c101124 */
[----:B------:R-:W-:Y:S05]  /*3f20*/  BRA `(.L_x_16402) ;  /* 0x0000000400207947 */ /* 0x000fea0003800000 */
.L_x_16420:
        /* <DEDUP_REMOVED lines=17> */
.L_x_16427:
[----:B------:R-:W-:-:S04]  /*4040*/  LOP3.LUT R2, R5, 0x80000000, RZ, 0xc0, !PT ;  /* 0x8000000005027812 */ /* 0x000fc800078ec0ff */
[----:B------:R-:W-:-:S04]  /*4050*/  SHF.R.U32.HI R3, RZ, 0x18, R2 ;  /* 0x00000018ff037819 */ /* 0x000fc80000011602 */
[----:B------:R-:W-:-:S04]  /*4060*/  LOP3.LUT R0, R0, R3, RZ, 0xfc, !PT ;  /* 0x0000000300007212 */ /* 0x000fc800078efcff */
[----:B------:R-:W-:-:S07]  /*4070*/  PRMT R8, R0, 0x7610, R8 ;  /* 0x0000761000087816 */ /* 0x000fce0000000008 */
.L_x_16426:
[----:B------:R-:W-:Y:S05]  /*4080*/  BSYNC B0 ;  /* 0x0000000000007941 */ /* 0x000fea0003800000 */
.L_x_16425:
[----:B------:R0:W-:Y:S01]  /*4090*/  STG.E.U8 desc[UR36][R16.64], R8 ;  /* 0x0000000810007986 */ /* 0x0001e2000c101124 */
[----:B------:R-:W-:Y:S05]  /*40a0*/  BRA `(.L_x_16402) ;  /* 0x0000000000c07947 */ /* 0x000fea0003800000 */
.L_x_16419:
        /* <DEDUP_REMOVED lines=22> */
.L_x_16401:
        /* <DEDUP_REMOVED lines=16> */
.L_x_16430:
[----:B------:R-:W-:Y:S05]  /*4310*/  BRA `(.L_x_16402) ;  /* 0x0000000000247947 */ /* 0x000fea0003800000 */
.L_x_16429:
[----:B------:R-:W-:-:S04]  /*4320*/  LOP3.LUT R5, R5, 0xffff, RZ, 0xc0, !PT ;  /* 0x0000ffff05057812 */ /* 0x000fc800078ec0ff */
[----:B------:R-:W-:-:S05]  /*4330*/  PRMT R5, R5, 0x8880, RZ ;  /* 0x0000888005057816 */ /* 0x000fca00000000ff */
[----:B------:R-:W-:-:S05]  /*4340*/  IMAD.MOV.U32 R2, RZ, RZ, R5 ;  /* 0x000000ffff027224 */ /* 0x000fca00078e0005 */
[----:B------:R-:W-:-:S05]  /*4350*/  SHF.R.S32.HI R3, RZ, 0x1f, R2 ;  /* 0x0000001fff037819 */ /* 0x000fca0000011402 */
[----:B------:R0:W-:Y:S01]  /*4360*/  STG.E.64 desc[UR36][R16.64], R2 ;  /* 0x0000000210007986 */ /* 0x0001e2000c101b24 */
[----:B------:R-:W-:Y:S05]  /*4370*/  BRA `(.L_x_16402) ;  /* 0x00000000000c7947 */ /* 0x000fea0003800000 */
.L_x_16428:
[----:B------:R-:W-:-:S04]  /*4380*/  LOP3.LUT R5, R5, 0xffff, RZ, 0xc0, !PT ;  /* 0x0000ffff05057812 */ /* 0x000fc800078ec0ff */
[----:B------:R-:W-:-:S05]  /*4390*/  PRMT R3, R5, 0x8880, RZ ;  /* 0x0000888005037816 */ /* 0x000fca00000000ff */
[----:B------:R0:W-:Y:S02]  /*43a0*/  STG.E desc[UR36][R16.64], R3 ;  /* 0x0000000310007986 */ /* 0x0001e4000c101924 */
.L_x_16402:
[----:B------:R-:W-:-:S04]  /*43b0*/  IMAD R18, R18, 0x200, R23 ;  /* 0x0000020012127824 */ /* 0x000fc800078e0217 */
[----:B------:R-:W-:-:S07]  /*43c0*/  VIADD R19, R18, 0x80 ;  /* 0x0000008012137836 */ /* 0x000fce0000000000 */
.L_x_16329:
[----:B------:R-:W-:Y:S05]  /*43d0*/  BSYNC B6 ;  /* 0x0000000000067941 */ /* 0x000fea0003800000 */
.L_x_16328:
        /* <DEDUP_REMOVED lines=358> */
.L_x_16433:
        /* <DEDUP_REMOVED lines=20> */
.L_x_16437:
[----:B------:R0:W5:Y:S01]  /*5b80*/  LDG.E.U8 R22, desc[UR36][R2.64] ;  /* 0x0000002402167981 */ /* 0x000162000c1e1100 */
[----:B------:R-:W-:Y:S05]  /*5b90*/  BRA `(.L_x_16439) ;  /* 0x0000000c00547947 */ /* 0x000fea0003800000 */
.L_x_16436:
        /* <DEDUP_REMOVED lines=8> */
.L_x_16441:
[----:B------:R0:W5:Y:S01]  /*5c20*/  LDG.E.U8 R22, desc[UR36][R2.64] ;  /* 0x0000002402167981 */ /* 0x000162000c1e1100 */
[----:B------:R-:W-:Y:S05]  /*5c30*/  BRA `(.L_x_16439) ;  /* 0x0000000c002c7947 */ /* 0x000fea0003800000 */
.L_x_16440:
[----:B------:R0:W5:Y:S01]  /*5c40*/  LDG.E.U16 R22, desc[UR36][R2.64] ;  /* 0x0000002402167981 */ /* 0x000162000c1e1500 */
[----:B------:R-:W-:Y:S05]  /*5c50*/  BRA `(.L_x_16439) ;  /* 0x0000000c00247947 */ /* 0x000fea0003800000 */
.L_x_16435:
        /* <DEDUP_REMOVED lines=9> */
.L_x_16443:
[----:B------:R-:W2:Y:S02]  /*5cf0*/  LDG.E.U16 R0, desc[UR36][R2.64] ;  /* 0x0000002402007981 */ /* 0x000ea4000c1e1500 */
[----:B--2---:R-:W-:-:S06]  /*5d00*/  HADD2.F32 R0, -RZ, R0.H0_H0 ;  /* 0x20000000ff007230 */ /* 0x004fcc0000004100 */
[----:B------:R-:W0:Y:S02]  /*5d10*/  F2I.FTZ.TRUNC.NTZ R0, R0 ;  /* 0x0000000000007305 */ /* 0x000e24000021f100 */
[----:B0-----:R-:W-:Y:S01]  /*5d20*/  PRMT R22, R0, 0x7610, R22 ;  /* 0x0000761000167816 */ /* 0x001fe20000000016 */
[----:B------:R-:W-:Y:S06]  /*5d30*/  BRA `(.L_x_16439) ;  /* 0x0000000800ec7947 */ /* 0x000fec0003800000 */
.L_x_16442:
        /* <DEDUP_REMOVED lines=9> */
.L_x_16445:
[----:B------:R-:W2:Y:S02]  /*5dd0*/  LDG.E.U16 R2, desc[UR36][R2.64] ;  /* 0x0000002402027981 */ /* 0x000ea4000c1e1500 */
[----:B--2---:R-:W-:-:S06]  /*5de0*/  HADD2.F32 R0, -RZ, R2.H0_H0 ;  /* 0x20000002ff007230 */ /* 0x004fcc0000004100 */
[----:B------:R-:W0:Y:S02]  /*5df0*/  F2I.FTZ.TRUNC.NTZ R0, R0 ;  /* 0x0000000000007305 */ /* 0x000e24000021f100 */
[----:B0-----:R-:W-:Y:S01]  /*5e00*/  PRMT R22, R0, 0x7610, R22 ;  /* 0x0000761000167816 */ /* 0x001fe20000000016 */
[----:B------:R-:W-:Y:S06]  /*5e10*/  BRA `(.L_x_16439) ;  /* 0x0000000800b47947 */ /* 0x000fec0003800000 */
.L_x_16444:
[----:B------:R-:W2:Y:S02]  /*5e20*/  LDG.E.64 R2, desc[UR36][R2.64] ;  /* 0x0000002402027981 */ /* 0x000ea4000c1e1b00 */
[----:B--2---:R0:W1:Y:S01]  /*5e30*/  F2I.F64.TRUNC R22, R2 ;  /* 0x0000000200167311 */ /* 0x004062000030d100 */
[----:B------:R-:W-:Y:S05]  /*5e40*/  BRA `(.L_x_16439) ;  /* 0x0000000800a87947 */ /* 0x000fea0003800000 */
.L_x_16434:
        /* <DEDUP_REMOVED lines=12> */
.L_x_16448:
[----:B------:R-:W2:Y:S02]  /*5f10*/  LDG.E.64 R2, desc[UR36][R2.64] ;  /* 0x0000002402027981 */ /* 0x000ea4000c1e1b00 */
[----:B--2---:R0:W1:Y:S01]  /*5f20*/  F2I.F64.TRUNC R22, R2 ;  /* 0x0000000200167311 */ /* 0x004062000030d100 */
[----:B------:R-:W-:Y:S05]  /*5f30*/  BRA `(.L_x_16439) ;  /* 0x00000008006c7947 */ /* 0x000fea0003800000 */
.L_x_16447:
        /* <DEDUP_REMOVED lines=28> */
.L_x_16450:
        /* <DEDUP_REMOVED lines=15> */
.L_x_16449:
[----:B------:R-:W2:Y:S02]  /*61f0*/  LDG.E.U16 R0, desc[UR36][R2.64] ;  /* 0x0000002402007981 */ /* 0x000ea4000c1e1500 */
[----:B--2---:R-:W-:-:S06]  /*6200*/  IMAD.U32 R0, R0, 0x10000, RZ ;  /* 0x0001000000007824 */ /* 0x004fcc00078e00ff */
[----:B------:R-:W0:Y:S02]  /*6210*/  F2I.FTZ.TRUNC.NTZ R0, R0 ;  /* 0x0000000000007305 */ /* 0x000e24000021f100 */
[----:B0-----:R-:W-:Y:S01]  /*6220*/  PRMT R22, R0, 0x7610, R22 ;  /* 0x0000761000167816 */ /* 0x001fe20000000016 */
[----:B------:R-:W-:Y:S06]  /*6230*/  BRA `(.L_x_16439) ;  /* 0x0000000400ac7947 */ /* 0x000fec0003800000 */
.L_x_16446:
        /* <DEDUP_REMOVED lines=10> */
.L_x_16453:
        /* <DEDUP_REMOVED lines=21> */
.L_x_16457:
[----:B------:R-:W-:Y:S05]  /*6430*/  BSYNC B1 ;  /* 0x0000000000017941 */ /* 0x000fea0003800000 */
.L_x_16456:
[----:B------:R-:W-:Y:S01]  /*6440*/  LEA R3, R0, 0x3b800000, 0x17 ;  /* 0x3b80000000037811 */ /* 0x000fe200078eb8ff */
[----:B------:R-:W-:-:S05]  /*6450*/  IMAD.SHL.U32 R0, R2, 0x100000, RZ ;  /* 0x0010000002007824 */ /* 0x000fca00078e00ff */
[----:B------:R-:W-:-:S07]  /*6460*/  LOP3.LUT R0, R3, R0, R4, 0xfe, !PT ;  /* 0x0000000003007212 */ /* 0x000fce00078efe04 */
.L_x_16455:
[----:B------:R-:W-:Y:S05]  /*6470*/  BSYNC B0 ;  /* 0x0000000000007941 */ /* 0x000fea0003800000 */
.L_x_16454:
[----:B------:R-:W0:Y:S02]  /*6480*/  F2I.FTZ.TRUNC.NTZ R0, R0 ;  /* 0x0000000000007305 */ /* 0x000e24000021f100 */
[----:B0-----:R-:W-:Y:S01]  /*6490*/  PRMT R22, R0, 0x7610, R22 ;  /* 0x0000761000167816 */ /* 0x001fe20000000016 */
[----:B------:R-:W-:Y:S06]  /*64a0*/  BRA `(.L_x_16439) ;  /* 0x0000000400107947 */ /* 0x000fec0003800000 */
.L_x_16452:
        /* <DEDUP_REMOVED lines=21> */
.L_x_16461:
[----:B------:R-:W-:Y:S05]  /*6600*/  BSYNC B1 ;  /* 0x0000000000017941 */ /* 0x000fea0003800000 */
.L_x_16460:
[----:B------:R-:W-:Y:S01]  /*6610*/  LEA R3, R0, 0x37800000, 0x17 ;  /* 0x3780000000037811 */ /* 0x000fe200078eb8ff */
[----:B------:R-:W-:-:S05]  /*6620*/  IMAD.SHL.U32 R0, R2, 0x200000, RZ ;  /* 0x0020000002007824 */ /* 0x000fca00078e00ff */
[----:B------:R-:W-:-:S07]  /*6630*/  LOP3.LUT R0, R3, R0, R4, 0xfe, !PT ;  /* 0x0000000003007212 */ /* 0x000fce00078efe04 */
.L_x_16459:
[----:B------:R-:W-:Y:S05]  /*6640*/  BSYNC B0 ;  /* 0x0000000000007941 */ /* 0x000fea0003800000 */
.L_x_16458:
[----:B------:R-:W0:Y:S02]  /*6650*/  F2I.FTZ.TRUNC.NTZ R0, R0 ;  /* 0x0000000000007305 */ /* 0x000e24000021f100 */
[----:B0-----:R-:W-:Y:S01]  /*6660*/  PRMT R22, R0, 0x7610, R22 ;  /* 0x0000761000167816 */ /* 0x001fe20000000016 */
[----:B------:R-:W-:Y:S06]  /*6670*/  BRA `(.L_x_16439) ;  /* 0x00000000009c7947 */ /* 0x000fec0003800000 */
.L_x_16451:
        /* <DEDUP_REMOVED lines=14> */
.L_x_16465:
[----:B------:R-:W-:Y:S05]  /*6760*/  BSYNC B0 ;  /* 0x0000000000007941 */ /* 0x000fea0003800000 */
.L_x_16464:
[----:B------:R-:W0:Y:S02]  /*6770*/  F2I.FTZ.TRUNC.NTZ R0, R0 ;  /* 0x0000000000007305 */ /* 0x000e24000021f100 */
[----:B0-----:R-:W-:Y:S01]  /*6780*/  PRMT R22, R0, 0x7610, R22 ;  /* 0x0000761000167816 */ /* 0x001fe20000000016 */
[----:B------:R-:W-:Y:S06]  /*6790*/  BRA `(.L_x_16439) ;  /* 0x0000000000547947 */ /* 0x000fec0003800000 */
.L_x_16438:
        /* <DEDUP_REMOVED lines=16> */
.L_x_16466:
[----:B------:R-:W-:Y:S01]  /*68a0*/  PRMT R22, RZ, 0x7610, R22 ;  /* 0x00007610ff167816 */ /* 0x000fe20000000016 */
[----:B------:R-:W-:Y:S06]  /*68b0*/  BRA `(.L_x_16439) ;  /* 0x00000000000c7947 */ /* 0x000fec0003800000 */
.L_x_16463:
[----:B------:R3:W5:Y:S01]  /*68c0*/  LDG.E.U8 R22, desc[UR36][R2.64] ;  /* 0x0000002402167981 */ /* 0x000762000c1e1100 */
[----:B------:R-:W-:Y:S05]  /*68d0*/  BRA `(.L_x_16439) ;  /* 0x0000000000047947 */ /* 0x000fea0003800000 */
.L_x_16462:
[----:B------:R4:W5:Y:S02]  /*68e0*/  LDG.E.U8 R22, desc[UR36][R2.64] ;  /* 0x0000002402167981 */ /* 0x000964000c1e1100 */
.L_x_16439:
        /* <DEDUP_REMOVED lines=17> */
.L_x_16470:
[----:B------:R4:W5:Y:S01]  /*6a00*/  LDG.E.U8 R0, desc[UR36][R2.64] ;  /* 0x0000002402007981 */ /* 0x000962000c1e1100 */
[----:B------:R-:W-:Y:S05]  /*6a10*/  BRA `(.L_x_16472) ;  /* 0x0000000c00547947 */ /* 0x000fea0003800000 */
.L_x_16469:
        /* <DEDUP_REMOVED lines=8> */
.L_x_16474:
[----:B------:R2:W5:Y:S01]  /*6aa0*/  LDG.E.U8 R0, desc[UR36][R2.64] ;  /* 0x0000002402007981 */ /* 0x000562000c1e1100 */
[----:B------:R-:W-:Y:S05]  /*6ab0*/  BRA `(.L_x_16472) ;  /* 0x0000000c002c7947 */ /* 0x000fea0003800000 */
.L_x_16473:
[----:B------:R0:W5:Y:S01]  /*6ac0*/  LDG.E.U16 R0, desc[UR36][R2.64] ;  /* 0x0000002402007981 */ /* 0x000162000c1e1500 */
[----:B------:R-:W-:Y:S05]  /*6ad0*/  BRA `(.L_x_16472) ;  /* 0x0000000c00247947 */ /* 0x000fea0003800000 */
.L_x_16468:
        /* <DEDUP_REMOVED lines=9> */
.L_x_16476:
[----:B------:R-:W2:Y:S02]  /*6b70*/  LDG.E.U16 R4, desc[UR36][R2.64] ;  /* 0x0000002402047981 */ /* 0x000ea4000c1e1500 */
[----:B--2---:R-:W-:-:S06]  /*6b80*/  HADD2.F32 R4, -RZ, R4.H0_H0 ;  /* 0x20000004ff047230 */ /* 0x004fcc0000004100 */
[----:B------:R-:W0:Y:S02]  /*6b90*/  F2I.FTZ.TRUNC.NTZ R4, R4 ;  /* 0x0000000400047305 */ /* 0x000e24000021f100 */
[----:B0-----:R-:W-:Y:S01]  /*6ba0*/  PRMT R0, R4, 0x7610, R0 ;  /* 0x0000761004007816 */ /* 0x001fe20000000000 */
[----:B------:R-:W-:Y:S06]  /*6bb0*/  BRA `(.L_x_16472) ;  /* 0x0000000800ec7947 */ /* 0x000fec0003800000 */
.L_x_16475:
        /* <DEDUP_REMOVED lines=9> */
.L_x_16478:
[----:B------:R-:W2:Y:S02]  /*6c50*/  LDG.E.U16 R2, desc[UR36][R2.64] ;  /* 0x0000002402027981 */ /* 0x000ea4000c1e1500 */
[----:B--2---:R-:W-:-:S06]  /*6c60*/  HADD2.F32 R4, -RZ, R2.H0_H0 ;  /* 0x20000002ff047230 */ /* 0x004fcc0000004100 */
[----:B------:R-:W0:Y:S02]  /*6c70*/  F2I.FTZ.TRUNC.NTZ R4, R4 ;  /* 0x0000000400047305 */ /* 0x000e24000021f100 */
[----:B0-----:R-:W-:Y:S01]  /*6c80*/  PRMT R0, R4, 0x7610, R0 ;  /* 0x0000761004007816 */ /* 0x001fe20000000000 */
[----:B------:R-:W-:Y:S06]  /*6c90*/  BRA `(.L_x_16472) ;  /* 0x0000000800b47947 */ /* 0x000fec0003800000 */
.L_x_16477:
[----:B------:R-:W2:Y:S02]  /*6ca0*/  LDG.E.64 R2, desc[UR36][R2.64] ;  /* 0x0000002402027981 */ /* 0x000ea4000c1e1b00 */
[----:B--2---:R0:W1:Y:S01]  /*6cb0*/  F2I.F64.TRUNC R0, R2 ;  /* 0x0000000200007311 */ /* 0x004062000030d100 */
[----:B------:R-:W-:Y:S05]  /*6cc0*/  BRA `(.L_x_16472) ;  /* 0x0000000800a87947 */ /* 0x000fea0003800000 */
.L_x_16467:
        /* <DEDUP_REMOVED lines=12> */
.L_x_16481:
[----:B------:R-:W2:Y:S02]  /*6d90*/  LDG.E.64 R2, desc[UR36][R2.64] ;  /* 0x0000002402027981 */ /* 0x000ea4000c1e1b00 */
[----:B--2---:R0:W1:Y:S01]  /*6da0*/  F2I.F64.TRUNC R0, R2 ;  /* 0x0000000200007311 */ /* 0x004062000030d100 */
[----:B------:R-:W-:Y:S05]  /*6db0*/  BRA `(.L_x_16472) ;  /* 0x00000008006c7947 */ /* 0x000fea0003800000 */
.L_x_16480:
        /* <DEDUP_REMOVED lines=28> */
.L_x_16483:
        /* <DEDUP_REMOVED lines=15> */
.L_x_16482:
[----:B------:R-:W2:Y:S02]  /*7070*/  LDG.E.U16 R4, desc[UR36][R2.64] ;  /* 0x0000002402047981 */ /* 0x000ea4000c1e1500 */
[----:B--2---:R-:W-:-:S06]  /*7080*/  IMAD.U32 R4, R4, 0x10000, RZ ;  /* 0x0001000004047824 */ /* 0x004fcc00078e00ff */
[----:B------:R-:W0:Y:S02]  /*7090*/  F2I.FTZ.TRUNC.NTZ R4, R4 ;  /* 0x0000000400047305 */ /* 0x000e24000021f100 */
[----:B0-----:R-:W-:Y:S01]  /*70a0*/  PRMT R0, R4, 0x7610, R0 ;  /* 0x0000761004007816 */ /* 0x001fe20000000000 */
[----:B------:R-:W-:Y:S06]  /*70b0*/  BRA `(.L_x_16472) ;  /* 0x0000000400ac7947 */ /* 0x000fec0003800000 */
.L_x_16479:
        /* <DEDUP_REMOVED lines=10> */
.L_x_16486:
        /* <DEDUP_REMOVED lines=21> */
.L_x_16490:
[----:B------:R-:W-:Y:S05]  /*72b0*/  BSYNC B1 ;  /* 0x0000000000017941 */ /* 0x000fea0003800000 */
.L_x_16489:
[----:B------:R-:W-:Y:S01]  /*72c0*/  IMAD.SHL.U32 R2, R2, 0x100000, RZ ;  /* 0x0010000002027824 */ /* 0x000fe200078e00ff */
[----:B------:R-:W-:-:S04]  /*72d0*/  LEA R3, R0, 0x3b800000, 0x17 ;  /* 0x3b80000000037811 */ /* 0x000fc800078eb8ff */
[----:B------:R-:W-:-:S07]  /*72e0*/  LOP3.LUT R4, R3, R2, R4, 0xfe, !PT ;  /* 0x0000000203047212 */ /* 0x000fce00078efe04 */
.L_x_16488:
[----:B------:R-:W-:Y:S05]  /*72f0*/  BSYNC B0 ;  /* 0x0000000000007941 */ /* 0x000fea0003800000 */
.L_x_16487:
[----:B------:R-:W0:Y:S02]  /*7300*/  F2I.FTZ.TRUNC.NTZ R4, R4 ;  /* 0x0000000400047305 */ /* 0x000e24000021f100 */
[----:B0-----:R-:W-:Y:S01]  /*7310*/  PRMT R0, R4, 0x7610, R0 ;  /* 0x0000761004007816 */ /* 0x001fe20000000000 */
[----:B------:R-:W-:Y:S06]  /*7320*/  BRA `(.L_x_16472) ;  /* 0x0000000400107947 */ /* 0x000fec0003800000 */
.L_x_16485:
        /* <DEDUP_REMOVED lines=21> */
.L_x_16494:
[----:B------:R-:W-:Y:S05]  /*7480*/  BSYNC B1 ;  /* 0x0000000000017941 */ /* 0x000fea0003800000 */
.L_x_16493:
[----:B------:R-:W-:Y:S01]  /*7490*/  IMAD.SHL.U32 R2, R2, 0x200000, RZ ;  /* 0x0020000002027824 */ /* 0x000fe200078e00ff */
[----:B------:R-:W-:-:S04]  /*74a0*/  LEA R3, R0, 0x37800000, 0x17 ;  /* 0x3780000000037811 */ /* 0x000fc800078eb8ff */
[----:B------:R-:W-:-:S07]  /*74b0*/  LOP3.LUT R4, R3, R2, R4, 0xfe, !PT ;  /* 0x0000000203047212 */ /* 0x000fce00078efe04 */
.L_x_16492:
[----:B------:R-:W-:Y:S05]  /*74c0*/  BSYNC B0 ;  /* 0x0000000000007941 */ /* 0x000fea0003800000 */
.L_x_16491:
[----:B------:R-:W0:Y:S02]  /*74d0*/  F2I.FTZ.TRUNC.NTZ R4, R4 ;  /* 0x0000000400047305 */ /* 0x000e24000021f100 */
[----:B0-----:R-:W-:Y:S01]  /*74e0*/  PRMT R0, R4, 0x7610, R0 ;  /* 0x0000761004007816 */ /* 0x001fe20000000000 */
[----:B------:R-:W-:Y:S06]  /*74f0*/  BRA `(.L_x_16472) ;  /* 0x00000000009c7947 */ /* 0x000fec0003800000 */
.L_x_16484:
        /* <DEDUP_REMOVED lines=14> */
.L_x_16498:
[----:B------:R-:W-:Y:S05]  /*75e0*/  BSYNC B0 ;  /* 0x0000000000007941 */ /* 0x000fea0003800000 */
.L_x_16497:
[----:B------:R-:W0:Y:S02]  /*75f0*/  F2I.FTZ.TRUNC.NTZ R4, R4 ;  /* 0x0000000400047305 */ /* 0x000e24000021f100 */
[----:B0-----:R-:W-:Y:S01]  /*7600*/  PRMT R0, R4, 0x7610, R0 ;  /* 0x0000761004007816 */ /* 0x001fe20000000000 */
[----:B------:R-:W-:Y:S06]  /*7610*/  BRA `(.L_x_16472) ;  /* 0x0000000000547947 */ /* 0x000fec0003800000 */
.L_x_16471:
        /* <DEDUP_REMOVED lines=16> */
.L_x_16499:
[----:B------:R-:W-:Y:S01]  /*7720*/  PRMT R0, RZ, 0x7610, R0 ;  /* 0x00007610ff007816 */ /* 0x000fe20000000000 */
[----:B------:R-:W-:Y:S06]  /*7730*/  BRA `(.L_x_16472) ;  /* 0x00000000000c7947 */ /* 0x000fec0003800000 */
.L_x_16496:
[----:B------:R0:W5:Y:S01]  /*7740*/  LDG.E.U8 R0, desc[UR36][R2.64] ;  /* 0x0000002402007981 */ /* 0x000162000c1e1100 */
[----:B------:R-:W-:Y:S05]  /*7750*/  BRA `(.L_x_16472) ;  /* 0x0000000000047947 */ /* 0x000fea0003800000 */
.L_x_16495:
[----:B------:R0:W5:Y:S02]  /*7760*/  LDG.E.U8 R0, desc[UR36][R2.64] ;  /* 0x0000002402007981 */ /* 0x000164000c1e1100 */
.L_x_16472:
        /* <DEDUP_REMOVED lines=19> */
.L_x_16503:
[----:B------:R0:W-:Y:S01]  /*78a0*/  STG.E.U8 desc[UR36][R16.64], R5 ;  /* 0x0000000510007986 */ /* 0x0001e2000c101124 */
[----:B------:R-:W-:Y:S05]  /*78b0*/  BRA `(.L_x_16505) ;  /* 0x0000000c00987947 */ /* 0x000fea0003800000 */
.L_x_16502:
        /* <DEDUP_REMOVED lines=12> */
.L_x_16507:
[----:B------:R-:W-:-:S04]  /*7980*/  LOP3.LUT R5, R5, 0xffff, RZ, 0xc0, !PT ;  /* 0x0000ffff05057812 */ /* 0x000fc800078ec0ff */
[----:B------:R-:W-:-:S05]  /*7990*/  PRMT R3, R5, 0x8880, RZ ;  /* 0x0000888005037816 */ /* 0x000fca00000000ff */
[----:B------:R3:W-:Y:S01]  /*79a0*/  STG.E desc[UR36][R16.64], R3 ;  /* 0x0000000310007986 */ /* 0x0007e2000c101924 */
[----:B------:R-:W-:Y:S05]  /*79b0*/  BRA `(.L_x_16505) ;  /* 0x0000000c00587947 */ /* 0x000fea0003800000 */
.L_x_16506:
[----:B------:R-:W-:-:S04]  /*79c0*/  PRMT R3, R5, 0x8880, RZ ;  /* 0x0000888005037816 */ /* 0x000fc800000000ff */
[----:B------:R-:W-:-:S05]  /*79d0*/  PRMT R3, R3, 0x7710, RZ ;  /* 0x0000771003037816 */ /* 0x000fca00000000ff */
[----:B------:R2:W-:Y:S01]  /*79e0*/  STG.E.U16 desc[UR36][R16.64], R3 ;  /* 0x0000000310007986 */ /* 0x0005e2000c101524 */
[----:B------:R-:W-:Y:S05]  /*79f0*/  BRA `(.L_x_16505) ;  /* 0x0000000c00487947 */ /* 0x000fea0003800000 */
.L_x_16501:
        /* <DEDUP_REMOVED lines=9> */
.L_x_16509:
[----:B------:R-:W0:Y:S02]  /*7a90*/  I2F.S8 R0, R5 ;  /* 0x0000000500007306 */ /* 0x000e240000001400 */
[----:B0-----:R-:W-:-:S05]  /*7aa0*/  F2FP.F16.F32.PACK_AB R0, RZ, R0 ;  /* 0x00000000ff00723e */ /* 0x001fca00000000ff */
[----:B------:R0:W-:Y:S01]  /*7ab0*/  STG.E.U16 desc[UR36][R16.64], R0 ;  /* 0x0000000010007986 */ /* 0x0001e2000c101524 */
[----:B------:R-:W-:Y:S05]  /*7ac0*/  BRA `(.L_x_16505) ;  /* 0x0000000c00147947 */ /* 0x000fea0003800000 */
.L_x_16508:
        /* <DEDUP_REMOVED lines=10> */
.L_x_16511:
[----:B------:R-:W0:Y:S02]  /*7b70*/  I2F.S8 R5, R5 ;  /* 0x0000000500057306 */ /* 0x000e240000001400 */
[----:B0-----:R-:W-:-:S04]  /*7b80*/  F2FP.F16.F32.PACK_AB R3, RZ, R5 ;  /* 0x00000005ff03723e */ /* 0x001fc800000000ff */
[----:B------:R-:W-:-:S05]  /*7b90*/  PRMT R3, R3, 0x5410, RZ ;  /* 0x0000541003037816 */ /* 0x000fca00000000ff */
[----:B------:R0:W-:Y:S01]  /*7ba0*/  STG.E desc[UR36][R16.64], R3 ;  /* 0x0000000310007986 */ /* 0x0001e2000c101924 */
[----:B------:R-:W-:Y:S05]  /*7bb0*/  BRA `(.L_x_16505) ;  /* 0x0000000800d87947 */ /* 0x000fea0003800000 */
.L_x_16510:
[----:B------:R-:W-:-:S04]  /*7bc0*/  PRMT R2, R5, 0x8880, RZ ;  /* 0x0000888005027816 */ /* 0x000fc800000000ff */
[----:B------:R-:W-:-:S06]  /*7bd0*/  PRMT R2, R2, 0x7710, RZ ;  /* 0x0000771002027816 */ /* 0x000fcc00000000ff */
[----:B------:R-:W0:Y:S02]  /*7be0*/  I2F.F64.S16 R2, R2 ;  /* 0x0000000200027312 */ /* 0x000e240000101c00 */
[----:B0-----:R0:W-:Y:S01]  /*7bf0*/  STG.E.64 desc[UR36][R16.64], R2 ;  /* 0x0000000210007986 */ /* 0x0011e2000c101b24 */
[----:B------:R-:W-:Y:S05]  /*7c00*/  BRA `(.L_x_16505) ;  /* 0x0000000800c47947 */ /* 0x000fea0003800000 */
.L_x_16500:
        /* <DEDUP_REMOVED lines=12> */
.L_x_16514:
[----:B------:R-:W-:Y:S02]  /*7cd0*/  PRMT R4, R5, 0x8880, RZ ;  /* 0x0000888005047816 */ /* 0x000fe400000000ff */
[----:B------:R-:W-:Y:S02]  /*7ce0*/  CS2R R6, SRZ ;  /* 0x0000000000067805 */ /* 0x000fe4000001ff00 */
[----:B------:R-:W-:-:S06]  /*7cf0*/  PRMT R4, R4, 0x7710, RZ ;  /* 0x0000771004047816 */ /* 0x000fcc00000000ff */
[----:B------:R-:W0:Y:S02]  /*7d00*/  I2F.F64.S16 R4, R4 ;  /* 0x0000000400047312 */ /* 0x000e240000101c00 */
[----:B0-----:R0:W-:Y:S01]  /*7d10*/  STG.E.128 desc[UR36][R16.64], R4 ;  /* 0x0000000410007986 */ /* 0x0011e2000c101d24 */
[----:B------:R-:W-:Y:S05]  /*7d20*/  BRA `(.L_x_16505) ;  /* 0x00000008007c7947 */ /* 0x000fea0003800000 */
.L_x_16513:
        /* <DEDUP_REMOVED lines=21> */
.L_x_16518:
[----:B------:R-:W-:Y:S05]  /*7e80*/  BSYNC B0 ;  /* 0x0000000000007941 */ /* 0x000fea0003800000 */
.L_x_16517:
[----:B------:R-:W-:-:S05]  /*7e90*/  LOP3.LUT R3, R0, R3, RZ, 0xfc, !PT ;  /* 0x0000000300037212 */ /* 0x000fca00078efcff */
[----:B------:R0:W-:Y:S01]  /*7ea0*/  STG.E.U8 desc[UR36][R16.64], R3 ;  /* 0x0000000310007986 */ /* 0x0001e2000c101124 */
[----:B------:R-:W-:Y:S05]  /*7eb0*/  BRA `(.L_x_16505) ;  /* 0x0000000800187947 */ /* 0x000fea0003800000 */
.L_x_16516:
        /* <DEDUP_REMOVED lines=13> */
.L_x_16520:
[----:B------:R-:W-:Y:S01]  /*7f90*/  IMAD.MOV.U32 R0, RZ, RZ, 0x7f ;  /* 0x0000007fff007424 */ /* 0x000fe200078e00ff */
[----:B------:R-:W-:-:S04]  /*7fa0*/  ISETP.GT.U32.AND P0, PT, R2, 0x7f800000, PT ;  /* 0x7f8000000200780c */ /* 0x000fc80003f04070 */
[----:B------:R-:W-:-:S09]  /*7fb0*/  SEL R0, R0, 0x7c, P0 ;  /* 0x0000007c00007807 */ /* 0x000fd20000000000 */
.L_x_16521:
[----:B------:R-:W-:Y:S05]  /*7fc0*/  BSYNC B0 ;  /* 0x0000000000007941 */ /* 0x000fea0003800000 */
.L_x_16519:
[----:B------:R-:W-:-:S04]  /*7fd0*/  LOP3.LUT R2, R5, 0x80000000, RZ, 0xc0, !PT ;  /* 0x8000000005027812 */ /* 0x000fc800078ec0ff */
[----:B------:R-:W-:-:S04]  /*7fe0*/  SHF.R.U32.HI R3, RZ, 0x18, R2 ;  /* 0x00000018ff037819 */ /* 0x000fc80000011602 */
[----:B------:R-:W-:-:S05]  /*7ff0*/  LOP3.LUT R3, R0, R3, RZ, 0xfc, !PT ;  /* 0x0000000300037212 */ /* 0x000fca00078efcff */
[----:B------:R0:W-:Y:S01]  /*8000*/  STG.E.U8 desc[UR36][R16.64], R3 ;  /* 0x0000000310007986 */ /* 0x0001e2000c101124 */
[----:B------:R-:W-:Y:S05]  /*8010*/  BRA `(.L_x_16505) ;  /* 0x0000000400c07947 */ /* 0x000fea0003800000 */
.L_x_16515:
[----:B------:R-:W0:Y:S02]  /*8020*/  I2F.S8 R0, R5 ;  /* 0x0000000500007306 */ /* 0x000e240000001400 */
[----:B0-----:R-:W-:-:S05]  /*8030*/  F2FP.BF16.F32.PACK_AB R0, RZ, R0 ;  /* 0x00000000ff00723e */ /* 0x001fca00000010ff */
[----:B------:R0:W-:Y:S01]  /*8040*/  STG.E.U16 desc[UR36][R16.64], R0 ;  /* 0x0000000010007986 */ /* 0x0001e2000c101524 */
[----:B------:R-:W-:Y:S05]  /*8050*/  BRA `(.L_x_16505) ;  /* 0x0000000400b07947 */ /* 0x000fea0003800000 */
.L_x_16512:
        /* <DEDUP_REMOVED lines=12> */
.L_x_16524:
        /* <DEDUP_REMOVED lines=17> */
.L_x_16527:
[----:B------:R-:W-:-:S04]  /*8230*/  LOP3.LUT R2, R5, 0x80000000, RZ, 0xc0, !PT ;  /* 0x8000000005027812 */ /* 0x000fc800078ec0ff */
[----:B------:R-:W-:-:S04]  /*8240*/  SHF.R.U32.HI R3, RZ, 0x18, R2 ;  /* 0x00000018ff037819 */ /* 0x000fc80000011602 */
[----:B------:R-:W-:-:S04]  /*8250*/  LOP3.LUT R0, R0, R3, RZ, 0xfc, !PT ;  /* 0x0000000300007212 */ /* 0x000fc800078efcff */
[----:B------:R-:W-:-:S07]  /*8260*/  PRMT R8, R0, 0x7610, R8 ;  /* 0x0000761000087816 */ /* 0x000fce0000000008 */
.L_x_16526:
[----:B------:R-:W-:Y:S05]  /*8270*/  BSYNC B0 ;  /* 0x0000000000007941 */ /* 0x000fea0003800000 */
.L_x_16525:
[----:B------:R0:W-:Y:S01]  /*8280*/  STG.E.U8 desc[UR36][R16.64], R8 ;  /* 0x0000000810007986 */ /* 0x0001e2000c101124 */
[----:B------:R-:W-:Y:S05]  /*8290*/  BRA `(.L_x_16505) ;  /* 0x0000000400207947 */ /* 0x000fea0003800000 */
.L_x_16523:
        /* <DEDUP_REMOVED lines=17> */
.L_x_16530:
[----:B------:R-:W-:-:S04]  /*83b0*/  LOP3.LUT R2, R5, 0x80000000, RZ, 0xc0, !PT ;  /* 0x8000000005027812 */ /* 0x000fc800078ec0ff */
[----:B------:R-:W-:-:S04]  /*83c0*/  SHF.R.U32.HI R3, RZ, 0x18, R2 ;  /* 0x00000018ff037819 */ /* 0x000fc80000011602 */
[----:B------:R-:W-:-:S04]  /*83d0*/  LOP3.LUT R0, R0, R3, RZ, 0xfc, !PT ;  /* 0x0000000300007212 */ /* 0x000fc800078efcff */
[----:B------:R-:W-:-:S07]  /*83e0*/  PRMT R8, R0, 0x7610, R8 ;  /* 0x0000761000087816 */ /* 0x000fce0000000008 */
.L_x_16529:
[----:B------:R-:W-:Y:S05]  /*83f0*/  BSYNC B0 ;  /* 0x0000000000007941 */ /* 0x000fea0003800000 */
.L_x_16528:
[----:B------:R0:W-:Y:S01]  /*8400*/  STG.E.U8 desc[UR36][R16.64], R8 ;  /* 0x0000000810007986 */ /* 0x0001e2000c101124 */
[----:B------:R-:W-:Y:S05]  /*8410*/  BRA `(.L_x_16505) ;  /* 0x0000000000c07947 */ /* 0x000fea0003800000 */
.L_x_16522:
        /* <DEDUP_REMOVED lines=22> */
.L_x_16504:
        /* <DEDUP_REMOVED lines=16> */
.L_x_16533:
[----:B------:R-:W-:Y:S05]  /*8680*/  BRA `(.L_x_16505) ;  /* 0x0000000000247947 */ /* 0x000fea0003800000 */
.L_x_16532:
[----:B------:R-:W-:-:S04]  /*8690*/  LOP3.LUT R5, R5, 0xffff, RZ, 0xc0, !PT ;  /* 0x0000ffff05057812 */ /* 0x000fc800078ec0ff */
[----:B------:R-:W-:-:S05]  /*86a0*/  PRMT R5, R5, 0x8880, RZ ;  /* 0x0000888005057816 */ /* 0x000fca00000000ff */
[----:B------:R-:W-:-:S05]  /*86b0*/  IMAD.MOV.U32 R2, RZ, RZ, R5 ;  /* 0x000000ffff027224 */ /* 0x000fca00078e0005 */
[----:B------:R-:W-:-:S05]  /*86c0*/  SHF.R.S32.HI R3, RZ, 0x1f, R2 ;  /* 0x0000001fff037819 */ /* 0x000fca0000011402 */
[----:B------:R0:W-:Y:S01]  /*86d0*/  STG.E.64 desc[UR36][R16.64], R2 ;  /* 0x0000000210007986 */ /* 0x0001e2000c101b24 */
[----:B------:R-:W-:Y:S05]  /*86e0*/  BRA `(.L_x_16505) ;  /* 0x00000000000c7947 */ /* 0x000fea0003800000 */
.L_x_16531:
[----:B------:R-:W-:-:S04]  /*86f0*/  LOP3.LUT R5, R5, 0xffff, RZ, 0xc0, !PT ;  /* 0x0000ffff05057812 */ /* 0x000fc800078ec0ff */
[----:B------:R-:W-:-:S05]  /*8700*/  PRMT R3, R5, 0x8880, RZ ;  /* 0x0000888005037816 */ /* 0x000fca00000000ff */
[----:B------:R0:W-:Y:S02]  /*8710*/  STG.E desc[UR36][R16.64], R3 ;  /* 0x0000000310007986 */ /* 0x0001e4000c101924 */
.L_x_16505:
[----:B------:R-:W-:-:S07]  /*8720*/  VIADD R19, R19, 0x80 ;  /* 0x0000008013137836 */ /* 0x000fce0000000000 */
.L_x_16432:
[----:B------:R-:W-:Y:S05]  /*8730*/  BSYNC B6 ;  /* 0x0000000000067941 */ /* 0x000fea0003800000 */
.L_x_16431:
        /* <DEDUP_REMOVED lines=358> */
.L_x_16536:
        /* <DEDUP_REMOVED lines=20> */
.L_x_16540:
[----:B------:R0:W5:Y:S01]  /*9ee0*/  LDG.E.U8 R22, desc[UR36][R2.64] ;  /* 0x0000002402167981 */ /* 0x000162000c1e1100 */
[----:B------:R-:W-:Y:S05]  /*9ef0*/  BRA `(.L_x_16542) ;  /* 0x0000000c00547947 */ /* 0x000fea0003800000 */
.L_x_16539:
        /* <DEDUP_REMOVED lines=8> */
.L_x_16544:
[----:B------:R0:W5:Y:S01]  /*9f80*/  LDG.E.U8 R22, desc[UR36][R2.64] ;  /* 0x0000002402167981 */ /* 0x000162000c1e1100 */
[----:B------:R-:W-:Y:S05]  /*9f90*/  BRA `(.L_x_16542) ;  /* 0x0000000c002c7947 */ /* 0x000fea0003800000 */
.L_x_16543:
[----:B------:R0:W5:Y:S01]  /*9fa0*/  LDG.E.U16 R22, desc[UR36][R2.64] ;  /* 0x0000002402167981 */ /* 0x000162000c1e1500 */
[----:B------:R-:W-:Y:S05]  /*9fb0*/  BRA `(.L_x_16542) ;  /* 0x0000000c00247947 */ /* 0x000fea0003800000 */
.L_x_16538:
        /* <DEDUP_REMOVED lines=9> */
.L_x_16546:
[----:B------:R-:W2:Y:S02]  /*a050*/  LDG.E.U16 R0, desc[UR36][R2.64] ;  /* 0x0000002402007981 */ /* 0x000ea4000c1e1500 */
[----:B--2---:R-:W-:-:S06]  /*a060*/  HADD2.F32 R0, -RZ, R0.H0_H0 ;  /* 0x20000000ff007230 */ /* 0x004fcc0000004100 */
[----:B------:R-:W0:Y:S02]  /*a070*/  F2I.FTZ.TRUNC.NTZ R0, R0 ;  /* 0x0000000000007305 */ /* 0x000e24000021f100 */
[----:B0-----:R-:W-:Y:S01]  /*a080*/  PRMT R22, R0, 0x7610, R22 ;  /* 0x0000761000167816 */ /* 0x001fe20000000016 */
[----:B------:R-:W-:Y:S06]  /*a090*/  BRA `(.L_x_16542) ;  /* 0x0000000800ec7947 */ /* 0x000fec0003800000 */
.L_x_16545:
        /* <DEDUP_REMOVED lines=9> */
.L_x_16548:
[----:B------:R-:W2:Y:S02]  /*a130*/  LDG.E.U16 R2, desc[UR36][R2.64] ;  /* 0x0000002402027981 */ /* 0x000ea4000c1e1500 */
[----:B--2---:R-:W-:-:S06]  /*a140*/  HADD2.F32 R0, -RZ, R2.H0_H0 ;  /* 0x20000002ff007230 */ /* 0x004fcc0000004100 */
[----:B------:R-:W0:Y:S02]  /*a150*/  F2I.FTZ.TRUNC.NTZ R0, R0 ;  /* 0x0000000000007305 */ /* 0x000e24000021f100 */
[----:B0-----:R-:W-:Y:S01]  /*a160*/  PRMT R22, R0, 0x7610, R22 ;  /* 0x0000761000167816 */ /* 0x001fe20000000016 */
[----:B------:R-:W-:Y:S06]  /*a170*/  BRA `(.L_x_16542) ;  /* 0x0000000800b47947 */ /* 0x000fec0003800000 */
.L_x_16547:
[----:B------:R-:W2:Y:S02]  /*a180*/  LDG.E.64 R2, desc[UR36][R2.64] ;  /* 0x0000002402027981 */ /* 0x000ea4000c1e1b00 */
[----:B--2---:R2:W3:Y:S01]  /*a190*/  F2I.F64.TRUNC R22, R2 ;  /* 0x0000000200167311 */ /* 0x0044e2000030d100 */
[----:B------:R-:W-:Y:S05]  /*a1a0*/  BRA `(.L_x_16542) ;  /* 0x0000000800a87947 */ /* 0x000fea0003800000 */
.L_x_16537:
        /* <DEDUP_REMOVED lines=12> */
.L_x_16551:
[----:B------:R-:W2:Y:S02]  /*a270*/  LDG.E.64 R2, desc[UR36][R2.64] ;  /* 0x0000002402027981 */ /* 0x000ea4000c1e1b00 */
[----:B--2---:R0:W1:Y:S01]  /*a280*/  F2I.F64.TRUNC R22, R2 ;  /* 0x0000000200167311 */ /* 0x004062000030d100 */
[----:B------:R-:W-:Y:S05]  /*a290*/  BRA `(.L_x_16542) ;  /* 0x00000008006c7947 */ /* 0x000fea0003800000 */
.L_x_16550:
        /* <DEDUP_REMOVED lines=28> */
.L_x_16553:
        /* <DEDUP_REMOVED lines=15> */
.L_x_16552:
[----:B------:R-:W2:Y:S02]  /*a550*/  LDG.E.U16 R0, desc[UR36][R2.64] ;  /* 0x0000002402007981 */ /* 0x000ea4000c1e1500 */
[----:B--2---:R-:W-:-:S06]  /*a560*/  IMAD.U32 R0, R0, 0x10000, RZ ;  /* 0x0001000000007824 */ /* 0x004fcc00078e00ff */
[----:B------:R-:W0:Y:S02]  /*a570*/  F2I.FTZ.TRUNC.NTZ R0, R0 ;  /* 0x0000000000007305 */ /* 0x000e24000021f100 */
[----:B0-----:R-:W-:Y:S01]  /*a580*/  PRMT R22, R0, 0x7610, R22 ;  /* 0x0000761000167816 */ /* 0x001fe20000000016 */
[----:B------:R-:W-:Y:S06]  /*a590*/  BRA `(.L_x_16542) ;  /* 0x0000000400ac7947 */ /* 0x000fec0003800000 */
.L_x_16549:
        /* <DEDUP_REMOVED lines=10> */
.L_x_16556:
        /* <DEDUP_REMOVED lines=21> */
.L_x_16560:
[----:B------:R-:W-:Y:S05]  /*a790*/  BSYNC B1 ;  /* 0x0000000000017941 */ /* 0x000fea0003800000 */
.L_x_16559:
[----:B------:R-:W-:Y:S01]  /*a7a0*/  LEA R3, R0, 0x3b800000, 0x17 ;  /* 0x3b80000000037811 */ /* 0x000fe200078eb8ff */
[----:B------:R-:W-:-:S05]  /*a7b0*/  IMAD.SHL.U32 R0, R2, 0x100000, RZ ;  /* 0x0010000002007824 */ /* 0x000fca00078e00ff */
[----:B------:R-:W-:-:S07]  /*a7c0*/  LOP3.LUT R0, R3, R0, R4, 0xfe, !PT ;  /* 0x0000000003007212 */ /* 0x000fce00078efe04 */
.L_x_16558:
[----:B------:R-:W-:Y:S05]  /*a7d0*/  BSYNC B0 ;  /* 0x0000000000007941 */ /* 0x000fea0003800000 */
.L_x_16557:
[----:B------:R-:W0:Y:S02]  /*a7e0*/  F2I.FTZ.TRUNC.NTZ R0, R0 ;  /* 0x0000000000007305 */ /* 0x000e24000021f100 */
[----:B0-----:R-:W-:Y:S01]  /*a7f0*/  PRMT R22, R0, 0x7610, R22 ;  /* 0x0000761000167816 */ /* 0x001fe20000000016 */
[----:B------:R-:W-:Y:S06]  /*a800*/  BRA `(.L_x_16542) ;  /* 0x0000000400107947 */ /* 0x000fec0003800000 */
.L_x_16555:
        /* <DEDUP_REMOVED lines=21> */
.L_x_16564:
[----:B------:R-:W-:Y:S05]  /*a960*/  BSYNC B1 ;  /* 0x0000000000017941 */ /* 0x000fea0003800000 */
.L_x_16563:
[----:B------:R-:W-:Y:S01]  /*a970*/  LEA R3, R0, 0x37800000, 0x17 ;  /* 0x3780000000037811 */ /* 0x000fe200078eb8ff */
[----:B------:R-:W-:-:S05]  /*a980*/  IMAD.SHL.U32 R0, R2, 0x200000, RZ ;  /* 0x0020000002007824 */ /* 0x000fca00078e00ff */
[----:B------:R-:W-:-:S07]  /*a990*/  LOP3.LUT R0, R3, R0, R4, 0xfe, !PT ;  /* 0x0000000003007212 */ /* 0x000fce00078efe04 */
.L_x_16562:
[----:B------:R-:W-:Y:S05]  /*a9a0*/  BSYNC B0 ;  /* 0x0000000000007941 */ /* 0x000fea0003800000 */
.L_x_16561:
[----:B------:R-:W0:Y:S02]  /*a9b0*/  F2I.FTZ.TRUNC.NTZ R0, R0 ;  /* 0x0000000000007305 */ /* 0x000e24000021f100 */
[----:B0-----:R-:W-:Y:S01]  /*a9c0*/  PRMT R22, R0, 0x7610, R22 ;  /* 0x0000761000167816 */ /* 0x001fe20000000016 */
[----:B------:R-:W-:Y:S06]  /*a9d0*/  BRA `(.L_x_16542) ;  /* 0x00000000009c7947 */ /* 0x000fec0003800000 */
.L_x_16554:
        /* <DEDUP_REMOVED lines=14> */
.L_x_16568:
[----:B------:R-:W-:Y:S05]  /*aac0*/  BSYNC B0 ;  /* 0x0000000000007941 */ /* 0x000fea0003800000 */
.L_x_16567:
[----:B------:R-:W0:Y:S02]  /*aad0*/  F2I.FTZ.TRUNC.NTZ R0, R0 ;  /* 0x0000000000007305 */ /* 0x000e24000021f100 */
[----:B0-----:R-:W-:Y:S01]  /*aae0*/  PRMT R22, R0, 0x7610, R22 ;  /* 0x0000761000167816 */ /* 0x001fe20000000016 */
[----:B------:R-:W-:Y:S06]  /*aaf0*/  BRA `(.L_x_16542) ;  /* 0x0000000000547947 */ /* 0x000fec0003800000 */
.L_x_16541:
        /* <DEDUP_REMOVED lines=16> */
.L_x_16569:
[----:B------:R-:W-:Y:S01]  /*ac00*/  PRMT R22, RZ, 0x7610, R22 ;  /* 0x00007610ff167816 */ /* 0x000fe20000000016 */
[----:B------:R-:W-:Y:S06]  /*ac10*/  BRA `(.L_x_16542) ;  /* 0x00000000000c7947 */ /* 0x000fec0003800000 */
.L_x_16566:
[----:B------:R0:W5:Y:S01]  /*ac20*/  LDG.E.U8 R22, desc[UR36][R2.64] ;  /* 0x0000002402167981 */ /* 0x000162000c1e1100 */
[----:B------:R-:W-:Y:S05]  /*ac30*/  BRA `(.L_x_16542) ;  /* 0x0000000000047947 */ /* 0x000fea0003800000 */
.L_x_16565:
[----:B------:R0:W5:Y:S02]  /*ac40*/  LDG.E.U8 R22, desc[UR36][R2.64] ;  /* 0x0000002402167981 */ /* 0x000164000c1e1100 */
.L_x_16542:
        /* <DEDUP_REMOVED lines=17> */
.L_x_16573:
[----:B------:R0:W5:Y:S01]  /*ad60*/  LDG.E.U8 R0, desc[UR36][R2.64] ;  /* 0x0000002402007981 */ /* 0x000162000c1e1100 */
[----:B------:R-:W-:Y:S05]  /*ad70*/  BRA `(.L_x_16575) ;  /* 0x0000000c00547947 */ /* 0x000fea0003800000 */
.L_x_16572:
        /* <DEDUP_REMOVED lines=8> */
.L_x_16577:
[----:B------:R0:W5:Y:S01]  /*ae00*/  LDG.E.U8 R0, desc[UR36][R2.64] ;  /* 0x0000002402007981 */ /* 0x000162000c1e1100 */
[----:B------:R-:W-:Y:S05]  /*ae10*/  BRA `(.L_x_16575) ;  /* 0x0000000c002c7947 */ /* 0x000fea0003800000 */
.L_x_16576:
[----:B------:R0:W5:Y:S01]  /*ae20*/  LDG.E.U16 R0, desc[UR36][R2.64] ;  /* 0x0000002402007981 */ /* 0x000162000c1e1500 */
[----:B------:R-:W-:Y:S05]  /*ae30*/  BRA `(.L_x_16575) ;  /* 0x0000000c00247947 */ /* 0x000fea0003800000 */
.L_x_16571:
        /* <DEDUP_REMOVED lines=9> */
.L_x_16579:
[----:B------:R-:W2:Y:S02]  /*aed0*/  LDG.E.U16 R4, desc[UR36][R2.64] ;  /* 0x0000002402047981 */ /* 0x000ea4000c1e1500 */
[----:B--2---:R-:W-:-:S06]  /*aee0*/  HADD2.F32 R4, -RZ, R4.H0_H0 ;  /* 0x20000004ff047230 */ /* 0x004fcc0000004100 */
[----:B------:R-:W0:Y:S02]  /*aef0*/  F2I.FTZ.TRUNC.NTZ R4, R4 ;  /* 0x0000000400047305 */ /* 0x000e24000021f100 */
[----:B0-----:R-:W-:Y:S01]  /*af00*/  PRMT R0, R4, 0x7610, R0 ;  /* 0x0000761004007816 */ /* 0x001fe20000000000 */
[----:B------:R-:W-:Y:S06]  /*af10*/  BRA `(.L_x_16575) ;  /* 0x0000000800ec7947 */ /* 0x000fec0003800000 */
.L_x_16578:
        /* <DEDUP_REMOVED lines=9> */
.L_x_16581:
[----:B------:R-:W2:Y:S02]  /*afb0*/  LDG.E.U16 R2, desc[UR36][R2.64] ;  /* 0x0000002402027981 */ /* 0x000ea4000c1e1500 */
[----:B--2---:R-:W-:-:S06]  /*afc0*/  HADD2.F32 R4, -RZ, R2.H0_H0 ;  /* 0x20000002ff047230 */ /* 0x004fcc0000004100 */
[----:B------:R-:W0:Y:S02]  /*afd0*/  F2I.FTZ.TRUNC.NTZ R4, R4 ;  /* 0x0000000400047305 */ /* 0x000e24000021f100 */
[----:B0-----:R-:W-:Y:S01]  /*afe0*/  PRMT R0, R4, 0x7610, R0 ;  /* 0x0000761004007816 */ /* 0x001fe20000000000 */
[----:B------:R-:W-:Y:S06]  /*aff0*/  BRA `(.L_x_16575) ;  /* 0x0000000800b47947 */ /* 0x000fec0003800000 */
.L_x_16580:
[----:B------:R-:W2:Y:S02]  /*b000*/  LDG.E.64 R2, desc[UR36][R2.64] ;  /* 0x0000002402027981 */ /* 0x000ea4000c1e1b00 */
[----:B--2---:R0:W1:Y:S01]  /*b010*/  F2I.F64.TRUNC R0, R2 ;  /* 0x0000000200007311 */ /* 0x004062000030d100 */
[----:B------:R-:W-:Y:S05]  /*b020*/  BRA `(.L_x_16575) ;  /* 0x0000000800a87947 */ /* 0x000fea0003800000 */
.L_x_16570:
        /* <DEDUP_REMOVED lines=12> */
.L_x_16584:
[----:B------:R-:W2:Y:S02]  /*b0f0*/  LDG.E.64 R2, desc[UR36][R2.64] ;  /* 0x0000002402027981 */ /* 0x000ea4000c1e1b00 */
[----:B--2---:R0:W1:Y:S01]  /*b100*/  F2I.F64.TRUNC R0, R2 ;  /* 0x0000000200007311 */ /* 0x004062000030d100 */
[----:B------:R-:W-:Y:S05]  /*b110*/  BRA `(.L_x_16575) ;  /* 0x00000008006c7947 */ /* 0x000fea0003800000 */
.L_x_16583:
        /* <DEDUP_REMOVED lines=28> */
.L_x_16586:
        /* <DEDUP_REMOVED lines=15> */
.L_x_16585:
[----:B------:R-:W2:Y:S02]  /*b3d0*/  LDG.E.U16 R4, desc[UR36][R2.64] ;  /* 0x0000002402047981 */ /* 0x000ea4000c1e1500 */
[----:B--2---:R-:W-:-:S06]  /*b3e0*/  IMAD.U32 R4, R4, 0x10000, RZ ;  /* 0x0001000004047824 */ /* 0x004fcc00078e00ff */
[----:B------:R-:W0:Y:S02]  /*b3f0*/  F2I.FTZ.TRUNC.NTZ R4, R4 ;  /* 0x0000000400047305 */ /* 0x000e24000021f100 */
[----:B0-----:R-:W-:Y:S01]  /*b400*/  PRMT R0, R4, 0x7610, R0 ;  /* 0x0000761004007816 */ /* 0x001fe20000000000 */
[----:B------:R-:W-:Y:S06]  /*b410*/  BRA `(.L_x_16575) ;  /* 0x0000000400ac7947 */ /* 0x000fec0003800000 */
.L_x_16582:
        /* <DEDUP_REMOVED lines=10> */
.L_x_16589:
        /* <DEDUP_REMOVED lines=21> */
.L_x_16593:
[----:B------:R-:W-:Y:S05]  /*b610*/  BSYNC B1 ;  /* 0x0000000000017941 */ /* 0x000fea0003800000 */
.L_x_16592:
[----:B------:R-:W-:Y:S01]  /*b620*/  IMAD.SHL.U32 R2, R2, 0x100000, RZ ;  /* 0x0010000002027824 */ /* 0x000fe200078e00ff */
[----:B------:R-:W-:-:S04]  /*b630*/  LEA R3, R0, 0x3b800000, 0x17 ;  /* 0x3b80000000037811 */ /* 0x000fc800078eb8ff */
[----:B------:R-:W-:-:S07]  /*b640*/  LOP3.LUT R4, R3, R2, R4, 0xfe, !PT ;  /* 0x0000000203047212 */ /* 0x000fce00078efe04 */
.L_x_16591:
[----:B------:R-:W-:Y:S05]  /*b650*/  BSYNC B0 ;  /* 0x0000000000007941 */ /* 0x000fea0003800000 */
.L_x_16590:
[----:B------:R-:W0:Y:S02]  /*b660*/  F2I.FTZ.TRUNC.NTZ R4, R4 ;  /* 0x0000000400047305 */ /* 0x000e24000021f100 */
[----:B0-----:R-:W-:Y:S01]  /*b670*/  PRMT R0, R4, 0x7610, R0 ;  /* 0x0000761004007816 */ /* 0x001fe20000000000 */
[----:B------:R-:W-:Y:S06]  /*b680*/  BRA `(.L_x_16575) ;  /* 0x0000000400107947 */ /* 0x000fec0003800000 */
.L_x_16588:
        /* <DEDUP_REMOVED lines=21> */
.L_x_16597:
[----:B------:R-:W-:Y:S05]  /*b7e0*/  BSYNC B1 ;  /* 0x0000000000017941 */ /* 0x000fea0003800000 */
.L_x_16596:
[----:B------:R-:W-:Y:S01]  /*b7f0*/  IMAD.SHL.U32 R2, R2, 0x200000, RZ ;  /* 0x0020000002027824 */ /* 0x000fe200078e00ff */
[----:B------:R-:W-:-:S04]  /*b800*/  LEA R3, R0, 0x37800000, 0x17 ;  /* 0x3780000000037811 */ /* 0x000fc800078eb8ff */
[----:B------:R-:W-:-:S07]  /*b810*/  LOP3.LUT R4, R3, R2, R4, 0xfe, !PT ;  /* 0x0000000203047212 */ /* 0x000fce00078efe04 */
.L_x_16595:
[----:B------:R-:W-:Y:S05]  /*b820*/  BSYNC B0 ;  /* 0x0000000000007941 */ /* 0x000fea0003800000 */
.L_x_16594:
[----:B------:R-:W0:Y:S02]  /*b830*/  F2I.FTZ.TRUNC.NTZ R4, R4 ;  /* 0x0000000400047305 */ /* 0x000e24000021f100 */
[----:B0-----:R-:W-:Y:S01]  /*b840*/  PRMT R0, R4, 0x7610, R0 ;  /* 0x0000761004007816 */ /* 0x001fe20000000000 */
[----:B------:R-:W-:Y:S06]  /*b850*/  BRA `(.L_x_16575) ;  /* 0x00000000009c7947 */ /* 0x000fec0003800000 */
.L_x_16587:
        /* <DEDUP_REMOVED lines=14> */
.L_x_16601:
[----:B------:R-:W-:Y:S05]  /*b940*/  BSYNC B0 ;  /* 0x0000000000007941 */ /* 0x000fea0003800000 */
.L_x_16600:
[----:B------:R-:W0:Y:S02]  /*b950*/  F2I.FTZ.TRUNC.NTZ R4, R4 ;  /* 0x0000000400047305 */ /* 0x000e24000021f100 */
[----:B0-----:R-:W-:Y:S01]  /*b960*/  PRMT R0, R4, 0x7610, R0 ;  /* 0x0000761004007816 */ /* 0x001fe20000000000 */
[----:B------:R-:W-:Y:S06]  /*b970*/  BRA `(.L_x_16575) ;  /* 0x0000000000547947 */ /* 0x000fec0003800000 */
.L_x_16574:
        /* <DEDUP_REMOVED lines=16> */
.L_x_16602:
[----:B------:R-:W-:Y:S01]  /*ba80*/  PRMT R0, RZ, 0x7610, R0 ;  /* 0x00007610ff007816 */ /* 0x000fe20000000000 */
[----:B------:R-:W-:Y:S06]  /*ba90*/  BRA `(.L_x_16575) ;  /* 0x00000000000c7947 */ /* 0x000fec0003800000 */
.L_x_16599:
[----:B------:R0:W5:Y:S01]  /*baa0*/  LDG.E.U8 R0, desc[UR36][R2.64] ;  /* 0x0000002402007981 */ /* 0x000162000c1e1100 */
[----:B------:R-:W-:Y:S05]  /*bab0*/  BRA `(.L_x_16575) ;  /* 0x0000000000047947 */ /* 0x000fea0003800000 */
.L_x_16598:
[----:B------:R0:W5:Y:S02]  /*bac0*/  LDG.E.U8 R0, desc[UR36][R2.64] ;  /* 0x0000002402007981 */ /* 0x000164000c1e1100 */
.L_x_16575:
[----:B------:R-:W1:Y:S01]  /*bad0*/  LDC.U8 R4, c[0x0][0x491] ;  /* 0x00012440ff047b82 */ /* 0x000e620000000000 */
[C---:B---3-5:R-:W-:Y:S02]  /*bae0*/  LOP3.LUT P1, RZ, R22.reuse, 0xff, RZ, 0xc0, !PT ;  /* 0x000000ff16ff7812 */ /* 0x068fe4000782c0ff */
[----:B0-2---:R-:W-:Y:S02]  /*baf0*/  PRMT R2, R22, 0x8880, RZ ;  /* 0x0000888016027816 */ /* 0x005fe400000000ff */
[----:B-1--4-:R-:W-:Y:S02]  /*bb00*/  PRMT R5, R0, 0x7610, R5 ;  /* 0x0000761000057816 */ /* 0x012fe40000000005 */
        /* <DEDUP_REMOVED lines=15> */
.L_x_16606:
[----:B------:R0:W-:Y:S01]  /*bc00*/  STG.E.U8 desc[UR36][R16.64], R5 ;  /* 0x0000000510007986 */ /* 0x0001e2000c101124 */
[----:B------:R-:W-:Y:S05]  /*bc10*/  BRA `(.L_x_16608) ;  /* 0x0000000c00987947 */ /* 0x000fea0003800000 */
.L_x_16605:
        /* <DEDUP_REMOVED lines=12> */
.L_x_16610:
[----:B------:R-:W-:-:S04]  /*bce0*/  LOP3.LUT R5, R5, 0xffff, RZ, 0xc0, !PT ;  /* 0x0000ffff05057812 */ /* 0x000fc800078ec0ff */
[----:B------:R-:W-:-:S05]  /*bcf0*/  PRMT R3, R5, 0x8880, RZ ;  /* 0x0000888005037816 */ /* 0x000fca00000000ff */
[----:B------:R0:W-:Y:S01]  /*bd00*/  STG.E desc[UR36][R16.64], R3 ;  /* 0x0000000310007986 */ /* 0x0001e2000c101924 */
[----:B------:R-:W-:Y:S05]  /*bd10*/  BRA `(.L_x_16608) ;  /* 0x0000000c00587947 */ /* 0x000fea0003800000 */
.L_x_16609:
[----:B------:R-:W-:-:S04]  /*bd20*/  PRMT R3, R5, 0x8880, RZ ;  /* 0x0000888005037816 */ /* 0x000fc800000000ff */
[----:B------:R-:W-:-:S05]  /*bd30*/  PRMT R3, R3, 0x7710, RZ ;  /* 0x0000771003037816 */ /* 0x000fca00000000ff */
[----:B------:R0:W-:Y:S01]  /*bd40*/  STG.E.U16 desc[UR36][R16.64], R3 ;  /* 0x0000000310007986 */ /* 0x0001e2000c101524 */
[----:B------:R-:W-:Y:S05]  /*bd50*/  BRA `(.L_x_16608) ;  /* 0x0000000c00487947 */ /* 0x000fea0003800000 */
.L_x_16604:
        /* <DEDUP_REMOVED lines=9> */
.L_x_16612:
[----:B------:R-:W0:Y:S02]  /*bdf0*/  I2F.S8 R0, R5 ;  /* 0x0000000500007306 */ /* 0x000e240000001400 */
[----:B0-----:R-:W-:-:S05]  /*be00*/  F2FP.F16.F32.PACK_AB R0, RZ, R0 ;  /* 0x00000000ff00723e */ /* 0x001fca00000000ff */
[----:B------:R0:W-:Y:S01]  /*be10*/  STG.E.U16 desc[UR36][R16.64], R0 ;  /* 0x0000000010007986 */ /* 0x0001e2000c101524 */
[----:B------:R-:W-:Y:S05]  /*be20*/  BRA `(.L_x_16608) ;  /* 0x0000000c00147947 */ /* 0x000fea0003800000 */
.L_x_16611:
        /* <DEDUP_REMOVED lines=10> */
.L_x_16614:
[----:B------:R-:W0:Y:S02]  /*bed0*/  I2F.S8 R5, R5 ;  /* 0x0000000500057306 */ /* 0x000e240000001400 */
[----:B0-----:R-:W-:-:S04]  /*bee0*/  F2FP.F16.F32.PACK_AB R3, RZ, R5 ;  /* 0x00000005ff03723e */ /* 0x001fc800000000ff */
[----:B------:R-:W-:-:S05]  /*bef0*/  PRMT R3, R3, 0x5410, RZ ;  /* 0x0000541003037816 */ /* 0x000fca00000000ff */
[----:B------:R0:W-:Y:S01]  /*bf00*/  STG.E desc[UR36][R16.64], R3 ;  /* 0x0000000310007986 */ /* 0x0001e2000c101924 */
[----:B------:R-:W-:Y:S05]  /*bf10*/  BRA `(.L_x_16608) ;  /* 0x0000000800d87947 */ /* 0x000fea0003800000 */
.L_x_16613:
[----:B------:R-:W-:-:S04]  /*bf20*/  PRMT R2, R5, 0x8880, RZ ;  /* 0x0000888005027816 */ /* 0x000fc800000000ff */
[----:B------:R-:W-:-:S06]  /*bf30*/  PRMT R2, R2, 0x7710, RZ ;  /* 0x0000771002027816 */ /* 0x000fcc00000000ff */
[----:B------:R-:W0:Y:S02]  /*bf40*/  I2F.F64.S16 R2, R2 ;  /* 0x0000000200027312 */ /* 0x000e240000101c00 */
[----:B0-----:R0:W-:Y:S01]  /*bf50*/  STG.E.64 desc[UR36][R16.64], R2 ;  /* 0x0000000210007986 */ /* 0x0011e2000c101b24 */
[----:B------:R-:W-:Y:S05]  /*bf60*/  BRA `(.L_x_16608) ;  /* 0x0000000800c47947 */ /* 0x000fea0003800000 */
.L_x_16603:
        /* <DEDUP_REMOVED lines=12> */
.L_x_16617:
[----:B------:R-:W-:Y:S02]  /*c030*/  PRMT R4, R5, 0x8880, RZ ;  /* 0x0000888005047816 */ /* 0x000fe400000000ff */
[----:B------:R-:W-:Y:S02]  /*c040*/  CS2R R6, SRZ ;  /* 0x0000000000067805 */ /* 0x000fe4000001ff00 */
[----:B------:R-:W-:-:S06]  /*c050*/  PRMT R4, R4, 0x7710, RZ ;  /* 0x0000771004047816 */ /* 0x000fcc00000000ff */
[----:B------:R-:W0:Y:S02]  /*c060*/  I2F.F64.S16 R4, R4 ;  /* 0x0000000400047312 */ /* 0x000e240000101c00 */
[----:B0-----:R0:W-:Y:S01]  /*c070*/  STG.E.128 desc[UR36][R16.64], R4 ;  /* 0x0000000410007986 */ /* 0x0011e2000c101d24 */
[----:B------:R-:W-:Y:S05]  /*c080*/  BRA `(.L_x_16608) ;  /* 0x00000008007c7947 */ /* 0x000fea0003800000 */
.L_x_16616:
        /* <DEDUP_REMOVED lines=21> */
.L_x_16621:
[----:B------:R-:W-:Y:S05]  /*c1e0*/  BSYNC B0 ;  /* 0x0000000000007941 */ /* 0x000fea0003800000 */
.L_x_16620:
[----:B------:R-:W-:-:S05]  /*c1f0*/  LOP3.LUT R3, R0, R3, RZ, 0xfc, !PT ;  /* 0x0000000300037212 */ /* 0x000fca00078efcff */
[----:B------:R0:W-:Y:S01]  /*c200*/  STG.E.U8 desc[UR36][R16.64], R3 ;  /* 0x0000000310007986 */ /* 0x0001e2000c101124 */
[----:B------:R-:W-:Y:S05]  /*c210*/  BRA `(.L_x_16608) ;  /* 0x0000000800187947 */ /* 0x000fea0003800000 */
.L_x_16619:
        /* <DEDUP_REMOVED lines=13> */
.L_x_16623:
[----:B------:R-:W-:Y:S01]  /*c2f0*/  IMAD.MOV.U32 R0, RZ, RZ, 0x7f ;  /* 0x0000007fff007424 */ /* 0x000fe200078e00ff */
[----:B------:R-:W-:-:S04]  /*c300*/  ISETP.GT.U32.AND P0, PT, R2, 0x7f800000, PT ;  /* 0x7f8000000200780c */ /* 0x000fc80003f04070 */
[----:B------:R-:W-:-:S09]  /*c310*/  SEL R0, R0, 0x7c, P0 ;  /* 0x0000007c00007807 */ /* 0x000fd20000000000 */
.L_x_16624:
[----:B------:R-:W-:Y:S05]  /*c320*/  BSYNC B0 ;  /* 0x0000000000007941 */ /* 0x000fea0003800000 */
.L_x_16622:
[----:B------:R-:W-:-:S04]  /*c330*/  LOP3.LUT R2, R5, 0x80000000, RZ, 0xc0, !PT ;  /* 0x8000000005027812 */ /* 0x000fc800078ec0ff */
[----:B------:R-:W-:-:S04]  /*c340*/  SHF.R.U32.HI R3, RZ, 0x18, R2 ;  /* 0x00000018ff037819 */ /* 0x000fc80000011602 */
[----:B------:R-:W-:-:S05]  /*c350*/  LOP3.LUT R3, R0, R3, RZ, 0xfc, !PT ;  /* 0x0000000300037212 */ /* 0x000fca00078efcff */
[----:B------:R0:W-:Y:S01]  /*c360*/  STG.E.U8 desc[UR36][R16.64], R3 ;  /* 0x0000000310007986 */ /* 0x0001e2000c101124 */
[----:B------:R-:W-:Y:S05]  /*c370*/  BRA `(.L_x_16608) ;  /* 0x0000000400c07947 */ /* 0x000fea0003800000 */
.L_x_16618:
[----:B------:R-:W0:Y:S02]  /*c380*/  I2F.S8 R0, R5 ;  /* 0x0000000500007306 */ /* 0x000e240000001400 */
[----:B0-----:R-:W-:-:S05]  /*c390*/  F2FP.BF16.F32.PACK_AB R0, RZ, R0 ;  /* 0x00000000ff00723e */ /* 0x001fca00000010ff */
[----:B------:R0:W-:Y:S01]  /*c3a0*/  STG.E.U16 desc[UR36][R16.64], R0 ;  /* 0x0000000010007986 */ /* 0x0001e2000c101524 */
[----:B------:R-:W-:Y:S05]  /*c3b0*/  BRA `(.L_x_16608) ;  /* 0x0000000400b07947 */ /* 0x000fea0003800000 */
.L_x_16615:
        /* <DEDUP_REMOVED lines=12> */
.L_x_16627:
        /* <DEDUP_REMOVED lines=17> */
.L_x_16630:
[----:B------:R-:W-:-:S04]  /*c590*/  LOP3.LUT R2, R5, 0x80000000, RZ, 0xc0, !PT ;  /* 0x8000000005027812 */ /* 0x000fc800078ec0ff */
[----:B------:R-:W-:-:S04]  /*c5a0*/  SHF.R.U32.HI R3, RZ, 0x18, R2 ;  /* 0x00000018ff037819 */ /* 0x000fc80000011602 */
[----:B------:R-:W-:-:S04]  /*c5b0*/  LOP3.LUT R0, R0, R3, RZ, 0xfc, !PT ;  /* 0x0000000300007212 */ /* 0x000fc800078efcff */
[----:B------:R-:W-:-:S07]  /*c5c0*/  PRMT R8, R0, 0x7610, R8 ;  /* 0x0000761000087816 */ /* 0x000fce0000000008 */
.L_x_16629:
[----:B------:R-:W-:Y:S05]  /*c5d0*/  BSYNC B0 ;  /* 0x0000000000007941 */ /* 0x000fea0003800000 */
.L_x_16628:
[----:B------:R3:W-:Y:S01]  /*c5e0*/  STG.E.U8 desc[UR36][R16.64], R8 ;  /* 0x0000000810007986 */ /* 0x0007e2000c101124 */
[----:B------:R-:W-:Y:S05]  /*c5f0*/  BRA `(.L_x_16608) ;  /* 0x0000000400207947 */ /* 0x000fea0003800000 */
.L_x_16626:
        /* <DEDUP_REMOVED lines=17> */
.L_x_16633:
[----:B------:R-:W-:-:S04]  /*c710*/  LOP3.LUT R2, R5, 0x80000000, RZ, 0xc0, !PT ;  /* 0x8000000005027812 */ /* 0x000fc800078ec0ff */
[----:B------:R-:W-:-:S04]  /*c720*/  SHF.R.U32.HI R3, RZ, 0x18, R2 ;  /* 0x00000018ff037819 */ /* 0x000fc80000011602 */
[----:B------:R-:W-:-:S04]  /*c730*/  LOP3.LUT R0, R0, R3, RZ, 0xfc, !PT ;  /* 0x0000000300007212 */ /* 0x000fc800078efcff */
[----:B------:R-:W-:-:S07]  /*c740*/  PRMT R8, R0, 0x7610, R8 ;  /* 0x0000761000087816 */ /* 0x000fce0000000008 */
.L_x_16632:
[----:B------:R-:W-:Y:S05]  /*c750*/  BSYNC B0 ;  /* 0x0000000000007941 */ /* 0x000fea0003800000 */
.L_x_16631:
[----:B------:R0:W-:Y:S01]  /*c760*/  STG.E.U8 desc[UR36][R16.64], R8 ;  /* 0x0000000810007986 */ /* 0x0001e2000c101124 */
[----:B------:R-:W-:Y:S05]  /*c770*/  BRA `(.L_x_16608) ;  /* 0x0000000000c07947 */ /* 0x000fea0003800000 */
.L_x_16625:
        /* <DEDUP_REMOVED lines=22> */
.L_x_16607:
        /* <DEDUP_REMOVED lines=16> */
.L_x_16636:
[----:B------:R-:W-:Y:S05]  /*c9e0*/  BRA `(.L_x_16608) ;  /* 0x0000000000247947 */ /* 0x000fea0003800000 */
.L_x_16635:
[----:B------:R-:W-:-:S04]  /*c9f0*/  LOP3.LUT R5, R5, 0xffff, RZ, 0xc0, !PT ;  /* 0x0000ffff05057812 */ /* 0x000fc800078ec0ff */
[----:B------:R-:W-:-:S05]  /*ca00*/  PRMT R5, R5, 0x8880, RZ ;  /* 0x0000888005057816 */ /* 0x000fca00000000ff */
[----:B------:R-:W-:-:S05]  /*ca10*/  IMAD.MOV.U32 R2, RZ, RZ, R5 ;  /* 0x000000ffff027224 */ /* 0x000fca00078e0005 */
[----:B------:R-:W-:-:S05]  /*ca20*/  SHF.R.S32.HI R3, RZ, 0x1f, R2 ;  /* 0x0000001fff037819 */ /* 0x000fca0000011402 */
[----:B------:R1:W-:Y:S01]  /*ca30*/  STG.E.64 desc[UR36][R16.64], R2 ;  /* 0x0000000210007986 */ /* 0x0003e2000c101b24 */
[----:B------:R-:W-:Y:S05]  /*ca40*/  BRA `(.L_x_16608) ;  /* 0x00000000000c7947 */ /* 0x000fea0003800000 */
.L_x_16634:
[----:B------:R-:W-:-:S04]  /*ca50*/  LOP3.LUT R5, R5, 0xffff, RZ, 0xc0, !PT ;  /* 0x0000ffff05057812 */ /* 0x000fc800078ec0ff */
[----:B------:R-:W-:-:S05]  /*ca60*/  PRMT R3, R5, 0x8880, RZ ;  /* 0x0000888005037816 */ /* 0x000fca00000000ff */
[----:B------:R0:W-:Y:S02]  /*ca70*/  STG.E desc[UR36][R16.64], R3 ;  /* 0x0000000310007986 */ /* 0x0001e4000c101924 */
.L_x_16608:
[----:B------:R-:W-:-:S07]  /*ca80*/  VIADD R19, R19, 0x80 ;  /* 0x0000008013137836 */ /* 0x000fce0000000000 */
.L_x_16535:
[----:B------:R-:W-:Y:S05]  /*ca90*/  BSYNC B6 ;  /* 0x0000000000067941 */ /* 0x000fea0003800000 */
.L_x_16534:
        /* <DEDUP_REMOVED lines=357> */
.L_x_16637:
        /* <DEDUP_REMOVED lines=20> */
.L_x_16641:
[----:B------:R0:W5:Y:S01]  /*e230*/  LDG.E.U8 R19, desc[UR36][R2.64] ;  /* 0x0000002402137981 */ /* 0x000162000c1e1100 */
[----:B------:R-:W-:Y:S05]  /*e240*/  BRA `(.L_x_16643) ;  /* 0x0000000c00547947 */ /* 0x000fea0003800000 */
.L_x_16640:
        /* <DEDUP_REMOVED lines=8> */
.L_x_16645:
[----:B------:R0:W5:Y:S01]  /*e2d0*/  LDG.E.U8 R19, desc[UR36][R2.64] ;  /* 0x0000002402137981 */ /* 0x000162000c1e1100 */
[----:B------:R-:W-:Y:S05]  /*e2e0*/  BRA `(.L_x_16643) ;  /* 0x0000000c002c7947 */ /* 0x000fea0003800000 */
.L_x_16644:
[----:B------:R0:W5:Y:S01]  /*e2f0*/  LDG.E.U16 R19, desc[UR36][R2.64] ;  /* 0x0000002402137981 */ /* 0x000162000c1e1500 */
[----:B------:R-:W-:Y:S05]  /*e300*/  BRA `(.L_x_16643) ;  /* 0x0000000c00247947 */ /* 0x000fea0003800000 */
.L_x_16639:
        /* <DEDUP_REMOVED lines=9> */
.L_x_16647:
[----:B------:R-:W2:Y:S02]  /*e3a0*/  LDG.E.U16 R0, desc[UR36][R2.64] ;  /* 0x0000002402007981 */ /* 0x000ea4000c1e1500 */
[----:B--2---:R-:W-:-:S06]  /*e3b0*/  HADD2.F32 R0, -RZ, R0.H0_H0 ;  /* 0x20000000ff007230 */ /* 0x004fcc0000004100 */
[----:B------:R-:W0:Y:S02]  /*e3c0*/  F2I.FTZ.TRUNC.NTZ R0, R0 ;  /* 0x0000000000007305 */ /* 0x000e24000021f100 */
[----:B0-----:R-:W-:Y:S01]  /*e3d0*/  PRMT R19, R0, 0x7610, R19 ;  /* 0x0000761000137816 */ /* 0x001fe20000000013 */
[----:B------:R-:W-:Y:S06]  /*e3e0*/  BRA `(.L_x_16643) ;  /* 0x0000000800ec7947 */ /* 0x000fec0003800000 */
.L_x_16646:
        /* <DEDUP_REMOVED lines=9> */
.L_x_16649:
[----:B------:R-:W2:Y:S02]  /*e480*/  LDG.E.U16 R2, desc[UR36][R2.64] ;  /* 0x0000002402027981 */ /* 0x000ea4000c1e1500 */
[----:B--2---:R-:W-:-:S06]  /*e490*/  HADD2.F32 R0, -RZ, R2.H0_H0 ;  /* 0x20000002ff007230 */ /* 0x004fcc0000004100 */
[----:B------:R-:W0:Y:S02]  /*e4a0*/  F2I.FTZ.TRUNC.NTZ R0, R0 ;  /* 0x0000000000007305 */ /* 0x000e24000021f100 */
[----:B0-----:R-:W-:Y:S01]  /*e4b0*/  PRMT R19, R0, 0x7610, R19 ;  /* 0x0000761000137816 */ /* 0x001fe20000000013 */
[----:B------:R-:W-:Y:S06]  /*e4c0*/  BRA `(.L_x_16643) ;  /* 0x0000000800b47947 */ /* 0x000fec0003800000 */
.L_x_16648:
[----:B------:R-:W2:Y:S02]  /*e4d0*/  LDG.E.64 R2, desc[UR36][R2.64] ;  /* 0x0000002402027981 */ /* 0x000ea4000c1e1b00 */
[----:B--2---:R0:W1:Y:S01]  /*e4e0*/  F2I.F64.TRUNC R19, R2 ;  /* 0x0000000200137311 */ /* 0x004062000030d100 */
[----:B------:R-:W-:Y:S05]  /*e4f0*/  BRA `(.L_x_16643) ;  /* 0x0000000800a87947 */ /* 0x000fea0003800000 */
.L_x_16638:
        /* <DEDUP_REMOVED lines=12> */
.L_x_16652:
[----:B------:R-:W2:Y:S02]  /*e5c0*/  LDG.E.64 R2, desc[UR36][R2.64] ;  /* 0x0000002402027981 */ /* 0x000ea4000c1e1b00 */
[----:B--2---:R0:W1:Y:S01]  /*e5d0*/  F2I.F64.TRUNC R19, R2 ;  /* 0x0000000200137311 */ /* 0x004062000030d100 */
[----:B------:R-:W-:Y:S05]  /*e5e0*/  BRA `(.L_x_16643) ;  /* 0x00000008006c7947 */ /* 0x000fea0003800000 */
.L_x_16651:
        /* <DEDUP_REMOVED lines=28> */
.L_x_16654:
        /* <DEDUP_REMOVED lines=15> */
.L_x_16653:
[----:B------:R-:W2:Y:S02]  /*e8a0*/  LDG.E.U16 R0, desc[UR36][R2.64] ;  /* 0x0000002402007981 */ /* 0x000ea4000c1e1500 */
[----:B--2---:R-:W-:-:S06]  /*e8b0*/  IMAD.U32 R0, R0, 0x10000, RZ ;  /* 0x0001000000007824 */ /* 0x004fcc00078e00ff */
[----:B------:R-:W0:Y:S02]  /*e8c0*/  F2I.FTZ.TRUNC.NTZ R0, R0 ;  /* 0x0000000000007305 */ /* 0x000e24000021f100 */
[----:B0-----:R-:W-:Y:S01]  /*e8d0*/  PRMT R19, R0, 0x7610, R19 ;  /* 0x0000761000137816 */ /* 0x001fe20000000013 */
[----:B------:R-:W-:Y:S06]  /*e8e0*/  BRA `(.L_x_16643) ;  /* 0x0000000400ac7947 */ /* 0x000fec0003800000 */
.L_x_16650:
        /* <DEDUP_REMOVED lines=10> */
.L_x_16657:
        /* <DEDUP_REMOVED lines=21> */
.L_x_16661:
[----:B------:R-:W-:Y:S05]  /*eae0*/  BSYNC B1 ;  /* 0x0000000000017941 */ /* 0x000fea0003800000 */
.L_x_16660:
[----:B------:R-:W-:Y:S01]  /*eaf0*/  LEA R3, R0, 0x3b800000, 0x17 ;  /* 0x3b80000000037811 */ /* 0x000fe200078eb8ff */
[----:B------:R-:W-:-:S05]  /*eb00*/  IMAD.SHL.U32 R0, R2, 0x100000, RZ ;  /* 0x0010000002007824 */ /* 0x000fca00078e00ff */
[----:B------:R-:W-:-:S07]  /*eb10*/  LOP3.LUT R0, R3, R0, R4, 0xfe, !PT ;  /* 0x0000000003007212 */ /* 0x000fce00078efe04 */
.L_x_16659:
[----:B------:R-:W-:Y:S05]  /*eb20*/  BSYNC B0 ;  /* 0x0000000000007941 */ /* 0x000fea0003800000 */
.L_x_16658:
[----:B------:R-:W0:Y:S02]  /*eb30*/  F2I.FTZ.TRUNC.NTZ R0, R0 ;  /* 0x0000000000007305 */ /* 0x000e24000021f100 */
[----:B0-----:R-:W-:Y:S01]  /*eb40*/  PRMT R19, R0, 0x7610, R19 ;  /* 0x0000761000137816 */ /* 0x001fe20000000013 */
[----:B------:R-:W-:Y:S06]  /*eb50*/  BRA `(.L_x_16643) ;  /* 0x0000000400107947 */ /* 0x000fec0003800000 */
.L_x_16656:
        /* <DEDUP_REMOVED lines=21> */
.L_x_16665:
[----:B------:R-:W-:Y:S05]  /*ecb0*/  BSYNC B1 ;  /* 0x0000000000017941 */ /* 0x000fea0003800000 */
.L_x_16664:
[----:B------:R-:W-:Y:S01]  /*ecc0*/  LEA R3, R0, 0x37800000, 0x17 ;  /* 0x3780000000037811 */ /* 0x000fe200078eb8ff */
[----:B------:R-:W-:-:S05]  /*ecd0*/  IMAD.SHL.U32 R0, R2, 0x200000, RZ ;  /* 0x0020000002007824 */ /* 0x000fca00078e00ff */
[----:B------:R-:W-:-:S07]  /*ece0*/  LOP3.LUT R0, R3, R0, R4, 0xfe, !PT ;  /* 0x0000000003007212 */ /* 0x000fce00078efe04 */
.L_x_16663:
[----:B------:R-:W-:Y:S05]  /*ecf0*/  BSYNC B0 ;  /* 0x0000000000007941 */ /* 0x000fea0003800000 */
.L_x_16662:
[----:B------:R-:W0:Y:S02]  /*ed00*/  F2I.FTZ.TRUNC.NTZ R0, R0 ;  /* 0x0000000000007305 */ /* 0x000e24000021f100 */
[----:B0-----:R-:W-:Y:S01]  /*ed10*/  PRMT R19, R0, 0x7610, R19 ;  /* 0x0000761000137816 */ /* 0x001fe20000000013 */
[----:B------:R-:W-:Y:S06]  /*ed20*/  BRA `(.L_x_16643) ;  /* 0x00000000009c7947 */ /* 0x000fec0003800000 */
.L_x_16655:
        /* <DEDUP_REMOVED lines=14> */
.L_x_16669:
[----:B------:R-:W-:Y:S05]  /*ee10*/  BSYNC B0 ;  /* 0x0000000000007941 */ /* 0x000fea0003800000 */
.L_x_16668:
[----:B------:R-:W0:Y:S02]  /*ee20*/  F2I.FTZ.TRUNC.NTZ R0, R0 ;  /* 0x0000000000007305 */ /* 0x000e24000021f100 */
[----:B0-----:R-:W-:Y:S01]  /*ee30*/  PRMT R19, R0, 0x7610, R19 ;  /* 0x0000761000137816 */ /* 0x001fe20000000013 */
[----:B------:R-:W-:Y:S06]  /*ee40*/  BRA `(.L_x_16643) ;  /* 0x0000000000547947 */ /* 0x000fec0003800000 */
.L_x_16642:
        /* <DEDUP_REMOVED lines=16> */
.L_x_16670:
[----:B------:R-:W-:Y:S01]  /*ef50*/  PRMT R19, RZ, 0x7610, R19 ;  /* 0x00007610ff137816 */ /* 0x000fe20000000013 */
[----:B------:R-:W-:Y:S06]  /*ef60*/  BRA `(.L_x_16643) ;  /* 0x00000000000c7947 */ /* 0x000fec0003800000 */
.L_x_16667:
[----:B------:R2:W5:Y:S01]  /*ef70*/  LDG.E.U8 R19, desc[UR36][R2.64] ;  /* 0x0000002402137981 */ /* 0x000562000c1e1100 */
[----:B------:R-:W-:Y:S05]  /*ef80*/  BRA `(.L_x_16643) ;  /* 0x0000000000047947 */ /* 0x000fea0003800000 */
.L_x_16666:
[----:B------:R3:W5:Y:S02]  /*ef90*/  LDG.E.U8 R19, desc[UR36][R2.64] ;  /* 0x0000002402137981 */ /* 0x000764000c1e1100 */
.L_x_16643:
        /* <DEDUP_REMOVED lines=17> */
.L_x_16674:
[----:B------:R1:W5:Y:S01]  /*f0b0*/  LDG.E.U8 R0, desc[UR36][R2.64] ;  /* 0x0000002402007981 */ /* 0x000362000c1e1100 */
[----:B------:R-:W-:Y:S05]  /*f0c0*/  BRA `(.L_x_16676) ;  /* 0x0000000c00547947 */ /* 0x000fea0003800000 */
.L_x_16673:
        /* <DEDUP_REMOVED lines=8> */
.L_x_16678:
[----:B------:R3:W5:Y:S01]  /*f150*/  LDG.E.U8 R0, desc[UR36][R2.64] ;  /* 0x0000002402007981 */ /* 0x000762000c1e1100 */
[----:B------:R-:W-:Y:S05]  /*f160*/  BRA `(.L_x_16676) ;  /* 0x0000000c002c7947 */ /* 0x000fea0003800000 */
.L_x_16677:
[----:B------:R4:W5:Y:S01]  /*f170*/  LDG.E.U16 R0, desc[UR36][R2.64] ;  /* 0x0000002402007981 */ /* 0x000962000c1e1500 */
[----:B------:R-:W-:Y:S05]  /*f180*/  BRA `(.L_x_16676) ;  /* 0x0000000c00247947 */ /* 0x000fea0003800000 */
.L_x_16672:
        /* <DEDUP_REMOVED lines=9> */
.L_x_16680:
[----:B------:R-:W2:Y:S02]  /*f220*/  LDG.E.U16 R4, desc[UR36][R2.64] ;  /* 0x0000002402047981 */ /* 0x000ea4000c1e1500 */
[----:B--2---:R-:W-:-:S06]  /*f230*/  HADD2.F32 R4, -RZ, R4.H0_H0 ;  /* 0x20000004ff047230 */ /* 0x004fcc0000004100 */
[----:B------:R-:W0:Y:S02]  /*f240*/  F2I.FTZ.TRUNC.NTZ R4, R4 ;  /* 0x0000000400047305 */ /* 0x000e24000021f100 */
[----:B0-----:R-:W-:Y:S01]  /*f250*/  PRMT R0, R4, 0x7610, R0 ;  /* 0x0000761004007816 */ /* 0x001fe20000000000 */
[----:B------:R-:W-:Y:S06]  /*f260*/  BRA `(.L_x_16676) ;  /* 0x0000000800ec7947 */ /* 0x000fec0003800000 */
.L_x_16679:
        /* <DEDUP_REMOVED lines=9> */
.L_x_16682:
[----:B------:R-:W2:Y:S02]  /*f300*/  LDG.E.U16 R2, desc[UR36][R2.64] ;  /* 0x0000002402027981 */ /* 0x000ea4000c1e1500 */
[----:B--2---:R-:W-:-:S06]  /*f310*/  HADD2.F32 R4, -RZ, R2.H0_H0 ;  /* 0x20000002ff047230 */ /* 0x004fcc0000004100 */
[----:B------:R-:W0:Y:S02]  /*f320*/  F2I.FTZ.TRUNC.NTZ R4, R4 ;  /* 0x0000000400047305 */ /* 0x000e24000021f100 */
[----:B0-----:R-:W-:Y:S01]  /*f330*/  PRMT R0, R4, 0x7610, R0 ;  /* 0x0000761004007816 */ /* 0x001fe20000000000 */
[----:B------:R-:W-:Y:S06]  /*f340*/  BRA `(.L_x_16676) ;  /* 0x0000000800b47947 */ /* 0x000fec0003800000 */
.L_x_16681:
[----:B------:R-:W2:Y:S02]  /*f350*/  LDG.E.64 R2, desc[UR36][R2.64] ;  /* 0x0000002402027981 */ /* 0x000ea4000c1e1b00 */
[----:B--2---:R0:W1:Y:S01]  /*f360*/  F2I.F64.TRUNC R0, R2 ;  /* 0x0000000200007311 */ /* 0x004062000030d100 */
[----:B------:R-:W-:Y:S05]  /*f370*/  BRA `(.L_x_16676) ;  /* 0x0000000800a87947 */ /* 0x000fea0003800000 */
.L_x_16671:
        /* <DEDUP_REMOVED lines=12> */
.L_x_16685:
[----:B------:R-:W2:Y:S02]  /*f440*/  LDG.E.64 R2, desc[UR36][R2.64] ;  /* 0x0000002402027981 */ /* 0x000ea4000c1e1b00 */
[----:B--2---:R0:W1:Y:S01]  /*f450*/  F2I.F64.TRUNC R0, R2 ;  /* 0x0000000200007311 */ /* 0x004062000030d100 */
[----:B------:R-:W-:Y:S05]  /*f460*/  BRA `(.L_x_16676) ;  /* 0x00000008006c7947 */ /* 0x000fea0003800000 */
.L_x_16684:
        /* <DEDUP_REMOVED lines=28> */
.L_x_16687:
        /* <DEDUP_REMOVED lines=15> */
.L_x_16686:
[----:B------:R-:W2:Y:S02]  /*f720*/  LDG.E.U16 R4, desc[UR36][R2.64] ;  /* 0x0000002402047981 */ /* 0x000ea4000c1e1500 */
[----:B--2---:R-:W-:-:S06]  /*f730*/  IMAD.U32 R4, R4, 0x10000, RZ ;  /* 0x0001000004047824 */ /* 0x004fcc00078e00ff */
[----:B------:R-:W0:Y:S02]  /*f740*/  F2I.FTZ.TRUNC.NTZ R4, R4 ;  /* 0x0000000400047305 */ /* 0x000e24000021f100 */
[----:B0-----:R-:W-:Y:S01]  /*f750*/  PRMT R0, R4, 0x7610, R0 ;  /* 0x0000761004007816 */ /* 0x001fe20000000000 */
[----:B------:R-:W-:Y:S06]  /*f760*/  BRA `(.L_x_16676) ;  /* 0x0000000400ac7947 */ /* 0x000fec0003800000 */
.L_x_16683:
        /* <DEDUP_REMOVED lines=10> */
.L_x_16690:
        /* <DEDUP_REMOVED lines=21> */
.L_x_16694:
[----:B------:R-:W-:Y:S05]  /*f960*/  BSYNC B1 ;  /* 0x0000000000017941 */ /* 0x000fea0003800000 */
.L_x_16693:
[----:B------:R-:W-:Y:S01]  /*f970*/  IMAD.SHL.U32 R2, R2, 0x100000, RZ ;  /* 0x0010000002027824 */ /* 0x000fe200078e00ff */
[----:B------:R-:W-:-:S04]  /*f980*/  LEA R3, R0, 0x3b800000, 0x17 ;  /* 0x3b80000000037811 */ /* 0x000fc800078eb8ff */
[----:B------:R-:W-:-:S07]  /*f990*/  LOP3.LUT R4, R3, R2, R4, 0xfe, !PT ;  /* 0x0000000203047212 */ /* 0x000fce00078efe04 */
.L_x_16692:
[----:B------:R-:W-:Y:S05]  /*f9a0*/  BSYNC B0 ;  /* 0x0000000000007941 */ /* 0x000fea0003800000 */
.L_x_16691:
[----:B------:R-:W0:Y:S02]  /*f9b0*/  F2I.FTZ.TRUNC.NTZ R4, R4 ;  /* 0x0000000400047305 */ /* 0x000e24000021f100 */
[----:B0-----:R-:W-:Y:S01]  /*f9c0*/  PRMT R0, R4, 0x7610, R0 ;  /* 0x0000761004007816 */ /* 0x001fe20000000000 */
[----:B------:R-:W-:Y:S06]  /*f9d0*/  BRA `(.L_x_16676) ;  /* 0x0000000400107947 */ /* 0x000fec0003800000 */
.L_x_16689:
        /* <DEDUP_REMOVED lines=21> */
.L_x_16698:
[----:B------:R-:W-:Y:S05]  /*fb30*/  BSYNC B1 ;  /* 0x0000000000017941 */ /* 0x000fea0003800000 */
.L_x_16697:
[----:B------:R-:W-:Y:S01]  /*fb40*/  IMAD.SHL.U32 R2, R2, 0x200000, RZ ;  /* 0x0020000002027824 */ /* 0x000fe200078e00ff */
[----:B------:R-:W-:-:S04]  /*fb50*/  LEA R3, R0, 0x37800000, 0x17 ;  /* 0x3780000000037811 */ /* 0x000fc800078eb8ff */
[----:B------:R-:W-:-:S07]  /*fb60*/  LOP3.LUT R4, R3, R2, R4, 0xfe, !PT ;  /* 0x0000000203047212 */ /* 0x000fce00078efe04 */
.L_x_16696:
[----:B------:R-:W-:Y:S05]  /*fb70*/  BSYNC B0 ;  /* 0x0000000000007941 */ /* 0x000fea0003800000 */
.L_x_16695:
[----:B------:R-:W0:Y:S02]  /*fb80*/  F2I.FTZ.TRUNC.NTZ R4, R4 ;  /* 0x0000000400047305 */ /* 0x000e24000021f100 */
[----:B0-----:R-:W-:Y:S01]  /*fb90*/  PRMT R0, R4, 0x7610, R0 ;  /* 0x0000761004007816 */ /* 0x001fe20000000000 */
[----:B------:R-:W-:Y:S06]  /*fba0*/  BRA `(.L_x_16676) ;  /* 0x00000000009c7947 */ /* 0x000fec0003800000 */
.L_x_16688:
        /* <DEDUP_REMOVED lines=14> */
.L_x_16702:
[----:B------:R-:W-:Y:S05]  /*fc90*/  BSYNC B0 ;  /* 0x0000000000007941 */ /* 0x000fea0003800000 */
.L_x_16701:
[----:B------:R-:W0:Y:S02]  /*fca0*/  F2I.FTZ.TRUNC.NTZ R4, R4 ;  /* 0x0000000400047305 */ /* 0x000e24000021f100 */
[----:B0-----:R-:W-:Y:S01]  /*fcb0*/  PRMT R0, R4, 0x7610, R0 ;  /* 0x0000761004007816 */ /* 0x001fe20000000000 */
[----:B------:R-:W-:Y:S06]  /*fcc0*/  BRA `(.L_x_16676) ;  /* 0x0000000000547947 */ /* 0x000fec0003800000 */
.L_x_16675:
        /* <DEDUP_REMOVED lines=16> */
.L_x_16703:
[----:B------:R-:W-:Y:S01]  /*fdd0*/  PRMT R0, RZ, 0x7610, R0 ;  /* 0x00007610ff007816 */ /* 0x000fe20000000000 */
[----:B------:R-:W-:Y:S06]  /*fde0*/  BRA `(.L_x_16676) ;  /* 0x00000000000c7947 */ /* 0x000fec0003800000 */
.L_x_16700:
[----:B------:R0:W5:Y:S01]  /*fdf0*/  LDG.E.U8 R0, desc[UR36][R2.64] ;  /* 0x0000002402007981 */ /* 0x000162000c1e1100 */
[----:B------:R-:W-:Y:S05]  /*fe00*/  BRA `(.L_x_16676) ;  /* 0x0000000000047947 */ /* 0x000fea0003800000 */
.L_x_16699:
[----:B------:R0:W5:Y:S02]  /*fe10*/  LDG.E.U8 R0, desc[UR36][R2.64] ;  /* 0x0000002402007981 */ /* 0x000164000c1e1100 */
.L_x_16676:
        /* <DEDUP_REMOVED lines=19> */
.L_x_16707:
[----:B------:R-:W-:Y:S01]  /*ff50*/  STG.E.U8 desc[UR36][R16.64], R5 ;  /* 0x0000000510007986 */ /* 0x000fe2000c101124 */
[----:B------:R-:W-:Y:S05]  /*ff60*/  EXIT ;  /* 0x000000000000794d */ /* 0x000fea0003800000 */
.L_x_16706:
        /* <DEDUP_REMOVED lines=12> */
.L_x_16710:
[----:B------:R-:W-:-:S04]  /*10030*/  LOP3.LUT R5, R5, 0xffff, RZ, 0xc0, !PT ;  /* 0x0000ffff05057812 */ /* 0x000fc800078ec0ff */
[----:B------:R-:W-:-:S05]  /*10040*/  PRMT R3, R5, 0x8880, RZ ;  /* 0x0000888005037816 */ /* 0x000fca00000000ff */
[----:B------:R-:W-:Y:S01]  /*10050*/  STG.E desc[UR36][R16.64], R3 ;  /* 0x0000000310007986 */ /* 0x000fe2000c101924 */
[----:B------:R-:W-:Y:S05]  /*10060*/  EXIT ;  /* 0x000000000000794d */ /* 0x000fea0003800000 */
.L_x_16709:
[----:B------:R-:W-:-:S04]  /*10070*/  PRMT R3, R5, 0x8880, RZ ;  /* 0x0000888005037816 */ /* 0x000fc800000000ff */
[----:B------:R-:W-:-:S05]  /*10080*/  PRMT R3, R3, 0x7710, RZ ;  /* 0x0000771003037816 */ /* 0x000fca00000000ff */
[----:B------:R-:W-:Y:S01]  /*10090*/  STG.E.U16 desc[UR36][R16.64], R3 ;  /* 0x0000000310007986 */ /* 0x000fe2000c101524 */
[----:B------:R-:W-:Y:S05]  /*100a0*/  EXIT ;  /* 0x000000000000794d */ /* 0x000fea0003800000 */
.L_x_16705:
        /* <DEDUP_REMOVED lines=9> */
.L_x_16712:
[----:B------:R-:W0:Y:S02]  /*10140*/  I2F.S8 R0, R5 ;  /* 0x0000000500007306 */ /* 0x000e240000001400 */
[----:B0-----:R-:W-:-:S05]  /*10150*/  F2FP.F16.F32.PACK_AB R0, RZ, R0 ;  /* 0x00000000ff00723e */ /* 0x001fca00000000ff */
[----:B------:R-:W-:Y:S01]  /*10160*/  STG.E.U16 desc[UR36][R16.64], R0 ;  /* 0x0000000010007986 */ /* 0x000fe2000c101524 */
[----:B------:R-:W-:Y:S05]  /*10170*/  EXIT ;  /* 0x000000000000794d */ /* 0x000fea0003800000 */
.L_x_16711:
        /* <DEDUP_REMOVED lines=10> */
.L_x_16714:
[----:B------:R-:W0:Y:S02]  /*10220*/  I2F.S8 R5, R5 ;  /* 0x0000000500057306 */ /* 0x000e240000001400 */
[----:B0-----:R-:W-:-:S04]  /*10230*/  F2FP.F16.F32.PACK_AB R3, RZ, R5 ;  /* 0x00000005ff03723e */ /* 0x001fc800000000ff */
[----:B------:R-:W-:-:S05]  /*10240*/  PRMT R3, R3, 0x5410, RZ ;  /* 0x0000541003037816 */ /* 0x000fca00000000ff */
[----:B------:R-:W-:Y:S01]  /*10250*/  STG.E desc[UR36][R16.64], R3 ;  /* 0x0000000310007986 */ /* 0x000fe2000c101924 */
[----:B------:R-:W-:Y:S05]  /*10260*/  EXIT ;  /* 0x000000000000794d */ /* 0x000fea0003800000 */
.L_x_16713:
[----:B------:R-:W-:-:S04]  /*10270*/  PRMT R2, R5, 0x8880, RZ ;  /* 0x0000888005027816 */ /* 0x000fc800000000ff */
[----:B------:R-:W-:-:S06]  /*10280*/  PRMT R2, R2, 0x7710, RZ ;  /* 0x0000771002027816 */ /* 0x000fcc00000000ff */
[----:B------:R-:W0:Y:S02]  /*10290*/  I2F.F64.S16 R2, R2 ;  /* 0x0000000200027312 */ /* 0x000e240000101c00 */
[----:B0-----:R-:W-:Y:S01]  /*102a0*/  STG.E.64 desc[UR36][R16.64], R2 ;  /* 0x0000000210007986 */ /* 0x001fe2000c101b24 */
[----:B------:R-:W-:Y:S05]  /*102b0*/  EXIT ;  /* 0x000000000000794d */ /* 0x000fea0003800000 */
.L_x_16704:
        /* <DEDUP_REMOVED lines=12> */
.L_x_16717:
[----:B------:R-:W-:Y:S02]  /*10380*/  PRMT R4, R5, 0x8880, RZ ;  /* 0x0000888005047816 */ /* 0x000fe400000000ff */
[----:B------:R-:W-:Y:S02]  /*10390*/  CS2R R6, SRZ ;  /* 0x0000000000067805 */ /* 0x000fe4000001ff00 */
[----:B------:R-:W-:-:S06]  /*103a0*/  PRMT R4, R4, 0x7710, RZ ;  /* 0x0000771004047816 */ /* 0x000fcc00000000ff */
[----:B------:R-:W0:Y:S02]  /*103b0*/  I2F.F64.S16 R4, R4 ;  /* 0x0000000400047312 */ /* 0x000e240000101c00 */
[----:B0-----:R-:W-:Y:S01]  /*103c0*/  STG.E.128 desc[UR36][R16.64], R4 ;  /* 0x0000000410007986 */ /* 0x001fe2000c101d24 */
[----:B------:R-:W-:Y:S05]  /*103d0*/  EXIT ;  /* 0x000000000000794d */ /* 0x000fea0003800000 */
.L_x_16716:
        /* <DEDUP_REMOVED lines=21> */
.L_x_16721:
[----:B------:R-:W-:Y:S05]  /*10530*/  BSYNC B0 ;  /* 0x0000000000007941 */ /* 0x000fea0003800000 */
.L_x_16720:
[----:B------:R-:W-:-:S05]  /*10540*/  LOP3.LUT R3, R0, R3, RZ, 0xfc, !PT ;  /* 0x0000000300037212 */ /* 0x000fca00078efcff */
[----:B------:R-:W-:Y:S01]  /*10550*/  STG.E.U8 desc[UR36][R16.64], R3 ;  /* 0x0000000310007986 */ /* 0x000fe2000c101124 */
[----:B------:R-:W-:Y:S05]  /*10560*/  EXIT ;  /* 0x000000000000794d */ /* 0x000fea0003800000 */
.L_x_16719:
        /* <DEDUP_REMOVED lines=13> */
.L_x_16723:
[----:B------:R-:W-:Y:S01]  /*10640*/  IMAD.MOV.U32 R0, RZ, RZ, 0x7f ;  /* 0x0000007fff007424 */ /* 0x000fe200078e00ff */
[----:B------:R-:W-:-:S04]  /*10650*/  ISETP.GT.U32.AND P0, PT, R2, 0x7f800000, PT ;  /* 0x7f8000000200780c */ /* 0x000fc80003f04070 */
[----:B------:R-:W-:-:S09]  /*10660*/  SEL R0, R0, 0x7c, P0 ;  /* 0x0000007c00007807 */ /* 0x000fd20000000000 */
.L_x_16724:
[----:B------:R-:W-:Y:S05]  /*10670*/  BSYNC B0 ;  /* 0x0000000000007941 */ /* 0x000fea0003800000 */
.L_x_16722:
[----:B------:R-:W-:-:S04]  /*10680*/  LOP3.LUT R2, R5, 0x80000000, RZ, 0xc0, !PT ;  /* 0x8000000005027812 */ /* 0x000fc800078ec0ff */
[----:B------:R-:W-:-:S04]  /*10690*/  SHF.R.U32.HI R3, RZ, 0x18, R2 ;  /* 0x00000018ff037819 */ /* 0x000fc80000011602 */
[----:B------:R-:W-:-:S05]  /*106a0*/  LOP3.LUT R3, R0, R3, RZ, 0xfc, !PT ;  /* 0x0000000300037212 */ /* 0x000fca00078efcff */
[----:B------:R-:W-:Y:S01]  /*106b0*/  STG.E.U8 desc[UR36][R16.64], R3 ;  /* 0x0000000310007986 */ /* 0x000fe2000c101124 */
[----:B------:R-:W-:Y:S05]  /*106c0*/  EXIT ;  /* 0x000000000000794d */ /* 0x000fea0003800000 */
.L_x_16718:
[----:B------:R-:W0:Y:S02]  /*106d0*/  I2F.S8 R0, R5 ;  /* 0x0000000500007306 */ /* 0x000e240000001400 */
[----:B0-----:R-:W-:-:S05]  /*106e0*/  F2FP.BF16.F32.PACK_AB R0, RZ, R0 ;  /* 0x00000000ff00723e */ /* 0x001fca00000010ff */
[----:B------:R-:W-:Y:S01]  /*106f0*/  STG.E.U16 desc[UR36][R16.64], R0 ;  /* 0x0000000010007986 */ /* 0x000fe2000c101524 */
[----:B------:R-:W-:Y:S05]  /*10700*/  EXIT ;  /* 0x000000000000794d */ /* 0x000fea0003800000 */
.L_x_16715:
        /* <DEDUP_REMOVED lines=12> */
.L_x_16727:
        /* <DEDUP_REMOVED lines=17> */
.L_x_16730:
[----:B------:R-:W-:-:S04]  /*108e0*/  LOP3.LUT R2, R5, 0x80000000, RZ, 0xc0, !PT ;  /* 0x8000000005027812 */ /* 0x000fc800078ec0ff */
[----:B------:R-:W-:-:S04]  /*108f0*/  SHF.R.U32.HI R3, RZ, 0x18, R2 ;  /* 0x00000018ff037819 */ /* 0x000fc80000011602 */
[----:B------:R-:W-:-:S04]  /*10900*/  LOP3.LUT R0, R0, R3, RZ, 0xfc, !PT ;  /* 0x0000000300007212 */ /* 0x000fc800078efcff */
[----:B------:R-:W-:-:S07]  /*10910*/  PRMT R8, R0, 0x7610, R8 ;  /* 0x0000761000087816 */ /* 0x000fce0000000008 */
.L_x_16729:
[----:B------:R-:W-:Y:S05]  /*10920*/  BSYNC B0 ;  /* 0x0000000000007941 */ /* 0x000fea0003800000 */
.L_x_16728:
[----:B------:R-:W-:Y:S01]  /*10930*/  STG.E.U8 desc[UR36][R16.64], R8 ;  /* 0x0000000810007986 */ /* 0x000fe2000c101124 */
[----:B------:R-:W-:Y:S05]  /*10940*/  EXIT ;  /* 0x000000000000794d */ /* 0x000fea0003800000 */
.L_x_16726:
        /* <DEDUP_REMOVED lines=17> */
.L_x_16733:
[----:B------:R-:W-:-:S04]  /*10a60*/  LOP3.LUT R2, R5, 0x80000000, RZ, 0xc0, !PT ;  /* 0x8000000005027812 */ /* 0x000fc800078ec0ff */
[----:B------:R-:W-:-:S04]  /*10a70*/  SHF.R.U32.HI R3, RZ, 0x18, R2 ;  /* 0x00000018ff037819 */ /* 0x000fc80000011602 */
[----:B------:R-:W-:-:S04]  /*10a80*/  LOP3.LUT R0, R0, R3, RZ, 0xfc, !PT ;  /* 0x0000000300007212 */ /* 0x000fc800078efcff */
[----:B------:R-:W-:-:S07]  /*10a90*/  PRMT R8, R0, 0x7610, R8 ;  /* 0x0000761000087816 */ /* 0x000fce0000000008 */
.L_x_16732:
[----:B------:R-:W-:Y:S05]  /*10aa0*/  BSYNC B0 ;  /* 0x0000000000007941 */ /* 0x000fea0003800000 */
.L_x_16731:
[----:B------:R-:W-:Y:S01]  /*10ab0*/  STG.E.U8 desc[UR36][R16.64], R8 ;  /* 0x0000000810007986 */ /* 0x000fe2000c101124 */
[----:B------:R-:W-:Y:S05]  /*10ac0*/  EXIT ;  /* 0x000000000000794d */ /* 0x000fea0003800000 */
.L_x_16725:
        /* <DEDUP_REMOVED lines=22> */
.L_x_16708:
        /* <DEDUP_REMOVED lines=16> */
.L_x_16736:
[----:B------:R-:W-:Y:S05]  /*10d30*/  EXIT ;  /* 0x000000000000794d */ /* 0x000fea0003800000 */
.L_x_16735:
[----:B------:R-:W-:-:S04]  /*10d40*/  LOP3.LUT R5, R5, 0xffff, RZ, 0xc0, !PT ;  /* 0x0000ffff05057812 */ /* 0x000fc800078ec0ff */
[----:B------:R-:W-:-:S05]  /*10d50*/  PRMT R5, R5, 0x8880, RZ ;  /* 0x0000888005057816 */ /* 0x000fca00000000ff */
[----:B------:R-:W-:-:S05]  /*10d60*/  IMAD.MOV.U32 R2, RZ, RZ, R5 ;  /* 0x000000ffff027224 */ /* 0x000fca00078e0005 */
[----:B------:R-:W-:-:S05]  /*10d70*/  SHF.R.S32.HI R3, RZ, 0x1f, R2 ;  /* 0x0000001fff037819 */ /* 0x000fca0000011402 */
[----:B------:R-:W-:Y:S01]  /*10d80*/  STG.E.64 desc[UR36][R16.64], R2 ;  /* 0x0000000210007986 */ /* 0x000fe2000c101b24 */
[----:B------:R-:W-:Y:S05]  /*10d90*/  EXIT ;  /* 0x000000000000794d */ /* 0x000fea0003800000 */
.L_x_16734:
[----:B------:R-:W-:-:S04]  /*10da0*/  LOP3.LUT R5, R5, 0xffff, RZ, 0xc0, !PT ;  /* 0x0000ffff05057812 */ /* 0x000fc800078ec0ff */
[----:B------:R-:W-:-:S05]  /*10db0*/  PRMT R3, R5, 0x8880, RZ ;  /* 0x0000888005037816 */ /* 0x000fca00000000ff */
[----:B------:R-:W-:Y:S01]  /*10dc0*/  STG.E desc[UR36][R16.64], R3 ;  /* 0x0000000310007986 */ /* 0x000fe2000c101924 */
[----:B------:R-:W-:Y:S05]  /*10dd0*/  EXIT ;  /* 0x000000000000794d */ /* 0x000fea0003800000 */
.L_x_16737:
        /* <DEDUP_REMOVED lines=10> */
.L_x_32183:


//--------------------- .text._ZN2at6native27unrolled_elementwise_kernelINS0_13BinaryFunctorIaaaZZZNS0_21heaviside_kernel_cudaERNS_18TensorIteratorBaseEENKUlvE_clEvENKUlvE0_clEvEUlaaE_EESt5arrayIPcLm3EELi4E23TrivialOffsetCalculatorILi2EjESC_ILi1EjENS0_6memory12LoadWithCastILi2EEENSF_13StoreWithCastILi1EEEEEviT_T0_T2_T3_T4_T5_ --------------------------
	.section	.text._ZN2at6native27unrolled_elementwise_kernelINS0_13BinaryFunctorIaaaZZZNS0_21heaviside_kernel_cudaERNS_18TensorIteratorBaseEENKUlvE_clEvENKUlvE0_clEvEUlaaE_EESt5arrayIPcLm3EELi4E23TrivialOffsetCalculatorILi2EjESC_ILi1EjENS0_6memory12LoadWithCastILi2EEENSF_13StoreWithCastILi1EEEEEviT_T0_T2_T3_T4_T5_,"ax",@progbits
	.align	128
        .global         _ZN2at6native27unrolled_elementwise_kernelINS0_13BinaryFunctorIaaaZZZNS0_21heaviside_kernel_cudaERNS_18TensorIteratorBaseEENKUlvE_clEvENKUlvE0_clEvEUlaaE_EESt5arrayIPcLm3EELi4E23TrivialOffsetCalculatorILi2EjESC_ILi1EjENS0_6memory12LoadWithCastILi2EEENSF_13StoreWithCastILi1EEEEEviT_T0_T2_T3_T4_T5_
        .type           _ZN2at6native27unrolled_elementwise_kernelINS0_13BinaryFunctorIaaaZZZNS0_21heaviside_kernel_cudaERNS_18TensorIteratorBaseEENKUlvE_clEvENKUlvE0_clEvEUlaaE_EESt5arrayIPcLm3EELi4E23TrivialOffsetCalculatorILi2EjESC_ILi1EjENS0_6memory12LoadWithCastILi2EEENSF_13StoreWithCastILi1EEEEEviT_T0_T2_T3_T4_T5_,@function
        .size           _ZN2at6native27unrolled_elementwise_kernelINS0_13BinaryFunctorIaaaZZZNS0_21heaviside_kernel_cudaERNS_18TensorIteratorBaseEENKUlvE_clEvENKUlvE0_clEvEUlaaE_EESt5arrayIPcLm3EELi4E23TrivialOffsetCalculatorILi2EjESC_ILi1EjENS0_6memory12LoadWithCastILi2EEENSF_13StoreWithCastILi1EEEEEviT_T0_T2_T3_T4_T5_,(.L_x_32184 - _ZN2at6native27unrolled_elementwise_kernelINS0_13BinaryFunctorIaaaZZZNS0_21heaviside_kernel_cudaERNS_18TensorIteratorBaseEENKUlvE_clEvENKUlvE0_clEvEUlaaE_EESt5arrayIPcLm3EELi4E23TrivialOffsetCalculatorILi2EjESC_ILi1EjENS0_6memory12LoadWithCastILi2EEENSF_13StoreWithCastILi1EEEEEviT_T0_T2_T3_T4_T5_)
        .other          _ZN2at6native27unrolled_elementwise_kernelINS0_13BinaryFunctorIaaaZZZNS0_21heaviside_kernel_cudaERNS_18TensorIteratorBaseEENKUlvE_clEvENKUlvE0_clEvEUlaaE_EESt5arrayIPcLm3EELi4E23TrivialOffsetCalculatorILi2EjESC_ILi1EjENS0_6memory12LoadWithCastILi2EEENSF_13StoreWithCastILi1EEEEEviT_T0_T2_T3_T4_T5_,@"STO_CUDA_ENTRY STV_DEFAULT"
_ZN2at6native27unrolled_elementwise_kernelINS0_13BinaryFunctorIaaaZZZNS0_21heaviside_kernel_cudaERNS_18TensorIteratorBaseEENKUlvE_clEvENKUlvE0_clEvEUlaaE_EESt5arrayIPcLm3EELi4E23TrivialOffsetCalculatorILi2EjESC_ILi1EjENS0_6memory12LoadWithCastILi2EEENSF_13StoreWithCastILi1EEEEEviT_T0_T2_T3_T4_T5_:
.text._ZN2at6native27unrolled_elementwise_kernelINS0_13BinaryFunctorIaaaZZZNS0_21heaviside_kernel_cudaERNS_18TensorIteratorBaseEENKUlvE_clEvENKUlvE0_clEvEUlaaE_EESt5arrayIPcLm3EELi4E23TrivialOffsetCalculatorILi2EjESC_ILi1EjENS0_6memory12LoadWithCastILi2EEENSF_13StoreWithCastILi1EEEEEviT_T0_T2_T3_T4_T5_:
        /* <DEDUP_REMOVED lines=33> */
.L_x_16743:
[----:B------:R3:W5:Y:S01]  /*0210*/  LDG.E.U8 R26, desc[UR36][R4.64] ;  /* 0x00000024041a7981 */ /* 0x000762000c1e1100 */
[----:B------:R-:W-:Y:S05]  /*0220*/  BRA `(.L_x_16745) ;  /* 0x0000000c00587947 */ /* 0x000fea0003800000 */
.L_x_16742:
        /* <DEDUP_REMOVED lines=8> */
.L_x_16747:
[----:B------:R1:W5:Y:S01]  /*02b0*/  LDG.E.U8 R26, desc[UR36][R4.64] ;  /* 0x00000024041a7981 */ /* 0x000362000c1e1100 */
[----:B------:R-:W-:Y:S05]  /*02c0*/  BRA `(.L_x_16745) ;  /* 0x0000000c00307947 */ /* 0x000fea0003800000 */
.L_x_16746:
[----:B------:R2:W5:Y:S01]  /*02d0*/  LDG.E.U16 R26, desc[UR36][R4.64] ;  /* 0x00000024041a7981 */ /* 0x000562000c1e1500 */
[----:B------:R-:W-:Y:S05]  /*02e0*/  BRA `(.L_x_16745) ;  /* 0x0000000c00287947 */ /* 0x000fea0003800000 */
.L_x_16741:
        /* <DEDUP_REMOVED lines=9> */
.L_x_16749:
[----:B------:R-:W2:Y:S02]  /*0380*/  LDG.E.U16 R0, desc[UR36][R4.64] ;  /* 0x0000002404007981 */ /* 0x000ea4000c1e1500 */
[----:B--2---:R-:W-:-:S06]  /*0390*/  HADD2.F32 R0, -RZ, R0.H0_H0 ;  /* 0x20000000ff007230 */ /* 0x004fcc0000004100 */
[----:B------:R-:W0:Y:S02]  /*03a0*/  F2I.FTZ.TRUNC.NTZ R0, R0 ;  /* 0x0000000000007305 */ /* 0x000e24000021f100 */
[----:B0-----:R-:W-:Y:S01]  /*03b0*/  PRMT R26, R0, 0x7610, R26 ;  /* 0x00007610001a7816 */ /* 0x001fe2000000001a */
[----:B------:R-:W-:Y:S06]  /*03c0*/  BRA `(.L_x_16745) ;  /* 0x0000000800f07947 */ /* 0x000fec0003800000 */
.L_x_16748:
        /* <DEDUP_REMOVED lines=9> */
.L_x_16751:
[----:B------:R-:W2:Y:S02]  /*0460*/  LDG.E.U16 R4, desc[UR36][R4.64] ;  /* 0x0000002404047981 */ /* 0x000ea4000c1e1500 */
[----:B--2---:R-:W-:-:S06]  /*0470*/  HADD2.F32 R0, -RZ, R4.H0_H0 ;  /* 0x20000004ff007230 */ /* 0x004fcc0000004100 */
[----:B------:R-:W0:Y:S02]  /*0480*/  F2I.FTZ.TRUNC.NTZ R0, R0 ;  /* 0x0000000000007305 */ /* 0x000e24000021f100 */
[----:B0-----:R-:W-:Y:S01]  /*0490*/  PRMT R26, R0, 0x7610, R26 ;  /* 0x00007610001a7816 */ /* 0x001fe2000000001a */
[----:B------:R-:W-:Y:S06]  /*04a0*/  BRA `(.L_x_16745) ;  /* 0x0000000800b87947 */ /* 0x000fec0003800000 */
.L_x_16750:
[----:B------:R-:W2:Y:S02]  /*04b0*/  LDG.E.64 R4, desc[UR36][R4.64] ;  /* 0x0000002404047981 */ /* 0x000ea4000c1e1b00 */
[----:B--2---:R0:W1:Y:S01]  /*04c0*/  F2I.F64.TRUNC R26, R4 ;  /* 0x00000004001a7311 */ /* 0x004062000030d100 */
[----:B------:R-:W-:Y:S05]  /*04d0*/  BRA `(.L_x_16745) ;  /* 0x0000000800ac7947 */ /* 0x000fea0003800000 */
.L_x_16740:
        /* <DEDUP_REMOVED lines=12> */
.L_x_16754:
[----:B------:R-:W2:Y:S02]  /*05a0*/  LDG.E.64 R4, desc[UR36][R4.64] ;  /* 0x0000002404047981 */ /* 0x000ea4000c1e1b00 */
[----:B--2---:R0:W1:Y:S01]  /*05b0*/  F2I.F64.TRUNC R26, R4 ;  /* 0x00000004001a7311 */ /* 0x004062000030d100 */
[----:B------:R-:W-:Y:S05]  /*05c0*/  BRA `(.L_x_16745) ;  /* 0x0000000800707947 */ /* 0x000fea0003800000 */
.L_x_16753:
        /* <DEDUP_REMOVED lines=28> */
.L_x_16756:
        /* <DEDUP_REMOVED lines=16> */
.L_x_16755:
[----:B------:R-:W2:Y:S02]  /*0890*/  LDG.E.U16 R0, desc[UR36][R4.64] ;  /* 0x0000002404007981 */ /* 0x000ea4000c1e1500 */
[----:B--2---:R-:W-:-:S06]  /*08a0*/  IMAD.U32 R0, R0, 0x10000, RZ ;  /* 0x0001000000007824 */ /* 0x004fcc00078e00ff */
[----:B------:R-:W0:Y:S02]  /*08b0*/  F2I.FTZ.TRUNC.NTZ R0, R0 ;  /* 0x0000000000007305 */ /* 0x000e24000021f100 */
[----:B0-----:R-:W-:Y:S01]  /*08c0*/  PRMT R26, R0, 0x7610, R26 ;  /* 0x00007610001a7816 */ /* 0x001fe2000000001a */
[----:B------:R-:W-:Y:S06]  /*08d0*/  BRA `(.L_x_16745) ;  /* 0x0000000400ac7947 */ /* 0x000fec0003800000 */
.L_x_16752:
        /* <DEDUP_REMOVED lines=10> */
.L_x_16759:
        /* <DEDUP_REMOVED lines=21> */
.L_x_16763:
[----:B------:R-:W-:Y:S05]  /*0ad0*/  BSYNC B1 ;  /* 0x0000000000017941 */ /* 0x000fea0003800000 */
.L_x_16762:
[----:B------:R-:W-:Y:S01]  /*0ae0*/  LEA R5, R0, 0x3b800000, 0x17 ;  /* 0x3b80000000057811 */ /* 0x000fe200078eb8ff */
[----:B------:R-:W-:-:S05]  /*0af0*/  IMAD.SHL.U32 R0, R3, 0x100000, RZ ;  /* 0x0010000003007824 */ /* 0x000fca00078e00ff */
[----:B------:R-:W-:-:S07]  /*0b00*/  LOP3.LUT R0, R5, R0, R6, 0xfe, !PT ;  /* 0x0000000005007212 */ /* 0x000fce00078efe06 */
.L_x_16761:
[----:B------:R-:W-:Y:S05]  /*0b10*/  BSYNC B0 ;  /* 0x0000000000007941 */ /* 0x000fea0003800000 */
.L_x_16760:
[----:B------:R-:W0:Y:S02]  /*0b20*/  F2I.FTZ.TRUNC.NTZ R0, R0 ;  /* 0x0000000000007305 */ /* 0x000e24000021f100 */
[----:B0-----:R-:W-:Y:S01]  /*0b30*/  PRMT R26, R0, 0x7610, R26 ;  /* 0x00007610001a7816 */ /* 0x001fe2000000001a */
[----:B------:R-:W-:Y:S06]  /*0b40*/  BRA `(.L_x_16745) ;  /* 0x0000000400107947 */ /* 0x000fec0003800000 */
.L_x_16758:
        /* <DEDUP_REMOVED lines=21> */
.L_x_16767:
[----:B------:R-:W-:Y:S05]  /*0ca0*/  BSYNC B1 ;  /* 0x0000000000017941 */ /* 0x000fea0003800000 */
.L_x_16766:
[----:B------:R-:W-:Y:S01]  /*0cb0*/  LEA R5, R0, 0x37800000, 0x17 ;  /* 0x3780000000057811 */ /* 0x000fe200078eb8ff */
[----:B------:R-:W-:-:S05]  /*0cc0*/  IMAD.SHL.U32 R0, R3, 0x200000, RZ ;  /* 0x0020000003007824 */ /* 0x000fca00078e00ff */
[----:B------:R-:W-:-:S07]  /*0cd0*/  LOP3.LUT R0, R5, R0, R6, 0xfe, !PT ;  /* 0x0000000005007212 */ /* 0x000fce00078efe06 */
.L_x_16765:
[----:B------:R-:W-:Y:S05]  /*0ce0*/  BSYNC B0 ;  /* 0x0000000000007941 */ /* 0x000fea0003800000 */
.L_x_16764:
[----:B------:R-:W0:Y:S02]  /*0cf0*/  F2I.FTZ.TRUNC.NTZ R0, R0 ;  /* 0x0000000000007305 */ /* 0x000e24000021f100 */
[----:B0-----:R-:W-:Y:S01]  /*0d00*/  PRMT R26, R0, 0x7610, R26 ;  /* 0x00007610001a7816 */ /* 0x001fe2000000001a */
[----:B------:R-:W-:Y:S06]  /*0d10*/  BRA `(.L_x_16745) ;  /* 0x00000000009c7947 */ /* 0x000fec0003800000 */
.L_x_16757:
        /* <DEDUP_REMOVED lines=14> */
.L_x_16771:
[----:B------:R-:W-:Y:S05]  /*0e00*/  BSYNC B0 ;  /* 0x0000000000007941 */ /* 0x000fea0003800000 */
.L_x_16770:
[----:B------:R-:W0:Y:S02]  /*0e10*/  F2I.FTZ.TRUNC.NTZ R0, R0 ;  /* 0x0000000000007305 */ /* 0x000e24000021f100 */
[----:B0-----:R-:W-:Y:S01]  /*0e20*/  PRMT R26, R0, 0x7610, R26 ;  /* 0x00007610001a7816 */ /* 0x001fe2000000001a */
[----:B------:R-:W-:Y:S06]  /*0e30*/  BRA `(.L_x_16745) ;  /* 0x0000000000547947 */ /* 0x000fec0003800000 */
.L_x_16744:
        /* <DEDUP_REMOVED lines=16> */
.L_x_16772:
[----:B------:R-:W-:Y:S01]  /*0f40*/  PRMT R26, RZ, 0x7610, R26 ;  /* 0x00007610ff1a7816 */ /* 0x000fe2000000001a */
[----:B------:R-:W-:Y:S06]  /*0f50*/  BRA `(.L_x_16745) ;  /* 0x00000000000c7947 */ /* 0x000fec0003800000 */
.L_x_16769:
[----:B------:R0:W5:Y:S01]  /*0f60*/  LDG.E.U8 R26, desc[UR36][R4.64] ;  /* 0x00000024041a7981 */ /* 0x000162000c1e1100 */
[----:B------:R-:W-:Y:S05]  /*0f70*/  BRA `(.L_x_16745) ;  /* 0x0000000000047947 */ /* 0x000fea0003800000 */
.L_x_16768:
[----:B------:R0:W5:Y:S02]  /*0f80*/  LDG.E.U8 R26, desc[UR36][R4.64] ;  /* 0x00000024041a7981 */ /* 0x000164000c1e1100 */
.L_x_16745:
        /* <DEDUP_REMOVED lines=18> */
.L_x_16776:
[----:B------:R1:W5:Y:S01]  /*10b0*/  LDG.E.U8 R24, desc[UR36][R4.64] ;  /* 0x0000002404187981 */ /* 0x000362000c1e1100 */
[----:B------:R-:W-:Y:S05]  /*10c0*/  BRA `(.L_x_16778) ;  /* 0x0000000c00547947 */ /* 0x000fea0003800000 */
.L_x_16775:
        /* <DEDUP_REMOVED lines=8> */
.L_x_16780:
[----:B------:R3:W5:Y:S01]  /*1150*/  LDG.E.U8 R24, desc[UR36][R4.64] ;  /* 0x0000002404187981 */ /* 0x000762000c1e1100 */
[----:B------:R-:W-:Y:S05]  /*1160*/  BRA `(.L_x_16778) ;  /* 0x0000000c002c7947 */ /* 0x000fea0003800000 */
.L_x_16779:
[----:B------:R2:W5:Y:S01]  /*1170*/  LDG.E.U16 R24, desc[UR36][R4.64] ;  /* 0x0000002404187981 */ /* 0x000562000c1e1500 */
[----:B------:R-:W-:Y:S05]  /*1180*/  BRA `(.L_x_16778) ;  /* 0x0000000c00247947 */ /* 0x000fea0003800000 */
.L_x_16774:
        /* <DEDUP_REMOVED lines=9> */
.L_x_16782:
[----:B------:R-:W2:Y:S02]  /*1220*/  LDG.E.U16 R0, desc[UR36][R4.64] ;  /* 0x0000002404007981 */ /* 0x000ea4000c1e1500 */
[----:B--2---:R-:W-:-:S06]  /*1230*/  HADD2.F32 R0, -RZ, R0.H0_H0 ;  /* 0x20000000ff007230 */ /* 0x004fcc0000004100 */
[----:B------:R-:W0:Y:S02]  /*1240*/  F2I.FTZ.TRUNC.NTZ R0, R0 ;  /* 0x0000000000007305 */ /* 0x000e24000021f100 */
[----:B0-----:R-:W-:Y:S01]  /*1250*/  PRMT R24, R0, 0x7610, R24 ;  /* 0x0000761000187816 */ /* 0x001fe20000000018 */
[----:B------:R-:W-:Y:S06]  /*1260*/  BRA `(.L_x_16778) ;  /* 0x0000000800ec7947 */ /* 0x000fec0003800000 */
.L_x_16781:
        /* <DEDUP_REMOVED lines=9> */
.L_x_16784:
[----:B------:R-:W2:Y:S02]  /*1300*/  LDG.E.U16 R4, desc[UR36][R4.64] ;  /* 0x0000002404047981 */ /* 0x000ea4000c1e1500 */
[----:B--2---:R-:W-:-:S06]  /*1310*/  HADD2.F32 R0, -RZ, R4.H0_H0 ;  /* 0x20000004ff007230 */ /* 0x004fcc0000004100 */
[----:B------:R-:W0:Y:S02]  /*1320*/  F2I.FTZ.TRUNC.NTZ R0, R0 ;  /* 0x0000000000007305 */ /* 0x000e24000021f100 */
[----:B0-----:R-:W-:Y:S01]  /*1330*/  PRMT R24, R0, 0x7610, R24 ;  /* 0x0000761000187816 */ /* 0x001fe20000000018 */
[----:B------:R-:W-:Y:S06]  /*1340*/  BRA `(.L_x_16778) ;  /* 0x0000000800b47947 */ /* 0x000fec0003800000 */
.L_x_16783:
[----:B------:R-:W2:Y:S02]  /*1350*/  LDG.E.64 R4, desc[UR36][R4.64] ;  /* 0x0000002404047981 */ /* 0x000ea4000c1e1b00 */
[----:B--2---:R0:W1:Y:S01]  /*1360*/  F2I.F64.TRUNC R24, R4 ;  /* 0x0000000400187311 */ /* 0x004062000030d100 */
[----:B------:R-:W-:Y:S05]  /*1370*/  BRA `(.L_x_16778) ;  /* 0x0000000800a87947 */ /* 0x000fea0003800000 */
.L_x_16773:
        /* <DEDUP_REMOVED lines=12> */
.L_x_16787:
[----:B------:R-:W2:Y:S02]  /*1440*/  LDG.E.64 R4, desc[UR36][R4.64] ;  /* 0x0000002404047981 */ /* 0x000ea4000c1e1b00 */
[----:B--2---:R0:W1:Y:S01]  /*1450*/  F2I.F64.TRUNC R24, R4 ;  /* 0x0000000400187311 */ /* 0x004062000030d100 */
[----:B------:R-:W-:Y:S05]  /*1460*/  BRA `(.L_x_16778) ;  /* 0x00000008006c7947 */ /* 0x000fea0003800000 */
.L_x_16786:
        /* <DEDUP_REMOVED lines=28> */
.L_x_16789:
        /* <DEDUP_REMOVED lines=15> */
.L_x_16788:
[----:B------:R-:W2:Y:S02]  /*1720*/  LDG.E.U16 R0, desc[UR36][R4.64] ;  /* 0x0000002404007981 */ /* 0x000ea4000c1e1500 */
[----:B--2---:R-:W-:-:S06]  /*1730*/  IMAD.U32 R0, R0, 0x10000, RZ ;  /* 0x0001000000007824 */ /* 0x004fcc00078e00ff */
[----:B------:R-:W0:Y:S02]  /*1740*/  F2I.FTZ.TRUNC.NTZ R0, R0 ;  /* 0x0000000000007305 */ /* 0x000e24000021f100 */
[----:B0-----:R-:W-:Y:S01]  /*1750*/  PRMT R24, R0, 0x7610, R24 ;  /* 0x0000761000187816 */ /* 0x001fe20000000018 */
[----:B------:R-:W-:Y:S06]  /*1760*/  BRA `(.L_x_16778) ;  /* 0x0000000400ac7947 */ /* 0x000fec0003800000 */
.L_x_16785:
        /* <DEDUP_REMOVED lines=10> */
.L_x_16792:
        /* <DEDUP_REMOVED lines=21> */
.L_x_16796:
[----:B------:R-:W-:Y:S05]  /*1960*/  BSYNC B1 ;  /* 0x0000000000017941 */ /* 0x000fea0003800000 */
.L_x_16795:
[----:B------:R-:W-:Y:S01]  /*1970*/  LEA R5, R0, 0x3b800000, 0x17 ;  /* 0x3b80000000057811 */ /* 0x000fe200078eb8ff */
[----:B------:R-:W-:-:S05]  /*1980*/  IMAD.SHL.U32 R0, R3, 0x100000, RZ ;  /* 0x0010000003007824 */ /* 0x000fca00078e00ff */
[----:B------:R-:W-:-:S07]  /*1990*/  LOP3.LUT R0, R5, R0, R6, 0xfe, !PT ;  /* 0x0000000005007212 */ /* 0x000fce00078efe06 */
.L_x_16794:
[----:B------:R-:W-:Y:S05]  /*19a0*/  BSYNC B0 ;  /* 0x0000000000007941 */ /* 0x000fea0003800000 */
.L_x_16793:
[----:B------:R-:W0:Y:S02]  /*19b0*/  F2I.FTZ.TRUNC.NTZ R0, R0 ;  /* 0x0000000000007305 */ /* 0x000e24000021f100 */
[----:B0-----:R-:W-:Y:S01]  /*19c0*/  PRMT R24, R0, 0x7610, R24 ;  /* 0x0000761000187816 */ /* 0x001fe20000000018 */
[----:B------:R-:W-:Y:S06]  /*19d0*/  BRA `(.L_x_16778) ;  /* 0x0000000400107947 */ /* 0x000fec0003800000 */
.L_x_16791:
        /* <DEDUP_REMOVED lines=21> */
.L_x_16800:
[----:B------:R-:W-:Y:S05]  /*1b30*/  BSYNC B1 ;  /* 0x0000000000017941 */ /* 0x000fea0003800000 */
.L_x_16799:
[----:B------:R-:W-:Y:S01]  /*1b40*/  LEA R5, R0, 0x37800000, 0x17 ;  /* 0x3780000000057811 */ /* 0x000fe200078eb8ff */
[----:B------:R-:W-:-:S05]  /*1b50*/  IMAD.SHL.U32 R0, R3, 0x200000, RZ ;  /* 0x0020000003007824 */ /* 0x000fca00078e00ff */
[----:B------:R-:W-:-:S07]  /*1b60*/  LOP3.LUT R0, R5, R0, R6, 0xfe, !PT ;  /* 0x0000000005007212 */ /* 0x000fce00078efe06 */
.L_x_16798:
[----:B------:R-:W-:Y:S05]  /*1b70*/  BSYNC B0 ;  /* 0x0000000000007941 */ /* 0x000fea0003800000 */
.L_x_16797:
[----:B------:R-:W0:Y:S02]  /*1b80*/  F2I.FTZ.TRUNC.NTZ R0, R0 ;  /* 0x0000000000007305 */ /* 0x000e24000021f100 */
[----:B0-----:R-:W-:Y:S01]  /*1b90*/  PRMT R24, R0, 0x7610, R24 ;  /* 0x0000761000187816 */ /* 0x001fe20000000018 */
[----:B------:R-:W-:Y:S06]  /*1ba0*/  BRA `(.L_x_16778) ;  /* 0x00000000009c7947 */ /* 0x000fec0003800000 */
.L_x_16790:
        /* <DEDUP_REMOVED lines=14> */
.L_x_16804:
[----:B------:R-:W-:Y:S05]  /*1c90*/  BSYNC B0 ;  /* 0x0000000000007941 */ /* 0x000fea0003800000 */
.L_x_16803:
[----:B------:R-:W0:Y:S02]  /*1ca0*/  F2I.FTZ.TRUNC.NTZ R0, R0 ;  /* 0x0000000000007305 */ /* 0x000e24000021f100 */
[----:B0-----:R-:W-:Y:S01]  /*1cb0*/  PRMT R24, R0, 0x7610, R24 ;  /* 0x0000761000187816 */ /* 0x001fe20000000018 */
[----:B------:R-:W-:Y:S06]  /*1cc0*/  BRA `(.L_x_16778) ;  /* 0x0000000000547947 */ /* 0x000fec0003800000 */
.L_x_16777:
        /* <DEDUP_REMOVED lines=16> */
.L_x_16805:
[----:B------:R-:W-:Y:S01]  /*1dd0*/  PRMT R24, RZ, 0x7610, R24 ;  /* 0x00007610ff187816 */ /* 0x000fe20000000018 */
[----:B------:R-:W-:Y:S06]  /*1de0*/  BRA `(.L_x_16778) ;  /* 0x00000000000c7947 */ /* 0x000fec0003800000 */
.L_x_16802:
[----:B------:R0:W5:Y:S01]  /*1df0*/  LDG.E.U8 R24, desc[UR36][R4.64] ;  /* 0x0000002404187981 */ /* 0x000162000c1e1100 */
[----:B------:R-:W-:Y:S05]  /*1e00*/  BRA `(.L_x_16778) ;  /* 0x0000000000047947 */ /* 0x000fea0003800000 */
.L_x_16801:
[----:B------:R0:W5:Y:S02]  /*1e10*/  LDG.E.U8 R24, desc[UR36][R4.64] ;  /* 0x0000002404187981 */ /* 0x000164000c1e1100 */
.L_x_16778:
[----:B------:R-:W2:Y:S02]  /*1e20*/  S2R R23, SR_TID.X ;  /* 0x0000000000177919 */ /* 0x000ea40000002100 */
[----:B--2---:R-:W-:-:S07]  /*1e30*/  VIADD R23, R23, 0x80 ;  /* 0x0000008017177836 */ /* 0x004fce0000000000 */
.L_x_16739:
[----:B------:R-:W-:Y:S05]  /*1e40*/  BSYNC B6 ;  /* 0x0000000000067941 */ /* 0x000fea0003800000 */
.L_x_16738:
        /* <DEDUP_REMOVED lines=23> */
.L_x_16811:
[----:B------:R0:W5:Y:S01]  /*1fc0*/  LDG.E.U8 R27, desc[UR36][R4.64] ;  /* 0x00000024041b7981 */ /* 0x000162000c1e1100 */
[----:B------:R-:W-:Y:S05]  /*1fd0*/  BRA `(.L_x_16813) ;  /* 0x0000000c00547947 */ /* 0x000fea0003800000 */
.L_x_16810:
        /* <DEDUP_REMOVED lines=8> */
.L_x_16815:
[----:B------:R0:W5:Y:S01]  /*2060*/  LDG.E.U8 R27, desc[UR36][R4.64] ;  /* 0x00000024041b7981 */ /* 0x000162000c1e1100 */
[----:B------:R-:W-:Y:S05]  /*2070*/  BRA `(.L_x_16813) ;  /* 0x0000000c002c7947 */ /* 0x000fea0003800000 */
.L_x_16814:
[----:B------:R0:W5:Y:S01]  /*2080*/  LDG.E.U16 R27, desc[UR36][R4.64] ;  /* 0x00000024041b7981 */ /* 0x000162000c1e1500 */
[----:B------:R-:W-:Y:S05]  /*2090*/  BRA `(.L_x_16813) ;  /* 0x0000000c00247947 */ /* 0x000fea0003800000 */
.L_x_16809:
        /* <DEDUP_REMOVED lines=9> */
.L_x_16817:
[----:B------:R-:W2:Y:S02]  /*2130*/  LDG.E.U16 R0, desc[UR36][R4.64] ;  /* 0x0000002404007981 */ /* 0x000ea4000c1e1500 */
[----:B--2---:R-:W-:-:S06]  /*2140*/  HADD2.F32 R0, -RZ, R0.H0_H0 ;  /* 0x20000000ff007230 */ /* 0x004fcc0000004100 */
[----:B------:R-:W0:Y:S02]  /*2150*/  F2I.FTZ.TRUNC.NTZ R0, R0 ;  /* 0x0000000000007305 */ /* 0x000e24000021f100 */
[----:B0-----:R-:W-:Y:S01]  /*2160*/  PRMT R27, R0, 0x7610, R27 ;  /* 0x00007610001b7816 */ /* 0x001fe2000000001b */
[----:B------:R-:W-:Y:S06]  /*2170*/  BRA `(.L_x_16813) ;  /* 0x0000000800ec7947 */ /* 0x000fec0003800000 */
.L_x_16816:
        /* <DEDUP_REMOVED lines=9> */
.L_x_16819:
[----:B------:R-:W2:Y:S02]  /*2210*/  LDG.E.U16 R4, desc[UR36][R4.64] ;  /* 0x0000002404047981 */ /* 0x000ea4000c1e1500 */
[----:B--2---:R-:W-:-:S06]  /*2220*/  HADD2.F32 R0, -RZ, R4.H0_H0 ;  /* 0x20000004ff007230 */ /* 0x004fcc0000004100 */
[----:B------:R-:W0:Y:S02]  /*2230*/  F2I.FTZ.TRUNC.NTZ R0, R0 ;  /* 0x0000000000007305 */ /* 0x000e24000021f100 */
[----:B0-----:R-:W-:Y:S01]  /*2240*/  PRMT R27, R0, 0x7610, R27 ;  /* 0x00007610001b7816 */ /* 0x001fe2000000001b */
[----:B------:R-:W-:Y:S06]  /*2250*/  BRA `(.L_x_16813) ;  /* 0x0000000800b47947 */ /* 0x000fec0003800000 */
.L_x_16818:
[----:B------:R-:W2:Y:S02]  /*2260*/  LDG.E.64 R4, desc[UR36][R4.64] ;  /* 0x0000002404047981 */ /* 0x000ea4000c1e1b00 */
[----:B--2---:R0:W1:Y:S01]  /*2270*/  F2I.F64.TRUNC R27, R4 ;  /* 0x00000004001b7311 */ /* 0x004062000030d100 */
[----:B------:R-:W-:Y:S05]  /*2280*/  BRA `(.L_x_16813) ;  /* 0x0000000800a87947 */ /* 0x000fea0003800000 */
.L_x_16808:
        /* <DEDUP_REMOVED lines=12> */
.L_x_16822:
[----:B------:R-:W2:Y:S02]  /*2350*/  LDG.E.64 R4, desc[UR36][R4.64] ;  /* 0x0000002404047981 */ /* 0x000ea4000c1e1b00 */
[----:B--2---:R0:W1:Y:S01]  /*2360*/  F2I.F64.TRUNC R27, R4 ;  /* 0x00000004001b7311 */ /* 0x004062000030d100 */
[----:B------:R-:W-:Y:S05]  /*2370*/  BRA `(.L_x_16813) ;  /* 0x00000008006c7947 */ /* 0x000fea0003800000 */
.L_x_16821:
        /* <DEDUP_REMOVED lines=28> */
.L_x_16824:
        /* <DEDUP_REMOVED lines=15> */
.L_x_16823:
[----:B------:R-:W2:Y:S02]  /*2630*/  LDG.E.U16 R0, desc[UR36][R4.64] ;  /* 0x0000002404007981 */ /* 0x000ea4000c1e1500 */
[----:B--2---:R-:W-:-:S06]  /*2640*/  IMAD.U32 R0, R0, 0x10000, RZ ;  /* 0x0001000000007824 */ /* 0x004fcc00078e00ff */
[----:B------:R-:W0:Y:S02]  /*2650*/  F2I.FTZ.TRUNC.NTZ R0, R0 ;  /* 0x0000000000007305 */ /* 0x000e24000021f100 */
[----:B0-----:R-:W-:Y:S01]  /*2660*/  PRMT R27, R0, 0x7610, R27 ;  /* 0x00007610001b7816 */ /* 0x001fe2000000001b */
[----:B------:R-:W-:Y:S06]  /*2670*/  BRA `(.L_x_16813) ;  /* 0x0000000400ac7947 */ /* 0x000fec0003800000 */
.L_x_16820:
        /* <DEDUP_REMOVED lines=10> */
.L_x_16827:
        /* <DEDUP_REMOVED lines=21> */
.L_x_16831:
[----:B------:R-:W-:Y:S05]  /*2870*/  BSYNC B1 ;  /* 0x0000000000017941 */ /* 0x000fea0003800000 */
.L_x_16830:
[----:B------:R-:W-:Y:S01]  /*2880*/  LEA R5, R0, 0x3b800000, 0x17 ;  /* 0x3b80000000057811 */ /* 0x000fe200078eb8ff */
[----:B------:R-:W-:-:S05]  /*2890*/  IMAD.SHL.U32 R0, R3, 0x100000, RZ ;  /* 0x0010000003007824 */ /* 0x000fca00078e00ff */
[----:B------:R-:W-:-:S07]  /*28a0*/  LOP3.LUT R0, R5, R0, R6, 0xfe, !PT ;  /* 0x0000000005007212 */ /* 0x000fce00078efe06 */
.L_x_16829:
[----:B------:R-:W-:Y:S05]  /*28b0*/  BSYNC B0 ;  /* 0x0000000000007941 */ /* 0x000fea0003800000 */
.L_x_16828:
[----:B------:R-:W0:Y:S02]  /*28c0*/  F2I.FTZ.TRUNC.NTZ R0, R0 ;  /* 0x0000000000007305 */ /* 0x000e24000021f100 */
[----:B0-----:R-:W-:Y:S01]  /*28d0*/  PRMT R27, R0, 0x7610, R27 ;  /* 0x00007610001b7816 */ /* 0x001fe2000000001b */
[----:B------:R-:W-:Y:S06]  /*28e0*/  BRA `(.L_x_16813) ;  /* 0x0000000400107947 */ /* 0x000fec0003800000 */
.L_x_16826:
        /* <DEDUP_REMOVED lines=21> */
.L_x_16835:
[----:B------:R-:W-:Y:S05]  /*2a40*/  BSYNC B1 ;  /* 0x0000000000017941 */ /* 0x000fea0003800000 */
.L_x_16834:
[----:B------:R-:W-:Y:S01]  /*2a50*/  LEA R5, R0, 0x37800000, 0x17 ;  /* 0x3780000000057811 */ /* 0x000fe200078eb8ff */
[----:B------:R-:W-:-:S05]  /*2a60*/  IMAD.SHL.U32 R0, R3, 0x200000, RZ ;  /* 0x0020000003007824 */ /* 0x000fca00078e00ff */
[----:B------:R-:W-:-:S07]  /*2a70*/  LOP3.LUT R0, R5, R0, R6, 0xfe, !PT ;  /* 0x0000000005007212 */ /* 0x000fce00078efe06 */
.L_x_16833:
[----:B------:R-:W-:Y:S05]  /*2a80*/  BSYNC B0 ;  /* 0x0000000000007941 */ /* 0x000fea0003800000 */
.L_x_16832:
[----:B------:R-:W0:Y:S02]  /*2a90*/  F2I.FTZ.TRUNC.NTZ R0, R0 ;  /* 0x0000000000007305 */ /* 0x000e24000021f100 */
[----:B0-----:R-:W-:Y:S01]  /*2aa0*/  PRMT R27, R0, 0x7610, R27 ;  /* 0x00007610001b7816 */ /* 0x001fe2000000001b */
[----:B------:R-:W-:Y:S06]  /*2ab0*/  BRA `(.L_x_16813) ;  /* 0x00000000009c7947 */ /* 0x000fec0003800000 */
.L_x_16825:
        /* <DEDUP_REMOVED lines=14> */
.L_x_16839:
[----:B------:R-:W-:Y:S05]  /*2ba0*/  BSYNC B0 ;  /* 0x0000000000007941 */ /* 0x000fea0003800000 */
.L_x_16838:
[----:B------:R-:W0:Y:S02]  /*2bb0*/  F2I.FTZ.TRUNC.NTZ R0, R0 ;  /* 0x0000000000007305 */ /* 0x000e24000021f100 */
[----:B0-----:R-:W-:Y:S01]  /*2bc0*/  PRMT R27, R0, 0x7610, R27 ;  /* 0x00007610001b7816 */ /* 0x001fe2000000001b */
[----:B------:R-:W-:Y:S06]  /*2bd0*/  BRA `(.L_x_16813) ;  /* 0x0000000000547947 */ /* 0x000fec0003800000 */
.L_x_16812:
        /* <DEDUP_REMOVED lines=16> */
.L_x_16840:
[----:B------:R-:W-:Y:S01]  /*2ce0*/  PRMT R27, RZ, 0x7610, R27 ;  /* 0x00007610ff1b7816 */ /* 0x000fe2000000001b */
[----:B------:R-:W-:Y:S06]  /*2cf0*/  BRA `(.L_x_16813) ;  /* 0x00000000000c7947 */ /* 0x000fec0003800000 */
.L_x_16837:
[----:B------:R2:W5:Y:S01]  /*2d00*/  LDG.E.U8 R27, desc[UR36][R4.64] ;  /* 0x00000024041b7981 */ /* 0x000562000c1e1100 */
[----:B------:R-:W-:Y:S05]  /*2d10*/  BRA `(.L_x_16813) ;  /* 0x0000000000047947 */ /* 0x000fea0003800000 */
.L_x_16836:
[----:B------:R3:W5:Y:S02]  /*2d20*/  LDG.E.U8 R27, desc[UR36][R4.64] ;  /* 0x00000024041b7981 */ /* 0x000764000c1e1100 */
.L_x_16813:
        /* <DEDUP_REMOVED lines=18> */
.L_x_16844:
[----:B------:R0:W5:Y:S01]  /*2e50*/  LDG.E.U8 R22, desc[UR36][R4.64] ;  /* 0x0000002404167981 */ /* 0x000162000c1e1100 */
[----:B------:R-:W-:Y:S05]  /*2e60*/  BRA `(.L_x_16846) ;  /* 0x0000000c00547947 */ /* 0x000fea0003800000 */
.L_x_16843:
        /* <DEDUP_REMOVED lines=8> */
.L_x_16848:
[----:B------:R0:W5:Y:S01]  /*2ef0*/  LDG.E.U8 R22, desc[UR36][R4.64] ;  /* 0x0000002404167981 */ /* 0x000162000c1e1100 */
[----:B------:R-:W-:Y:S05]  /*2f00*/  BRA `(.L_x_16846) ;  /* 0x0000000c002c7947 */ /* 0x000fea0003800000 */
.L_x_16847:
[----:B------:R0:W5:Y:S01]  /*2f10*/  LDG.E.U16 R22, desc[UR36][R4.64] ;  /* 0x0000002404167981 */ /* 0x000162000c1e1500 */
[----:B------:R-:W-:Y:S05]  /*2f20*/  BRA `(.L_x_16846) ;  /* 0x0000000c00247947 */ /* 0x000fea0003800000 */
.L_x_16842:
        /* <DEDUP_REMOVED lines=9> */
.L_x_16850:
[----:B------:R-:W2:Y:S02]  /*2fc0*/  LDG.E.U16 R0, desc[UR36][R4.64] ;  /* 0x0000002404007981 */ /* 0x000ea4000c1e1500 */
[----:B--2---:R-:W-:-:S06]  /*2fd0*/  HADD2.F32 R0, -RZ, R0.H0_H0 ;  /* 0x20000000ff007230 */ /* 0x004fcc0000004100 */
[----:B------:R-:W0:Y:S02]  /*2fe0*/  F2I.FTZ.TRUNC.NTZ R0, R0 ;  /* 0x0000000000007305 */ /* 0x000e24000021f100 */
[----:B0-----:R-:W-:Y:S01]  /*2ff0*/  PRMT R22, R0, 0x7610, R22 ;  /* 0x0000761000167816 */ /* 0x001fe20000000016 */
[----:B------:R-:W-:Y:S06]  /*3000*/  BRA `(.L_x_16846) ;  /* 0x0000000800ec7947 */ /* 0x000fec0003800000 */
.L_x_16849:
        /* <DEDUP_REMOVED lines=9> */
.L_x_16852:
[----:B------:R-:W2:Y:S02]  /*30a0*/  LDG.E.U16 R4, desc[UR36][R4.64] ;  /* 0x0000002404047981 */ /* 0x000ea4000c1e1500 */
[----:B--2---:R-:W-:-:S06]  /*30b0*/  HADD2.F32 R0, -RZ, R4.H0_H0 ;  /* 0x20000004ff007230 */ /* 0x004fcc0000004100 */
[----:B------:R-:W0:Y:S02]  /*30c0*/  F2I.FTZ.TRUNC.NTZ R0, R0 ;  /* 0x0000000000007305 */ /* 0x000e24000021f100 */
[----:B0-----:R-:W-:Y:S01]  /*30d0*/  PRMT R22, R0, 0x7610, R22 ;  /* 0x0000761000167816 */ /* 0x001fe20000000016 */
[----:B------:R-:W-:Y:S06]  /*30e0*/  BRA `(.L_x_16846) ;  /* 0x0000000800b47947 */ /* 0x000fec0003800000 */
.L_x_16851:
[----:B------:R-:W2:Y:S02]  /*30f0*/  LDG.E.64 R4, desc[UR36][R4.64] ;  /* 0x0000002404047981 */ /* 0x000ea4000c1e1b00 */
[----:B--2---:R0:W2:Y:S01]  /*3100*/  F2I.F64.TRUNC R22, R4 ;  /* 0x0000000400167311 */ /* 0x0040a2000030d100 */
[----:B------:R-:W-:Y:S05]  /*3110*/  BRA `(.L_x_16846) ;  /* 0x0000000800a87947 */ /* 0x000fea0003800000 */
.L_x_16841:
        /* <DEDUP_REMOVED lines=12> */
.L_x_16855:
[----:B------:R-:W2:Y:S02]  /*31e0*/  LDG.E.64 R4, desc[UR36][R4.64] ;  /* 0x0000002404047981 */ /* 0x000ea4000c1e1b00 */
[----:B--2---:R4:W0:Y:S01]  /*31f0*/  F2I.F64.TRUNC R22, R4 ;  /* 0x0000000400167311 */ /* 0x004822000030d100 */
[----:B------:R-:W-:Y:S05]  /*3200*/  BRA `(.L_x_16846) ;  /* 0x00000008006c7947 */ /* 0x000fea0003800000 */
.L_x_16854:
        /* <DEDUP_REMOVED lines=28> */
.L_x_16857:
        /* <DEDUP_REMOVED lines=15> */
.L_x_16856:
[----:B------:R-:W2:Y:S02]  /*34c0*/  LDG.E.U16 R0, desc[UR36][R4.64] ;  /* 0x0000002404007981 */ /* 0x000ea4000c1e1500 */
[----:B--2---:R-:W-:-:S06]  /*34d0*/  IMAD.U32 R0, R0, 0x10000, RZ ;  /* 0x0001000000007824 */ /* 0x004fcc00078e00ff */
[----:B------:R-:W0:Y:S02]  /*34e0*/  F2I.FTZ.TRUNC.NTZ R0, R0 ;  /* 0x0000000000007305 */ /* 0x000e24000021f100 */
[----:B0-----:R-:W-:Y:S01]  /*34f0*/  PRMT R22, R0, 0x7610, R22 ;  /* 0x0000761000167816 */ /* 0x001fe20000000016 */
[----:B------:R-:W-:Y:S06]  /*3500*/  BRA `(.L_x_16846) ;  /* 0x0000000400ac7947 */ /* 0x000fec0003800000 */
.L_x_16853:
        /* <DEDUP_REMOVED lines=10> */
.L_x_16860:
        /* <DEDUP_REMOVED lines=21> */
.L_x_16864:
[----:B------:R-:W-:Y:S05]  /*3700*/  BSYNC B1 ;  /* 0x0000000000017941 */ /* 0x000fea0003800000 */
.L_x_16863:
[----:B------:R-:W-:Y:S01]  /*3710*/  LEA R5, R0, 0x3b800000, 0x17 ;  /* 0x3b80000000057811 */ /* 0x000fe200078eb8ff */
[----:B------:R-:W-:-:S05]  /*3720*/  IMAD.SHL.U32 R0, R3, 0x100000, RZ ;  /* 0x0010000003007824 */ /* 0x000fca00078e00ff */
[----:B------:R-:W-:-:S07]  /*3730*/  LOP3.LUT R0, R5, R0, R6, 0xfe, !PT ;  /* 0x0000000005007212 */ /* 0x000fce00078efe06 */
.L_x_16862:
[----:B------:R-:W-:Y:S05]  /*3740*/  BSYNC B0 ;  /* 0x0000000000007941 */ /* 0x000fea0003800000 */
.L_x_16861:
[----:B------:R-:W0:Y:S02]  /*3750*/  F2I.FTZ.TRUNC.NTZ R0, R0 ;  /* 0x0000000000007305 */ /* 0x000e24000021f100 */
[----:B0-----:R-:W-:Y:S01]  /*3760*/  PRMT R22, R0, 0x7610, R22 ;  /* 0x0000761000167816 */ /* 0x001fe20000000016 */
[----:B------:R-:W-:Y:S06]  /*3770*/  BRA `(.L_x_16846) ;  /* 0x0000000400107947 */ /* 0x000fec0003800000 */
.L_x_16859:
        /* <DEDUP_REMOVED lines=21> */
.L_x_16868:
[----:B------:R-:W-:Y:S05]  /*38d0*/  BSYNC B1 ;  /* 0x0000000000017941 */ /* 0x000fea0003800000 */
.L_x_16867:
[----:B------:R-:W-:Y:S01]  /*38e0*/  LEA R5, R0, 0x37800000, 0x17 ;  /* 0x3780000000057811 */ /* 0x000fe200078eb8ff */
[----:B------:R-:W-:-:S05]  /*38f0*/  IMAD.SHL.U32 R0, R3, 0x200000, RZ ;  /* 0x0020000003007824 */ /* 0x000fca00078e00ff */
[----:B------:R-:W-:-:S07]  /*3900*/  LOP3.LUT R0, R5, R0, R6, 0xfe, !PT ;  /* 0x0000000005007212 */ /* 0x000fce00078efe06 */
.L_x_16866:
[----:B------:R-:W-:Y:S05]  /*3910*/  BSYNC B0 ;  /* 0x0000000000007941 */ /* 0x000fea0003800000 */
.L_x_16865:
[----:B------:R-:W0:Y:S02]  /*3920*/  F2I.FTZ.TRUNC.NTZ R0, R0 ;  /* 0x0000000000007305 */ /* 0x000e24000021f100 */
[----:B0-----:R-:W-:Y:S01]  /*3930*/  PRMT R22, R0, 0x7610, R22 ;  /* 0x0000761000167816 */ /* 0x001fe20000000016 */
[----:B------:R-:W-:Y:S06]  /*3940*/  BRA `(.L_x_16846) ;  /* 0x00000000009c7947 */ /* 0x000fec0003800000 */
.L_x_16858:
        /* <DEDUP_REMOVED lines=14> */
.L_x_16872:
[----:B------:R-:W-:Y:S05]  /*3a30*/  BSYNC B0 ;  /* 0x0000000000007941 */ /* 0x000fea0003800000 */
.L_x_16871:
[----:B------:R-:W0:Y:S02]  /*3a40*/  F2I.FTZ.TRUNC.NTZ R0, R0 ;  /* 0x0000000000007305 */ /* 0x000e24000021f100 */
[----:B0-----:R-:W-:Y:S01]  /*3a50*/  PRMT R22, R0, 0x7610, R22 ;  /* 0x0000761000167816 */ /* 0x001fe20000000016 */
[----:B------:R-:W-:Y:S06]  /*3a60*/  BRA `(.L_x_16846) ;  /* 0x0000000000547947 */ /* 0x000fec0003800000 */
.L_x_16845:
        /* <DEDUP_REMOVED lines=16> */
.L_x_16873:
[----:B------:R-:W-:Y:S01]  /*3b70*/  PRMT R22, RZ, 0x7610, R22 ;  /* 0x00007610ff167816 */ /* 0x000fe20000000016 */
[----:B------:R-:W-:Y:S06]  /*3b80*/  BRA `(.L_x_16846) ;  /* 0x00000000000c7947 */ /* 0x000fec0003800000 */
.L_x_16870:
[----:B------:R2:W5:Y:S01]  /*3b90*/  LDG.E.U8 R22, desc[UR36][R4.64] ;  /* 0x0000002404167981 */ /* 0x000562000c1e1100 */
[----:B------:R-:W-:Y:S05]  /*3ba0*/  BRA `(.L_x_16846) ;  /* 0x0000000000047947 */ /* 0x000fea0003800000 */
.L_x_16869:
[----:B------:R3:W5:Y:S02]  /*3bb0*/  LDG.E.U8 R22, desc[UR36][R4.64] ;  /* 0x0000002404167981 */ /* 0x000764000c1e1100 */
.L_x_16846:
[----:B------:R-:W-:-:S07]  /*3bc0*/  VIADD R23, R23, 0x80 ;  /* 0x0000008017177836 */ /* 0x000fce0000000000 */
.L_x_16807:
[----:B------:R-:W-:Y:S05]  /*3bd0*/  BSYNC B6 ;  /* 0x0000000000067941 */ /* 0x000fea0003800000 */
.L_x_16806:
        /* <DEDUP_REMOVED lines=25> */
.L_x_16879:
[----:B------:R0:W5:Y:S01]  /*3d70*/  LDG.E.U8 R18, desc[UR36][R4.64] ;  /* 0x0000002404127981 */ /* 0x000162000c1e1100 */
[----:B------:R-:W-:Y:S05]  /*3d80*/  BRA `(.L_x_16881) ;  /* 0x0000000c00547947 */ /* 0x000fea0003800000 */
.L_x_16878:
        /* <DEDUP_REMOVED lines=8> */
.L_x_16883:
[----:B------:R0:W5:Y:S01]  /*3e10*/  LDG.E.U8 R18, desc[UR36][R4.64] ;  /* 0x0000002404127981 */ /* 0x000162000c1e1100 */
[----:B------:R-:W-:Y:S05]  /*3e20*/  BRA `(.L_x_16881) ;  /* 0x0000000c002c7947 */ /* 0x000fea0003800000 */
.L_x_16882:
[----:B------:R0:W5:Y:S01]  /*3e30*/  LDG.E.U16 R18, desc[UR36][R4.64] ;  /* 0x0000002404127981 */ /* 0x000162000c1e1500 */
[----:B------:R-:W-:Y:S05]  /*3e40*/  BRA `(.L_x_16881) ;  /* 0x0000000c00247947 */ /* 0x000fea0003800000 */
.L_x_16877:
        /* <DEDUP_REMOVED lines=9> */
.L_x_16885:
[----:B------:R-:W2:Y:S02]  /*3ee0*/  LDG.E.U16 R0, desc[UR36][R4.64] ;  /* 0x0000002404007981 */ /* 0x000ea4000c1e1500 */
[----:B--2---:R-:W-:-:S06]  /*3ef0*/  HADD2.F32 R0, -RZ, R0.H0_H0 ;  /* 0x20000000ff007230 */ /* 0x004fcc0000004100 */
[----:B------:R-:W0:Y:S02]  /*3f00*/  F2I.FTZ.TRUNC.NTZ R0, R0 ;  /* 0x0000000000007305 */ /* 0x000e24000021f100 */
[----:B0-----:R-:W-:Y:S01]  /*3f10*/  PRMT R18, R0, 0x7610, R18 ;  /* 0x0000761000127816 */ /* 0x001fe20000000012 */
[----:B------:R-:W-:Y:S06]  /*3f20*/  BRA `(.L_x_16881) ;  /* 0x0000000800ec7947 */ /* 0x000fec0003800000 */
.L_x_16884:
        /* <DEDUP_REMOVED lines=9> */
.L_x_16887:
[----:B------:R-:W2:Y:S02]  /*3fc0*/  LDG.E.U16 R4, desc[UR36][R4.64] ;  /* 0x0000002404047981 */ /* 0x000ea4000c1e1500 */
[----:B--2---:R-:W-:-:S06]  /*3fd0*/  HADD2.F32 R0, -RZ, R4.H0_H0 ;  /* 0x20000004ff007230 */ /* 0x004fcc0000004100 */
[----:B------:R-:W0:Y:S02]  /*3fe0*/  F2I.FTZ.TRUNC.NTZ R0, R0 ;  /* 0x0000000000007305 */ /* 0x000e24000021f100 */
[----:B0-----:R-:W-:Y:S01]  /*3ff0*/  PRMT R18, R0, 0x7610, R18 ;  /* 0x0000761000127816 */ /* 0x001fe20000000012 */
[----:B------:R-:W-:Y:S06]  /*4000*/  BRA `(.L_x_16881) ;  /* 0x0000000800b47947 */ /* 0x000fec0003800000 */
.L_x_16886:
[----:B------:R-:W2:Y:S02]  /*4010*/  LDG.E.64 R4, desc[UR36][R4.64] ;  /* 0x0000002404047981 */ /* 0x000ea4000c1e1b00 */
[----:B--2---:R0:W1:Y:S01]  /*4020*/  F2I.F64.TRUNC R18, R4 ;  /* 0x0000000400127311 */ /* 0x004062000030d100 */
[----:B------:R-:W-:Y:S05]  /*4030*/  BRA `(.L_x_16881) ;  /* 0x0000000800a87947 */ /* 0x000fea0003800000 */
.L_x_16876:
        /* <DEDUP_REMOVED lines=12> */
.L_x_16890:
[----:B------:R-:W2:Y:S02]  /*4100*/  LDG.E.64 R4, desc[UR36][R4.64] ;  /* 0x0000002404047981 */ /* 0x000ea4000c1e1b00 */
[----:B--2---:R0:W1:Y:S01]  /*4110*/  F2I.F64.TRUNC R18, R4 ;  /* 0x0000000400127311 */ /* 0x004062000030d100 */
[----:B------:R-:W-:Y:S05]  /*4120*/  BRA `(.L_x_16881) ;  /* 0x00000008006c7947 */ /* 0x000fea0003800000 */
.L_x_16889:
        /* <DEDUP_REMOVED lines=28> */
.L_x_16892:
        /* <DEDUP_REMOVED lines=15> */
.L_x_16891:
[----:B------:R-:W2:Y:S02]  /*43e0*/  LDG.E.U16 R0, desc[UR36][R4.64] ;  /* 0x0000002404007981 */ /* 0x000ea4000c1e1500 */
[----:B--2---:R-:W-:-:S06]  /*43f0*/  IMAD.U32 R0, R0, 0x10000, RZ ;  /* 0x0001000000007824 */ /* 0x004fcc00078e00ff */
[----:B------:R-:W0:Y:S02]  /*4400*/  F2I.FTZ.TRUNC.NTZ R0, R0 ;  /* 0x0000000000007305 */ /* 0x000e24000021f100 */
[----:B0-----:R-:W-:Y:S01]  /*4410*/  PRMT R18, R0, 0x7610, R18 ;  /* 0x0000761000127816 */ /* 0x001fe20000000012 */
[----:B------:R-:W-:Y:S06]  /*4420*/  BRA `(.L_x_16881) ;  /* 0x0000000400ac7947 */ /* 0x000fec0003800000 */
.L_x_16888:
        /* <DEDUP_REMOVED lines=10> */
.L_x_16895:
        /* <DEDUP_REMOVED lines=21> */
.L_x_16899:
[----:B------:R-:W-:Y:S05]  /*4620*/  BSYNC B1 ;  /* 0x0000000000017941 */ /* 0x000fea0003800000 */
.L_x_16898:
[----:B------:R-:W-:Y:S01]  /*4630*/  LEA R5, R0, 0x3b800000, 0x17 ;  /* 0x3b80000000057811 */ /* 0x000fe200078eb8ff */
[----:B------:R-:W-:-:S05]  /*4640*/  IMAD.SHL.U32 R0, R3, 0x100000, RZ ;  /* 0x0010000003007824 */ /* 0x000fca00078e00ff */
[----:B------:R-:W-:-:S07]  /*4650*/  LOP3.LUT R0, R5, R0, R6, 0xfe, !PT ;  /* 0x0000000005007212 */ /* 0x000fce00078efe06 */
.L_x_16897:
[----:B------:R-:W-:Y:S05]  /*4660*/  BSYNC B0 ;  /* 0x0000000000007941 */ /* 0x000fea0003800000 */
.L_x_16896:
[----:B------:R-:W0:Y:S02]  /*4670*/  F2I.FTZ.TRUNC.NTZ R0, R0 ;  /* 0x0000000000007305 */ /* 0x000e24000021f100 */
[----:B0-----:R-:W-:Y:S01]  /*4680*/  PRMT R18, R0, 0x7610, R18 ;  /* 0x0000761000127816 */ /* 0x001fe20000000012 */
[----:B------:R-:W-:Y:S06]  /*4690*/  BRA `(.L_x_16881) ;  /* 0x0000000400107947 */ /* 0x000fec0003800000 */
.L_x_16894:
        /* <DEDUP_REMOVED lines=21> */
.L_x_16903:
[----:B------:R-:W-:Y:S05]  /*47f0*/  BSYNC B1 ;  /* 0x0000000000017941 */ /* 0x000fea0003800000 */
.L_x_16902:
[----:B------:R-:W-:Y:S01]  /*4800*/  LEA R5, R0, 0x37800000, 0x17 ;  /* 0x3780000000057811 */ /* 0x000fe200078eb8ff */
[----:B------:R-:W-:-:S05]  /*4810*/  IMAD.SHL.U32 R0, R3, 0x200000, RZ ;  /* 0x0020000003007824 */ /* 0x000fca00078e00ff */
[----:B------:R-:W-:-:S07]  /*4820*/  LOP3.LUT R0, R5, R0, R6, 0xfe, !PT ;  /* 0x0000000005007212 */ /* 0x000fce00078efe06 */
.L_x_16901:
[----:B------:R-:W-:Y:S05]  /*4830*/  BSYNC B0 ;  /* 0x0000000000007941 */ /* 0x000fea0003800000 */
.L_x_16900:
[----:B------:R-:W0:Y:S02]  /*4840*/  F2I.FTZ.TRUNC.NTZ R0, R0 ;  /* 0x0000000000007305 */ /* 0x000e24000021f100 */
[----:B0-----:R-:W-:Y:S01]  /*4850*/  PRMT R18, R0, 0x7610, R18 ;  /* 0x0000761000127816 */ /* 0x001fe20000000012 */
[----:B------:R-:W-:Y:S06]  /*4860*/  BRA `(.L_x_16881) ;  /* 0x00000000009c7947 */ /* 0x000fec0003800000 */
.L_x_16893:
        /* <DEDUP_REMOVED lines=14> */
.L_x_16907:
[----:B------:R-:W-:Y:S05]  /*4950*/  BSYNC B0 ;  /* 0x0000000000007941 */ /* 0x000fea0003800000 */
.L_x_16906:
[----:B------:R-:W0:Y:S02]  /*4960*/  F2I.FTZ.TRUNC.NTZ R0, R0 ;  /* 0x0000000000007305 */ /* 0x000e24000021f100 */
[----:B0-----:R-:W-:Y:S01]  /*4970*/  PRMT R18, R0, 0x7610, R18 ;  /* 0x0000761000127816 */ /* 0x001fe20000000012 */
[----:B------:R-:W-:Y:S06]  /*4980*/  BRA `(.L_x_16881) ;  /* 0x0000000000547947 */ /* 0x000fec0003800000 */
.L_x_16880:
        /* <DEDUP_REMOVED lines=16> */
.L_x_16908:
[----:B------:R-:W-:Y:S01]  /*4a90*/  PRMT R18, RZ, 0x7610, R18 ;  /* 0x00007610ff127816 */ /* 0x000fe20000000012 */
[----:B------:R-:W-:Y:S06]  /*4aa0*/  BRA `(.L_x_16881) ;  /* 0x00000000000c7947 */ /* 0x000fec0003800000 */
.L_x_16905:
[----:B------:R3:W5:Y:S01]  /*4ab0*/  LDG.E.U8 R18, desc[UR36][R4.64] ;  /* 0x0000002404127981 */ /* 0x000762000c1e1100 */
[----:B------:R-:W-:Y:S05]  /*4ac0*/  BRA `(.L_x_16881) ;  /* 0x0000000000047947 */ /* 0x000fea0003800000 */
.L_x_16904:
[----:B------:R4:W5:Y:S02]  /*4ad0*/  LDG.E.U8 R18, desc[UR36][R4.64] ;  /* 0x0000002404127981 */ /* 0x000964000c1e1100 */
.L_x_16881:
        /* <DEDUP_REMOVED lines=19> */
.L_x_16912:
[----:B------:R0:W5:Y:S01]  /*4c10*/  LDG.E.U8 R17, desc[UR36][R4.64] ;  /* 0x0000002404117981 */ /* 0x000162000c1e1100 */
[----:B------:R-:W-:Y:S05]  /*4c20*/  BRA `(.L_x_16914) ;  /* 0x0000000c00547947 */ /* 0x000fea0003800000 */
.L_x_16911:
        /* <DEDUP_REMOVED lines=8> */
.L_x_16916:
[----:B------:R0:W5:Y:S01]  /*4cb0*/  LDG.E.U8 R17, desc[UR36][R4.64] ;  /* 0x0000002404117981 */ /* 0x000162000c1e1100 */
[----:B------:R-:W-:Y:S05]  /*4cc0*/  BRA `(.L_x_16914) ;  /* 0x0000000c002c7947 */ /* 0x000fea0003800000 */
.L_x_16915:
[----:B------:R0:W5:Y:S01]  /*4cd0*/  LDG.E.U16 R17, desc[UR36][R4.64] ;  /* 0x0000002404117981 */ /* 0x000162000c1e1500 */
[----:B------:R-:W-:Y:S05]  /*4ce0*/  BRA `(.L_x_16914) ;  /* 0x0000000c00247947 */ /* 0x000fea0003800000 */
.L_x_16910:
        /* <DEDUP_REMOVED lines=9> */
.L_x_16918:
[----:B------:R-:W2:Y:S02]  /*4d80*/  LDG.E.U16 R0, desc[UR36][R4.64] ;  /* 0x0000002404007981 */ /* 0x000ea4000c1e1500 */
[----:B--2---:R-:W-:-:S06]  /*4d90*/  HADD2.F32 R0, -RZ, R0.H0_H0 ;  /* 0x20000000ff007230 */ /* 0x004fcc0000004100 */
[----:B------:R-:W0:Y:S02]  /*4da0*/  F2I.FTZ.TRUNC.NTZ R0, R0 ;  /* 0x0000000000007305 */ /* 0x000e24000021f100 */
[----:B0-----:R-:W-:Y:S01]  /*4db0*/  PRMT R17, R0, 0x7610, R17 ;  /* 0x0000761000117816 */ /* 0x001fe20000000011 */
[----:B------:R-:W-:Y:S06]  /*4dc0*/  BRA `(.L_x_16914) ;  /* 0x0000000800ec7947 */ /* 0x000fec0003800000 */
.L_x_16917:
        /* <DEDUP_REMOVED lines=9> */
.L_x_16920:
[----:B------:R-:W2:Y:S02]  /*4e60*/  LDG.E.U16 R4, desc[UR36][R4.64] ;  /* 0x0000002404047981 */ /* 0x000ea4000c1e1500 */
[----:B--2---:R-:W-:-:S06]  /*4e70*/  HADD2.F32 R0, -RZ, R4.H0_H0 ;  /* 0x20000004ff007230 */ /* 0x004fcc0000004100 */
[----:B------:R-:W0:Y:S02]  /*4e80*/  F2I.FTZ.TRUNC.NTZ R0, R0 ;  /* 0x0000000000007305 */ /* 0x000e24000021f100 */
[----:B0-----:R-:W-:Y:S01]  /*4e90*/  PRMT R17, R0, 0x7610, R17 ;  /* 0x0000761000117816 */ /* 0x001fe20000000011 */
[----:B------:R-:W-:Y:S06]  /*4ea0*/  BRA `(.L_x_16914) ;  /* 0x0000000800b47947 */ /* 0x000fec0003800000 */
.L_x_16919:
[----:B------:R-:W2:Y:S02]  /*4eb0*/  LDG.E.64 R4, desc[UR36][R4.64] ;  /* 0x0000002404047981 */ /* 0x000ea4000c1e1b00 */
[----:B--2---:R0:W1:Y:S01]  /*4ec0*/  F2I.F64.TRUNC R17, R4 ;  /* 0x0000000400117311 */ /* 0x004062000030d100 */
[----:B------:R-:W-:Y:S05]  /*4ed0*/  BRA `(.L_x_16914) ;  /* 0x0000000800a87947 */ /* 0x000fea0003800000 */
.L_x_16909:
        /* <DEDUP_REMOVED lines=12> */
.L_x_16923:
[----:B------:R-:W2:Y:S02]  /*4fa0*/  LDG.E.64 R4, desc[UR36][R4.64] ;  /* 0x0000002404047981 */ /* 0x000ea4000c1e1b00 */
[----:B--2---:R3:W4:Y:S01]  /*4fb0*/  F2I.F64.TRUNC R17, R4 ;  /* 0x0000000400117311 */ /* 0x004722000030d100 */
[----:B------:R-:W-:Y:S05]  /*4fc0*/  BRA `(.L_x_16914) ;  /* 0x00000008006c7947 */ /* 0x000fea0003800000 */
.L_x_16922:
        /* <DEDUP_REMOVED lines=28> */
.L_x_16925:
        /* <DEDUP_REMOVED lines=15> */
.L_x_16924:
[----:B------:R-:W2:Y:S02]  /*5280*/  LDG.E.U16 R0, desc[UR36][R4.64] ;  /* 0x0000002404007981 */ /* 0x000ea4000c1e1500 */
[----:B--2---:R-:W-:-:S06]  /*5290*/  IMAD.U32 R0, R0, 0x10000, RZ ;  /* 0x0001000000007824 */ /* 0x004fcc00078e00ff */
[----:B------:R-:W0:Y:S02]  /*52a0*/  F2I.FTZ.TRUNC.NTZ R0, R0 ;  /* 0x0000000000007305 */ /* 0x000e24000021f100 */
[----:B0-----:R-:W-:Y:S01]  /*52b0*/  PRMT R17, R0, 0x7610, R17 ;  /* 0x0000761000117816 */ /* 0x001fe20000000011 */
[----:B------:R-:W-:Y:S06]  /*52c0*/  BRA `(.L_x_16914) ;  /* 0x0000000400ac7947 */ /* 0x000fec0003800000 */
.L_x_16921:
        /* <DEDUP_REMOVED lines=10> */
.L_x_16928:
        /* <DEDUP_REMOVED lines=21> */
.L_x_16932:
[----:B------:R-:W-:Y:S05]  /*54c0*/  BSYNC B1 ;  /* 0x0000000000017941 */ /* 0x000fea0003800000 */
.L_x_16931:
[----:B------:R-:W-:Y:S01]  /*54d0*/  LEA R5, R0, 0x3b800000, 0x17 ;  /* 0x3b80000000057811 */ /* 0x000fe200078eb8ff */
[----:B------:R-:W-:-:S05]  /*54e0*/  IMAD.SHL.U32 R0, R3, 0x100000, RZ ;  /* 0x0010000003007824 */ /* 0x000fca00078e00ff */
[----:B------:R-:W-:-:S07]  /*54f0*/  LOP3.LUT R0, R5, R0, R6, 0xfe, !PT ;  /* 0x0000000005007212 */ /* 0x000fce00078efe06 */
.L_x_16930:
[----:B------:R-:W-:Y:S05]  /*5500*/  BSYNC B0 ;  /* 0x0000000000007941 */ /* 0x000fea0003800000 */
.L_x_16929:
[----:B------:R-:W0:Y:S02]  /*5510*/  F2I.FTZ.TRUNC.NTZ R0, R0 ;  /* 0x0000000000007305 */ /* 0x000e24000021f100 */
[----:B0-----:R-:W-:Y:S01]  /*5520*/  PRMT R17, R0, 0x7610, R17 ;  /* 0x0000761000117816 */ /* 0x001fe20000000011 */
[----:B------:R-:W-:Y:S06]  /*5530*/  BRA `(.L_x_16914) ;  /* 0x0000000400107947 */ /* 0x000fec0003800000 */
.L_x_16927:
        /* <DEDUP_REMOVED lines=21> */
.L_x_16936:
[----:B------:R-:W-:Y:S05]  /*5690*/  BSYNC B1 ;  /* 0x0000000000017941 */ /* 0x000fea0003800000 */
.L_x_16935:
[----:B------:R-:W-:Y:S01]  /*56a0*/  LEA R5, R0, 0x37800000, 0x17 ;  /* 0x3780000000057811 */ /* 0x000fe200078eb8ff */
[----:B------:R-:W-:-:S05]  /*56b0*/  IMAD.SHL.U32 R0, R3, 0x200000, RZ ;  /* 0x0020000003007824 */ /* 0x000fca00078e00ff */
[----:B------:R-:W-:-:S07]  /*56c0*/  LOP3.LUT R0, R5, R0, R6, 0xfe, !PT ;  /* 0x0000000005007212 */ /* 0x000fce00078efe06 */
.L_x_16934:
[----:B------:R-:W-:Y:S05]  /*56d0*/  BSYNC B0 ;  /* 0x0000000000007941 */ /* 0x000fea0003800000 */
.L_x_16933:
[----:B------:R-:W0:Y:S02]  /*56e0*/  F2I.FTZ.TRUNC.NTZ R0, R0 ;  /* 0x0000000000007305 */ /* 0x000e24000021f100 */
[----:B0-----:R-:W-:Y:S01]  /*56f0*/  PRMT R17, R0, 0x7610, R17 ;  /* 0x0000761000117816 */ /* 0x001fe20000000011 */
[----:B------:R-:W-:Y:S06]  /*5700*/  BRA `(.L_x_16914) ;  /* 0x00000000009c7947 */ /* 0x000fec0003800000 */
.L_x_16926:
        /* <DEDUP_REMOVED lines=14> */
.L_x_16940:
[----:B------:R-:W-:Y:S05]  /*57f0*/  BSYNC B0 ;  /* 0x0000000000007941 */ /* 0x000fea0003800000 */
.L_x_16939:
[----:B------:R-:W0:Y:S02]  /*5800*/  F2I.FTZ.TRUNC.NTZ R0, R0 ;  /* 0x0000000000007305 */ /* 0x000e24000021f100 */
[----:B0-----:R-:W-:Y:S01]  /*5810*/  PRMT R17, R0, 0x7610, R17 ;  /* 0x0000761000117816 */ /* 0x001fe20000000011 */
[----:B------:R-:W-:Y:S06]  /*5820*/  BRA `(.L_x_16914) ;  /* 0x0000000000547947 */ /* 0x000fec0003800000 */
.L_x_16913:
        /* <DEDUP_REMOVED lines=16> */
.L_x_16941:
[----:B------:R-:W-:Y:S01]  /*5930*/  PRMT R17, RZ, 0x7610, R17 ;  /* 0x00007610ff117816 */ /* 0x000fe20000000011 */
[----:B------:R-:W-:Y:S06]  /*5940*/  BRA `(.L_x_16914) ;  /* 0x00000000000c7947 */ /* 0x000fec0003800000 */
.L_x_16938:
[----:B------:R1:W5:Y:S01]  /*5950*/  LDG.E.U8 R17, desc[UR36][R4.64] ;  /* 0x0000002404117981 */ /* 0x000362000c1e1100 */
[----:B------:R-:W-:Y:S05]  /*5960*/  BRA `(.L_x_16914) ;  /* 0x0000000000047947 */ /* 0x000fea0003800000 */
.L_x_16937:
[----:B------:R2:W5:Y:S02]  /*5970*/  LDG.E.U8 R17, desc[UR36][R4.64] ;  /* 0x0000002404117981 */ /* 0x000564000c1e1100 */
.L_x_16914:
[----:B------:R-:W-:-:S07]  /*5980*/  VIADD R23, R23, 0x80 ;  /* 0x0000008017177836 */ /* 0x000fce0000000000 */
.L_x_16875:
[----:B------:R-:W-:Y:S05]  /*5990*/  BSYNC B6 ;  /* 0x0000000000067941 */ /* 0x000fea0003800000 */
.L_x_16874:
        /* <DEDUP_REMOVED lines=23> */
.L_x_16947:
[----:B------:R0:W5:Y:S01]  /*5b10*/  LDG.E.U8 R25, desc[UR36][R4.64] ;  /* 0x0000002404197981 */ /* 0x000162000c1e1100 */
[----:B------:R-:W-:Y:S05]  /*5b20*/  BRA `(.L_x_16949) ;  /* 0x0000000c00547947 */ /* 0x000fea0003800000 */
.L_x_16946:
        /* <DEDUP_REMOVED lines=8> */
.L_x_16951:
[----:B------:R3:W5:Y:S01]  /*5bb0*/  LDG.E.U8 R25, desc[UR36][R4.64] ;  /* 0x0000002404197981 */ /* 0x000762000c1e1100 */
[----:B------:R-:W-:Y:S05]  /*5bc0*/  BRA `(.L_x_16949) ;  /* 0x0000000c002c7947 */ /* 0x000fea0003800000 */
.L_x_16950:
[----:B------:R2:W5:Y:S01]  /*5bd0*/  LDG.E.U16 R25, desc[UR36][R4.64] ;  /* 0x0000002404197981 */ /* 0x000562000c1e1500 */
[----:B------:R-:W-:Y:S05]  /*5be0*/  BRA `(.L_x_16949) ;  /* 0x0000000c00247947 */ /* 0x000fea0003800000 */
.L_x_16945:
        /* <DEDUP_REMOVED lines=9> */
.L_x_16953:
[----:B------:R-:W2:Y:S02]  /*5c80*/  LDG.E.U16 R0, desc[UR36][R4.64] ;  /* 0x0000002404007981 */ /* 0x000ea4000c1e1500 */
[----:B--2---:R-:W-:-:S06]  /*5c90*/  HADD2.F32 R0, -RZ, R0.H0_H0 ;  /* 0x20000000ff007230 */ /* 0x004fcc0000004100 */
[----:B------:R-:W0:Y:S02]  /*5ca0*/  F2I.FTZ.TRUNC.NTZ R0, R0 ;  /* 0x0000000000007305 */ /* 0x000e24000021f100 */
[----:B0-----:R-:W-:Y:S01]  /*5cb0*/  PRMT R25, R0, 0x7610, R25 ;  /* 0x0000761000197816 */ /* 0x001fe20000000019 */
[----:B------:R-:W-:Y:S06]  /*5cc0*/  BRA `(.L_x_16949) ;  /* 0x0000000800ec7947 */ /* 0x000fec0003800000 */
.L_x_16952:
        /* <DEDUP_REMOVED lines=9> */
.L_x_16955:
[----:B------:R-:W2:Y:S02]  /*5d60*/  LDG.E.U16 R4, desc[UR36][R4.64] ;  /* 0x0000002404047981 */ /* 0x000ea4000c1e1500 */
[----:B--2---:R-:W-:-:S06]  /*5d70*/  HADD2.F32 R0, -RZ, R4.H0_H0 ;  /* 0x20000004ff007230 */ /* 0x004fcc0000004100 */
[----:B------:R-:W0:Y:S02]  /*5d80*/  F2I.FTZ.TRUNC.NTZ R0, R0 ;  /* 0x0000000000007305 */ /* 0x000e24000021f100 */
[----:B0-----:R-:W-:Y:S01]  /*5d90*/  PRMT R25, R0, 0x7610, R25 ;  /* 0x0000761000197816 */ /* 0x001fe20000000019 */
[----:B------:R-:W-:Y:S06]  /*5da0*/  BRA `(.L_x_16949) ;  /* 0x0000000800b47947 */ /* 0x000fec0003800000 */
.L_x_16954:
[----:B------:R-:W2:Y:S02]  /*5db0*/  LDG.E.64 R4, desc[UR36][R4.64] ;  /* 0x0000002404047981 */ /* 0x000ea4000c1e1b00 */
[----:B--2---:R0:W1:Y:S01]  /*5dc0*/  F2I.F64.TRUNC R25, R4 ;  /* 0x0000000400197311 */ /* 0x004062000030d100 */
[----:B------:R-:W-:Y:S05]  /*5dd0*/  BRA `(.L_x_16949) ;  /* 0x0000000800a87947 */ /* 0x000fea0003800000 */
.L_x_16944:
        /* <DEDUP_REMOVED lines=12> */
.L_x_16958:
[----:B------:R-:W2:Y:S02]  /*5ea0*/  LDG.E.64 R4, desc[UR36][R4.64] ;  /* 0x0000002404047981 */ /* 0x000ea4000c1e1b00 */
[----:B--2---:R0:W1:Y:S01]  /*5eb0*/  F2I.F64.TRUNC R25, R4 ;  /* 0x0000000400197311 */ /* 0x004062000030d100 */
[----:B------:R-:W-:Y:S05]  /*5ec0*/  BRA `(.L_x_16949) ;  /* 0x00000008006c7947 */ /* 0x000fea0003800000 */
.L_x_16957:
        /* <DEDUP_REMOVED lines=28> */
.L_x_16960:
        /* <DEDUP_REMOVED lines=15> */
.L_x_16959:
[----:B------:R-:W2:Y:S02]  /*6180*/  LDG.E.U16 R0, desc[UR36][R4.64] ;  /* 0x0000002404007981 */ /* 0x000ea4000c1e1500 */
[----:B--2---:R-:W-:-:S06]  /*6190*/  IMAD.U32 R0, R0, 0x10000, RZ ;  /* 0x0001000000007824 */ /* 0x004fcc00078e00ff */
[----:B------:R-:W0:Y:S02]  /*61a0*/  F2I.FTZ.TRUNC.NTZ R0, R0 ;  /* 0x0000000000007305 */ /* 0x000e24000021f100 */
[----:B0-----:R-:W-:Y:S01]  /*61b0*/  PRMT R25, R0, 0x7610, R25 ;  /* 0x0000761000197816 */ /* 0x001fe20000000019 */
[----:B------:R-:W-:Y:S06]  /*61c0*/  BRA `(.L_x_16949) ;  /* 0x0000000400ac7947 */ /* 0x000fec0003800000 */
.L_x_16956:
        /* <DEDUP_REMOVED lines=10> */
.L_x_16963:
        /* <DEDUP_REMOVED lines=21> */
.L_x_16967:
[----:B------:R-:W-:Y:S05]  /*63c0*/  BSYNC B1 ;  /* 0x0000000000017941 */ /* 0x000fea0003800000 */
.L_x_16966:
[----:B------:R-:W-:Y:S01]  /*63d0*/  LEA R5, R0, 0x3b800000, 0x17 ;  /* 0x3b80000000057811 */ /* 0x000fe200078eb8ff */
[----:B------:R-:W-:-:S05]  /*63e0*/  IMAD.SHL.U32 R0, R3, 0x100000, RZ ;  /* 0x0010000003007824 */ /* 0x000fca00078e00ff */
[----:B------:R-:W-:-:S07]  /*63f0*/  LOP3.LUT R0, R5, R0, R6, 0xfe, !PT ;  /* 0x0000000005007212 */ /* 0x000fce00078efe06 */
.L_x_16965:
[----:B------:R-:W-:Y:S05]  /*6400*/  BSYNC B0 ;  /* 0x0000000000007941 */ /* 0x000fea0003800000 */
.L_x_16964:
[----:B------:R-:W0:Y:S02]  /*6410*/  F2I.FTZ.TRUNC.NTZ R0, R0 ;  /* 0x0000000000007305 */ /* 0x000e24000021f100 */
[----:B0-----:R-:W-:Y:S01]  /*6420*/  PRMT R25, R0, 0x7610, R25 ;  /* 0x0000761000197816 */ /* 0x001fe20000000019 */
[----:B------:R-:W-:Y:S06]  /*6430*/  BRA `(.L_x_16949) ;  /* 0x0000000400107947 */ /* 0x000fec0003800000 */
.L_x_16962:
        /* <DEDUP_REMOVED lines=21> */
.L_x_16971:
[----:B------:R-:W-:Y:S05]  /*6590*/  BSYNC B1 ;  /* 0x0000000000017941 */ /* 0x000fea0003800000 */
.L_x_16970:
[----:B------:R-:W-:Y:S01]  /*65a0*/  LEA R5, R0, 0x37800000, 0x17 ;  /* 0x3780000000057811 */ /* 0x000fe200078eb8ff */
[----:B------:R-:W-:-:S05]  /*65b0*/  IMAD.SHL.U32 R0, R3, 0x200000, RZ ;  /* 0x0020000003007824 */ /* 0x000fca00078e00ff */
[----:B------:R-:W-:-:S07]  /*65c0*/  LOP3.LUT R0, R5, R0, R6, 0xfe, !PT ;  /* 0x0000000005007212 */ /* 0x000fce00078efe06 */
.L_x_16969:
[----:B------:R-:W-:Y:S05]  /*65d0*/  BSYNC B0 ;  /* 0x0000000000007941 */ /* 0x000fea0003800000 */
.L_x_16968:
[----:B------:R-:W0:Y:S02]  /*65e0*/  F2I.FTZ.TRUNC.NTZ R0, R0 ;  /* 0x0000000000007305 */ /* 0x000e24000021f100 */
[----:B0-----:R-:W-:Y:S01]  /*65f0*/  PRMT R25, R0, 0x7610, R25 ;  /* 0x0000761000197816 */ /* 0x001fe20000000019 */
[----:B------:R-:W-:Y:S06]  /*6600*/  BRA `(.L_x_16949) ;  /* 0x00000000009c7947 */ /* 0x000fec0003800000 */
.L_x_16961:
        /* <DEDUP_REMOVED lines=14> */
.L_x_16975:
[----:B------:R-:W-:Y:S05]  /*66f0*/  BSYNC B0 ;  /* 0x0000000000007941 */ /* 0x000fea0003800000 */
.L_x_16974:
[----:B------:R-:W0:Y:S02]  /*6700*/  F2I.FTZ.TRUNC.NTZ R0, R0 ;  /* 0x0000000000007305 */ /* 0x000e24000021f100 */
[----:B0-----:R-:W-:Y:S01]  /*6710*/  PRMT R25, R0, 0x7610, R25 ;  /* 0x0000761000197816 */ /* 0x001fe20000000019 */
[----:B------:R-:W-:Y:S06]  /*6720*/  BRA `(.L_x_16949) ;  /* 0x0000000000547947 */ /* 0x000fec0003800000 */
.L_x_16948:
        /* <DEDUP_REMOVED lines=16> */
.L_x_16976:
[----:B------:R-:W-:Y:S01]  /*6830*/  PRMT R25, RZ, 0x7610, R25 ;  /* 0x00007610ff197816 */ /* 0x000fe20000000019 */
[----:B------:R-:W-:Y:S06]  /*6840*/  BRA `(.L_x_16949) ;  /* 0x00000000000c7947 */ /* 0x000fec0003800000 */
.L_x_16973:
[----:B------:R0:W5:Y:S01]  /*6850*/  LDG.E.U8 R25, desc[UR36][R4.64] ;  /* 0x0000002404197981 */ /* 0x000162000c1e1100 */
[----:B------:R-:W-:Y:S05]  /*6860*/  BRA `(.L_x_16949) ;  /* 0x0000000000047947 */ /* 0x000fea0003800000 */
.L_x_16972:
[----:B------:R0:W5:Y:S02]  /*6870*/  LDG.E.U8 R25, desc[UR36][R4.64] ;  /* 0x0000002404197981 */ /* 0x000164000c1e1100 */
.L_x_16949:
        /* <DEDUP_REMOVED lines=19> */
.L_x_16980:
[----:B------:R0:W5:Y:S01]  /*69b0*/  LDG.E.U8 R19, desc[UR36][R4.64] ;  /* 0x0000002404137981 */ /* 0x000162000c1e1100 */
[----:B------:R-:W-:Y:S05]  /*69c0*/  BRA `(.L_x_16943) ;  /* 0x0000000c00507947 */ /* 0x000fea0003800000 */
.L_x_16979:
        /* <DEDUP_REMOVED lines=8> */
.L_x_16983:
[----:B------:R0:W5:Y:S01]  /*6a50*/  LDG.E.U8 R19, desc[UR36][R4.64] ;  /* 0x0000002404137981 */ /* 0x000162000c1e1100 */
[----:B------:R-:W-:Y:S05]  /*6a60*/  BRA `(.L_x_16943) ;  /* 0x0000000c00287947 */ /* 0x000fea0003800000 */
.L_x_16982:
[----:B------:R0:W5:Y:S01]  /*6a70*/  LDG.E.U16 R19, desc[UR36][R4.64] ;  /* 0x0000002404137981 */ /* 0x000162000c1e1500 */
[----:B------:R-:W-:Y:S05]  /*6a80*/  BRA `(.L_x_16943) ;  /* 0x0000000c00207947 */ /* 0x000fea0003800000 */
.L_x_16978:
        /* <DEDUP_REMOVED lines=9> */
.L_x_16985:
[----:B------:R-:W2:Y:S02]  /*6b20*/  LDG.E.U16 R0, desc[UR36][R4.64] ;  /* 0x0000002404007981 */ /* 0x000ea4000c1e1500 */
[----:B--2---:R-:W-:-:S06]  /*6b30*/  HADD2.F32 R0, -RZ, R0.H0_H0 ;  /* 0x20000000ff007230 */ /* 0x004fcc0000004100 */
[----:B------:R-:W0:Y:S02]  /*6b40*/  F2I.FTZ.TRUNC.NTZ R0, R0 ;  /* 0x0000000000007305 */ /* 0x000e24000021f100 */
[----:B0-----:R-:W-:Y:S01]  /*6b50*/  PRMT R19, R0, 0x7610, R19 ;  /* 0x0000761000137816 */ /* 0x001fe20000000013 */
[----:B------:R-:W-:Y:S06]  /*6b60*/  BRA `(.L_x_16943) ;  /* 0x0000000800e87947 */ /* 0x000fec0003800000 */
.L_x_16984:
        /* <DEDUP_REMOVED lines=9> */
.L_x_16987:
[----:B------:R-:W2:Y:S02]  /*6c00*/  LDG.E.U16 R4, desc[UR36][R4.64] ;  /* 0x0000002404047981 */ /* 0x000ea4000c1e1500 */
[----:B--2---:R-:W-:-:S06]  /*6c10*/  HADD2.F32 R0, -RZ, R4.H0_H0 ;  /* 0x20000004ff007230 */ /* 0x004fcc0000004100 */
[----:B------:R-:W0:Y:S02]  /*6c20*/  F2I.FTZ.TRUNC.NTZ R0, R0 ;  /* 0x0000000000007305 */ /* 0x000e24000021f100 */
[----:B0-----:R-:W-:Y:S01]  /*6c30*/  PRMT R19, R0, 0x7610, R19 ;  /* 0x0000761000137816 */ /* 0x001fe20000000013 */
[----:B------:R-:W-:Y:S06]  /*6c40*/  BRA `(.L_x_16943) ;  /* 0x0000000800b07947 */ /* 0x000fec0003800000 */
.L_x_16986:
[----:B------:R-:W2:Y:S02]  /*6c50*/  LDG.E.64 R4, desc[UR36][R4.64] ;  /* 0x0000002404047981 */ /* 0x000ea4000c1e1b00 */
[----:B--2---:R0:W1:Y:S01]  /*6c60*/  F2I.F64.TRUNC R19, R4 ;  /* 0x0000000400137311 */ /* 0x004062000030d100 */
[----:B------:R-:W-:Y:S05]  /*6c70*/  BRA `(.L_x_16943) ;  /* 0x0000000800a47947 */ /* 0x000fea0003800000 */
.L_x_16977:
        /* <DEDUP_REMOVED lines=12> */
.L_x_16990:
[----:B------:R-:W2:Y:S02]  /*6d40*/  LDG.E.64 R4, desc[UR36][R4.64] ;  /* 0x0000002404047981 */ /* 0x000ea4000c1e1b00 */
[----:B--2---:R0:W1:Y:S01]  /*6d50*/  F2I.F64.TRUNC R19, R4 ;  /* 0x0000000400137311 */ /* 0x004062000030d100 */
[----:B------:R-:W-:Y:S05]  /*6d60*/  BRA `(.L_x_16943) ;  /* 0x0000000800687947 */ /* 0x000fea0003800000 */
.L_x_16989:
        /* <DEDUP_REMOVED lines=28> */
.L_x_16992:
        /* <DEDUP_REMOVED lines=15> */
.L_x_16991:
[----:B------:R-:W2:Y:S02]  /*7020*/  LDG.E.U16 R0, desc[UR36][R4.64] ;  /* 0x0000002404007981 */ /* 0x000ea4000c1e1500 */
[----:B--2---:R-:W-:-:S06]  /*7030*/  IMAD.U32 R0, R0, 0x10000, RZ ;  /* 0x0001000000007824 */ /* 0x004fcc00078e00ff */
[----:B------:R-:W0:Y:S02]  /*7040*/  F2I.FTZ.TRUNC.NTZ R0, R0 ;  /* 0x0000000000007305 */ /* 0x000e24000021f100 */
[----:B0-----:R-:W-:Y:S01]  /*7050*/  PRMT R19, R0, 0x7610, R19 ;  /* 0x0000761000137816 */ /* 0x001fe20000000013 */
[----:B------:R-:W-:Y:S06]  /*7060*/  BRA `(.L_x_16943) ;  /* 0x0000000400a87947 */ /* 0x000fec0003800000 */
.L_x_16988:
        /* <DEDUP_REMOVED lines=10> */
.L_x_16995:
        /* <DEDUP_REMOVED lines=21> */
.L_x_16999:
[----:B------:R-:W-:Y:S05]  /*7260*/  BSYNC B1 ;  /* 0x0000000000017941 */ /* 0x000fea0003800000 */
.L_x_16998:
[----:B------:R-:W-:Y:S01]  /*7270*/  LEA R5, R0, 0x3b800000, 0x17 ;  /* 0x3b80000000057811 */ /* 0x000fe200078eb8ff */
[----:B------:R-:W-:-:S05]  /*7280*/  IMAD.SHL.U32 R0, R3, 0x100000, RZ ;  /* 0x0010000003007824 */ /* 0x000fca00078e00ff */
[----:B------:R-:W-:-:S07]  /*7290*/  LOP3.LUT R0, R5, R0, R6, 0xfe, !PT ;  /* 0x0000000005007212 */ /* 0x000fce00078efe06 */
.L_x_16997:
[----:B------:R-:W-:Y:S05]  /*72a0*/  BSYNC B0 ;  /* 0x0000000000007941 */ /* 0x000fea0003800000 */
.L_x_16996:
[----:B------:R-:W0:Y:S02]  /*72b0*/  F2I.FTZ.TRUNC.NTZ R0, R0 ;  /* 0x0000000000007305 */ /* 0x000e24000021f100 */
[----:B0-----:R-:W-:Y:S01]  /*72c0*/  PRMT R19, R0, 0x7610, R19 ;  /* 0x0000761000137816 */ /* 0x001fe20000000013 */
[----:B------:R-:W-:Y:S06]  /*72d0*/  BRA `(.L_x_16943) ;  /* 0x00000004000c7947 */ /* 0x000fec0003800000 */
.L_x_16994:
        /* <DEDUP_REMOVED lines=21> */
.L_x_17003:
[----:B------:R-:W-:Y:S05]  /*7430*/  BSYNC B1 ;  /* 0x0000000000017941 */ /* 0x000fea0003800000 */
.L_x_17002:
[----:B------:R-:W-:Y:S01]  /*7440*/  LEA R5, R0, 0x37800000, 0x17 ;  /* 0x3780000000057811 */ /* 0x000fe200078eb8ff */
[----:B------:R-:W-:-:S05]  /*7450*/  IMAD.SHL.U32 R0, R3, 0x200000, RZ ;  /* 0x0020000003007824 */ /* 0x000fca00078e00ff */
[----:B------:R-:W-:-:S07]  /*7460*/  LOP3.LUT R0, R5, R0, R6, 0xfe, !PT ;  /* 0x0000000005007212 */ /* 0x000fce00078efe06 */
.L_x_17001:
[----:B------:R-:W-:Y:S05]  /*7470*/  BSYNC B0 ;  /* 0x0000000000007941 */ /* 0x000fea0003800000 */
.L_x_17000:
[----:B------:R-:W0:Y:S02]  /*7480*/  F2I.FTZ.TRUNC.NTZ R0, R0 ;  /* 0x0000000000007305 */ /* 0x000e24000021f100 */
[----:B0-----:R-:W-:Y:S01]  /*7490*/  PRMT R19, R0, 0x7610, R19 ;  /* 0x0000761000137816 */ /* 0x001fe20000000013 */
[----:B------:R-:W-:Y:S06]  /*74a0*/  BRA `(.L_x_16943) ;  /* 0x0000000000987947 */ /* 0x000fec0003800000 */
.L_x_16993:
        /* <DEDUP_REMOVED lines=14> */
.L_x_17007:
[----:B------:R-:W-:Y:S05]  /*7590*/  BSYNC B0 ;  /* 0x0000000000007941 */ /* 0x000fea0003800000 */
.L_x_17006:
[----:B------:R-:W0:Y:S02]  /*75a0*/  F2I.FTZ.TRUNC.NTZ R0, R0 ;  /* 0x0000000000007305 */ /* 0x000e24000021f100 */
[----:B0-----:R-:W-:Y:S01]  /*75b0*/  PRMT R19, R0, 0x7610, R19 ;  /* 0x0000761000137816 */ /* 0x001fe20000000013 */
[----:B------:R-:W-:Y:S06]  /*75c0*/  BRA `(.L_x_16943) ;  /* 0x0000000000507947 */ /* 0x000fec0003800000 */
.L_x_16981:
        /* <DEDUP_REMOVED lines=16> */
.L_x_17008:
[----:B------:R-:W-:Y:S05]  /*76d0*/  BRA `(.L_x_16943) ;  /* 0x00000000000c7947 */ /* 0x000fea0003800000 */
.L_x_17005:
[----:B------:R0:W5:Y:S01]  /*76e0*/  LDG.E.U8 R19, desc[UR36][R4.64] ;  /* 0x0000002404137981 */ /* 0x000162000c1e1100 */
[----:B------:R-:W-:Y:S05]  /*76f0*/  BRA `(.L_x_16943) ;  /* 0x0000000000047947 */ /* 0x000fea0003800000 */
.L_x_17004:
[----:B------:R0:W5:Y:S02]  /*7700*/  LDG.E.U8 R19, desc[UR36][R4.64] ;  /* 0x0000002404137981 */ /* 0x000164000c1e1100 */
.L_x_16943:
[----:B------:R-:W-:Y:S05]  /*7710*/  BSYNC B6 ;  /* 0x0000000000067941 */ /* 0x000fea0003800000 */
.L_x_16942:
[----:B------:R-:W0:Y:S01]  /*7720*/  S2R R23, SR_TID.X ;  /* 0x0000000000177919 */ /* 0x000e220000002100 */
[C---:B-----5:R-:W-:Y:S01]  /*7730*/  LOP3.LUT P6, RZ, R26.reuse, 0xff, RZ, 0xc0, !PT ;  /* 0x000000ff1aff7812 */ /* 0x060fe200078cc0ff */
[----:B------:R-:W-:Y:S01]  /*7740*/  BSSY B6, `(.L_x_17009) ;  /* 0x0000111000067945 */ /* 0x000fe20003800000 */
[----:B------:R-:W-:Y:S02]  /*7750*/  PRMT R0, R26, 0x8880, RZ ;  /* 0x000088801a007816 */ /* 0x000fe400000000ff */
[C---:B------:R-:W-:Y:S02]  /*7760*/  LOP3.LUT P1, RZ, R18.reuse, 0xff, RZ, 0xc0, !PT ;  /* 0x000000ff12ff7812 */ /* 0x040fe4000782c0ff */
[----:B01234-:R-:W-:Y:S02]  /*7770*/  PRMT R4, R18, 0x8880, RZ ;  /* 0x0000888012047816 */ /* 0x01ffe400000000ff */
[----:B------:R-:W0:Y:S01]  /*7780*/  LDC.U8 R18, c[0x0][0x240] ;  /* 0x00009000ff127b82 */ /* 0x000e220000000000 */
[----:B------:R-:W-:-:S02]  /*7790*/  ISETP.GT.AND P5, PT, R0, RZ, PT ;  /* 0x000000ff0000720c */ /* 0x000fc40003fa4270 */
[C---:B------:R-:W-:Y:S02]  /*77a0*/  LOP3.LUT P2, RZ, R25.reuse, 0xff, RZ, 0xc0, !PT ;  /* 0x000000ff19ff7812 */ /* 0x040fe4000784c0ff */
[----:B------:R-:W-:Y:S02]  /*77b0*/  @P6 SEL R24, RZ, 0x1, !P5 ;  /* 0x00000001ff186807 */ /* 0x000fe40006800000 */
[----:B------:R-:W-:Y:S02]  /*77c0*/  PRMT R25, R25, 0x8880, RZ ;  /* 0x0000888019197816 */ /* 0x000fe400000000ff */
[C---:B------:R-:W-:Y:S02]  /*77d0*/  LOP3.LUT P0, RZ, R27.reuse, 0xff, RZ, 0xc0, !PT ;  /* 0x000000ff1bff7812 */ /* 0x040fe4000780c0ff */
[----:B------:R-:W-:Y:S01]  /*77e0*/  PRMT R3, R27, 0x8880, RZ ;  /* 0x000088801b037816 */ /* 0x000fe200000000ff */
[----:B------:R-:W-:Y:S01]  /*77f0*/  IMAD.MOV.U32 R0, RZ, RZ, R25 ;  /* 0x000000ffff007224 */ /* 0x000fe200078e0019 */
[----:B------:R-:W-:-:S02]  /*7800*/  ISETP.GT.AND P4, PT, R4, RZ, PT ;  /* 0x000000ff0400720c */ /* 0x000fc40003f84270 */
[----:B------:R-:W-:Y:S02]  /*7810*/  ISETP.GT.AND P3, PT, R3, RZ, PT ;  /* 0x000000ff0300720c */ /* 0x000fe40003f64270 */
[----:B------:R-:W-:Y:S02]  /*7820*/  ISETP.GT.AND P5, PT, R0, RZ, PT ;  /* 0x000000ff0000720c */ /* 0x000fe40003fa4270 */
[----:B------:R-:W-:Y:S02]  /*7830*/  @P1 SEL R17, RZ, 0x1, !P4 ;  /* 0x00000001ff111807 */ /* 0x000fe40006000000 */
[----:B------:R-:W-:Y:S02]  /*7840*/  @P2 SEL R19, RZ, 0x1, !P5 ;  /* 0x00000001ff132807 */ /* 0x000fe40006800000 */
[----:B------:R-:W-:Y:S02]  /*7850*/  ISETP.GE.AND P6, PT, R23, R16, PT ;  /* 0x000000101700720c */ /* 0x000fe40003fc6270 */
[----:B------:R-:W-:-:S11]  /*7860*/  @P0 SEL R22, RZ, 0x1, !P3 ;  /* 0x00000001ff160807 */ /* 0x000fd60005800000 */
        /* <DEDUP_REMOVED lines=22> */
.L_x_17014:
[----:B------:R0:W-:Y:S01]  /*79d0*/  STG.E.U8 desc[UR36][R8.64], R24 ;  /* 0x0000001808007986 */ /* 0x0001e2000c101124 */
[----:B------:R-:W-:Y:S05]  /*79e0*/  BRA `(.L_x_17010) ;  /* 0x0000000c00987947 */ /* 0x000fea0003800000 */
.L_x_17013:
        /* <DEDUP_REMOVED lines=12> */
.L_x_17017:
[----:B------:R-:W-:-:S04]  /*7ab0*/  LOP3.LUT R24, R24, 0xffff, RZ, 0xc0, !PT ;  /* 0x0000ffff18187812 */ /* 0x000fc800078ec0ff */
[----:B------:R-:W-:-:S05]  /*7ac0*/  PRMT R3, R24, 0x8880, RZ ;  /* 0x0000888018037816 */ /* 0x000fca00000000ff */
[----:B------:R0:W-:Y:S01]  /*7ad0*/  STG.E desc[UR36][R8.64], R3 ;  /* 0x0000000308007986 */ /* 0x0001e2000c101924 */
[----:B------:R-:W-:Y:S05]  /*7ae0*/  BRA `(.L_x_17010) ;  /* 0x0000000c00587947 */ /* 0x000fea0003800000 */
.L_x_17016:
[----:B------:R-:W-:-:S04]  /*7af0*/  PRMT R3, R24, 0x8880, RZ ;  /* 0x0000888018037816 */ /* 0x000fc800000000ff */
[----:B------:R-:W-:-:S05]  /*7b00*/  PRMT R3, R3, 0x7710, RZ ;  /* 0x0000771003037816 */ /* 0x000fca00000000ff */
[----:B------:R0:W-:Y:S01]  /*7b10*/  STG.E.U16 desc[UR36][R8.64], R3 ;  /* 0x0000000308007986 */ /* 0x0001e2000c101524 */
[----:B------:R-:W-:Y:S05]  /*7b20*/  BRA `(.L_x_17010) ;  /* 0x0000000c00487947 */ /* 0x000fea0003800000 */
.L_x_17012:
        /* <DEDUP_REMOVED lines=9> */
.L_x_17019:
[----:B------:R-:W0:Y:S02]  /*7bc0*/  I2F.S8 R0, R24 ;  /* 0x0000001800007306 */ /* 0x000e240000001400 */
[----:B0-----:R-:W-:-:S05]  /*7bd0*/  F2FP.F16.F32.PACK_AB R0, RZ, R0 ;  /* 0x00000000ff00723e */ /* 0x001fca00000000ff */
[----:B------:R1:W-:Y:S01]  /*7be0*/  STG.E.U16 desc[UR36][R8.64], R0 ;  /* 0x0000000008007986 */ /* 0x0003e2000c101524 */
[----:B------:R-:W-:Y:S05]  /*7bf0*/  BRA `(.L_x_17010) ;  /* 0x0000000c00147947 */ /* 0x000fea0003800000 */
.L_x_17018:
        /* <DEDUP_REMOVED lines=10> */
.L_x_17021:
[----:B------:R-:W0:Y:S02]  /*7ca0*/  I2F.S8 R24, R24 ;  /* 0x0000001800187306 */ /* 0x000e240000001400 */
[----:B0-----:R-:W-:-:S04]  /*7cb0*/  F2FP.F16.F32.PACK_AB R3, RZ, R24 ;  /* 0x00000018ff03723e */ /* 0x001fc800000000ff */
[----:B------:R-:W-:-:S05]  /*7cc0*/  PRMT R3, R3, 0x5410, RZ ;  /* 0x0000541003037816 */ /* 0x000fca00000000ff */
[----:B------:R4:W-:Y:S01]  /*7cd0*/  STG.E desc[UR36][R8.64], R3 ;  /* 0x0000000308007986 */ /* 0x0009e2000c101924 */
[----:B------:R-:W-:Y:S05]  /*7ce0*/  BRA `(.L_x_17010) ;  /* 0x0000000800d87947 */ /* 0x000fea0003800000 */
.L_x_17020:
[----:B------:R-:W-:-:S04]  /*7cf0*/  PRMT R4, R24, 0x8880, RZ ;  /* 0x0000888018047816 */ /* 0x000fc800000000ff */
[----:B------:R-:W-:-:S06]  /*7d00*/  PRMT R4, R4, 0x7710, RZ ;  /* 0x0000771004047816 */ /* 0x000fcc00000000ff */
[----:B------:R-:W0:Y:S02]  /*7d10*/  I2F.F64.S16 R4, R4 ;  /* 0x0000000400047312 */ /* 0x000e240000101c00 */
[----:B0-----:R0:W-:Y:S01]  /*7d20*/  STG.E.64 desc[UR36][R8.64], R4 ;  /* 0x0000000408007986 */ /* 0x0011e2000c101b24 */
[----:B------:R-:W-:Y:S05]  /*7d30*/  BRA `(.L_x_17010) ;  /* 0x0000000800c47947 */ /* 0x000fea0003800000 */
.L_x_17011:
        /* <DEDUP_REMOVED lines=12> */
.L_x_17024:
[----:B------:R-:W-:Y:S02]  /*7e00*/  PRMT R4, R24, 0x8880, RZ ;  /* 0x0000888018047816 */ /* 0x000fe400000000ff */
[----:B------:R-:W-:Y:S02]  /*7e10*/  CS2R R6, SRZ ;  /* 0x0000000000067805 */ /* 0x000fe4000001ff00 */
[----:B------:R-:W-:-:S06]  /*7e20*/  PRMT R4, R4, 0x7710, RZ ;  /* 0x0000771004047816 */ /* 0x000fcc00000000ff */
[----:B------:R-:W0:Y:S02]  /*7e30*/  I2F.F64.S16 R4, R4 ;  /* 0x0000000400047312 */ /* 0x000e240000101c00 */
[----:B0-----:R0:W-:Y:S01]  /*7e40*/  STG.E.128 desc[UR36][R8.64], R4 ;  /* 0x0000000408007986 */ /* 0x0011e2000c101d24 */
[----:B------:R-:W-:Y:S05]  /*7e50*/  BRA `(.L_x_17010) ;  /* 0x00000008007c7947 */ /* 0x000fea0003800000 */
.L_x_17023:
        /* <DEDUP_REMOVED lines=21> */
.L_x_17028:
[----:B------:R-:W-:Y:S05]  /*7fb0*/  BSYNC B0 ;  /* 0x0000000000007941 */ /* 0x000fea0003800000 */
.L_x_17027:
[----:B------:R-:W-:-:S05]  /*7fc0*/  LOP3.LUT R5, R0, R5, RZ, 0xfc, !PT ;  /* 0x0000000500057212 */ /* 0x000fca00078efcff */
[----:B------:R0:W-:Y:S01]  /*7fd0*/  STG.E.U8 desc[UR36][R8.64], R5 ;  /* 0x0000000508007986 */ /* 0x0001e2000c101124 */
[----:B------:R-:W-:Y:S05]  /*7fe0*/  BRA `(.L_x_17010) ;  /* 0x0000000800187947 */ /* 0x000fea0003800000 */
.L_x_17026:
        /* <DEDUP_REMOVED lines=13> */
.L_x_17030:
[----:B------:R-:W-:Y:S01]  /*80c0*/  IMAD.MOV.U32 R0, RZ, RZ, 0x7f ;  /* 0x0000007fff007424 */ /* 0x000fe200078e00ff */
[----:B------:R-:W-:-:S04]  /*80d0*/  ISETP.GT.U32.AND P0, PT, R3, 0x7f800000, PT ;  /* 0x7f8000000300780c */ /* 0x000fc80003f04070 */
[----:B------:R-:W-:-:S09]  /*80e0*/  SEL R0, R0, 0x7c, P0 ;  /* 0x0000007c00007807 */ /* 0x000fd20000000000 */
.L_x_17031:
[----:B------:R-:W-:Y:S05]  /*80f0*/  BSYNC B0 ;  /* 0x0000000000007941 */ /* 0x000fea0003800000 */
.L_x_17029:
[----:B------:R-:W-:-:S04]  /*8100*/  LOP3.LUT R3, R5, 0x80000000, RZ, 0xc0, !PT ;  /* 0x8000000005037812 */ /* 0x000fc800078ec0ff */
[----:B------:R-:W-:-:S04]  /*8110*/  SHF.R.U32.HI R3, RZ, 0x18, R3 ;  /* 0x00000018ff037819 */ /* 0x000fc80000011603 */
[----:B------:R-:W-:-:S05]  /*8120*/  LOP3.LUT R3, R0, R3, RZ, 0xfc, !PT ;  /* 0x0000000300037212 */ /* 0x000fca00078efcff */
[----:B------:R0:W-:Y:S01]  /*8130*/  STG.E.U8 desc[UR36][R8.64], R3 ;  /* 0x0000000308007986 */ /* 0x0001e2000c101124 */
[----:B------:R-:W-:Y:S05]  /*8140*/  BRA `(.L_x_17010) ;  /* 0x0000000400c07947 */ /* 0x000fea0003800000 */
.L_x_17025:
[----:B------:R-:W0:Y:S02]  /*8150*/  I2F.S8 R0, R24 ;  /* 0x0000001800007306 */ /* 0x000e240000001400 */
[----:B0-----:R-:W-:-:S05]  /*8160*/  F2FP.BF16.F32.PACK_AB R0, RZ, R0 ;  /* 0x00000000ff00723e */ /* 0x001fca00000010ff */
[----:B------:R0:W-:Y:S01]  /*8170*/  STG.E.U16 desc[UR36][R8.64], R0 ;  /* 0x0000000008007986 */ /* 0x0001e2000c101524 */
[----:B------:R-:W-:Y:S05]  /*8180*/  BRA `(.L_x_17010) ;  /* 0x0000000400b07947 */ /* 0x000fea0003800000 */
.L_x_17022:
        /* <DEDUP_REMOVED lines=12> */
.L_x_17034:
        /* <DEDUP_REMOVED lines=17> */
.L_x_17037:
[----:B------:R-:W-:-:S04]  /*8360*/  LOP3.LUT R3, R5, 0x80000000, RZ, 0xc0, !PT ;  /* 0x8000000005037812 */ /* 0x000fc800078ec0ff */
[----:B------:R-:W-:-:S04]  /*8370*/  SHF.R.U32.HI R3, RZ, 0x18, R3 ;  /* 0x00000018ff037819 */ /* 0x000fc80000011603 */
[----:B------:R-:W-:-:S04]  /*8380*/  LOP3.LUT R0, R0, R3, RZ, 0xfc, !PT ;  /* 0x0000000300007212 */ /* 0x000fc800078efcff */
[----:B------:R-:W-:-:S07]  /*8390*/  PRMT R4, R0, 0x7610, R4 ;  /* 0x0000761000047816 */ /* 0x000fce0000000004 */
.L_x_17036:
[----:B------:R-:W-:Y:S05]  /*83a0*/  BSYNC B0 ;  /* 0x0000000000007941 */ /* 0x000fea0003800000 */
.L_x_17035:
[----:B------:R0:W-:Y:S01]  /*83b0*/  STG.E.U8 desc[UR36][R8.64], R4 ;  /* 0x0000000408007986 */ /* 0x0001e2000c101124 */
[----:B------:R-:W-:Y:S05]  /*83c0*/  BRA `(.L_x_17010) ;  /* 0x0000000400207947 */ /* 0x000fea0003800000 */
.L_x_17033:
        /* <DEDUP_REMOVED lines=17> */
.L_x_17040:
[----:B------:R-:W-:-:S04]  /*84e0*/  LOP3.LUT R3, R5, 0x80000000, RZ, 0xc0, !PT ;  /* 0x8000000005037812 */ /* 0x000fc800078ec0ff */
[----:B------:R-:W-:-:S04]  /*84f0*/  SHF.R.U32.HI R3, RZ, 0x18, R3 ;  /* 0x00000018ff037819 */ /* 0x000fc80000011603 */
[----:B------:R-:W-:-:S04]  /*8500*/  LOP3.LUT R0, R0, R3, RZ, 0xfc, !PT ;  /* 0x0000000300007212 */ /* 0x000fc800078efcff */
[----:B------:R-:W-:-:S07]  /*8510*/  PRMT R4, R0, 0x7610, R4 ;  /* 0x0000761000047816 */ /* 0x000fce0000000004 */
.L_x_17039:
[----:B------:R-:W-:Y:S05]  /*8520*/  BSYNC B0 ;  /* 0x0000000000007941 */ /* 0x000fea0003800000 */
.L_x_17038:
[----:B------:R0:W-:Y:S01]  /*8530*/  STG.E.U8 desc[UR36][R8.64], R4 ;  /* 0x0000000408007986 */ /* 0x0001e2000c101124 */
[----:B------:R-:W-:Y:S05]  /*8540*/  BRA `(.L_x_17010) ;  /* 0x0000000000c07947 */ /* 0x000fea0003800000 */
.L_x_17032:
        /* <DEDUP_REMOVED lines=22> */
.L_x_17015:
        /* <DEDUP_REMOVED lines=16> */
.L_x_17043:
[----:B------:R-:W-:Y:S05]  /*87b0*/  BRA `(.L_x_17010) ;  /* 0x0000000000247947 */ /* 0x000fea0003800000 */
.L_x_17042:
[----:B------:R-:W-:-:S04]  /*87c0*/  LOP3.LUT R24, R24, 0xffff, RZ, 0xc0, !PT ;  /* 0x0000ffff18187812 */ /* 0x000fc800078ec0ff */
[----:B------:R-:W-:-:S05]  /*87d0*/  PRMT R24, R24, 0x8880, RZ ;  /* 0x0000888018187816 */ /* 0x000fca00000000ff */
[----:B------:R-:W-:-:S05]  /*87e0*/  IMAD.MOV.U32 R4, RZ, RZ, R24 ;  /* 0x000000ffff047224 */ /* 0x000fca00078e0018 */
[----:B------:R-:W-:-:S05]  /*87f0*/  SHF.R.S32.HI R5, RZ, 0x1f, R4 ;  /* 0x0000001fff057819 */ /* 0x000fca0000011404 */
[----:B------:R0:W-:Y:S01]  /*8800*/  STG.E.64 desc[UR36][R8.64], R4 ;  /* 0x0000000408007986 */ /* 0x0001e2000c101b24 */
[----:B------:R-:W-:Y:S05]  /*8810*/  BRA `(.L_x_17010) ;  /* 0x00000000000c7947 */ /* 0x000fea0003800000 */
.L_x_17041:
[----:B------:R-:W-:-:S04]  /*8820*/  LOP3.LUT R24, R24, 0xffff, RZ, 0xc0, !PT ;  /* 0x0000ffff18187812 */ /* 0x000fc800078ec0ff */
[----:B------:R-:W-:-:S05]  /*8830*/  PRMT R3, R24, 0x8880, RZ ;  /* 0x0000888018037816 */ /* 0x000fca00000000ff */
[----:B------:R0:W-:Y:S02]  /*8840*/  STG.E desc[UR36][R8.64], R3 ;  /* 0x0000000308007986 */ /* 0x0001e4000c101924 */
.L_x_17010:
[----:B------:R-:W-:Y:S05]  /*8850*/  BSYNC B6 ;  /* 0x0000000000067941 */ /* 0x000fea0003800000 */
.L_x_17009:
        /* <DEDUP_REMOVED lines=23> */
.L_x_17049:
[----:B------:R0:W-:Y:S01]  /*89d0*/  STG.E.U8 desc[UR36][R8.64], R22 ;  /* 0x0000001608007986 */ /* 0x0001e2000c101124 */
[----:B------:R-:W-:Y:S05]  /*89e0*/  BRA `(.L_x_17051) ;  /* 0x0000000c00987947 */ /* 0x000fea0003800000 */
.L_x_17048:
        /* <DEDUP_REMOVED lines=12> */
.L_x_17053:
[----:B------:R-:W-:-:S04]  /*8ab0*/  LOP3.LUT R22, R22, 0xffff, RZ, 0xc0, !PT ;  /* 0x0000ffff16167812 */ /* 0x000fc800078ec0ff */
[----:B------:R-:W-:-:S05]  /*8ac0*/  PRMT R3, R22, 0x8880, RZ ;  /* 0x0000888016037816 */ /* 0x000fca00000000ff */
[----:B------:R0:W-:Y:S01]  /*8ad0*/  STG.E desc[UR36][R8.64], R3 ;  /* 0x0000000308007986 */ /* 0x0001e2000c101924 */
[----:B------:R-:W-:Y:S05]  /*8ae0*/  BRA `(.L_x_17051) ;  /* 0x0000000c00587947 */ /* 0x000fea0003800000 */
.L_x_17052:
[----:B------:R-:W-:-:S04]  /*8af0*/  PRMT R3, R22, 0x8880, RZ ;  /* 0x0000888016037816 */ /* 0x000fc800000000ff */
[----:B------:R-:W-:-:S05]  /*8b00*/  PRMT R3, R3, 0x7710, RZ ;  /* 0x0000771003037816 */ /* 0x000fca00000000ff */
[----:B------:R0:W-:Y:S01]  /*8b10*/  STG.E.U16 desc[UR36][R8.64], R3 ;  /* 0x0000000308007986 */ /* 0x0001e2000c101524 */
[----:B------:R-:W-:Y:S05]  /*8b20*/  BRA `(.L_x_17051) ;  /* 0x0000000c00487947 */ /* 0x000fea0003800000 */
.L_x_17047:
        /* <DEDUP_REMOVED lines=9> */
.L_x_17055:
[----:B------:R-:W0:Y:S02]  /*8bc0*/  I2F.S8 R0, R22 ;  /* 0x0000001600007306 */ /* 0x000e240000001400 */
[----:B0-----:R-:W-:-:S05]  /*8bd0*/  F2FP.F16.F32.PACK_AB R0, RZ, R0 ;  /* 0x00000000ff00723e */ /* 0x001fca00000000ff */
[----:B------:R0:W-:Y:S01]  /*8be0*/  STG.E.U16 desc[UR36][R8.64], R0 ;  /* 0x0000000008007986 */ /* 0x0001e2000c101524 */
[----:B------:R-:W-:Y:S05]  /*8bf0*/  BRA `(.L_x_17051) ;  /* 0x0000000c00147947 */ /* 0x000fea0003800000 */
.L_x_17054:
        /* <DEDUP_REMOVED lines=10> */
.L_x_17057:
[----:B------:R-:W0:Y:S02]  /*8ca0*/  I2F.S8 R22, R22 ;  /* 0x0000001600167306 */ /* 0x000e240000001400 */
[----:B0-----:R-:W-:-:S04]  /*8cb0*/  F2FP.F16.F32.PACK_AB R3, RZ, R22 ;  /* 0x00000016ff03723e */ /* 0x001fc800000000ff */
[----:B------:R-:W-:-:S05]  /*8cc0*/  PRMT R3, R3, 0x5410, RZ ;  /* 0x0000541003037816 */ /* 0x000fca00000000ff */
[----:B------:R3:W-:Y:S01]  /*8cd0*/  STG.E desc[UR36][R8.64], R3 ;  /* 0x0000000308007986 */ /* 0x0007e2000c101924 */
[----:B------:R-:W-:Y:S05]  /*8ce0*/  BRA `(.L_x_17051) ;  /* 0x0000000800d87947 */ /* 0x000fea0003800000 */
.L_x_17056:
[----:B------:R-:W-:-:S04]  /*8cf0*/  PRMT R4, R22, 0x8880, RZ ;  /* 0x0000888016047816 */ /* 0x000fc800000000ff */
[----:B------:R-:W-:-:S06]  /*8d00*/  PRMT R4, R4, 0x7710, RZ ;  /* 0x0000771004047816 */ /* 0x000fcc00000000ff */
[----:B------:R-:W0:Y:S02]  /*8d10*/  I2F.F64.S16 R4, R4 ;  /* 0x0000000400047312 */ /* 0x000e240000101c00 */
[----:B0-----:R4:W-:Y:S01]  /*8d20*/  STG.E.64 desc[UR36][R8.64], R4 ;  /* 0x0000000408007986 */ /* 0x0019e2000c101b24 */
[----:B------:R-:W-:Y:S05]  /*8d30*/  BRA `(.L_x_17051) ;  /* 0x0000000800c47947 */ /* 0x000fea0003800000 */
.L_x_17046:
        /* <DEDUP_REMOVED lines=12> */
.L_x_17060:
[----:B------:R-:W-:Y:S02]  /*8e00*/  PRMT R4, R22, 0x8880, RZ ;  /* 0x0000888016047816 */ /* 0x000fe400000000ff */
[----:B------:R-:W-:Y:S02]  /*8e10*/  CS2R R6, SRZ ;  /* 0x0000000000067805 */ /* 0x000fe4000001ff00 */
[----:B------:R-:W-:-:S06]  /*8e20*/  PRMT R4, R4, 0x7710, RZ ;  /* 0x0000771004047816 */ /* 0x000fcc00000000ff */
[----:B------:R-:W0:Y:S02]  /*8e30*/  I2F.F64.S16 R4, R4 ;  /* 0x0000000400047312 */ /* 0x000e240000101c00 */
[----:B0-----:R0:W-:Y:S01]  /*8e40*/  STG.E.128 desc[UR36][R8.64], R4 ;  /* 0x0000000408007986 */ /* 0x0011e2000c101d24 */
[----:B------:R-:W-:Y:S05]  /*8e50*/  BRA `(.L_x_17051) ;  /* 0x00000008007c7947 */ /* 0x000fea0003800000 */
.L_x_17059:
        /* <DEDUP_REMOVED lines=21> */
.L_x_17064:
[----:B------:R-:W-:Y:S05]  /*8fb0*/  BSYNC B0 ;  /* 0x0000000000007941 */ /* 0x000fea0003800000 */
.L_x_17063:
[----:B------:R-:W-:-:S05]  /*8fc0*/  LOP3.LUT R5, R0, R5, RZ, 0xfc, !PT ;  /* 0x0000000500057212 */ /* 0x000fca00078efcff */
[----:B------:R0:W-:Y:S01]  /*8fd0*/  STG.E.U8 desc[UR36][R8.64], R5 ;  /* 0x0000000508007986 */ /* 0x0001e2000c101124 */
[----:B------:R-:W-:Y:S05]  /*8fe0*/  BRA `(.L_x_17051) ;  /* 0x0000000800187947 */ /* 0x000fea0003800000 */
.L_x_17062:
        /* <DEDUP_REMOVED lines=13> */
.L_x_17066:
[----:B------:R-:W-:Y:S01]  /*90c0*/  IMAD.MOV.U32 R0, RZ, RZ, 0x7f ;  /* 0x0000007fff007424 */ /* 0x000fe200078e00ff */
[----:B------:R-:W-:-:S04]  /*90d0*/  ISETP.GT.U32.AND P0, PT, R3, 0x7f800000, PT ;  /* 0x7f8000000300780c */ /* 0x000fc80003f04070 */
[----:B------:R-:W-:-:S09]  /*90e0*/  SEL R0, R0, 0x7c, P0 ;  /* 0x0000007c00007807 */ /* 0x000fd20000000000 */
.L_x_17067:
[----:B------:R-:W-:Y:S05]  /*90f0*/  BSYNC B0 ;  /* 0x0000000000007941 */ /* 0x000fea0003800000 */
.L_x_17065:
[----:B------:R-:W-:-:S04]  /*9100*/  LOP3.LUT R3, R5, 0x80000000, RZ, 0xc0, !PT ;  /* 0x8000000005037812 */ /* 0x000fc800078ec0ff */
[----:B------:R-:W-:-:S04]  /*9110*/  SHF.R.U32.HI R3, RZ, 0x18, R3 ;  /* 0x00000018ff037819 */ /* 0x000fc80000011603 */
[----:B------:R-:W-:-:S05]  /*9120*/  LOP3.LUT R3, R0, R3, RZ, 0xfc, !PT ;  /* 0x0000000300037212 */ /* 0x000fca00078efcff */
[----:B------:R0:W-:Y:S01]  /*9130*/  STG.E.U8 desc[UR36][R8.64], R3 ;  /* 0x0000000308007986 */ /* 0x0001e2000c101124 */
[----:B------:R-:W-:Y:S05]  /*9140*/  BRA `(.L_x_17051) ;  /* 0x0000000400c07947 */ /* 0x000fea0003800000 */
.L_x_17061:
[----:B------:R-:W0:Y:S02]  /*9150*/  I2F.S8 R0, R22 ;  /* 0x0000001600007306 */ /* 0x000e240000001400 */
[----:B0-----:R-:W-:-:S05]  /*9160*/  F2FP.BF16.F32.PACK_AB R0, RZ, R0 ;  /* 0x00000000ff00723e */ /* 0x001fca00000010ff */
[----:B------:R0:W-:Y:S01]  /*9170*/  STG.E.U16 desc[UR36][R8.64], R0 ;  /* 0x0000000008007986 */ /* 0x0001e2000c101524 */
[----:B------:R-:W-:Y:S05]  /*9180*/  BRA `(.L_x_17051) ;  /* 0x0000000400b07947 */ /* 0x000fea0003800000 */
.L_x_17058:
        /* <DEDUP_REMOVED lines=12> */
.L_x_17070:
        /* <DEDUP_REMOVED lines=17> */
.L_x_17073:
[----:B------:R-:W-:-:S04]  /*9360*/  LOP3.LUT R3, R5, 0x80000000, RZ, 0xc0, !PT ;  /* 0x8000000005037812 */ /* 0x000fc800078ec0ff */
[----:B------:R-:W-:-:S04]  /*9370*/  SHF.R.U32.HI R3, RZ, 0x18, R3 ;  /* 0x00000018ff037819 */ /* 0x000fc80000011603 */
[----:B------:R-:W-:-:S04]  /*9380*/  LOP3.LUT R0, R0, R3, RZ, 0xfc, !PT ;  /* 0x0000000300007212 */ /* 0x000fc800078efcff */
[----:B------:R-:W-:-:S07]  /*9390*/  PRMT R4, R0, 0x7610, R4 ;  /* 0x0000761000047816 */ /* 0x000fce0000000004 */
.L_x_17072:
[----:B------:R-:W-:Y:S05]  /*93a0*/  BSYNC B0 ;  /* 0x0000000000007941 */ /* 0x000fea0003800000 */
.L_x_17071:
[----:B------:R0:W-:Y:S01]  /*93b0*/  STG.E.U8 desc[UR36][R8.64], R4 ;  /* 0x0000000408007986 */ /* 0x0001e2000c101124 */
[----:B------:R-:W-:Y:S05]  /*93c0*/  BRA `(.L_x_17051) ;  /* 0x0000000400207947 */ /* 0x000fea0003800000 */
.L_x_17069:
        /* <DEDUP_REMOVED lines=17> */
.L_x_17076:
[----:B------:R-:W-:-:S04]  /*94e0*/  LOP3.LUT R3, R5, 0x80000000, RZ, 0xc0, !PT ;  /* 0x8000000005037812 */ /* 0x000fc800078ec0ff */
[----:B------:R-:W-:-:S04]  /*94f0*/  SHF.R.U32.HI R3, RZ, 0x18, R3 ;  /* 0x00000018ff037819 */ /* 0x000fc80000011603 */
[----:B------:R-:W-:-:S04]  /*9500*/  LOP3.LUT R0, R0, R3, RZ, 0xfc, !PT ;  /* 0x0000000300007212 */ /* 0x000fc800078efcff */
[----:B------:R-:W-:-:S07]  /*9510*/  PRMT R4, R0, 0x7610, R4 ;  /* 0x0000761000047816 */ /* 0x000fce0000000004 */
.L_x_17075:
[----:B------:R-:W-:Y:S05]  /*9520*/  BSYNC B0 ;  /* 0x0000000000007941 */ /* 0x000fea0003800000 */
.L_x_17074:
[----:B------:R0:W-:Y:S01]  /*9530*/  STG.E.U8 desc[UR36][R8.64], R4 ;  /* 0x0000000408007986 */ /* 0x0001e2000c101124 */
[----:B------:R-:W-:Y:S05]  /*9540*/  BRA `(.L_x_17051) ;  /* 0x0000000000c07947 */ /* 0x000fea0003800000 */
.L_x_17068:
        /* <DEDUP_REMOVED lines=22> */
.L_x_17050:
        /* <DEDUP_REMOVED lines=16> */
.L_x_17079:
[----:B------:R-:W-:Y:S05]  /*97b0*/  BRA `(.L_x_17051) ;  /* 0x0000000000247947 */ /* 0x000fea0003800000 */
.L_x_17078:
[----:B------:R-:W-:-:S04]  /*97c0*/  LOP3.LUT R22, R22, 0xffff, RZ, 0xc0, !PT ;  /* 0x0000ffff16167812 */ /* 0x000fc800078ec0ff */
[----:B------:R-:W-:-:S05]  /*97d0*/  PRMT R22, R22, 0x8880, RZ ;  /* 0x0000888016167816 */ /* 0x000fca00000000ff */
[----:B------:R-:W-:-:S05]  /*97e0*/  IMAD.MOV.U32 R4, RZ, RZ, R22 ;  /* 0x000000ffff047224 */ /* 0x000fca00078e0016 */
[----:B------:R-:W-:-:S05]  /*97f0*/  SHF.R.S32.HI R5, RZ, 0x1f, R4 ;  /* 0x0000001fff057819 */ /* 0x000fca0000011404 */
[----:B------:R0:W-:Y:S01]  /*9800*/  STG.E.64 desc[UR36][R8.64], R4 ;  /* 0x0000000408007986 */ /* 0x0001e2000c101b24 */
[----:B------:R-:W-:Y:S05]  /*9810*/  BRA `(.L_x_17051) ;  /* 0x00000000000c7947 */ /* 0x000fea0003800000 */
.L_x_17077:
[----:B------:R-:W-:-:S04]  /*9820*/  LOP3.LUT R22, R22, 0xffff, RZ, 0xc0, !PT ;  /* 0x0000ffff16167812 */ /* 0x000fc800078ec0ff */
[----:B------:R-:W-:-:S05]  /*9830*/  PRMT R3, R22, 0x8880, RZ ;  /* 0x0000888016037816 */ /* 0x000fca00000000ff */
[----:B------:R0:W-:Y:S02]  /*9840*/  STG.E desc[UR36][R8.64], R3 ;  /* 0x0000000308007986 */ /* 0x0001e4000c101924 */
.L_x_17051:
        /* <DEDUP_REMOVED lines=23> */
.L_x_17083:
[----:B------:R0:W-:Y:S01]  /*99c0*/  STG.E.U8 desc[UR36][R8.64], R17 ;  /* 0x0000001108007986 */ /* 0x0001e2000c101124 */
[----:B------:R-:W-:Y:S05]  /*99d0*/  BRA `(.L_x_17085) ;  /* 0x0000000c00987947 */ /* 0x000fea0003800000 */
.L_x_17082:
        /* <DEDUP_REMOVED lines=12> */
.L_x_17087:
[----:B------:R-:W-:-:S04]  /*9aa0*/  LOP3.LUT R17, R17, 0xffff, RZ, 0xc0, !PT ;  /* 0x0000ffff11117812 */ /* 0x000fc800078ec0ff */
[----:B------:R-:W-:-:S05]  /*9ab0*/  PRMT R3, R17, 0x8880, RZ ;  /* 0x0000888011037816 */ /* 0x000fca00000000ff */
[----:B------:R0:W-:Y:S01]  /*9ac0*/  STG.E desc[UR36][R8.64], R3 ;  /* 0x0000000308007986 */ /* 0x0001e2000c101924 */
[----:B------:R-:W-:Y:S05]  /*9ad0*/  BRA `(.L_x_17085) ;  /* 0x0000000c00587947 */ /* 0x000fea0003800000 */
.L_x_17086:
[----:B------:R-:W-:-:S04]  /*9ae0*/  PRMT R3, R17, 0x8880, RZ ;  /* 0x0000888011037816 */ /* 0x000fc800000000ff */
[----:B------:R-:W-:-:S05]  /*9af0*/  PRMT R3, R3, 0x7710, RZ ;  /* 0x0000771003037816 */ /* 0x000fca00000000ff */
[----:B------:R0:W-:Y:S01]  /*9b00*/  STG.E.U16 desc[UR36][R8.64], R3 ;  /* 0x0000000308007986 */ /* 0x0001e2000c101524 */
[----:B------:R-:W-:Y:S05]  /*9b10*/  BRA `(.L_x_17085) ;  /* 0x0000000c00487947 */ /* 0x000fea0003800000 */
.L_x_17081:
        /* <DEDUP_REMOVED lines=9> */
.L_x_17089:
[----:B------:R-:W0:Y:S02]  /*9bb0*/  I2F.S8 R0, R17 ;  /* 0x0000001100007306 */ /* 0x000e240000001400 */
[----:B0-----:R-:W-:-:S05]  /*9bc0*/  F2FP.F16.F32.PACK_AB R0, RZ, R0 ;  /* 0x00000000ff00723e */ /* 0x001fca00000000ff */
[----:B------:R4:W-:Y:S01]  /*9bd0*/  STG.E.U16 desc[UR36][R8.64], R0 ;  /* 0x0000000008007986 */ /* 0x0009e2000c101524 */
[----:B------:R-:W-:Y:S05]  /*9be0*/  BRA `(.L_x_17085) ;  /* 0x0000000c00147947 */ /* 0x000fea0003800000 */
.L_x_17088:
        /* <DEDUP_REMOVED lines=10> */
.L_x_17091:
[----:B------:R-:W0:Y:S02]  /*9c90*/  I2F.S8 R17, R17 ;  /* 0x0000001100117306 */ /* 0x000e240000001400 */
[----:B0-----:R-:W-:-:S04]  /*9ca0*/  F2FP.F16.F32.PACK_AB R3, RZ, R17 ;  /* 0x00000011ff03723e */ /* 0x001fc800000000ff */
[----:B------:R-:W-:-:S05]  /*9cb0*/  PRMT R3, R3, 0x5410, RZ ;  /* 0x0000541003037816 */ /* 0x000fca00000000ff */
[----:B------:R2:W-:Y:S01]  /*9cc0*/  STG.E desc[UR36][R8.64], R3 ;  /* 0x0000000308007986 */ /* 0x0005e2000c101924 */
[----:B------:R-:W-:Y:S05]  /*9cd0*/  BRA `(.L_x_17085) ;  /* 0x0000000800d87947 */ /* 0x000fea0003800000 */
.L_x_17090:
[----:B------:R-:W-:-:S04]  /*9ce0*/  PRMT R4, R17, 0x8880, RZ ;  /* 0x0000888011047816 */ /* 0x000fc800000000ff */
[----:B------:R-:W-:-:S06]  /*9cf0*/  PRMT R4, R4, 0x7710, RZ ;  /* 0x0000771004047816 */ /* 0x000fcc00000000ff */
[----:B------:R-:W0:Y:S02]  /*9d00*/  I2F.F64.S16 R4, R4 ;  /* 0x0000000400047312 */ /* 0x000e240000101c00 */
[----:B0-----:R0:W-:Y:S01]  /*9d10*/  STG.E.64 desc[UR36][R8.64], R4 ;  /* 0x0000000408007986 */ /* 0x0011e2000c101b24 */
[----:B------:R-:W-:Y:S05]  /*9d20*/  BRA `(.L_x_17085) ;  /* 0x0000000800c47947 */ /* 0x000fea0003800000 */
.L_x_17080:
        /* <DEDUP_REMOVED lines=12> */
.L_x_17094:
[----:B------:R-:W-:Y:S02]  /*9df0*/  PRMT R4, R17, 0x8880, RZ ;  /* 0x0000888011047816 */ /* 0x000fe400000000ff */
[----:B------:R-:W-:Y:S02]  /*9e00*/  CS2R R6, SRZ ;  /* 0x0000000000067805 */ /* 0x000fe4000001ff00 */
[----:B------:R-:W-:-:S06]  /*9e10*/  PRMT R4, R4, 0x7710, RZ ;  /* 0x0000771004047816 */ /* 0x000fcc00000000ff */
[----:B------:R-:W0:Y:S02]  /*9e20*/  I2F.F64.S16 R4, R4 ;  /* 0x0000000400047312 */ /* 0x000e240000101c00 */
[----:B0-----:R0:W-:Y:S01]  /*9e30*/  STG.E.128 desc[UR36][R8.64], R4 ;  /* 0x0000000408007986 */ /* 0x0011e2000c101d24 */
[----:B------:R-:W-:Y:S05]  /*9e40*/  BRA `(.L_x_17085) ;  /* 0x00000008007c7947 */ /* 0x000fea0003800000 */
.L_x_17093:
        /* <DEDUP_REMOVED lines=21> */
.L_x_17098:
[----:B------:R-:W-:Y:S05]  /*9fa0*/  BSYNC B0 ;  /* 0x0000000000007941 */ /* 0x000fea0003800000 */
.L_x_17097:
[----:B------:R-:W-:-:S05]  /*9fb0*/  LOP3.LUT R5, R0, R5, RZ, 0xfc, !PT ;  /* 0x0000000500057212 */ /* 0x000fca00078efcff */
[----:B------:R0:W-:Y:S01]  /*9fc0*/  STG.E.U8 desc[UR36][R8.64], R5 ;  /* 0x0000000508007986 */ /* 0x0001e2000c101124 */
[----:B------:R-:W-:Y:S05]  /*9fd0*/  BRA `(.L_x_17085) ;  /* 0x0000000800187947 */ /* 0x000fea0003800000 */
.L_x_17096:
        /* <DEDUP_REMOVED lines=13> */
.L_x_17100:
[----:B------:R-:W-:Y:S01]  /*a0b0*/  IMAD.MOV.U32 R0, RZ, RZ, 0x7f ;  /* 0x0000007fff007424 */ /* 0x000fe200078e00ff */
[----:B------:R-:W-:-:S04]  /*a0c0*/  ISETP.GT.U32.AND P0, PT, R3, 0x7f800000, PT ;  /* 0x7f8000000300780c */ /* 0x000fc80003f04070 */
[----:B------:R-:W-:-:S09]  /*a0d0*/  SEL R0, R0, 0x7c, P0 ;  /* 0x0000007c00007807 */ /* 0x000fd20000000000 */
.L_x_17101:
[----:B------:R-:W-:Y:S05]  /*a0e0*/  BSYNC B0 ;  /* 0x0000000000007941 */ /* 0x000fea0003800000 */
.L_x_17099:
[----:B------:R-:W-:-:S04]  /*a0f0*/  LOP3.LUT R3, R17, 0x80000000, RZ, 0xc0, !PT ;  /* 0x8000000011037812 */ /* 0x000fc800078ec0ff */
[----:B------:R-:W-:-:S04]  /*a100*/  SHF.R.U32.HI R3, RZ, 0x18, R3 ;  /* 0x00000018ff037819 */ /* 0x000fc80000011603 */
[----:B------:R-:W-:-:S05]  /*a110*/  LOP3.LUT R3, R0, R3, RZ, 0xfc, !PT ;  /* 0x0000000300037212 */ /* 0x000fca00078efcff */
[----:B------:R0:W-:Y:S01]  /*a120*/  STG.E.U8 desc[UR36][R8.64], R3 ;  /* 0x0000000308007986 */ /* 0x0001e2000c101124 */
[----:B------:R-:W-:Y:S05]  /*a130*/  BRA `(.L_x_17085) ;  /* 0x0000000400c07947 */ /* 0x000fea0003800000 */
.L_x_17095:
[----:B------:R-:W0:Y:S02]  /*a140*/  I2F.S8 R0, R17 ;  /* 0x0000001100007306 */ /* 0x000e240000001400 */
[----:B0-----:R-:W-:-:S05]  /*a150*/  F2FP.BF16.F32.PACK_AB R0, RZ, R0 ;  /* 0x00000000ff00723e */ /* 0x001fca00000010ff */
[----:B------:R0:W-:Y:S01]  /*a160*/  STG.E.U16 desc[UR36][R8.64], R0 ;  /* 0x0000000008007986 */ /* 0x0001e2000c101524 */
[----:B------:R-:W-:Y:S05]  /*a170*/  BRA `(.L_x_17085) ;  /* 0x0000000400b07947 */ /* 0x000fea0003800000 */
.L_x_17092:
        /* <DEDUP_REMOVED lines=12> */
.L_x_17104:
        /* <DEDUP_REMOVED lines=17> */
.L_x_17107:
[----:B------:R-:W-:-:S04]  /*a350*/  LOP3.LUT R3, R17, 0x80000000, RZ, 0xc0, !PT ;  /* 0x8000000011037812 */ /* 0x000fc800078ec0ff */
[----:B------:R-:W-:-:S04]  /*a360*/  SHF.R.U32.HI R3, RZ, 0x18, R3 ;  /* 0x00000018ff037819 */ /* 0x000fc80000011603 */
[----:B------:R-:W-:-:S04]  /*a370*/  LOP3.LUT R0, R0, R3, RZ, 0xfc, !PT ;  /* 0x0000000300007212 */ /* 0x000fc800078efcff */
[----:B------:R-:W-:-:S07]  /*a380*/  PRMT R4, R0, 0x7610, R4 ;  /* 0x0000761000047816 */ /* 0x000fce0000000004 */
.L_x_17106:
[----:B------:R-:W-:Y:S05]  /*a390*/  BSYNC B0 ;  /* 0x0000000000007941 */ /* 0x000fea0003800000 */
.L_x_17105:
[----:B------:R0:W-:Y:S01]  /*a3a0*/  STG.E.U8 desc[UR36][R8.64], R4 ;  /* 0x0000000408007986 */ /* 0x0001e2000c101124 */
[----:B------:R-:W-:Y:S05]  /*a3b0*/  BRA `(.L_x_17085) ;  /* 0x0000000400207947 */ /* 0x000fea0003800000 */
.L_x_17103:
        /* <DEDUP_REMOVED lines=17> */
.L_x_17110:
[----:B------:R-:W-:-:S04]  /*a4d0*/  LOP3.LUT R3, R17, 0x80000000, RZ, 0xc0, !PT ;  /* 0x8000000011037812 */ /* 0x000fc800078ec0ff */
[----:B------:R-:W-:-:S04]  /*a4e0*/  SHF.R.U32.HI R3, RZ, 0x18, R3 ;  /* 0x00000018ff037819 */ /* 0x000fc80000011603 */
[----:B------:R-:W-:-:S04]  /*a4f0*/  LOP3.LUT R0, R0, R3, RZ, 0xfc, !PT ;  /* 0x0000000300007212 */ /* 0x000fc800078efcff */
[----:B------:R-:W-:-:S07]  /*a500*/  PRMT R4, R0, 0x7610, R4 ;  /* 0x0000761000047816 */ /* 0x000fce0000000004 */
.L_x_17109:
[----:B------:R-:W-:Y:S05]  /*a510*/  BSYNC B0 ;  /* 0x0000000000007941 */ /* 0x000fea0003800000 */
.L_x_17108:
[----:B------:R0:W-:Y:S01]  /*a520*/  STG.E.U8 desc[UR36][R8.64], R4 ;  /* 0x0000000408007986 */ /* 0x0001e2000c101124 */
[----:B------:R-:W-:Y:S05]  /*a530*/  BRA `(.L_x_17085) ;  /* 0x0000000000c07947 */ /* 0x000fea0003800000 */
.L_x_17102:
        /* <DEDUP_REMOVED lines=22> */
.L_x_17084:
        /* <DEDUP_REMOVED lines=16> */
.L_x_17113:
[----:B------:R-:W-:Y:S05]  /*a7a0*/  BRA `(.L_x_17085) ;  /* 0x0000000000247947 */ /* 0x000fea0003800000 */
.L_x_17112:
[----:B------:R-:W-:-:S04]  /*a7b0*/  LOP3.LUT R17, R17, 0xffff, RZ, 0xc0, !PT ;  /* 0x0000ffff11117812 */ /* 0x000fc800078ec0ff */
[----:B------:R-:W-:-:S05]  /*a7c0*/  PRMT R17, R17, 0x8880, RZ ;  /* 0x0000888011117816 */ /* 0x000fca00000000ff */
[----:B------:R-:W-:-:S05]  /*a7d0*/  IMAD.MOV.U32 R4, RZ, RZ, R17 ;  /* 0x000000ffff047224 */ /* 0x000fca00078e0011 */
[----:B------:R-:W-:-:S05]  /*a7e0*/  SHF.R.S32.HI R5, RZ, 0x1f, R4 ;  /* 0x0000001fff057819 */ /* 0x000fca0000011404 */
[----:B------:R0:W-:Y:S01]  /*a7f0*/  STG.E.64 desc[UR36][R8.64], R4 ;  /* 0x0000000408007986 */ /* 0x0001e2000c101b24 */
[----:B------:R-:W-:Y:S05]  /*a800*/  BRA `(.L_x_17085) ;  /* 0x00000000000c7947 */ /* 0x000fea0003800000 */
.L_x_17111:
[----:B------:R-:W-:-:S04]  /*a810*/  LOP3.LUT R17, R17, 0xffff, RZ, 0xc0, !PT ;  /* 0x0000ffff11117812 */ /* 0x000fc800078ec0ff */
[----:B------:R-:W-:-:S05]  /*a820*/  PRMT R3, R17, 0x8880, RZ ;  /* 0x0000888011037816 */ /* 0x000fca00000000ff */
[----:B------:R0:W-:Y:S02]  /*a830*/  STG.E desc[UR36][R8.64], R3 ;  /* 0x0000000308007986 */ /* 0x0001e4000c101924 */
.L_x_17085:
[----:B------:R-:W-:-:S07]  /*a840*/  VIADD R23, R23, 0x80 ;  /* 0x0000008017177836 */ /* 0x000fce0000000000 */
.L_x_17045:
[----:B------:R-:W-:Y:S05]  /*a850*/  BSYNC B6 ;  /* 0x0000000000067941 */ /* 0x000fea0003800000 */
.L_x_17044:
        /* <DEDUP_REMOVED lines=21> */
.L_x_17117:
[----:B------:R-:W-:Y:S01]  /*a9b0*/  STG.E.U8 desc[UR36][R2.64], R19 ;  /* 0x0000001302007986 */ /* 0x000fe2000c101124 */
[----:B------:R-:W-:Y:S05]  /*a9c0*/  EXIT ;  /* 0x000000000000794d */ /* 0x000fea0003800000 */
.L_x_17116:
        /* <DEDUP_REMOVED lines=12> */
.L_x_17120:
[----:B------:R-:W-:-:S04]  /*aa90*/  LOP3.LUT R19, R19, 0xffff, RZ, 0xc0, !PT ;  /* 0x0000ffff13137812 */ /* 0x000fc800078ec0ff */
[----:B------:R-:W-:-:S05]  /*aaa0*/  PRMT R5, R19, 0x8880, RZ ;  /* 0x0000888013057816 */ /* 0x000fca00000000ff */
[----:B------:R-:W-:Y:S01]  /*aab0*/  STG.E desc[UR36][R2.64], R5 ;  /* 0x0000000502007986 */ /* 0x000fe2000c101924 */
[----:B------:R-:W-:Y:S05]  /*aac0*/  EXIT ;  /* 0x000000000000794d */ /* 0x000fea0003800000 */
.L_x_17119:
[----:B------:R-:W-:-:S04]  /*aad0*/  PRMT R5, R19, 0x8880, RZ ;  /* 0x0000888013057816 */ /* 0x000fc800000000ff */
[----:B------:R-:W-:-:S05]  /*aae0*/  PRMT R5, R5, 0x7710, RZ ;  /* 0x0000771005057816 */ /* 0x000fca00000000ff */
[----:B------:R-:W-:Y:S01]  /*aaf0*/  STG.E.U16 desc[UR36][R2.64], R5 ;  /* 0x0000000502007986 */ /* 0x000fe2000c101524 */
[----:B------:R-:W-:Y:S05]  /*ab00*/  EXIT ;  /* 0x000000000000794d */ /* 0x000fea0003800000 */
.L_x_17115:
        /* <DEDUP_REMOVED lines=9> */
.L_x_17122:
[----:B------:R-:W0:Y:S02]  /*aba0*/  I2F.S8 R0, R19 ;  /* 0x0000001300007306 */ /* 0x000e240000001400 */
[----:B0-----:R-:W-:-:S05]  /*abb0*/  F2FP.F16.F32.PACK_AB R0, RZ, R0 ;  /* 0x00000000ff00723e */ /* 0x001fca00000000ff */
[----:B------:R-:W-:Y:S01]  /*abc0*/  STG.E.U16 desc[UR36][R2.64], R0 ;  /* 0x0000000002007986 */ /* 0x000fe2000c101524 */
[----:B------:R-:W-:Y:S05]  /*abd0*/  EXIT ;  /* 0x000000000000794d */ /* 0x000fea0003800000 */
.L_x_17121:
        /* <DEDUP_REMOVED lines=10> */
.L_x_17124:
[----:B------:R-:W0:Y:S02]  /*ac80*/  I2F.S8 R19, R19 ;  /* 0x0000001300137306 */ /* 0x000e240000001400 */
[----:B0-----:R-:W-:-:S04]  /*ac90*/  F2FP.F16.F32.PACK_AB R5, RZ, R19 ;  /* 0x00000013ff05723e */ /* 0x001fc800000000ff */
[----:B------:R-:W-:-:S05]  /*aca0*/  PRMT R5, R5, 0x5410, RZ ;  /* 0x0000541005057816 */ /* 0x000fca00000000ff */
[----:B------:R-:W-:Y:S01]  /*acb0*/  STG.E desc[UR36][R2.64], R5 ;  /* 0x0000000502007986 */ /* 0x000fe2000c101924 */
[----:B------:R-:W-:Y:S05]  /*acc0*/  EXIT ;  /* 0x000000000000794d */ /* 0x000fea0003800000 */
.L_x_17123:
[----:B------:R-:W-:-:S04]  /*acd0*/  PRMT R4, R19, 0x8880, RZ ;  /* 0x0000888013047816 */ /* 0x000fc800000000ff */
[----:B------:R-:W-:-:S06]  /*ace0*/  PRMT R4, R4, 0x7710, RZ ;  /* 0x0000771004047816 */ /* 0x000fcc00000000ff */
[----:B------:R-:W0:Y:S02]  /*acf0*/  I2F.F64.S16 R4, R4 ;  /* 0x0000000400047312 */ /* 0x000e240000101c00 */
[----:B0-----:R-:W-:Y:S01]  /*ad00*/  STG.E.64 desc[UR36][R2.64], R4 ;  /* 0x0000000402007986 */ /* 0x001fe2000c101b24 */
[----:B------:R-:W-:Y:S05]  /*ad10*/  EXIT ;  /* 0x000000000000794d */ /* 0x000fea0003800000 */
.L_x_17114:
        /* <DEDUP_REMOVED lines=12> */
.L_x_17127:
[----:B------:R-:W-:Y:S02]  /*ade0*/  PRMT R4, R19, 0x8880, RZ ;  /* 0x0000888013047816 */ /* 0x000fe400000000ff */
[----:B------:R-:W-:Y:S02]  /*adf0*/  CS2R R6, SRZ ;  /* 0x0000000000067805 */ /* 0x000fe4000001ff00 */
[----:B------:R-:W-:-:S06]  /*ae00*/  PRMT R4, R4, 0x7710, RZ ;  /* 0x0000771004047816 */ /* 0x000fcc00000000ff */
[----:B------:R-:W0:Y:S02]  /*ae10*/  I2F.F64.S16 R4, R4 ;  /* 0x0000000400047312 */ /* 0x000e240000101c00 */
[----:B0-----:R-:W-:Y:S01]  /*ae20*/  STG.E.128 desc[UR36][R2.64], R4 ;  /* 0x0000000402007986 */ /* 0x001fe2000c101d24 */
[----:B------:R-:W-:Y:S05]  /*ae30*/  EXIT ;  /* 0x000000000000794d */ /* 0x000fea0003800000 */
.L_x_17126:
        /* <DEDUP_REMOVED lines=21> */
.L_x_17131:
[----:B------:R-:W-:Y:S05]  /*af90*/  BSYNC B0 ;  /* 0x0000000000007941 */ /* 0x000fea0003800000 */
.L_x_17130:
[----:B------:R-:W-:-:S05]  /*afa0*/  LOP3.LUT R5, R0, R5, RZ, 0xfc, !PT ;  /* 0x0000000500057212 */ /* 0x000fca00078efcff */
[----:B------:R-:W-:Y:S01]  /*afb0*/  STG.E.U8 desc[UR36][R2.64], R5 ;  /* 0x0000000502007986 */ /* 0x000fe2000c101124 */
[----:B------:R-:W-:Y:S05]  /*afc0*/  EXIT ;  /* 0x000000000000794d */ /* 0x000fea0003800000 */
.L_x_17129:
        /* <DEDUP_REMOVED lines=13> */
.L_x_17133:
[----:B------:R-:W-:Y:S01]  /*b0a0*/  IMAD.MOV.U32 R0, RZ, RZ, 0x7f ;  /* 0x0000007fff007424 */ /* 0x000fe200078e00ff */
[----:B------:R-:W-:-:S04]  /*b0b0*/  ISETP.GT.U32.AND P0, PT, R4, 0x7f800000, PT ;  /* 0x7f8000000400780c */ /* 0x000fc80003f04070 */
[----:B------:R-:W-:-:S09]  /*b0c0*/  SEL R0, R0, 0x7c, P0 ;  /* 0x0000007c00007807 */ /* 0x000fd20000000000 */
.L_x_17134:
[----:B------:R-:W-:Y:S05]  /*b0d0*/  BSYNC B0 ;  /* 0x0000000000007941 */ /* 0x000fea0003800000 */
.L_x_17132:
[----:B------:R-:W-:-:S04]  /*b0e0*/  LOP3.LUT R4, R19, 0x80000000, RZ, 0xc0, !PT ;  /* 0x8000000013047812 */ /* 0x000fc800078ec0ff */
[----:B------:R-:W-:-:S04]  /*b0f0*/  SHF.R.U32.HI R5, RZ, 0x18, R4 ;  /* 0x00000018ff057819 */ /* 0x000fc80000011604 */
[----:B------:R-:W-:-:S05]  /*b100*/  LOP3.LUT R5, R0, R5, RZ, 0xfc, !PT ;  /* 0x0000000500057212 */ /* 0x000fca00078efcff */
[----:B------:R-:W-:Y:S01]  /*b110*/  STG.E.U8 desc[UR36][R2.64], R5 ;  /* 0x0000000502007986 */ /* 0x000fe2000c101124 */
[----:B------:R-:W-:Y:S05]  /*b120*/  EXIT ;  /* 0x000000000000794d */ /* 0x000fea0003800000 */
.L_x_17128:
[----:B------:R-:W0:Y:S02]  /*b130*/  I2F.S8 R0, R19 ;  /* 0x0000001300007306 */ /* 0x000e240000001400 */
[----:B0-----:R-:W-:-:S05]  /*b140*/  F2FP.BF16.F32.PACK_AB R0, RZ, R0 ;  /* 0x00000000ff00723e */ /* 0x001fca00000010ff */
[----:B------:R-:W-:Y:S01]  /*b150*/  STG.E.U16 desc[UR36][R2.64], R0 ;  /* 0x0000000002007986 */ /* 0x000fe2000c101524 */
[----:B------:R-:W-:Y:S05]  /*b160*/  EXIT ;  /* 0x000000000000794d */ /* 0x000fea0003800000 */
.L_x_17125:
        /* <DEDUP_REMOVED lines=12> */
.L_x_17137:
        /* <DEDUP_REMOVED lines=17> */
.L_x_17140:
[----:B------:R-:W-:-:S04]  /*b340*/  LOP3.LUT R0, R19, 0x80000000, RZ, 0xc0, !PT ;  /* 0x8000000013007812 */ /* 0x000fc800078ec0ff */
[----:B------:R-:W-:-:S04]  /*b350*/  SHF.R.U32.HI R5, RZ, 0x18, R0 ;  /* 0x00000018ff057819 */ /* 0x000fc80000011600 */
[----:B------:R-:W-:-:S04]  /*b360*/  LOP3.LUT R4, R4, R5, RZ, 0xfc, !PT ;  /* 0x0000000504047212 */ /* 0x000fc800078efcff */
[----:B------:R-:W-:-:S07]  /*b370*/  PRMT R0, R4, 0x7610, R0 ;  /* 0x0000761004007816 */ /* 0x000fce0000000000 */
.L_x_17139:
[----:B------:R-:W-:Y:S05]  /*b380*/  BSYNC B0 ;  /* 0x0000000000007941 */ /* 0x000fea0003800000 */
.L_x_17138:
[----:B------:R-:W-:Y:S01]  /*b390*/  STG.E.U8 desc[UR36][R2.64], R0 ;  /* 0x0000000002007986 */ /* 0x000fe2000c101124 */
[----:B------:R-:W-:Y:S05]  /*b3a0*/  EXIT ;  /* 0x000000000000794d */ /* 0x000fea0003800000 */
.L_x_17136:
        /* <DEDUP_REMOVED lines=17> */
.L_x_17143:
[----:B------:R-:W-:-:S04]  /*b4c0*/  LOP3.LUT R0, R19, 0x80000000, RZ, 0xc0, !PT ;  /* 0x8000000013007812 */ /* 0x000fc800078ec0ff */
[----:B------:R-:W-:-:S04]  /*b4d0*/  SHF.R.U32.HI R5, RZ, 0x18, R0 ;  /* 0x00000018ff057819 */ /* 0x000fc80000011600 */
[----:B------:R-:W-:-:S04]  /*b4e0*/  LOP3.LUT R4, R4, R5, RZ, 0xfc, !PT ;  /* 0x0000000504047212 */ /* 0x000fc800078efcff */
[----:B------:R-:W-:-:S07]  /*b4f0*/  PRMT R0, R4, 0x7610, R0 ;  /* 0x0000761004007816 */ /* 0x000fce0000000000 */
.L_x_17142:
[----:B------:R-:W-:Y:S05]  /*b500*/  BSYNC B0 ;  /* 0x0000000000007941 */ /* 0x000fea0003800000 */
.L_x_17141:
[----:B------:R-:W-:Y:S01]  /*b510*/  STG.E.U8 desc[UR36][R2.64], R0 ;  /* 0x0000000002007986 */ /* 0x000fe2000c101124 */
[----:B------:R-:W-:Y:S05]  /*b520*/  EXIT ;  /* 0x000000000000794d */ /* 0x000fea0003800000 */
.L_x_17135:
        /* <DEDUP_REMOVED lines=22> */
.L_x_17118:
        /* <DEDUP_REMOVED lines=16> */
.L_x_17146:
[----:B------:R-:W-:Y:S05]  /*b790*/  EXIT ;  /* 0x000000000000794d */ /* 0x000fea0003800000 */
.L_x_17145:
[----:B------:R-:W-:-:S04]  /*b7a0*/  LOP3.LUT R19, R19, 0xffff, RZ, 0xc0, !PT ;  /* 0x0000ffff13137812 */ /* 0x000fc800078ec0ff */
[----:B------:R-:W-:-:S05]  /*b7b0*/  PRMT R19, R19, 0x8880, RZ ;  /* 0x0000888013137816 */ /* 0x000fca00000000ff */
[----:B------:R-:W-:-:S05]  /*b7c0*/  IMAD.MOV.U32 R4, RZ, RZ, R19 ;  /* 0x000000ffff047224 */ /* 0x000fca00078e0013 */
[----:B------:R-:W-:-:S05]  /*b7d0*/  SHF.R.S32.HI R5, RZ, 0x1f, R4 ;  /* 0x0000001fff057819 */ /* 0x000fca0000011404 */
[----:B------:R-:W-:Y:S01]  /*b7e0*/  STG.E.64 desc[UR36][R2.64], R4 ;  /* 0x0000000402007986 */ /* 0x000fe2000c101b24 */
[----:B------:R-:W-:Y:S05]  /*b7f0*/  EXIT ;  /* 0x000000000000794d */ /* 0x000fea0003800000 */
.L_x_17144:
[----:B------:R-:W-:-:S04]  /*b800*/  LOP3.LUT R19, R19, 0xffff, RZ, 0xc0, !PT ;  /* 0x0000ffff13137812 */ /* 0x000fc800078ec0ff */
[----:B------:R-:W-:-:S05]  /*b810*/  PRMT R5, R19, 0x8880, RZ ;  /* 0x0000888013057816 */ /* 0x000fca00000000ff */
[----:B------:R-:W-:Y:S01]  /*b820*/  STG.E desc[UR36][R2.64], R5 ;  /* 0x0000000502007986 */ /* 0x000fe2000c101924 */
[----:B------:R-:W-:Y:S05]  /*b830*/  EXIT ;  /* 0x000000000000794d */ /* 0x000fea0003800000 */
.L_x_17147:
        /* <DEDUP_REMOVED lines=12> */
.L_x_32184:


//--------------------- .text._ZN2at6native18elementwise_kernelILi128ELi4EZNS0_22gpu_kernel_impl_nocastINS0_13BinaryFunctorIaaaZZZNS0_21heaviside_kernel_cudaERNS_18TensorIteratorBaseEENKUlvE_clEvENKUlvE0_clEvEUlaaE_EEEEvS5_RKT_EUliE_EEviT1_ --------------------------
	.section	.text._ZN2at6native18elementwise_kernelILi128ELi4EZNS0_22gpu_kernel_impl_nocastINS0_13BinaryFunctorIaaaZZZNS0_21heaviside_kernel_cudaERNS_18TensorIteratorBaseEENKUlvE_clEvENKUlvE0_clEvEUlaaE_EEEEvS5_RKT_EUliE_EEviT1_,"ax",@progbits
	.align	128
        .global         _ZN2at6native18elementwise_kernelILi128ELi4EZNS0_22gpu_kernel_impl_nocastINS0_13BinaryFunctorIaaaZZZNS0_21heaviside_kernel_cudaERNS_18TensorIteratorBaseEENKUlvE_clEvENKUlvE0_clEvEUlaaE_EEEEvS5_RKT_EUliE_EEviT1_
        .type           _ZN2at6native18elementwise_kernelILi128ELi4EZNS0_22gpu_kernel_impl_nocastINS0_13BinaryFunctorIaaaZZZNS0_21heaviside_kernel_cudaERNS_18TensorIteratorBaseEENKUlvE_clEvENKUlvE0_clEvEUlaaE_EEEEvS5_RKT_EUliE_EEviT1_,@function
        .size           _ZN2at6native18elementwise_kernelILi128ELi4EZNS0_22gpu_kernel_impl_nocastINS0_13BinaryFunctorIaaaZZZNS0_21heaviside_kernel_cudaERNS_18TensorIteratorBaseEENKUlvE_clEvENKUlvE0_clEvEUlaaE_EEEEvS5_RKT_EUliE_EEviT1_,(.L_x_32185 - _ZN2at6native18elementwise_kernelILi128ELi4EZNS0_22gpu_kernel_impl_nocastINS0_13BinaryFunctorIaaaZZZNS0_21heaviside_kernel_cudaERNS_18TensorIteratorBaseEENKUlvE_clEvENKUlvE0_clEvEUlaaE_EEEEvS5_RKT_EUliE_EEviT1_)
        .other          _ZN2at6native18elementwise_kernelILi128ELi4EZNS0_22gpu_kernel_impl_nocastINS0_13BinaryFunctorIaaaZZZNS0_21heaviside_kernel_cudaERNS_18TensorIteratorBaseEENKUlvE_clEvENKUlvE0_clEvEUlaaE_EEEEvS5_RKT_EUliE_EEviT1_,@"STO_CUDA_ENTRY STV_DEFAULT"
_ZN2at6native18elementwise_kernelILi128ELi4EZNS0_22gpu_kernel_impl_nocastINS0_13BinaryFunctorIaaaZZZNS0_21heaviside_kernel_cudaERNS_18TensorIteratorBaseEENKUlvE_clEvENKUlvE0_clEvEUlaaE_EEEEvS5_RKT_EUliE_EEviT1_:
.text._ZN2at6native18elementwise_kernelILi128ELi4EZNS0_22gpu_kernel_impl_nocastINS0_13BinaryFunctorIaaaZZZNS0_21heaviside_kernel_cudaERNS_18TensorIteratorBaseEENKUlvE_clEvENKUlvE0_clEvEUlaaE_EEEEvS5_RKT_EUliE_EEviT1_:
        /* <DEDUP_REMOVED lines=363> */
.L_x_17150:
[----:B------:R-:W-:Y:S02]  /*16b0*/  ULDC.64 UR8, c[0x0][0x480] ;  /* 0x0001200000087ab9 */ /* 0x000fe40000000a00 */
[----:B------:R-:W-:-:S04]  /*16c0*/  IADD3 R6, P0, R2, UR8, RZ ;  /* 0x0000000802067c10 */ /* 0x000fc8000ff1e0ff */
[----:B------:R-:W-:Y:S01]  /*16d0*/  IADD3.X R7, RZ, UR9, RZ, P0, !PT ;  /* 0x00000009ff077c10 */ /* 0x000fe200087fe4ff */
[----:B------:R-:W-:-:S04]  /*16e0*/  ULDC.64 UR8, c[0x0][0x488] ;  /* 0x0001220000087ab9 */ /* 0x000fc80000000a00 */
[----:B------:R-:W2:Y:S01]  /*16f0*/  LDG.E.S8 R6, desc[UR4][R6.64] ;  /* 0x0000000406067981 */ /* 0x000ea2000c1e1300 */
[----:B------:R-:W-:-:S04]  /*1700*/  IADD3 R8, P2, R0, UR8, RZ ;  /* 0x0000000800087c10 */ /* 0x000fc8000ff5e0ff */
[----:B------:R-:W-:Y:S01]  /*1710*/  IADD3.X R9, RZ, UR9, RZ, P2, !PT ;  /* 0x00000009ff097c10 */ /* 0x000fe200097fe4ff */
[----:B------:R-:W-:Y:S01]  /*1720*/  ULDC.64 UR8, c[0x0][0x478] ;  /* 0x00011e0000087ab9 */ /* 0x000fe20000000a00 */
[C---:B--2---:R-:W-:Y:S02]  /*1730*/  LOP3.LUT P1, RZ, R6.reuse, 0xff, RZ, 0xc0, !PT ;  /* 0x000000ff06ff7812 */ /* 0x044fe4000782c0ff */
[----:B------:R-:W-:-:S04]  /*1740*/  ISETP.GT.AND P0, PT, R6, RZ, PT ;  /* 0x000000ff0600720c */ /* 0x000fc80003f04270 */
[----:B------:R-:W-:-:S07]  /*1750*/  SEL R11, RZ, 0x1, !P0 ;  /* 0x00000001ff0b7807 */ /* 0x000fce0004000000 */
[----:B------:R-:W2:Y:S01]  /*1760*/  @!P1 LDG.E.U8 R11, desc[UR4][R8.64] ;  /* 0x00000004080b9981 */ /* 0x000ea2000c1e1100 */
[----:B------:R-:W-:Y:S02]  /*1770*/  IADD3 R4, P0, R5, UR8, RZ ;  /* 0x0000000805047c10 */ /* 0x000fe4000ff1e0ff */
[----:B------:R-:W-:Y:S02]  /*1780*/  IADD3 R3, R3, 0x80, RZ ;  /* 0x0000008003037810 */ /* 0x000fe40007ffe0ff */
[----:B------:R-:W-:-:S05]  /*1790*/  IADD3.X R5, RZ, UR9, RZ, P0, !PT ;  /* 0x00000009ff057c10 */ /* 0x000fca00087fe4ff */
[----:B--2---:R0:W-:Y:S04]  /*17a0*/  STG.E.U8 desc[UR4][R4.64], R11 ;  /* 0x0000000b04007986 */ /* 0x0041e8000c101104 */
.L_x_17149:
[----:B------:R-:W-:Y:S05]  /*17b0*/  BSYNC B0 ;  /* 0x0000000000007941 */ /* 0x000fea0003800000 */
.L_x_17148:
        /* <DEDUP_REMOVED lines=356> */
.L_x_17153:
        /* <DEDUP_REMOVED lines=14> */
[----:B------:R-:W-:Y:S02]  /*2ee0*/  IADD3.X R5, RZ, UR9, RZ, P0, !PT ;  /* 0x00000009ff057c10 */ /* 0x000fe400087fe4ff */
[----:B------:R-:W-:-:S03]  /*2ef0*/  ISETP.GE.AND P0, PT, R3, UR6, PT ;  /* 0x0000000603007c0c */ /* 0x000fc6000bf06270 */
[----:B--2---:R1:W-:Y:S10]  /*2f00*/  STG.E.U8 desc[UR4][R4.64], R11 ;  /* 0x0000000b04007986 */ /* 0x0043f4000c101104 */
        /* <DEDUP_REMOVED lines=354> */
.L_x_17154:
        /* <DEDUP_REMOVED lines=16> */
.L_x_17152:
[----:B------:R-:W-:Y:S05]  /*4630*/  BSYNC B0 ;  /* 0x0000000000007941 */ /* 0x000fea0003800000 */
.L_x_17151:
        /* <DEDUP_REMOVED lines=355> */
.L_x_17155:
        /* <DEDUP_REMOVED lines=12> */
[----:B------:R-:W-:-:S04]  /*5d30*/  IADD3 R4, P0, R5, UR6, RZ ;  /* 0x0000000605047c10 */ /* 0x000fc8000ff1e0ff */
[----:B------:R-:W-:-:S05]  /*5d40*/  IADD3.X R5, RZ, UR7, RZ, P0, !PT ;  /* 0x00000007ff057c10 */ /* 0x000fca00087fe4ff */
[----:B--2---:R-:W-:Y:S01]  /*5d50*/  STG.E.U8 desc[UR4][R4.64], R9 ;  /* 0x0000000904007986 */ /* 0x004fe2000c101104 */
[----:B------:R-:W-:Y:S05]  /*5d60*/  EXIT ;  /* 0x000000000000794d */ /* 0x000fea0003800000 */
.L_x_17156:
        /* <DEDUP_REMOVED lines=9> */
.L_x_32185:


//--------------------- .text._ZN2at6native27unrolled_elementwise_kernelINS0_13BinaryFunctorIaaaZZZNS0_21heaviside_kernel_cudaERNS_18TensorIteratorBaseEENKUlvE_clEvENKUlvE0_clEvEUlaaE_EESt5arrayIPcLm3EELi4E23TrivialOffsetCalculatorILi2EjESC_ILi1EjENS0_6memory15LoadWithoutCastENSF_16StoreWithoutCastEEEviT_T0_T2_T3_T4_T5_ --------------------------
	.section	.text._ZN2at6native27unrolled_elementwise_kernelINS0_13BinaryFunctorIaaaZZZNS0_21heaviside_kernel_cudaERNS_18TensorIteratorBaseEENKUlvE_clEvENKUlvE0_clEvEUlaaE_EESt5arrayIPcLm3EELi4E23TrivialOffsetCalculatorILi2EjESC_ILi1EjENS0_6memory15LoadWithoutCastENSF_16StoreWithoutCastEEEviT_T0_T2_T3_T4_T5_,"ax",@progbits
	.align	128
        .global         _ZN2at6native27unrolled_elementwise_kernelINS0_13BinaryFunctorIaaaZZZNS0_21heaviside_kernel_cudaERNS_18TensorIteratorBaseEENKUlvE_clEvENKUlvE0_clEvEUlaaE_EESt5arrayIPcLm3EELi4E23TrivialOffsetCalculatorILi2EjESC_ILi1EjENS0_6memory15LoadWithoutCastENSF_16StoreWithoutCastEEEviT_T0_T2_T3_T4_T5_
        .type           _ZN2at6native27unrolled_elementwise_kernelINS0_13BinaryFunctorIaaaZZZNS0_21heaviside_kernel_cudaERNS_18TensorIteratorBaseEENKUlvE_clEvENKUlvE0_clEvEUlaaE_EESt5arrayIPcLm3EELi4E23TrivialOffsetCalculatorILi2EjESC_ILi1EjENS0_6memory15LoadWithoutCastENSF_16StoreWithoutCastEEEviT_T0_T2_T3_T4_T5_,@function
        .size           _ZN2at6native27unrolled_elementwise_kernelINS0_13BinaryFunctorIaaaZZZNS0_21heaviside_kernel_cudaERNS_18TensorIteratorBaseEENKUlvE_clEvENKUlvE0_clEvEUlaaE_EESt5arrayIPcLm3EELi4E23TrivialOffsetCalculatorILi2EjESC_ILi1EjENS0_6memory15LoadWithoutCastENSF_16StoreWithoutCastEEEviT_T0_T2_T3_T4_T5_,(.L_x_32186 - _ZN2at6native27unrolled_elementwise_kernelINS0_13BinaryFunctorIaaaZZZNS0_21heaviside_kernel_cudaERNS_18TensorIteratorBaseEENKUlvE_clEvENKUlvE0_clEvEUlaaE_EESt5arrayIPcLm3EELi4E23TrivialOffsetCalculatorILi2EjESC_ILi1EjENS0_6memory15LoadWithoutCastENSF_16StoreWithoutCastEEEviT_T0_T2_T3_T4_T5_)
        .other          _ZN2at6native27unrolled_elementwise_kernelINS0_13BinaryFunctorIaaaZZZNS0_21heaviside_kernel_cudaERNS_18TensorIteratorBaseEENKUlvE_clEvENKUlvE0_clEvEUlaaE_EESt5arrayIPcLm3EELi4E23TrivialOffsetCalculatorILi2EjESC_ILi1EjENS0_6memory15LoadWithoutCastENSF_16StoreWithoutCastEEEviT_T0_T2_T3_T4_T5_,@"STO_CUDA_ENTRY STV_DEFAULT"
_ZN2at6native27unrolled_elementwise_kernelINS0_13BinaryFunctorIaaaZZZNS0_21heaviside_kernel_cudaERNS_18TensorIteratorBaseEENKUlvE_clEvENKUlvE0_clEvEUlaaE_EESt5arrayIPcLm3EELi4E23TrivialOffsetCalculatorILi2EjESC_ILi1EjENS0_6memory15LoadWithoutCastENSF_16StoreWithoutCastEEEviT_T0_T2_T3_T4_T5_:
.text._ZN2at6native27unrolled_elementwise_kernelINS0_13BinaryFunctorIaaaZZZNS0_21heaviside_kernel_cudaERNS_18TensorIteratorBaseEENKUlvE_clEvENKUlvE0_clEvEUlaaE_EESt5arrayIPcLm3EELi4E23TrivialOffsetCalculatorILi2EjESC_ILi1EjENS0_6memory15LoadWithoutCastENSF_16StoreWithoutCastEEEviT_T0_T2_T3_T4_T5_:
        /* <DEDUP_REMOVED lines=23> */
[----:B-1----:R-:W-:Y:S01]  /*0170*/  @!P0 IADD3 R2, P4, R9, R2, RZ ;  /* 0x0000000209028210 */ /* 0x002fe20007f9e0ff */
[----:B------:R-:W-:Y:S01]  /*0180*/  @!P2 IMAD R21, R15, 0x200, R0 ;  /* 0x000002000f15a824 */ /* 0x000fe200078e0200 */
[----:B------:R-:W-:Y:S01]  /*0190*/  PRMT R20, RZ, 0x7610, R20 ;  /* 0x00007610ff147816 */ /* 0x000fe20000000014 */
[----:B------:R-:W-:Y:S01]  /*01a0*/  @!P2 VIADD R0, R0, 0x80 ;  /* 0x000000800000a836 */ /* 0x000fe20000000000 */
[----:B--2---:R-:W-:-:S03]  /*01b0*/  @!P3 IADD3 R12, P5, R23, R12, RZ ;  /* 0x0000000c170cb210 */ /* 0x004fc60007fbe0ff */
[----:B------:R-:W1:Y:S01]  /*01c0*/  @!P2 LDC.64 R4, c[0x0][0x228] ;  /* 0x00008a00ff04ab82 */ /* 0x000e620000000a00 */
[----:B------:R-:W-:Y:S01]  /*01d0*/  @!P0 IMAD.X R3, RZ, RZ, R3, P4 ;  /* 0x000000ffff038224 */ /* 0x000fe200020e0603 */
[----:B------:R-:W-:Y:S02]  /*01e0*/  PRMT R16, RZ, 0x7610, R16 ;  /* 0x00007610ff107816 */ /* 0x000fe40000000010 */
[----:B------:R-:W-:Y:S02]  /*01f0*/  PRMT R18, RZ, 0x7610, R18 ;  /* 0x00007610ff127816 */ /* 0x000fe40000000012 */
[----:B------:R2:W3:Y:S01]  /*0200*/  @!P0 LDG.E.U8 R20, desc[UR4][R2.64] ;  /* 0x0000000402148981 */ /* 0x0004e2000c1e1100 */
[----:B------:R-:W-:Y:S01]  /*0210*/  @!P3 IMAD.X R13, RZ, RZ, R13, P5 ;  /* 0x000000ffff0db224 */ /* 0x000fe200028e060d */
[----:B----4-:R-:W-:-:S04]  /*0220*/  @!P2 IADD3 R10, P6, R21, R10, RZ ;  /* 0x0000000a150aa210 */ /* 0x010fc80007fde0ff */
[----:B------:R4:W3:Y:S01]  /*0230*/  @!P3 LDG.E.U8 R16, desc[UR4][R12.64] ;  /* 0x000000040c10b981 */ /* 0x0008e2000c1e1100 */
[----:B------:R-:W-:Y:S01]  /*0240*/  PRMT R22, RZ, 0x7610, R22 ;  /* 0x00007610ff167816 */ /* 0x000fe20000000016 */
[----:B--2---:R-:W2:Y:S01]  /*0250*/  @!P0 LDC.64 R2, c[0x0][0x218] ;  /* 0x00008600ff028b82 */ /* 0x004ea20000000a00 */
[----:B------:R-:W-:Y:S01]  /*0260*/  ISETP.GE.AND P1, PT, R0, R17, PT ;  /* 0x000000110000720c */ /* 0x000fe20003f26270 */
[----:B------:R-:W-:Y:S01]  /*0270*/  @!P2 IMAD.X R11, RZ, RZ, R11, P6 ;  /* 0x000000ffff0ba224 */ /* 0x000fe200030e060b */
[----:B0-----:R-:W-:-:S04]  /*0280*/  @!P3 IADD3 R6, P5, R23, R6, RZ ;  /* 0x000000061706b210 */ /* 0x001fc80007fbe0ff */
[----:B------:R-:W3:Y:S01]  /*0290*/  @!P2 LDG.E.U8 R18, desc[UR4][R10.64] ;  /* 0x000000040a12a981 */ /* 0x000ee2000c1e1100 */
[----:B-1----:R-:W-:Y:S01]  /*02a0*/  @!P2 IADD3 R4, P4, R21, R4, RZ ;  /* 0x000000041504a210 */ /* 0x002fe20007f9e0ff */
[----:B------:R-:W-:Y:S01]  /*02b0*/  @!P3 IMAD.X R7, RZ, RZ, R7, P5 ;  /* 0x000000ffff07b224 */ /* 0x000fe200028e0607 */
[----:B------:R-:W-:-:S03]  /*02c0*/  PRMT R21, RZ, 0x7610, R21 ;  /* 0x00007610ff157816 */ /* 0x000fc60000000015 */
[----:B------:R-:W-:Y:S01]  /*02d0*/  @!P2 IMAD.X R5, RZ, RZ, R5, P4 ;  /* 0x000000ffff05a224 */ /* 0x000fe200020e0605 */
[----:B------:R-:W0:Y:S02]  /*02e0*/  @!P1 LDC.64 R8, c[0x0][0x220] ;  /* 0x00008800ff089b82 */ /* 0x000e240000000a00 */
[----:B------:R-:W3:Y:S04]  /*02f0*/  @!P3 LDG.E.U8 R21, desc[UR4][R6.64] ;  /* 0x000000040615b981 */ /* 0x000ee8000c1e1100 */
[----:B------:R1:W3:Y:S02]  /*0300*/  @!P2 LDG.E.U8 R22, desc[UR4][R4.64] ;  /* 0x000000040416a981 */ /* 0x0002e4000c1e1100 */
[----:B----4-:R-:W4:Y:S01]  /*0310*/  @!P1 LDC.64 R12, c[0x0][0x228] ;  /* 0x00008a00ff0c9b82 */ /* 0x010f220000000a00 */
[----:B------:R-:W-:-:S02]  /*0320*/  @!P1 IMAD R23, R15, 0x200, R0 ;  /* 0x000002000f179824 */ /* 0x000fc400078e0200 */
[----:B-1----:R-:W-:-:S03]  /*0330*/  @!P0 IMAD R5, R15, 0x200, R14 ;  /* 0x000002000f058824 */ /* 0x002fc600078e020e */
[----:B0-----:R-:W-:Y:S02]  /*0340*/  @!P1 IADD3 R10, P2, R23, R8, RZ ;  /* 0x00000008170a9210 */ /* 0x001fe40007f5e0ff */
[----:B--2---:R-:W-:-:S03]  /*0350*/  @!P0 IADD3 R2, P3, R5, R2, RZ ;  /* 0x0000000205028210 */ /* 0x004fc60007f7e0ff */
[----:B------:R-:W-:Y:S01]  /*0360*/  @!P1 IMAD.X R11, RZ, RZ, R9, P2 ;  /* 0x000000ffff0b9224 */ /* 0x000fe200010e0609 */
[----:B----4-:R-:W-:Y:S02]  /*0370*/  @!P1 IADD3 R12, P2, R23, R12, RZ ;  /* 0x0000000c170c9210 */ /* 0x010fe40007f5e0ff */
[----:B------:R-:W-:Y:S02]  /*0380*/  PRMT R0, RZ, 0x7610, R0 ;  /* 0x00007610ff007816 */ /* 0x000fe40000000000 */
[----:B------:R-:W-:Y:S01]  /*0390*/  PRMT R8, RZ, 0x7610, R8 ;  /* 0x00007610ff087816 */ /* 0x000fe20000000008 */
[----:B------:R-:W-:Y:S02]  /*03a0*/  @!P1 IMAD.X R13, RZ, RZ, R13, P2 ;  /* 0x000000ffff0d9224 */ /* 0x000fe400010e060d */
[----:B------:R-:W-:Y:S01]  /*03b0*/  @!P0 IMAD.X R3, RZ, RZ, R3, P3 ;  /* 0x000000ffff038224 */ /* 0x000fe200018e0603 */
[----:B------:R0:W5:Y:S01]  /*03c0*/  @!P1 LDG.E.U8 R0, desc[UR4][R10.64] ;  /* 0x000000040a009981 */ /* 0x000162000c1e1100 */
[----:B------:R-:W-:-:S03]  /*03d0*/  VIADD R4, R14, 0x80 ;  /* 0x000000800e047836 */ /* 0x000fc60000000000 */
[----:B------:R0:W5:Y:S01]  /*03e0*/  @!P1 LDG.E.U8 R8, desc[UR4][R12.64] ;  /* 0x000000040c089981 */ /* 0x000162000c1e1100 */
[----:B------:R-:W-:-:S05]  /*03f0*/  @!P0 IMAD.MOV.U32 R14, RZ, RZ, R4 ;  /* 0x000000ffff0e8224 */ /* 0x000fca00078e0004 */
[----:B------:R-:W-:Y:S01]  /*0400*/  ISETP.GE.AND P3, PT, R14, R17, PT ;  /* 0x000000110e00720c */ /* 0x000fe20003f66270 */
[----:B------:R-:W-:Y:S01]  /*0410*/  BSSY B0, `(.L_x_17157) ;  /* 0x000001b000007945 */ /* 0x000fe20003800000 */
[C---:B---3--:R-:W-:Y:S02]  /*0420*/  LOP3.LUT P5, RZ, R19.reuse, 0xff, RZ, 0xc0, !PT ;  /* 0x000000ff13ff7812 */ /* 0x048fe400078ac0ff */
[----:B------:R-:W-:-:S04]  /*0430*/  PRMT R6, R19, 0x8880, RZ ;  /* 0x0000888013067816 */ /* 0x000fc800000000ff */
[----:B------:R-:W-:-:S07]  /*0440*/  ISETP.GT.AND P4, PT, R6, RZ, PT ;  /* 0x000000ff0600720c */ /* 0x000fce0003f84270 */
[----:B------:R-:W-:-:S05]  /*0450*/  @P5 SEL R20, RZ, 0x1, !P4 ;  /* 0x00000001ff145807 */ /* 0x000fca0006000000 */
[----:B------:R0:W-:Y:S01]  /*0460*/  @!P0 STG.E.U8 desc[UR4][R2.64], R20 ;  /* 0x0000001402008986 */ /* 0x0001e2000c101104 */
[C---:B------:R-:W-:Y:S02]  /*0470*/  LOP3.LUT P1, RZ, R16.reuse, 0xff, RZ, 0xc0, !PT ;  /* 0x000000ff10ff7812 */ /* 0x040fe4000782c0ff */
[----:B------:R-:W-:Y:S02]  /*0480*/  PRMT R4, R16, 0x8880, RZ ;  /* 0x0000888010047816 */ /* 0x000fe400000000ff */
[C---:B------:R-:W-:Y:S02]  /*0490*/  LOP3.LUT P2, RZ, R18.reuse, 0xff, RZ, 0xc0, !PT ;  /* 0x000000ff12ff7812 */ /* 0x040fe4000784c0ff */
[----:B------:R-:W-:Y:S02]  /*04a0*/  PRMT R5, R18, 0x8880, RZ ;  /* 0x0000888012057816 */ /* 0x000fe400000000ff */
[----:B------:R-:W-:Y:S02]  /*04b0*/  ISETP.GT.AND P4, PT, R4, RZ, PT ;  /* 0x000000ff0400720c */ /* 0x000fe40003f84270 */
[----:B------:R-:W-:-:S03]  /*04c0*/  ISETP.GT.AND P5, PT, R5, RZ, PT ;  /* 0x000000ff0500720c */ /* 0x000fc60003fa4270 */
[----:B------:R-:W-:-:S04]  /*04d0*/  @P1 SEL R21, RZ, 0x1, !P4 ;  /* 0x00000001ff151807 */ /* 0x000fc80006000000 */
[----:B------:R-:W-:Y:S01]  /*04e0*/  @P2 SEL R22, RZ, 0x1, !P5 ;  /* 0x00000001ff162807 */ /* 0x000fe20006800000 */
        /* <DEDUP_REMOVED lines=13> */
.L_x_17158:
[----:B------:R-:W-:Y:S05]  /*05c0*/  BSYNC B0 ;  /* 0x0000000000007941 */ /* 0x000fea0003800000 */
.L_x_17157:
[----:B------:R-:W-:Y:S02]  /*05d0*/  ISETP.GE.AND P0, PT, R14, R17, PT ;  /* 0x000000110e00720c */ /* 0x000fe40003f06270 */
[C---:B-----5:R-:W-:Y:S02]  /*05e0*/  LOP3.LUT P1, RZ, R0.reuse, 0xff, RZ, 0xc0, !PT ;  /* 0x000000ff00ff7812 */ /* 0x060fe4000782c0ff */
[----:B------:R-:W-:-:S09]  /*05f0*/  PRMT R0, R0, 0x8880, RZ ;  /* 0x0000888000007816 */ /* 0x000fd200000000ff */
[----:B------:R-:W-:Y:S05]  /*0600*/  @P0 EXIT ;  /* 0x000000000000094d */ /* 0x000fea0003800000 */
[----:B0-----:R-:W-:Y:S01]  /*0610*/  IMAD R2, R15, 0x200, R14 ;  /* 0x000002000f027824 */ /* 0x001fe200078e020e */
[----:B------:R-:W-:Y:S01]  /*0620*/  ULDC.64 UR6, c[0x0][0x218] ;  /* 0x0000860000067ab9 */ /* 0x000fe20000000a00 */
[----:B------:R-:W-:-:S03]  /*0630*/  ISETP.GT.AND P0, PT, R0, RZ, PT ;  /* 0x000000ff0000720c */ /* 0x000fc60003f04270 */
[----:B------:R-:W-:Y:S02]  /*0640*/  IADD3 R2, P2, R2, UR6, RZ ;  /* 0x0000000602027c10 */ /* 0x000fe4000ff5e0ff */
[----:B------:R-:W-:-:S03]  /*0650*/  @P1 SEL R8, RZ, 0x1, !P0 ;  /* 0x00000001ff081807 */ /* 0x000fc60004000000 */
[----:B------:R-:W-:-:S05]  /*0660*/  IMAD.X R3, RZ, RZ, UR7, P2 ;  /* 0x00000007ff037e24 */ /* 0x000fca00090e06ff */
[----:B------:R-:W-:Y:S01]  /*0670*/  STG.E.U8 desc[UR4][R2.64], R8 ;  /* 0x0000000802007986 */ /* 0x000fe2000c101104 */
[----:B------:R-:W-:Y:S05]  /*0680*/  EXIT ;  /* 0x000000000000794d */ /* 0x000fea0003800000 */
.L_x_17159:
        /* <DEDUP_REMOVED lines=15> */
.L_x_32186:


//--------------------- .text._ZN2at6native29vectorized_elementwise_kernelILi2ENS0_13BinaryFunctorIaaaZZZNS0_21heaviside_kernel_cudaERNS_18TensorIteratorBaseEENKUlvE_clEvENKUlvE0_clEvEUlaaE_EESt5arrayIPcLm3EEEEviT0_T1_ --------------------------
	.section	.text._ZN2at6native29vectorized_elementwise_kernelILi2ENS0_13BinaryFunctorIaaaZZZNS0_21heaviside_kernel_cudaERNS_18TensorIteratorBaseEENKUlvE_clEvENKUlvE0_clEvEUlaaE_EESt5arrayIPcLm3EEEEviT0_T1_,"ax",@progbits
	.align	128
        .global         _ZN2at6native29vectorized_elementwise_kernelILi2ENS0_13BinaryFunctorIaaaZZZNS0_21heaviside_kernel_cudaERNS_18TensorIteratorBaseEENKUlvE_clEvENKUlvE0_clEvEUlaaE_EESt5arrayIPcLm3EEEEviT0_T1_
        .type           _ZN2at6native29vectorized_elementwise_kernelILi2ENS0_13BinaryFunctorIaaaZZZNS0_21heaviside_kernel_cudaERNS_18TensorIteratorBaseEENKUlvE_clEvENKUlvE0_clEvEUlaaE_EESt5arrayIPcLm3EEEEviT0_T1_,@function
        .size           _ZN2at6native29vectorized_elementwise_kernelILi2ENS0_13BinaryFunctorIaaaZZZNS0_21heaviside_kernel_cudaERNS_18TensorIteratorBaseEENKUlvE_clEvENKUlvE0_clEvEUlaaE_EESt5arrayIPcLm3EEEEviT0_T1_,(.L_x_32187 - _ZN2at6native29vectorized_elementwise_kernelILi2ENS0_13BinaryFunctorIaaaZZZNS0_21heaviside_kernel_cudaERNS_18TensorIteratorBaseEENKUlvE_clEvENKUlvE0_clEvEUlaaE_EESt5arrayIPcLm3EEEEviT0_T1_)
        .other          _ZN2at6native29vectorized_elementwise_kernelILi2ENS0_13BinaryFunctorIaaaZZZNS0_21heaviside_kernel_cudaERNS_18TensorIteratorBaseEENKUlvE_clEvENKUlvE0_clEvEUlaaE_EESt5arrayIPcLm3EEEEviT0_T1_,@"STO_CUDA_ENTRY STV_DEFAULT"
_ZN2at6native29vectorized_elementwise_kernelILi2ENS0_13BinaryFunctorIaaaZZZNS0_21heaviside_kernel_cudaERNS_18TensorIteratorBaseEENKUlvE_clEvENKUlvE0_clEvEUlaaE_EESt5arrayIPcLm3EEEEviT0_T1_:
.text._ZN2at6native29vectorized_elementwise_kernelILi2ENS0_13BinaryFunctorIaaaZZZNS0_21heaviside_kernel_cudaERNS_18TensorIteratorBaseEENKUlvE_clEvENKUlvE0_clEvEUlaaE_EESt5arrayIPcLm3EEEEviT0_T1_:
        /* <DEDUP_REMOVED lines=10> */
[----:B------:R-:W-:Y:S02]  /*00a0*/  USHF.R.S32.HI UR5, URZ, 0x1f, UR4 ;  /* 0x0000001f3f057899 */ /* 0x000fe40008011404 */
[----:B------:R-:W-:-:S04]  /*00b0*/  UIADD3 UR6, UP0, UR4, UR6, URZ ;  /* 0x0000000604067290 */ /* 0x000fc8000ff1e03f */
[----:B------:R-:W-:Y:S02]  /*00c0*/  UIADD3.X UR7, UR5, UR7, URZ, UP0, !UPT ;  /* 0x0000000705077290 */ /* 0x000fe400087fe43f */
[----:B------:R-:W-:-:S04]  /*00d0*/  IMAD.U32 R2, RZ, RZ, UR6 ;  /* 0x00000006ff027e24 */ /* 0x000fc8000f8e00ff */
[----:B------:R-:W-:Y:S01]  /*00e0*/  IMAD.U32 R3, RZ, RZ, UR7 ;  /* 0x00000007ff037e24 */ /* 0x000fe2000f8e00ff */
[----:B------:R-:W-:Y:S02]  /*00f0*/  ULDC.64 UR6, c[0x0][0x228] ;  /* 0x00008a0000067ab9 */ /* 0x000fe40000000a00 */
[----:B------:R-:W-:-:S04]  /*0100*/  UIADD3 UR6, UP0, UR4, UR6, URZ ;  /* 0x0000000604067290 */ /* 0x000fc8000ff1e03f */
[----:B------:R-:W-:Y:S01]  /*0110*/  UIADD3.X UR5, UR5, UR7, URZ, UP0, !UPT ;  /* 0x0000000705057290 */ /* 0x000fe200087fe43f */
[----:B0-----:R-:W-:-:S05]  /*0120*/  IMAD.WIDE.U32 R2, R5, 0x2, R2 ;  /* 0x0000000205027825 */ /* 0x001fca00078e0002 */
[----:B------:R-:W2:Y:S01]  /*0130*/  LDG.E.U16 R12, desc[UR8][R2.64] ;  /* 0x00000008020c7981 */ /* 0x000ea2000c1e1500 */
[----:B------:R-:W-:Y:S01]  /*0140*/  IMAD.U32 R10, RZ, RZ, UR6 ;  /* 0x00000006ff0a7e24 */ /* 0x000fe2000f8e00ff */
[----:B------:R-:W-:Y:S01]  /*0150*/  ULDC.64 UR6, c[0x0][0x218] ;  /* 0x0000860000067ab9 */ /* 0x000fe20000000a00 */
[----:B------:R-:W-:Y:S01]  /*0160*/  IMAD.U32 R11, RZ, RZ, UR5 ;  /* 0x00000005ff0b7e24 */ /* 0x000fe2000f8e00ff */
[----:B------:R-:W3:Y:S01]  /*0170*/  LDG.E.U16 R13, desc[UR8][R2.64+0x100] ;  /* 0x00010008020d7981 */ /* 0x000ee2000c1e1500 */
[----:B------:R-:W-:-:S03]  /*0180*/  IMAD.WIDE.U32 R10, R5, 0x2, R10 ;  /* 0x00000002050a7825 */ /* 0x000fc600078e000a */
[----:B------:R-:W4:Y:S04]  /*0190*/  LDG.E.U16 R6, desc[UR8][R2.64+0x200] ;  /* 0x0002000802067981 */ /* 0x000f28000c1e1500 */
[----:B------:R-:W5:Y:S04]  /*01a0*/  LDG.E.U16 R14, desc[UR8][R10.64] ;  /* 0x000000080a0e7981 */ /* 0x000f68000c1e1500 */
[----:B------:R3:W4:Y:S04]  /*01b0*/  LDG.E.U16 R8, desc[UR8][R2.64+0x300] ;  /* 0x0003000802087981 */ /* 0x000728000c1e1500 */
[----:B------:R-:W4:Y:S04]  /*01c0*/  LDG.E.U16 R7, desc[UR8][R10.64+0x100] ;  /* 0x000100080a077981 */ /* 0x000f28000c1e1500 */
[----:B------:R-:W4:Y:S04]  /*01d0*/  LDG.E.U16 R0, desc[UR8][R10.64+0x200] ;  /* 0x000200080a007981 */ /* 0x000f28000c1e1500 */
[----:B------:R4:W4:Y:S01]  /*01e0*/  LDG.E.U16 R4, desc[UR8][R10.64+0x300] ;  /* 0x000300080a047981 */ /* 0x000922000c1e1500 */
[----:B------:R-:W-:-:S04]  /*01f0*/  UIADD3 UR5, UP0, UR4, UR6, URZ ;  /* 0x0000000604057290 */ /* 0x000fc8000ff1e03f */
[----:B------:R-:W-:Y:S01]  /*0200*/  UIADD3.X UR6, URZ, UR7, URZ, UP0, !UPT ;  /* 0x000000073f067290 */ /* 0x000fe200087fe43f */
[C---:B--2---:R-:W-:Y:S02]  /*0210*/  PRMT R9, R12.reuse, 0x7770, RZ ;  /* 0x000077700c097816 */ /* 0x044fe400000000ff */
[----:B------:R-:W-:Y:S02]  /*0220*/  PRMT R16, R12, 0x9991, RZ ;  /* 0x000099910c107816 */ /* 0x000fe400000000ff */
[----:B------:R-:W-:-:S03]  /*0230*/  ISETP.NE.AND P3, PT, R9, RZ, PT ;  /* 0x000000ff0900720c */ /* 0x000fc60003f65270 */
[----:B------:R-:W-:Y:S01]  /*0240*/  IMAD.MOV.U32 R9, RZ, RZ, R16 ;  /* 0x000000ffff097224 */ /* 0x000fe200078e0010 */
[C---:B------:R-:W-:Y:S02]  /*0250*/  PRMT R15, R12.reuse, 0x8880, RZ ;  /* 0x000088800c0f7816 */ /* 0x040fe400000000ff */
[----:B------:R-:W-:Y:S02]  /*0260*/  PRMT R12, R12, 0x7771, RZ ;  /* 0x000077710c0c7816 */ /* 0x000fe400000000ff */
[----:B------:R-:W-:Y:S02]  /*0270*/  ISETP.GT.AND P2, PT, R9, RZ, PT ;  /* 0x000000ff0900720c */ /* 0x000fe40003f44270 */
[C---:B---3--:R-:W-:Y:S02]  /*0280*/  PRMT R2, R13.reuse, 0x7770, RZ ;  /* 0x000077700d027816 */ /* 0x048fe400000000ff */
[C---:B------:R-:W-:Y:S02]  /*0290*/  PRMT R9, R13.reuse, 0x7771, RZ ;  /* 0x000077710d097816 */ /* 0x040fe400000000ff */
[----:B------:R-:W-:-:S02]  /*02a0*/  PRMT R3, R13, 0x8880, RZ ;  /* 0x000088800d037816 */ /* 0x000fc400000000ff */
[----:B------:R-:W-:Y:S02]  /*02b0*/  PRMT R13, R13, 0x9991, RZ ;  /* 0x000099910d0d7816 */ /* 0x000fe400000000ff */
[----:B------:R-:W-:Y:S02]  /*02c0*/  ISETP.NE.AND P0, PT, R12, RZ, PT ;  /* 0x000000ff0c00720c */ /* 0x000fe40003f05270 */
[----:B------:R-:W-:Y:S01]  /*02d0*/  ISETP.NE.AND P5, PT, R2, RZ, PT ;  /* 0x000000ff0200720c */ /* 0x000fe20003fa5270 */
[----:B------:R-:W-:Y:S01]  /*02e0*/  IMAD.MOV.U32 R2, RZ, RZ, R3 ;  /* 0x000000ffff027224 */ /* 0x000fe200078e0003 */
[----:B------:R-:W-:Y:S01]  /*02f0*/  ISETP.GT.AND P1, PT, R15, RZ, PT ;  /* 0x000000ff0f00720c */ /* 0x000fe20003f24270 */
[----:B------:R-:W-:Y:S01]  /*0300*/  IMAD.MOV.U32 R3, RZ, RZ, R13 ;  /* 0x000000ffff037224 */ /* 0x000fe200078e000d */
[----:B------:R-:W-:Y:S02]  /*0310*/  ISETP.NE.AND P4, PT, R9, RZ, PT ;  /* 0x000000ff0900720c */ /* 0x000fe40003f85270 */
[----:B-----5:R-:W-:-:S02]  /*0320*/  PRMT R9, R14, 0x7770, RZ ;  /* 0x000077700e097816 */ /* 0x020fc400000000ff */
[C---:B----4-:R-:W-:Y:S02]  /*0330*/  PRMT R10, R6.reuse, 0x7770, RZ ;  /* 0x00007770060a7816 */ /* 0x050fe400000000ff */
[----:B------:R-:W-:Y:S02]  /*0340*/  @P3 SEL R9, RZ, 0x1, !P1 ;  /* 0x00000001ff093807 */ /* 0x000fe40004800000 */
[----:B------:R-:W-:Y:S02]  /*0350*/  ISETP.GT.AND P3, PT, R3, RZ, PT ;  /* 0x000000ff0300720c */ /* 0x000fe40003f64270 */
[----:B------:R-:W-:Y:S02]  /*0360*/  PRMT R3, R6, 0x7771, RZ ;  /* 0x0000777106037816 */ /* 0x000fe400000000ff */
[----:B------:R-:W-:Y:S02]  /*0370*/  ISETP.NE.AND P1, PT, R10, RZ, PT ;  /* 0x000000ff0a00720c */ /* 0x000fe40003f25270 */
[----:B------:R-:W-:-:S02]  /*0380*/  PRMT R10, R14, 0x7771, RZ ;  /* 0x000077710e0a7816 */ /* 0x000fc400000000ff */
[----:B------:R-:W-:Y:S02]  /*0390*/  @P0 SEL R10, RZ, 0x1, !P2 ;  /* 0x00000001ff0a0807 */ /* 0x000fe40005000000 */
[----:B------:R-:W-:Y:S02]  /*03a0*/  ISETP.GT.AND P6, PT, R2, RZ, PT ;  /* 0x000000ff0200720c */ /* 0x000fe40003fc4270 */
[----:B------:R-:W-:Y:S02]  /*03b0*/  ISETP.NE.AND P0, PT, R3, RZ, PT ;  /* 0x000000ff0300720c */ /* 0x000fe40003f05270 */
[C---:B------:R-:W-:Y:S02]  /*03c0*/  PRMT R3, R8.reuse, 0x7770, RZ ;  /* 0x0000777008037816 */ /* 0x040fe400000000ff */
[----:B------:R-:W-:Y:S02]  /*03d0*/  PRMT R11, R8, 0x7771, RZ ;  /* 0x00007771080b7816 */ /* 0x000fe400000000ff */
[----:B------:R-:W-:-:S02]  /*03e0*/  PRMT R12, R7, 0x7770, RZ ;  /* 0x00007770070c7816 */ /* 0x000fc400000000ff */
[C---:B------:R-:W-:Y:S02]  /*03f0*/  PRMT R13, R8.reuse, 0x8880, RZ ;  /* 0x00008880080d7816 */ /* 0x040fe400000000ff */
[----:B------:R-:W-:Y:S02]  /*0400*/  @P5 SEL R12, RZ, 0x1, !P6 ;  /* 0x00000001ff0c5807 */ /* 0x000fe40007000000 */
[----:B------:R-:W-:Y:S02]  /*0410*/  PRMT R14, R8, 0x9991, RZ ;  /* 0x00009991080e7816 */ /* 0x000fe400000000ff */
[----:B------:R-:W-:Y:S02]  /*0420*/  PRMT R2, R6, 0x8880, RZ ;  /* 0x0000888006027816 */ /* 0x000fe400000000ff */
[----:B------:R-:W-:Y:S02]  /*0430*/  ISETP.NE.AND P6, PT, R3, RZ, PT ;  /* 0x000000ff0300720c */ /* 0x000fe40003fc5270 */
[----:B------:R-:W-:Y:S01]  /*0440*/  ISETP.NE.AND P5, PT, R11, RZ, PT ;  /* 0x000000ff0b00720c */ /* 0x000fe20003fa5270 */
[----:B------:R-:W-:Y:S01]  /*0450*/  IMAD.MOV.U32 R8, RZ, RZ, R13 ;  /* 0x000000ffff087224 */ /* 0x000fe200078e000d */
[----:B------:R-:W-:Y:S01]  /*0460*/  ISETP.GT.AND P2, PT, R2, RZ, PT ;  /* 0x000000ff0200720c */ /* 0x000fe20003f44270 */
[----:B------:R-:W-:Y:S01]  /*0470*/  IMAD.MOV.U32 R13, RZ, RZ, R14 ;  /* 0x000000ffff0d7224 */ /* 0x000fe200078e000e */
[----:B------:R-:W-:-:S02]  /*0480*/  PRMT R6, R6, 0x9991, RZ ;  /* 0x0000999106067816 */ /* 0x000fc400000000ff */
[----:B------:R-:W-:Y:S02]  /*0490*/  PRMT R7, R7, 0x7771, RZ ;  /* 0x0000777107077816 */ /* 0x000fe400000000ff */
[----:B------:R-:W-:Y:S02]  /*04a0*/  PRMT R11, R0, 0x7770, RZ ;  /* 0x00007770000b7816 */ /* 0x000fe400000000ff */
[----:B------:R-:W-:Y:S02]  /*04b0*/  @P4 SEL R7, RZ, 0x1, !P3 ;  /* 0x00000001ff074807 */ /* 0x000fe40005800000 */
[----:B------:R-:W-:Y:S02]  /*04c0*/  @P1 SEL R11, RZ, 0x1, !P2 ;  /* 0x00000001ff0b1807 */ /* 0x000fe40005000000 */
[----:B------:R-:W-:Y:S02]  /*04d0*/  ISETP.GT.AND P4, PT, R6, RZ, PT ;  /* 0x000000ff0600720c */ /* 0x000fe40003f84270 */
[----:B------:R-:W-:-:S02]  /*04e0*/  ISETP.GT.AND P3, PT, R8, RZ, PT ;  /* 0x000000ff0800720c */ /* 0x000fc40003f64270 */
[----:B------:R-:W-:Y:S02]  /*04f0*/  ISETP.GT.AND P1, PT, R13, RZ, PT ;  /* 0x000000ff0d00720c */ /* 0x000fe40003f24270 */
[----:B------:R-:W-:Y:S01]  /*0500*/  PRMT R13, R4, 0x7770, RZ ;  /* 0x00007770040d7816 */ /* 0x000fe200000000ff */
[----:B------:R-:W-:Y:S01]  /*0510*/  IMAD.U32 R2, RZ, RZ, UR5 ;  /* 0x00000005ff027e24 */ /* 0x000fe2000f8e00ff */
[----:B------:R-:W-:Y:S01]  /*0520*/  PRMT R0, R0, 0x7771, RZ ;  /* 0x0000777100007816 */ /* 0x000fe200000000ff */
[----:B------:R-:W-:Y:S01]  /*0530*/  IMAD.U32 R3, RZ, RZ, UR6 ;  /* 0x00000006ff037e24 */ /* 0x000fe2000f8e00ff */
[----:B------:R-:W-:Y:S02]  /*0540*/  PRMT R4, R4, 0x7771, RZ ;  /* 0x0000777104047816 */ /* 0x000fe400000000ff */
[----:B------:R-:W-:Y:S02]  /*0550*/  @P0 SEL R0, RZ, 0x1, !P4 ;  /* 0x00000001ff000807 */ /* 0x000fe40006000000 */
[----:B------:R-:W-:-:S02]  /*0560*/  @P6 SEL R13, RZ, 0x1, !P3 ;  /* 0x00000001ff0d6807 */ /* 0x000fc40005800000 */
[----:B------:R-:W-:Y:S01]  /*0570*/  @P5 SEL R4, RZ, 0x1, !P1 ;  /* 0x00000001ff045807 */ /* 0x000fe20004800000 */
[----:B------:R-:W-:Y:S01]  /*0580*/  IMAD.WIDE R2, R5, 0x2, R2 ;  /* 0x0000000205027825 */ /* 0x000fe200078e0202 */
        /* <DEDUP_REMOVED lines=9> */
.L_x_17160:
[----:B------:R-:W0:Y:S01]  /*0620*/  S2R R4, SR_TID.X ;  /* 0x0000000000047919 */ /* 0x000e220000002100 */
[----:B------:R-:W-:Y:S02]  /*0630*/  PRMT R6, RZ, 0x7610, R6 ;  /* 0x00007610ff067816 */ /* 0x000fe40000000006 */
[----:B------:R-:W-:Y:S02]  /*0640*/  PRMT R0, RZ, 0x7610, R0 ;  /* 0x00007610ff007816 */ /* 0x000fe40000000000 */
[----:B0-----:R-:W-:Y:S01]  /*0650*/  ISETP.GE.AND P0, PT, R4, R25, PT ;  /* 0x000000190400720c */ /* 0x001fe20003f06270 */
[----:B------:R-:W-:-:S12]  /*0660*/  IMAD.MOV.U32 R24, RZ, RZ, R4 ;  /* 0x000000ffff187224 */ /* 0x000fd800078e0004 */
[C---:B------:R-:W-:Y:S01]  /*0670*/  @!P0 VIADD R3, R24.reuse, UR4 ;  /* 0x0000000418038c36 */ /* 0x040fe20008000000 */
[----:B------:R-:W0:Y:S01]  /*0680*/  @!P0 LDC.64 R28, c[0x0][0x220] ;  /* 0x00008800ff1c8b82 */ /* 0x000e220000000a00 */
[----:B------:R-:W-:-:S05]  /*0690*/  @!P0 VIADD R24, R24, 0x80 ;  /* 0x0000008018188836 */ /* 0x000fca0000000000 */
[C---:B------:R-:W-:Y:S02]  /*06a0*/  ISETP.GE.AND P5, PT, R24.reuse, R25, PT ;  /* 0x000000191800720c */ /* 0x040fe40003fa6270 */
[----:B------:R-:W1:Y:S11]  /*06b0*/  @!P0 LDC.64 R26, c[0x0][0x228] ;  /* 0x00008a00ff1a8b82 */ /* 0x000e760000000a00 */
[C---:B------:R-:W-:Y:S01]  /*06c0*/  @!P5 VIADD R7, R24.reuse, UR4 ;  /* 0x000000041807dc36 */ /* 0x040fe20008000000 */
[----:B------:R-:W2:Y:S01]  /*06d0*/  @!P5 LDC.64 R8, c[0x0][0x220] ;  /* 0x00008800ff08db82 */ /* 0x000ea20000000a00 */
[----:B------:R-:W-:Y:S01]  /*06e0*/  @!P5 VIADD R24, R24, 0x80 ;  /* 0x000000801818d836 */ /* 0x000fe20000000000 */
[----:B0-----:R-:W-:-:S04]  /*06f0*/  @!P0 IADD3 R28, P4, R3, R28, RZ ;  /* 0x0000001c031c8210 */ /* 0x001fc80007f9e0ff */
[----:B------:R-:W-:Y:S02]  /*0700*/  ISETP.GE.AND P1, PT, R24, R25, PT ;  /* 0x000000191800720c */ /* 0x000fe40003f26270 */
[----:B------:R-:W0:Y:S01]  /*0710*/  @!P5 LDC.64 R18, c[0x0][0x228] ;  /* 0x00008a00ff12db82 */ /* 0x000e220000000a00 */
[----:B------:R-:W-:-:S10]  /*0720*/  @!P0 IMAD.X R29, RZ, RZ, R29, P4 ;  /* 0x000000ffff1d8224 */ /* 0x000fd400020e061d */
[C---:B------:R-:W-:Y:S01]  /*0730*/  @!P1 VIADD R5, R24.reuse, UR4 ;  /* 0x0000000418059c36 */ /* 0x040fe20008000000 */
[----:B------:R-:W3:Y:S01]  /*0740*/  @!P1 LDC.64 R16, c[0x0][0x220] ;  /* 0x00008800ff109b82 */ /* 0x000ee20000000a00 */
[----:B------:R-:W-:Y:S01]  /*0750*/  @!P1 VIADD R24, R24, 0x80 ;  /* 0x0000008018189836 */ /* 0x000fe20000000000 */
[----:B--2---:R-:W-:-:S04]  /*0760*/  @!P5 IADD3 R8, P6, R7, R8, RZ ;  /* 0x000000080708d210 */ /* 0x004fc80007fde0ff */
[----:B------:R-:W-:Y:S02]  /*0770*/  ISETP.GE.AND P2, PT, R24, R25, PT ;  /* 0x000000191800720c */ /* 0x000fe40003f46270 */
[----:B------:R-:W2:Y:S01]  /*0780*/  @!P1 LDC.64 R14, c[0x0][0x228] ;  /* 0x00008a00ff0e9b82 */ /* 0x000ea20000000a00 */
[----:B------:R-:W-:Y:S01]  /*0790*/  @!P5 IMAD.X R9, RZ, RZ, R9, P6 ;  /* 0x000000ffff09d224 */ /* 0x000fe200030e0609 */
[----:B0-----:R-:W-:-:S04]  /*07a0*/  @!P5 IADD3 R18, P6, R7, R18, RZ ;  /* 0x000000120712d210 */ /* 0x001fc80007fde0ff */
[----:B------:R-:W4:Y:S01]  /*07b0*/  @!P5 LDG.E.U8 R6, desc[UR8][R8.64] ;  /* 0x000000080806d981 */ /* 0x000f22000c1e1100 */
[----:B------:R-:W-:Y:S01]  /*07c0*/  @!P5 IMAD.X R19, RZ, RZ, R19, P6 ;  /* 0x000000ffff13d224 */ /* 0x000fe200030e0613 */
[----:B-1----:R-:W-:-:S03]  /*07d0*/  @!P0 IADD3 R26, P6, R3, R26, RZ ;  /* 0x0000001a031a8210 */ /* 0x002fc60007fde0ff */
[C---:B------:R-:W-:Y:S01]  /*07e0*/  @!P2 VIADD R10, R24.reuse, UR4 ;  /* 0x00000004180aac36 */ /* 0x040fe20008000000 */
[----:B------:R-:W0:Y:S01]  /*07f0*/  @!P2 LDC.64 R20, c[0x0][0x220] ;  /* 0x00008800ff14ab82 */ /* 0x000e220000000a00 */
[----:B------:R-:W-:Y:S01]  /*0800*/  @!P2 VIADD R24, R24, 0x80 ;  /* 0x000000801818a836 */ /* 0x000fe20000000000 */
[----:B------:R1:W5:Y:S04]  /*0810*/  @!P5 LDG.E.U8 R0, desc[UR8][R18.64] ;  /* 0x000000081200d981 */ /* 0x000368000c1e1100 */
[C---:B------:R-:W-:Y:S02]  /*0820*/  ISETP.GE.AND P3, PT, R24.reuse, R25, PT ;  /* 0x000000191800720c */ /* 0x040fe40003f66270 */
[----:B------:R-:W0:Y:S11]  /*0830*/  @!P2 LDC.64 R12, c[0x0][0x228] ;  /* 0x00008a00ff0cab82 */ /* 0x000e360000000a00 */
[----:B------:R-:W-:-:S02]  /*0840*/  @!P3 VIADD R23, R24, UR4 ;  /* 0x000000041817bc36 */ /* 0x000fc40008000000 */
[----:B------:R-:W-:Y:S01]  /*0850*/  @!P0 IMAD.X R27, RZ, RZ, R27, P6 ;  /* 0x000000ffff1b8224 */ /* 0x000fe200030e061b */
[C---:B---3--:R-:W-:Y:S01]  /*0860*/  @!P1 IADD3 R16, P5, R5.reuse, R16, RZ ;  /* 0x0000001005109210 */ /* 0x048fe20007fbe0ff */
[----:B------:R-:W-:Y:S01]  /*0870*/  @!P3 VIADD R24, R24, 0x80 ;  /* 0x000000801818b836 */ /* 0x000fe20000000000 */
[----:B------:R-:W-:Y:S01]  /*0880*/  PRMT R3, RZ, 0x7610, R3 ;  /* 0x00007610ff037816 */ /* 0x000fe20000000003 */
[----:B-1----:R-:W1:Y:S03]  /*0890*/  @!P3 LDC.64 R18, c[0x0][0x220] ;  /* 0x00008800ff12bb82 */ /* 0x002e660000000a00 */
[CC--:B------:R-:W-:Y:S01]  /*08a0*/  ISETP.GE.AND P4, PT, R24.reuse, R25.reuse, PT ;  /* 0x000000191800720c */ /* 0x0c0fe20003f86270 */
[----:B------:R-:W-:Y:S01]  /*08b0*/  @!P1 IMAD.X R17, RZ, RZ, R17, P5 ;  /* 0x000000ffff119224 */ /* 0x000fe200028e0611 */
[----:B------:R-:W-:Y:S01]  /*08c0*/  PRMT R7, RZ, 0x7610, R7 ;  /* 0x00007610ff077816 */ /* 0x000fe20000000007 */
[----:B------:R-:W3:Y:S10]  /*08d0*/  @!P0 LDG.E.U8 R3, desc[UR8][R28.64] ;  /* 0x000000081c038981 */ /* 0x000ef4000c1e1100 */
[C---:B------:R-:W-:Y:S01]  /*08e0*/  @!P4 VIADD R11, R24.reuse, UR4 ;  /* 0x00000004180bcc36 */ /* 0x040fe20008000000 */
[----:B--2---:R-:W-:Y:S01]  /*08f0*/  @!P1 IADD3 R14, P5, R5, R14, RZ ;  /* 0x0000000e050e9210 */ /* 0x004fe20007fbe0ff */
[----:B------:R-:W-:Y:S01]  /*0900*/  @!P4 VIADD R24, R24, 0x80 ;  /* 0x000000801818c836 */ /* 0x000fe20000000000 */
[----:B------:R-:W-:Y:S01]  /*0910*/  PRMT R2, RZ, 0x7610, R2 ;  /* 0x00007610ff027816 */ /* 0x000fe20000000002 */
[----:B------:R2:W5:Y:S03]  /*0920*/  @!P1 LDG.E.U8 R7, desc[UR8][R16.64] ;  /* 0x0000000810079981 */ /* 0x000566000c1e1100 */
[----:B------:R-:W-:Y:S01]  /*0930*/  ISETP.GE.AND P6, PT, R24, R25, PT ;  /* 0x000000191800720c */ /* 0x000fe20003fc6270 */
[----:B------:R-:W-:-:S05]  /*0940*/  @!P1 IMAD.X R15, RZ, RZ, R15, P5 ;  /* 0x000000ffff0f9224 */ /* 0x000fca00028e060f */
[----:B------:R0:W5:Y:S01]  /*0950*/  @!P1 LDG.E.U8 R2, desc[UR8][R14.64] ;  /* 0x000000080e029981 */ /* 0x000162000c1e1100 */
[----:B--2---:R-:W2:Y:S06]  /*0960*/  @!P4 LDC.64 R16, c[0x0][0x220] ;  /* 0x00008800ff10cb82 */ /* 0x004eac0000000a00 */
[C---:B------:R-:W-:Y:S02]  /*0970*/  @!P6 VIADD R9, R24.reuse, UR4 ;  /* 0x000000041809ec36 */ /* 0x040fe40008000000 */
[----:B------:R-:W-:Y:S01]  /*0980*/  @!P6 VIADD R24, R24, 0x80 ;  /* 0x000000801818e836 */ /* 0x000fe20000000000 */
[----:B0-----:R-:W0:Y:S04]  /*0990*/  @!P6 LDC.64 R14, c[0x0][0x220] ;  /* 0x00008800ff0eeb82 */ /* 0x001e280000000a00 */
[----:B------:R-:W-:-:S02]  /*09a0*/  ISETP.GE.AND P5, PT, R24, R25, PT ;  /* 0x000000191800720c */ /* 0x000fc40003fa6270 */
[----:B------:R-:W-:-:S05]  /*09b0*/  @!P2 IADD3 R28, P1, R10, R20, RZ ;  /* 0x000000140a1ca210 */ /* 0x000fca0007f3e0ff */
[----:B------:R-:W-:-:S06]  /*09c0*/  @!P2 IMAD.X R29, RZ, RZ, R21, P1 ;  /* 0x000000ffff1da224 */ /* 0x000fcc00008e0615 */
[----:B------:R-:W0:Y:S01]  /*09d0*/  @!P5 LDC.64 R20, c[0x0][0x220] ;  /* 0x00008800ff14db82 */ /* 0x000e220000000a00 */
[----:B------:R-:W-:Y:S02]  /*09e0*/  @!P2 IADD3 R12, P1, R10, R12, RZ ;  /* 0x0000000c0a0ca210 */ /* 0x000fe40007f3e0ff */
[----:B------:R-:W-:Y:S02]  /*09f0*/  PRMT R5, RZ, 0x7610, R5 ;  /* 0x00007610ff057816 */ /* 0x000fe40000000005 */
[----:B------:R-:W-:Y:S01]  /*0a00*/  PRMT R8, RZ, 0x7610, R8 ;  /* 0x00007610ff087816 */ /* 0x000fe20000000008 */
[----:B------:R-:W-:Y:S01]  /*0a10*/  @!P2 IMAD.X R13, RZ, RZ, R13, P1 ;  /* 0x000000ffff0da224 */ /* 0x000fe200008e060d */
[----:B------:R-:W-:Y:S02]  /*0a20*/  PRMT R10, RZ, 0x7610, R10 ;  /* 0x00007610ff0a7816 */ /* 0x000fe4000000000a */
[----:B-1----:R-:W-:Y:S01]  /*0a30*/  @!P3 IADD3 R18, P1, R23, R18, RZ ;  /* 0x000000121712b210 */ /* 0x002fe20007f3e0ff */
[----:B------:R0:W5:Y:S01]  /*0a40*/  @!P0 LDG.E.U8 R5, desc[UR8][R26.64] ;  /* 0x000000081a058981 */ /* 0x000162000c1e1100 */
[----:B------:R-:W-:-:S03]  /*0a50*/  PRMT R22, RZ, 0x7610, R22 ;  /* 0x00007610ff167816 */ /* 0x000fc60000000016 */
[----:B------:R1:W5:Y:S01]  /*0a60*/  @!P2 LDG.E.U8 R8, desc[UR8][R28.64] ;  /* 0x000000081c08a981 */ /* 0x000362000c1e1100 */
[----:B------:R-:W-:Y:S01]  /*0a70*/  @!P3 IMAD.X R19, RZ, RZ, R19, P1 ;  /* 0x000000ffff13b224 */ /* 0x000fe200008e0613 */
[----:B--2---:R-:W-:Y:S02]  /*0a80*/  @!P4 IADD3 R16, P1, R11, R16, RZ ;  /* 0x000000100b10c210 */ /* 0x004fe40007f3e0ff */
[----:B------:R2:W5:Y:S01]  /*0a90*/  @!P2 LDG.E.U8 R10, desc[UR8][R12.64] ;  /* 0x000000080c0aa981 */ /* 0x000562000c1e1100 */
[----:B0-----:R-:W-:Y:S01]  /*0aa0*/  @!P6 IADD3 R26, P2, R9, R14, RZ ;  /* 0x0000000e091ae210 */ /* 0x001fe20007f5e0ff */
[----:B-1----:R-:W-:Y:S02]  /*0ab0*/  @!P5 VIADD R29, R24, UR4 ;  /* 0x00000004181ddc36 */ /* 0x002fe40008000000 */
[----:B------:R0:W5:Y:S01]  /*0ac0*/  @!P3 LDG.E.U8 R22, desc[UR8][R18.64] ;  /* 0x000000081216b981 */ /* 0x000162000c1e1100 */
[----:B------:R-:W-:Y:S01]  /*0ad0*/  @!P4 IMAD.X R17, RZ, RZ, R17, P1 ;  /* 0x000000ffff11c224 */ /* 0x000fe200008e0611 */
[----:B--2---:R-:W1:Y:S01]  /*0ae0*/  @!P3 LDC.64 R12, c[0x0][0x228] ;  /* 0x00008a00ff0cbb82 */ /* 0x004e620000000a00 */
[----:B------:R-:W-:Y:S01]  /*0af0*/  @!P6 IMAD.X R27, RZ, RZ, R15, P2 ;  /* 0x000000ffff1be224 */ /* 0x000fe200010e060f */
[----:B0-----:R-:W-:-:S06]  /*0b00*/  @!P5 IADD3 R18, P1, R29, R20, RZ ;  /* 0x000000141d12d210 */ /* 0x001fcc0007f3e0ff */
[----:B------:R-:W0:Y:S01]  /*0b10*/  @!P4 LDC.64 R14, c[0x0][0x228] ;  /* 0x00008a00ff0ecb82 */ /* 0x000e220000000a00 */
[----:B------:R-:W-:Y:S02]  /*0b20*/  PRMT R20, RZ, 0x7610, R20 ;  /* 0x00007610ff147816 */ /* 0x000fe40000000014 */
[----:B------:R-:W-:Y:S01]  /*0b30*/  PRMT R28, RZ, 0x7610, R28 ;  /* 0x00007610ff1c7816 */ /* 0x000fe2000000001c */
[----:B------:R-:W-:-:S05]  /*0b40*/  @!P5 IMAD.X R19, RZ, RZ, R21, P1 ;  /* 0x000000ffff13d224 */ /* 0x000fca00008e0615 */
[----:B------:R2:W5:Y:S04]  /*0b50*/  @!P5 LDG.E.U8 R20, desc[UR8][R18.64] ;  /* 0x000000081214d981 */ /* 0x000568000c1e1100 */
[----:B------:R1:W5:Y:S01]  /*0b60*/  @!P4 LDG.E.U8 R28, desc[UR8][R16.64] ;  /* 0x00000008101cc981 */ /* 0x000362000c1e1100 */
[----:B--2---:R-:W2:Y:S08]  /*0b70*/  @!P5 LDC.64 R18, c[0x0][0x228] ;  /* 0x00008a00ff12db82 */ /* 0x004eb00000000a00 */
[----:B-1----:R-:W1:Y:S01]  /*0b80*/  @!P6 LDC.64 R16, c[0x0][0x228] ;  /* 0x00008a00ff10eb82 */ /* 0x002e620000000a00 */
[----:B------:R-:W-:-:S02]  /*0b90*/  @!P3 IADD3 R12, P1, R23, R12, RZ ;  /* 0x0000000c170cb210 */ /* 0x000fc40007f3e0ff */
[----:B0-----:R-:W-:Y:S02]  /*0ba0*/  @!P4 IADD3 R14, P2, R11, R14, RZ ;  /* 0x0000000e0b0ec210 */ /* 0x001fe40007f5e0ff */
[----:B------:R-:W-:Y:S01]  /*0bb0*/  PRMT R11, RZ, 0x7610, R11 ;  /* 0x00007610ff0b7816 */ /* 0x000fe2000000000b */
[----:B------:R-:W-:Y:S01]  /*0bc0*/  @!P3 IMAD.X R13, RZ, RZ, R13, P1 ;  /* 0x000000ffff0db224 */ /* 0x000fe200008e060d */
[----:B------:R-:W-:-:S04]  /*0bd0*/  PRMT R24, RZ, 0x7610, R24 ;  /* 0x00007610ff187816 */ /* 0x000fc80000000018 */
[----:B------:R0:W5:Y:S04]  /*0be0*/  @!P3 LDG.E.U8 R11, desc[UR8][R12.64] ;  /* 0x000000080c0bb981 */ /* 0x000168000c1e1100 */
[----:B------:R2:W5:Y:S01]  /*0bf0*/  @!P6 LDG.E.U8 R24, desc[UR8][R26.64] ;  /* 0x000000081a18e981 */ /* 0x000562000c1e1100 */
[----:B------:R-:W-:Y:S01]  /*0c00*/  @!P4 IMAD.X R15, RZ, RZ, R15, P2 ;  /* 0x000000ffff0fc224 */ /* 0x000fe200010e060f */
[----:B0-----:R-:W0:Y:S01]  /*0c10*/  @!P0 LDC.64 R12, c[0x0][0x218] ;  /* 0x00008600ff0c8b82 */ /* 0x001e220000000a00 */
[----:B--2---:R-:W-:Y:S02]  /*0c20*/  @!P5 IADD3 R26, P3, R29, R18, RZ ;  /* 0x000000121d1ad210 */ /* 0x004fe40007f7e0ff */
[----:B-1----:R-:W-:Y:S02]  /*0c30*/  @!P6 IADD3 R16, P1, R9, R16, RZ ;  /* 0x000000100910e210 */ /* 0x002fe40007f3e0ff */
[----:B------:R-:W-:Y:S01]  /*0c40*/  PRMT R9, RZ, 0x7610, R9 ;  /* 0x00007610ff097816 */ /* 0x000fe20000000009 */
[----:B------:R-:W-:Y:S01]  /*0c50*/  @!P5 IMAD.X R27, RZ, RZ, R19, P3 ;  /* 0x000000ffff1bd224 */ /* 0x000fe200018e0613 */
[----:B------:R-:W-:Y:S01]  /*0c60*/  PRMT R18, RZ, 0x7610, R18 ;  /* 0x00007610ff127816 */ /* 0x000fe20000000012 */
[----:B------:R-:W-:Y:S01]  /*0c70*/  @!P6 IMAD.X R17, RZ, RZ, R17, P1 ;  /* 0x000000ffff11e224 */ /* 0x000fe200008e0611 */
[----:B------:R-:W-:-:S02]  /*0c80*/  PRMT R19, RZ, 0x7610, R19 ;  /* 0x00007610ff137816 */ /* 0x000fc40000000013 */
[----:B------:R5:W2:Y:S04]  /*0c90*/  @!P4 LDG.E.U8 R9, desc[UR8][R14.64] ;  /* 0x000000080e09c981 */ /* 0x000aa8000c1e1100 */
[----:B------:R1:W2:Y:S04]  /*0ca0*/  @!P6 LDG.E.U8 R18, desc[UR8][R16.64] ;  /* 0x000000081012e981 */ /* 0x0002a8000c1e1100 */
[----:B------:R1:W2:Y:S01]  /*0cb0*/  @!P5 LDG.E.U8 R19, desc[UR8][R26.64] ;  /* 0x000000081a13d981 */ /* 0x0002a2000c1e1100 */
[----:B------:R-:W-:Y:S02]  /*0cc0*/  VIADD R23, R4, 0x80 ;  /* 0x0000008004177836 */ /* 0x000fe40000000000 */
[----:B------:R-:W-:-:S02]  /*0cd0*/  IMAD.MOV.U32 R21, RZ, RZ, R4 ;  /* 0x000000ffff157224 */ /* 0x000fc400078e0004 */
[----:B------:R-:W-:Y:S01]  /*0ce0*/  @!P0 IMAD.MOV.U32 R21, RZ, RZ, R23 ;  /* 0x000000ffff158224 */ /* 0x000fe200078e0017 */
[----:B------:R-:W-:Y:S04]  /*0cf0*/  BSSY B0, `(.L_x_17161) ;  /* 0x0000059000007945 */ /* 0x000fe80003800000 */
[----:B------:R-:W-:Y:S01]  /*0d00*/  BSSY B1, `(.L_x_17162) ;  /* 0x0000050000017945 */ /* 0x000fe20003800000 */
[C---:B----4-:R-:W-:Y:S02]  /*0d10*/  PRMT R23, R6.reuse, 0x8880, RZ ;  /* 0x0000888006177816 */ /* 0x050fe400000000ff */
[----:B------:R-:W-:Y:S02]  /*0d20*/  LOP3.LUT P5, RZ, R6, 0xff, RZ, 0xc0, !PT ;  /* 0x000000ff06ff7812 */ /* 0x000fe400078ac0ff */
[----:B---3--:R-:W-:-:S02]  /*0d30*/  LOP3.LUT P2, RZ, R3, 0xff, RZ, 0xc0, !PT ;  /* 0x000000ff03ff7812 */ /* 0x008fc4000784c0ff */
[----:B------:R-:W-:Y:S01]  /*0d40*/  PRMT R29, R3, 0x8880, RZ ;  /* 0x00008880031d7816 */ /* 0x000fe200000000ff */
[----:B------:R-:W-:-:S03]  /*0d50*/  @!P0 VIADD R3, R4, UR4 ;  /* 0x0000000404038c36 */ /* 0x000fc60008000000 */
[----:B------:R-:W-:Y:S01]  /*0d60*/  ISETP.GT.AND P1, PT, R29, RZ, PT ;  /* 0x000000ff1d00720c */ /* 0x000fe20003f24270 */
[----:B------:R-:W-:Y:S01]  /*0d70*/  IMAD.MOV.U32 R4, RZ, RZ, R23 ;  /* 0x000000ffff047224 */ /* 0x000fe200078e0017 */
[----:B0-----:R-:W-:Y:S02]  /*0d80*/  @!P0 IADD3 R12, P3, R3, R12, RZ ;  /* 0x0000000c030c8210 */ /* 0x001fe40007f7e0ff */
[C---:B-----5:R-:W-:Y:S02]  /*0d90*/  PRMT R14, R7.reuse, 0x8880, RZ ;  /* 0x00008880070e7816 */ /* 0x060fe400000000ff */
[----:B------:R-:W-:Y:S02]  /*0da0*/  LOP3.LUT P4, RZ, R7, 0xff, RZ, 0xc0, !PT ;  /* 0x000000ff07ff7812 */ /* 0x000fe4000788c0ff */
[----:B------:R-:W-:Y:S01]  /*0db0*/  ISETP.GT.AND P6, PT, R4, RZ, PT ;  /* 0x000000ff0400720c */ /* 0x000fe20003fc4270 */
[----:B------:R-:W-:-:S03]  /*0dc0*/  IMAD.MOV.U32 R3, RZ, RZ, R14 ;  /* 0x000000ffff037224 */ /* 0x000fc600078e000e */
[----:B------:R-:W-:Y:S01]  /*0dd0*/  @P5 SEL R0, RZ, 0x1, !P6 ;  /* 0x00000001ff005807 */ /* 0x000fe20007000000 */
[----:B------:R-:W-:Y:S01]  /*0de0*/  @!P0 IMAD.X R13, RZ, RZ, R13, P3 ;  /* 0x000000ffff0d8224 */ /* 0x000fe200018e060d */
[----:B------:R-:W-:-:S05]  /*0df0*/  ISETP.GT.AND P3, PT, R3, RZ, PT ;  /* 0x000000ff0300720c */ /* 0x000fca0003f64270 */
[----:B------:R-:W-:Y:S02]  /*0e00*/  @P4 SEL R2, RZ, 0x1, !P3 ;  /* 0x00000001ff024807 */ /* 0x000fe40005800000 */
[----:B------:R-:W-:Y:S02]  /*0e10*/  @P2 SEL R5, RZ, 0x1, !P1 ;  /* 0x00000001ff052807 */ /* 0x000fe40004800000 */
[----:B------:R-:W-:Y:S02]  /*0e20*/  LOP3.LUT P1, RZ, R8, 0xff, RZ, 0xc0, !PT ;  /* 0x000000ff08ff7812 */ /* 0x000fe4000782c0ff */
[C---:B------:R-:W-:Y:S02]  /*0e30*/  LOP3.LUT P2, RZ, R22.reuse, 0xff, RZ, 0xc0, !PT ;  /* 0x000000ff16ff7812 */ /* 0x040fe4000784c0ff */
[----:B------:R-:W-:-:S04]  /*0e40*/  PRMT R4, R22, 0x8880, RZ ;  /* 0x0000888016047816 */ /* 0x000fc800000000ff */
[----:B------:R-:W-:Y:S02]  /*0e50*/  ISETP.GT.AND P5, PT, R4, RZ, PT ;  /* 0x000000ff0400720c */ /* 0x000fe40003fa4270 */
[----:B------:R-:W-:Y:S01]  /*0e60*/  PRMT R3, R8, 0x8880, RZ ;  /* 0x0000888008037816 */ /* 0x000fe200000000ff */
[----:B------:R0:W-:Y:S03]  /*0e70*/  @!P0 STG.E.U8 desc[UR8][R12.64], R5 ;  /* 0x000000050c008986 */ /* 0x0001e6000c101108 */
[----:B------:R-:W-:Y:S02]  /*0e80*/  ISETP.GT.AND P0, PT, R3, RZ, PT ;  /* 0x000000ff0300720c */ /* 0x000fe40003f04270 */
[----:B------:R-:W-:Y:S02]  /*0e90*/  LOP3.LUT P4, RZ, R20, 0xff, RZ, 0xc0, !PT ;  /* 0x000000ff14ff7812 */ /* 0x000fe4000788c0ff */
[----:B------:R-:W-:-:S02]  /*0ea0*/  LOP3.LUT P3, RZ, R28, 0xff, RZ, 0xc0, !PT ;  /* 0x000000ff1cff7812 */ /* 0x000fc4000786c0ff */
[----:B------:R-:W-:Y:S02]  /*0eb0*/  PRMT R3, R28, 0x8880, RZ ;  /* 0x000088801c037816 */ /* 0x000fe400000000ff */
[----:B0-----:R-:W-:Y:S02]  /*0ec0*/  PRMT R5, R20, 0x8880, RZ ;  /* 0x0000888014057816 */ /* 0x001fe400000000ff */
[----:B------:R-:W-:Y:S02]  /*0ed0*/  @P1 SEL R10, RZ, 0x1, !P0 ;  /* 0x00000001ff0a1807 */ /* 0x000fe40004000000 */
[----:B------:R-:W-:Y:S02]  /*0ee0*/  ISETP.GT.AND P1, PT, R3, RZ, PT ;  /* 0x000000ff0300720c */ /* 0x000fe40003f24270 */
[----:B------:R-:W-:Y:S02]  /*0ef0*/  @P2 SEL R11, RZ, 0x1, !P5 ;  /* 0x00000001ff0b2807 */ /* 0x000fe40006800000 */
[----:B------:R-:W-:-:S02]  /*0f00*/  ISETP.GE.AND P5, PT, R21, R25, PT ;  /* 0x000000191500720c */ /* 0x000fc40003fa6270 */
[C---:B------:R-:W-:Y:S02]  /*0f10*/  LOP3.LUT P6, RZ, R24.reuse, 0xff, RZ, 0xc0, !PT ;  /* 0x000000ff18ff7812 */ /* 0x040fe400078cc0ff */
[----:B------:R-:W-:Y:S02]  /*0f20*/  PRMT R4, R24, 0x8880, RZ ;  /* 0x0000888018047816 */ /* 0x000fe400000000ff */
[----:B------:R-:W-:Y:S02]  /*0f30*/  ISETP.GT.AND P2, PT, R5, RZ, PT ;  /* 0x000000ff0500720c */ /* 0x000fe40003f44270 */
[----:B------:R-:W-:Y:S02]  /*0f40*/  ISETP.GT.AND P0, PT, R4, RZ, PT ;  /* 0x000000ff0400720c */ /* 0x000fe40003f04270 */
[----:B--2---:R-:W-:-:S05]  /*0f50*/  @P3 SEL R9, RZ, 0x1, !P1 ;  /* 0x00000001ff093807 */ /* 0x004fca0004800000 */
[----:B------:R-:W-:Y:S02]  /*0f60*/  @P6 SEL R18, RZ, 0x1, !P0 ;  /* 0x00000001ff126807 */ /* 0x000fe40004000000 */
[----:B------:R-:W-:Y:S01]  /*0f70*/  @P4 SEL R19, RZ, 0x1, !P2 ;  /* 0x00000001ff134807 */ /* 0x000fe20005000000 */
[----:B-1----:R-:W-:Y:S06]  /*0f80*/  @P5 BRA `(.L_x_17163) ;  /* 0x0000000000385947 */ /* 0x002fec0003800000 */
        /* <DEDUP_REMOVED lines=14> */
.L_x_17163:
        /* <DEDUP_REMOVED lines=8> */
.L_x_17164:
[----:B------:R-:W-:-:S13]  /*10f0*/  ISETP.GE.AND P0, PT, R21, R25, PT ;  /* 0x000000191500720c */ /* 0x000fda0003f06270 */
[----:B------:R-:W-:Y:S05]  /*1100*/  @P0 BRA `(.L_x_17166) ;  /* 0x00000000003c0947 */ /* 0x000fea0003800000 */
[C---:B-1----:R-:W-:Y:S01]  /*1110*/  VIADD R2, R21.reuse, UR4 ;  /* 0x0000000415027c36 */ /* 0x042fe20008000000 */
[----:B------:R-:W-:Y:S01]  /*1120*/  ULDC.64 UR6, c[0x0][0x218] ;  /* 0x0000860000067ab9 */ /* 0x000fe20000000a00 */
[----:B------:R-:W-:-:S03]  /*1130*/  VIADD R21, R21, 0x80 ;  /* 0x0000008015157836 */ /* 0x000fc60000000000 */
[----:B------:R-:W-:-:S05]  /*1140*/  IADD3 R2, P0, R2, UR6, RZ ;  /* 0x0000000602027c10 */ /* 0x000fca000ff1e0ff */
[----:B------:R-:W-:-:S05]  /*1150*/  IMAD.X R3, RZ, RZ, UR7, P0 ;  /* 0x00000007ff037e24 */ /* 0x000fca00080e06ff */
[----:B------:R1:W-:Y:S03]  /*1160*/  STG.E.U8 desc[UR8][R2.64], R11 ;  /* 0x0000000b02007986 */ /* 0x0003e6000c101108 */
.L_x_17165:
        /* <DEDUP_REMOVED lines=9> */
.L_x_17166:
[----:B------:R-:W-:Y:S05]  /*1200*/  BSYNC B1 ;  /* 0x0000000000017941 */ /* 0x000fea0003800000 */
.L_x_17162:
[----:B------:R-:W-:-:S13]  /*1210*/  ISETP.GE.AND P0, PT, R21, R25, PT ;  /* 0x000000191500720c */ /* 0x000fda0003f06270 */
[----:B0-----:R-:W0:Y:S01]  /*1220*/  @!P0 LDC.64 R4, c[0x0][0x218] ;  /* 0x00008600ff048b82 */ /* 0x001e220000000a00 */
[C---:B-12---:R-:W-:Y:S02]  /*1230*/  @!P0 VIADD R3, R21.reuse, UR4 ;  /* 0x0000000415038c36 */ /* 0x046fe40008000000 */
[----:B------:R-:W-:-:S03]  /*1240*/  @!P0 VIADD R21, R21, 0x80 ;  /* 0x0000008015158836 */ /* 0x000fc60000000000 */
[----:B0-----:R-:W-:-:S05]  /*1250*/  @!P0 IADD3 R2, P1, R3, R4, RZ ;  /* 0x0000000403028210 */ /* 0x001fca0007f3e0ff */
[----:B------:R-:W-:-:S05]  /*1260*/  @!P0 IMAD.X R3, RZ, RZ, R5, P1 ;  /* 0x000000ffff038224 */ /* 0x000fca00008e0605 */
[----:B------:R2:W-:Y:S03]  /*1270*/  @!P0 STG.E.U8 desc[UR8][R2.64], R18 ;  /* 0x0000001202008986 */ /* 0x0005e6000c101108 */
.L_x_17167:
[----:B------:R-:W-:Y:S05]  /*1280*/  BSYNC B0 ;  /* 0x0000000000007941 */ /* 0x000fea0003800000 */
.L_x_17161:
        /* <DEDUP_REMOVED lines=9> */
.L_x_17168:
        /* <DEDUP_REMOVED lines=14> */
.L_x_32187:


//--------------------- .text._ZN2at6native29vectorized_elementwise_kernelILi4ENS0_13BinaryFunctorIaaaZZZNS0_21heaviside_kernel_cudaERNS_18TensorIteratorBaseEENKUlvE_clEvENKUlvE0_clEvEUlaaE_EESt5arrayIPcLm3EEEEviT0_T1_ --------------------------
	.section	.text._ZN2at6native29vectorized_elementwise_kernelILi4ENS0_13BinaryFunctorIaaaZZZNS0_21heaviside_kernel_cudaERNS_18TensorIteratorBaseEENKUlvE_clEvENKUlvE0_clEvEUlaaE_EESt5arrayIPcLm3EEEEviT0_T1_,"ax",@progbits
	.align	128
        .global         _ZN2at6native29vectorized_elementwise_kernelILi4ENS0_13BinaryFunctorIaaaZZZNS0_21heaviside_kernel_cudaERNS_18TensorIteratorBaseEENKUlvE_clEvENKUlvE0_clEvEUlaaE_EESt5arrayIPcLm3EEEEviT0_T1_
        .type           _ZN2at6native29vectorized_elementwise_kernelILi4ENS0_13BinaryFunctorIaaaZZZNS0_21heaviside_kernel_cudaERNS_18TensorIteratorBaseEENKUlvE_clEvENKUlvE0_clEvEUlaaE_EESt5arrayIPcLm3EEEEviT0_T1_,@function
        .size           _ZN2at6native29vectorized_elementwise_kernelILi4ENS0_13BinaryFunctorIaaaZZZNS0_21heaviside_kernel_cudaERNS_18TensorIteratorBaseEENKUlvE_clEvENKUlvE0_clEvEUlaaE_EESt5arrayIPcLm3EEEEviT0_T1_,(.L_x_32188 - _ZN2at6native29vectorized_elementwise_kernelILi4ENS0_13BinaryFunctorIaaaZZZNS0_21heaviside_kernel_cudaERNS_18TensorIteratorBaseEENKUlvE_clEvENKUlvE0_clEvEUlaaE_EESt5arrayIPcLm3EEEEviT0_T1_)
        .other          _ZN2at6native29vectorized_elementwise_kernelILi4ENS0_13BinaryFunctorIaaaZZZNS0_21heaviside_kernel_cudaERNS_18TensorIteratorBaseEENKUlvE_clEvENKUlvE0_clEvEUlaaE_EESt5arrayIPcLm3EEEEviT0_T1_,@"STO_CUDA_ENTRY STV_DEFAULT"
_ZN2at6native29vectorized_elementwise_kernelILi4ENS0_13BinaryFunctorIaaaZZZNS0_21heaviside_kernel_cudaERNS_18TensorIteratorBaseEENKUlvE_clEvENKUlvE0_clEvEUlaaE_EESt5arrayIPcLm3EEEEviT0_T1_:
.text._ZN2at6native29vectorized_elementwise_kernelILi4ENS0_13BinaryFunctorIaaaZZZNS0_21heaviside_kernel_cudaERNS_18TensorIteratorBaseEENKUlvE_clEvENKUlvE0_clEvEUlaaE_EESt5arrayIPcLm3EEEEviT0_T1_:
        /* <DEDUP_REMOVED lines=19> */
[----:B------:R-:W2:Y:S01]  /*0130*/  LDG.E R11, desc[UR8][R6.64] ;  /* 0x00000008060b7981 */ /* 0x000ea2000c1e1900 */
[----:B------:R-:W-:Y:S01]  /*0140*/  IMAD.U32 R8, RZ, RZ, UR6 ;  /* 0x00000006ff087e24 */ /* 0x000fe2000f8e00ff */
[----:B------:R-:W-:Y:S01]  /*0150*/  ULDC.64 UR6, c[0x0][0x218] ;  /* 0x0000860000067ab9 */ /* 0x000fe20000000a00 */
[----:B------:R-:W-:Y:S01]  /*0160*/  IMAD.U32 R9, RZ, RZ, UR5 ;  /* 0x00000005ff097e24 */ /* 0x000fe2000f8e00ff */
[----:B------:R0:W3:Y:S01]  /*0170*/  LDG.E R4, desc[UR8][R6.64+0x200] ;  /* 0x0002000806047981 */ /* 0x0000e2000c1e1900 */
[----:B------:R-:W-:-:S05]  /*0180*/  IMAD.WIDE.U32 R8, R0, 0x4, R8 ;  /* 0x0000000400087825 */ /* 0x000fca00078e0008 */
[----:B------:R-:W4:Y:S04]  /*0190*/  LDG.E R2, desc[UR8][R8.64] ;  /* 0x0000000808027981 */ /* 0x000f28000c1e1900 */
[----:B------:R3:W5:Y:S01]  /*01a0*/  LDG.E R3, desc[UR8][R8.64+0x200] ;  /* 0x0002000808037981 */ /* 0x000762000c1e1900 */
[----:B------:R-:W-:-:S04]  /*01b0*/  UIADD3 UR5, UP0, UR4, UR6, URZ ;  /* 0x0000000604057290 */ /* 0x000fc8000ff1e03f */
[----:B------:R-:W-:Y:S01]  /*01c0*/  UIADD3.X UR6, URZ, UR7, URZ, UP0, !UPT ;  /* 0x000000073f067290 */ /* 0x000fe200087fe43f */
[C---:B--2---:R-:W-:Y:S02]  /*01d0*/  PRMT R5, R11.reuse, 0x7770, RZ ;  /* 0x000077700b057816 */ /* 0x044fe400000000ff */
[----:B------:R-:W-:Y:S02]  /*01e0*/  PRMT R12, R11, 0x8880, RZ ;  /* 0x000088800b0c7816 */ /* 0x000fe400000000ff */
[----:B------:R-:W-:Y:S02]  /*01f0*/  ISETP.NE.AND P4, PT, R5, RZ, PT ;  /* 0x000000ff0500720c */ /* 0x000fe40003f85270 */
[C---:B------:R-:W-:Y:S02]  /*0200*/  PRMT R5, R11.reuse, 0x7772, RZ ;  /* 0x000077720b057816 */ /* 0x040fe400000000ff */
[----:B------:R-:W-:Y:S02]  /*0210*/  PRMT R10, R11, 0x7771, RZ ;  /* 0x000077710b0a7816 */ /* 0x000fe400000000ff */
[----:B------:R-:W-:Y:S01]  /*0220*/  ISETP.NE.AND P0, PT, R5, RZ, PT ;  /* 0x000000ff0500720c */ /* 0x000fe20003f05270 */
[----:B------:R-:W-:Y:S01]  /*0230*/  IMAD.MOV.U32 R5, RZ, RZ, R12 ;  /* 0x000000ffff057224 */ /* 0x000fe200078e000c */
[----:B------:R-:W-:-:S02]  /*0240*/  ISETP.NE.AND P5, PT, R10, RZ, PT ;  /* 0x000000ff0a00720c */ /* 0x000fc40003fa5270 */
[C---:B------:R-:W-:Y:S02]  /*0250*/  PRMT R10, R11.reuse, 0x7773, RZ ;  /* 0x000077730b0a7816 */ /* 0x040fe400000000ff */
[C---:B0-----:R-:W-:Y:S02]  /*0260*/  PRMT R6, R11.reuse, 0x9991, RZ ;  /* 0x000099910b067816 */ /* 0x041fe400000000ff */
[C---:B------:R-:W-:Y:S02]  /*0270*/  PRMT R7, R11.reuse, 0xaaa2, RZ ;  /* 0x0000aaa20b077816 */ /* 0x040fe400000000ff */
[----:B------:R-:W-:Y:S02]  /*0280*/  PRMT R11, R11, 0xbbb3, RZ ;  /* 0x0000bbb30b0b7816 */ /* 0x000fe400000000ff */
[----:B------:R-:W-:Y:S01]  /*0290*/  ISETP.GT.AND P3, PT, R5, RZ, PT ;  /* 0x000000ff0500720c */ /* 0x000fe20003f64270 */
[----:B------:R-:W-:Y:S01]  /*02a0*/  IMAD.MOV.U32 R5, RZ, RZ, R7 ;  /* 0x000000ffff057224 */ /* 0x000fe200078e0007 */
[----:B---3--:R-:W-:Y:S01]  /*02b0*/  PRMT R8, R4, 0x7770, RZ ;  /* 0x0000777004087816 */ /* 0x008fe200000000ff */
[----:B------:R-:W-:Y:S01]  /*02c0*/  IMAD.MOV.U32 R7, RZ, RZ, R11 ;  /* 0x000000ffff077224 */ /* 0x000fe200078e000b */
[----:B------:R-:W-:-:S02]  /*02d0*/  ISETP.GT.AND P6, PT, R6, RZ, PT ;  /* 0x000000ff0600720c */ /* 0x000fc40003fc4270 */
[----:B----4-:R-:W-:Y:S02]  /*02e0*/  PRMT R6, R2, 0x7770, RZ ;  /* 0x0000777002067816 */ /* 0x010fe400000000ff */
[----:B------:R-:W-:Y:S02]  /*02f0*/  @P4 SEL R6, RZ, 0x1, !P3 ;  /* 0x00000001ff064807 */ /* 0x000fe40005800000 */
[----:B------:R-:W-:Y:S02]  /*0300*/  PRMT R9, R4, 0x7772, RZ ;  /* 0x0000777204097816 */ /* 0x000fe400000000ff */
[----:B------:R-:W-:Y:S02]  /*0310*/  ISETP.GT.AND P2, PT, R5, RZ, PT ;  /* 0x000000ff0500720c */ /* 0x000fe40003f44270 */
[----:B------:R-:W-:Y:S02]  /*0320*/  ISETP.GT.AND P3, PT, R7, RZ, PT ;  /* 0x000000ff0700720c */ /* 0x000fe40003f64270 */
[----:B------:R-:W-:-:S02]  /*0330*/  ISETP.NE.AND P4, PT, R8, RZ, PT ;  /* 0x000000ff0800720c */ /* 0x000fc40003f85270 */
[----:B------:R-:W-:Y:S02]  /*0340*/  PRMT R5, R2, 0x7771, RZ ;  /* 0x0000777102057816 */ /* 0x000fe400000000ff */
[C---:B------:R-:W-:Y:S02]  /*0350*/  PRMT R7, R4.reuse, 0x7771, RZ ;  /* 0x0000777104077816 */ /* 0x040fe400000000ff */
[----:B------:R-:W-:Y:S02]  /*0360*/  @P5 SEL R5, RZ, 0x1, !P6 ;  /* 0x00000001ff055807 */ /* 0x000fe40007000000 */
[----:B------:R-:W-:Y:S02]  /*0370*/  ISETP.NE.AND P5, PT, R9, RZ, PT ;  /* 0x000000ff0900720c */ /* 0x000fe40003fa5270 */
[C---:B------:R-:W-:Y:S02]  /*0380*/  PRMT R8, R4.reuse, 0x8880, RZ ;  /* 0x0000888004087816 */ /* 0x040fe400000000ff */
[----:B------:R-:W-:-:S02]  /*0390*/  PRMT R9, R4, 0x9991, RZ ;  /* 0x0000999104097816 */ /* 0x000fc400000000ff */
[----:B------:R-:W-:Y:S02]  /*03a0*/  ISETP.NE.AND P6, PT, R7, RZ, PT ;  /* 0x000000ff0700720c */ /* 0x000fe40003fc5270 */
[----:B------:R-:W-:Y:S02]  /*03b0*/  ISETP.NE.AND P1, PT, R10, RZ, PT ;  /* 0x000000ff0a00720c */ /* 0x000fe40003f25270 */
[----:B------:R-:W-:Y:S02]  /*03c0*/  PRMT R7, R2, 0x7772, RZ ;  /* 0x0000777202077816 */ /* 0x000fe400000000ff */
[----:B------:R-:W-:Y:S02]  /*03d0*/  PRMT R10, R4, 0x7773, RZ ;  /* 0x00007773040a7816 */ /* 0x000fe400000000ff */
[----:B------:R-:W-:Y:S02]  /*03e0*/  @P0 SEL R7, RZ, 0x1, !P2 ;  /* 0x00000001ff070807 */ /* 0x000fe40005000000 */
[----:B------:R-:W-:Y:S01]  /*03f0*/  ISETP.GT.AND P2, PT, R8, RZ, PT ;  /* 0x000000ff0800720c */ /* 0x000fe20003f44270 */
[----:B------:R-:W-:Y:S01]  /*0400*/  IMAD.MOV.U32 R8, RZ, RZ, R9 ;  /* 0x000000ffff087224 */ /* 0x000fe200078e0009 */
[----:B------:R-:W-:-:S02]  /*0410*/  PRMT R9, R4, 0xaaa2, RZ ;  /* 0x0000aaa204097816 */ /* 0x000fc400000000ff */
[----:B------:R-:W-:Y:S02]  /*0420*/  ISETP.NE.AND P0, PT, R10, RZ, PT ;  /* 0x000000ff0a00720c */ /* 0x000fe40003f05270 */
[C---:B-----5:R-:W-:Y:S02]  /*0430*/  PRMT R11, R3.reuse, 0x7770, RZ ;  /* 0x00007770030b7816 */ /* 0x060fe400000000ff */
[----:B------:R-:W-:Y:S02]  /*0440*/  PRMT R10, R4, 0xbbb3, RZ ;  /* 0x0000bbb3040a7816 */ /* 0x000fe400000000ff */
[----:B------:R-:W-:Y:S02]  /*0450*/  @P4 SEL R11, RZ, 0x1, !P2 ;  /* 0x00000001ff0b4807 */ /* 0x000fe40005000000 */
[----:B------:R-:W-:Y:S01]  /*0460*/  ISETP.GT.AND P4, PT, R8, RZ, PT ;  /* 0x000000ff0800720c */ /* 0x000fe20003f84270 */
[----:B------:R-:W-:Y:S02]  /*0470*/  IMAD.MOV.U32 R8, RZ, RZ, R9 ;  /* 0x000000ffff087224 */ /* 0x000fe400078e0009 */
[----:B------:R-:W-:Y:S01]  /*0480*/  IMAD.MOV.U32 R9, RZ, RZ, R10 ;  /* 0x000000ffff097224 */ /* 0x000fe200078e000a */
[----:B------:R-:W-:-:S02]  /*0490*/  PRMT R4, R3, 0x7771, RZ ;  /* 0x0000777103047816 */ /* 0x000fc400000000ff */
[----:B------:R-:W-:Y:S02]  /*04a0*/  ISETP.GT.AND P2, PT, R8, RZ, PT ;  /* 0x000000ff0800720c */ /* 0x000fe40003f44270 */
[----:B------:R-:W-:Y:S02]  /*04b0*/  @P6 SEL R4, RZ, 0x1, !P4 ;  /* 0x00000001ff046807 */ /* 0x000fe40006000000 */
[----:B------:R-:W-:Y:S02]  /*04c0*/  ISETP.GT.AND P4, PT, R9, RZ, PT ;  /* 0x000000ff0900720c */ /* 0x000fe40003f84270 */
[----:B------:R-:W-:Y:S02]  /*04d0*/  PRMT R9, R3, 0x7772, RZ ;  /* 0x0000777203097816 */ /* 0x000fe400000000ff */
[----:B------:R-:W-:Y:S02]  /*04e0*/  PRMT R10, R5, 0x7604, R6 ;  /* 0x00007604050a7816 */ /* 0x000fe40000000006 */
[----:B------:R-:W-:-:S02]  /*04f0*/  PRMT R12, R4, 0x7604, R11 ;  /* 0x00007604040c7816 */ /* 0x000fc4000000000b */
[----:B------:R-:W-:Y:S01]  /*0500*/  @P5 SEL R9, RZ, 0x1, !P2 ;  /* 0x00000001ff095807 */ /* 0x000fe20005000000 */
[----:B------:R-:W-:Y:S01]  /*0510*/  IMAD.U32 R4, RZ, RZ, UR5 ;  /* 0x00000005ff047e24 */ /* 0x000fe2000f8e00ff */
[----:B------:R-:W-:Y:S01]  /*0520*/  PRMT R6, R2, 0x7773, RZ ;  /* 0x0000777302067816 */ /* 0x000fe200000000ff */
[----:B------:R-:W-:Y:S01]  /*0530*/  IMAD.U32 R5, RZ, RZ, UR6 ;  /* 0x00000006ff057e24 */ /* 0x000fe2000f8e00ff */
[----:B------:R-:W-:Y:S02]  /*0540*/  PRMT R8, R3, 0x7773, RZ ;  /* 0x0000777303087816 */ /* 0x000fe400000000ff */
[----:B------:R-:W-:Y:S02]  /*0550*/  PRMT R7, R7, 0x7054, R10 ;  /* 0x0000705407077816 */ /* 0x000fe4000000000a */
[----:B------:R-:W-:Y:S02]  /*0560*/  PRMT R9, R9, 0x7054, R12 ;  /* 0x0000705409097816 */ /* 0x000fe4000000000c */
[----:B------:R-:W-:-:S02]  /*0570*/  @P1 SEL R6, RZ, 0x1, !P3 ;  /* 0x00000001ff061807 */ /* 0x000fc40005800000 */
[----:B------:R-:W-:Y:S01]  /*0580*/  @P0 SEL R8, RZ, 0x1, !P4 ;  /* 0x00000001ff080807 */ /* 0x000fe20006000000 */
[----:B------:R-:W-:Y:S01]  /*0590*/  IMAD.WIDE R2, R0, 0x4, R4 ;  /* 0x0000000400027825 */ /* 0x000fe200078e0204 */
[----:B------:R-:W-:Y:S02]  /*05a0*/  PRMT R7, R6, 0x654, R7 ;  /* 0x0000065406077816 */ /* 0x000fe40000000007 */
[----:B------:R-:W-:-:S03]  /*05b0*/  PRMT R9, R8, 0x654, R9 ;  /* 0x0000065408097816 */ /* 0x000fc60000000009 */
[----:B------:R-:W-:Y:S04]  /*05c0*/  STG.E desc[UR8][R2.64], R7 ;  /* 0x0000000702007986 */ /* 0x000fe8000c101908 */
[----:B------:R-:W-:Y:S01]  /*05d0*/  STG.E desc[UR8][R2.64+0x200], R9 ;  /* 0x0002000902007986 */ /* 0x000fe2000c101908 */
[----:B------:R-:W-:Y:S05]  /*05e0*/  EXIT ;  /* 0x000000000000794d */ /* 0x000fea0003800000 */
.L_x_17169:
        /* <DEDUP_REMOVED lines=165> */
.L_x_17172:
        /* <DEDUP_REMOVED lines=8> */
.L_x_17173:
        /* <DEDUP_REMOVED lines=8> */
.L_x_17174:
        /* <DEDUP_REMOVED lines=9> */
.L_x_17175:
[----:B------:R-:W-:Y:S05]  /*11d0*/  BSYNC B1 ;  /* 0x0000000000017941 */ /* 0x000fea0003800000 */
.L_x_17171:
[----:B------:R-:W-:-:S13]  /*11e0*/  ISETP.GE.AND P0, PT, R21, R25, PT ;  /* 0x000000191500720c */ /* 0x000fda0003f06270 */
[----:B0-----:R-:W0:Y:S01]  /*11f0*/  @!P0 LDC.64 R4, c[0x0][0x218] ;  /* 0x00008600ff048b82 */ /* 0x001e220000000a00 */
[C---:B-12---:R-:W-:Y:S02]  /*1200*/  @!P0 VIADD R3, R21.reuse, UR4 ;  /* 0x0000000415038c36 */ /* 0x046fe40008000000 */
[----:B------:R-:W-:-:S03]  /*1210*/  @!P0 VIADD R21, R21, 0x80 ;  /* 0x0000008015158836 */ /* 0x000fc60000000000 */
[----:B0-----:R-:W-:-:S05]  /*1220*/  @!P0 IADD3 R2, P1, R3, R4, RZ ;  /* 0x0000000403028210 */ /* 0x001fca0007f3e0ff */
[----:B------:R-:W-:-:S05]  /*1230*/  @!P0 IMAD.X R3, RZ, RZ, R5, P1 ;  /* 0x000000ffff038224 */ /* 0x000fca00008e0605 */
[----:B------:R2:W-:Y:S03]  /*1240*/  @!P0 STG.E.U8 desc[UR8][R2.64], R18 ;  /* 0x0000001202008986 */ /* 0x0005e6000c101108 */
.L_x_17176:
[----:B------:R-:W-:Y:S05]  /*1250*/  BSYNC B0 ;  /* 0x0000000000007941 */ /* 0x000fea0003800000 */
.L_x_17170:
        /* <DEDUP_REMOVED lines=9> */
.L_x_17177:
        /* <DEDUP_REMOVED lines=9> */
.L_x_32188:


//--------------------- .text._ZN2at6native29vectorized_elementwise_kernelILi8ENS0_13BinaryFunctorIaaaZZZNS0_21heaviside_kernel_cudaERNS_18TensorIteratorBaseEENKUlvE_clEvENKUlvE0_clEvEUlaaE_EESt5arrayIPcLm3EEEEviT0_T1_ --------------------------
	.section	.text._ZN2at6native29vectorized_elementwise_kernelILi8ENS0_13BinaryFunctorIaaaZZZNS0_21heaviside_kernel_cudaERNS_18TensorIteratorBaseEENKUlvE_clEvENKUlvE0_clEvEUlaaE_EESt5arrayIPcLm3EEEEviT0_T1_,"ax",@progbits
	.align	128
        .global         _ZN2at6native29vectorized_elementwise_kernelILi8ENS0_13BinaryFunctorIaaaZZZNS0_21heaviside_kernel_cudaERNS_18TensorIteratorBaseEENKUlvE_clEvENKUlvE0_clEvEUlaaE_EESt5arrayIPcLm3EEEEviT0_T1_
        .type           _ZN2at6native29vectorized_elementwise_kernelILi8ENS0_13BinaryFunctorIaaaZZZNS0_21heaviside_kernel_cudaERNS_18TensorIteratorBaseEENKUlvE_clEvENKUlvE0_clEvEUlaaE_EESt5arrayIPcLm3EEEEviT0_T1_,@function
        .size           _ZN2at6native29vectorized_elementwise_kernelILi8ENS0_13BinaryFunctorIaaaZZZNS0_21heaviside_kernel_cudaERNS_18TensorIteratorBaseEENKUlvE_clEvENKUlvE0_clEvEUlaaE_EESt5arrayIPcLm3EEEEviT0_T1_,(.L_x_32189 - _ZN2at6native29vectorized_elementwise_kernelILi8ENS0_13BinaryFunctorIaaaZZZNS0_21heaviside_kernel_cudaERNS_18TensorIteratorBaseEENKUlvE_clEvENKUlvE0_clEvEUlaaE_EESt5arrayIPcLm3EEEEviT0_T1_)
        .other          _ZN2at6native29vectorized_elementwise_kernelILi8ENS0_13BinaryFunctorIaaaZZZNS0_21heaviside_kernel_cudaERNS_18TensorIteratorBaseEENKUlvE_clEvENKUlvE0_clEvEUlaaE_EESt5arrayIPcLm3EEEEviT0_T1_,@"STO_CUDA_ENTRY STV_DEFAULT"
_ZN2at6native29vectorized_elementwise_kernelILi8ENS0_13BinaryFunctorIaaaZZZNS0_21heaviside_kernel_cudaERNS_18TensorIteratorBaseEENKUlvE_clEvENKUlvE0_clEvEUlaaE_EESt5arrayIPcLm3EEEEviT0_T1_:
.text._ZN2at6native29vectorized_elementwise_kernelILi8ENS0_13BinaryFunctorIaaaZZZNS0_21heaviside_kernel_cudaERNS_18TensorIteratorBaseEENKUlvE_clEvENKUlvE0_clEvEUlaaE_EESt5arrayIPcLm3EEEEviT0_T1_:
        /* <DEDUP_REMOVED lines=16> */
[----:B------:R-:W-:Y:S01]  /*0100*/  UIADD3 UR6, UP0, UR4, UR6, URZ ;  /* 0x0000000604067290 */ /* 0x000fe2000ff1e03f */
[----:B0-----:R-:W-:-:S06]  /*0110*/  IMAD.WIDE.U32 R4, R0, 0x8, R4 ;  /* 0x0000000800047825 */ /* 0x001fcc00078e0004 */
[----:B------:R-:W2:Y:S01]  /*0120*/  LDG.E.64 R4, desc[UR8][R4.64] ;  /* 0x0000000804047981 */ /* 0x000ea2000c1e1b00 */
[----:B------:R-:W-:Y:S01]  /*0130*/  UIADD3.X UR5, UR5, UR7, URZ, UP0, !UPT ;  /* 0x0000000705057290 */ /* 0x000fe200087fe43f */
[----:B------:R-:W-:Y:S02]  /*0140*/  IMAD.U32 R2, RZ, RZ, UR6 ;  /* 0x00000006ff027e24 */ /* 0x000fe4000f8e00ff */
[----:B------:R-:W-:-:S03]  /*0150*/  ULDC.64 UR6, c[0x0][0x218] ;  /* 0x0000860000067ab9 */ /* 0x000fc60000000a00 */
[----:B------:R-:W-:Y:S02]  /*0160*/  IMAD.U32 R3, RZ, RZ, UR5 ;  /* 0x00000005ff037e24 */ /* 0x000fe4000f8e00ff */
[----:B------:R-:W-:-:S06]  /*0170*/  IMAD.WIDE.U32 R2, R0, 0x8, R2 ;  /* 0x0000000800027825 */ /* 0x000fcc00078e0002 */
[----:B------:R-:W3:Y:S01]  /*0180*/  LDG.E.64 R2, desc[UR8][R2.64] ;  /* 0x0000000802027981 */ /* 0x000ee2000c1e1b00 */
[----:B------:R-:W-:-:S04]  /*0190*/  UIADD3 UR5, UP0, UR4, UR6, URZ ;  /* 0x0000000604057290 */ /* 0x000fc8000ff1e03f */
[----:B------:R-:W-:Y:S01]  /*01a0*/  UIADD3.X UR6, URZ, UR7, URZ, UP0, !UPT ;  /* 0x000000073f067290 */ /* 0x000fe200087fe43f */
[C---:B--2---:R-:W-:Y:S02]  /*01b0*/  PRMT R6, R4.reuse, 0x7632, R6 ;  /* 0x0000763204067816 */ /* 0x044fe40000000006 */
[----:B------:R-:W-:Y:S02]  /*01c0*/  PRMT R7, R4, 0x8880, RZ ;  /* 0x0000888004077816 */ /* 0x000fe400000000ff */
[----:B------:R-:W-:Y:S02]  /*01d0*/  PRMT R9, R5, 0x8880, RZ ;  /* 0x0000888005097816 */ /* 0x000fe400000000ff */
[C---:B------:R-:W-:Y:S02]  /*01e0*/  PRMT R8, R6.reuse, 0x8880, RZ ;  /* 0x0000888006087816 */ /* 0x040fe400000000ff */
[----:B------:R-:W-:Y:S02]  /*01f0*/  LOP3.LUT P6, RZ, R6, 0xff, RZ, 0xc0, !PT ;  /* 0x000000ff06ff7812 */ /* 0x000fe400078cc0ff */
[----:B------:R-:W-:-:S02]  /*0200*/  ISETP.GT.AND P2, PT, R7, RZ, PT ;  /* 0x000000ff0700720c */ /* 0x000fc40003f44270 */
[----:B------:R-:W-:Y:S02]  /*0210*/  PRMT R6, R5, 0x7632, R6 ;  /* 0x0000763205067816 */ /* 0x000fe40000000006 */
[----:B------:R-:W-:Y:S02]  /*0220*/  ISETP.GT.AND P1, PT, R9, RZ, PT ;  /* 0x000000ff0900720c */ /* 0x000fe40003f24270 */
[C---:B------:R-:W-:Y:S02]  /*0230*/  LOP3.LUT R7, R5.reuse, 0xffff, RZ, 0xc0, !PT ;  /* 0x0000ffff05077812 */ /* 0x040fe400078ec0ff */
[----:B------:R-:W-:Y:S02]  /*0240*/  PRMT R9, R5, 0xbb32, RZ ;  /* 0x0000bb3205097816 */ /* 0x000fe400000000ff */
[----:B------:R-:W-:Y:S02]  /*0250*/  PRMT R11, R6, 0x8880, RZ ;  /* 0x00008880060b7816 */ /* 0x000fe400000000ff */
[----:B------:R-:W-:-:S02]  /*0260*/  SHF.R.U32.HI R7, RZ, 0x8, R7 ;  /* 0x00000008ff077819 */ /* 0x000fc40000011607 */
[----:B------:R-:W-:Y:S02]  /*0270*/  ISETP.GT.AND P5, PT, R8, RZ, PT ;  /* 0x000000ff0800720c */ /* 0x000fe40003fa4270 */
[----:B------:R-:W-:Y:S01]  /*0280*/  LOP3.LUT P3, RZ, R6, 0xff, RZ, 0xc0, !PT ;  /* 0x000000ff06ff7812 */ /* 0x000fe2000786c0ff */
[----:B------:R-:W-:Y:S01]  /*0290*/  IMAD.MOV.U32 R6, RZ, RZ, R9 ;  /* 0x000000ffff067224 */ /* 0x000fe200078e0009 */
[----:B------:R-:W-:Y:S01]  /*02a0*/  PRMT R8, R5, 0x7732, RZ ;  /* 0x0000773205087816 */ /* 0x000fe200000000ff */
[----:B------:R-:W-:Y:S01]  /*02b0*/  IMAD.MOV.U32 R9, RZ, RZ, R11 ;  /* 0x000000ffff097224 */ /* 0x000fe200078e000b */
[----:B------:R-:W-:Y:S02]  /*02c0*/  PRMT R10, R7, 0x9910, RZ ;  /* 0x00009910070a7816 */ /* 0x000fe400000000ff */
[----:B------:R-:W-:Y:S02]  /*02d0*/  SHF.R.U32.HI R7, RZ, 0x8, R8 ;  /* 0x00000008ff077819 */ /* 0x000fe40000011608 */
[----:B------:R-:W-:Y:S01]  /*02e0*/  SHF.R.S32.HI R6, RZ, 0x8, R6 ;  /* 0x00000008ff067819 */ /* 0x000fe20000011406 */
[----:B------:R-:W-:Y:S01]  /*02f0*/  IMAD.MOV.U32 R8, RZ, RZ, R10 ;  /* 0x000000ffff087224 */ /* 0x000fe200078e000a */
[----:B------:R-:W-:-:S02]  /*0300*/  ISETP.GT.AND P4, PT, R9, RZ, PT ;  /* 0x000000ff0900720c */ /* 0x000fc40003f84270 */
[----:B------:R-:W-:Y:S02]  /*0310*/  PRMT R9, R7, 0x9910, RZ ;  /* 0x0000991007097816 */ /* 0x000fe400000000ff */
[----:B------:R-:W-:Y:S02]  /*0320*/  PRMT R10, R6, 0x9910, RZ ;  /* 0x00009910060a7816 */ /* 0x000fe400000000ff */
[----:B------:R-:W-:Y:S01]  /*0330*/  ISETP.NE.AND P0, PT, R8, RZ, PT ;  /* 0x000000ff0800720c */ /* 0x000fe20003f05270 */
[----:B------:R-:W-:Y:S01]  /*0340*/  IMAD.MOV.U32 R6, RZ, RZ, R9 ;  /* 0x000000ffff067224 */ /* 0x000fe200078e0009 */
[----:B------:R-:W-:Y:S01]  /*0350*/  LOP3.LUT R8, R4, 0xffff, RZ, 0xc0, !PT ;  /* 0x0000ffff04087812 */ /* 0x000fe200078ec0ff */
[----:B------:R-:W-:Y:S01]  /*0360*/  IMAD.MOV.U32 R9, RZ, RZ, R10 ;  /* 0x000000ffff097224 */ /* 0x000fe200078e000a */
[----:B---3--:R-:W-:Y:S02]  /*0370*/  PRMT R7, R2, 0x7632, R7 ;  /* 0x0000763202077816 */ /* 0x008fe40000000007 */
[----:B------:R-:W-:-:S02]  /*0380*/  SHF.R.U32.HI R8, RZ, 0x8, R8 ;  /* 0x00000008ff087819 */ /* 0x000fc40000011608 */
[----:B------:R-:W-:Y:S02]  /*0390*/  @P6 SEL R7, RZ, 0x1, !P5 ;  /* 0x00000001ff076807 */ /* 0x000fe40006800000 */
[----:B------:R-:W-:Y:S02]  /*03a0*/  ISETP.GT.AND P6, PT, R9, RZ, PT ;  /* 0x000000ff0900720c */ /* 0x000fe40003fc4270 */
[C---:B------:R-:W-:Y:S02]  /*03b0*/  PRMT R9, R3.reuse, 0x7732, RZ ;  /* 0x0000773203097816 */ /* 0x040fe400000000ff */
[----:B------:R-:W-:Y:S02]  /*03c0*/  ISETP.NE.AND P5, PT, R6, RZ, PT ;  /* 0x000000ff0600720c */ /* 0x000fe40003fa5270 */
[----:B------:R-:W-:Y:S02]  /*03d0*/  PRMT R10, R8, 0x9910, RZ ;  /* 0x00009910080a7816 */ /* 0x000fe400000000ff */
[----:B------:R-:W-:-:S02]  /*03e0*/  PRMT R6, R3, 0x7632, R6 ;  /* 0x0000763203067816 */ /* 0x000fc40000000006 */
[----:B------:R-:W-:Y:S02]  /*03f0*/  @P3 SEL R6, RZ, 0x1, !P4 ;  /* 0x00000001ff063807 */ /* 0x000fe40006000000 */
[C---:B------:R-:W-:Y:S02]  /*0400*/  LOP3.LUT P3, RZ, R5.reuse, 0xff, RZ, 0xc0, !PT ;  /* 0x000000ff05ff7812 */ /* 0x040fe4000786c0ff */
[----:B------:R-:W-:Y:S01]  /*0410*/  PRMT R8, R5, 0x9910, RZ ;  /* 0x0000991005087816 */ /* 0x000fe200000000ff */
[----:B------:R-:W-:Y:S01]  /*0420*/  IMAD.MOV.U32 R5, RZ, RZ, R9 ;  /* 0x000000ffff057224 */ /* 0x000fe200078e0009 */
[----:B------:R-:W-:Y:S01]  /*0430*/  PRMT R12, R2, 0x7732, RZ ;  /* 0x00007732020c7816 */ /* 0x000fe200000000ff */
[----:B------:R-:W-:Y:S01]  /*0440*/  IMAD.MOV.U32 R9, RZ, RZ, R10 ;  /* 0x000000ffff097224 */ /* 0x000fe200078e000a */
[----:B------:R-:W-:Y:S02]  /*0450*/  PRMT R10, R4, 0x9910, RZ ;  /* 0x00009910040a7816 */ /* 0x000fe400000000ff */
[----:B------:R-:W-:-:S02]  /*0460*/  SHF.R.S32.HI R8, RZ, 0x8, R8 ;  /* 0x00000008ff087819 */ /* 0x000fc40000011408 */
[----:B------:R-:W-:Y:S01]  /*0470*/  ISETP.NE.AND P4, PT, R9, RZ, PT ;  /* 0x000000ff0900720c */ /* 0x000fe20003f85270 */
[----:B------:R-:W-:Y:S01]  /*0480*/  IMAD.MOV.U32 R9, RZ, RZ, R10 ;  /* 0x000000ffff097224 */ /* 0x000fe200078e000a */
[----:B------:R-:W-:Y:S02]  /*0490*/  PRMT R10, R4, 0x7732, RZ ;  /* 0x00007732040a7816 */ /* 0x000fe400000000ff */
[----:B------:R-:W-:Y:S02]  /*04a0*/  PRMT R11, R8, 0x9910, RZ ;  /* 0x00009910080b7816 */ /* 0x000fe400000000ff */
[----:B------:R-:W-:Y:S01]  /*04b0*/  SHF.R.S32.HI R8, RZ, 0x8, R9 ;  /* 0x00000008ff087819 */ /* 0x000fe20000011409 */
[----:B------:R-:W-:Y:S01]  /*04c0*/  IMAD.MOV.U32 R9, RZ, RZ, R10 ;  /* 0x000000ffff097224 */ /* 0x000fe200078e000a */
[----:B------:R-:W-:Y:S01]  /*04d0*/  SHF.R.U32.HI R5, RZ, 0x8, R5 ;  /* 0x00000008ff057819 */ /* 0x000fe20000011605 */
[----:B------:R-:W-:Y:S01]  /*04e0*/  IMAD.MOV.U32 R10, RZ, RZ, R11 ;  /* 0x000000ffff0a7224 */ /* 0x000fe200078e000b */
[----:B------:R-:W-:-:S02]  /*04f0*/  PRMT R11, R8, 0x9910, RZ ;  /* 0x00009910080b7816 */ /* 0x000fc400000000ff */
[----:B------:R-:W-:Y:S02]  /*0500*/  @P5 SEL R5, RZ, 0x1, !P6 ;  /* 0x00000001ff055807 */ /* 0x000fe40007000000 */
[C---:B------:R-:W-:Y:S02]  /*0510*/  LOP3.LUT P6, RZ, R4.reuse, 0xff, RZ, 0xc0, !PT ;  /* 0x000000ff04ff7812 */ /* 0x040fe400078cc0ff */
[----:B------:R-:W-:Y:S02]  /*0520*/  PRMT R4, R4, 0xbb32, RZ ;  /* 0x0000bb3204047816 */ /* 0x000fe400000000ff */
[----:B------:R-:W-:Y:S02]  /*0530*/  SHF.R.U32.HI R8, RZ, 0x8, R9 ;  /* 0x00000008ff087819 */ /* 0x000fe40000011609 */
[----:B------:R-:W-:Y:S01]  /*0540*/  ISETP.GT.AND P5, PT, R10, RZ, PT ;  /* 0x000000ff0a00720c */ /* 0x000fe20003fa4270 */
[----:B------:R-:W-:Y:S01]  /*0550*/  IMAD.MOV.U32 R10, RZ, RZ, R11 ;  /* 0x000000ffff0a7224 */ /* 0x000fe200078e000b */
[----:B------:R-:W-:-:S02]  /*0560*/  SHF.R.S32.HI R4, RZ, 0x8, R4 ;  /* 0x00000008ff047819 */ /* 0x000fc40000011404 */
[----:B------:R-:W-:Y:S02]  /*0570*/  PRMT R8, R8, 0x9910, RZ ;  /* 0x0000991008087816 */ /* 0x000fe400000000ff */
[----:B------:R-:W-:Y:S02]  /*0580*/  SEL R9, RZ, 0x1, !P2 ;  /* 0x00000001ff097807 */ /* 0x000fe40005000000 */
[----:B------:R-:W-:Y:S02]  /*0590*/  ISETP.GT.AND P2, PT, R10, RZ, PT ;  /* 0x000000ff0a00720c */ /* 0x000fe40003f44270 */
[----:B------:R-:W-:Y:S01]  /*05a0*/  PRMT R10, R4, 0x9910, RZ ;  /* 0x00009910040a7816 */ /* 0x000fe200000000ff */
[----:B------:R-:W-:Y:S01]  /*05b0*/  IMAD.MOV.U32 R4, RZ, RZ, R8 ;  /* 0x000000ffff047224 */ /* 0x000fe200078e0008 */
[----:B------:R-:W-:Y:S02]  /*05c0*/  SEL R9, R2, R9, !P6 ;  /* 0x0000000902097207 */ /* 0x000fe40007000000 */
[----:B------:R-:W-:Y:S01]  /*05d0*/  LOP3.LUT R11, R3, 0xffff, RZ, 0xc0, !PT ;  /* 0x0000ffff030b7812 */ /* 0x000fe200078ec0ff */
[----:B------:R-:W-:Y:S01]  /*05e0*/  IMAD.MOV.U32 R8, RZ, RZ, R10 ;  /* 0x000000ffff087224 */ /* 0x000fe200078e000a */
[----:B------:R-:W-:-:S02]  /*05f0*/  ISETP.NE.AND P6, PT, R4, RZ, PT ;  /* 0x000000ff0400720c */ /* 0x000fc40003fc5270 */
[----:B------:R-:W-:Y:S02]  /*0600*/  SEL R4, RZ, 0x1, !P1 ;  /* 0x00000001ff047807 */ /* 0x000fe40004800000 */
[----:B------:R-:W-:Y:S02]  /*0610*/  ISETP.GT.AND P1, PT, R8, RZ, PT ;  /* 0x000000ff0800720c */ /* 0x000fe40003f24270 */
[----:B------:R-:W-:Y:S01]  /*0620*/  LOP3.LUT R8, R2, 0xffff, RZ, 0xc0, !PT ;  /* 0x0000ffff02087812 */ /* 0x000fe200078ec0ff */
[----:B------:R-:W-:Y:S01]  /*0630*/  IMAD.U32 R2, RZ, RZ, UR5 ;  /* 0x00000005ff027e24 */ /* 0x000fe2000f8e00ff */
[----:B------:R-:W-:Y:S01]  /*0640*/  SEL R10, R3, R4, !P3 ;  /* 0x00000004030a7207 */ /* 0x000fe20005800000 */
[----:B------:R-:W-:Y:S01]  /*0650*/  IMAD.U32 R3, RZ, RZ, UR6 ;  /* 0x00000006ff037e24 */ /* 0x000fe2000f8e00ff */
[----:B------:R-:W-:Y:S02]  /*0660*/  SHF.R.U32.HI R4, RZ, 0x8, R8 ;  /* 0x00000008ff047819 */ /* 0x000fe40000011608 */
[----:B------:R-:W-:Y:S01]  /*0670*/  SHF.R.U32.HI R11, RZ, 0x8, R11 ;  /* 0x00000008ff0b7819 */ /* 0x000fe2000001160b */
[----:B------:R-:W-:Y:S01]  /*0680*/  IMAD.WIDE R2, R0, 0x8, R2 ;  /* 0x0000000800027825 */ /* 0x000fe200078e0202 */
[----:B------:R-:W-:-:S02]  /*0690*/  SHF.R.U32.HI R8, RZ, 0x8, R12 ;  /* 0x00000008ff087819 */ /* 0x000fc4000001160c */
[----:B------:R-:W-:Y:S02]  /*06a0*/  @P0 SEL R11, RZ, 0x1, !P5 ;  /* 0x00000001ff0b0807 */ /* 0x000fe40006800000 */
[----:B------:R-:W-:Y:S02]  /*06b0*/  @P6 SEL R8, RZ, 0x1, !P1 ;  /* 0x00000001ff086807 */ /* 0x000fe40004800000 */
[----:B------:R-:W-:Y:S02]  /*06c0*/  @P4 SEL R4, RZ, 0x1, !P2 ;  /* 0x00000001ff044807 */ /* 0x000fe40005000000 */
[----:B------:R-:W-:Y:S02]  /*06d0*/  LOP3.LUT R7, R7, 0xff, RZ, 0xc0, !PT ;  /* 0x000000ff07077812 */ /* 0x000fe400078ec0ff */
[----:B------:R-:W-:Y:S02]  /*06e0*/  LOP3.LUT R9, R9, 0xff, RZ, 0xc0, !PT ;  /* 0x000000ff09097812 */ /* 0x000fe400078ec0ff */
[----:B------:R-:W-:-:S02]  /*06f0*/  LOP3.LUT R10, R10, 0xff, RZ, 0xc0, !PT ;  /* 0x000000ff0a0a7812 */ /* 0x000fc400078ec0ff */
[----:B------:R-:W-:Y:S02]  /*0700*/  LOP3.LUT R6, R6, 0xff, RZ, 0xc0, !PT ;  /* 0x000000ff06067812 */ /* 0x000fe400078ec0ff */
[----:B------:R-:W-:Y:S02]  /*0710*/  LOP3.LUT R5, R5, 0xffff, RZ, 0xc0, !PT ;  /* 0x0000ffff05057812 */ /* 0x000fe400078ec0ff */
[----:B------:R-:W-:Y:S02]  /*0720*/  LOP3.LUT R11, R11, 0xffff, RZ, 0xc0, !PT ;  /* 0x0000ffff0b0b7812 */ /* 0x000fe400078ec0ff */
[----:B------:R-:W-:Y:S02]  /*0730*/  LOP3.LUT R8, R8, 0xffff, RZ, 0xc0, !PT ;  /* 0x0000ffff08087812 */ /* 0x000fe400078ec0ff */
[----:B------:R-:W-:Y:S02]  /*0740*/  LOP3.LUT R4, R4, 0xffff, RZ, 0xc0, !PT ;  /* 0x0000ffff04047812 */ /* 0x000fe400078ec0ff */
[----:B------:R-:W-:-:S02]  /*0750*/  PRMT R5, R5, 0x7604, R6 ;  /* 0x0000760405057816 */ /* 0x000fc40000000006 */
[----:B------:R-:W-:Y:S02]  /*0760*/  PRMT R10, R11, 0x7604, R10 ;  /* 0x000076040b0a7816 */ /* 0x000fe4000000000a */
[----:B------:R-:W-:Y:S02]  /*0770*/  PRMT R7, R8, 0x7604, R7 ;  /* 0x0000760408077816 */ /* 0x000fe40000000007 */
[----:B------:R-:W-:Y:S02]  /*0780*/  PRMT R4, R4, 0x7604, R9 ;  /* 0x0000760404047816 */ /* 0x000fe40000000009 */
[----:B------:R-:W-:Y:S02]  /*0790*/  PRMT R5, R10, 0x5410, R5 ;  /* 0x000054100a057816 */ /* 0x000fe40000000005 */
[----:B------:R-:W-:-:S05]  /*07a0*/  PRMT R4, R4, 0x5410, R7 ;  /* 0x0000541004047816 */ /* 0x000fca0000000007 */
[----:B------:R-:W-:Y:S01]  /*07b0*/  STG.E.64 desc[UR8][R2.64], R4 ;  /* 0x0000000402007986 */ /* 0x000fe2000c101b08 */
[----:B------:R-:W-:Y:S05]  /*07c0*/  EXIT ;  /* 0x000000000000794d */ /* 0x000fea0003800000 */
.L_x_17178:
        /* <DEDUP_REMOVED lines=165> */
.L_x_17181:
        /* <DEDUP_REMOVED lines=8> */
.L_x_17182:
        /* <DEDUP_REMOVED lines=8> */
.L_x_17183:
        /* <DEDUP_REMOVED lines=9> */
.L_x_17184:
[----:B------:R-:W-:Y:S05]  /*13b0*/  BSYNC B1 ;  /* 0x0000000000017941 */ /* 0x000fea0003800000 */
.L_x_17180:
[----:B------:R-:W-:-:S13]  /*13c0*/  ISETP.GE.AND P0, PT, R21, R25, PT ;  /* 0x000000191500720c */ /* 0x000fda0003f06270 */
[----:B0-----:R-:W0:Y:S01]  /*13d0*/  @!P0 LDC.64 R4, c[0x0][0x218] ;  /* 0x00008600ff048b82 */ /* 0x001e220000000a00 */
[C---:B-12---:R-:W-:Y:S02]  /*13e0*/  @!P0 VIADD R3, R21.reuse, UR4 ;  /* 0x0000000415038c36 */ /* 0x046fe40008000000 */
[----:B------:R-:W-:-:S03]  /*13f0*/  @!P0 VIADD R21, R21, 0x80 ;  /* 0x0000008015158836 */ /* 0x000fc60000000000 */
[----:B0-----:R-:W-:-:S05]  /*1400*/  @!P0 IADD3 R2, P1, R3, R4, RZ ;  /* 0x0000000403028210 */ /* 0x001fca0007f3e0ff */
[----:B------:R-:W-:-:S05]  /*1410*/  @!P0 IMAD.X R3, RZ, RZ, R5, P1 ;  /* 0x000000ffff038224 */ /* 0x000fca00008e0605 */
[----:B------:R2:W-:Y:S03]  /*1420*/  @!P0 STG.E.U8 desc[UR8][R2.64], R18 ;  /* 0x0000001202008986 */ /* 0x0005e6000c101108 */
.L_x_17185:
[----:B------:R-:W-:Y:S05]  /*1430*/  BSYNC B0 ;  /* 0x0000000000007941 */ /* 0x000fea0003800000 */
.L_x_17179:
        /* <DEDUP_REMOVED lines=9> */
.L_x_17186:
        /* <DEDUP_REMOVED lines=11> */
.L_x_32189:


//--------------------- .text._ZN2at6native18elementwise_kernelILi128ELi4EZNS0_15gpu_kernel_implINS0_13BUnaryFunctorIaaaZZZNS0_21heaviside_kernel_cudaERNS_18TensorIteratorBaseEENKUlvE_clEvENKUlvE0_clEvEUlaaE_EEEEvS5_RKT_EUliE_EEviT1_ --------------------------
	.section	.text._ZN2at6native18elementwise_kernelILi128ELi4EZNS0_15gpu_kernel_implINS0_13BUnaryFunctorIaaaZZZNS0_21heaviside_kernel_cudaERNS_18TensorIteratorBaseEENKUlvE_clEvENKUlvE0_clEvEUlaaE_EEEEvS5_RKT_EUliE_EEviT1_,"ax",@progbits
	.align	128
        .global         _ZN2at6native18elementwise_kernelILi128ELi4EZNS0_15gpu_kernel_implINS0_13BUnaryFunctorIaaaZZZNS0_21heaviside_kernel_cudaERNS_18TensorIteratorBaseEENKUlvE_clEvENKUlvE0_clEvEUlaaE_EEEEvS5_RKT_EUliE_EEviT1_
        .type           _ZN2at6native18elementwise_kernelILi128ELi4EZNS0_15gpu_kernel_implINS0_13BUnaryFunctorIaaaZZZNS0_21heaviside_kernel_cudaERNS_18TensorIteratorBaseEENKUlvE_clEvENKUlvE0_clEvEUlaaE_EEEEvS5_RKT_EUliE_EEviT1_,@function
        .size           _ZN2at6native18elementwise_kernelILi128ELi4EZNS0_15gpu_kernel_implINS0_13BUnaryFunctorIaaaZZZNS0_21heaviside_kernel_cudaERNS_18TensorIteratorBaseEENKUlvE_clEvENKUlvE0_clEvEUlaaE_EEEEvS5_RKT_EUliE_EEviT1_,(.L_x_32190 - _ZN2at6native18elementwise_kernelILi128ELi4EZNS0_15gpu_kernel_implINS0_13BUnaryFunctorIaaaZZZNS0_21heaviside_kernel_cudaERNS_18TensorIteratorBaseEENKUlvE_clEvENKUlvE0_clEvEUlaaE_EEEEvS5_RKT_EUliE_EEviT1_)
        .other          _ZN2at6native18elementwise_kernelILi128ELi4EZNS0_15gpu_kernel_implINS0_13BUnaryFunctorIaaaZZZNS0_21heaviside_kernel_cudaERNS_18TensorIteratorBaseEENKUlvE_clEvENKUlvE0_clEvEUlaaE_EEEEvS5_RKT_EUliE_EEviT1_,@"STO_CUDA_ENTRY STV_DEFAULT"
_ZN2at6native18elementwise_kernelILi128ELi4EZNS0_15gpu_kernel_implINS0_13BUnaryFunctorIaaaZZZNS0_21heaviside_kernel_cudaERNS_18TensorIteratorBaseEENKUlvE_clEvENKUlvE0_clEvEUlaaE_EEEEvS5_RKT_EUliE_EEviT1_:
.text._ZN2at6native18elementwise_kernelILi128ELi4EZNS0_15gpu_kernel_implINS0_13BUnaryFunctorIaaaZZZNS0_21heaviside_kernel_cudaERNS_18TensorIteratorBaseEENKUlvE_clEvENKUlvE0_clEvEUlaaE_EEEEvS5_RKT_EUliE_EEviT1_:
        /* <DEDUP_REMOVED lines=314> */
.L_x_17189:
        /* <DEDUP_REMOVED lines=20> */
.L_x_17193:
[----:B------:R0:W5:Y:S01]  /*14e0*/  LDG.E.U8 R0, desc[UR36][R2.64] ;  /* 0x0000002402007981 */ /* 0x000162000c1e1100 */
[----:B------:R-:W-:Y:S05]  /*14f0*/  BRA `(.L_x_17195) ;  /* 0x0000000c00547947 */ /* 0x000fea0003800000 */
.L_x_17192:
        /* <DEDUP_REMOVED lines=8> */
.L_x_17197:
[----:B------:R0:W5:Y:S01]  /*1580*/  LDG.E.U8 R0, desc[UR36][R2.64] ;  /* 0x0000002402007981 */ /* 0x000162000c1e1100 */
[----:B------:R-:W-:Y:S05]  /*1590*/  BRA `(.L_x_17195) ;  /* 0x0000000c002c7947 */ /* 0x000fea0003800000 */
.L_x_17196:
[----:B------:R0:W5:Y:S01]  /*15a0*/  LDG.E.U16 R0, desc[UR36][R2.64] ;  /* 0x0000002402007981 */ /* 0x000162000c1e1500 */
[----:B------:R-:W-:Y:S05]  /*15b0*/  BRA `(.L_x_17195) ;  /* 0x0000000c00247947 */ /* 0x000fea0003800000 */
.L_x_17191:
        /* <DEDUP_REMOVED lines=9> */
.L_x_17199:
[----:B------:R-:W2:Y:S02]  /*1650*/  LDG.E.U16 R4, desc[UR36][R2.64] ;  /* 0x0000002402047981 */ /* 0x000ea4000c1e1500 */
[----:B--2---:R-:W-:-:S06]  /*1660*/  HADD2.F32 R4, -RZ, R4.H0_H0 ;  /* 0x20000004ff047230 */ /* 0x004fcc0000004100 */
[----:B------:R-:W0:Y:S02]  /*1670*/  F2I.FTZ.TRUNC.NTZ R4, R4 ;  /* 0x0000000400047305 */ /* 0x000e24000021f100 */
[----:B0-----:R-:W-:Y:S01]  /*1680*/  PRMT R0, R4, 0x7610, R0 ;  /* 0x0000761004007816 */ /* 0x001fe20000000000 */
[----:B------:R-:W-:Y:S06]  /*1690*/  BRA `(.L_x_17195) ;  /* 0x0000000800ec7947 */ /* 0x000fec0003800000 */
.L_x_17198:
        /* <DEDUP_REMOVED lines=9> */
.L_x_17201:
[----:B------:R-:W2:Y:S02]  /*1730*/  LDG.E.U16 R2, desc[UR36][R2.64] ;  /* 0x0000002402027981 */ /* 0x000ea4000c1e1500 */
[----:B--2---:R-:W-:-:S06]  /*1740*/  HADD2.F32 R4, -RZ, R2.H0_H0 ;  /* 0x20000002ff047230 */ /* 0x004fcc0000004100 */
[----:B------:R-:W0:Y:S02]  /*1750*/  F2I.FTZ.TRUNC.NTZ R4, R4 ;  /* 0x0000000400047305 */ /* 0x000e24000021f100 */
[----:B0-----:R-:W-:Y:S01]  /*1760*/  PRMT R0, R4, 0x7610, R0 ;  /* 0x0000761004007816 */ /* 0x001fe20000000000 */
[----:B------:R-:W-:Y:S06]  /*1770*/  BRA `(.L_x_17195) ;  /* 0x0000000800b47947 */ /* 0x000fec0003800000 */
.L_x_17200:
[----:B------:R-:W2:Y:S02]  /*1780*/  LDG.E.64 R2, desc[UR36][R2.64] ;  /* 0x0000002402027981 */ /* 0x000ea4000c1e1b00 */
[----:B--2---:R0:W1:Y:S01]  /*1790*/  F2I.F64.TRUNC R0, R2 ;  /* 0x0000000200007311 */ /* 0x004062000030d100 */
[----:B------:R-:W-:Y:S05]  /*17a0*/  BRA `(.L_x_17195) ;  /* 0x0000000800a87947 */ /* 0x000fea0003800000 */
.L_x_17190:
        /* <DEDUP_REMOVED lines=12> */
.L_x_17204:
[----:B------:R-:W2:Y:S02]  /*1870*/  LDG.E.64 R2, desc[UR36][R2.64] ;  /* 0x0000002402027981 */ /* 0x000ea4000c1e1b00 */
[----:B--2---:R3:W4:Y:S01]  /*1880*/  F2I.F64.TRUNC R0, R2 ;  /* 0x0000000200007311 */ /* 0x004722000030d100 */
[----:B------:R-:W-:Y:S05]  /*1890*/  BRA `(.L_x_17195) ;  /* 0x00000008006c7947 */ /* 0x000fea0003800000 */
.L_x_17203:
        /* <DEDUP_REMOVED lines=28> */
.L_x_17206:
        /* <DEDUP_REMOVED lines=15> */
.L_x_17205:
[----:B------:R-:W2:Y:S02]  /*1b50*/  LDG.E.U16 R4, desc[UR36][R2.64] ;  /* 0x0000002402047981 */ /* 0x000ea4000c1e1500 */
[----:B--2---:R-:W-:-:S06]  /*1b60*/  IMAD.U32 R4, R4, 0x10000, RZ ;  /* 0x0001000004047824 */ /* 0x004fcc00078e00ff */
[----:B------:R-:W0:Y:S02]  /*1b70*/  F2I.FTZ.TRUNC.NTZ R4, R4 ;  /* 0x0000000400047305 */ /* 0x000e24000021f100 */
[----:B0-----:R-:W-:Y:S01]  /*1b80*/  PRMT R0, R4, 0x7610, R0 ;  /* 0x0000761004007816 */ /* 0x001fe20000000000 */
[----:B------:R-:W-:Y:S06]  /*1b90*/  BRA `(.L_x_17195) ;  /* 0x0000000400ac7947 */ /* 0x000fec0003800000 */
.L_x_17202:
        /* <DEDUP_REMOVED lines=10> */
.L_x_17209:
        /* <DEDUP_REMOVED lines=21> */
.L_x_17213:
[----:B------:R-:W-:Y:S05]  /*1d90*/  BSYNC B1 ;  /* 0x0000000000017941 */ /* 0x000fea0003800000 */
.L_x_17212:
[----:B------:R-:W-:Y:S01]  /*1da0*/  IMAD.SHL.U32 R2, R2, 0x100000, RZ ;  /* 0x0010000002027824 */ /* 0x000fe200078e00ff */
[----:B------:R-:W-:-:S04]  /*1db0*/  LEA R3, R0, 0x3b800000, 0x17 ;  /* 0x3b80000000037811 */ /* 0x000fc800078eb8ff */
[----:B------:R-:W-:-:S07]  /*1dc0*/  LOP3.LUT R4, R3, R2, R4, 0xfe, !PT ;  /* 0x0000000203047212 */ /* 0x000fce00078efe04 */
.L_x_17211:
[----:B------:R-:W-:Y:S05]  /*1dd0*/  BSYNC B0 ;  /* 0x0000000000007941 */ /* 0x000fea0003800000 */
.L_x_17210:
[----:B------:R-:W0:Y:S02]  /*1de0*/  F2I.FTZ.TRUNC.NTZ R4, R4 ;  /* 0x0000000400047305 */ /* 0x000e24000021f100 */
[----:B0-----:R-:W-:Y:S01]  /*1df0*/  PRMT R0, R4, 0x7610, R0 ;  /* 0x0000761004007816 */ /* 0x001fe20000000000 */
[----:B------:R-:W-:Y:S06]  /*1e00*/  BRA `(.L_x_17195) ;  /* 0x0000000400107947 */ /* 0x000fec0003800000 */
.L_x_17208:
        /* <DEDUP_REMOVED lines=21> */
.L_x_17217:
[----:B------:R-:W-:Y:S05]  /*1f60*/  BSYNC B1 ;  /* 0x0000000000017941 */ /* 0x000fea0003800000 */
.L_x_17216:
[----:B------:R-:W-:Y:S01]  /*1f70*/  IMAD.SHL.U32 R2, R2, 0x200000, RZ ;  /* 0x0020000002027824 */ /* 0x000fe200078e00ff */
[----:B------:R-:W-:-:S04]  /*1f80*/  LEA R3, R0, 0x37800000, 0x17 ;  /* 0x3780000000037811 */ /* 0x000fc800078eb8ff */
[----:B------:R-:W-:-:S07]  /*1f90*/  LOP3.LUT R4, R3, R2, R4, 0xfe, !PT ;  /* 0x0000000203047212 */ /* 0x000fce00078efe04 */
.L_x_17215:
[----:B------:R-:W-:Y:S05]  /*1fa0*/  BSYNC B0 ;  /* 0x0000000000007941 */ /* 0x000fea0003800000 */
.L_x_17214:
[----:B------:R-:W0:Y:S02]  /*1fb0*/  F2I.FTZ.TRUNC.NTZ R4, R4 ;  /* 0x0000000400047305 */ /* 0x000e24000021f100 */
[----:B0-----:R-:W-:Y:S01]  /*1fc0*/  PRMT R0, R4, 0x7610, R0 ;  /* 0x0000761004007816 */ /* 0x001fe20000000000 */
[----:B------:R-:W-:Y:S06]  /*1fd0*/  BRA `(.L_x_17195) ;  /* 0x00000000009c7947 */ /* 0x000fec0003800000 */
.L_x_17207:
        /* <DEDUP_REMOVED lines=14> */
.L_x_17221:
[----:B------:R-:W-:Y:S05]  /*20c0*/  BSYNC B0 ;  /* 0x0000000000007941 */ /* 0x000fea0003800000 */
.L_x_17220:
[----:B------:R-:W0:Y:S02]  /*20d0*/  F2I.FTZ.TRUNC.NTZ R4, R4 ;  /* 0x0000000400047305 */ /* 0x000e24000021f100 */
[----:B0-----:R-:W-:Y:S01]  /*20e0*/  PRMT R0, R4, 0x7610, R0 ;  /* 0x0000761004007816 */ /* 0x001fe20000000000 */
[----:B------:R-:W-:Y:S06]  /*20f0*/  BRA `(.L_x_17195) ;  /* 0x0000000000547947 */ /* 0x000fec0003800000 */
.L_x_17194:
        /* <DEDUP_REMOVED lines=16> */
.L_x_17222:
[----:B------:R-:W-:Y:S01]  /*2200*/  PRMT R0, RZ, 0x7610, R0 ;  /* 0x00007610ff007816 */ /* 0x000fe20000000000 */
[----:B------:R-:W-:Y:S06]  /*2210*/  BRA `(.L_x_17195) ;  /* 0x00000000000c7947 */ /* 0x000fec0003800000 */
.L_x_17219:
[----:B------:R2:W5:Y:S01]  /*2220*/  LDG.E.U8 R0, desc[UR36][R2.64] ;  /* 0x0000002402007981 */ /* 0x000562000c1e1100 */
[----:B------:R-:W-:Y:S05]  /*2230*/  BRA `(.L_x_17195) ;  /* 0x0000000000047947 */ /* 0x000fea0003800000 */
.L_x_17218:
[----:B------:R1:W5:Y:S02]  /*2240*/  LDG.E.U8 R0, desc[UR36][R2.64] ;  /* 0x0000002402007981 */ /* 0x000364000c1e1100 */
.L_x_17195:
[----:B------:R-:W0:Y:S02]  /*2250*/  LDC.U8 R6, c[0x0][0x422] ;  /* 0x00010880ff067b82 */ /* 0x000e240000000000 */
[C---:B012345:R-:W-:Y:S02]  /*2260*/  PRMT R2, R0.reuse, 0x8880, RZ ;  /* 0x0000888000027816 */ /* 0x07ffe400000000ff */
[----:B------:R-:W-:-:S03]  /*2270*/  LOP3.LUT P1, RZ, R0, 0xff, RZ, 0xc0, !PT ;  /* 0x000000ff00ff7812 */ /* 0x000fc6000782c0ff */
[----:B------:R-:W-:Y:S01]  /*2280*/  IMAD.MOV.U32 R0, RZ, RZ, R2 ;  /* 0x000000ffff007224 */ /* 0x000fe200078e0002 */
[----:B------:R-:W0:Y:S04]  /*2290*/  LDC.U8 R4, c[0x0][0x421] ;  /* 0x00010840ff047b82 */ /* 0x000e280000000000 */
[----:B------:R-:W-:-:S04]  /*22a0*/  ISETP.GT.AND P0, PT, R0, RZ, PT ;  /* 0x000000ff0000720c */ /* 0x000fc80003f04270 */
[----:B------:R-:W-:Y:S02]  /*22b0*/  SEL R5, RZ, 0x1, !P0 ;  /* 0x00000001ff057807 */ /* 0x000fe40004000000 */
[----:B------:R-:W-:-:S05]  /*22c0*/  PRMT R3, R6, 0x9910, RZ ;  /* 0x0000991006037816 */ /* 0x000fca00000000ff */
[----:B------:R-:W-:Y:S01]  /*22d0*/  IMAD.MOV.U32 R2, RZ, RZ, R3 ;  /* 0x000000ffff027224 */ /* 0x000fe200078e0003 */
[----:B0-----:R-:W-:-:S04]  /*22e0*/  @!P1 LOP3.LUT R5, R4, 0xff, RZ, 0xc0, !PT ;  /* 0x000000ff04059812 */ /* 0x001fc800078ec0ff */
        /* <DEDUP_REMOVED lines=12> */
.L_x_17226:
[----:B------:R3:W-:Y:S01]  /*23b0*/  STG.E.U8 desc[UR36][R16.64], R5 ;  /* 0x0000000510007986 */ /* 0x0007e2000c101124 */
[----:B------:R-:W-:Y:S05]  /*23c0*/  BRA `(.L_x_17228) ;  /* 0x0000000c00907947 */ /* 0x000fea0003800000 */
.L_x_17225:
        /* <DEDUP_REMOVED lines=12> */
.L_x_17230:
[----:B------:R-:W-:-:S05]  /*2490*/  PRMT R3, R5, 0x8880, RZ ;  /* 0x0000888005037816 */ /* 0x000fca00000000ff */
[----:B------:R1:W-:Y:S01]  /*24a0*/  STG.E desc[UR36][R16.64], R3 ;  /* 0x0000000310007986 */ /* 0x0003e2000c101924 */
[----:B------:R-:W-:Y:S05]  /*24b0*/  BRA `(.L_x_17228) ;  /* 0x0000000c00547947 */ /* 0x000fea0003800000 */
.L_x_17229:
[----:B------:R-:W-:-:S04]  /*24c0*/  PRMT R3, R5, 0x8880, RZ ;  /* 0x0000888005037816 */ /* 0x000fc800000000ff */
[----:B------:R-:W-:-:S05]  /*24d0*/  PRMT R3, R3, 0x7710, RZ ;  /* 0x0000771003037816 */ /* 0x000fca00000000ff */
[----:B------:R2:W-:Y:S01]  /*24e0*/  STG.E.U16 desc[UR36][R16.64], R3 ;  /* 0x0000000310007986 */ /* 0x0005e2000c101524 */
[----:B------:R-:W-:Y:S05]  /*24f0*/  BRA `(.L_x_17228) ;  /* 0x0000000c00447947 */ /* 0x000fea0003800000 */
.L_x_17224:
        /* <DEDUP_REMOVED lines=9> */
.L_x_17232:
[----:B------:R-:W0:Y:S02]  /*2590*/  I2F.S8 R0, R5 ;  /* 0x0000000500007306 */ /* 0x000e240000001400 */
[----:B0-----:R-:W-:-:S05]  /*25a0*/  F2FP.F16.F32.PACK_AB R0, RZ, R0 ;  /* 0x00000000ff00723e */ /* 0x001fca00000000ff */
[----:B------:R0:W-:Y:S01]  /*25b0*/  STG.E.U16 desc[UR36][R16.64], R0 ;  /* 0x0000000010007986 */ /* 0x0001e2000c101524 */
[----:B------:R-:W-:Y:S05]  /*25c0*/  BRA `(.L_x_17228) ;  /* 0x0000000c00107947 */ /* 0x000fea0003800000 */
.L_x_17231:
        /* <DEDUP_REMOVED lines=10> */
.L_x_17234:
[----:B------:R-:W0:Y:S02]  /*2670*/  I2F.S8 R5, R5 ;  /* 0x0000000500057306 */ /* 0x000e240000001400 */
[----:B0-----:R-:W-:-:S04]  /*2680*/  F2FP.F16.F32.PACK_AB R3, RZ, R5 ;  /* 0x00000005ff03723e */ /* 0x001fc800000000ff */
[----:B------:R-:W-:-:S05]  /*2690*/  PRMT R3, R3, 0x5410, RZ ;  /* 0x0000541003037816 */ /* 0x000fca00000000ff */
[----:B------:R0:W-:Y:S01]  /*26a0*/  STG.E desc[UR36][R16.64], R3 ;  /* 0x0000000310007986 */ /* 0x0001e2000c101924 */
[----:B------:R-:W-:Y:S05]  /*26b0*/  BRA `(.L_x_17228) ;  /* 0x0000000800d47947 */ /* 0x000fea0003800000 */
.L_x_17233:
[----:B------:R-:W-:-:S04]  /*26c0*/  PRMT R2, R5, 0x8880, RZ ;  /* 0x0000888005027816 */ /* 0x000fc800000000ff */
[----:B------:R-:W-:-:S06]  /*26d0*/  PRMT R2, R2, 0x7710, RZ ;  /* 0x0000771002027816 */ /* 0x000fcc00000000ff */
[----:B------:R-:W0:Y:S02]  /*26e0*/  I2F.F64.S16 R2, R2 ;  /* 0x0000000200027312 */ /* 0x000e240000101c00 */
[----:B0-----:R0:W-:Y:S01]  /*26f0*/  STG.E.64 desc[UR36][R16.64], R2 ;  /* 0x0000000210007986 */ /* 0x0011e2000c101b24 */
[----:B------:R-:W-:Y:S05]  /*2700*/  BRA `(.L_x_17228) ;  /* 0x0000000800c07947 */ /* 0x000fea0003800000 */
.L_x_17223:
        /* <DEDUP_REMOVED lines=12> */
.L_x_17237:
[----:B------:R-:W-:Y:S02]  /*27d0*/  PRMT R4, R5, 0x8880, RZ ;  /* 0x0000888005047816 */ /* 0x000fe400000000ff */
[----:B------:R-:W-:Y:S02]  /*27e0*/  CS2R R6, SRZ ;  /* 0x0000000000067805 */ /* 0x000fe4000001ff00 */
[----:B------:R-:W-:-:S06]  /*27f0*/  PRMT R4, R4, 0x7710, RZ ;  /* 0x0000771004047816 */ /* 0x000fcc00000000ff */
[----:B------:R-:W0:Y:S02]  /*2800*/  I2F.F64.S16 R4, R4 ;  /* 0x0000000400047312 */ /* 0x000e240000101c00 */
[----:B0-----:R0:W-:Y:S01]  /*2810*/  STG.E.128 desc[UR36][R16.64], R4 ;  /* 0x0000000410007986 */ /* 0x0011e2000c101d24 */
[----:B------:R-:W-:Y:S05]  /*2820*/  BRA `(.L_x_17228) ;  /* 0x0000000800787947 */ /* 0x000fea0003800000 */
.L_x_17236:
        /* <DEDUP_REMOVED lines=21> */
.L_x_17241:
[----:B------:R-:W-:Y:S05]  /*2980*/  BSYNC B0 ;  /* 0x0000000000007941 */ /* 0x000fea0003800000 */
.L_x_17240:
[----:B------:R-:W-:-:S05]  /*2990*/  LOP3.LUT R3, R0, R3, RZ, 0xfc, !PT ;  /* 0x0000000300037212 */ /* 0x000fca00078efcff */
[----:B------:R0:W-:Y:S01]  /*29a0*/  STG.E.U8 desc[UR36][R16.64], R3 ;  /* 0x0000000310007986 */ /* 0x0001e2000c101124 */
[----:B------:R-:W-:Y:S05]  /*29b0*/  BRA `(.L_x_17228) ;  /* 0x0000000800147947 */ /* 0x000fea0003800000 */
.L_x_17239:
        /* <DEDUP_REMOVED lines=13> */
.L_x_17243:
[----:B------:R-:W-:Y:S01]  /*2a90*/  IMAD.MOV.U32 R0, RZ, RZ, 0x7f ;  /* 0x0000007fff007424 */ /* 0x000fe200078e00ff */
[----:B------:R-:W-:-:S04]  /*2aa0*/  ISETP.GT.U32.AND P0, PT, R2, 0x7f800000, PT ;  /* 0x7f8000000200780c */ /* 0x000fc80003f04070 */
[----:B------:R-:W-:-:S09]  /*2ab0*/  SEL R0, R0, 0x7c, P0 ;  /* 0x0000007c00007807 */ /* 0x000fd20000000000 */
.L_x_17244:
[----:B------:R-:W-:Y:S05]  /*2ac0*/  BSYNC B0 ;  /* 0x0000000000007941 */ /* 0x000fea0003800000 */
.L_x_17242:
[----:B------:R-:W-:-:S04]  /*2ad0*/  LOP3.LUT R2, R5, 0x80000000, RZ, 0xc0, !PT ;  /* 0x8000000005027812 */ /* 0x000fc800078ec0ff */
[----:B------:R-:W-:-:S04]  /*2ae0*/  SHF.R.U32.HI R3, RZ, 0x18, R2 ;  /* 0x00000018ff037819 */ /* 0x000fc80000011602 */
[----:B------:R-:W-:-:S05]  /*2af0*/  LOP3.LUT R3, R0, R3, RZ, 0xfc, !PT ;  /* 0x0000000300037212 */ /* 0x000fca00078efcff */
[----:B------:R0:W-:Y:S01]  /*2b00*/  STG.E.U8 desc[UR36][R16.64], R3 ;  /* 0x0000000310007986 */ /* 0x0001e2000c101124 */
[----:B------:R-:W-:Y:S05]  /*2b10*/  BRA `(.L_x_17228) ;  /* 0x0000000400bc7947 */ /* 0x000fea0003800000 */
.L_x_17238:
[----:B------:R-:W0:Y:S02]  /*2b20*/  I2F.S8 R0, R5 ;  /* 0x0000000500007306 */ /* 0x000e240000001400 */
[----:B0-----:R-:W-:-:S05]  /*2b30*/  F2FP.BF16.F32.PACK_AB R0, RZ, R0 ;  /* 0x00000000ff00723e */ /* 0x001fca00000010ff */
[----:B------:R0:W-:Y:S01]  /*2b40*/  STG.E.U16 desc[UR36][R16.64], R0 ;  /* 0x0000000010007986 */ /* 0x0001e2000c101524 */
[----:B------:R-:W-:Y:S05]  /*2b50*/  BRA `(.L_x_17228) ;  /* 0x0000000400ac7947 */ /* 0x000fea0003800000 */
.L_x_17235:
        /* <DEDUP_REMOVED lines=12> */
.L_x_17247:
        /* <DEDUP_REMOVED lines=17> */
.L_x_17250:
[----:B------:R-:W-:-:S04]  /*2d30*/  LOP3.LUT R2, R5, 0x80000000, RZ, 0xc0, !PT ;  /* 0x8000000005027812 */ /* 0x000fc800078ec0ff */
[----:B------:R-:W-:-:S04]  /*2d40*/  SHF.R.U32.HI R3, RZ, 0x18, R2 ;  /* 0x00000018ff037819 */ /* 0x000fc80000011602 */
[----:B------:R-:W-:-:S04]  /*2d50*/  LOP3.LUT R0, R0, R3, RZ, 0xfc, !PT ;  /* 0x0000000300007212 */ /* 0x000fc800078efcff */
[----:B------:R-:W-:-:S07]  /*2d60*/  PRMT R8, R0, 0x7610, R8 ;  /* 0x0000761000087816 */ /* 0x000fce0000000008 */
.L_x_17249:
[----:B------:R-:W-:Y:S05]  /*2d70*/  BSYNC B0 ;  /* 0x0000000000007941 */ /* 0x000fea0003800000 */
.L_x_17248:
[----:B------:R0:W-:Y:S01]  /*2d80*/  STG.E.U8 desc[UR36][R16.64], R8 ;  /* 0x0000000810007986 */ /* 0x0001e2000c101124 */
[----:B------:R-:W-:Y:S05]  /*2d90*/  BRA `(.L_x_17228) ;  /* 0x00000004001c7947 */ /* 0x000fea0003800000 */
.L_x_17246:
        /* <DEDUP_REMOVED lines=17> */
.L_x_17253:
[----:B------:R-:W-:-:S04]  /*2eb0*/  LOP3.LUT R2, R5, 0x80000000, RZ, 0xc0, !PT ;  /* 0x8000000005027812 */ /* 0x000fc800078ec0ff */
[----:B------:R-:W-:-:S04]  /*2ec0*/  SHF.R.U32.HI R3, RZ, 0x18, R2 ;  /* 0x00000018ff037819 */ /* 0x000fc80000011602 */
[----:B------:R-:W-:-:S04]  /*2ed0*/  LOP3.LUT R0, R0, R3, RZ, 0xfc, !PT ;  /* 0x0000000300007212 */ /* 0x000fc800078efcff */
[----:B------:R-:W-:-:S07]  /*2ee0*/  PRMT R8, R0, 0x7610, R8 ;  /* 0x0000761000087816 */ /* 0x000fce0000000008 */
.L_x_17252:
[----:B------:R-:W-:Y:S05]  /*2ef0*/  BSYNC B0 ;  /* 0x0000000000007941 */ /* 0x000fea0003800000 */
.L_x_17251:
[----:B------:R0:W-:Y:S01]  /*2f00*/  STG.E.U8 desc[UR36][R16.64], R8 ;  /* 0x0000000810007986 */ /* 0x0001e2000c101124 */
[----:B------:R-:W-:Y:S05]  /*2f10*/  BRA `(.L_x_17228) ;  /* 0x0000000000bc7947 */ /* 0x000fea0003800000 */
.L_x_17245:
        /* <DEDUP_REMOVED lines=22> */
.L_x_17227:
        /* <DEDUP_REMOVED lines=16> */
.L_x_17256:
[----:B------:R-:W-:Y:S05]  /*3180*/  BRA `(.L_x_17228) ;  /* 0x0000000000207947 */ /* 0x000fea0003800000 */
.L_x_17255:
[----:B------:R-:W-:-:S04]  /*3190*/  LOP3.LUT R5, R5, 0xffff, RZ, 0xc0, !PT ;  /* 0x0000ffff05057812 */ /* 0x000fc800078ec0ff */
[----:B------:R-:W-:-:S05]  /*31a0*/  PRMT R5, R5, 0x8880, RZ ;  /* 0x0000888005057816 */ /* 0x000fca00000000ff */
[----:B------:R-:W-:-:S05]  /*31b0*/  IMAD.MOV.U32 R2, RZ, RZ, R5 ;  /* 0x000000ffff027224 */ /* 0x000fca00078e0005 */
[----:B------:R-:W-:-:S05]  /*31c0*/  SHF.R.S32.HI R3, RZ, 0x1f, R2 ;  /* 0x0000001fff037819 */ /* 0x000fca0000011402 */
[----:B------:R0:W-:Y:S01]  /*31d0*/  STG.E.64 desc[UR36][R16.64], R2 ;  /* 0x0000000210007986 */ /* 0x0001e2000c101b24 */
[----:B------:R-:W-:Y:S05]  /*31e0*/  BRA `(.L_x_17228) ;  /* 0x0000000000087947 */ /* 0x000fea0003800000 */
.L_x_17254:
[----:B------:R-:W-:-:S05]  /*31f0*/  PRMT R3, R5, 0x8880, RZ ;  /* 0x0000888005037816 */ /* 0x000fca00000000ff */
[----:B------:R0:W-:Y:S02]  /*3200*/  STG.E desc[UR36][R16.64], R3 ;  /* 0x0000000310007986 */ /* 0x0001e4000c101924 */
.L_x_17228:
[----:B------:R-:W-:-:S04]  /*3210*/  IMAD R18, R23, 0x200, R18 ;  /* 0x0000020017127824 */ /* 0x000fc800078e0212 */
[----:B------:R-:W-:-:S07]  /*3220*/  VIADD R19, R18, 0x80 ;  /* 0x0000008012137836 */ /* 0x000fce0000000000 */
.L_x_17188:
[----:B------:R-:W-:Y:S05]  /*3230*/  BSYNC B6 ;  /* 0x0000000000067941 */ /* 0x000fea0003800000 */
.L_x_17187:
        /* <DEDUP_REMOVED lines=307> */
.L_x_17259:
        /* <DEDUP_REMOVED lines=20> */
.L_x_17263:
[----:B------:R0:W5:Y:S01]  /*46b0*/  LDG.E.U8 R0, desc[UR36][R2.64] ;  /* 0x0000002402007981 */ /* 0x000162000c1e1100 */
[----:B------:R-:W-:Y:S05]  /*46c0*/  BRA `(.L_x_17265) ;  /* 0x0000000c00547947 */ /* 0x000fea0003800000 */
.L_x_17262:
        /* <DEDUP_REMOVED lines=8> */
.L_x_17267:
[----:B------:R0:W5:Y:S01]  /*4750*/  LDG.E.U8 R0, desc[UR36][R2.64] ;  /* 0x0000002402007981 */ /* 0x000162000c1e1100 */
[----:B------:R-:W-:Y:S05]  /*4760*/  BRA `(.L_x_17265) ;  /* 0x0000000c002c7947 */ /* 0x000fea0003800000 */
.L_x_17266:
[----:B------:R0:W5:Y:S01]  /*4770*/  LDG.E.U16 R0, desc[UR36][R2.64] ;  /* 0x0000002402007981 */ /* 0x000162000c1e1500 */
[----:B------:R-:W-:Y:S05]  /*4780*/  BRA `(.L_x_17265) ;  /* 0x0000000c00247947 */ /* 0x000fea0003800000 */
.L_x_17261:
        /* <DEDUP_REMOVED lines=9> */
.L_x_17269:
[----:B------:R-:W2:Y:S02]  /*4820*/  LDG.E.U16 R4, desc[UR36][R2.64] ;  /* 0x0000002402047981 */ /* 0x000ea4000c1e1500 */
[----:B--2---:R-:W-:-:S06]  /*4830*/  HADD2.F32 R4, -RZ, R4.H0_H0 ;  /* 0x20000004ff047230 */ /* 0x004fcc0000004100 */
[----:B------:R-:W0:Y:S02]  /*4840*/  F2I.FTZ.TRUNC.NTZ R4, R4 ;  /* 0x0000000400047305 */ /* 0x000e24000021f100 */
[----:B0-----:R-:W-:Y:S01]  /*4850*/  PRMT R0, R4, 0x7610, R0 ;  /* 0x0000761004007816 */ /* 0x001fe20000000000 */
[----:B------:R-:W-:Y:S06]  /*4860*/  BRA `(.L_x_17265) ;  /* 0x0000000800ec7947 */ /* 0x000fec0003800000 */
.L_x_17268:
        /* <DEDUP_REMOVED lines=9> */
.L_x_17271:
[----:B------:R-:W2:Y:S02]  /*4900*/  LDG.E.U16 R2, desc[UR36][R2.64] ;  /* 0x0000002402027981 */ /* 0x000ea4000c1e1500 */
[----:B--2---:R-:W-:-:S06]  /*4910*/  HADD2.F32 R4, -RZ, R2.H0_H0 ;  /* 0x20000002ff047230 */ /* 0x004fcc0000004100 */
[----:B------:R-:W0:Y:S02]  /*4920*/  F2I.FTZ.TRUNC.NTZ R4, R4 ;  /* 0x0000000400047305 */ /* 0x000e24000021f100 */
[----:B0-----:R-:W-:Y:S01]  /*4930*/  PRMT R0, R4, 0x7610, R0 ;  /* 0x0000761004007816 */ /* 0x001fe20000000000 */
[----:B------:R-:W-:Y:S06]  /*4940*/  BRA `(.L_x_17265) ;  /* 0x0000000800b47947 */ /* 0x000fec0003800000 */
.L_x_17270:
[----:B------:R-:W2:Y:S02]  /*4950*/  LDG.E.64 R2, desc[UR36][R2.64] ;  /* 0x0000002402027981 */ /* 0x000ea4000c1e1b00 */
[----:B--2---:R0:W1:Y:S01]  /*4960*/  F2I.F64.TRUNC R0, R2 ;  /* 0x0000000200007311 */ /* 0x004062000030d100 */
[----:B------:R-:W-:Y:S05]  /*4970*/  BRA `(.L_x_17265) ;  /* 0x0000000800a87947 */ /* 0x000fea0003800000 */
.L_x_17260:
        /* <DEDUP_REMOVED lines=12> */
.L_x_17274:
[----:B------:R-:W2:Y:S02]  /*4a40*/  LDG.E.64 R2, desc[UR36][R2.64] ;  /* 0x0000002402027981 */ /* 0x000ea4000c1e1b00 */
[----:B--2---:R3:W4:Y:S01]  /*4a50*/  F2I.F64.TRUNC R0, R2 ;  /* 0x0000000200007311 */ /* 0x004722000030d100 */
[----:B------:R-:W-:Y:S05]  /*4a60*/  BRA `(.L_x_17265) ;  /* 0x00000008006c7947 */ /* 0x000fea0003800000 */
.L_x_17273:
        /* <DEDUP_REMOVED lines=28> */
.L_x_17276:
        /* <DEDUP_REMOVED lines=15> */
.L_x_17275:
[----:B------:R-:W2:Y:S02]  /*4d20*/  LDG.E.U16 R4, desc[UR36][R2.64] ;  /* 0x0000002402047981 */ /* 0x000ea4000c1e1500 */
[----:B--2---:R-:W-:-:S06]  /*4d30*/  IMAD.U32 R4, R4, 0x10000, RZ ;  /* 0x0001000004047824 */ /* 0x004fcc00078e00ff */
[----:B------:R-:W0:Y:S02]  /*4d40*/  F2I.FTZ.TRUNC.NTZ R4, R4 ;  /* 0x0000000400047305 */ /* 0x000e24000021f100 */
[----:B0-----:R-:W-:Y:S01]  /*4d50*/  PRMT R0, R4, 0x7610, R0 ;  /* 0x0000761004007816 */ /* 0x001fe20000000000 */
[----:B------:R-:W-:Y:S06]  /*4d60*/  BRA `(.L_x_17265) ;  /* 0x0000000400ac7947 */ /* 0x000fec0003800000 */
.L_x_17272:
        /* <DEDUP_REMOVED lines=10> */
.L_x_17279:
        /* <DEDUP_REMOVED lines=21> */
.L_x_17283:
[----:B------:R-:W-:Y:S05]  /*4f60*/  BSYNC B1 ;  /* 0x0000000000017941 */ /* 0x000fea0003800000 */
.L_x_17282:
[----:B------:R-:W-:Y:S01]  /*4f70*/  IMAD.SHL.U32 R2, R2, 0x100000, RZ ;  /* 0x0010000002027824 */ /* 0x000fe200078e00ff */
[----:B------:R-:W-:-:S04]  /*4f80*/  LEA R3, R0, 0x3b800000, 0x17 ;  /* 0x3b80000000037811 */ /* 0x000fc800078eb8ff */
[----:B------:R-:W-:-:S07]  /*4f90*/  LOP3.LUT R4, R3, R2, R4, 0xfe, !PT ;  /* 0x0000000203047212 */ /* 0x000fce00078efe04 */
.L_x_17281:
[----:B------:R-:W-:Y:S05]  /*4fa0*/  BSYNC B0 ;  /* 0x0000000000007941 */ /* 0x000fea0003800000 */
.L_x_17280:
[----:B------:R-:W0:Y:S02]  /*4fb0*/  F2I.FTZ.TRUNC.NTZ R4, R4 ;  /* 0x0000000400047305 */ /* 0x000e24000021f100 */
[----:B0-----:R-:W-:Y:S01]  /*4fc0*/  PRMT R0, R4, 0x7610, R0 ;  /* 0x0000761004007816 */ /* 0x001fe20000000000 */
[----:B------:R-:W-:Y:S06]  /*4fd0*/  BRA `(.L_x_17265) ;  /* 0x0000000400107947 */ /* 0x000fec0003800000 */
.L_x_17278:
        /* <DEDUP_REMOVED lines=21> */
.L_x_17287:
[----:B------:R-:W-:Y:S05]  /*5130*/  BSYNC B1 ;  /* 0x0000000000017941 */ /* 0x000fea0003800000 */
.L_x_17286:
[----:B------:R-:W-:Y:S01]  /*5140*/  IMAD.SHL.U32 R2, R2, 0x200000, RZ ;  /* 0x0020000002027824 */ /* 0x000fe200078e00ff */
[----:B------:R-:W-:-:S04]  /*5150*/  LEA R3, R0, 0x37800000, 0x17 ;  /* 0x3780000000037811 */ /* 0x000fc800078eb8ff */
[----:B------:R-:W-:-:S07]  /*5160*/  LOP3.LUT R4, R3, R2, R4, 0xfe, !PT ;  /* 0x0000000203047212 */ /* 0x000fce00078efe04 */
.L_x_17285:
[----:B------:R-:W-:Y:S05]  /*5170*/  BSYNC B0 ;  /* 0x0000000000007941 */ /* 0x000fea0003800000 */
.L_x_17284:
[----:B------:R-:W0:Y:S02]  /*5180*/  F2I.FTZ.TRUNC.NTZ R4, R4 ;  /* 0x0000000400047305 */ /* 0x000e24000021f100 */
[----:B0-----:R-:W-:Y:S01]  /*5190*/  PRMT R0, R4, 0x7610, R0 ;  /* 0x0000761004007816 */ /* 0x001fe20000000000 */
[----:B------:R-:W-:Y:S06]  /*51a0*/  BRA `(.L_x_17265) ;  /* 0x00000000009c7947 */ /* 0x000fec0003800000 */
.L_x_17277:
        /* <DEDUP_REMOVED lines=14> */
.L_x_17291:
[----:B------:R-:W-:Y:S05]  /*5290*/  BSYNC B0 ;  /* 0x0000000000007941 */ /* 0x000fea0003800000 */
.L_x_17290:
[----:B------:R-:W0:Y:S02]  /*52a0*/  F2I.FTZ.TRUNC.NTZ R4, R4 ;  /* 0x0000000400047305 */ /* 0x000e24000021f100 */
[----:B0-----:R-:W-:Y:S01]  /*52b0*/  PRMT R0, R4, 0x7610, R0 ;  /* 0x0000761004007816 */ /* 0x001fe20000000000 */
[----:B------:R-:W-:Y:S06]  /*52c0*/  BRA `(.L_x_17265) ;  /* 0x0000000000547947 */ /* 0x000fec0003800000 */
.L_x_17264:
        /* <DEDUP_REMOVED lines=16> */
.L_x_17292:
[----:B------:R-:W-:Y:S01]  /*53d0*/  PRMT R0, RZ, 0x7610, R0 ;  /* 0x00007610ff007816 */ /* 0x000fe20000000000 */
[----:B------:R-:W-:Y:S06]  /*53e0*/  BRA `(.L_x_17265) ;  /* 0x00000000000c7947 */ /* 0x000fec0003800000 */
.L_x_17289:
[----:B------:R2:W5:Y:S01]  /*53f0*/  LDG.E.U8 R0, desc[UR36][R2.64] ;  /* 0x0000002402007981 */ /* 0x000562000c1e1100 */
[----:B------:R-:W-:Y:S05]  /*5400*/  BRA `(.L_x_17265) ;  /* 0x0000000000047947 */ /* 0x000fea0003800000 */
.L_x_17288:
[----:B------:R1:W5:Y:S02]  /*5410*/  LDG.E.U8 R0, desc[UR36][R2.64] ;  /* 0x0000002402007981 */ /* 0x000364000c1e1100 */
.L_x_17265:
        /* <DEDUP_REMOVED lines=22> */
.L_x_17296:
[----:B------:R0:W-:Y:S01]  /*5580*/  STG.E.U8 desc[UR36][R16.64], R5 ;  /* 0x0000000510007986 */ /* 0x0001e2000c101124 */
[----:B------:R-:W-:Y:S05]  /*5590*/  BRA `(.L_x_17298) ;  /* 0x0000000c00907947 */ /* 0x000fea0003800000 */
.L_x_17295:
        /* <DEDUP_REMOVED lines=12> */
.L_x_17300:
[----:B------:R-:W-:-:S05]  /*5660*/  PRMT R3, R5, 0x8880, RZ ;  /* 0x0000888005037816 */ /* 0x000fca00000000ff */
[----:B------:R0:W-:Y:S01]  /*5670*/  STG.E desc[UR36][R16.64], R3 ;  /* 0x0000000310007986 */ /* 0x0001e2000c101924 */
[----:B------:R-:W-:Y:S05]  /*5680*/  BRA `(.L_x_17298) ;  /* 0x0000000c00547947 */ /* 0x000fea0003800000 */
.L_x_17299:
[----:B------:R-:W-:-:S04]  /*5690*/  PRMT R3, R5, 0x8880, RZ ;  /* 0x0000888005037816 */ /* 0x000fc800000000ff */
[----:B------:R-:W-:-:S05]  /*56a0*/  PRMT R3, R3, 0x7710, RZ ;  /* 0x0000771003037816 */ /* 0x000fca00000000ff */
[----:B------:R0:W-:Y:S01]  /*56b0*/  STG.E.U16 desc[UR36][R16.64], R3 ;  /* 0x0000000310007986 */ /* 0x0001e2000c101524 */
[----:B------:R-:W-:Y:S05]  /*56c0*/  BRA `(.L_x_17298) ;  /* 0x0000000c00447947 */ /* 0x000fea0003800000 */
.L_x_17294:
        /* <DEDUP_REMOVED lines=9> */
.L_x_17302:
[----:B------:R-:W0:Y:S02]  /*5760*/  I2F.S8 R0, R5 ;  /* 0x0000000500007306 */ /* 0x000e240000001400 */
[----:B0-----:R-:W-:-:S05]  /*5770*/  F2FP.F16.F32.PACK_AB R0, RZ, R0 ;  /* 0x00000000ff00723e */ /* 0x001fca00000000ff */
[----:B------:R0:W-:Y:S01]  /*5780*/  STG.E.U16 desc[UR36][R16.64], R0 ;  /* 0x0000000010007986 */ /* 0x0001e2000c101524 */
[----:B------:R-:W-:Y:S05]  /*5790*/  BRA `(.L_x_17298) ;  /* 0x0000000c00107947 */ /* 0x000fea0003800000 */
.L_x_17301:
        /* <DEDUP_REMOVED lines=10> */
.L_x_17304:
[----:B------:R-:W0:Y:S02]  /*5840*/  I2F.S8 R5, R5 ;  /* 0x0000000500057306 */ /* 0x000e240000001400 */
[----:B0-----:R-:W-:-:S04]  /*5850*/  F2FP.F16.F32.PACK_AB R3, RZ, R5 ;  /* 0x00000005ff03723e */ /* 0x001fc800000000ff */
[----:B------:R-:W-:-:S05]  /*5860*/  PRMT R3, R3, 0x5410, RZ ;  /* 0x0000541003037816 */ /* 0x000fca00000000ff */
[----:B------:R0:W-:Y:S01]  /*5870*/  STG.E desc[UR36][R16.64], R3 ;  /* 0x0000000310007986 */ /* 0x0001e2000c101924 */
[----:B------:R-:W-:Y:S05]  /*5880*/  BRA `(.L_x_17298) ;  /* 0x0000000800d47947 */ /* 0x000fea0003800000 */
.L_x_17303:
[----:B------:R-:W-:-:S04]  /*5890*/  PRMT R2, R5, 0x8880, RZ ;  /* 0x0000888005027816 */ /* 0x000fc800000000ff */
[----:B------:R-:W-:-:S06]  /*58a0*/  PRMT R2, R2, 0x7710, RZ ;  /* 0x0000771002027816 */ /* 0x000fcc00000000ff */
[----:B------:R-:W0:Y:S02]  /*58b0*/  I2F.F64.S16 R2, R2 ;  /* 0x0000000200027312 */ /* 0x000e240000101c00 */
[----:B0-----:R0:W-:Y:S01]  /*58c0*/  STG.E.64 desc[UR36][R16.64], R2 ;  /* 0x0000000210007986 */ /* 0x0011e2000c101b24 */
[----:B------:R-:W-:Y:S05]  /*58d0*/  BRA `(.L_x_17298) ;  /* 0x0000000800c07947 */ /* 0x000fea0003800000 */
.L_x_17293:
        /* <DEDUP_REMOVED lines=12> */
.L_x_17307:
[----:B------:R-:W-:Y:S02]  /*59a0*/  PRMT R4, R5, 0x8880, RZ ;  /* 0x0000888005047816 */ /* 0x000fe400000000ff */
[----:B------:R-:W-:Y:S02]  /*59b0*/  CS2R R6, SRZ ;  /* 0x0000000000067805 */ /* 0x000fe4000001ff00 */
[----:B------:R-:W-:-:S06]  /*59c0*/  PRMT R4, R4, 0x7710, RZ ;  /* 0x0000771004047816 */ /* 0x000fcc00000000ff */
[----:B------:R-:W0:Y:S02]  /*59d0*/  I2F.F64.S16 R4, R4 ;  /* 0x0000000400047312 */ /* 0x000e240000101c00 */
[----:B0-----:R0:W-:Y:S01]  /*59e0*/  STG.E.128 desc[UR36][R16.64], R4 ;  /* 0x0000000410007986 */ /* 0x0011e2000c101d24 */
[----:B------:R-:W-:Y:S05]  /*59f0*/  BRA `(.L_x_17298) ;  /* 0x0000000800787947 */ /* 0x000fea0003800000 */
.L_x_17306:
        /* <DEDUP_REMOVED lines=21> */
.L_x_17311:
[----:B------:R-:W-:Y:S05]  /*5b50*/  BSYNC B0 ;  /* 0x0000000000007941 */ /* 0x000fea0003800000 */
.L_x_17310:
[----:B------:R-:W-:-:S05]  /*5b60*/  LOP3.LUT R3, R0, R3, RZ, 0xfc, !PT ;  /* 0x0000000300037212 */ /* 0x000fca00078efcff */
[----:B------:R0:W-:Y:S01]  /*5b70*/  STG.E.U8 desc[UR36][R16.64], R3 ;  /* 0x0000000310007986 */ /* 0x0001e2000c101124 */
[----:B------:R-:W-:Y:S05]  /*5b80*/  BRA `(.L_x_17298) ;  /* 0x0000000800147947 */ /* 0x000fea0003800000 */
.L_x_17309:
        /* <DEDUP_REMOVED lines=13> */
.L_x_17313:
[----:B------:R-:W-:Y:S01]  /*5c60*/  IMAD.MOV.U32 R0, RZ, RZ, 0x7f ;  /* 0x0000007fff007424 */ /* 0x000fe200078e00ff */
[----:B------:R-:W-:-:S04]  /*5c70*/  ISETP.GT.U32.AND P0, PT, R2, 0x7f800000, PT ;  /* 0x7f8000000200780c */ /* 0x000fc80003f04070 */
[----:B------:R-:W-:-:S09]  /*5c80*/  SEL R0, R0, 0x7c, P0 ;  /* 0x0000007c00007807 */ /* 0x000fd20000000000 */
.L_x_17314:
[----:B------:R-:W-:Y:S05]  /*5c90*/  BSYNC B0 ;  /* 0x0000000000007941 */ /* 0x000fea0003800000 */
.L_x_17312:
[----:B------:R-:W-:-:S04]  /*5ca0*/  LOP3.LUT R2, R5, 0x80000000, RZ, 0xc0, !PT ;  /* 0x8000000005027812 */ /* 0x000fc800078ec0ff */
[----:B------:R-:W-:-:S04]  /*5cb0*/  SHF.R.U32.HI R3, RZ, 0x18, R2 ;  /* 0x00000018ff037819 */ /* 0x000fc80000011602 */
[----:B------:R-:W-:-:S05]  /*5cc0*/  LOP3.LUT R3, R0, R3, RZ, 0xfc, !PT ;  /* 0x0000000300037212 */ /* 0x000fca00078efcff */
[----:B------:R0:W-:Y:S01]  /*5cd0*/  STG.E.U8 desc[UR36][R16.64], R3 ;  /* 0x0000000310007986 */ /* 0x0001e2000c101124 */
[----:B------:R-:W-:Y:S05]  /*5ce0*/  BRA `(.L_x_17298) ;  /* 0x0000000400bc7947 */ /* 0x000fea0003800000 */
.L_x_17308:
[----:B------:R-:W0:Y:S02]  /*5cf0*/  I2F.S8 R0, R5 ;  /* 0x0000000500007306 */ /* 0x000e240000001400 */
[----:B0-----:R-:W-:-:S05]  /*5d00*/  F2FP.BF16.F32.PACK_AB R0, RZ, R0 ;  /* 0x00000000ff00723e */ /* 0x001fca00000010ff */
[----:B------:R0:W-:Y:S01]  /*5d10*/  STG.E.U16 desc[UR36][R16.64], R0 ;  /* 0x0000000010007986 */ /* 0x0001e2000c101524 */
[----:B------:R-:W-:Y:S05]  /*5d20*/  BRA `(.L_x_17298) ;  /* 0x0000000400ac7947 */ /* 0x000fea0003800000 */
.L_x_17305:
        /* <DEDUP_REMOVED lines=12> */
.L_x_17317:
        /* <DEDUP_REMOVED lines=17> */
.L_x_17320:
[----:B------:R-:W-:-:S04]  /*5f00*/  LOP3.LUT R2, R5, 0x80000000, RZ, 0xc0, !PT ;  /* 0x8000000005027812 */ /* 0x000fc800078ec0ff */
[----:B------:R-:W-:-:S04]  /*5f10*/  SHF.R.U32.HI R3, RZ, 0x18, R2 ;  /* 0x00000018ff037819 */ /* 0x000fc80000011602 */
[----:B------:R-:W-:-:S04]  /*5f20*/  LOP3.LUT R0, R0, R3, RZ, 0xfc, !PT ;  /* 0x0000000300007212 */ /* 0x000fc800078efcff */
[----:B------:R-:W-:-:S07]  /*5f30*/  PRMT R8, R0, 0x7610, R8 ;  /* 0x0000761000087816 */ /* 0x000fce0000000008 */
.L_x_17319:
[----:B------:R-:W-:Y:S05]  /*5f40*/  BSYNC B0 ;  /* 0x0000000000007941 */ /* 0x000fea0003800000 */
.L_x_17318:
[----:B------:R3:W-:Y:S01]  /*5f50*/  STG.E.U8 desc[UR36][R16.64], R8 ;  /* 0x0000000810007986 */ /* 0x0007e2000c101124 */
[----:B------:R-:W-:Y:S05]  /*5f60*/  BRA `(.L_x_17298) ;  /* 0x00000004001c7947 */ /* 0x000fea0003800000 */
.L_x_17316:
        /* <DEDUP_REMOVED lines=17> */
.L_x_17323:
[----:B------:R-:W-:-:S04]  /*6080*/  LOP3.LUT R2, R5, 0x80000000, RZ, 0xc0, !PT ;  /* 0x8000000005027812 */ /* 0x000fc800078ec0ff */
[----:B------:R-:W-:-:S04]  /*6090*/  SHF.R.U32.HI R3, RZ, 0x18, R2 ;  /* 0x00000018ff037819 */ /* 0x000fc80000011602 */
[----:B------:R-:W-:-:S04]  /*60a0*/  LOP3.LUT R0, R0, R3, RZ, 0xfc, !PT ;  /* 0x0000000300007212 */ /* 0x000fc800078efcff */
[----:B------:R-:W-:-:S07]  /*60b0*/  PRMT R8, R0, 0x7610, R8 ;  /* 0x0000761000087816 */ /* 0x000fce0000000008 */
.L_x_17322:
[----:B------:R-:W-:Y:S05]  /*60c0*/  BSYNC B0 ;  /* 0x0000000000007941 */ /* 0x000fea0003800000 */
.L_x_17321:
[----:B------:R0:W-:Y:S01]  /*60d0*/  STG.E.U8 desc[UR36][R16.64], R8 ;  /* 0x0000000810007986 */ /* 0x0001e2000c101124 */
[----:B------:R-:W-:Y:S05]  /*60e0*/  BRA `(.L_x_17298) ;  /* 0x0000000000bc7947 */ /* 0x000fea0003800000 */
.L_x_17315:
        /* <DEDUP_REMOVED lines=22> */
.L_x_17297:
        /* <DEDUP_REMOVED lines=16> */
.L_x_17326:
[----:B------:R-:W-:Y:S05]  /*6350*/  BRA `(.L_x_17298) ;  /* 0x0000000000207947 */ /* 0x000fea0003800000 */
.L_x_17325:
[----:B------:R-:W-:-:S04]  /*6360*/  LOP3.LUT R5, R5, 0xffff, RZ, 0xc0, !PT ;  /* 0x0000ffff05057812 */ /* 0x000fc800078ec0ff */
[----:B------:R-:W-:-:S05]  /*6370*/  PRMT R5, R5, 0x8880, RZ ;  /* 0x0000888005057816 */ /* 0x000fca00000000ff */
[----:B------:R-:W-:-:S05]  /*6380*/  IMAD.MOV.U32 R2, RZ, RZ, R5 ;  /* 0x000000ffff027224 */ /* 0x000fca00078e0005 */
[----:B------:R-:W-:-:S05]  /*6390*/  SHF.R.S32.HI R3, RZ, 0x1f, R2 ;  /* 0x0000001fff037819 */ /* 0x000fca0000011402 */
[----:B------:R2:W-:Y:S01]  /*63a0*/  STG.E.64 desc[UR36][R16.64], R2 ;  /* 0x0000000210007986 */ /* 0x0005e2000c101b24 */
[----:B------:R-:W-:Y:S05]  /*63b0*/  BRA `(.L_x_17298) ;  /* 0x0000000000087947 */ /* 0x000fea0003800000 */
.L_x_17324:
[----:B------:R-:W-:-:S05]  /*63c0*/  PRMT R3, R5, 0x8880, RZ ;  /* 0x0000888005037816 */ /* 0x000fca00000000ff */
[----:B------:R0:W-:Y:S02]  /*63d0*/  STG.E desc[UR36][R16.64], R3 ;  /* 0x0000000310007986 */ /* 0x0001e4000c101924 */
.L_x_17298:
[----:B------:R-:W-:-:S07]  /*63e0*/  VIADD R19, R19, 0x80 ;  /* 0x0000008013137836 */ /* 0x000fce0000000000 */
.L_x_17258:
[----:B------:R-:W-:Y:S05]  /*63f0*/  BSYNC B6 ;  /* 0x0000000000067941 */ /* 0x000fea0003800000 */
.L_x_17257:
        /* <DEDUP_REMOVED lines=307> */
.L_x_17329:
        /* <DEDUP_REMOVED lines=20> */
.L_x_17333:
[----:B------:R0:W5:Y:S01]  /*7870*/  LDG.E.U8 R0, desc[UR36][R2.64] ;  /* 0x0000002402007981 */ /* 0x000162000c1e1100 */
[----:B------:R-:W-:Y:S05]  /*7880*/  BRA `(.L_x_17335) ;  /* 0x0000000c00547947 */ /* 0x000fea0003800000 */
.L_x_17332:
        /* <DEDUP_REMOVED lines=8> */
.L_x_17337:
[----:B------:R0:W5:Y:S01]  /*7910*/  LDG.E.U8 R0, desc[UR36][R2.64] ;  /* 0x0000002402007981 */ /* 0x000162000c1e1100 */
[----:B------:R-:W-:Y:S05]  /*7920*/  BRA `(.L_x_17335) ;  /* 0x0000000c002c7947 */ /* 0x000fea0003800000 */
.L_x_17336:
[----:B------:R0:W5:Y:S01]  /*7930*/  LDG.E.U16 R0, desc[UR36][R2.64] ;  /* 0x0000002402007981 */ /* 0x000162000c1e1500 */
[----:B------:R-:W-:Y:S05]  /*7940*/  BRA `(.L_x_17335) ;  /* 0x0000000c00247947 */ /* 0x000fea0003800000 */
.L_x_17331:
        /* <DEDUP_REMOVED lines=9> */
.L_x_17339:
[----:B------:R-:W2:Y:S02]  /*79e0*/  LDG.E.U16 R4, desc[UR36][R2.64] ;  /* 0x0000002402047981 */ /* 0x000ea4000c1e1500 */
[----:B--2---:R-:W-:-:S06]  /*79f0*/  HADD2.F32 R4, -RZ, R4.H0_H0 ;  /* 0x20000004ff047230 */ /* 0x004fcc0000004100 */
[----:B------:R-:W0:Y:S02]  /*7a00*/  F2I.FTZ.TRUNC.NTZ R4, R4 ;  /* 0x0000000400047305 */ /* 0x000e24000021f100 */
[----:B0-----:R-:W-:Y:S01]  /*7a10*/  PRMT R0, R4, 0x7610, R0 ;  /* 0x0000761004007816 */ /* 0x001fe20000000000 */
[----:B------:R-:W-:Y:S06]  /*7a20*/  BRA `(.L_x_17335) ;  /* 0x0000000800ec7947 */ /* 0x000fec0003800000 */
.L_x_17338:
        /* <DEDUP_REMOVED lines=9> */
.L_x_17341:
[----:B------:R-:W2:Y:S02]  /*7ac0*/  LDG.E.U16 R2, desc[UR36][R2.64] ;  /* 0x0000002402027981 */ /* 0x000ea4000c1e1500 */
[----:B--2---:R-:W-:-:S06]  /*7ad0*/  HADD2.F32 R4, -RZ, R2.H0_H0 ;  /* 0x20000002ff047230 */ /* 0x004fcc0000004100 */
[----:B------:R-:W0:Y:S02]  /*7ae0*/  F2I.FTZ.TRUNC.NTZ R4, R4 ;  /* 0x0000000400047305 */ /* 0x000e24000021f100 */
[----:B0-----:R-:W-:Y:S01]  /*7af0*/  PRMT R0, R4, 0x7610, R0 ;  /* 0x0000761004007816 */ /* 0x001fe20000000000 */
[----:B------:R-:W-:Y:S06]  /*7b00*/  BRA `(.L_x_17335) ;  /* 0x0000000800b47947 */ /* 0x000fec0003800000 */
.L_x_17340:
[----:B------:R-:W2:Y:S02]  /*7b10*/  LDG.E.64 R2, desc[UR36][R2.64] ;  /* 0x0000002402027981 */ /* 0x000ea4000c1e1b00 */
[----:B--2---:R0:W1:Y:S01]  /*7b20*/  F2I.F64.TRUNC R0, R2 ;  /* 0x0000000200007311 */ /* 0x004062000030d100 */
[----:B------:R-:W-:Y:S05]  /*7b30*/  BRA `(.L_x_17335) ;  /* 0x0000000800a87947 */ /* 0x000fea0003800000 */
.L_x_17330:
        /* <DEDUP_REMOVED lines=12> */
.L_x_17344:
[----:B------:R-:W2:Y:S02]  /*7c00*/  LDG.E.64 R2, desc[UR36][R2.64] ;  /* 0x0000002402027981 */ /* 0x000ea4000c1e1b00 */
[----:B--2---:R3:W4:Y:S01]  /*7c10*/  F2I.F64.TRUNC R0, R2 ;  /* 0x0000000200007311 */ /* 0x004722000030d100 */
[----:B------:R-:W-:Y:S05]  /*7c20*/  BRA `(.L_x_17335) ;  /* 0x00000008006c7947 */ /* 0x000fea0003800000 */
.L_x_17343:
        /* <DEDUP_REMOVED lines=28> */
.L_x_17346:
        /* <DEDUP_REMOVED lines=15> */
.L_x_17345:
[----:B------:R-:W2:Y:S02]  /*7ee0*/  LDG.E.U16 R4, desc[UR36][R2.64] ;  /* 0x0000002402047981 */ /* 0x000ea4000c1e1500 */
[----:B--2---:R-:W-:-:S06]  /*7ef0*/  IMAD.U32 R4, R4, 0x10000, RZ ;  /* 0x0001000004047824 */ /* 0x004fcc00078e00ff */
[----:B------:R-:W0:Y:S02]  /*7f00*/  F2I.FTZ.TRUNC.NTZ R4, R4 ;  /* 0x0000000400047305 */ /* 0x000e24000021f100 */
[----:B0-----:R-:W-:Y:S01]  /*7f10*/  PRMT R0, R4, 0x7610, R0 ;  /* 0x0000761004007816 */ /* 0x001fe20000000000 */
[----:B------:R-:W-:Y:S06]  /*7f20*/  BRA `(.L_x_17335) ;  /* 0x0000000400ac7947 */ /* 0x000fec0003800000 */
.L_x_17342:
        /* <DEDUP_REMOVED lines=10> */
.L_x_17349:
        /* <DEDUP_REMOVED lines=21> */
.L_x_17353:
[----:B------:R-:W-:Y:S05]  /*8120*/  BSYNC B1 ;  /* 0x0000000000017941 */ /* 0x000fea0003800000 */
.L_x_17352:
[----:B------:R-:W-:Y:S01]  /*8130*/  IMAD.SHL.U32 R2, R2, 0x100000, RZ ;  /* 0x0010000002027824 */ /* 0x000fe200078e00ff */
[----:B------:R-:W-:-:S04]  /*8140*/  LEA R3, R0, 0x3b800000, 0x17 ;  /* 0x3b80000000037811 */ /* 0x000fc800078eb8ff */
[----:B------:R-:W-:-:S07]  /*8150*/  LOP3.LUT R4, R3, R2, R4, 0xfe, !PT ;  /* 0x0000000203047212 */ /* 0x000fce00078efe04 */
.L_x_17351:
[----:B------:R-:W-:Y:S05]  /*8160*/  BSYNC B0 ;  /* 0x0000000000007941 */ /* 0x000fea0003800000 */
.L_x_17350:
[----:B------:R-:W0:Y:S02]  /*8170*/  F2I.FTZ.TRUNC.NTZ R4, R4 ;  /* 0x0000000400047305 */ /* 0x000e24000021f100 */
[----:B0-----:R-:W-:Y:S01]  /*8180*/  PRMT R0, R4, 0x7610, R0 ;  /* 0x0000761004007816 */ /* 0x001fe20000000000 */
[----:B------:R-:W-:Y:S06]  /*8190*/  BRA `(.L_x_17335) ;  /* 0x0000000400107947 */ /* 0x000fec0003800000 */
.L_x_17348:
        /* <DEDUP_REMOVED lines=21> */
.L_x_17357:
[----:B------:R-:W-:Y:S05]  /*82f0*/  BSYNC B1 ;  /* 0x0000000000017941 */ /* 0x000fea0003800000 */
.L_x_17356:
[----:B------:R-:W-:Y:S01]  /*8300*/  IMAD.SHL.U32 R2, R2, 0x200000, RZ ;  /* 0x0020000002027824 */ /* 0x000fe200078e00ff */
[----:B------:R-:W-:-:S04]  /*8310*/  LEA R3, R0, 0x37800000, 0x17 ;  /* 0x3780000000037811 */ /* 0x000fc800078eb8ff */
[----:B------:R-:W-:-:S07]  /*8320*/  LOP3.LUT R4, R3, R2, R4, 0xfe, !PT ;  /* 0x0000000203047212 */ /* 0x000fce00078efe04 */
.L_x_17355:
[----:B------:R-:W-:Y:S05]  /*8330*/  BSYNC B0 ;  /* 0x0000000000007941 */ /* 0x000fea0003800000 */
.L_x_17354:
[----:B------:R-:W0:Y:S02]  /*8340*/  F2I.FTZ.TRUNC.NTZ R4, R4 ;  /* 0x0000000400047305 */ /* 0x000e24000021f100 */
[----:B0-----:R-:W-:Y:S01]  /*8350*/  PRMT R0, R4, 0x7610, R0 ;  /* 0x0000761004007816 */ /* 0x001fe20000000000 */
[----:B------:R-:W-:Y:S06]  /*8360*/  BRA `(.L_x_17335) ;  /* 0x00000000009c7947 */ /* 0x000fec0003800000 */
.L_x_17347:
        /* <DEDUP_REMOVED lines=14> */
.L_x_17361:
[----:B------:R-:W-:Y:S05]  /*8450*/  BSYNC B0 ;  /* 0x0000000000007941 */ /* 0x000fea0003800000 */
.L_x_17360:
[----:B------:R-:W0:Y:S02]  /*8460*/  F2I.FTZ.TRUNC.NTZ R4, R4 ;  /* 0x0000000400047305 */ /* 0x000e24000021f100 */
[----:B0-----:R-:W-:Y:S01]  /*8470*/  PRMT R0, R4, 0x7610, R0 ;  /* 0x0000761004007816 */ /* 0x001fe20000000000 */
[----:B------:R-:W-:Y:S06]  /*8480*/  BRA `(.L_x_17335) ;  /* 0x0000000000547947 */ /* 0x000fec0003800000 */
.L_x_17334:
        /* <DEDUP_REMOVED lines=16> */
.L_x_17362:
[----:B------:R-:W-:Y:S01]  /*8590*/  PRMT R0, RZ, 0x7610, R0 ;  /* 0x00007610ff007816 */ /* 0x000fe20000000000 */
[----:B------:R-:W-:Y:S06]  /*85a0*/  BRA `(.L_x_17335) ;  /* 0x00000000000c7947 */ /* 0x000fec0003800000 */
.L_x_17359:
[----:B------:R1:W5:Y:S01]  /*85b0*/  LDG.E.U8 R0, desc[UR36][R2.64] ;  /* 0x0000002402007981 */ /* 0x000362000c1e1100 */
[----:B------:R-:W-:Y:S05]  /*85c0*/  BRA `(.L_x_17335) ;  /* 0x0000000000047947 */ /* 0x000fea0003800000 */
.L_x_17358:
[----:B------:R2:W5:Y:S02]  /*85d0*/  LDG.E.U8 R0, desc[UR36][R2.64] ;  /* 0x0000002402007981 */ /* 0x000564000c1e1100 */
.L_x_17335:
        /* <DEDUP_REMOVED lines=22> */
.L_x_17366:
[----:B------:R3:W-:Y:S01]  /*8740*/  STG.E.U8 desc[UR36][R16.64], R5 ;  /* 0x0000000510007986 */ /* 0x0007e2000c101124 */
[----:B------:R-:W-:Y:S05]  /*8750*/  BRA `(.L_x_17368) ;  /* 0x0000000c00907947 */ /* 0x000fea0003800000 */
.L_x_17365:
        /* <DEDUP_REMOVED lines=12> */
.L_x_17370:
[----:B------:R-:W-:-:S05]  /*8820*/  PRMT R3, R5, 0x8880, RZ ;  /* 0x0000888005037816 */ /* 0x000fca00000000ff */
[----:B------:R2:W-:Y:S01]  /*8830*/  STG.E desc[UR36][R16.64], R3 ;  /* 0x0000000310007986 */ /* 0x0005e2000c101924 */
[----:B------:R-:W-:Y:S05]  /*8840*/  BRA `(.L_x_17368) ;  /* 0x0000000c00547947 */ /* 0x000fea0003800000 */
.L_x_17369:
[----:B------:R-:W-:-:S04]  /*8850*/  PRMT R3, R5, 0x8880, RZ ;  /* 0x0000888005037816 */ /* 0x000fc800000000ff */
[----:B------:R-:W-:-:S05]  /*8860*/  PRMT R3, R3, 0x7710, RZ ;  /* 0x0000771003037816 */ /* 0x000fca00000000ff */
[----:B------:R0:W-:Y:S01]  /*8870*/  STG.E.U16 desc[UR36][R16.64], R3 ;  /* 0x0000000310007986 */ /* 0x0001e2000c101524 */
[----:B------:R-:W-:Y:S05]  /*8880*/  BRA `(.L_x_17368) ;  /* 0x0000000c00447947 */ /* 0x000fea0003800000 */
.L_x_17364:
        /* <DEDUP_REMOVED lines=9> */
.L_x_17372:
[----:B------:R-:W0:Y:S02]  /*8920*/  I2F.S8 R0, R5 ;  /* 0x0000000500007306 */ /* 0x000e240000001400 */
[----:B0-----:R-:W-:-:S05]  /*8930*/  F2FP.F16.F32.PACK_AB R0, RZ, R0 ;  /* 0x00000000ff00723e */ /* 0x001fca00000000ff */
[----:B------:R0:W-:Y:S01]  /*8940*/  STG.E.U16 desc[UR36][R16.64], R0 ;  /* 0x0000000010007986 */ /* 0x0001e2000c101524 */
[----:B------:R-:W-:Y:S05]  /*8950*/  BRA `(.L_x_17368) ;  /* 0x0000000c00107947 */ /* 0x000fea0003800000 */
.L_x_17371:
        /* <DEDUP_REMOVED lines=10> */
.L_x_17374:
[----:B------:R-:W0:Y:S02]  /*8a00*/  I2F.S8 R5, R5 ;  /* 0x0000000500057306 */ /* 0x000e240000001400 */
[----:B0-----:R-:W-:-:S04]  /*8a10*/  F2FP.F16.F32.PACK_AB R3, RZ, R5 ;  /* 0x00000005ff03723e */ /* 0x001fc800000000ff */
[----:B------:R-:W-:-:S05]  /*8a20*/  PRMT R3, R3, 0x5410, RZ ;  /* 0x0000541003037816 */ /* 0x000fca00000000ff */
[----:B------:R0:W-:Y:S01]  /*8a30*/  STG.E desc[UR36][R16.64], R3 ;  /* 0x0000000310007986 */ /* 0x0001e2000c101924 */
[----:B------:R-:W-:Y:S05]  /*8a40*/  BRA `(.L_x_17368) ;  /* 0x0000000800d47947 */ /* 0x000fea0003800000 */
.L_x_17373:
[----:B------:R-:W-:-:S04]  /*8a50*/  PRMT R2, R5, 0x8880, RZ ;  /* 0x0000888005027816 */ /* 0x000fc800000000ff */
[----:B------:R-:W-:-:S06]  /*8a60*/  PRMT R2, R2, 0x7710, RZ ;  /* 0x0000771002027816 */ /* 0x000fcc00000000ff */
[----:B------:R-:W0:Y:S02]  /*8a70*/  I2F.F64.S16 R2, R2 ;  /* 0x0000000200027312 */ /* 0x000e240000101c00 */
[----:B0-----:R0:W-:Y:S01]  /*8a80*/  STG.E.64 desc[UR36][R16.64], R2 ;  /* 0x0000000210007986 */ /* 0x0011e2000c101b24 */
[----:B------:R-:W-:Y:S05]  /*8a90*/  BRA `(.L_x_17368) ;  /* 0x0000000800c07947 */ /* 0x000fea0003800000 */
.L_x_17363:
        /* <DEDUP_REMOVED lines=12> */
.L_x_17377:
[----:B------:R-:W-:Y:S02]  /*8b60*/  PRMT R4, R5, 0x8880, RZ ;  /* 0x0000888005047816 */ /* 0x000fe400000000ff */
[----:B------:R-:W-:Y:S02]  /*8b70*/  CS2R R6, SRZ ;  /* 0x0000000000067805 */ /* 0x000fe4000001ff00 */
[----:B------:R-:W-:-:S06]  /*8b80*/  PRMT R4, R4, 0x7710, RZ ;  /* 0x0000771004047816 */ /* 0x000fcc00000000ff */
[----:B------:R-:W0:Y:S02]  /*8b90*/  I2F.F64.S16 R4, R4 ;  /* 0x0000000400047312 */ /* 0x000e240000101c00 */
[----:B0-----:R0:W-:Y:S01]  /*8ba0*/  STG.E.128 desc[UR36][R16.64], R4 ;  /* 0x0000000410007986 */ /* 0x0011e2000c101d24 */
[----:B------:R-:W-:Y:S05]  /*8bb0*/  BRA `(.L_x_17368) ;  /* 0x0000000800787947 */ /* 0x000fea0003800000 */
.L_x_17376:
        /* <DEDUP_REMOVED lines=21> */
.L_x_17381:
[----:B------:R-:W-:Y:S05]  /*8d10*/  BSYNC B0 ;  /* 0x0000000000007941 */ /* 0x000fea0003800000 */
.L_x_17380:
[----:B------:R-:W-:-:S05]  /*8d20*/  LOP3.LUT R3, R0, R3, RZ, 0xfc, !PT ;  /* 0x0000000300037212 */ /* 0x000fca00078efcff */
[----:B------:R0:W-:Y:S01]  /*8d30*/  STG.E.U8 desc[UR36][R16.64], R3 ;  /* 0x0000000310007986 */ /* 0x0001e2000c101124 */
[----:B------:R-:W-:Y:S05]  /*8d40*/  BRA `(.L_x_17368) ;  /* 0x0000000800147947 */ /* 0x000fea0003800000 */
.L_x_17379:
        /* <DEDUP_REMOVED lines=13> */
.L_x_17383:
[----:B------:R-:W-:Y:S01]  /*8e20*/  IMAD.MOV.U32 R0, RZ, RZ, 0x7f ;  /* 0x0000007fff007424 */ /* 0x000fe200078e00ff */
[----:B------:R-:W-:-:S04]  /*8e30*/  ISETP.GT.U32.AND P0, PT, R2, 0x7f800000, PT ;  /* 0x7f8000000200780c */ /* 0x000fc80003f04070 */
[----:B------:R-:W-:-:S09]  /*8e40*/  SEL R0, R0, 0x7c, P0 ;  /* 0x0000007c00007807 */ /* 0x000fd20000000000 */
.L_x_17384:
[----:B------:R-:W-:Y:S05]  /*8e50*/  BSYNC B0 ;  /* 0x0000000000007941 */ /* 0x000fea0003800000 */
.L_x_17382:
[----:B------:R-:W-:-:S04]  /*8e60*/  LOP3.LUT R2, R5, 0x80000000, RZ, 0xc0, !PT ;  /* 0x8000000005027812 */ /* 0x000fc800078ec0ff */
[----:B------:R-:W-:-:S04]  /*8e70*/  SHF.R.U32.HI R3, RZ, 0x18, R2 ;  /* 0x00000018ff037819 */ /* 0x000fc80000011602 */
[----:B------:R-:W-:-:S05]  /*8e80*/  LOP3.LUT R3, R0, R3, RZ, 0xfc, !PT ;  /* 0x0000000300037212 */ /* 0x000fca00078efcff */
[----:B------:R0:W-:Y:S01]  /*8e90*/  STG.E.U8 desc[UR36][R16.64], R3 ;  /* 0x0000000310007986 */ /* 0x0001e2000c101124 */
[----:B------:R-:W-:Y:S05]  /*8ea0*/  BRA `(.L_x_17368) ;  /* 0x0000000400bc7947 */ /* 0x000fea0003800000 */
.L_x_17378:
[----:B------:R-:W0:Y:S02]  /*8eb0*/  I2F.S8 R0, R5 ;  /* 0x0000000500007306 */ /* 0x000e240000001400 */
[----:B0-----:R-:W-:-:S05]  /*8ec0*/  F2FP.BF16.F32.PACK_AB R0, RZ, R0 ;  /* 0x00000000ff00723e */ /* 0x001fca00000010ff */
[----:B------:R0:W-:Y:S01]  /*8ed0*/  STG.E.U16 desc[UR36][R16.64], R0 ;  /* 0x0000000010007986 */ /* 0x0001e2000c101524 */
[----:B------:R-:W-:Y:S05]  /*8ee0*/  BRA `(.L_x_17368) ;  /* 0x0000000400ac7947 */ /* 0x000fea0003800000 */
.L_x_17375:
        /* <DEDUP_REMOVED lines=12> */
.L_x_17387:
        /* <DEDUP_REMOVED lines=17> */
.L_x_17390:
[----:B------:R-:W-:-:S04]  /*90c0*/  LOP3.LUT R2, R5, 0x80000000, RZ, 0xc0, !PT ;  /* 0x8000000005027812 */ /* 0x000fc800078ec0ff */
[----:B------:R-:W-:-:S04]  /*90d0*/  SHF.R.U32.HI R3, RZ, 0x18, R2 ;  /* 0x00000018ff037819 */ /* 0x000fc80000011602 */
[----:B------:R-:W-:-:S04]  /*90e0*/  LOP3.LUT R0, R0, R3, RZ, 0xfc, !PT ;  /* 0x0000000300007212 */ /* 0x000fc800078efcff */
[----:B------:R-:W-:-:S07]  /*90f0*/  PRMT R8, R0, 0x7610, R8 ;  /* 0x0000761000087816 */ /* 0x000fce0000000008 */
.L_x_17389:
[----:B------:R-:W-:Y:S05]  /*9100*/  BSYNC B0 ;  /* 0x0000000000007941 */ /* 0x000fea0003800000 */
.L_x_17388:
[----:B------:R0:W-:Y:S01]  /*9110*/  STG.E.U8 desc[UR36][R16.64], R8 ;  /* 0x0000000810007986 */ /* 0x0001e2000c101124 */
[----:B------:R-:W-:Y:S05]  /*9120*/  BRA `(.L_x_17368) ;  /* 0x00000004001c7947 */ /* 0x000fea0003800000 */
.L_x_17386:
        /* <DEDUP_REMOVED lines=17> */
.L_x_17393:
[----:B------:R-:W-:-:S04]  /*9240*/  LOP3.LUT R2, R5, 0x80000000, RZ, 0xc0, !PT ;  /* 0x8000000005027812 */ /* 0x000fc800078ec0ff */
[----:B------:R-:W-:-:S04]  /*9250*/  SHF.R.U32.HI R3, RZ, 0x18, R2 ;  /* 0x00000018ff037819 */ /* 0x000fc80000011602 */
[----:B------:R-:W-:-:S04]  /*9260*/  LOP3.LUT R0, R0, R3, RZ, 0xfc, !PT ;  /* 0x0000000300007212 */ /* 0x000fc800078efcff */
[----:B------:R-:W-:-:S07]  /*9270*/  PRMT R8, R0, 0x7610, R8 ;  /* 0x0000761000087816 */ /* 0x000fce0000000008 */
.L_x_17392:
[----:B------:R-:W-:Y:S05]  /*9280*/  BSYNC B0 ;  /* 0x0000000000007941 */ /* 0x000fea0003800000 */
.L_x_17391:
[----:B------:R0:W-:Y:S01]  /*9290*/  STG.E.U8 desc[UR36][R16.64], R8 ;  /* 0x0000000810007986 */ /* 0x0001e2000c101124 */
[----:B------:R-:W-:Y:S05]  /*92a0*/  BRA `(.L_x_17368) ;  /* 0x0000000000bc7947 */ /* 0x000fea0003800000 */
.L_x_17385:
        /* <DEDUP_REMOVED lines=22> */
.L_x_17367:
        /* <DEDUP_REMOVED lines=16> */
.L_x_17396:
[----:B------:R-:W-:Y:S05]  /*9510*/  BRA `(.L_x_17368) ;  /* 0x0000000000207947 */ /* 0x000fea0003800000 */
.L_x_17395:
[----:B------:R-:W-:-:S04]  /*9520*/  LOP3.LUT R5, R5, 0xffff, RZ, 0xc0, !PT ;  /* 0x0000ffff05057812 */ /* 0x000fc800078ec0ff */
[----:B------:R-:W-:-:S05]  /*9530*/  PRMT R5, R5, 0x8880, RZ ;  /* 0x0000888005057816 */ /* 0x000fca00000000ff */
[----:B------:R-:W-:-:S05]  /*9540*/  IMAD.MOV.U32 R2, RZ, RZ, R5 ;  /* 0x000000ffff027224 */ /* 0x000fca00078e0005 */
[----:B------:R-:W-:-:S05]  /*9550*/  SHF.R.S32.HI R3, RZ, 0x1f, R2 ;  /* 0x0000001fff037819 */ /* 0x000fca0000011402 */
[----:B------:R0:W-:Y:S01]  /*9560*/  STG.E.64 desc[UR36][R16.64], R2 ;  /* 0x0000000210007986 */ /* 0x0001e2000c101b24 */
[----:B------:R-:W-:Y:S05]  /*9570*/  BRA `(.L_x_17368) ;  /* 0x0000000000087947 */ /* 0x000fea0003800000 */
.L_x_17394:
[----:B------:R-:W-:-:S05]  /*9580*/  PRMT R3, R5, 0x8880, RZ ;  /* 0x0000888005037816 */ /* 0x000fca00000000ff */
[----:B------:R0:W-:Y:S02]  /*9590*/  STG.E desc[UR36][R16.64], R3 ;  /* 0x0000000310007986 */ /* 0x0001e4000c101924 */
.L_x_17368:
[----:B------:R-:W-:-:S07]  /*95a0*/  VIADD R19, R19, 0x80 ;  /* 0x0000008013137836 */ /* 0x000fce0000000000 */
.L_x_17328:
[----:B------:R-:W-:Y:S05]  /*95b0*/  BSYNC B6 ;  /* 0x0000000000067941 */ /* 0x000fea0003800000 */
.L_x_17327:
        /* <DEDUP_REMOVED lines=306> */
.L_x_17397:
        /* <DEDUP_REMOVED lines=20> */
.L_x_17401:
[----:B------:R4:W5:Y:S01]  /*aa20*/  LDG.E.U8 R0, desc[UR36][R2.64] ;  /* 0x0000002402007981 */ /* 0x000962000c1e1100 */
[----:B------:R-:W-:Y:S05]  /*aa30*/  BRA `(.L_x_17403) ;  /* 0x0000000c00547947 */ /* 0x000fea0003800000 */
.L_x_17400:
        /* <DEDUP_REMOVED lines=8> */
.L_x_17405:
[----:B------:R2:W5:Y:S01]  /*aac0*/  LDG.E.U8 R0, desc[UR36][R2.64] ;  /* 0x0000002402007981 */ /* 0x000562000c1e1100 */
[----:B------:R-:W-:Y:S05]  /*aad0*/  BRA `(.L_x_17403) ;  /* 0x0000000c002c7947 */ /* 0x000fea0003800000 */
.L_x_17404:
[----:B------:R0:W5:Y:S01]  /*aae0*/  LDG.E.U16 R0, desc[UR36][R2.64] ;  /* 0x0000002402007981 */ /* 0x000162000c1e1500 */
[----:B------:R-:W-:Y:S05]  /*aaf0*/  BRA `(.L_x_17403) ;  /* 0x0000000c00247947 */ /* 0x000fea0003800000 */
.L_x_17399:
        /* <DEDUP_REMOVED lines=9> */
.L_x_17407:
[----:B------:R-:W2:Y:S02]  /*ab90*/  LDG.E.U16 R4, desc[UR36][R2.64] ;  /* 0x0000002402047981 */ /* 0x000ea4000c1e1500 */
[----:B--2---:R-:W-:-:S06]  /*aba0*/  HADD2.F32 R4, -RZ, R4.H0_H0 ;  /* 0x20000004ff047230 */ /* 0x004fcc0000004100 */
[----:B------:R-:W0:Y:S02]  /*abb0*/  F2I.FTZ.TRUNC.NTZ R4, R4 ;  /* 0x0000000400047305 */ /* 0x000e24000021f100 */
[----:B0-----:R-:W-:Y:S01]  /*abc0*/  PRMT R0, R4, 0x7610, R0 ;  /* 0x0000761004007816 */ /* 0x001fe20000000000 */
[----:B------:R-:W-:Y:S06]  /*abd0*/  BRA `(.L_x_17403) ;  /* 0x0000000800ec7947 */ /* 0x000fec0003800000 */
.L_x_17406:
        /* <DEDUP_REMOVED lines=9> */
.L_x_17409:
[----:B------:R-:W2:Y:S02]  /*ac70*/  LDG.E.U16 R2, desc[UR36][R2.64] ;  /* 0x0000002402027981 */ /* 0x000ea4000c1e1500 */
[----:B--2---:R-:W-:-:S06]  /*ac80*/  HADD2.F32 R4, -RZ, R2.H0_H0 ;  /* 0x20000002ff047230 */ /* 0x004fcc0000004100 */
[----:B------:R-:W0:Y:S02]  /*ac90*/  F2I.FTZ.TRUNC.NTZ R4, R4 ;  /* 0x0000000400047305 */ /* 0x000e24000021f100 */
[----:B0-----:R-:W-:Y:S01]  /*aca0*/  PRMT R0, R4, 0x7610, R0 ;  /* 0x0000761004007816 */ /* 0x001fe20000000000 */
[----:B------:R-:W-:Y:S06]  /*acb0*/  BRA `(.L_x_17403) ;  /* 0x0000000800b47947 */ /* 0x000fec0003800000 */
.L_x_17408:
[----:B------:R-:W2:Y:S02]  /*acc0*/  LDG.E.64 R2, desc[UR36][R2.64] ;  /* 0x0000002402027981 */ /* 0x000ea4000c1e1b00 */
[----:B--2---:R0:W1:Y:S01]  /*acd0*/  F2I.F64.TRUNC R0, R2 ;  /* 0x0000000200007311 */ /* 0x004062000030d100 */
[----:B------:R-:W-:Y:S05]  /*ace0*/  BRA `(.L_x_17403) ;  /* 0x0000000800a87947 */ /* 0x000fea0003800000 */
.L_x_17398:
        /* <DEDUP_REMOVED lines=12> */
.L_x_17412:
[----:B------:R-:W2:Y:S02]  /*adb0*/  LDG.E.64 R2, desc[UR36][R2.64] ;  /* 0x0000002402027981 */ /* 0x000ea4000c1e1b00 */
[----:B--2---:R0:W1:Y:S01]  /*adc0*/  F2I.F64.TRUNC R0, R2 ;  /* 0x0000000200007311 */ /* 0x004062000030d100 */
[----:B------:R-:W-:Y:S05]  /*add0*/  BRA `(.L_x_17403) ;  /* 0x00000008006c7947 */ /* 0x000fea0003800000 */
.L_x_17411:
        /* <DEDUP_REMOVED lines=28> */
.L_x_17414:
        /* <DEDUP_REMOVED lines=15> */
.L_x_17413:
[----:B------:R-:W2:Y:S02]  /*b090*/  LDG.E.U16 R4, desc[UR36][R2.64] ;  /* 0x0000002402047981 */ /* 0x000ea4000c1e1500 */
[----:B--2---:R-:W-:-:S06]  /*b0a0*/  IMAD.U32 R4, R4, 0x10000, RZ ;  /* 0x0001000004047824 */ /* 0x004fcc00078e00ff */
[----:B------:R-:W0:Y:S02]  /*b0b0*/  F2I.FTZ.TRUNC.NTZ R4, R4 ;  /* 0x0000000400047305 */ /* 0x000e24000021f100 */
[----:B0-----:R-:W-:Y:S01]  /*b0c0*/  PRMT R0, R4, 0x7610, R0 ;  /* 0x0000761004007816 */ /* 0x001fe20000000000 */
[----:B------:R-:W-:Y:S06]  /*b0d0*/  BRA `(.L_x_17403) ;  /* 0x0000000400ac7947 */ /* 0x000fec0003800000 */
.L_x_17410:
        /* <DEDUP_REMOVED lines=10> */
.L_x_17417:
        /* <DEDUP_REMOVED lines=21> */
.L_x_17421:
[----:B------:R-:W-:Y:S05]  /*b2d0*/  BSYNC B1 ;  /* 0x0000000000017941 */ /* 0x000fea0003800000 */
.L_x_17420:
[----:B------:R-:W-:Y:S01]  /*b2e0*/  IMAD.SHL.U32 R2, R2, 0x100000, RZ ;  /* 0x0010000002027824 */ /* 0x000fe200078e00ff */
[----:B------:R-:W-:-:S04]  /*b2f0*/  LEA R3, R0, 0x3b800000, 0x17 ;  /* 0x3b80000000037811 */ /* 0x000fc800078eb8ff */
[----:B------:R-:W-:-:S07]  /*b300*/  LOP3.LUT R4, R3, R2, R4, 0xfe, !PT ;  /* 0x0000000203047212 */ /* 0x000fce00078efe04 */
.L_x_17419:
[----:B------:R-:W-:Y:S05]  /*b310*/  BSYNC B0 ;  /* 0x0000000000007941 */ /* 0x000fea0003800000 */
.L_x_17418:
[----:B------:R-:W0:Y:S02]  /*b320*/  F2I.FTZ.TRUNC.NTZ R4, R4 ;  /* 0x0000000400047305 */ /* 0x000e24000021f100 */
[----:B0-----:R-:W-:Y:S01]  /*b330*/  PRMT R0, R4, 0x7610, R0 ;  /* 0x0000761004007816 */ /* 0x001fe20000000000 */
[----:B------:R-:W-:Y:S06]  /*b340*/  BRA `(.L_x_17403) ;  /* 0x0000000400107947 */ /* 0x000fec0003800000 */
.L_x_17416:
        /* <DEDUP_REMOVED lines=21> */
.L_x_17425:
[----:B------:R-:W-:Y:S05]  /*b4a0*/  BSYNC B1 ;  /* 0x0000000000017941 */ /* 0x000fea0003800000 */
.L_x_17424:
[----:B------:R-:W-:Y:S01]  /*b4b0*/  IMAD.SHL.U32 R2, R2, 0x200000, RZ ;  /* 0x0020000002027824 */ /* 0x000fe200078e00ff */
[----:B------:R-:W-:-:S04]  /*b4c0*/  LEA R3, R0, 0x37800000, 0x17 ;  /* 0x3780000000037811 */ /* 0x000fc800078eb8ff */
[----:B------:R-:W-:-:S07]  /*b4d0*/  LOP3.LUT R4, R3, R2, R4, 0xfe, !PT ;  /* 0x0000000203047212 */ /* 0x000fce00078efe04 */
.L_x_17423:
[----:B------:R-:W-:Y:S05]  /*b4e0*/  BSYNC B0 ;  /* 0x0000000000007941 */ /* 0x000fea0003800000 */
.L_x_17422:
[----:B------:R-:W0:Y:S02]  /*b4f0*/  F2I.FTZ.TRUNC.NTZ R4, R4 ;  /* 0x0000000400047305 */ /* 0x000e24000021f100 */
[----:B0-----:R-:W-:Y:S01]  /*b500*/  PRMT R0, R4, 0x7610, R0 ;  /* 0x0000761004007816 */ /* 0x001fe20000000000 */
[----:B------:R-:W-:Y:S06]  /*b510*/  BRA `(.L_x_17403) ;  /* 0x00000000009c7947 */ /* 0x000fec0003800000 */
.L_x_17415:
        /* <DEDUP_REMOVED lines=14> */
.L_x_17429:
[----:B------:R-:W-:Y:S05]  /*b600*/  BSYNC B0 ;  /* 0x0000000000007941 */ /* 0x000fea0003800000 */
.L_x_17428:
[----:B------:R-:W0:Y:S02]  /*b610*/  F2I.FTZ.TRUNC.NTZ R4, R4 ;  /* 0x0000000400047305 */ /* 0x000e24000021f100 */
[----:B0-----:R-:W-:Y:S01]  /*b620*/  PRMT R0, R4, 0x7610, R0 ;  /* 0x0000761004007816 */ /* 0x001fe20000000000 */
[----:B------:R-:W-:Y:S06]  /*b630*/  BRA `(.L_x_17403) ;  /* 0x0000000000547947 */ /* 0x000fec0003800000 */
.L_x_17402:
        /* <DEDUP_REMOVED lines=16> */
.L_x_17430:
[----:B------:R-:W-:Y:S01]  /*b740*/  PRMT R0, RZ, 0x7610, R0 ;  /* 0x00007610ff007816 */ /* 0x000fe20000000000 */
[----:B------:R-:W-:Y:S06]  /*b750*/  BRA `(.L_x_17403) ;  /* 0x00000000000c7947 */ /* 0x000fec0003800000 */
.L_x_17427:
[----:B------:R0:W5:Y:S01]  /*b760*/  LDG.E.U8 R0, desc[UR36][R2.64] ;  /* 0x0000002402007981 */ /* 0x000162000c1e1100 */
[----:B------:R-:W-:Y:S05]  /*b770*/  BRA `(.L_x_17403) ;  /* 0x0000000000047947 */ /* 0x000fea0003800000 */
.L_x_17426:
[----:B------:R0:W5:Y:S02]  /*b780*/  LDG.E.U8 R0, desc[UR36][R2.64] ;  /* 0x0000002402007981 */ /* 0x000164000c1e1100 */
.L_x_17403:
        /* <DEDUP_REMOVED lines=22> */
.L_x_17434:
[----:B------:R-:W-:Y:S01]  /*b8f0*/  STG.E.U8 desc[UR36][R16.64], R5 ;  /* 0x0000000510007986 */ /* 0x000fe2000c101124 */
[----:B------:R-:W-:Y:S05]  /*b900*/  EXIT ;  /* 0x000000000000794d */ /* 0x000fea0003800000 */
.L_x_17433:
        /* <DEDUP_REMOVED lines=12> */
.L_x_17437:
[----:B------:R-:W-:-:S05]  /*b9d0*/  PRMT R3, R5, 0x8880, RZ ;  /* 0x0000888005037816 */ /* 0x000fca00000000ff */
[----:B------:R-:W-:Y:S01]  /*b9e0*/  STG.E desc[UR36][R16.64], R3 ;  /* 0x0000000310007986 */ /* 0x000fe2000c101924 */
[----:B------:R-:W-:Y:S05]  /*b9f0*/  EXIT ;  /* 0x000000000000794d */ /* 0x000fea0003800000 */
.L_x_17436:
[----:B------:R-:W-:-:S04]  /*ba00*/  PRMT R3, R5, 0x8880, RZ ;  /* 0x0000888005037816 */ /* 0x000fc800000000ff */
[----:B------:R-:W-:-:S05]  /*ba10*/  PRMT R3, R3, 0x7710, RZ ;  /* 0x0000771003037816 */ /* 0x000fca00000000ff */
[----:B------:R-:W-:Y:S01]  /*ba20*/  STG.E.U16 desc[UR36][R16.64], R3 ;  /* 0x0000000310007986 */ /* 0x000fe2000c101524 */
[----:B------:R-:W-:Y:S05]  /*ba30*/  EXIT ;  /* 0x000000000000794d */ /* 0x000fea0003800000 */
.L_x_17432:
        /* <DEDUP_REMOVED lines=9> */
.L_x_17439:
[----:B------:R-:W0:Y:S02]  /*bad0*/  I2F.S8 R0, R5 ;  /* 0x0000000500007306 */ /* 0x000e240000001400 */
[----:B0-----:R-:W-:-:S05]  /*bae0*/  F2FP.F16.F32.PACK_AB R0, RZ, R0 ;  /* 0x00000000ff00723e */ /* 0x001fca00000000ff */
[----:B------:R-:W-:Y:S01]  /*baf0*/  STG.E.U16 desc[UR36][R16.64], R0 ;  /* 0x0000000010007986 */ /* 0x000fe2000c101524 */
[----:B------:R-:W-:Y:S05]  /*bb00*/  EXIT ;  /* 0x000000000000794d */ /* 0x000fea0003800000 */
.L_x_17438:
        /* <DEDUP_REMOVED lines=10> */
.L_x_17441:
[----:B------:R-:W0:Y:S02]  /*bbb0*/  I2F.S8 R5, R5 ;  /* 0x0000000500057306 */ /* 0x000e240000001400 */
[----:B0-----:R-:W-:-:S04]  /*bbc0*/  F2FP.F16.F32.PACK_AB R3, RZ, R5 ;  /* 0x00000005ff03723e */ /* 0x001fc800000000ff */
[----:B------:R-:W-:-:S05]  /*bbd0*/  PRMT R3, R3, 0x5410, RZ ;  /* 0x0000541003037816 */ /* 0x000fca00000000ff */
[----:B------:R-:W-:Y:S01]  /*bbe0*/  STG.E desc[UR36][R16.64], R3 ;  /* 0x0000000310007986 */ /* 0x000fe2000c101924 */
[----:B------:R-:W-:Y:S05]  /*bbf0*/  EXIT ;  /* 0x000000000000794d */ /* 0x000fea0003800000 */
.L_x_17440:
[----:B------:R-:W-:-:S04]  /*bc00*/  PRMT R2, R5, 0x8880, RZ ;  /* 0x0000888005027816 */ /* 0x000fc800000000ff */
[----:B------:R-:W-:-:S06]  /*bc10*/  PRMT R2, R2, 0x7710, RZ ;  /* 0x0000771002027816 */ /* 0x000fcc00000000ff */
[----:B------:R-:W0:Y:S02]  /*bc20*/  I2F.F64.S16 R2, R2 ;  /* 0x0000000200027312 */ /* 0x000e240000101c00 */
[----:B0-----:R-:W-:Y:S01]  /*bc30*/  STG.E.64 desc[UR36][R16.64], R2 ;  /* 0x0000000210007986 */ /* 0x001fe2000c101b24 */
[----:B------:R-:W-:Y:S05]  /*bc40*/  EXIT ;  /* 0x000000000000794d */ /* 0x000fea0003800000 */
.L_x_17431:
        /* <DEDUP_REMOVED lines=12> */
.L_x_17444:
[----:B------:R-:W-:Y:S02]  /*bd10*/  PRMT R4, R5, 0x8880, RZ ;  /* 0x0000888005047816 */ /* 0x000fe400000000ff */
[----:B------:R-:W-:Y:S02]  /*bd20*/  CS2R R6, SRZ ;  /* 0x0000000000067805 */ /* 0x000fe4000001ff00 */
[----:B------:R-:W-:-:S06]  /*bd30*/  PRMT R4, R4, 0x7710, RZ ;  /* 0x0000771004047816 */ /* 0x000fcc00000000ff */
[----:B------:R-:W0:Y:S02]  /*bd40*/  I2F.F64.S16 R4, R4 ;  /* 0x0000000400047312 */ /* 0x000e240000101c00 */
[----:B0-----:R-:W-:Y:S01]  /*bd50*/  STG.E.128 desc[UR36][R16.64], R4 ;  /* 0x0000000410007986 */ /* 0x001fe2000c101d24 */
[----:B------:R-:W-:Y:S05]  /*bd60*/  EXIT ;  /* 0x000000000000794d */ /* 0x000fea0003800000 */
.L_x_17443:
        /* <DEDUP_REMOVED lines=21> */
.L_x_17448:
[----:B------:R-:W-:Y:S05]  /*bec0*/  BSYNC B0 ;  /* 0x0000000000007941 */ /* 0x000fea0003800000 */
.L_x_17447:
[----:B------:R-:W-:-:S05]  /*bed0*/  LOP3.LUT R3, R0, R3, RZ, 0xfc, !PT ;  /* 0x0000000300037212 */ /* 0x000fca00078efcff */
[----:B------:R-:W-:Y:S01]  /*bee0*/  STG.E.U8 desc[UR36][R16.64], R3 ;  /* 0x0000000310007986 */ /* 0x000fe2000c101124 */
[----:B------:R-:W-:Y:S05]  /*bef0*/  EXIT ;  /* 0x000000000000794d */ /* 0x000fea0003800000 */
.L_x_17446:
        /* <DEDUP_REMOVED lines=13> */
.L_x_17450:
[----:B------:R-:W-:Y:S01]  /*bfd0*/  IMAD.MOV.U32 R0, RZ, RZ, 0x7f ;  /* 0x0000007fff007424 */ /* 0x000fe200078e00ff */
[----:B------:R-:W-:-:S04]  /*bfe0*/  ISETP.GT.U32.AND P0, PT, R2, 0x7f800000, PT ;  /* 0x7f8000000200780c */ /* 0x000fc80003f04070 */
[----:B------:R-:W-:-:S09]  /*bff0*/  SEL R0, R0, 0x7c, P0 ;  /* 0x0000007c00007807 */ /* 0x000fd20000000000 */
.L_x_17451:
[----:B------:R-:W-:Y:S05]  /*c000*/  BSYNC B0 ;  /* 0x0000000000007941 */ /* 0x000fea0003800000 */
.L_x_17449:
[----:B------:R-:W-:-:S04]  /*c010*/  LOP3.LUT R2, R5, 0x80000000, RZ, 0xc0, !PT ;  /* 0x8000000005027812 */ /* 0x000fc800078ec0ff */
[----:B------:R-:W-:-:S04]  /*c020*/  SHF.R.U32.HI R3, RZ, 0x18, R2 ;  /* 0x00000018ff037819 */ /* 0x000fc80000011602 */
[----:B------:R-:W-:-:S05]  /*c030*/  LOP3.LUT R3, R0, R3, RZ, 0xfc, !PT ;  /* 0x0000000300037212 */ /* 0x000fca00078efcff */
[----:B------:R-:W-:Y:S01]  /*c040*/  STG.E.U8 desc[UR36][R16.64], R3 ;  /* 0x0000000310007986 */ /* 0x000fe2000c101124 */
[----:B------:R-:W-:Y:S05]  /*c050*/  EXIT ;  /* 0x000000000000794d */ /* 0x000fea0003800000 */
.L_x_17445:
[----:B------:R-:W0:Y:S02]  /*c060*/  I2F.S8 R0, R5 ;  /* 0x0000000500007306 */ /* 0x000e240000001400 */
[----:B0-----:R-:W-:-:S05]  /*c070*/  F2FP.BF16.F32.PACK_AB R0, RZ, R0 ;  /* 0x00000000ff00723e */ /* 0x001fca00000010ff */
[----:B------:R-:W-:Y:S01]  /*c080*/  STG.E.U16 desc[UR36][R16.64], R0 ;  /* 0x0000000010007986 */ /* 0x000fe2000c101524 */
[----:B------:R-:W-:Y:S05]  /*c090*/  EXIT ;  /* 0x000000000000794d */ /* 0x000fea0003800000 */
.L_x_17442:
        /* <DEDUP_REMOVED lines=12> */
.L_x_17454:
        /* <DEDUP_REMOVED lines=17> */
.L_x_17457:
[----:B------:R-:W-:-:S04]  /*c270*/  LOP3.LUT R2, R5, 0x80000000, RZ, 0xc0, !PT ;  /* 0x8000000005027812 */ /* 0x000fc800078ec0ff */
[----:B------:R-:W-:-:S04]  /*c280*/  SHF.R.U32.HI R3, RZ, 0x18, R2 ;  /* 0x00000018ff037819 */ /* 0x000fc80000011602 */
[----:B------:R-:W-:-:S04]  /*c290*/  LOP3.LUT R0, R0, R3, RZ, 0xfc, !PT ;  /* 0x0000000300007212 */ /* 0x000fc800078efcff */
[----:B------:R-:W-:-:S07]  /*c2a0*/  PRMT R8, R0, 0x7610, R8 ;  /* 0x0000761000087816 */ /* 0x000fce0000000008 */
.L_x_17456:
[----:B------:R-:W-:Y:S05]  /*c2b0*/  BSYNC B0 ;  /* 0x0000000000007941 */ /* 0x000fea0003800000 */
.L_x_17455:
[----:B------:R-:W-:Y:S01]  /*c2c0*/  STG.E.U8 desc[UR36][R16.64], R8 ;  /* 0x0000000810007986 */ /* 0x000fe2000c101124 */
[----:B------:R-:W-:Y:S05]  /*c2d0*/  EXIT ;  /* 0x000000000000794d */ /* 0x000fea0003800000 */
.L_x_17453:
        /* <DEDUP_REMOVED lines=17> */
.L_x_17460:
[----:B------:R-:W-:-:S04]  /*c3f0*/  LOP3.LUT R2, R5, 0x80000000, RZ, 0xc0, !PT ;  /* 0x8000000005027812 */ /* 0x000fc800078ec0ff */
[----:B------:R-:W-:-:S04]  /*c400*/  SHF.R.U32.HI R3, RZ, 0x18, R2 ;  /* 0x00000018ff037819 */ /* 0x000fc80000011602 */
[----:B------:R-:W-:-:S04]  /*c410*/  LOP3.LUT R0, R0, R3, RZ, 0xfc, !PT ;  /* 0x0000000300007212 */ /* 0x000fc800078efcff */
[----:B------:R-:W-:-:S07]  /*c420*/  PRMT R8, R0, 0x7610, R8 ;  /* 0x0000761000087816 */ /* 0x000fce0000000008 */
.L_x_17459:
[----:B------:R-:W-:Y:S05]  /*c430*/  BSYNC B0 ;  /* 0x0000000000007941 */ /* 0x000fea0003800000 */
.L_x_17458:
[----:B------:R-:W-:Y:S01]  /*c440*/  STG.E.U8 desc[UR36][R16.64], R8 ;  /* 0x0000000810007986 */ /* 0x000fe2000c101124 */
[----:B------:R-:W-:Y:S05]  /*c450*/  EXIT ;  /* 0x000000000000794d */ /* 0x000fea0003800000 */
.L_x_17452:
        /* <DEDUP_REMOVED lines=22> */
.L_x_17435:
        /* <DEDUP_REMOVED lines=16> */
.L_x_17463:
[----:B------:R-:W-:Y:S05]  /*c6c0*/  EXIT ;  /* 0x000000000000794d */ /* 0x000fea0003800000 */
.L_x_17462:
[----:B------:R-:W-:-:S04]  /*c6d0*/  LOP3.LUT R5, R5, 0xffff, RZ, 0xc0, !PT ;  /* 0x0000ffff05057812 */ /* 0x000fc800078ec0ff */
[----:B------:R-:W-:-:S05]  /*c6e0*/  PRMT R5, R5, 0x8880, RZ ;  /* 0x0000888005057816 */ /* 0x000fca00000000ff */
[----:B------:R-:W-:-:S05]  /*c6f0*/  IMAD.MOV.U32 R2, RZ, RZ, R5 ;  /* 0x000000ffff027224 */ /* 0x000fca00078e0005 */
[----:B------:R-:W-:-:S05]  /*c700*/  SHF.R.S32.HI R3, RZ, 0x1f, R2 ;  /* 0x0000001fff037819 */ /* 0x000fca0000011402 */
[----:B------:R-:W-:Y:S01]  /*c710*/  STG.E.64 desc[UR36][R16.64], R2 ;  /* 0x0000000210007986 */ /* 0x000fe2000c101b24 */
[----:B------:R-:W-:Y:S05]  /*c720*/  EXIT ;  /* 0x000000000000794d */ /* 0x000fea0003800000 */
.L_x_17461:
[----:B------:R-:W-:-:S05]  /*c730*/  PRMT R3, R5, 0x8880, RZ ;  /* 0x0000888005037816 */ /* 0x000fca00000000ff */
[----:B------:R-:W-:Y:S01]  /*c740*/  STG.E desc[UR36][R16.64], R3 ;  /* 0x0000000310007986 */ /* 0x000fe2000c101924 */
[----:B------:R-:W-:Y:S05]  /*c750*/  EXIT ;  /* 0x000000000000794d */ /* 0x000fea0003800000 */
.L_x_17464:
        /* <DEDUP_REMOVED lines=10> */
.L_x_32190:


//--------------------- .text._ZN2at6native27unrolled_elementwise_kernelINS0_13BUnaryFunctorIaaaZZZNS0_21heaviside_kernel_cudaERNS_18TensorIteratorBaseEENKUlvE_clEvENKUlvE0_clEvEUlaaE_EESt5arrayIPcLm2EELi4E23TrivialOffsetCalculatorILi1EjESD_NS0_6memory12LoadWithCastILi1EEENSE_13StoreWithCastILi1EEEEEviT_T0_T2_T3_T4_T5_ --------------------------
	.section	.text._ZN2at6native27unrolled_elementwise_kernelINS0_13BUnaryFunctorIaaaZZZNS0_21heaviside_kernel_cudaERNS_18TensorIteratorBaseEENKUlvE_clEvENKUlvE0_clEvEUlaaE_EESt5arrayIPcLm2EELi4E23TrivialOffsetCalculatorILi1EjESD_NS0_6memory12LoadWithCastILi1EEENSE_13StoreWithCastILi1EEEEEviT_T0_T2_T3_T4_T5_,"ax",@progbits
	.align	128
        .global         _ZN2at6native27unrolled_elementwise_kernelINS0_13BUnaryFunctorIaaaZZZNS0_21heaviside_kernel_cudaERNS_18TensorIteratorBaseEENKUlvE_clEvENKUlvE0_clEvEUlaaE_EESt5arrayIPcLm2EELi4E23TrivialOffsetCalculatorILi1EjESD_NS0_6memory12LoadWithCastILi1EEENSE_13StoreWithCastILi1EEEEEviT_T0_T2_T3_T4_T5_
        .type           _ZN2at6native27unrolled_elementwise_kernelINS0_13BUnaryFunctorIaaaZZZNS0_21heaviside_kernel_cudaERNS_18TensorIteratorBaseEENKUlvE_clEvENKUlvE0_clEvEUlaaE_EESt5arrayIPcLm2EELi4E23TrivialOffsetCalculatorILi1EjESD_NS0_6memory12LoadWithCastILi1EEENSE_13StoreWithCastILi1EEEEEviT_T0_T2_T3_T4_T5_,@function
        .size           _ZN2at6native27unrolled_elementwise_kernelINS0_13BUnaryFunctorIaaaZZZNS0_21heaviside_kernel_cudaERNS_18TensorIteratorBaseEENKUlvE_clEvENKUlvE0_clEvEUlaaE_EESt5arrayIPcLm2EELi4E23TrivialOffsetCalculatorILi1EjESD_NS0_6memory12LoadWithCastILi1EEENSE_13StoreWithCastILi1EEEEEviT_T0_T2_T3_T4_T5_,(.L_x_32191 - _ZN2at6native27unrolled_elementwise_kernelINS0_13BUnaryFunctorIaaaZZZNS0_21heaviside_kernel_cudaERNS_18TensorIteratorBaseEENKUlvE_clEvENKUlvE0_clEvEUlaaE_EESt5arrayIPcLm2EELi4E23TrivialOffsetCalculatorILi1EjESD_NS0_6memory12LoadWithCastILi1EEENSE_13StoreWithCastILi1EEEEEviT_T0_T2_T3_T4_T5_)
        .other          _ZN2at6native27unrolled_elementwise_kernelINS0_13BUnaryFunctorIaaaZZZNS0_21heaviside_kernel_cudaERNS_18TensorIteratorBaseEENKUlvE_clEvENKUlvE0_clEvEUlaaE_EESt5arrayIPcLm2EELi4E23TrivialOffsetCalculatorILi1EjESD_NS0_6memory12LoadWithCastILi1EEENSE_13StoreWithCastILi1EEEEEviT_T0_T2_T3_T4_T5_,@"STO_CUDA_ENTRY STV_DEFAULT"
_ZN2at6native27unrolled_elementwise_kernelINS0_13BUnaryFunctorIaaaZZZNS0_21heaviside_kernel_cudaERNS_18TensorIteratorBaseEENKUlvE_clEvENKUlvE0_clEvEUlaaE_EESt5arrayIPcLm2EELi4E23TrivialOffsetCalculatorILi1EjESD_NS0_6memory12LoadWithCastILi1EEENSE_13StoreWithCastILi1EEEEEviT_T0_T2_T3_T4_T5_:
.text._ZN2at6native27unrolled_elementwise_kernelINS0_13BUnaryFunctorIaaaZZZNS0_21heaviside_kernel_cudaERNS_18TensorIteratorBaseEENKUlvE_clEvENKUlvE0_clEvEUlaaE_EESt5arrayIPcLm2EELi4E23TrivialOffsetCalculatorILi1EjESD_NS0_6memory12LoadWithCastILi1EEENSE_13StoreWithCastILi1EEEEEviT_T0_T2_T3_T4_T5_:
        /* <DEDUP_REMOVED lines=31> */
.L_x_17470:
[----:B------:R3:W5:Y:S01]  /*01f0*/  LDG.E.U8 R18, desc[UR36][R2.64] ;  /* 0x0000002402127981 */ /* 0x000762000c1e1100 */
[----:B------:R-:W-:Y:S05]  /*0200*/  BRA `(.L_x_17472) ;  /* 0x0000000c00587947 */ /* 0x000fea0003800000 */
.L_x_17469:
        /* <DEDUP_REMOVED lines=8> */
.L_x_17474:
[----:B------:R1:W5:Y:S01]  /*0290*/  LDG.E.U8 R18, desc[UR36][R2.64] ;  /* 0x0000002402127981 */ /* 0x000362000c1e1100 */
[----:B------:R-:W-:Y:S05]  /*02a0*/  BRA `(.L_x_17472) ;  /* 0x0000000c00307947 */ /* 0x000fea0003800000 */
.L_x_17473:
[----:B------:R2:W5:Y:S01]  /*02b0*/  LDG.E.U16 R18, desc[UR36][R2.64] ;  /* 0x0000002402127981 */ /* 0x000562000c1e1500 */
[----:B------:R-:W-:Y:S05]  /*02c0*/  BRA `(.L_x_17472) ;  /* 0x0000000c00287947 */ /* 0x000fea0003800000 */
.L_x_17468:
        /* <DEDUP_REMOVED lines=9> */
.L_x_17476:
[----:B------:R-:W2:Y:S02]  /*0360*/  LDG.E.U16 R0, desc[UR36][R2.64] ;  /* 0x0000002402007981 */ /* 0x000ea4000c1e1500 */
[----:B--2---:R-:W-:-:S06]  /*0370*/  HADD2.F32 R0, -RZ, R0.H0_H0 ;  /* 0x20000000ff007230 */ /* 0x004fcc0000004100 */
[----:B------:R-:W0:Y:S02]  /*0380*/  F2I.FTZ.TRUNC.NTZ R0, R0 ;  /* 0x0000000000007305 */ /* 0x000e24000021f100 */
[----:B0-----:R-:W-:Y:S01]  /*0390*/  PRMT R18, R0, 0x7610, R18 ;  /* 0x0000761000127816 */ /* 0x001fe20000000012 */
[----:B------:R-:W-:Y:S06]  /*03a0*/  BRA `(.L_x_17472) ;  /* 0x0000000800f07947 */ /* 0x000fec0003800000 */
.L_x_17475:
        /* <DEDUP_REMOVED lines=9> */
.L_x_17478:
[----:B------:R-:W2:Y:S02]  /*0440*/  LDG.E.U16 R2, desc[UR36][R2.64] ;  /* 0x0000002402027981 */ /* 0x000ea4000c1e1500 */
[----:B--2---:R-:W-:-:S06]  /*0450*/  HADD2.F32 R0, -RZ, R2.H0_H0 ;  /* 0x20000002ff007230 */ /* 0x004fcc0000004100 */
[----:B------:R-:W0:Y:S02]  /*0460*/  F2I.FTZ.TRUNC.NTZ R0, R0 ;  /* 0x0000000000007305 */ /* 0x000e24000021f100 */
[----:B0-----:R-:W-:Y:S01]  /*0470*/  PRMT R18, R0, 0x7610, R18 ;  /* 0x0000761000127816 */ /* 0x001fe20000000012 */
[----:B------:R-:W-:Y:S06]  /*0480*/  BRA `(.L_x_17472) ;  /* 0x0000000800b87947 */ /* 0x000fec0003800000 */
.L_x_17477:
[----:B------:R-:W2:Y:S02]  /*0490*/  LDG.E.64 R2, desc[UR36][R2.64] ;  /* 0x0000002402027981 */ /* 0x000ea4000c1e1b00 */
[----:B--2---:R0:W1:Y:S01]  /*04a0*/  F2I.F64.TRUNC R18, R2 ;  /* 0x0000000200127311 */ /* 0x004062000030d100 */
[----:B------:R-:W-:Y:S05]  /*04b0*/  BRA `(.L_x_17472) ;  /* 0x0000000800ac7947 */ /* 0x000fea0003800000 */
.L_x_17467:
        /* <DEDUP_REMOVED lines=12> */
.L_x_17481:
[----:B------:R-:W2:Y:S02]  /*0580*/  LDG.E.64 R2, desc[UR36][R2.64] ;  /* 0x0000002402027981 */ /* 0x000ea4000c1e1b00 */
[----:B--2---:R0:W1:Y:S01]  /*0590*/  F2I.F64.TRUNC R18, R2 ;  /* 0x0000000200127311 */ /* 0x004062000030d100 */
[----:B------:R-:W-:Y:S05]  /*05a0*/  BRA `(.L_x_17472) ;  /* 0x0000000800707947 */ /* 0x000fea0003800000 */
.L_x_17480:
        /* <DEDUP_REMOVED lines=28> */
.L_x_17483:
        /* <DEDUP_REMOVED lines=16> */
.L_x_17482:
[----:B------:R-:W2:Y:S02]  /*0870*/  LDG.E.U16 R0, desc[UR36][R2.64] ;  /* 0x0000002402007981 */ /* 0x000ea4000c1e1500 */
[----:B--2---:R-:W-:-:S06]  /*0880*/  IMAD.U32 R0, R0, 0x10000, RZ ;  /* 0x0001000000007824 */ /* 0x004fcc00078e00ff */
[----:B------:R-:W0:Y:S02]  /*0890*/  F2I.FTZ.TRUNC.NTZ R0, R0 ;  /* 0x0000000000007305 */ /* 0x000e24000021f100 */
[----:B0-----:R-:W-:Y:S01]  /*08a0*/  PRMT R18, R0, 0x7610, R18 ;  /* 0x0000761000127816 */ /* 0x001fe20000000012 */
[----:B------:R-:W-:Y:S06]  /*08b0*/  BRA `(.L_x_17472) ;  /* 0x0000000400ac7947 */ /* 0x000fec0003800000 */
.L_x_17479:
        /* <DEDUP_REMOVED lines=10> */
.L_x_17486:
        /* <DEDUP_REMOVED lines=21> */
.L_x_17490:
[----:B------:R-:W-:Y:S05]  /*0ab0*/  BSYNC B1 ;  /* 0x0000000000017941 */ /* 0x000fea0003800000 */
.L_x_17489:
[----:B------:R-:W-:Y:S01]  /*0ac0*/  LEA R3, R0, 0x3b800000, 0x17 ;  /* 0x3b80000000037811 */ /* 0x000fe200078eb8ff */
[----:B------:R-:W-:-:S05]  /*0ad0*/  IMAD.SHL.U32 R0, R2, 0x100000, RZ ;  /* 0x0010000002007824 */ /* 0x000fca00078e00ff */
[----:B------:R-:W-:-:S07]  /*0ae0*/  LOP3.LUT R0, R3, R0, R4, 0xfe, !PT ;  /* 0x0000000003007212 */ /* 0x000fce00078efe04 */
.L_x_17488:
[----:B------:R-:W-:Y:S05]  /*0af0*/  BSYNC B0 ;  /* 0x0000000000007941 */ /* 0x000fea0003800000 */
.L_x_17487:
[----:B------:R-:W0:Y:S02]  /*0b00*/  F2I.FTZ.TRUNC.NTZ R0, R0 ;  /* 0x0000000000007305 */ /* 0x000e24000021f100 */
[----:B0-----:R-:W-:Y:S01]  /*0b10*/  PRMT R18, R0, 0x7610, R18 ;  /* 0x0000761000127816 */ /* 0x001fe20000000012 */
[----:B------:R-:W-:Y:S06]  /*0b20*/  BRA `(.L_x_17472) ;  /* 0x0000000400107947 */ /* 0x000fec0003800000 */
.L_x_17485:
        /* <DEDUP_REMOVED lines=21> */
.L_x_17494:
[----:B------:R-:W-:Y:S05]  /*0c80*/  BSYNC B1 ;  /* 0x0000000000017941 */ /* 0x000fea0003800000 */
.L_x_17493:
[----:B------:R-:W-:Y:S01]  /*0c90*/  LEA R3, R0, 0x37800000, 0x17 ;  /* 0x3780000000037811 */ /* 0x000fe200078eb8ff */
[----:B------:R-:W-:-:S05]  /*0ca0*/  IMAD.SHL.U32 R0, R2, 0x200000, RZ ;  /* 0x0020000002007824 */ /* 0x000fca00078e00ff */
[----:B------:R-:W-:-:S07]  /*0cb0*/  LOP3.LUT R0, R3, R0, R4, 0xfe, !PT ;  /* 0x0000000003007212 */ /* 0x000fce00078efe04 */
.L_x_17492:
[----:B------:R-:W-:Y:S05]  /*0cc0*/  BSYNC B0 ;  /* 0x0000000000007941 */ /* 0x000fea0003800000 */
.L_x_17491:
[----:B------:R-:W0:Y:S02]  /*0cd0*/  F2I.FTZ.TRUNC.NTZ R0, R0 ;  /* 0x0000000000007305 */ /* 0x000e24000021f100 */
[----:B0-----:R-:W-:Y:S01]  /*0ce0*/  PRMT R18, R0, 0x7610, R18 ;  /* 0x0000761000127816 */ /* 0x001fe20000000012 */
[----:B------:R-:W-:Y:S06]  /*0cf0*/  BRA `(.L_x_17472) ;  /* 0x00000000009c7947 */ /* 0x000fec0003800000 */
.L_x_17484:
        /* <DEDUP_REMOVED lines=14> */
.L_x_17498:
[----:B------:R-:W-:Y:S05]  /*0de0*/  BSYNC B0 ;  /* 0x0000000000007941 */ /* 0x000fea0003800000 */
.L_x_17497:
[----:B------:R-:W0:Y:S02]  /*0df0*/  F2I.FTZ.TRUNC.NTZ R0, R0 ;  /* 0x0000000000007305 */ /* 0x000e24000021f100 */
[----:B0-----:R-:W-:Y:S01]  /*0e00*/  PRMT R18, R0, 0x7610, R18 ;  /* 0x0000761000127816 */ /* 0x001fe20000000012 */
[----:B------:R-:W-:Y:S06]  /*0e10*/  BRA `(.L_x_17472) ;  /* 0x0000000000547947 */ /* 0x000fec0003800000 */
.L_x_17471:
        /* <DEDUP_REMOVED lines=16> */
.L_x_17499:
[----:B------:R-:W-:Y:S01]  /*0f20*/  PRMT R18, RZ, 0x7610, R18 ;  /* 0x00007610ff127816 */ /* 0x000fe20000000012 */
[----:B------:R-:W-:Y:S06]  /*0f30*/  BRA `(.L_x_17472) ;  /* 0x00000000000c7947 */ /* 0x000fec0003800000 */
.L_x_17496:
[----:B------:R0:W5:Y:S01]  /*0f40*/  LDG.E.U8 R18, desc[UR36][R2.64] ;  /* 0x0000002402127981 */ /* 0x000162000c1e1100 */
[----:B------:R-:W-:Y:S05]  /*0f50*/  BRA `(.L_x_17472) ;  /* 0x0000000000047947 */ /* 0x000fea0003800000 */
.L_x_17495:
[----:B------:R0:W5:Y:S02]  /*0f60*/  LDG.E.U8 R18, desc[UR36][R2.64] ;  /* 0x0000002402127981 */ /* 0x000164000c1e1100 */
.L_x_17472:
[----:B------:R-:W2:Y:S02]  /*0f70*/  S2R R25, SR_TID.X ;  /* 0x0000000000197919 */ /* 0x000ea40000002100 */
[----:B--2---:R-:W-:-:S07]  /*0f80*/  VIADD R25, R25, 0x80 ;  /* 0x0000008019197836 */ /* 0x004fce0000000000 */
.L_x_17466:
[----:B------:R-:W-:Y:S05]  /*0f90*/  BSYNC B6 ;  /* 0x0000000000067941 */ /* 0x000fea0003800000 */
.L_x_17465:
        /* <DEDUP_REMOVED lines=23> */
.L_x_17505:
[----:B------:R0:W5:Y:S01]  /*1110*/  LDG.E.U8 R17, desc[UR36][R2.64] ;  /* 0x0000002402117981 */ /* 0x000162000c1e1100 */
[----:B------:R-:W-:Y:S05]  /*1120*/  BRA `(.L_x_17507) ;  /* 0x0000000c00547947 */ /* 0x000fea0003800000 */
.L_x_17504:
        /* <DEDUP_REMOVED lines=8> */
.L_x_17509:
[----:B------:R0:W5:Y:S01]  /*11b0*/  LDG.E.U8 R17, desc[UR36][R2.64] ;  /* 0x0000002402117981 */ /* 0x000162000c1e1100 */
[----:B------:R-:W-:Y:S05]  /*11c0*/  BRA `(.L_x_17507) ;  /* 0x0000000c002c7947 */ /* 0x000fea0003800000 */
.L_x_17508:
[----:B------:R0:W5:Y:S01]  /*11d0*/  LDG.E.U16 R17, desc[UR36][R2.64] ;  /* 0x0000002402117981 */ /* 0x000162000c1e1500 */
[----:B------:R-:W-:Y:S05]  /*11e0*/  BRA `(.L_x_17507) ;  /* 0x0000000c00247947 */ /* 0x000fea0003800000 */
.L_x_17503:
        /* <DEDUP_REMOVED lines=9> */
.L_x_17511:
[----:B------:R-:W2:Y:S02]  /*1280*/  LDG.E.U16 R0, desc[UR36][R2.64] ;  /* 0x0000002402007981 */ /* 0x000ea4000c1e1500 */
[----:B--2---:R-:W-:-:S06]  /*1290*/  HADD2.F32 R0, -RZ, R0.H0_H0 ;  /* 0x20000000ff007230 */ /* 0x004fcc0000004100 */
[----:B------:R-:W0:Y:S02]  /*12a0*/  F2I.FTZ.TRUNC.NTZ R0, R0 ;  /* 0x0000000000007305 */ /* 0x000e24000021f100 */
[----:B0-----:R-:W-:Y:S01]  /*12b0*/  PRMT R17, R0, 0x7610, R17 ;  /* 0x0000761000117816 */ /* 0x001fe20000000011 */
[----:B------:R-:W-:Y:S06]  /*12c0*/  BRA `(.L_x_17507) ;  /* 0x0000000800ec7947 */ /* 0x000fec0003800000 */
.L_x_17510:
        /* <DEDUP_REMOVED lines=9> */
.L_x_17513:
[----:B------:R-:W2:Y:S02]  /*1360*/  LDG.E.U16 R2, desc[UR36][R2.64] ;  /* 0x0000002402027981 */ /* 0x000ea4000c1e1500 */
[----:B--2---:R-:W-:-:S06]  /*1370*/  HADD2.F32 R0, -RZ, R2.H0_H0 ;  /* 0x20000002ff007230 */ /* 0x004fcc0000004100 */
[----:B------:R-:W0:Y:S02]  /*1380*/  F2I.FTZ.TRUNC.NTZ R0, R0 ;  /* 0x0000000000007305 */ /* 0x000e24000021f100 */
[----:B0-----:R-:W-:Y:S01]  /*1390*/  PRMT R17, R0, 0x7610, R17 ;  /* 0x0000761000117816 */ /* 0x001fe20000000011 */
[----:B------:R-:W-:Y:S06]  /*13a0*/  BRA `(.L_x_17507) ;  /* 0x0000000800b47947 */ /* 0x000fec0003800000 */
.L_x_17512:
[----:B------:R-:W2:Y:S02]  /*13b0*/  LDG.E.64 R2, desc[UR36][R2.64] ;  /* 0x0000002402027981 */ /* 0x000ea4000c1e1b00 */
[----:B--2---:R0:W1:Y:S01]  /*13c0*/  F2I.F64.TRUNC R17, R2 ;  /* 0x0000000200117311 */ /* 0x004062000030d100 */
[----:B------:R-:W-:Y:S05]  /*13d0*/  BRA `(.L_x_17507) ;  /* 0x0000000800a87947 */ /* 0x000fea0003800000 */
.L_x_17502:
        /* <DEDUP_REMOVED lines=12> */
.L_x_17516:
[----:B------:R-:W2:Y:S02]  /*14a0*/  LDG.E.64 R2, desc[UR36][R2.64] ;  /* 0x0000002402027981 */ /* 0x000ea4000c1e1b00 */
[----:B--2---:R0:W1:Y:S01]  /*14b0*/  F2I.F64.TRUNC R17, R2 ;  /* 0x0000000200117311 */ /* 0x004062000030d100 */
[----:B------:R-:W-:Y:S05]  /*14c0*/  BRA `(.L_x_17507) ;  /* 0x00000008006c7947 */ /* 0x000fea0003800000 */
.L_x_17515:
        /* <DEDUP_REMOVED lines=28> */
.L_x_17518:
        /* <DEDUP_REMOVED lines=15> */
.L_x_17517:
[----:B------:R-:W2:Y:S02]  /*1780*/  LDG.E.U16 R0, desc[UR36][R2.64] ;  /* 0x0000002402007981 */ /* 0x000ea4000c1e1500 */
[----:B--2---:R-:W-:-:S06]  /*1790*/  IMAD.U32 R0, R0, 0x10000, RZ ;  /* 0x0001000000007824 */ /* 0x004fcc00078e00ff */
[----:B------:R-:W0:Y:S02]  /*17a0*/  F2I.FTZ.TRUNC.NTZ R0, R0 ;  /* 0x0000000000007305 */ /* 0x000e24000021f100 */
[----:B0-----:R-:W-:Y:S01]  /*17b0*/  PRMT R17, R0, 0x7610, R17 ;  /* 0x0000761000117816 */ /* 0x001fe20000000011 */
[----:B------:R-:W-:Y:S06]  /*17c0*/  BRA `(.L_x_17507) ;  /* 0x0000000400ac7947 */ /* 0x000fec0003800000 */
.L_x_17514:
        /* <DEDUP_REMOVED lines=10> */
.L_x_17521:
        /* <DEDUP_REMOVED lines=21> */
.L_x_17525:
[----:B------:R-:W-:Y:S05]  /*19c0*/  BSYNC B1 ;  /* 0x0000000000017941 */ /* 0x000fea0003800000 */
.L_x_17524:
[----:B------:R-:W-:Y:S01]  /*19d0*/  LEA R3, R0, 0x3b800000, 0x17 ;  /* 0x3b80000000037811 */ /* 0x000fe200078eb8ff */
[----:B------:R-:W-:-:S05]  /*19e0*/  IMAD.SHL.U32 R0, R2, 0x100000, RZ ;  /* 0x0010000002007824 */ /* 0x000fca00078e00ff */
[----:B------:R-:W-:-:S07]  /*19f0*/  LOP3.LUT R0, R3, R0, R4, 0xfe, !PT ;  /* 0x0000000003007212 */ /* 0x000fce00078efe04 */
.L_x_17523:
[----:B------:R-:W-:Y:S05]  /*1a00*/  BSYNC B0 ;  /* 0x0000000000007941 */ /* 0x000fea0003800000 */
.L_x_17522:
[----:B------:R-:W0:Y:S02]  /*1a10*/  F2I.FTZ.TRUNC.NTZ R0, R0 ;  /* 0x0000000000007305 */ /* 0x000e24000021f100 */
[----:B0-----:R-:W-:Y:S01]  /*1a20*/  PRMT R17, R0, 0x7610, R17 ;  /* 0x0000761000117816 */ /* 0x001fe20000000011 */
[----:B------:R-:W-:Y:S06]  /*1a30*/  BRA `(.L_x_17507) ;  /* 0x0000000400107947 */ /* 0x000fec0003800000 */
.L_x_17520:
        /* <DEDUP_REMOVED lines=21> */
.L_x_17529:
[----:B------:R-:W-:Y:S05]  /*1b90*/  BSYNC B1 ;  /* 0x0000000000017941 */ /* 0x000fea0003800000 */
.L_x_17528:
[----:B------:R-:W-:Y:S01]  /*1ba0*/  LEA R3, R0, 0x37800000, 0x17 ;  /* 0x3780000000037811 */ /* 0x000fe200078eb8ff */
[----:B------:R-:W-:-:S05]  /*1bb0*/  IMAD.SHL.U32 R0, R2, 0x200000, RZ ;  /* 0x0020000002007824 */ /* 0x000fca00078e00ff */
[----:B------:R-:W-:-:S07]  /*1bc0*/  LOP3.LUT R0, R3, R0, R4, 0xfe, !PT ;  /* 0x0000000003007212 */ /* 0x000fce00078efe04 */
.L_x_17527:
[----:B------:R-:W-:Y:S05]  /*1bd0*/  BSYNC B0 ;  /* 0x0000000000007941 */ /* 0x000fea0003800000 */
.L_x_17526:
[----:B------:R-:W0:Y:S02]  /*1be0*/  F2I.FTZ.TRUNC.NTZ R0, R0 ;  /* 0x0000000000007305 */ /* 0x000e24000021f100 */
[----:B0-----:R-:W-:Y:S01]  /*1bf0*/  PRMT R17, R0, 0x7610, R17 ;  /* 0x0000761000117816 */ /* 0x001fe20000000011 */
[----:B------:R-:W-:Y:S06]  /*1c00*/  BRA `(.L_x_17507) ;  /* 0x00000000009c7947 */ /* 0x000fec0003800000 */
.L_x_17519:
        /* <DEDUP_REMOVED lines=14> */
.L_x_17533:
[----:B------:R-:W-:Y:S05]  /*1cf0*/  BSYNC B0 ;  /* 0x0000000000007941 */ /* 0x000fea0003800000 */
.L_x_17532:
[----:B------:R-:W0:Y:S02]  /*1d00*/  F2I.FTZ.TRUNC.NTZ R0, R0 ;  /* 0x0000000000007305 */ /* 0x000e24000021f100 */
[----:B0-----:R-:W-:Y:S01]  /*1d10*/  PRMT R17, R0, 0x7610, R17 ;  /* 0x0000761000117816 */ /* 0x001fe20000000011 */
[----:B------:R-:W-:Y:S06]  /*1d20*/  BRA `(.L_x_17507) ;  /* 0x0000000000547947 */ /* 0x000fec0003800000 */
.L_x_17506:
        /* <DEDUP_REMOVED lines=16> */
.L_x_17534:
[----:B------:R-:W-:Y:S01]  /*1e30*/  PRMT R17, RZ, 0x7610, R17 ;  /* 0x00007610ff117816 */ /* 0x000fe20000000011 */
[----:B------:R-:W-:Y:S06]  /*1e40*/  BRA `(.L_x_17507) ;  /* 0x00000000000c7947 */ /* 0x000fec0003800000 */
.L_x_17531:
[----:B------:R3:W5:Y:S01]  /*1e50*/  LDG.E.U8 R17, desc[UR36][R2.64] ;  /* 0x0000002402117981 */ /* 0x000762000c1e1100 */
[----:B------:R-:W-:Y:S05]  /*1e60*/  BRA `(.L_x_17507) ;  /* 0x0000000000047947 */ /* 0x000fea0003800000 */
.L_x_17530:
[----:B------:R2:W5:Y:S02]  /*1e70*/  LDG.E.U8 R17, desc[UR36][R2.64] ;  /* 0x0000002402117981 */ /* 0x000564000c1e1100 */
.L_x_17507:
[----:B------:R-:W-:-:S07]  /*1e80*/  VIADD R25, R25, 0x80 ;  /* 0x0000008019197836 */ /* 0x000fce0000000000 */
.L_x_17501:
[----:B------:R-:W-:Y:S05]  /*1e90*/  BSYNC B6 ;  /* 0x0000000000067941 */ /* 0x000fea0003800000 */
.L_x_17500:
        /* <DEDUP_REMOVED lines=25> */
.L_x_17540:
[----:B------:R0:W5:Y:S01]  /*2030*/  LDG.E.U8 R24, desc[UR36][R2.64] ;  /* 0x0000002402187981 */ /* 0x000162000c1e1100 */
[----:B------:R-:W-:Y:S05]  /*2040*/  BRA `(.L_x_17542) ;  /* 0x0000000c00547947 */ /* 0x000fea0003800000 */
.L_x_17539:
        /* <DEDUP_REMOVED lines=8> */
.L_x_17544:
[----:B------:R0:W5:Y:S01]  /*20d0*/  LDG.E.U8 R24, desc[UR36][R2.64] ;  /* 0x0000002402187981 */ /* 0x000162000c1e1100 */
[----:B------:R-:W-:Y:S05]  /*20e0*/  BRA `(.L_x_17542) ;  /* 0x0000000c002c7947 */ /* 0x000fea0003800000 */
.L_x_17543:
[----:B------:R0:W5:Y:S01]  /*20f0*/  LDG.E.U16 R24, desc[UR36][R2.64] ;  /* 0x0000002402187981 */ /* 0x000162000c1e1500 */
[----:B------:R-:W-:Y:S05]  /*2100*/  BRA `(.L_x_17542) ;  /* 0x0000000c00247947 */ /* 0x000fea0003800000 */
.L_x_17538:
        /* <DEDUP_REMOVED lines=9> */
.L_x_17546:
[----:B------:R-:W2:Y:S02]  /*21a0*/  LDG.E.U16 R0, desc[UR36][R2.64] ;  /* 0x0000002402007981 */ /* 0x000ea4000c1e1500 */
[----:B--2---:R-:W-:-:S06]  /*21b0*/  HADD2.F32 R0, -RZ, R0.H0_H0 ;  /* 0x20000000ff007230 */ /* 0x004fcc0000004100 */
[----:B------:R-:W0:Y:S02]  /*21c0*/  F2I.FTZ.TRUNC.NTZ R0, R0 ;  /* 0x0000000000007305 */ /* 0x000e24000021f100 */
[----:B0-----:R-:W-:Y:S01]  /*21d0*/  PRMT R24, R0, 0x7610, R24 ;  /* 0x0000761000187816 */ /* 0x001fe20000000018 */
[----:B------:R-:W-:Y:S06]  /*21e0*/  BRA `(.L_x_17542) ;  /* 0x0000000800ec7947 */ /* 0x000fec0003800000 */
.L_x_17545:
        /* <DEDUP_REMOVED lines=9> */
.L_x_17548:
[----:B------:R-:W2:Y:S02]  /*2280*/  LDG.E.U16 R2, desc[UR36][R2.64] ;  /* 0x0000002402027981 */ /* 0x000ea4000c1e1500 */
[----:B--2---:R-:W-:-:S06]  /*2290*/  HADD2.F32 R0, -RZ, R2.H0_H0 ;  /* 0x20000002ff007230 */ /* 0x004fcc0000004100 */
[----:B------:R-:W0:Y:S02]  /*22a0*/  F2I.FTZ.TRUNC.NTZ R0, R0 ;  /* 0x0000000000007305 */ /* 0x000e24000021f100 */
[----:B0-----:R-:W-:Y:S01]  /*22b0*/  PRMT R24, R0, 0x7610, R24 ;  /* 0x0000761000187816 */ /* 0x001fe20000000018 */
[----:B------:R-:W-:Y:S06]  /*22c0*/  BRA `(.L_x_17542) ;  /* 0x0000000800b47947 */ /* 0x000fec0003800000 */
.L_x_17547:
[----:B------:R-:W2:Y:S02]  /*22d0*/  LDG.E.64 R2, desc[UR36][R2.64] ;  /* 0x0000002402027981 */ /* 0x000ea4000c1e1b00 */
[----:B--2---:R0:W1:Y:S01]  /*22e0*/  F2I.F64.TRUNC R24, R2 ;  /* 0x0000000200187311 */ /* 0x004062000030d100 */
[----:B------:R-:W-:Y:S05]  /*22f0*/  BRA `(.L_x_17542) ;  /* 0x0000000800a87947 */ /* 0x000fea0003800000 */
.L_x_17537:
        /* <DEDUP_REMOVED lines=12> */
.L_x_17551:
[----:B------:R-:W2:Y:S02]  /*23c0*/  LDG.E.64 R2, desc[UR36][R2.64] ;  /* 0x0000002402027981 */ /* 0x000ea4000c1e1b00 */
[----:B--2---:R3:W4:Y:S01]  /*23d0*/  F2I.F64.TRUNC R24, R2 ;  /* 0x0000000200187311 */ /* 0x004722000030d100 */
[----:B------:R-:W-:Y:S05]  /*23e0*/  BRA `(.L_x_17542) ;  /* 0x00000008006c7947 */ /* 0x000fea0003800000 */
.L_x_17550:
        /* <DEDUP_REMOVED lines=28> */
.L_x_17553:
        /* <DEDUP_REMOVED lines=15> */
.L_x_17552:
[----:B------:R-:W2:Y:S02]  /*26a0*/  LDG.E.U16 R0, desc[UR36][R2.64] ;  /* 0x0000002402007981 */ /* 0x000ea4000c1e1500 */
[----:B--2---:R-:W-:-:S06]  /*26b0*/  IMAD.U32 R0, R0, 0x10000, RZ ;  /* 0x0001000000007824 */ /* 0x004fcc00078e00ff */
[----:B------:R-:W0:Y:S02]  /*26c0*/  F2I.FTZ.TRUNC.NTZ R0, R0 ;  /* 0x0000000000007305 */ /* 0x000e24000021f100 */
[----:B0-----:R-:W-:Y:S01]  /*26d0*/  PRMT R24, R0, 0x7610, R24 ;  /* 0x0000761000187816 */ /* 0x001fe20000000018 */
[----:B------:R-:W-:Y:S06]  /*26e0*/  BRA `(.L_x_17542) ;  /* 0x0000000400ac7947 */ /* 0x000fec0003800000 */
.L_x_17549:
        /* <DEDUP_REMOVED lines=10> */
.L_x_17556:
        /* <DEDUP_REMOVED lines=21> */
.L_x_17560:
[----:B------:R-:W-:Y:S05]  /*28e0*/  BSYNC B1 ;  /* 0x0000000000017941 */ /* 0x000fea0003800000 */
.L_x_17559:
[----:B------:R-:W-:Y:S01]  /*28f0*/  LEA R3, R0, 0x3b800000, 0x17 ;  /* 0x3b80000000037811 */ /* 0x000fe200078eb8ff */
[----:B------:R-:W-:-:S05]  /*2900*/  IMAD.SHL.U32 R0, R2, 0x100000, RZ ;  /* 0x0010000002007824 */ /* 0x000fca00078e00ff */
[----:B------:R-:W-:-:S07]  /*2910*/  LOP3.LUT R0, R3, R0, R4, 0xfe, !PT ;  /* 0x0000000003007212 */ /* 0x000fce00078efe04 */
.L_x_17558:
[----:B------:R-:W-:Y:S05]  /*2920*/  BSYNC B0 ;  /* 0x0000000000007941 */ /* 0x000fea0003800000 */
.L_x_17557:
[----:B------:R-:W0:Y:S02]  /*2930*/  F2I.FTZ.TRUNC.NTZ R0, R0 ;  /* 0x0000000000007305 */ /* 0x000e24000021f100 */
[----:B0-----:R-:W-:Y:S01]  /*2940*/  PRMT R24, R0, 0x7610, R24 ;  /* 0x0000761000187816 */ /* 0x001fe20000000018 */
[----:B------:R-:W-:Y:S06]  /*2950*/  BRA `(.L_x_17542) ;  /* 0x0000000400107947 */ /* 0x000fec0003800000 */
.L_x_17555:
        /* <DEDUP_REMOVED lines=21> */
.L_x_17564:
[----:B------:R-:W-:Y:S05]  /*2ab0*/  BSYNC B1 ;  /* 0x0000000000017941 */ /* 0x000fea0003800000 */
.L_x_17563:
[----:B------:R-:W-:Y:S01]  /*2ac0*/  LEA R3, R0, 0x37800000, 0x17 ;  /* 0x3780000000037811 */ /* 0x000fe200078eb8ff */
[----:B------:R-:W-:-:S05]  /*2ad0*/  IMAD.SHL.U32 R0, R2, 0x200000, RZ ;  /* 0x0020000002007824 */ /* 0x000fca00078e00ff */
[----:B------:R-:W-:-:S07]  /*2ae0*/  LOP3.LUT R0, R3, R0, R4, 0xfe, !PT ;  /* 0x0000000003007212 */ /* 0x000fce00078efe04 */
.L_x_17562:
[----:B------:R-:W-:Y:S05]  /*2af0*/  BSYNC B0 ;  /* 0x0000000000007941 */ /* 0x000fea0003800000 */
.L_x_17561:
[----:B------:R-:W0:Y:S02]  /*2b00*/  F2I.FTZ.TRUNC.NTZ R0, R0 ;  /* 0x0000000000007305 */ /* 0x000e24000021f100 */
[----:B0-----:R-:W-:Y:S01]  /*2b10*/  PRMT R24, R0, 0x7610, R24 ;  /* 0x0000761000187816 */ /* 0x001fe20000000018 */
[----:B------:R-:W-:Y:S06]  /*2b20*/  BRA `(.L_x_17542) ;  /* 0x00000000009c7947 */ /* 0x000fec0003800000 */
.L_x_17554:
        /* <DEDUP_REMOVED lines=14> */
.L_x_17568:
[----:B------:R-:W-:Y:S05]  /*2c10*/  BSYNC B0 ;  /* 0x0000000000007941 */ /* 0x000fea0003800000 */
.L_x_17567:
[----:B------:R-:W0:Y:S02]  /*2c20*/  F2I.FTZ.TRUNC.NTZ R0, R0 ;  /* 0x0000000000007305 */ /* 0x000e24000021f100 */
[----:B0-----:R-:W-:Y:S01]  /*2c30*/  PRMT R24, R0, 0x7610, R24 ;  /* 0x0000761000187816 */ /* 0x001fe20000000018 */
[----:B------:R-:W-:Y:S06]  /*2c40*/  BRA `(.L_x_17542) ;  /* 0x0000000000547947 */ /* 0x000fec0003800000 */
.L_x_17541:
        /* <DEDUP_REMOVED lines=16> */
.L_x_17569:
[----:B------:R-:W-:Y:S01]  /*2d50*/  PRMT R24, RZ, 0x7610, R24 ;  /* 0x00007610ff187816 */ /* 0x000fe20000000018 */
[----:B------:R-:W-:Y:S06]  /*2d60*/  BRA `(.L_x_17542) ;  /* 0x00000000000c7947 */ /* 0x000fec0003800000 */
.L_x_17566:
[----:B------:R2:W5:Y:S01]  /*2d70*/  LDG.E.U8 R24, desc[UR36][R2.64] ;  /* 0x0000002402187981 */ /* 0x000562000c1e1100 */
[----:B------:R-:W-:Y:S05]  /*2d80*/  BRA `(.L_x_17542) ;  /* 0x0000000000047947 */ /* 0x000fea0003800000 */
.L_x_17565:
[----:B------:R1:W5:Y:S02]  /*2d90*/  LDG.E.U8 R24, desc[UR36][R2.64] ;  /* 0x0000002402187981 */ /* 0x000364000c1e1100 */
.L_x_17542:
[----:B------:R-:W-:-:S07]  /*2da0*/  VIADD R25, R25, 0x80 ;  /* 0x0000008019197836 */ /* 0x000fce0000000000 */
.L_x_17536:
[----:B------:R-:W-:Y:S05]  /*2db0*/  BSYNC B6 ;  /* 0x0000000000067941 */ /* 0x000fea0003800000 */
.L_x_17535:
[----:B------:R-:W-:Y:S01]  /*2dc0*/  ISETP.GE.AND P0, PT, R25, R22, PT ;  /* 0x000000161900720c */ /* 0x000fe20003f06270 */
[----:B------:R-:W-:Y:S01]  /*2dd0*/  ULDC.U8 UR4, c[0x0][0x215] ;  /* 0x0000854000047ab9 */ /* 0x000fe20000000000 */
[----:B------:R-:W-:Y:S01]  /*2de0*/  BSSY B6, `(.L_x_17570) ;  /* 0x00000ec000067945 */ /* 0x000fe20003800000 */
[----:B------:R-:W-:-:S10]  /*2df0*/  IMAD.U32 R19, RZ, RZ, UR4 ;  /* 0x00000004ff137e24 */ /* 0x000fd4000f8e00ff */
        /* <DEDUP_REMOVED lines=20> */
.L_x_17575:
[----:B------:R0:W5:Y:S01]  /*2f40*/  LDG.E.U8 R16, desc[UR36][R2.64] ;  /* 0x0000002402107981 */ /* 0x000162000c1e1100 */
[----:B------:R-:W-:Y:S05]  /*2f50*/  BRA `(.L_x_17571) ;  /* 0x0000000c00507947 */ /* 0x000fea0003800000 */
.L_x_17574:
        /* <DEDUP_REMOVED lines=8> */
.L_x_17578:
[----:B------:R0:W5:Y:S01]  /*2fe0*/  LDG.E.U8 R16, desc[UR36][R2.64] ;  /* 0x0000002402107981 */ /* 0x000162000c1e1100 */
[----:B------:R-:W-:Y:S05]  /*2ff0*/  BRA `(.L_x_17571) ;  /* 0x0000000c00287947 */ /* 0x000fea0003800000 */
.L_x_17577:
[----:B------:R0:W5:Y:S01]  /*3000*/  LDG.E.U16 R16, desc[UR36][R2.64] ;  /* 0x0000002402107981 */ /* 0x000162000c1e1500 */
[----:B------:R-:W-:Y:S05]  /*3010*/  BRA `(.L_x_17571) ;  /* 0x0000000c00207947 */ /* 0x000fea0003800000 */
.L_x_17573:
        /* <DEDUP_REMOVED lines=9> */
.L_x_17580:
[----:B------:R-:W2:Y:S02]  /*30b0*/  LDG.E.U16 R0, desc[UR36][R2.64] ;  /* 0x0000002402007981 */ /* 0x000ea4000c1e1500 */
[----:B--2---:R-:W-:-:S06]  /*30c0*/  HADD2.F32 R0, -RZ, R0.H0_H0 ;  /* 0x20000000ff007230 */ /* 0x004fcc0000004100 */
[----:B------:R-:W0:Y:S02]  /*30d0*/  F2I.FTZ.TRUNC.NTZ R0, R0 ;  /* 0x0000000000007305 */ /* 0x000e24000021f100 */
[----:B0-----:R-:W-:Y:S01]  /*30e0*/  PRMT R16, R0, 0x7610, R16 ;  /* 0x0000761000107816 */ /* 0x001fe20000000010 */
[----:B------:R-:W-:Y:S06]  /*30f0*/  BRA `(.L_x_17571) ;  /* 0x0000000800e87947 */ /* 0x000fec0003800000 */
.L_x_17579:
        /* <DEDUP_REMOVED lines=9> */
.L_x_17582:
[----:B------:R-:W2:Y:S02]  /*3190*/  LDG.E.U16 R2, desc[UR36][R2.64] ;  /* 0x0000002402027981 */ /* 0x000ea4000c1e1500 */
[----:B--2---:R-:W-:-:S06]  /*31a0*/  HADD2.F32 R0, -RZ, R2.H0_H0 ;  /* 0x20000002ff007230 */ /* 0x004fcc0000004100 */
[----:B------:R-:W0:Y:S02]  /*31b0*/  F2I.FTZ.TRUNC.NTZ R0, R0 ;  /* 0x0000000000007305 */ /* 0x000e24000021f100 */
[----:B0-----:R-:W-:Y:S01]  /*31c0*/  PRMT R16, R0, 0x7610, R16 ;  /* 0x0000761000107816 */ /* 0x001fe20000000010 */
[----:B------:R-:W-:Y:S06]  /*31d0*/  BRA `(.L_x_17571) ;  /* 0x0000000800b07947 */ /* 0x000fec0003800000 */
.L_x_17581:
[----:B------:R-:W2:Y:S02]  /*31e0*/  LDG.E.64 R2, desc[UR36][R2.64] ;  /* 0x0000002402027981 */ /* 0x000ea4000c1e1b00 */
[----:B--2---:R0:W1:Y:S01]  /*31f0*/  F2I.F64.TRUNC R16, R2 ;  /* 0x0000000200107311 */ /* 0x004062000030d100 */
[----:B------:R-:W-:Y:S05]  /*3200*/  BRA `(.L_x_17571) ;  /* 0x0000000800a47947 */ /* 0x000fea0003800000 */
.L_x_17572:
        /* <DEDUP_REMOVED lines=12> */
.L_x_17585:
[----:B------:R-:W2:Y:S02]  /*32d0*/  LDG.E.64 R2, desc[UR36][R2.64] ;  /* 0x0000002402027981 */ /* 0x000ea4000c1e1b00 */
[----:B--2---:R0:W1:Y:S01]  /*32e0*/  F2I.F64.TRUNC R16, R2 ;  /* 0x0000000200107311 */ /* 0x004062000030d100 */
[----:B------:R-:W-:Y:S05]  /*32f0*/  BRA `(.L_x_17571) ;  /* 0x0000000800687947 */ /* 0x000fea0003800000 */
.L_x_17584:
        /* <DEDUP_REMOVED lines=28> */
.L_x_17587:
        /* <DEDUP_REMOVED lines=15> */
.L_x_17586:
[----:B------:R-:W2:Y:S02]  /*35b0*/  LDG.E.U16 R0, desc[UR36][R2.64] ;  /* 0x0000002402007981 */ /* 0x000ea4000c1e1500 */
[----:B--2---:R-:W-:-:S06]  /*35c0*/  IMAD.U32 R0, R0, 0x10000, RZ ;  /* 0x0001000000007824 */ /* 0x004fcc00078e00ff */
[----:B------:R-:W0:Y:S02]  /*35d0*/  F2I.FTZ.TRUNC.NTZ R0, R0 ;  /* 0x0000000000007305 */ /* 0x000e24000021f100 */
[----:B0-----:R-:W-:Y:S01]  /*35e0*/  PRMT R16, R0, 0x7610, R16 ;  /* 0x0000761000107816 */ /* 0x001fe20000000010 */
[----:B------:R-:W-:Y:S06]  /*35f0*/  BRA `(.L_x_17571) ;  /* 0x0000000400a87947 */ /* 0x000fec0003800000 */
.L_x_17583:
        /* <DEDUP_REMOVED lines=10> */
.L_x_17590:
        /* <DEDUP_REMOVED lines=21> */
.L_x_17594:
[----:B------:R-:W-:Y:S05]  /*37f0*/  BSYNC B1 ;  /* 0x0000000000017941 */ /* 0x000fea0003800000 */
.L_x_17593:
[----:B------:R-:W-:Y:S01]  /*3800*/  LEA R3, R0, 0x3b800000, 0x17 ;  /* 0x3b80000000037811 */ /* 0x000fe200078eb8ff */
[----:B------:R-:W-:-:S05]  /*3810*/  IMAD.SHL.U32 R0, R2, 0x100000, RZ ;  /* 0x0010000002007824 */ /* 0x000fca00078e00ff */
[----:B------:R-:W-:-:S07]  /*3820*/  LOP3.LUT R0, R3, R0, R4, 0xfe, !PT ;  /* 0x0000000003007212 */ /* 0x000fce00078efe04 */
.L_x_17592:
[----:B------:R-:W-:Y:S05]  /*3830*/  BSYNC B0 ;  /* 0x0000000000007941 */ /* 0x000fea0003800000 */
.L_x_17591:
[----:B------:R-:W0:Y:S02]  /*3840*/  F2I.FTZ.TRUNC.NTZ R0, R0 ;  /* 0x0000000000007305 */ /* 0x000e24000021f100 */
[----:B0-----:R-:W-:Y:S01]  /*3850*/  PRMT R16, R0, 0x7610, R16 ;  /* 0x0000761000107816 */ /* 0x001fe20000000010 */
[----:B------:R-:W-:Y:S06]  /*3860*/  BRA `(.L_x_17571) ;  /* 0x00000004000c7947 */ /* 0x000fec0003800000 */
.L_x_17589:
        /* <DEDUP_REMOVED lines=21> */
.L_x_17598:
[----:B------:R-:W-:Y:S05]  /*39c0*/  BSYNC B1 ;  /* 0x0000000000017941 */ /* 0x000fea0003800000 */
.L_x_17597:
[----:B------:R-:W-:Y:S01]  /*39d0*/  LEA R3, R0, 0x37800000, 0x17 ;  /* 0x3780000000037811 */ /* 0x000fe200078eb8ff */
[----:B------:R-:W-:-:S05]  /*39e0*/  IMAD.SHL.U32 R0, R2, 0x200000, RZ ;  /* 0x0020000002007824 */ /* 0x000fca00078e00ff */
[----:B------:R-:W-:-:S07]  /*39f0*/  LOP3.LUT R0, R3, R0, R4, 0xfe, !PT ;  /* 0x0000000003007212 */ /* 0x000fce00078efe04 */
.L_x_17596:
[----:B------:R-:W-:Y:S05]  /*3a00*/  BSYNC B0 ;  /* 0x0000000000007941 */ /* 0x000fea0003800000 */
.L_x_17595:
[----:B------:R-:W0:Y:S02]  /*3a10*/  F2I.FTZ.TRUNC.NTZ R0, R0 ;  /* 0x0000000000007305 */ /* 0x000e24000021f100 */
[----:B0-----:R-:W-:Y:S01]  /*3a20*/  PRMT R16, R0, 0x7610, R16 ;  /* 0x0000761000107816 */ /* 0x001fe20000000010 */
[----:B------:R-:W-:Y:S06]  /*3a30*/  BRA `(.L_x_17571) ;  /* 0x0000000000987947 */ /* 0x000fec0003800000 */
.L_x_17588:
        /* <DEDUP_REMOVED lines=14> */
.L_x_17602:
[----:B------:R-:W-:Y:S05]  /*3b20*/  BSYNC B0 ;  /* 0x0000000000007941 */ /* 0x000fea0003800000 */
.L_x_17601:
[----:B------:R-:W0:Y:S02]  /*3b30*/  F2I.FTZ.TRUNC.NTZ R0, R0 ;  /* 0x0000000000007305 */ /* 0x000e24000021f100 */
[----:B0-----:R-:W-:Y:S01]  /*3b40*/  PRMT R16, R0, 0x7610, R16 ;  /* 0x0000761000107816 */ /* 0x001fe20000000010 */
[----:B------:R-:W-:Y:S06]  /*3b50*/  BRA `(.L_x_17571) ;  /* 0x0000000000507947 */ /* 0x000fec0003800000 */
.L_x_17576:
        /* <DEDUP_REMOVED lines=16> */
.L_x_17603:
[----:B------:R-:W-:Y:S05]  /*3c60*/  BRA `(.L_x_17571) ;  /* 0x00000000000c7947 */ /* 0x000fea0003800000 */
.L_x_17600:
[----:B------:R0:W5:Y:S01]  /*3c70*/  LDG.E.U8 R16, desc[UR36][R2.64] ;  /* 0x0000002402107981 */ /* 0x000162000c1e1100 */
[----:B------:R-:W-:Y:S05]  /*3c80*/  BRA `(.L_x_17571) ;  /* 0x0000000000047947 */ /* 0x000fea0003800000 */
.L_x_17599:
[----:B------:R0:W5:Y:S02]  /*3c90*/  LDG.E.U8 R16, desc[UR36][R2.64] ;  /* 0x0000002402107981 */ /* 0x000164000c1e1100 */
.L_x_17571:
[----:B------:R-:W-:Y:S05]  /*3ca0*/  BSYNC B6 ;  /* 0x0000000000067941 */ /* 0x000fea0003800000 */
.L_x_17570:
[----:B01234-:R-:W0:Y:S01]  /*3cb0*/  S2R R2, SR_TID.X ;  /* 0x0000000000027919 */ /* 0x01fe220000002100 */
[----:B-----5:R-:W-:Y:S01]  /*3cc0*/  PRMT R3, R17, 0x8880, RZ ;  /* 0x0000888011037816 */ /* 0x020fe200000000ff */
[----:B------:R-:W-:Y:S01]  /*3cd0*/  BSSY B6, `(.L_x_17604) ;  /* 0x0000112000067945 */ /* 0x000fe20003800000 */
[C---:B------:R-:W-:Y:S02]  /*3ce0*/  LOP3.LUT P0, RZ, R18.reuse, 0xff, RZ, 0xc0, !PT ;  /* 0x000000ff12ff7812 */ /* 0x040fe4000780c0ff */
[----:B------:R-:W-:Y:S02]  /*3cf0*/  PRMT R0, R18, 0x8880, RZ ;  /* 0x0000888012007816 */ /* 0x000fe400000000ff */
[----:B------:R-:W-:Y:S01]  /*3d00*/  PRMT R4, R24, 0x8880, RZ ;  /* 0x0000888018047816 */ /* 0x000fe200000000ff */
[----:B------:R-:W1:Y:S01]  /*3d10*/  LDC.U8 R18, c[0x0][0x234] ;  /* 0x00008d00ff127b82 */ /* 0x000e620000000000 */
[----:B------:R-:W-:Y:S02]  /*3d20*/  ISETP.GT.AND P4, PT, R3, RZ, PT ;  /* 0x000000ff0300720c */ /* 0x000fe40003f84270 */
[----:B------:R-:W-:-:S02]  /*3d30*/  ISETP.GT.AND P5, PT, R4, RZ, PT ;  /* 0x000000ff0400720c */ /* 0x000fc40003fa4270 */
[----:B------:R-:W-:Y:S02]  /*3d40*/  SEL R4, RZ, 0x1, !P4 ;  /* 0x00000001ff047807 */ /* 0x000fe40006000000 */
[----:B------:R-:W-:Y:S02]  /*3d50*/  LOP3.LUT P1, RZ, R16, 0xff, RZ, 0xc0, !PT ;  /* 0x000000ff10ff7812 */ /* 0x000fe4000782c0ff */
[----:B------:R-:W-:Y:S02]  /*3d60*/  ISETP.GT.AND P6, PT, R0, RZ, PT ;  /* 0x000000ff0000720c */ /* 0x000fe40003fc4270 */
[----:B------:R-:W-:Y:S02]  /*3d70*/  PRMT R5, R16, 0x8880, RZ ;  /* 0x0000888010057816 */ /* 0x000fe400000000ff */
[----:B------:R-:W-:Y:S02]  /*3d80*/  LOP3.LUT P3, RZ, R17, 0xff, RZ, 0xc0, !PT ;  /* 0x000000ff11ff7812 */ /* 0x000fe4000786c0ff */
[----:B------:R-:W-:-:S02]  /*3d90*/  LOP3.LUT P2, RZ, R24, 0xff, RZ, 0xc0, !PT ;  /* 0x000000ff18ff7812 */ /* 0x000fc4000784c0ff */
[----:B------:R-:W-:Y:S02]  /*3da0*/  SEL R0, RZ, 0x1, !P6 ;  /* 0x00000001ff007807 */ /* 0x000fe40007000000 */
[----:B------:R-:W-:Y:S02]  /*3db0*/  SEL R16, RZ, 0x1, !P5 ;  /* 0x00000001ff107807 */ /* 0x000fe40006800000 */
[----:B------:R-:W-:Y:S02]  /*3dc0*/  ISETP.GT.AND P6, PT, R5, RZ, PT ;  /* 0x000000ff0500720c */ /* 0x000fe40003fc4270 */
[C---:B------:R-:W-:Y:S02]  /*3dd0*/  SEL R3, R19.reuse, R0, !P0 ;  /* 0x0000000013037207 */ /* 0x040fe40004000000 */
[----:B0-----:R-:W-:Y:S02]  /*3de0*/  ISETP.GE.AND P4, PT, R2, R22, PT ;  /* 0x000000160200720c */ /* 0x001fe40003f86270 */
[----:B------:R-:W-:-:S02]  /*3df0*/  SEL R17, R19, R4, !P3 ;  /* 0x0000000413117207 */ /* 0x000fc40005800000 */
[----:B------:R-:W-:Y:S02]  /*3e00*/  SEL R16, R19, R16, !P2 ;  /* 0x0000001013107207 */ /* 0x000fe40005000000 */
[----:B------:R-:W-:-:S07]  /*3e10*/  @P1 SEL R19, RZ, 0x1, !P6 ;  /* 0x00000001ff131807 */ /* 0x000fce0007000000 */
        /* <DEDUP_REMOVED lines=22> */
.L_x_17609:
[----:B------:R0:W-:Y:S01]  /*3f80*/  STG.E.U8 desc[UR36][R8.64], R3 ;  /* 0x0000000308007986 */ /* 0x0001e2000c101124 */
[----:B------:R-:W-:Y:S05]  /*3f90*/  BRA `(.L_x_17605) ;  /* 0x0000000c00947947 */ /* 0x000fea0003800000 */
.L_x_17608:
        /* <DEDUP_REMOVED lines=12> */
.L_x_17612:
[----:B------:R-:W-:-:S05]  /*4060*/  PRMT R3, R3, 0x8880, RZ ;  /* 0x0000888003037816 */ /* 0x000fca00000000ff */
[----:B------:R0:W-:Y:S01]  /*4070*/  STG.E desc[UR36][R8.64], R3 ;  /* 0x0000000308007986 */ /* 0x0001e2000c101924 */
[----:B------:R-:W-:Y:S05]  /*4080*/  BRA `(.L_x_17605) ;  /* 0x0000000c00587947 */ /* 0x000fea0003800000 */
.L_x_17611:
[----:B------:R-:W-:-:S04]  /*4090*/  PRMT R3, R3, 0x8880, RZ ;  /* 0x0000888003037816 */ /* 0x000fc800000000ff */
[----:B------:R-:W-:-:S05]  /*40a0*/  PRMT R3, R3, 0x7710, RZ ;  /* 0x0000771003037816 */ /* 0x000fca00000000ff */
[----:B------:R0:W-:Y:S01]  /*40b0*/  STG.E.U16 desc[UR36][R8.64], R3 ;  /* 0x0000000308007986 */ /* 0x0001e2000c101524 */
[----:B------:R-:W-:Y:S05]  /*40c0*/  BRA `(.L_x_17605) ;  /* 0x0000000c00487947 */ /* 0x000fea0003800000 */
.L_x_17607:
        /* <DEDUP_REMOVED lines=9> */
.L_x_17614:
[----:B------:R-:W0:Y:S02]  /*4160*/  I2F.S8 R0, R3 ;  /* 0x0000000300007306 */ /* 0x000e240000001400 */
[----:B0-----:R-:W-:-:S05]  /*4170*/  F2FP.F16.F32.PACK_AB R0, RZ, R0 ;  /* 0x00000000ff00723e */ /* 0x001fca00000000ff */
[----:B------:R0:W-:Y:S01]  /*4180*/  STG.E.U16 desc[UR36][R8.64], R0 ;  /* 0x0000000008007986 */ /* 0x0001e2000c101524 */
[----:B------:R-:W-:Y:S05]  /*4190*/  BRA `(.L_x_17605) ;  /* 0x0000000c00147947 */ /* 0x000fea0003800000 */
.L_x_17613:
        /* <DEDUP_REMOVED lines=10> */
.L_x_17616:
[----:B------:R-:W0:Y:S02]  /*4240*/  I2F.S8 R3, R3 ;  /* 0x0000000300037306 */ /* 0x000e240000001400 */
[----:B0-----:R-:W-:-:S04]  /*4250*/  F2FP.F16.F32.PACK_AB R3, RZ, R3 ;  /* 0x00000003ff03723e */ /* 0x001fc800000000ff */
[----:B------:R-:W-:-:S05]  /*4260*/  PRMT R3, R3, 0x5410, RZ ;  /* 0x0000541003037816 */ /* 0x000fca00000000ff */
[----:B------:R0:W-:Y:S01]  /*4270*/  STG.E desc[UR36][R8.64], R3 ;  /* 0x0000000308007986 */ /* 0x0001e2000c101924 */
[----:B------:R-:W-:Y:S05]  /*4280*/  BRA `(.L_x_17605) ;  /* 0x0000000800d87947 */ /* 0x000fea0003800000 */
.L_x_17615:
[----:B------:R-:W-:-:S04]  /*4290*/  PRMT R4, R3, 0x8880, RZ ;  /* 0x0000888003047816 */ /* 0x000fc800000000ff */
[----:B------:R-:W-:-:S06]  /*42a0*/  PRMT R4, R4, 0x7710, RZ ;  /* 0x0000771004047816 */ /* 0x000fcc00000000ff */
[----:B------:R-:W0:Y:S02]  /*42b0*/  I2F.F64.S16 R4, R4 ;  /* 0x0000000400047312 */ /* 0x000e240000101c00 */
[----:B0-----:R0:W-:Y:S01]  /*42c0*/  STG.E.64 desc[UR36][R8.64], R4 ;  /* 0x0000000408007986 */ /* 0x0011e2000c101b24 */
[----:B------:R-:W-:Y:S05]  /*42d0*/  BRA `(.L_x_17605) ;  /* 0x0000000800c47947 */ /* 0x000fea0003800000 */
.L_x_17606:
        /* <DEDUP_REMOVED lines=12> */
.L_x_17619:
[----:B------:R-:W-:Y:S02]  /*43a0*/  PRMT R4, R3, 0x8880, RZ ;  /* 0x0000888003047816 */ /* 0x000fe400000000ff */
[----:B------:R-:W-:Y:S02]  /*43b0*/  CS2R R6, SRZ ;  /* 0x0000000000067805 */ /* 0x000fe4000001ff00 */
[----:B------:R-:W-:-:S06]  /*43c0*/  PRMT R4, R4, 0x7710, RZ ;  /* 0x0000771004047816 */ /* 0x000fcc00000000ff */
[----:B------:R-:W0:Y:S02]  /*43d0*/  I2F.F64.S16 R4, R4 ;  /* 0x0000000400047312 */ /* 0x000e240000101c00 */
[----:B0-----:R0:W-:Y:S01]  /*43e0*/  STG.E.128 desc[UR36][R8.64], R4 ;  /* 0x0000000408007986 */ /* 0x0011e2000c101d24 */
[----:B------:R-:W-:Y:S05]  /*43f0*/  BRA `(.L_x_17605) ;  /* 0x00000008007c7947 */ /* 0x000fea0003800000 */
.L_x_17618:
        /* <DEDUP_REMOVED lines=21> */
.L_x_17623:
[----:B------:R-:W-:Y:S05]  /*4550*/  BSYNC B0 ;  /* 0x0000000000007941 */ /* 0x000fea0003800000 */
.L_x_17622:
[----:B------:R-:W-:-:S05]  /*4560*/  LOP3.LUT R5, R0, R5, RZ, 0xfc, !PT ;  /* 0x0000000500057212 */ /* 0x000fca00078efcff */
[----:B------:R0:W-:Y:S01]  /*4570*/  STG.E.U8 desc[UR36][R8.64], R5 ;  /* 0x0000000508007986 */ /* 0x0001e2000c101124 */
[----:B------:R-:W-:Y:S05]  /*4580*/  BRA `(.L_x_17605) ;  /* 0x0000000800187947 */ /* 0x000fea0003800000 */
.L_x_17621:
        /* <DEDUP_REMOVED lines=13> */
.L_x_17625:
[----:B------:R-:W-:Y:S01]  /*4660*/  IMAD.MOV.U32 R0, RZ, RZ, 0x7f ;  /* 0x0000007fff007424 */ /* 0x000fe200078e00ff */
[----:B------:R-:W-:-:S04]  /*4670*/  ISETP.GT.U32.AND P0, PT, R4, 0x7f800000, PT ;  /* 0x7f8000000400780c */ /* 0x000fc80003f04070 */
[----:B------:R-:W-:-:S09]  /*4680*/  SEL R0, R0, 0x7c, P0 ;  /* 0x0000007c00007807 */ /* 0x000fd20000000000 */
.L_x_17626:
[----:B------:R-:W-:Y:S05]  /*4690*/  BSYNC B0 ;  /* 0x0000000000007941 */ /* 0x000fea0003800000 */
.L_x_17624:
[----:B------:R-:W-:-:S04]  /*46a0*/  LOP3.LUT R3, R5, 0x80000000, RZ, 0xc0, !PT ;  /* 0x8000000005037812 */ /* 0x000fc800078ec0ff */
[----:B------:R-:W-:-:S04]  /*46b0*/  SHF.R.U32.HI R3, RZ, 0x18, R3 ;  /* 0x00000018ff037819 */ /* 0x000fc80000011603 */
[----:B------:R-:W-:-:S05]  /*46c0*/  LOP3.LUT R3, R0, R3, RZ, 0xfc, !PT ;  /* 0x0000000300037212 */ /* 0x000fca00078efcff */
[----:B------:R0:W-:Y:S01]  /*46d0*/  STG.E.U8 desc[UR36][R8.64], R3 ;  /* 0x0000000308007986 */ /* 0x0001e2000c101124 */
[----:B------:R-:W-:Y:S05]  /*46e0*/  BRA `(.L_x_17605) ;  /* 0x0000000400c07947 */ /* 0x000fea0003800000 */
.L_x_17620:
[----:B------:R-:W0:Y:S02]  /*46f0*/  I2F.S8 R0, R3 ;  /* 0x0000000300007306 */ /* 0x000e240000001400 */
[----:B0-----:R-:W-:-:S05]  /*4700*/  F2FP.BF16.F32.PACK_AB R0, RZ, R0 ;  /* 0x00000000ff00723e */ /* 0x001fca00000010ff */
[----:B------:R0:W-:Y:S01]  /*4710*/  STG.E.U16 desc[UR36][R8.64], R0 ;  /* 0x0000000008007986 */ /* 0x0001e2000c101524 */
[----:B------:R-:W-:Y:S05]  /*4720*/  BRA `(.L_x_17605) ;  /* 0x0000000400b07947 */ /* 0x000fea0003800000 */
.L_x_17617:
        /* <DEDUP_REMOVED lines=12> */
.L_x_17629:
        /* <DEDUP_REMOVED lines=17> */
.L_x_17632:
[----:B------:R-:W-:-:S04]  /*4900*/  LOP3.LUT R3, R3, 0x80000000, RZ, 0xc0, !PT ;  /* 0x8000000003037812 */ /* 0x000fc800078ec0ff */
[----:B------:R-:W-:-:S04]  /*4910*/  SHF.R.U32.HI R3, RZ, 0x18, R3 ;  /* 0x00000018ff037819 */ /* 0x000fc80000011603 */
[----:B------:R-:W-:-:S04]  /*4920*/  LOP3.LUT R0, R0, R3, RZ, 0xfc, !PT ;  /* 0x0000000300007212 */ /* 0x000fc800078efcff */
[----:B------:R-:W-:-:S07]  /*4930*/  PRMT R4, R0, 0x7610, R4 ;  /* 0x0000761000047816 */ /* 0x000fce0000000004 */
.L_x_17631:
[----:B------:R-:W-:Y:S05]  /*4940*/  BSYNC B0 ;  /* 0x0000000000007941 */ /* 0x000fea0003800000 */
.L_x_17630:
[----:B------:R4:W-:Y:S01]  /*4950*/  STG.E.U8 desc[UR36][R8.64], R4 ;  /* 0x0000000408007986 */ /* 0x0009e2000c101124 */
[----:B------:R-:W-:Y:S05]  /*4960*/  BRA `(.L_x_17605) ;  /* 0x0000000400207947 */ /* 0x000fea0003800000 */
.L_x_17628:
        /* <DEDUP_REMOVED lines=17> */
.L_x_17635:
[----:B------:R-:W-:-:S04]  /*4a80*/  LOP3.LUT R3, R3, 0x80000000, RZ, 0xc0, !PT ;  /* 0x8000000003037812 */ /* 0x000fc800078ec0ff */
[----:B------:R-:W-:-:S04]  /*4a90*/  SHF.R.U32.HI R3, RZ, 0x18, R3 ;  /* 0x00000018ff037819 */ /* 0x000fc80000011603 */
[----:B------:R-:W-:-:S04]  /*4aa0*/  LOP3.LUT R0, R0, R3, RZ, 0xfc, !PT ;  /* 0x0000000300007212 */ /* 0x000fc800078efcff */
[----:B------:R-:W-:-:S07]  /*4ab0*/  PRMT R4, R0, 0x7610, R4 ;  /* 0x0000761000047816 */ /* 0x000fce0000000004 */
.L_x_17634:
[----:B------:R-:W-:Y:S05]  /*4ac0*/  BSYNC B0 ;  /* 0x0000000000007941 */ /* 0x000fea0003800000 */
.L_x_17633:
[----:B------:R0:W-:Y:S01]  /*4ad0*/  STG.E.U8 desc[UR36][R8.64], R4 ;  /* 0x0000000408007986 */ /* 0x0001e2000c101124 */
[----:B------:R-:W-:Y:S05]  /*4ae0*/  BRA `(.L_x_17605) ;  /* 0x0000000000c07947 */ /* 0x000fea0003800000 */
.L_x_17627:
        /* <DEDUP_REMOVED lines=23> */
.L_x_17610:
        /* <DEDUP_REMOVED lines=16> */
.L_x_17638:
[----:B------:R-:W-:Y:S05]  /*4d60*/  BRA `(.L_x_17605) ;  /* 0x0000000000207947 */ /* 0x000fea0003800000 */
.L_x_17637:
[----:B------:R-:W-:-:S04]  /*4d70*/  LOP3.LUT R3, R3, 0xffff, RZ, 0xc0, !PT ;  /* 0x0000ffff03037812 */ /* 0x000fc800078ec0ff */
[----:B------:R-:W-:-:S05]  /*4d80*/  PRMT R3, R3, 0x8880, RZ ;  /* 0x0000888003037816 */ /* 0x000fca00000000ff */
[----:B------:R-:W-:-:S05]  /*4d90*/  IMAD.MOV.U32 R4, RZ, RZ, R3 ;  /* 0x000000ffff047224 */ /* 0x000fca00078e0003 */
[----:B------:R-:W-:-:S05]  /*4da0*/  SHF.R.S32.HI R5, RZ, 0x1f, R4 ;  /* 0x0000001fff057819 */ /* 0x000fca0000011404 */
[----:B------:R3:W-:Y:S01]  /*4db0*/  STG.E.64 desc[UR36][R8.64], R4 ;  /* 0x0000000408007986 */ /* 0x0007e2000c101b24 */
[----:B------:R-:W-:Y:S05]  /*4dc0*/  BRA `(.L_x_17605) ;  /* 0x0000000000087947 */ /* 0x000fea0003800000 */
.L_x_17636:
[----:B------:R-:W-:-:S05]  /*4dd0*/  PRMT R3, R3, 0x8880, RZ ;  /* 0x0000888003037816 */ /* 0x000fca00000000ff */
[----:B------:R0:W-:Y:S02]  /*4de0*/  STG.E desc[UR36][R8.64], R3 ;  /* 0x0000000308007986 */ /* 0x0001e4000c101924 */
.L_x_17605:
[----:B------:R-:W-:Y:S05]  /*4df0*/  BSYNC B6 ;  /* 0x0000000000067941 */ /* 0x000fea0003800000 */
.L_x_17604:
        /* <DEDUP_REMOVED lines=23> */
.L_x_17644:
[----:B------:R0:W-:Y:S01]  /*4f70*/  STG.E.U8 desc[UR36][R8.64], R17 ;  /* 0x0000001108007986 */ /* 0x0001e2000c101124 */
[----:B------:R-:W-:Y:S05]  /*4f80*/  BRA `(.L_x_17646) ;  /* 0x0000000c00907947 */ /* 0x000fea0003800000 */
.L_x_17643:
        /* <DEDUP_REMOVED lines=12> */
.L_x_17648:
[----:B------:R-:W-:-:S05]  /*5050*/  PRMT R3, R17, 0x8880, RZ ;  /* 0x0000888011037816 */ /* 0x000fca00000000ff */
[----:B------:R0:W-:Y:S01]  /*5060*/  STG.E desc[UR36][R8.64], R3 ;  /* 0x0000000308007986 */ /* 0x0001e2000c101924 */
[----:B------:R-:W-:Y:S05]  /*5070*/  BRA `(.L_x_17646) ;  /* 0x0000000c00547947 */ /* 0x000fea0003800000 */
.L_x_17647:
[----:B------:R-:W-:-:S04]  /*5080*/  PRMT R3, R17, 0x8880, RZ ;  /* 0x0000888011037816 */ /* 0x000fc800000000ff */
[----:B------:R-:W-:-:S05]  /*5090*/  PRMT R3, R3, 0x7710, RZ ;  /* 0x0000771003037816 */ /* 0x000fca00000000ff */
[----:B------:R0:W-:Y:S01]  /*50a0*/  STG.E.U16 desc[UR36][R8.64], R3 ;  /* 0x0000000308007986 */ /* 0x0001e2000c101524 */
[----:B------:R-:W-:Y:S05]  /*50b0*/  BRA `(.L_x_17646) ;  /* 0x0000000c00447947 */ /* 0x000fea0003800000 */
.L_x_17642:
        /* <DEDUP_REMOVED lines=9> */
.L_x_17650:
[----:B------:R-:W0:Y:S02]  /*5150*/  I2F.S8 R0, R17 ;  /* 0x0000001100007306 */ /* 0x000e240000001400 */
[----:B0-----:R-:W-:-:S05]  /*5160*/  F2FP.F16.F32.PACK_AB R0, RZ, R0 ;  /* 0x00000000ff00723e */ /* 0x001fca00000000ff */
[----:B------:R0:W-:Y:S01]  /*5170*/  STG.E.U16 desc[UR36][R8.64], R0 ;  /* 0x0000000008007986 */ /* 0x0001e2000c101524 */
[----:B------:R-:W-:Y:S05]  /*5180*/  BRA `(.L_x_17646) ;  /* 0x0000000c00107947 */ /* 0x000fea0003800000 */
.L_x_17649:
        /* <DEDUP_REMOVED lines=10> */
.L_x_17652:
[----:B------:R-:W0:Y:S02]  /*5230*/  I2F.S8 R17, R17 ;  /* 0x0000001100117306 */ /* 0x000e240000001400 */
[----:B0-----:R-:W-:-:S04]  /*5240*/  F2FP.F16.F32.PACK_AB R3, RZ, R17 ;  /* 0x00000011ff03723e */ /* 0x001fc800000000ff */
[----:B------:R-:W-:-:S05]  /*5250*/  PRMT R3, R3, 0x5410, RZ ;  /* 0x0000541003037816 */ /* 0x000fca00000000ff */
[----:B------:R0:W-:Y:S01]  /*5260*/  STG.E desc[UR36][R8.64], R3 ;  /* 0x0000000308007986 */ /* 0x0001e2000c101924 */
[----:B------:R-:W-:Y:S05]  /*5270*/  BRA `(.L_x_17646) ;  /* 0x0000000800d47947 */ /* 0x000fea0003800000 */
.L_x_17651:
[----:B------:R-:W-:-:S04]  /*5280*/  PRMT R4, R17, 0x8880, RZ ;  /* 0x0000888011047816 */ /* 0x000fc800000000ff */
[----:B------:R-:W-:-:S06]  /*5290*/  PRMT R4, R4, 0x7710, RZ ;  /* 0x0000771004047816 */ /* 0x000fcc00000000ff */
[----:B------:R-:W0:Y:S02]  /*52a0*/  I2F.F64.S16 R4, R4 ;  /* 0x0000000400047312 */ /* 0x000e240000101c00 */
[----:B0-----:R0:W-:Y:S01]  /*52b0*/  STG.E.64 desc[UR36][R8.64], R4 ;  /* 0x0000000408007986 */ /* 0x0011e2000c101b24 */
[----:B------:R-:W-:Y:S05]  /*52c0*/  BRA `(.L_x_17646) ;  /* 0x0000000800c07947 */ /* 0x000fea0003800000 */
.L_x_17641:
        /* <DEDUP_REMOVED lines=12> */
.L_x_17655:
[----:B------:R-:W-:Y:S02]  /*5390*/  PRMT R4, R17, 0x8880, RZ ;  /* 0x0000888011047816 */ /* 0x000fe400000000ff */
[----:B------:R-:W-:Y:S02]  /*53a0*/  CS2R R6, SRZ ;  /* 0x0000000000067805 */ /* 0x000fe4000001ff00 */
[----:B------:R-:W-:-:S06]  /*53b0*/  PRMT R4, R4, 0x7710, RZ ;  /* 0x0000771004047816 */ /* 0x000fcc00000000ff */
[----:B------:R-:W0:Y:S02]  /*53c0*/  I2F.F64.S16 R4, R4 ;  /* 0x0000000400047312 */ /* 0x000e240000101c00 */
[----:B0-----:R0:W-:Y:S01]  /*53d0*/  STG.E.128 desc[UR36][R8.64], R4 ;  /* 0x0000000408007986 */ /* 0x0011e2000c101d24 */
[----:B------:R-:W-:Y:S05]  /*53e0*/  BRA `(.L_x_17646) ;  /* 0x0000000800787947 */ /* 0x000fea0003800000 */
.L_x_17654:
        /* <DEDUP_REMOVED lines=21> */
.L_x_17659:
[----:B------:R-:W-:Y:S05]  /*5540*/  BSYNC B0 ;  /* 0x0000000000007941 */ /* 0x000fea0003800000 */
.L_x_17658:
[----:B------:R-:W-:-:S05]  /*5550*/  LOP3.LUT R5, R0, R5, RZ, 0xfc, !PT ;  /* 0x0000000500057212 */ /* 0x000fca00078efcff */
[----:B------:R0:W-:Y:S01]  /*5560*/  STG.E.U8 desc[UR36][R8.64], R5 ;  /* 0x0000000508007986 */ /* 0x0001e2000c101124 */
[----:B------:R-:W-:Y:S05]  /*5570*/  BRA `(.L_x_17646) ;  /* 0x0000000800147947 */ /* 0x000fea0003800000 */
.L_x_17657:
        /* <DEDUP_REMOVED lines=13> */
.L_x_17661:
[----:B------:R-:W-:Y:S01]  /*5650*/  IMAD.MOV.U32 R0, RZ, RZ, 0x7f ;  /* 0x0000007fff007424 */ /* 0x000fe200078e00ff */
[----:B------:R-:W-:-:S04]  /*5660*/  ISETP.GT.U32.AND P0, PT, R3, 0x7f800000, PT ;  /* 0x7f8000000300780c */ /* 0x000fc80003f04070 */
[----:B------:R-:W-:-:S09]  /*5670*/  SEL R0, R0, 0x7c, P0 ;  /* 0x0000007c00007807 */ /* 0x000fd20000000000 */
.L_x_17662:
[----:B------:R-:W-:Y:S05]  /*5680*/  BSYNC B0 ;  /* 0x0000000000007941 */ /* 0x000fea0003800000 */
.L_x_17660:
[----:B------:R-:W-:-:S04]  /*5690*/  LOP3.LUT R3, R17, 0x80000000, RZ, 0xc0, !PT ;  /* 0x8000000011037812 */ /* 0x000fc800078ec0ff */
[----:B------:R-:W-:-:S04]  /*56a0*/  SHF.R.U32.HI R3, RZ, 0x18, R3 ;  /* 0x00000018ff037819 */ /* 0x000fc80000011603 */
[----:B------:R-:W-:-:S05]  /*56b0*/  LOP3.LUT R3, R0, R3, RZ, 0xfc, !PT ;  /* 0x0000000300037212 */ /* 0x000fca00078efcff */
[----:B------:R0:W-:Y:S01]  /*56c0*/  STG.E.U8 desc[UR36][R8.64], R3 ;  /* 0x0000000308007986 */ /* 0x0001e2000c101124 */
[----:B------:R-:W-:Y:S05]  /*56d0*/  BRA `(.L_x_17646) ;  /* 0x0000000400bc7947 */ /* 0x000fea0003800000 */
.L_x_17656:
[----:B------:R-:W0:Y:S02]  /*56e0*/  I2F.S8 R0, R17 ;  /* 0x0000001100007306 */ /* 0x000e240000001400 */
[----:B0-----:R-:W-:-:S05]  /*56f0*/  F2FP.BF16.F32.PACK_AB R0, RZ, R0 ;  /* 0x00000000ff00723e */ /* 0x001fca00000010ff */
[----:B------:R0:W-:Y:S01]  /*5700*/  STG.E.U16 desc[UR36][R8.64], R0 ;  /* 0x0000000008007986 */ /* 0x0001e2000c101524 */
[----:B------:R-:W-:Y:S05]  /*5710*/  BRA `(.L_x_17646) ;  /* 0x0000000400ac7947 */ /* 0x000fea0003800000 */
.L_x_17653:
        /* <DEDUP_REMOVED lines=12> */
.L_x_17665:
        /* <DEDUP_REMOVED lines=17> */
.L_x_17668:
[----:B------:R-:W-:-:S04]  /*58f0*/  LOP3.LUT R3, R17, 0x80000000, RZ, 0xc0, !PT ;  /* 0x8000000011037812 */ /* 0x000fc800078ec0ff */
[----:B------:R-:W-:-:S04]  /*5900*/  SHF.R.U32.HI R3, RZ, 0x18, R3 ;  /* 0x00000018ff037819 */ /* 0x000fc80000011603 */
[----:B------:R-:W-:-:S04]  /*5910*/  LOP3.LUT R0, R0, R3, RZ, 0xfc, !PT ;  /* 0x0000000300007212 */ /* 0x000fc800078efcff */
[----:B------:R-:W-:-:S07]  /*5920*/  PRMT R4, R0, 0x7610, R4 ;  /* 0x0000761000047816 */ /* 0x000fce0000000004 */
.L_x_17667:
[----:B------:R-:W-:Y:S05]  /*5930*/  BSYNC B0 ;  /* 0x0000000000007941 */ /* 0x000fea0003800000 */
.L_x_17666:
[----:B------:R3:W-:Y:S01]  /*5940*/  STG.E.U8 desc[UR36][R8.64], R4 ;  /* 0x0000000408007986 */ /* 0x0007e2000c101124 */
[----:B------:R-:W-:Y:S05]  /*5950*/  BRA `(.L_x_17646) ;  /* 0x00000004001c7947 */ /* 0x000fea0003800000 */
.L_x_17664:
        /* <DEDUP_REMOVED lines=17> */
.L_x_17671:
[----:B------:R-:W-:-:S04]  /*5a70*/  LOP3.LUT R3, R17, 0x80000000, RZ, 0xc0, !PT ;  /* 0x8000000011037812 */ /* 0x000fc800078ec0ff */
[----:B------:R-:W-:-:S04]  /*5a80*/  SHF.R.U32.HI R3, RZ, 0x18, R3 ;  /* 0x00000018ff037819 */ /* 0x000fc80000011603 */
[----:B------:R-:W-:-:S04]  /*5a90*/  LOP3.LUT R0, R0, R3, RZ, 0xfc, !PT ;  /* 0x0000000300007212 */ /* 0x000fc800078efcff */
[----:B------:R-:W-:-:S07]  /*5aa0*/  PRMT R4, R0, 0x7610, R4 ;  /* 0x0000761000047816 */ /* 0x000fce0000000004 */
.L_x_17670:
[----:B------:R-:W-:Y:S05]  /*5ab0*/  BSYNC B0 ;  /* 0x0000000000007941 */ /* 0x000fea0003800000 */
.L_x_17669:
[----:B------:R0:W-:Y:S01]  /*5ac0*/  STG.E.U8 desc[UR36][R8.64], R4 ;  /* 0x0000000408007986 */ /* 0x0001e2000c101124 */
[----:B------:R-:W-:Y:S05]  /*5ad0*/  BRA `(.L_x_17646) ;  /* 0x0000000000bc7947 */ /* 0x000fea0003800000 */
.L_x_17663:
        /* <DEDUP_REMOVED lines=22> */
.L_x_17645:
        /* <DEDUP_REMOVED lines=16> */
.L_x_17674:
[----:B------:R-:W-:Y:S05]  /*5d40*/  BRA `(.L_x_17646) ;  /* 0x0000000000207947 */ /* 0x000fea0003800000 */
.L_x_17673:
[----:B------:R-:W-:-:S04]  /*5d50*/  LOP3.LUT R17, R17, 0xffff, RZ, 0xc0, !PT ;  /* 0x0000ffff11117812 */ /* 0x000fc800078ec0ff */
[----:B------:R-:W-:-:S05]  /*5d60*/  PRMT R17, R17, 0x8880, RZ ;  /* 0x0000888011117816 */ /* 0x000fca00000000ff */
[----:B------:R-:W-:-:S05]  /*5d70*/  IMAD.MOV.U32 R4, RZ, RZ, R17 ;  /* 0x000000ffff047224 */ /* 0x000fca00078e0011 */
[----:B------:R-:W-:-:S05]  /*5d80*/  SHF.R.S32.HI R5, RZ, 0x1f, R4 ;  /* 0x0000001fff057819 */ /* 0x000fca0000011404 */
[----:B------:R2:W-:Y:S01]  /*5d90*/  STG.E.64 desc[UR36][R8.64], R4 ;  /* 0x0000000408007986 */ /* 0x0005e2000c101b24 */
[----:B------:R-:W-:Y:S05]  /*5da0*/  BRA `(.L_x_17646) ;  /* 0x0000000000087947 */ /* 0x000fea0003800000 */
.L_x_17672:
[----:B------:R-:W-:-:S05]  /*5db0*/  PRMT R3, R17, 0x8880, RZ ;  /* 0x0000888011037816 */ /* 0x000fca00000000ff */
[----:B------:R0:W-:Y:S02]  /*5dc0*/  STG.E desc[UR36][R8.64], R3 ;  /* 0x0000000308007986 */ /* 0x0001e4000c101924 */
.L_x_17646:
        /* <DEDUP_REMOVED lines=23> */
.L_x_17678:
[----:B------:R3:W-:Y:S01]  /*5f40*/  STG.E.U8 desc[UR36][R8.64], R16 ;  /* 0x0000001008007986 */ /* 0x0007e2000c101124 */
[----:B------:R-:W-:Y:S05]  /*5f50*/  BRA `(.L_x_17680) ;  /* 0x0000000c00907947 */ /* 0x000fea0003800000 */
.L_x_17677:
        /* <DEDUP_REMOVED lines=12> */
.L_x_17682:
[----:B------:R-:W-:-:S05]  /*6020*/  PRMT R3, R16, 0x8880, RZ ;  /* 0x0000888010037816 */ /* 0x000fca00000000ff */
[----:B------:R2:W-:Y:S01]  /*6030*/  STG.E desc[UR36][R8.64], R3 ;  /* 0x0000000308007986 */ /* 0x0005e2000c101924 */
[----:B------:R-:W-:Y:S05]  /*6040*/  BRA `(.L_x_17680) ;  /* 0x0000000c00547947 */ /* 0x000fea0003800000 */
.L_x_17681:
[----:B------:R-:W-:-:S04]  /*6050*/  PRMT R3, R16, 0x8880, RZ ;  /* 0x0000888010037816 */ /* 0x000fc800000000ff */
[----:B------:R-:W-:-:S05]  /*6060*/  PRMT R3, R3, 0x7710, RZ ;  /* 0x0000771003037816 */ /* 0x000fca00000000ff */
[----:B------:R0:W-:Y:S01]  /*6070*/  STG.E.U16 desc[UR36][R8.64], R3 ;  /* 0x0000000308007986 */ /* 0x0001e2000c101524 */
[----:B------:R-:W-:Y:S05]  /*6080*/  BRA `(.L_x_17680) ;  /* 0x0000000c00447947 */ /* 0x000fea0003800000 */
.L_x_17676:
        /* <DEDUP_REMOVED lines=9> */
.L_x_17684:
[----:B------:R-:W0:Y:S02]  /*6120*/  I2F.S8 R0, R16 ;  /* 0x0000001000007306 */ /* 0x000e240000001400 */
[----:B0-----:R-:W-:-:S05]  /*6130*/  F2FP.F16.F32.PACK_AB R0, RZ, R0 ;  /* 0x00000000ff00723e */ /* 0x001fca00000000ff */
[----:B------:R0:W-:Y:S01]  /*6140*/  STG.E.U16 desc[UR36][R8.64], R0 ;  /* 0x0000000008007986 */ /* 0x0001e2000c101524 */
[----:B------:R-:W-:Y:S05]  /*6150*/  BRA `(.L_x_17680) ;  /* 0x0000000c00107947 */ /* 0x000fea0003800000 */
.L_x_17683:
        /* <DEDUP_REMOVED lines=10> */
.L_x_17686:
[----:B------:R-:W0:Y:S02]  /*6200*/  I2F.S8 R16, R16 ;  /* 0x0000001000107306 */ /* 0x000e240000001400 */
[----:B0-----:R-:W-:-:S04]  /*6210*/  F2FP.F16.F32.PACK_AB R3, RZ, R16 ;  /* 0x00000010ff03723e */ /* 0x001fc800000000ff */
[----:B------:R-:W-:-:S05]  /*6220*/  PRMT R3, R3, 0x5410, RZ ;  /* 0x0000541003037816 */ /* 0x000fca00000000ff */
[----:B------:R0:W-:Y:S01]  /*6230*/  STG.E desc[UR36][R8.64], R3 ;  /* 0x0000000308007986 */ /* 0x0001e2000c101924 */
[----:B------:R-:W-:Y:S05]  /*6240*/  BRA `(.L_x_17680) ;  /* 0x0000000800d47947 */ /* 0x000fea0003800000 */
.L_x_17685:
[----:B------:R-:W-:-:S04]  /*6250*/  PRMT R4, R16, 0x8880, RZ ;  /* 0x0000888010047816 */ /* 0x000fc800000000ff */
[----:B------:R-:W-:-:S06]  /*6260*/  PRMT R4, R4, 0x7710, RZ ;  /* 0x0000771004047816 */ /* 0x000fcc00000000ff */
[----:B------:R-:W0:Y:S02]  /*6270*/  I2F.F64.S16 R4, R4 ;  /* 0x0000000400047312 */ /* 0x000e240000101c00 */
[----:B0-----:R0:W-:Y:S01]  /*6280*/  STG.E.64 desc[UR36][R8.64], R4 ;  /* 0x0000000408007986 */ /* 0x0011e2000c101b24 */
[----:B------:R-:W-:Y:S05]  /*6290*/  BRA `(.L_x_17680) ;  /* 0x0000000800c07947 */ /* 0x000fea0003800000 */
.L_x_17675:
        /* <DEDUP_REMOVED lines=12> */
.L_x_17689:
[----:B------:R-:W-:Y:S02]  /*6360*/  PRMT R4, R16, 0x8880, RZ ;  /* 0x0000888010047816 */ /* 0x000fe400000000ff */
[----:B------:R-:W-:Y:S02]  /*6370*/  CS2R R6, SRZ ;  /* 0x0000000000067805 */ /* 0x000fe4000001ff00 */
[----:B------:R-:W-:-:S06]  /*6380*/  PRMT R4, R4, 0x7710, RZ ;  /* 0x0000771004047816 */ /* 0x000fcc00000000ff */
[----:B------:R-:W0:Y:S02]  /*6390*/  I2F.F64.S16 R4, R4 ;  /* 0x0000000400047312 */ /* 0x000e240000101c00 */
[----:B0-----:R0:W-:Y:S01]  /*63a0*/  STG.E.128 desc[UR36][R8.64], R4 ;  /* 0x0000000408007986 */ /* 0x0011e2000c101d24 */
[----:B------:R-:W-:Y:S05]  /*63b0*/  BRA `(.L_x_17680) ;  /* 0x0000000800787947 */ /* 0x000fea0003800000 */
.L_x_17688:
        /* <DEDUP_REMOVED lines=21> */
.L_x_17693:
[----:B------:R-:W-:Y:S05]  /*6510*/  BSYNC B0 ;  /* 0x0000000000007941 */ /* 0x000fea0003800000 */
.L_x_17692:
[----:B------:R-:W-:-:S05]  /*6520*/  LOP3.LUT R5, R0, R5, RZ, 0xfc, !PT ;  /* 0x0000000500057212 */ /* 0x000fca00078efcff */
[----:B------:R0:W-:Y:S01]  /*6530*/  STG.E.U8 desc[UR36][R8.64], R5 ;  /* 0x0000000508007986 */ /* 0x0001e2000c101124 */
[----:B------:R-:W-:Y:S05]  /*6540*/  BRA `(.L_x_17680) ;  /* 0x0000000800147947 */ /* 0x000fea0003800000 */
.L_x_17691:
        /* <DEDUP_REMOVED lines=13> */
.L_x_17695:
[----:B------:R-:W-:Y:S01]  /*6620*/  IMAD.MOV.U32 R0, RZ, RZ, 0x7f ;  /* 0x0000007fff007424 */ /* 0x000fe200078e00ff */
[----:B------:R-:W-:-:S04]  /*6630*/  ISETP.GT.U32.AND P0, PT, R3, 0x7f800000, PT ;  /* 0x7f8000000300780c */ /* 0x000fc80003f04070 */
[----:B------:R-:W-:-:S09]  /*6640*/  SEL R0, R0, 0x7c, P0 ;  /* 0x0000007c00007807 */ /* 0x000fd20000000000 */
.L_x_17696:
[----:B------:R-:W-:Y:S05]  /*6650*/  BSYNC B0 ;  /* 0x0000000000007941 */ /* 0x000fea0003800000 */
.L_x_17694:
[----:B------:R-:W-:-:S04]  /*6660*/  LOP3.LUT R3, R5, 0x80000000, RZ, 0xc0, !PT ;  /* 0x8000000005037812 */ /* 0x000fc800078ec0ff */
[----:B------:R-:W-:-:S04]  /*6670*/  SHF.R.U32.HI R3, RZ, 0x18, R3 ;  /* 0x00000018ff037819 */ /* 0x000fc80000011603 */
[----:B------:R-:W-:-:S05]  /*6680*/  LOP3.LUT R3, R0, R3, RZ, 0xfc, !PT ;  /* 0x0000000300037212 */ /* 0x000fca00078efcff */
[----:B------:R0:W-:Y:S01]  /*6690*/  STG.E.U8 desc[UR36][R8.64], R3 ;  /* 0x0000000308007986 */ /* 0x0001e2000c101124 */
[----:B------:R-:W-:Y:S05]  /*66a0*/  BRA `(.L_x_17680) ;  /* 0x0000000400bc7947 */ /* 0x000fea0003800000 */
.L_x_17690:
[----:B------:R-:W0:Y:S02]  /*66b0*/  I2F.S8 R0, R16 ;  /* 0x0000001000007306 */ /* 0x000e240000001400 */
[----:B0-----:R-:W-:-:S05]  /*66c0*/  F2FP.BF16.F32.PACK_AB R0, RZ, R0 ;  /* 0x00000000ff00723e */ /* 0x001fca00000010ff */
[----:B------:R0:W-:Y:S01]  /*66d0*/  STG.E.U16 desc[UR36][R8.64], R0 ;  /* 0x0000000008007986 */ /* 0x0001e2000c101524 */
[----:B------:R-:W-:Y:S05]  /*66e0*/  BRA `(.L_x_17680) ;  /* 0x0000000400ac7947 */ /* 0x000fea0003800000 */
.L_x_17687:
        /* <DEDUP_REMOVED lines=12> */
.L_x_17699:
        /* <DEDUP_REMOVED lines=17> */
.L_x_17702:
[----:B------:R-:W-:-:S04]  /*68c0*/  LOP3.LUT R3, R5, 0x80000000, RZ, 0xc0, !PT ;  /* 0x8000000005037812 */ /* 0x000fc800078ec0ff */
[----:B------:R-:W-:-:S04]  /*68d0*/  SHF.R.U32.HI R3, RZ, 0x18, R3 ;  /* 0x00000018ff037819 */ /* 0x000fc80000011603 */
[----:B------:R-:W-:-:S04]  /*68e0*/  LOP3.LUT R0, R0, R3, RZ, 0xfc, !PT ;  /* 0x0000000300007212 */ /* 0x000fc800078efcff */
[----:B------:R-:W-:-:S07]  /*68f0*/  PRMT R4, R0, 0x7610, R4 ;  /* 0x0000761000047816 */ /* 0x000fce0000000004 */
.L_x_17701:
[----:B------:R-:W-:Y:S05]  /*6900*/  BSYNC B0 ;  /* 0x0000000000007941 */ /* 0x000fea0003800000 */
.L_x_17700:
[----:B------:R0:W-:Y:S01]  /*6910*/  STG.E.U8 desc[UR36][R8.64], R4 ;  /* 0x0000000408007986 */ /* 0x0001e2000c101124 */
[----:B------:R-:W-:Y:S05]  /*6920*/  BRA `(.L_x_17680) ;  /* 0x00000004001c7947 */ /* 0x000fea0003800000 */
.L_x_17698:
        /* <DEDUP_REMOVED lines=17> */
.L_x_17705:
[----:B------:R-:W-:-:S04]  /*6a40*/  LOP3.LUT R3, R5, 0x80000000, RZ, 0xc0, !PT ;  /* 0x8000000005037812 */ /* 0x000fc800078ec0ff */
[----:B------:R-:W-:-:S04]  /*6a50*/  SHF.R.U32.HI R3, RZ, 0x18, R3 ;  /* 0x00000018ff037819 */ /* 0x000fc80000011603 */
[----:B------:R-:W-:-:S04]  /*6a60*/  LOP3.LUT R0, R0, R3, RZ, 0xfc, !PT ;  /* 0x0000000300007212 */ /* 0x000fc800078efcff */
[----:B------:R-:W-:-:S07]  /*6a70*/  PRMT R4, R0, 0x7610, R4 ;  /* 0x0000761000047816 */ /* 0x000fce0000000004 */
.L_x_17704:
[----:B------:R-:W-:Y:S05]  /*6a80*/  BSYNC B0 ;  /* 0x0000000000007941 */ /* 0x000fea0003800000 */
.L_x_17703:
[----:B------:R0:W-:Y:S01]  /*6a90*/  STG.E.U8 desc[UR36][R8.64], R4 ;  /* 0x0000000408007986 */ /* 0x0001e2000c101124 */
[----:B------:R-:W-:Y:S05]  /*6aa0*/  BRA `(.L_x_17680) ;  /* 0x0000000000bc7947 */ /* 0x000fea0003800000 */
.L_x_17697:
        /* <DEDUP_REMOVED lines=22> */
.L_x_17679:
        /* <DEDUP_REMOVED lines=16> */
.L_x_17708:
[----:B------:R-:W-:Y:S05]  /*6d10*/  BRA `(.L_x_17680) ;  /* 0x0000000000207947 */ /* 0x000fea0003800000 */
.L_x_17707:
[----:B------:R-:W-:-:S04]  /*6d20*/  LOP3.LUT R16, R16, 0xffff, RZ, 0xc0, !PT ;  /* 0x0000ffff10107812 */ /* 0x000fc800078ec0ff */
[----:B------:R-:W-:-:S05]  /*6d30*/  PRMT R16, R16, 0x8880, RZ ;  /* 0x0000888010107816 */ /* 0x000fca00000000ff */
[----:B------:R-:W-:-:S05]  /*6d40*/  IMAD.MOV.U32 R4, RZ, RZ, R16 ;  /* 0x000000ffff047224 */ /* 0x000fca00078e0010 */
[----:B------:R-:W-:-:S05]  /*6d50*/  SHF.R.S32.HI R5, RZ, 0x1f, R4 ;  /* 0x0000001fff057819 */ /* 0x000fca0000011404 */
[----:B------:R0:W-:Y:S01]  /*6d60*/  STG.E.64 desc[UR36][R8.64], R4 ;  /* 0x0000000408007986 */ /* 0x0001e2000c101b24 */
[----:B------:R-:W-:Y:S05]  /*6d70*/  BRA `(.L_x_17680) ;  /* 0x0000000000087947 */ /* 0x000fea0003800000 */
.L_x_17706:
[----:B------:R-:W-:-:S05]  /*6d80*/  PRMT R3, R16, 0x8880, RZ ;  /* 0x0000888010037816 */ /* 0x000fca00000000ff */
[----:B------:R0:W-:Y:S02]  /*6d90*/  STG.E desc[UR36][R8.64], R3 ;  /* 0x0000000308007986 */ /* 0x0001e4000c101924 */
.L_x_17680:
[----:B------:R-:W-:-:S07]  /*6da0*/  VIADD R2, R2, 0x80 ;  /* 0x0000008002027836 */ /* 0x000fce0000000000 */
.L_x_17640:
[----:B------:R-:W-:Y:S05]  /*6db0*/  BSYNC B6 ;  /* 0x0000000000067941 */ /* 0x000fea0003800000 */
.L_x_17639:
        /* <DEDUP_REMOVED lines=21> */
.L_x_17712:
[----:B------:R-:W-:Y:S01]  /*6f10*/  STG.E.U8 desc[UR36][R2.64], R19 ;  /* 0x0000001302007986 */ /* 0x000fe2000c101124 */
[----:B------:R-:W-:Y:S05]  /*6f20*/  EXIT ;  /* 0x000000000000794d */ /* 0x000fea0003800000 */
.L_x_17711:
        /* <DEDUP_REMOVED lines=12> */
.L_x_17715:
[----:B------:R-:W-:-:S05]  /*6ff0*/  PRMT R5, R19, 0x8880, RZ ;  /* 0x0000888013057816 */ /* 0x000fca00000000ff */
[----:B------:R-:W-:Y:S01]  /*7000*/  STG.E desc[UR36][R2.64], R5 ;  /* 0x0000000502007986 */ /* 0x000fe2000c101924 */
[----:B------:R-:W-:Y:S05]  /*7010*/  EXIT ;  /* 0x000000000000794d */ /* 0x000fea0003800000 */
.L_x_17714:
[----:B------:R-:W-:-:S04]  /*7020*/  PRMT R5, R19, 0x8880, RZ ;  /* 0x0000888013057816 */ /* 0x000fc800000000ff */
[----:B------:R-:W-:-:S05]  /*7030*/  PRMT R5, R5, 0x7710, RZ ;  /* 0x0000771005057816 */ /* 0x000fca00000000ff */
[----:B------:R-:W-:Y:S01]  /*7040*/  STG.E.U16 desc[UR36][R2.64], R5 ;  /* 0x0000000502007986 */ /* 0x000fe2000c101524 */
[----:B------:R-:W-:Y:S05]  /*7050*/  EXIT ;  /* 0x000000000000794d */ /* 0x000fea0003800000 */
.L_x_17710:
        /* <DEDUP_REMOVED lines=9> */
.L_x_17717:
[----:B------:R-:W0:Y:S02]  /*70f0*/  I2F.S8 R0, R19 ;  /* 0x0000001300007306 */ /* 0x000e240000001400 */
[----:B0-----:R-:W-:-:S05]  /*7100*/  F2FP.F16.F32.PACK_AB R0, RZ, R0 ;  /* 0x00000000ff00723e */ /* 0x001fca00000000ff */
[----:B------:R-:W-:Y:S01]  /*7110*/  STG.E.U16 desc[UR36][R2.64], R0 ;  /* 0x0000000002007986 */ /* 0x000fe2000c101524 */
[----:B------:R-:W-:Y:S05]  /*7120*/  EXIT ;  /* 0x000000000000794d */ /* 0x000fea0003800000 */
.L_x_17716:
        /* <DEDUP_REMOVED lines=10> */
.L_x_17719:
[----:B------:R-:W0:Y:S02]  /*71d0*/  I2F.S8 R19, R19 ;  /* 0x0000001300137306 */ /* 0x000e240000001400 */
[----:B0-----:R-:W-:-:S04]  /*71e0*/  F2FP.F16.F32.PACK_AB R5, RZ, R19 ;  /* 0x00000013ff05723e */ /* 0x001fc800000000ff */
[----:B------:R-:W-:-:S05]  /*71f0*/  PRMT R5, R5, 0x5410, RZ ;  /* 0x0000541005057816 */ /* 0x000fca00000000ff */
[----:B------:R-:W-:Y:S01]  /*7200*/  STG.E desc[UR36][R2.64], R5 ;  /* 0x0000000502007986 */ /* 0x000fe2000c101924 */
[----:B------:R-:W-:Y:S05]  /*7210*/  EXIT ;  /* 0x000000000000794d */ /* 0x000fea0003800000 */
.L_x_17718:
[----:B------:R-:W-:-:S04]  /*7220*/  PRMT R4, R19, 0x8880, RZ ;  /* 0x0000888013047816 */ /* 0x000fc800000000ff */
[----:B------:R-:W-:-:S06]  /*7230*/  PRMT R4, R4, 0x7710, RZ ;  /* 0x0000771004047816 */ /* 0x000fcc00000000ff */
[----:B------:R-:W0:Y:S02]  /*7240*/  I2F.F64.S16 R4, R4 ;  /* 0x0000000400047312 */ /* 0x000e240000101c00 */
[----:B0-----:R-:W-:Y:S01]  /*7250*/  STG.E.64 desc[UR36][R2.64], R4 ;  /* 0x0000000402007986 */ /* 0x001fe2000c101b24 */
[----:B------:R-:W-:Y:S05]  /*7260*/  EXIT ;  /* 0x000000000000794d */ /* 0x000fea0003800000 */
.L_x_17709:
        /* <DEDUP_REMOVED lines=12> */
.L_x_17722:
[----:B------:R-:W-:Y:S02]  /*7330*/  PRMT R4, R19, 0x8880, RZ ;  /* 0x0000888013047816 */ /* 0x000fe400000000ff */
[----:B------:R-:W-:Y:S02]  /*7340*/  CS2R R6, SRZ ;  /* 0x0000000000067805 */ /* 0x000fe4000001ff00 */
[----:B------:R-:W-:-:S06]  /*7350*/  PRMT R4, R4, 0x7710, RZ ;  /* 0x0000771004047816 */ /* 0x000fcc00000000ff */
[----:B------:R-:W0:Y:S02]  /*7360*/  I2F.F64.S16 R4, R4 ;  /* 0x0000000400047312 */ /* 0x000e240000101c00 */
[----:B0-----:R-:W-:Y:S01]  /*7370*/  STG.E.128 desc[UR36][R2.64], R4 ;  /* 0x0000000402007986 */ /* 0x001fe2000c101d24 */
[----:B------:R-:W-:Y:S05]  /*7380*/  EXIT ;  /* 0x000000000000794d */ /* 0x000fea0003800000 */
.L_x_17721:
        /* <DEDUP_REMOVED lines=21> */
.L_x_17726:
[----:B------:R-:W-:Y:S05]  /*74e0*/  BSYNC B0 ;  /* 0x0000000000007941 */ /* 0x000fea0003800000 */
.L_x_17725:
[----:B------:R-:W-:-:S05]  /*74f0*/  LOP3.LUT R5, R0, R5, RZ, 0xfc, !PT ;  /* 0x0000000500057212 */ /* 0x000fca00078efcff */
[----:B------:R-:W-:Y:S01]  /*7500*/  STG.E.U8 desc[UR36][R2.64], R5 ;  /* 0x0000000502007986 */ /* 0x000fe2000c101124 */
[----:B------:R-:W-:Y:S05]  /*7510*/  EXIT ;  /* 0x000000000000794d */ /* 0x000fea0003800000 */
.L_x_17724:
        /* <DEDUP_REMOVED lines=13> */
.L_x_17728:
[----:B------:R-:W-:Y:S01]  /*75f0*/  IMAD.MOV.U32 R0, RZ, RZ, 0x7f ;  /* 0x0000007fff007424 */ /* 0x000fe200078e00ff */
[----:B------:R-:W-:-:S04]  /*7600*/  ISETP.GT.U32.AND P0, PT, R4, 0x7f800000, PT ;  /* 0x7f8000000400780c */ /* 0x000fc80003f04070 */
[----:B------:R-:W-:-:S09]  /*7610*/  SEL R0, R0, 0x7c, P0 ;  /* 0x0000007c00007807 */ /* 0x000fd20000000000 */
.L_x_17729:
[----:B------:R-:W-:Y:S05]  /*7620*/  BSYNC B0 ;  /* 0x0000000000007941 */ /* 0x000fea0003800000 */
.L_x_17727:
[----:B------:R-:W-:-:S04]  /*7630*/  LOP3.LUT R4, R19, 0x80000000, RZ, 0xc0, !PT ;  /* 0x8000000013047812 */ /* 0x000fc800078ec0ff */
[----:B------:R-:W-:-:S04]  /*7640*/  SHF.R.U32.HI R5, RZ, 0x18, R4 ;  /* 0x00000018ff057819 */ /* 0x000fc80000011604 */
[----:B------:R-:W-:-:S05]  /*7650*/  LOP3.LUT R5, R0, R5, RZ, 0xfc, !PT ;  /* 0x0000000500057212 */ /* 0x000fca00078efcff */
[----:B------:R-:W-:Y:S01]  /*7660*/  STG.E.U8 desc[UR36][R2.64], R5 ;  /* 0x0000000502007986 */ /* 0x000fe2000c101124 */
[----:B------:R-:W-:Y:S05]  /*7670*/  EXIT ;  /* 0x000000000000794d */ /* 0x000fea0003800000 */
.L_x_17723:
[----:B------:R-:W0:Y:S02]  /*7680*/  I2F.S8 R0, R19 ;  /* 0x0000001300007306 */ /* 0x000e240000001400 */
[----:B0-----:R-:W-:-:S05]  /*7690*/  F2FP.BF16.F32.PACK_AB R0, RZ, R0 ;  /* 0x00000000ff00723e */ /* 0x001fca00000010ff */
[----:B------:R-:W-:Y:S01]  /*76a0*/  STG.E.U16 desc[UR36][R2.64], R0 ;  /* 0x0000000002007986 */ /* 0x000fe2000c101524 */
[----:B------:R-:W-:Y:S05]  /*76b0*/  EXIT ;  /* 0x000000000000794d */ /* 0x000fea0003800000 */
.L_x_17720:
        /* <DEDUP_REMOVED lines=12> */
.L_x_17732:
        /* <DEDUP_REMOVED lines=17> */
.L_x_17735:
[----:B------:R-:W-:-:S04]  /*7890*/  LOP3.LUT R0, R19, 0x80000000, RZ, 0xc0, !PT ;  /* 0x8000000013007812 */ /* 0x000fc800078ec0ff */
[----:B------:R-:W-:-:S04]  /*78a0*/  SHF.R.U32.HI R5, RZ, 0x18, R0 ;  /* 0x00000018ff057819 */ /* 0x000fc80000011600 */
[----:B------:R-:W-:-:S04]  /*78b0*/  LOP3.LUT R4, R4, R5, RZ, 0xfc, !PT ;  /* 0x0000000504047212 */ /* 0x000fc800078efcff */
[----:B------:R-:W-:-:S07]  /*78c0*/  PRMT R0, R4, 0x7610, R0 ;  /* 0x0000761004007816 */ /* 0x000fce0000000000 */
.L_x_17734:
[----:B------:R-:W-:Y:S05]  /*78d0*/  BSYNC B0 ;  /* 0x0000000000007941 */ /* 0x000fea0003800000 */
.L_x_17733:
[----:B------:R-:W-:Y:S01]  /*78e0*/  STG.E.U8 desc[UR36][R2.64], R0 ;  /* 0x0000000002007986 */ /* 0x000fe2000c101124 */
[----:B------:R-:W-:Y:S05]  /*78f0*/  EXIT ;  /* 0x000000000000794d */ /* 0x000fea0003800000 */
.L_x_17731:
        /* <DEDUP_REMOVED lines=17> */
.L_x_17738:
[----:B------:R-:W-:-:S04]  /*7a10*/  LOP3.LUT R0, R19, 0x80000000, RZ, 0xc0, !PT ;  /* 0x8000000013007812 */ /* 0x000fc800078ec0ff */
[----:B------:R-:W-:-:S04]  /*7a20*/  SHF.R.U32.HI R5, RZ, 0x18, R0 ;  /* 0x00000018ff057819 */ /* 0x000fc80000011600 */
[----:B------:R-:W-:-:S04]  /*7a30*/  LOP3.LUT R4, R4, R5, RZ, 0xfc, !PT ;  /* 0x0000000504047212 */ /* 0x000fc800078efcff */
[----:B------:R-:W-:-:S07]  /*7a40*/  PRMT R0, R4, 0x7610, R0 ;  /* 0x0000761004007816 */ /* 0x000fce0000000000 */
.L_x_17737:
[----:B------:R-:W-:Y:S05]  /*7a50*/  BSYNC B0 ;  /* 0x0000000000007941 */ /* 0x000fea0003800000 */
.L_x_17736:
[----:B------:R-:W-:Y:S01]  /*7a60*/  STG.E.U8 desc[UR36][R2.64], R0 ;  /* 0x0000000002007986 */ /* 0x000fe2000c101124 */
[----:B------:R-:W-:Y:S05]  /*7a70*/  EXIT ;  /* 0x000000000000794d */ /* 0x000fea0003800000 */
.L_x_17730:
        /* <DEDUP_REMOVED lines=22> */
.L_x_17713:
        /* <DEDUP_REMOVED lines=16> */
.L_x_17741:
[----:B------:R-:W-:Y:S05]  /*7ce0*/  EXIT ;  /* 0x000000000000794d */ /* 0x000fea0003800000 */
.L_x_17740:
[----:B------:R-:W-:-:S04]  /*7cf0*/  LOP3.LUT R19, R19, 0xffff, RZ, 0xc0, !PT ;  /* 0x0000ffff13137812 */ /* 0x000fc800078ec0ff */
[----:B------:R-:W-:-:S05]  /*7d00*/  PRMT R19, R19, 0x8880, RZ ;  /* 0x0000888013137816 */ /* 0x000fca00000000ff */
[----:B------:R-:W-:-:S05]  /*7d10*/  IMAD.MOV.U32 R4, RZ, RZ, R19 ;  /* 0x000000ffff047224 */ /* 0x000fca00078e0013 */
[----:B------:R-:W-:-:S05]  /*7d20*/  SHF.R.S32.HI R5, RZ, 0x1f, R4 ;  /* 0x0000001fff057819 */ /* 0x000fca0000011404 */
[----:B------:R-:W-:Y:S01]  /*7d30*/  STG.E.64 desc[UR36][R2.64], R4 ;  /* 0x0000000402007986 */ /* 0x000fe2000c101b24 */
[----:B------:R-:W-:Y:S05]  /*7d40*/  EXIT ;  /* 0x000000000000794d */ /* 0x000fea0003800000 */
.L_x_17739:
[----:B------:R-:W-:-:S05]  /*7d50*/  PRMT R5, R19, 0x8880, RZ ;  /* 0x0000888013057816 */ /* 0x000fca00000000ff */
[----:B------:R-:W-:Y:S01]  /*7d60*/  STG.E desc[UR36][R2.64], R5 ;  /* 0x0000000502007986 */ /* 0x000fe2000c101924 */
[----:B------:R-:W-:Y:S05]  /*7d70*/  EXIT ;  /* 0x000000000000794d */ /* 0x000fea0003800000 */
.L_x_17742:
        /* <DEDUP_REMOVED lines=16> */
.L_x_32191:


//--------------------- .text._ZN2at6native18elementwise_kernelILi128ELi4EZNS0_22gpu_kernel_impl_nocastINS0_13BUnaryFunctorIaaaZZZNS0_21heaviside_kernel_cudaERNS_18TensorIteratorBaseEENKUlvE_clEvENKUlvE0_clEvEUlaaE_EEEEvS5_RKT_EUliE_EEviT1_ --------------------------
	.section	.text._ZN2at6native18elementwise_kernelILi128ELi4EZNS0_22gpu_kernel_impl_nocastINS0_13BUnaryFunctorIaaaZZZNS0_21heaviside_kernel_cudaERNS_18TensorIteratorBaseEENKUlvE_clEvENKUlvE0_clEvEUlaaE_EEEEvS5_RKT_EUliE_EEviT1_,"ax",@progbits
	.align	128
        .global         _ZN2at6native18elementwise_kernelILi128ELi4EZNS0_22gpu_kernel_impl_nocastINS0_13BUnaryFunctorIaaaZZZNS0_21heaviside_kernel_cudaERNS_18TensorIteratorBaseEENKUlvE_clEvENKUlvE0_clEvEUlaaE_EEEEvS5_RKT_EUliE_EEviT1_
        .type           _ZN2at6native18elementwise_kernelILi128ELi4EZNS0_22gpu_kernel_impl_nocastINS0_13BUnaryFunctorIaaaZZZNS0_21heaviside_kernel_cudaERNS_18TensorIteratorBaseEENKUlvE_clEvENKUlvE0_clEvEUlaaE_EEEEvS5_RKT_EUliE_EEviT1_,@function
        .size           _ZN2at6native18elementwise_kernelILi128ELi4EZNS0_22gpu_kernel_impl_nocastINS0_13BUnaryFunctorIaaaZZZNS0_21heaviside_kernel_cudaERNS_18TensorIteratorBaseEENKUlvE_clEvENKUlvE0_clEvEUlaaE_EEEEvS5_RKT_EUliE_EEviT1_,(.L_x_32192 - _ZN2at6native18elementwise_kernelILi128ELi4EZNS0_22gpu_kernel_impl_nocastINS0_13BUnaryFunctorIaaaZZZNS0_21heaviside_kernel_cudaERNS_18TensorIteratorBaseEENKUlvE_clEvENKUlvE0_clEvEUlaaE_EEEEvS5_RKT_EUliE_EEviT1_)
        .other          _ZN2at6native18elementwise_kernelILi128ELi4EZNS0_22gpu_kernel_impl_nocastINS0_13BUnaryFunctorIaaaZZZNS0_21heaviside_kernel_cudaERNS_18TensorIteratorBaseEENKUlvE_clEvENKUlvE0_clEvEUlaaE_EEEEvS5_RKT_EUliE_EEviT1_,@"STO_CUDA_ENTRY STV_DEFAULT"
_ZN2at6native18elementwise_kernelILi128ELi4EZNS0_22gpu_kernel_impl_nocastINS0_13BUnaryFunctorIaaaZZZNS0_21heaviside_kernel_cudaERNS_18TensorIteratorBaseEENKUlvE_clEvENKUlvE0_clEvEUlaaE_EEEEvS5_RKT_EUliE_EEviT1_:
.text._ZN2at6native18elementwise_kernelILi128ELi4EZNS0_22gpu_kernel_impl_nocastINS0_13BUnaryFunctorIaaaZZZNS0_21heaviside_kernel_cudaERNS_18TensorIteratorBaseEENKUlvE_clEvENKUlvE0_clEvEUlaaE_EEEEvS5_RKT_EUliE_EEviT1_:
        /* <DEDUP_REMOVED lines=314> */
.L_x_17745:
[----:B------:R-:W-:Y:S02]  /*13a0*/  ULDC.64 UR8, c[0x0][0x418] ;  /* 0x0001060000087ab9 */ /* 0x000fe40000000a00 */
[----:B------:R-:W-:-:S04]  /*13b0*/  IADD3 R6, P0, R2, UR8, RZ ;  /* 0x0000000802067c10 */ /* 0x000fc8000ff1e0ff */
[----:B------:R-:W-:Y:S01]  /*13c0*/  IADD3.X R7, RZ, UR9, RZ, P0, !PT ;  /* 0x00000009ff077c10 */ /* 0x000fe200087fe4ff */
[----:B------:R-:W-:-:S04]  /*13d0*/  ULDC.64 UR8, c[0x0][0x410] ;  /* 0x0001040000087ab9 */ /* 0x000fc80000000a00 */
[----:B------:R-:W2:Y:S01]  /*13e0*/  LDG.E.S8 R6, desc[UR4][R6.64] ;  /* 0x0000000406067981 */ /* 0x000ea2000c1e1300 */
[----:B------:R-:W-:Y:S02]  /*13f0*/  IADD3 R4, P2, R5, UR8, RZ ;  /* 0x0000000805047c10 */ /* 0x000fe4000ff5e0ff */
[----:B------:R-:W-:Y:S02]  /*1400*/  IADD3 R3, R3, 0x80, RZ ;  /* 0x0000008003037810 */ /* 0x000fe40007ffe0ff */
[----:B------:R-:W-:Y:S02]  /*1410*/  IADD3.X R5, RZ, UR9, RZ, P2, !PT ;  /* 0x00000009ff057c10 */ /* 0x000fe400097fe4ff */
[C---:B--2---:R-:W-:Y:S02]  /*1420*/  ISETP.GT.AND P0, PT, R6.reuse, RZ, PT ;  /* 0x000000ff0600720c */ /* 0x044fe40003f04270 */
[----:B------:R-:W-:Y:S02]  /*1430*/  LOP3.LUT P1, RZ, R6, 0xff, RZ, 0xc0, !PT ;  /* 0x000000ff06ff7812 */ /* 0x000fe4000782c0ff */
[----:B------:R-:W-:-:S04]  /*1440*/  SEL R9, RZ, 0x1, !P0 ;  /* 0x00000001ff097807 */ /* 0x000fc80004000000 */
[----:B------:R-:W-:-:S05]  /*1450*/  SEL R9, R0, R9, !P1 ;  /* 0x0000000900097207 */ /* 0x000fca0004800000 */
[----:B------:R0:W-:Y:S02]  /*1460*/  STG.E.U8 desc[UR4][R4.64], R9 ;  /* 0x0000000904007986 */ /* 0x0001e4000c101104 */
.L_x_17744:
[----:B------:R-:W-:Y:S05]  /*1470*/  BSYNC B0 ;  /* 0x0000000000007941 */ /* 0x000fea0003800000 */
.L_x_17743:
        /* <DEDUP_REMOVED lines=305> */
.L_x_17748:
        /* <DEDUP_REMOVED lines=10> */
[----:B------:R-:W-:-:S02]  /*2830*/  SEL R9, RZ, 0x1, !P0 ;  /* 0x00000001ff097807 */ /* 0x000fc40004000000 */
[----:B------:R-:W-:Y:S02]  /*2840*/  ISETP.GE.AND P0, PT, R3, UR6, PT ;  /* 0x0000000603007c0c */ /* 0x000fe4000bf06270 */
[----:B------:R-:W-:-:S05]  /*2850*/  SEL R9, R0, R9, !P1 ;  /* 0x0000000900097207 */ /* 0x000fca0004800000 */
[----:B------:R1:W-:Y:S06]  /*2860*/  STG.E.U8 desc[UR4][R4.64], R9 ;  /* 0x0000000904007986 */ /* 0x0003ec000c101104 */
[----:B------:R-:W-:Y:S05]  /*2870*/  @P0 BRA `(.L_x_17747) ;  /* 0x0000001000ec0947 */ /* 0x000fea0003800000 */
[----:B-1----:R-:W0:Y:S01]  /*2880*/  LDC R4, c[0x0][0x218] ;  /* 0x00008600ff047b82 */ /* 0x002e220000000800 */
[----:B------:R-:W-:Y:S01]  /*2890*/  HFMA2.MMA R2, -RZ, RZ, 0, 0 ;  /* 0x00000000ff027435 */ /* 0x000fe200000001ff */
[----:B------:R-:W-:Y:S01]  /*28a0*/  IMAD.MOV.U32 R5, RZ, RZ, RZ ;  /* 0x000000ffff057224 */ /* 0x000fe200078e00ff */
        /* <DEDUP_REMOVED lines=299> */
.L_x_17749:
        /* <DEDUP_REMOVED lines=13> */
.L_x_17747:
[----:B------:R-:W-:Y:S05]  /*3c30*/  BSYNC B0 ;  /* 0x0000000000007941 */ /* 0x000fea0003800000 */
.L_x_17746:
[----:B------:R-:W-:-:S13]  /*3c40*/  ISETP.GE.AND P0, PT, R3, UR6, PT ;  /* 0x0000000603007c0c */ /* 0x000fda000bf06270 */
[----:B------:R-:W-:Y:S05]  /*3c50*/  @P0 EXIT ;  /* 0x000000000000094d */ /* 0x000fea0003800000 */
[----:B012---:R-:W0:Y:S01]  /*3c60*/  LDC R4, c[0x0][0x218] ;  /* 0x00008600ff047b82 */ /* 0x007e220000000800 */
        /* <DEDUP_REMOVED lines=301> */
.L_x_17750:
[----:B------:R-:W-:Y:S02]  /*4f40*/  ULDC.64 UR6, c[0x0][0x418] ;  /* 0x0001060000067ab9 */ /* 0x000fe40000000a00 */
[----:B------:R-:W-:-:S04]  /*4f50*/  IADD3 R2, P0, R2, UR6, RZ ;  /* 0x0000000602027c10 */ /* 0x000fc8000ff1e0ff */
[----:B------:R-:W-:Y:S01]  /*4f60*/  IADD3.X R3, RZ, UR7, RZ, P0, !PT ;  /* 0x00000007ff037c10 */ /* 0x000fe200087fe4ff */
[----:B------:R-:W-:-:S04]  /*4f70*/  ULDC.64 UR6, c[0x0][0x410] ;  /* 0x0001040000067ab9 */ /* 0x000fc80000000a00 */
[----:B------:R-:W2:Y:S01]  /*4f80*/  LDG.E.S8 R2, desc[UR4][R2.64] ;  /* 0x0000000402027981 */ /* 0x000ea2000c1e1300 */
[----:B------:R-:W-:-:S04]  /*4f90*/  IADD3 R4, P2, R5, UR6, RZ ;  /* 0x0000000605047c10 */ /* 0x000fc8000ff5e0ff */
[----:B------:R-:W-:Y:S02]  /*4fa0*/  IADD3.X R5, RZ, UR7, RZ, P2, !PT ;  /* 0x00000007ff057c10 */ /* 0x000fe400097fe4ff */
[C---:B--2---:R-:W-:Y:S02]  /*4fb0*/  LOP3.LUT P1, RZ, R2.reuse, 0xff, RZ, 0xc0, !PT ;  /* 0x000000ff02ff7812 */ /* 0x044fe4000782c0ff */
[----:B------:R-:W-:-:S11]  /*4fc0*/  ISETP.GT.AND P0, PT, R2, RZ, PT ;  /* 0x000000ff0200720c */ /* 0x000fd60003f04270 */
[----:B------:R-:W-:-:S05]  /*4fd0*/  @P1 SEL R0, RZ, 0x1, !P0 ;  /* 0x00000001ff001807 */ /* 0x000fca0004000000 */
[----:B------:R-:W-:Y:S01]  /*4fe0*/  STG.E.U8 desc[UR4][R4.64], R0 ;  /* 0x0000000004007986 */ /* 0x000fe2000c101104 */
[----:B------:R-:W-:Y:S05]  /*4ff0*/  EXIT ;  /* 0x000000000000794d */ /* 0x000fea0003800000 */
.L_x_17751:
        /* <DEDUP_REMOVED lines=16> */
.L_x_32192:


//--------------------- .text._ZN2at6native27unrolled_elementwise_kernelINS0_13BUnaryFunctorIaaaZZZNS0_21heaviside_kernel_cudaERNS_18TensorIteratorBaseEENKUlvE_clEvENKUlvE0_clEvEUlaaE_EESt5arrayIPcLm2EELi4E23TrivialOffsetCalculatorILi1EjESD_NS0_6memory15LoadWithoutCastENSE_16StoreWithoutCastEEEviT_T0_T2_T3_T4_T5_ --------------------------
	.section	.text._ZN2at6native27unrolled_elementwise_kernelINS0_13BUnaryFunctorIaaaZZZNS0_21heaviside_kernel_cudaERNS_18TensorIteratorBaseEENKUlvE_clEvENKUlvE0_clEvEUlaaE_EESt5arrayIPcLm2EELi4E23TrivialOffsetCalculatorILi1EjESD_NS0_6memory15LoadWithoutCastENSE_16StoreWithoutCastEEEviT_T0_T2_T3_T4_T5_,"ax",@progbits
	.align	128
        .global         _ZN2at6native27unrolled_elementwise_kernelINS0_13BUnaryFunctorIaaaZZZNS0_21heaviside_kernel_cudaERNS_18TensorIteratorBaseEENKUlvE_clEvENKUlvE0_clEvEUlaaE_EESt5arrayIPcLm2EELi4E23TrivialOffsetCalculatorILi1EjESD_NS0_6memory15LoadWithoutCastENSE_16StoreWithoutCastEEEviT_T0_T2_T3_T4_T5_
        .type           _ZN2at6native27unrolled_elementwise_kernelINS0_13BUnaryFunctorIaaaZZZNS0_21heaviside_kernel_cudaERNS_18TensorIteratorBaseEENKUlvE_clEvENKUlvE0_clEvEUlaaE_EESt5arrayIPcLm2EELi4E23TrivialOffsetCalculatorILi1EjESD_NS0_6memory15LoadWithoutCastENSE_16StoreWithoutCastEEEviT_T0_T2_T3_T4_T5_,@function
        .size           _ZN2at6native27unrolled_elementwise_kernelINS0_13BUnaryFunctorIaaaZZZNS0_21heaviside_kernel_cudaERNS_18TensorIteratorBaseEENKUlvE_clEvENKUlvE0_clEvEUlaaE_EESt5arrayIPcLm2EELi4E23TrivialOffsetCalculatorILi1EjESD_NS0_6memory15LoadWithoutCastENSE_16StoreWithoutCastEEEviT_T0_T2_T3_T4_T5_,(.L_x_32193 - _ZN2at6native27unrolled_elementwise_kernelINS0_13BUnaryFunctorIaaaZZZNS0_21heaviside_kernel_cudaERNS_18TensorIteratorBaseEENKUlvE_clEvENKUlvE0_clEvEUlaaE_EESt5arrayIPcLm2EELi4E23TrivialOffsetCalculatorILi1EjESD_NS0_6memory15LoadWithoutCastENSE_16StoreWithoutCastEEEviT_T0_T2_T3_T4_T5_)
        .other          _ZN2at6native27unrolled_elementwise_kernelINS0_13BUnaryFunctorIaaaZZZNS0_21heaviside_kernel_cudaERNS_18TensorIteratorBaseEENKUlvE_clEvENKUlvE0_clEvEUlaaE_EESt5arrayIPcLm2EELi4E23TrivialOffsetCalculatorILi1EjESD_NS0_6memory15LoadWithoutCastENSE_16StoreWithoutCastEEEviT_T0_T2_T3_T4_T5_,@"STO_CUDA_ENTRY STV_DEFAULT"
_ZN2at6native27unrolled_elementwise_kernelINS0_13BUnaryFunctorIaaaZZZNS0_21heaviside_kernel_cudaERNS_18TensorIteratorBaseEENKUlvE_clEvENKUlvE0_clEvEUlaaE_EESt5arrayIPcLm2EELi4E23TrivialOffsetCalculatorILi1EjESD_NS0_6memory15LoadWithoutCastENSE_16StoreWithoutCastEEEviT_T0_T2_T3_T4_T5_:
.text._ZN2at6native27unrolled_elementwise_kernelINS0_13BUnaryFunctorIaaaZZZNS0_21heaviside_kernel_cudaERNS_18TensorIteratorBaseEENKUlvE_clEvENKUlvE0_clEvEUlaaE_EESt5arrayIPcLm2EELi4E23TrivialOffsetCalculatorILi1EjESD_NS0_6memory15LoadWithoutCastENSE_16StoreWithoutCastEEEviT_T0_T2_T3_T4_T5_:
        /* <DEDUP_REMOVED lines=13> */
[----:B------:R-:W1:Y:S01]  /*00d0*/  @!P3 LDC.64 R12, c[0x0][0x220] ;  /* 0x00008800ff0cbb82 */ /* 0x000e620000000a00 */
[----:B------:R-:W-:Y:S02]  /*00e0*/  @!P3 IMAD R15, R0, 0x200, R3 ;  /* 0x00000200000fb824 */ /* 0x000fe400078e0203 */
[----:B------:R-:W-:Y:S01]  /*00f0*/  @!P3 VIADD R3, R3, 0x80 ;  /* 0x000000800303b836 */ /* 0x000fe20000000000 */
[----:B0-----:R-:W-:Y:S02]  /*0100*/  @!P2 IADD3 R10, P0, R11, R8, RZ ;  /* 0x000000080b0aa210 */ /* 0x001fe40007f1e0ff */
[----:B------:R-:W-:Y:S02]  /*0110*/  PRMT R8, RZ, 0x7610, R8 ;  /* 0x00007610ff087816 */ /* 0x000fe40000000008 */
[----:B------:R-:W-:Y:S01]  /*0120*/  ISETP.GE.AND P1, PT, R3, R2, PT ;  /* 0x000000020300720c */ /* 0x000fe20003f26270 */
[----:B------:R-:W-:-:S05]  /*0130*/  @!P2 IMAD.X R11, RZ, RZ, R9, P0 ;  /* 0x000000ffff0ba224 */ /* 0x000fca00000e0609 */
[----:B------:R0:W2:Y:S07]  /*0140*/  @!P2 LDG.E.U8 R18, desc[UR4][R10.64] ;  /* 0x000000040a12a981 */ /* 0x0000ae000c1e1100 */
[----:B------:R-:W3:Y:S01]  /*0150*/  @!P1 LDC.64 R4, c[0x0][0x220] ;  /* 0x00008800ff049b82 */ /* 0x000ee20000000a00 */
[----:B------:R-:W-:Y:S01]  /*0160*/  @!P1 IMAD R17, R0, 0x200, R3 ;  /* 0x0000020000119824 */ /* 0x000fe200078e0203 */
[----:B-1----:R-:W-:Y:S01]  /*0170*/  @!P3 IADD3 R14, P4, R15, R12, RZ ;  /* 0x0000000c0f0eb210 */ /* 0x002fe20007f9e0ff */
[----:B------:R-:W-:-:S04]  /*0180*/  @!P1 VIADD R3, R3, 0x80 ;  /* 0x0000008003039836 */ /* 0x000fc80000000000 */
[----:B------:R-:W-:Y:S01]  /*0190*/  @!P3 IMAD.X R15, RZ, RZ, R13, P4 ;  /* 0x000000ffff0fb224 */ /* 0x000fe200020e060d */
[----:B------:R-:W-:Y:S02]  /*01a0*/  PRMT R6, RZ, 0x7610, R6 ;  /* 0x00007610ff067816 */ /* 0x000fe40000000006 */
[----:B------:R-:W-:Y:S02]  /*01b0*/  ISETP.GE.AND P0, PT, R3, R2, PT ;  /* 0x000000020300720c */ /* 0x000fe40003f06270 */
[----:B------:R-:W4:Y:S01]  /*01c0*/  @!P3 LDG.E.U8 R8, desc[UR4][R14.64] ;  /* 0x000000040e08b981 */ /* 0x000f22000c1e1100 */
[----:B---3--:R-:W-:-:S05]  /*01d0*/  @!P1 IADD3 R16, P4, R17, R4, RZ ;  /* 0x0000000411109210 */ /* 0x008fca0007f9e0ff */
[----:B------:R-:W-:-:S05]  /*01e0*/  @!P1 IMAD.X R17, RZ, RZ, R5, P4 ;  /* 0x000000ffff119224 */ /* 0x000fca00020e0605 */
[----:B------:R-:W1:Y:S01]  /*01f0*/  @!P0 LDC.64 R4, c[0x0][0x220] ;  /* 0x00008800ff048b82 */ /* 0x000e620000000a00 */
[----:B------:R-:W3:Y:S01]  /*0200*/  @!P1 LDG.E.U8 R6, desc[UR4][R16.64] ;  /* 0x0000000410069981 */ /* 0x000ee2000c1e1100 */
[----:B------:R-:W-:-:S05]  /*0210*/  @!P0 IMAD R13, R0, 0x200, R3 ;  /* 0x00000200000d8824 */ /* 0x000fca00078e0203 */
[----:B-1----:R-:W-:-:S05]  /*0220*/  @!P0 IADD3 R12, P1, R13, R4, RZ ;  /* 0x000000040d0c8210 */ /* 0x002fca0007f3e0ff */
[----:B------:R-:W-:Y:S02]  /*0230*/  @!P0 IMAD.X R13, RZ, RZ, R5, P1 ;  /* 0x000000ffff0d8224 */ /* 0x000fe400008e0605 */
[----:B------:R-:W1:Y:S01]  /*0240*/  @!P2 LDC.64 R4, c[0x0][0x218] ;  /* 0x00008600ff04ab82 */ /* 0x000e620000000a00 */
[----:B0-----:R-:W-:Y:S01]  /*0250*/  VIADD R10, R7, 0x80 ;  /* 0x00000080070a7836 */ /* 0x001fe20000000000 */
[----:B------:R-:W-:Y:S01]  /*0260*/  PRMT R3, RZ, 0x7610, R3 ;  /* 0x00007610ff037816 */ /* 0x000fe20000000003 */
[--C-:B------:R-:W-:Y:S02]  /*0270*/  IMAD.MOV.U32 R9, RZ, RZ, R7.reuse ;  /* 0x000000ffff097224 */ /* 0x100fe400078e0007 */
[----:B------:R-:W-:Y:S02]  /*0280*/  @!P2 IMAD.MOV.U32 R9, RZ, RZ, R10 ;  /* 0x000000ffff09a224 */ /* 0x000fe400078e000a */
[----:B------:R-:W-:Y:S01]  /*0290*/  @!P2 IMAD R7, R0, 0x200, R7 ;  /* 0x000002000007a824 */ /* 0x000fe200078e0207 */
[----:B------:R0:W5:Y:S01]  /*02a0*/  @!P0 LDG.E.U8 R3, desc[UR4][R12.64] ;  /* 0x000000040c038981 */ /* 0x000162000c1e1100 */
[----:B------:R-:W-:-:S03]  /*02b0*/  ULDC.U8 UR6, c[0x0][0x215] ;  /* 0x0000854000067ab9 */ /* 0x000fc60000000000 */
[----:B-1----:R-:W-:-:S05]  /*02c0*/  @!P2 IADD3 R4, P5, R7, R4, RZ ;  /* 0x000000040704a210 */ /* 0x002fca0007fbe0ff */
[----:B------:R-:W-:Y:S01]  /*02d0*/  @!P2 IMAD.X R5, RZ, RZ, R5, P5 ;  /* 0x000000ffff05a224 */ /* 0x000fe200028e0605 */
[----:B------:R-:W-:Y:S01]  /*02e0*/  ISETP.GE.AND P5, PT, R9, R2, PT ;  /* 0x000000020900720c */ /* 0x000fe20003fa6270 */
[----:B------:R-:W-:Y:S01]  /*02f0*/  BSSY B0, `(.L_x_17752) ;  /* 0x0000020000007945 */ /* 0x000fe20003800000 */
[----:B--2---:R-:W-:-:S04]  /*0300*/  PRMT R11, R18, 0x8880, RZ ;  /* 0x00008880120b7816 */ /* 0x004fc800000000ff */
[----:B------:R-:W-:Y:S02]  /*0310*/  ISETP.GT.AND P3, PT, R11, RZ, PT ;  /* 0x000000ff0b00720c */ /* 0x000fe40003f64270 */
[----:B------:R-:W-:Y:S02]  /*0320*/  LOP3.LUT P4, RZ, R18, 0xff, RZ, 0xc0, !PT ;  /* 0x000000ff12ff7812 */ /* 0x000fe4000788c0ff */
[----:B----4-:R-:W-:-:S05]  /*0330*/  PRMT R14, R8, 0x8880, RZ ;  /* 0x00008880080e7816 */ /* 0x010fca00000000ff */
[----:B------:R-:W-:Y:S01]  /*0340*/  IMAD.MOV.U32 R10, RZ, RZ, R14 ;  /* 0x000000ffff0a7224 */ /* 0x000fe200078e000e */
[----:B------:R-:W-:-:S04]  /*0350*/  SEL R7, RZ, 0x1, !P3 ;  /* 0x00000001ff077807 */ /* 0x000fc80005800000 */
[----:B------:R-:W-:Y:S01]  /*0360*/  ISETP.GT.AND P0, PT, R10, RZ, PT ;  /* 0x000000ff0a00720c */ /* 0x000fe20003f04270 */
[----:B------:R-:W-:-:S05]  /*0370*/  IMAD.U32 R10, RZ, RZ, UR6 ;  /* 0x00000006ff0a7e24 */ /* 0x000fca000f8e00ff */
[----:B------:R-:W-:-:S05]  /*0380*/  SEL R11, R10, R7, !P4 ;  /* 0x000000070a0b7207 */ /* 0x000fca0006000000 */
[----:B------:R1:W-:Y:S01]  /*0390*/  @!P2 STG.E.U8 desc[UR4][R4.64], R11 ;  /* 0x0000000b0400a986 */ /* 0x0003e2000c101104 */
[----:B------:R-:W-:Y:S02]  /*03a0*/  LOP3.LUT P1, RZ, R8, 0xff, RZ, 0xc0, !PT ;  /* 0x000000ff08ff7812 */ /* 0x000fe4000782c0ff */
[----:B---3--:R-:W-:-:S04]  /*03b0*/  PRMT R8, R6, 0x8880, RZ ;  /* 0x0000888006087816 */ /* 0x008fc800000000ff */
[----:B------:R-:W-:Y:S02]  /*03c0*/  ISETP.GT.AND P3, PT, R8, RZ, PT ;  /* 0x000000ff0800720c */ /* 0x000fe40003f64270 */
[----:B------:R-:W-:Y:S02]  /*03d0*/  LOP3.LUT P4, RZ, R6, 0xff, RZ, 0xc0, !PT ;  /* 0x000000ff06ff7812 */ /* 0x000fe4000788c0ff */
[----:B------:R-:W-:Y:S02]  /*03e0*/  SEL R6, RZ, 0x1, !P0 ;  /* 0x00000001ff067807 */ /* 0x000fe40004000000 */
[----:B------:R-:W-:Y:S02]  /*03f0*/  SEL R7, RZ, 0x1, !P3 ;  /* 0x00000001ff077807 */ /* 0x000fe40005800000 */
[C---:B0-----:R-:W-:Y:S02]  /*0400*/  SEL R13, R10.reuse, R6, !P1 ;  /* 0x000000060a0d7207 */ /* 0x041fe40004800000 */
[----:B------:R-:W-:Y:S01]  /*0410*/  SEL R15, R10, R7, !P4 ;  /* 0x000000070a0f7207 */ /* 0x000fe20006000000 */
[----:B-1----:R-:W-:Y:S06]  /*0420*/  @P5 BRA `(.L_x_17753) ;  /* 0x0000000000305947 */ /* 0x002fec0003800000 */
        /* <DEDUP_REMOVED lines=12> */
.L_x_17753:
[----:B------:R-:W-:Y:S05]  /*04f0*/  BSYNC B0 ;  /* 0x0000000000007941 */ /* 0x000fea0003800000 */
.L_x_17752:
[----:B------:R-:W-:Y:S02]  /*0500*/  ISETP.GE.AND P0, PT, R9, R2, PT ;  /* 0x000000020900720c */ /* 0x000fe40003f06270 */
[C---:B-----5:R-:W-:Y:S02]  /*0510*/  LOP3.LUT P1, RZ, R3.reuse, 0xff, RZ, 0xc0, !PT ;  /* 0x000000ff03ff7812 */ /* 0x060fe4000782c0ff */
[----:B------:R-:W-:-:S09]  /*0520*/  PRMT R3, R3, 0x8880, RZ ;  /* 0x0000888003037816 */ /* 0x000fd200000000ff */
[----:B------:R-:W-:Y:S05]  /*0530*/  @P0 EXIT ;  /* 0x000000000000094d */ /* 0x000fea0003800000 */
[----:B------:R-:W-:Y:S01]  /*0540*/  IMAD R0, R0, 0x200, R9 ;  /* 0x0000020000007824 */ /* 0x000fe200078e0209 */
[----:B------:R-:W-:Y:S01]  /*0550*/  ULDC.64 UR6, c[0x0][0x218] ;  /* 0x0000860000067ab9 */ /* 0x000fe20000000a00 */
[----:B------:R-:W-:-:S03]  /*0560*/  ISETP.GT.AND P0, PT, R3, RZ, PT ;  /* 0x000000ff0300720c */ /* 0x000fc60003f04270 */
[----:B------:R-:W-:Y:S02]  /*0570*/  IADD3 R2, P2, R0, UR6, RZ ;  /* 0x0000000600027c10 */ /* 0x000fe4000ff5e0ff */
[----:B------:R-:W-:-:S03]  /*0580*/  @P1 SEL R10, RZ, 0x1, !P0 ;  /* 0x00000001ff0a1807 */ /* 0x000fc60004000000 */
[----:B------:R-:W-:-:S05]  /*0590*/  IMAD.X R3, RZ, RZ, UR7, P2 ;  /* 0x00000007ff037e24 */ /* 0x000fca00090e06ff */
[----:B------:R-:W-:Y:S01]  /*05a0*/  STG.E.U8 desc[UR4][R2.64], R10 ;  /* 0x0000000a02007986 */ /* 0x000fe2000c101104 */
[----:B------:R-:W-:Y:S05]  /*05b0*/  EXIT ;  /* 0x000000000000794d */ /* 0x000fea0003800000 */
.L_x_17754:
        /* <DEDUP_REMOVED lines=12> */
.L_x_32193:


//--------------------- .text._ZN2at6native29vectorized_elementwise_kernelILi2ENS0_13BUnaryFunctorIaaaZZZNS0_21heaviside_kernel_cudaERNS_18TensorIteratorBaseEENKUlvE_clEvENKUlvE0_clEvEUlaaE_EESt5arrayIPcLm2EEEEviT0_T1_ --------------------------
	.section	.text._ZN2at6native29vectorized_elementwise_kernelILi2ENS0_13BUnaryFunctorIaaaZZZNS0_21heaviside_kernel_cudaERNS_18TensorIteratorBaseEENKUlvE_clEvENKUlvE0_clEvEUlaaE_EESt5arrayIPcLm2EEEEviT0_T1_,"ax",@progbits
	.align	128
        .global         _ZN2at6native29vectorized_elementwise_kernelILi2ENS0_13BUnaryFunctorIaaaZZZNS0_21heaviside_kernel_cudaERNS_18TensorIteratorBaseEENKUlvE_clEvENKUlvE0_clEvEUlaaE_EESt5arrayIPcLm2EEEEviT0_T1_
        .type           _ZN2at6native29vectorized_elementwise_kernelILi2ENS0_13BUnaryFunctorIaaaZZZNS0_21heaviside_kernel_cudaERNS_18TensorIteratorBaseEENKUlvE_clEvENKUlvE0_clEvEUlaaE_EESt5arrayIPcLm2EEEEviT0_T1_,@function
        .size           _ZN2at6native29vectorized_elementwise_kernelILi2ENS0_13BUnaryFunctorIaaaZZZNS0_21heaviside_kernel_cudaERNS_18TensorIteratorBaseEENKUlvE_clEvENKUlvE0_clEvEUlaaE_EESt5arrayIPcLm2EEEEviT0_T1_,(.L_x_32194 - _ZN2at6native29vectorized_elementwise_kernelILi2ENS0_13BUnaryFunctorIaaaZZZNS0_21heaviside_kernel_cudaERNS_18TensorIteratorBaseEENKUlvE_clEvENKUlvE0_clEvEUlaaE_EESt5arrayIPcLm2EEEEviT0_T1_)
        .other          _ZN2at6native29vectorized_elementwise_kernelILi2ENS0_13BUnaryFunctorIaaaZZZNS0_21heaviside_kernel_cudaERNS_18TensorIteratorBaseEENKUlvE_clEvENKUlvE0_clEvEUlaaE_EESt5arrayIPcLm2EEEEviT0_T1_,@"STO_CUDA_ENTRY STV_DEFAULT"
_ZN2at6native29vectorized_elementwise_kernelILi2ENS0_13BUnaryFunctorIaaaZZZNS0_21heaviside_kernel_cudaERNS_18TensorIteratorBaseEENKUlvE_clEvENKUlvE0_clEvEUlaaE_EESt5arrayIPcLm2EEEEviT0_T1_:
.text._ZN2at6native29vectorized_elementwise_kernelILi2ENS0_13BUnaryFunctorIaaaZZZNS0_21heaviside_kernel_cudaERNS_18TensorIteratorBaseEENKUlvE_clEvENKUlvE0_clEvEUlaaE_EESt5arrayIPcLm2EEEEviT0_T1_:
[----:B------:R-:W-:Y:S08]  /*0000*/  LDC R1, c[0x0][0x28] ;  /* 0x00000a00ff017b82 */ /* 0x000ff00000000800 */
[----:B------:R-:W0:Y:S01]  /*0010*/  S2UR UR4, SR_CTAID.X ;  /* 0x00000000000479c3 */ /* 0x000e220000002500 */
[----:B------:R-:W-:Y:S01]  /*0020*/  ULDC.U8 UR5, c[0x0][0x215] ;  /* 0x0000854000057ab9 */ /* 0x000fe20000000000 */
[----:B------:R-:W-:Y:S01]  /*0030*/  ULDC.64 UR8, c[0x0][0x208] ;  /* 0x0000820000087ab9 */ /* 0x000fe20000000a00 */
[----:B------:R-:W-:-:S05]  /*0040*/  IMAD.U32 R14, RZ, RZ, UR5 ;  /* 0x00000005ff0e7e24 */ /* 0x000fca000f8e00ff */
[----:B------:R-:W1:Y:S01]  /*0050*/  LDC R15, c[0x0][0x210] ;  /* 0x00008400ff0f7b82 */ /* 0x000e620000000800 */
[----:B0-----:R-:W-:-:S06]  /*0060*/  USHF.L.U32 UR4, UR4, 0xa, URZ ;  /* 0x0000000a04047899 */ /* 0x001fcc000800063f */
[----:B-1----:R-:W-:-:S05]  /*0070*/  VIADD R15, R15, -UR4 ;  /* 0x800000040f0f7c36 */ /* 0x002fca0008000000 */
[----:B------:R-:W-:-:S13]  /*0080*/  ISETP.GE.U32.AND P0, PT, R15, 0x400, PT ;  /* 0x000004000f00780c */ /* 0x000fda0003f06070 */
[----:B------:R-:W-:Y:S05]  /*0090*/  @!P0 BRA `(.L_x_17755) ;  /* 0x00000004003c8947 */ /* 0x000fea0003800000 */
        /* <DEDUP_REMOVED lines=17> */
[C---:B--2---:R-:W-:Y:S02]  /*01b0*/  PRMT R11, R8.reuse, 0x9991, RZ ;  /* 0x00009991080b7816 */ /* 0x044fe400000000ff */
[C---:B------:R-:W-:Y:S02]  /*01c0*/  PRMT R10, R8.reuse, 0x8880, RZ ;  /* 0x00008880080a7816 */ /* 0x040fe400000000ff */
[C---:B------:R-:W-:Y:S01]  /*01d0*/  PRMT R5, R8.reuse, 0x7770, RZ ;  /* 0x0000777008057816 */ /* 0x040fe200000000ff */
[----:B0-----:R-:W-:Y:S01]  /*01e0*/  IMAD.MOV.U32 R7, RZ, RZ, R11 ;  /* 0x000000ffff077224 */ /* 0x001fe200078e000b */
[----:B------:R-:W-:Y:S01]  /*01f0*/  PRMT R8, R8, 0x7771, RZ ;  /* 0x0000777108087816 */ /* 0x000fe200000000ff */
[----:B------:R-:W-:Y:S01]  /*0200*/  IMAD.MOV.U32 R6, RZ, RZ, R10 ;  /* 0x000000ffff067224 */ /* 0x000fe200078e000a */
[----:B------:R-:W-:-:S02]  /*0210*/  ISETP.NE.AND P0, PT, R5, RZ, PT ;  /* 0x000000ff0500720c */ /* 0x000fc40003f05270 */
[----:B------:R-:W-:Y:S02]  /*0220*/  ISETP.GT.AND P1, PT, R7, RZ, PT ;  /* 0x000000ff0700720c */ /* 0x000fe40003f24270 */
[C---:B---3--:R-:W-:Y:S02]  /*0230*/  PRMT R7, R9.reuse, 0x7770, RZ ;  /* 0x0000777009077816 */ /* 0x048fe400000000ff */
[----:B------:R-:W-:Y:S02]  /*0240*/  ISETP.NE.AND P2, PT, R8, RZ, PT ;  /* 0x000000ff0800720c */ /* 0x000fe40003f45270 */
[----:B------:R-:W-:Y:S02]  /*0250*/  ISETP.GT.AND P5, PT, R6, RZ, PT ;  /* 0x000000ff0600720c */ /* 0x000fe40003fa4270 */
[----:B------:R-:W-:Y:S02]  /*0260*/  PRMT R8, R9, 0x9991, RZ ;  /* 0x0000999109087816 */ /* 0x000fe400000000ff */
[----:B------:R-:W-:-:S02]  /*0270*/  ISETP.NE.AND P3, PT, R7, RZ, PT ;  /* 0x000000ff0700720c */ /* 0x000fc40003f65270 */
[C---:B------:R-:W-:Y:S02]  /*0280*/  PRMT R5, R9.reuse, 0x7771, RZ ;  /* 0x0000777109057816 */ /* 0x040fe400000000ff */
[----:B------:R-:W-:Y:S02]  /*0290*/  SEL R7, RZ, 0x1, !P5 ;  /* 0x00000001ff077807 */ /* 0x000fe40006800000 */
[----:B------:R-:W-:Y:S02]  /*02a0*/  ISETP.GT.AND P5, PT, R8, RZ, PT ;  /* 0x000000ff0800720c */ /* 0x000fe40003fa4270 */
[----:B------:R-:W-:Y:S02]  /*02b0*/  PRMT R6, R9, 0x8880, RZ ;  /* 0x0000888009067816 */ /* 0x000fe400000000ff */
[----:B----4-:R-:W-:Y:S02]  /*02c0*/  PRMT R8, R4, 0x7770, RZ ;  /* 0x0000777004087816 */ /* 0x010fe400000000ff */
[----:B------:R-:W-:-:S02]  /*02d0*/  ISETP.NE.AND P4, PT, R5, RZ, PT ;  /* 0x000000ff0500720c */ /* 0x000fc40003f85270 */
[----:B------:R-:W-:Y:S02]  /*02e0*/  SEL R5, RZ, 0x1, !P1 ;  /* 0x00000001ff057807 */ /* 0x000fe40004800000 */
[----:B------:R-:W-:Y:S02]  /*02f0*/  ISETP.GT.AND P6, PT, R6, RZ, PT ;  /* 0x000000ff0600720c */ /* 0x000fe40003fc4270 */
[----:B------:R-:W-:Y:S02]  /*0300*/  PRMT R9, R4, 0x7771, RZ ;  /* 0x0000777104097816 */ /* 0x000fe400000000ff */
[----:B------:R-:W-:Y:S02]  /*0310*/  ISETP.NE.AND P1, PT, R8, RZ, PT ;  /* 0x000000ff0800720c */ /* 0x000fe40003f25270 */
[C---:B------:R-:W-:Y:S02]  /*0320*/  PRMT R6, R4.reuse, 0x8880, RZ ;  /* 0x0000888004067816 */ /* 0x040fe400000000ff */
[----:B------:R-:W-:-:S02]  /*0330*/  PRMT R8, R4, 0x9991, RZ ;  /* 0x0000999104087816 */ /* 0x000fc400000000ff */
[C---:B------:R-:W-:Y:S02]  /*0340*/  SEL R5, R14.reuse, R5, !P2 ;  /* 0x000000050e057207 */ /* 0x040fe40005000000 */
[----:B------:R-:W-:Y:S02]  /*0350*/  ISETP.NE.AND P2, PT, R9, RZ, PT ;  /* 0x000000ff0900720c */ /* 0x000fe40003f45270 */
[----:B------:R-:W-:Y:S02]  /*0360*/  SEL R4, R14, R7, !P0 ;  /* 0x000000070e047207 */ /* 0x000fe40004000000 */
[----:B-----5:R-:W-:Y:S02]  /*0370*/  PRMT R9, R0, 0x8880, RZ ;  /* 0x0000888000097816 */ /* 0x020fe400000000ff */
[----:B------:R-:W-:Y:S01]  /*0380*/  ISETP.GT.AND P0, PT, R6, RZ, PT ;  /* 0x000000ff0600720c */ /* 0x000fe20003f04270 */
[----:B------:R-:W-:Y:S01]  /*0390*/  IMAD.MOV.U32 R6, RZ, RZ, R8 ;  /* 0x000000ffff067224 */ /* 0x000fe200078e0008 */
[----:B------:R-:W-:Y:S01]  /*03a0*/  PRMT R10, R0, 0x9991, RZ ;  /* 0x00009991000a7816 */ /* 0x000fe200000000ff */
[----:B------:R-:W-:Y:S01]  /*03b0*/  IMAD.MOV.U32 R8, RZ, RZ, R9 ;  /* 0x000000ffff087224 */ /* 0x000fe200078e0009 */
[----:B------:R-:W-:-:S02]  /*03c0*/  SEL R7, RZ, 0x1, !P6 ;  /* 0x00000001ff077807 */ /* 0x000fc40007000000 */
[----:B------:R-:W-:Y:S01]  /*03d0*/  ISETP.GT.AND P6, PT, R6, RZ, PT ;  /* 0x000000ff0600720c */ /* 0x000fe20003fc4270 */
[----:B------:R-:W-:Y:S01]  /*03e0*/  IMAD.MOV.U32 R6, RZ, RZ, R10 ;  /* 0x000000ffff067224 */ /* 0x000fe200078e000a */
[----:B------:R-:W-:Y:S02]  /*03f0*/  SEL R9, RZ, 0x1, !P5 ;  /* 0x00000001ff097807 */ /* 0x000fe40006800000 */
[----:B------:R-:W-:Y:S02]  /*0400*/  ISETP.GT.AND P5, PT, R8, RZ, PT ;  /* 0x000000ff0800720c */ /* 0x000fe40003fa4270 */
[----:B------:R-:W-:Y:S02]  /*0410*/  PRMT R8, R0, 0x7770, RZ ;  /* 0x0000777000087816 */ /* 0x000fe400000000ff */
[----:B------:R-:W-:Y:S02]  /*0420*/  SEL R11, RZ, 0x1, !P0 ;  /* 0x00000001ff0b7807 */ /* 0x000fe40004000000 */
[----:B------:R-:W-:-:S02]  /*0430*/  ISETP.GT.AND P0, PT, R6, RZ, PT ;  /* 0x000000ff0600720c */ /* 0x000fc40003f04270 */
[----:B------:R-:W-:Y:S02]  /*0440*/  PRMT R0, R0, 0x7771, RZ ;  /* 0x0000777100007816 */ /* 0x000fe400000000ff */
[----:B------:R-:W-:Y:S02]  /*0450*/  SEL R15, RZ, 0x1, !P5 ;  /* 0x00000001ff0f7807 */ /* 0x000fe40006800000 */
[----:B------:R-:W-:Y:S02]  /*0460*/  SEL R13, RZ, 0x1, !P6 ;  /* 0x00000001ff0d7807 */ /* 0x000fe40007000000 */
[----:B------:R-:W-:Y:S02]  /*0470*/  ISETP.NE.AND P5, PT, R0, RZ, PT ;  /* 0x000000ff0000720c */ /* 0x000fe40003fa5270 */
[----:B------:R-:W-:Y:S02]  /*0480*/  SEL R17, RZ, 0x1, !P0 ;  /* 0x00000001ff117807 */ /* 0x000fe40004000000 */
[----:B------:R-:W-:-:S02]  /*0490*/  ISETP.NE.AND P6, PT, R8, RZ, PT ;  /* 0x000000ff0800720c */ /* 0x000fc40003fc5270 */
        /* <DEDUP_REMOVED lines=15> */
.L_x_17755:
[----:B------:R-:W0:Y:S01]  /*0590*/  S2R R16, SR_TID.X ;  /* 0x0000000000107919 */ /* 0x000e220000002100 */
[----:B------:R-:W-:Y:S02]  /*05a0*/  PRMT R22, RZ, 0x7610, R22 ;  /* 0x00007610ff167816 */ /* 0x000fe40000000016 */
[C---:B0-----:R-:W-:Y:S01]  /*05b0*/  ISETP.GE.AND P3, PT, R16.reuse, R15, PT ;  /* 0x0000000f1000720c */ /* 0x041fe20003f66270 */
[----:B------:R-:W-:Y:S02]  /*05c0*/  VIADD R20, R16, 0x80 ;  /* 0x0000008010147836 */ /* 0x000fe40000000000 */
[----:B------:R-:W-:-:S10]  /*05d0*/  IMAD.MOV.U32 R0, RZ, RZ, R16 ;  /* 0x000000ffff007224 */ /* 0x000fd400078e0010 */
[----:B------:R-:W-:Y:S01]  /*05e0*/  @!P3 IMAD.MOV.U32 R0, RZ, RZ, R20 ;  /* 0x000000ffff00b224 */ /* 0x000fe200078e0014 */
[----:B------:R-:W0:Y:S01]  /*05f0*/  @!P3 LDC.64 R6, c[0x0][0x220] ;  /* 0x00008800ff06bb82 */ /* 0x000e220000000a00 */
[----:B------:R-:W-:-:S03]  /*0600*/  @!P3 VIADD R25, R16, UR4 ;  /* 0x000000041019bc36 */ /* 0x000fc60008000000 */
[----:B------:R-:W-:-:S13]  /*0610*/  ISETP.GE.AND P6, PT, R0, R15, PT ;  /* 0x0000000f0000720c */ /* 0x000fda0003fc6270 */
[C---:B------:R-:W-:Y:S01]  /*0620*/  @!P6 VIADD R5, R0.reuse, UR4 ;  /* 0x000000040005ec36 */ /* 0x040fe20008000000 */
[----:B------:R-:W1:Y:S01]  /*0630*/  @!P6 LDC.64 R2, c[0x0][0x220] ;  /* 0x00008800ff02eb82 */ /* 0x000e620000000a00 */
[----:B------:R-:W-:-:S05]  /*0640*/  @!P6 VIADD R0, R0, 0x80 ;  /* 0x000000800000e836 */ /* 0x000fca0000000000 */
[----:B------:R-:W-:Y:S02]  /*0650*/  ISETP.GE.AND P5, PT, R0, R15, PT ;  /* 0x0000000f0000720c */ /* 0x000fe40003fa6270 */
[----:B0-----:R-:W-:-:S05]  /*0660*/  @!P3 IADD3 R24, P0, R25, R6, RZ ;  /* 0x000000061918b210 */ /* 0x001fca0007f1e0ff */
[----:B------:R-:W-:-:S06]  /*0670*/  @!P3 IMAD.X R25, RZ, RZ, R7, P0 ;  /* 0x000000ffff19b224 */ /* 0x000fcc00000e0607 */
[C---:B------:R-:W-:Y:S01]  /*0680*/  @!P5 VIADD R17, R0.reuse, UR4 ;  /* 0x000000040011dc36 */ /* 0x040fe20008000000 */
[----:B------:R-:W0:Y:S01]  /*0690*/  @!P5 LDC.64 R12, c[0x0][0x220] ;  /* 0x00008800ff0cdb82 */ /* 0x000e220000000a00 */
[----:B------:R-:W-:Y:S01]  /*06a0*/  @!P5 VIADD R0, R0, 0x80 ;  /* 0x000000800000d836 */ /* 0x000fe20000000000 */
[----:B-1----:R-:W-:-:S04]  /*06b0*/  @!P6 IADD3 R2, P0, R5, R2, RZ ;  /* 0x000000020502e210 */ /* 0x002fc80007f1e0ff */
[----:B------:R-:W-:Y:S01]  /*06c0*/  ISETP.GE.AND P4, PT, R0, R15, PT ;  /* 0x0000000f0000720c */ /* 0x000fe20003f86270 */
[----:B------:R-:W-:-:S05]  /*06d0*/  @!P6 IMAD.X R3, RZ, RZ, R3, P0 ;  /* 0x000000ffff03e224 */ /* 0x000fca00000e0603 */
[----:B------:R1:W2:Y:S07]  /*06e0*/  @!P6 LDG.E.U8 R22, desc[UR8][R2.64] ;  /* 0x000000080216e981 */ /* 0x0002ae000c1e1100 */
[C---:B------:R-:W-:Y:S01]  /*06f0*/  @!P4 VIADD R9, R0.reuse, UR4 ;  /* 0x000000040009cc36 */ /* 0x040fe20008000000 */
[----:B------:R-:W3:Y:S01]  /*0700*/  @!P4 LDC.64 R10, c[0x0][0x220] ;  /* 0x00008800ff0acb82 */ /* 0x000ee20000000a00 */
[----:B------:R-:W-:-:S05]  /*0710*/  @!P4 VIADD R0, R0, 0x80 ;  /* 0x000000800000c836 */ /* 0x000fca0000000000 */
[----:B------:R-:W-:-:S13]  /*0720*/  ISETP.GE.AND P2, PT, R0, R15, PT ;  /* 0x0000000f0000720c */ /* 0x000fda0003f46270 */
[C---:B------:R-:W-:Y:S01]  /*0730*/  @!P2 VIADD R23, R0.reuse, UR4 ;  /* 0x000000040017ac36 */ /* 0x040fe20008000000 */
[----:B0-----:R-:W-:Y:S01]  /*0740*/  @!P5 IADD3 R12, P6, R17, R12, RZ ;  /* 0x0000000c110cd210 */ /* 0x001fe20007fde0ff */
[----:B------:R-:W-:Y:S01]  /*0750*/  @!P2 VIADD R0, R0, 0x80 ;  /* 0x000000800000a836 */ /* 0x000fe20000000000 */
[----:B------:R-:W0:Y:S04]  /*0760*/  @!P2 LDC.64 R6, c[0x0][0x220] ;  /* 0x00008800ff06ab82 */ /* 0x000e280000000a00 */
[----:B------:R-:W-:-:S13]  /*0770*/  ISETP.GE.AND P1, PT, R0, R15, PT ;  /* 0x0000000f0000720c */ /* 0x000fda0003f26270 */
[C---:B------:R-:W-:Y:S01]  /*0780*/  @!P1 VIADD R21, R0.reuse, UR4 ;  /* 0x0000000400159c36 */ /* 0x040fe20008000000 */
[----:B------:R-:W4:Y:S01]  /*0790*/  @!P1 LDC.64 R4, c[0x0][0x220] ;  /* 0x00008800ff049b82 */ /* 0x000f220000000a00 */
[----:B------:R-:W-:-:S05]  /*07a0*/  @!P1 VIADD R0, R0, 0x80 ;  /* 0x0000008000009836 */ /* 0x000fca0000000000 */
[----:B------:R-:W-:Y:S01]  /*07b0*/  ISETP.GE.AND P0, PT, R0, R15, PT ;  /* 0x0000000f0000720c */ /* 0x000fe20003f06270 */
[----:B------:R-:W-:Y:S01]  /*07c0*/  @!P5 IMAD.X R13, RZ, RZ, R13, P6 ;  /* 0x000000ffff0dd224 */ /* 0x000fe200030e060d */
[----:B------:R-:W-:Y:S02]  /*07d0*/  PRMT R19, RZ, 0x7610, R19 ;  /* 0x00007610ff137816 */ /* 0x000fe40000000013 */
[----:B------:R-:W-:-:S04]  /*07e0*/  PRMT R18, RZ, 0x7610, R18 ;  /* 0x00007610ff127816 */ /* 0x000fc80000000012 */
[----:B------:R5:W2:Y:S05]  /*07f0*/  @!P5 LDG.E.U8 R19, desc[UR8][R12.64] ;  /* 0x000000080c13d981 */ /* 0x000aaa000c1e1100 */
[C---:B------:R-:W-:Y:S01]  /*0800*/  @!P0 VIADD R17, R0.reuse, UR4 ;  /* 0x0000000400118c36 */ /* 0x040fe20008000000 */
[----:B------:R-:W2:Y:S01]  /*0810*/  @!P3 LDG.E.U8 R18, desc[UR8][R24.64] ;  /* 0x000000081812b981 */ /* 0x000ea2000c1e1100 */
[----:B------:R-:W-:Y:S01]  /*0820*/  @!P0 VIADD R0, R0, 0x80 ;  /* 0x0000008000008836 */ /* 0x000fe20000000000 */
[----:B-1----:R-:W1:Y:S04]  /*0830*/  @!P0 LDC.64 R2, c[0x0][0x220] ;  /* 0x00008800ff028b82 */ /* 0x002e680000000a00 */
[----:B------:R-:W-:-:S02]  /*0840*/  ISETP.GE.AND P6, PT, R0, R15, PT ;  /* 0x0000000f0000720c */ /* 0x000fc40003fc6270 */
[----:B---3--:R-:W-:-:S05]  /*0850*/  @!P4 IADD3 R10, P5, R9, R10, RZ ;  /* 0x0000000a090ac210 */ /* 0x008fca0007fbe0ff */
[----:B------:R-:W-:Y:S01]  /*0860*/  @!P4 IMAD.X R11, RZ, RZ, R11, P5 ;  /* 0x000000ffff0bc224 */ /* 0x000fe200028e060b */
[----:B0-----:R-:W-:-:S05]  /*0870*/  @!P2 IADD3 R6, P5, R23, R6, RZ ;  /* 0x000000061706a210 */ /* 0x001fca0007fbe0ff */
[----:B------:R-:W0:Y:S01]  /*0880*/  @!P6 LDC.64 R8, c[0x0][0x220] ;  /* 0x00008800ff08eb82 */ /* 0x000e220000000a00 */
[----:B------:R-:W-:Y:S01]  /*0890*/  PRMT R23, RZ, 0x7610, R23 ;  /* 0x00007610ff177816 */ /* 0x000fe20000000017 */
[----:B------:R-:W-:Y:S01]  /*08a0*/  @!P2 IMAD.X R7, RZ, RZ, R7, P5 ;  /* 0x000000ffff07a224 */ /* 0x000fe200028e0607 */
[----:B------:R-:W-:-:S04]  /*08b0*/  PRMT R26, RZ, 0x7610, R26 ;  /* 0x00007610ff1a7816 */ /* 0x000fc8000000001a */
[----:B------:R3:W2:Y:S01]  /*08c0*/  @!P4 LDG.E.U8 R23, desc[UR8][R10.64] ;  /* 0x000000080a17c981 */ /* 0x0006a2000c1e1100 */
[----:B----4-:R-:W-:Y:S02]  /*08d0*/  @!P1 IADD3 R4, P4, R21, R4, RZ ;  /* 0x0000000415049210 */ /* 0x010fe40007f9e0ff */
[----:B-----5:R-:W-:Y:S01]  /*08e0*/  PRMT R12, RZ, 0x7610, R12 ;  /* 0x00007610ff0c7816 */ /* 0x020fe2000000000c */
[----:B------:R4:W5:Y:S01]  /*08f0*/  @!P2 LDG.E.U8 R26, desc[UR8][R6.64] ;  /* 0x00000008061aa981 */ /* 0x000962000c1e1100 */
[----:B------:R-:W-:Y:S02]  /*0900*/  @!P6 VIADD R13, R0, UR4 ;  /* 0x00000004000dec36 */ /* 0x000fe40008000000 */
[----:B------:R-:W-:Y:S01]  /*0910*/  @!P1 IMAD.X R5, RZ, RZ, R5, P4 ;  /* 0x000000ffff059224 */ /* 0x000fe200020e0605 */
[----:B-1----:R-:W-:-:S04]  /*0920*/  @!P0 IADD3 R2, P2, R17, R2, RZ ;  /* 0x0000000211028210 */ /* 0x002fc80007f5e0ff */
[----:B------:R-:W5:Y:S01]  /*0930*/  @!P1 LDG.E.U8 R12, desc[UR8][R4.64] ;  /* 0x00000008040c9981 */ /* 0x000f62000c1e1100 */
[----:B---3--:R-:W-:Y:S01]  /*0940*/  PRMT R10, RZ, 0x7610, R10 ;  /* 0x00007610ff0a7816 */ /* 0x008fe2000000000a */
[----:B----4-:R-:W1:Y:S01]  /*0950*/  @!P3 LDC.64 R6, c[0x0][0x218] ;  /* 0x00008600ff06bb82 */ /* 0x010e620000000a00 */
[----:B0-----:R-:W-:Y:S01]  /*0960*/  @!P6 IADD3 R8, P1, R13, R8, RZ ;  /* 0x000000080d08e210 */ /* 0x001fe20007f3e0ff */
[----:B------:R-:W-:Y:S01]  /*0970*/  @!P0 IMAD.X R3, RZ, RZ, R3, P2 ;  /* 0x000000ffff038224 */ /* 0x000fe200010e0603 */
[----:B------:R-:W-:-:S03]  /*0980*/  PRMT R13, RZ, 0x7610, R13 ;  /* 0x00007610ff0d7816 */ /* 0x000fc6000000000d */
[----:B------:R-:W-:-:S03]  /*0990*/  @!P6 IMAD.X R9, RZ, RZ, R9, P1 ;  /* 0x000000ffff09e224 */ /* 0x000fc600008e0609 */
[----:B------:R0:W3:Y:S04]  /*09a0*/  @!P0 LDG.E.U8 R13, desc[UR8][R2.64] ;  /* 0x00000008020d8981 */ /* 0x0000e8000c1e1100 */
[----:B------:R4:W3:Y:S01]  /*09b0*/  @!P6 LDG.E.U8 R10, desc[UR8][R8.64] ;  /* 0x00000008080ae981 */ /* 0x0008e2000c1e1100 */
[----:B0-----:R-:W-:-:S05]  /*09c0*/  @!P3 VIADD R3, R16, UR4 ;  /* 0x000000041003bc36 */ /* 0x001fca0008000000 */
[----:B-1----:R-:W-:Y:S01]  /*09d0*/  @!P3 IADD3 R6, P6, R3, R6, RZ ;  /* 0x000000060306b210 */ /* 0x002fe20007fde0ff */
[----:B------:R-:W-:-:S04]  /*09e0*/  IMAD.MOV.U32 R0, RZ, RZ, R16 ;  /* 0x000000ffff007224 */ /* 0x000fc800078e0010 */
[----:B------:R-:W-:Y:S02]  /*09f0*/  @!P3 IMAD.X R7, RZ, RZ, R7, P6 ;  /* 0x000000ffff07b224 */ /* 0x000fe400030e0607 */
[----:B------:R-:W-:-:S05]  /*0a00*/  @!P3 IMAD.MOV.U32 R0, RZ, RZ, R20 ;  /* 0x000000ffff00b224 */ /* 0x000fca00078e0014 */
[----:B------:R-:W-:Y:S01]  /*0a10*/  ISETP.GE.AND P6, PT, R0, R15, PT ;  /* 0x0000000f0000720c */ /* 0x000fe20003fc6270 */
[----:B------:R-:W-:Y:S04]  /*0a20*/  BSSY B0, `(.L_x_17756) ;  /* 0x000005e000007945 */ /* 0x000fe80003800000 */
[----:B------:R-:W-:Y:S01]  /*0a30*/  BSSY B1, `(.L_x_17757) ;  /* 0x0000055000017945 */ /* 0x000fe20003800000 */
[C---:B--2---:R-:W-:Y:S02]  /*0a40*/  PRMT R5, R22.reuse, 0x8880, RZ ;  /* 0x0000888016057816 */ /* 0x044fe400000000ff */
[----:B------:R-:W-:Y:S02]  /*0a50*/  LOP3.LUT P2, RZ, R22, 0xff, RZ, 0xc0, !PT ;  /* 0x000000ff16ff7812 */ /* 0x000fe4000784c0ff */
[----:B------:R-:W-:-:S04]  /*0a60*/  PRMT R4, R18, 0x8880, RZ ;  /* 0x0000888012047816 */ /* 0x000fc800000000ff */
[----:B------:R-:W-:Y:S01]  /*0a70*/  ISETP.GT.AND P5, PT, R4, RZ, PT ;  /* 0x000000ff0400720c */ /* 0x000fe20003fa4270 */
[----:B------:R-:W-:Y:S01]  /*0a80*/  IMAD.MOV.U32 R4, RZ, RZ, R5 ;  /* 0x000000ffff047224 */ /* 0x000fe200078e0005 */
[----:B------:R-:W-:Y:S02]  /*0a90*/  LOP3.LUT P1, RZ, R18, 0xff, RZ, 0xc0, !PT ;  /* 0x000000ff12ff7812 */ /* 0x000fe4000782c0ff */
[----:B------:R-:W-:Y:S02]  /*0aa0*/  PRMT R2, R19, 0x8880, RZ ;  /* 0x0000888013027816 */ /* 0x000fe400000000ff */
[----:B------:R-:W-:Y:S02]  /*0ab0*/  ISETP.GT.AND P4, PT, R4, RZ, PT ;  /* 0x000000ff0400720c */ /* 0x000fe40003f84270 */
[----:B------:R-:W-:Y:S02]  /*0ac0*/  SEL R3, RZ, 0x1, !P5 ;  /* 0x00000001ff037807 */ /* 0x000fe40006800000 */
[----:B------:R-:W-:-:S02]  /*0ad0*/  ISETP.GT.AND P5, PT, R2, RZ, PT ;  /* 0x000000ff0200720c */ /* 0x000fc40003fa4270 */
[----:B----4-:R-:W-:Y:S02]  /*0ae0*/  SEL R9, R14, R3, !P1 ;  /* 0x000000030e097207 */ /* 0x010fe40004800000 */
[----:B------:R-:W-:-:S03]  /*0af0*/  PRMT R4, R23, 0x8880, RZ ;  /* 0x0000888017047816 */ /* 0x000fc600000000ff */
[----:B------:R0:W-:Y:S02]  /*0b00*/  @!P3 STG.E.U8 desc[UR8][R6.64], R9 ;  /* 0x000000090600b986 */ /* 0x0001e4000c101108 */
[----:B------:R-:W-:Y:S01]  /*0b10*/  IMAD.MOV.U32 R2, RZ, RZ, R4 ;  /* 0x000000ffff027224 */ /* 0x000fe200078e0004 */
[----:B-----5:R-:W-:-:S04]  /*0b20*/  PRMT R4, R26, 0x8880, RZ ;  /* 0x000088801a047816 */ /* 0x020fc800000000ff */
[----:B------:R-:W-:Y:S01]  /*0b30*/  ISETP.GT.AND P3, PT, R2, RZ, PT ;  /* 0x000000ff0200720c */ /* 0x000fe20003f64270 */
[----:B------:R-:W-:Y:S01]  /*0b40*/  IMAD.MOV.U32 R2, RZ, RZ, R4 ;  /* 0x000000ffff027224 */ /* 0x000fe200078e0004 */
[----:B------:R-:W-:Y:S02]  /*0b50*/  PRMT R4, R12, 0x8880, RZ ;  /* 0x000088800c047816 */ /* 0x000fe400000000ff */
[----:B------:R-:W-:Y:S02]  /*0b60*/  SEL R5, RZ, 0x1, !P5 ;  /* 0x00000001ff057807 */ /* 0x000fe40006800000 */
[----:B------:R-:W-:Y:S02]  /*0b70*/  SEL R3, RZ, 0x1, !P4 ;  /* 0x00000001ff037807 */ /* 0x000fe40006000000 */
[----:B------:R-:W-:Y:S01]  /*0b80*/  ISETP.GT.AND P5, PT, R2, RZ, PT ;  /* 0x000000ff0200720c */ /* 0x000fe20003fa4270 */
[----:B------:R-:W-:Y:S01]  /*0b90*/  IMAD.MOV.U32 R2, RZ, RZ, R4 ;  /* 0x000000ffff027224 */ /* 0x000fe200078e0004 */
[----:B------:R-:W-:-:S02]  /*0ba0*/  LOP3.LUT P0, RZ, R19, 0xff, RZ, 0xc0, !PT ;  /* 0x000000ff13ff7812 */ /* 0x000fc4000780c0ff */
[C---:B------:R-:W-:Y:S02]  /*0bb0*/  SEL R11, R14.reuse, R3, !P2 ;  /* 0x000000030e0b7207 */ /* 0x040fe40005000000 */
[----:B------:R-:W-:Y:S02]  /*0bc0*/  LOP3.LUT P1, RZ, R23, 0xff, RZ, 0xc0, !PT ;  /* 0x000000ff17ff7812 */ /* 0x000fe4000782c0ff */
[----:B0-----:R-:W-:Y:S02]  /*0bd0*/  SEL R9, R14, R5, !P0 ;  /* 0x000000050e097207 */ /* 0x001fe40004000000 */
[----:B------:R-:W-:Y:S02]  /*0be0*/  SEL R3, RZ, 0x1, !P3 ;  /* 0x00000001ff037807 */ /* 0x000fe40005800000 */
[----:B------:R-:W-:Y:S02]  /*0bf0*/  ISETP.GT.AND P0, PT, R2, RZ, PT ;  /* 0x000000ff0200720c */ /* 0x000fe40003f04270 */
[----:B---3--:R-:W-:-:S02]  /*0c00*/  PRMT R2, R13, 0x8880, RZ ;  /* 0x000088800d027816 */ /* 0x008fc400000000ff */
[----:B------:R-:W-:Y:S02]  /*0c10*/  LOP3.LUT P3, RZ, R10, 0xff, RZ, 0xc0, !PT ;  /* 0x000000ff0aff7812 */ /* 0x000fe4000786c0ff */
[----:B------:R-:W-:Y:S02]  /*0c20*/  SEL R17, R14, R3, !P1 ;  /* 0x000000030e117207 */ /* 0x000fe40004800000 */
[----:B------:R-:W-:Y:S02]  /*0c30*/  SEL R3, RZ, 0x1, !P5 ;  /* 0x00000001ff037807 */ /* 0x000fe40006800000 */
[----:B------:R-:W-:Y:S02]  /*0c40*/  ISETP.GT.AND P5, PT, R2, RZ, PT ;  /* 0x000000ff0200720c */ /* 0x000fe40003fa4270 */
[----:B------:R-:W-:Y:S02]  /*0c50*/  PRMT R4, R10, 0x8880, RZ ;  /* 0x000088800a047816 */ /* 0x000fe400000000ff */
[----:B------:R-:W-:-:S02]  /*0c60*/  LOP3.LUT P4, RZ, R26, 0xff, RZ, 0xc0, !PT ;  /* 0x000000ff1aff7812 */ /* 0x000fc4000788c0ff */
[----:B------:R-:W-:Y:S02]  /*0c70*/  LOP3.LUT P2, RZ, R12, 0xff, RZ, 0xc0, !PT ;  /* 0x000000ff0cff7812 */ /* 0x000fe4000784c0ff */
[----:B------:R-:W-:Y:S02]  /*0c80*/  LOP3.LUT P1, RZ, R13, 0xff, RZ, 0xc0, !PT ;  /* 0x000000ff0dff7812 */ /* 0x000fe4000782c0ff */
[----:B------:R-:W-:Y:S02]  /*0c90*/  SEL R5, RZ, 0x1, !P0 ;  /* 0x00000001ff057807 */ /* 0x000fe40004000000 */
[----:B------:R-:W-:Y:S02]  /*0ca0*/  SEL R7, RZ, 0x1, !P5 ;  /* 0x00000001ff077807 */ /* 0x000fe40006800000 */
[----:B------:R-:W-:Y:S02]  /*0cb0*/  ISETP.GT.AND P0, PT, R4, RZ, PT ;  /* 0x000000ff0400720c */ /* 0x000fe40003f04270 */
[----:B------:R-:W-:-:S02]  /*0cc0*/  SEL R13, R14, R3, !P4 ;  /* 0x000000030e0d7207 */ /* 0x000fc40006000000 */
[C---:B------:R-:W-:Y:S02]  /*0cd0*/  SEL R5, R14.reuse, R5, !P2 ;  /* 0x000000050e057207 */ /* 0x040fe40005000000 */
[----:B------:R-:W-:Y:S02]  /*0ce0*/  SEL R7, R14, R7, !P1 ;  /* 0x000000070e077207 */ /* 0x000fe40004800000 */
[----:B------:R-:W-:Y:S01]  /*0cf0*/  @P3 SEL R14, RZ, 0x1, !P0 ;  /* 0x00000001ff0e3807 */ /* 0x000fe20004000000 */
        /* <DEDUP_REMOVED lines=15> */
.L_x_17758:
        /* <DEDUP_REMOVED lines=8> */
.L_x_17759:
        /* <DEDUP_REMOVED lines=8> */
.L_x_17760:
        /* <DEDUP_REMOVED lines=9> */
.L_x_17761:
[----:B------:R-:W-:Y:S05]  /*0f80*/  BSYNC B1 ;  /* 0x0000000000017941 */ /* 0x000fea0003800000 */
.L_x_17757:
[----:B------:R-:W-:-:S13]  /*0f90*/  ISETP.GE.AND P0, PT, R0, R15, PT ;  /* 0x0000000f0000720c */ /* 0x000fda0003f06270 */
[----:B--2---:R-:W2:Y:S01]  /*0fa0*/  @!P0 LDC.64 R4, c[0x0][0x218] ;  /* 0x00008600ff048b82 */ /* 0x004ea20000000a00 */
[C---:B01----:R-:W-:Y:S02]  /*0fb0*/  @!P0 VIADD R3, R0.reuse, UR4 ;  /* 0x0000000400038c36 */ /* 0x043fe40008000000 */
[----:B------:R-:W-:-:S03]  /*0fc0*/  @!P0 VIADD R0, R0, 0x80 ;  /* 0x0000008000008836 */ /* 0x000fc60000000000 */
[----:B--2---:R-:W-:-:S05]  /*0fd0*/  @!P0 IADD3 R2, P1, R3, R4, RZ ;  /* 0x0000000403028210 */ /* 0x004fca0007f3e0ff */
[----:B------:R-:W-:-:S05]  /*0fe0*/  @!P0 IMAD.X R3, RZ, RZ, R5, P1 ;  /* 0x000000ffff038224 */ /* 0x000fca00008e0605 */
[----:B------:R2:W-:Y:S03]  /*0ff0*/  @!P0 STG.E.U8 desc[UR8][R2.64], R7 ;  /* 0x0000000702008986 */ /* 0x0005e6000c101108 */
.L_x_17762:
[----:B------:R-:W-:Y:S05]  /*1000*/  BSYNC B0 ;  /* 0x0000000000007941 */ /* 0x000fea0003800000 */
.L_x_17756:
[----:B------:R-:W-:Y:S05]  /*1010*/  WARPSYNC.ALL ;  /* 0x0000000000007948 */ /* 0x000fea0003800000 */
[----:B------:R-:W-:-:S13]  /*1020*/  ISETP.GE.AND P0, PT, R0, R15, PT ;  /* 0x0000000f0000720c */ /* 0x000fda0003f06270 */
[----:B------:R-:W-:Y:S05]  /*1030*/  @P0 EXIT ;  /* 0x000000000000094d */ /* 0x000fea0003800000 */
[----:B------:R-:W-:Y:S01]  /*1040*/  VIADD R0, R0, UR4 ;  /* 0x0000000400007c36 */ /* 0x000fe20008000000 */
[----:B------:R-:W-:-:S04]  /*1050*/  ULDC.64 UR6, c[0x0][0x218] ;  /* 0x0000860000067ab9 */ /* 0x000fc80000000a00 */
[----:B012---:R-:W-:-:S05]  /*1060*/  IADD3 R2, P0, R0, UR6, RZ ;  /* 0x0000000600027c10 */ /* 0x007fca000ff1e0ff */
[----:B------:R-:W-:-:S05]  /*1070*/  IMAD.X R3, RZ, RZ, UR7, P0 ;  /* 0x00000007ff037e24 */ /* 0x000fca00080e06ff */
[----:B------:R-:W-:Y:S01]  /*1080*/  STG.E.U8 desc[UR8][R2.64], R14 ;  /* 0x0000000e02007986 */ /* 0x000fe2000c101108 */
[----:B------:R-:W-:Y:S05]  /*1090*/  EXIT ;  /* 0x000000000000794d */ /* 0x000fea0003800000 */
.L_x_17763:
        /* <DEDUP_REMOVED lines=14> */
.L_x_32194:


//--------------------- .text._ZN2at6native29vectorized_elementwise_kernelILi4ENS0_13BUnaryFunctorIaaaZZZNS0_21heaviside_kernel_cudaERNS_18TensorIteratorBaseEENKUlvE_clEvENKUlvE0_clEvEUlaaE_EESt5arrayIPcLm2EEEEviT0_T1_ --------------------------
	.section	.text._ZN2at6native29vectorized_elementwise_kernelILi4ENS0_13BUnaryFunctorIaaaZZZNS0_21heaviside_kernel_cudaERNS_18TensorIteratorBaseEENKUlvE_clEvENKUlvE0_clEvEUlaaE_EESt5arrayIPcLm2EEEEviT0_T1_,"ax",@progbits
	.align	128
        .global         _ZN2at6native29vectorized_elementwise_kernelILi4ENS0_13BUnaryFunctorIaaaZZZNS0_21heaviside_kernel_cudaERNS_18TensorIteratorBaseEENKUlvE_clEvENKUlvE0_clEvEUlaaE_EESt5arrayIPcLm2EEEEviT0_T1_
        .type           _ZN2at6native29vectorized_elementwise_kernelILi4ENS0_13BUnaryFunctorIaaaZZZNS0_21heaviside_kernel_cudaERNS_18TensorIteratorBaseEENKUlvE_clEvENKUlvE0_clEvEUlaaE_EESt5arrayIPcLm2EEEEviT0_T1_,@function
        .size           _ZN2at6native29vectorized_elementwise_kernelILi4ENS0_13BUnaryFunctorIaaaZZZNS0_21heaviside_kernel_cudaERNS_18TensorIteratorBaseEENKUlvE_clEvENKUlvE0_clEvEUlaaE_EESt5arrayIPcLm2EEEEviT0_T1_,(.L_x_32195 - _ZN2at6native29vectorized_elementwise_kernelILi4ENS0_13BUnaryFunctorIaaaZZZNS0_21heaviside_kernel_cudaERNS_18TensorIteratorBaseEENKUlvE_clEvENKUlvE0_clEvEUlaaE_EESt5arrayIPcLm2EEEEviT0_T1_)
        .other          _ZN2at6native29vectorized_elementwise_kernelILi4ENS0_13BUnaryFunctorIaaaZZZNS0_21heaviside_kernel_cudaERNS_18TensorIteratorBaseEENKUlvE_clEvENKUlvE0_clEvEUlaaE_EESt5arrayIPcLm2EEEEviT0_T1_,@"STO_CUDA_ENTRY STV_DEFAULT"
_ZN2at6native29vectorized_elementwise_kernelILi4ENS0_13BUnaryFunctorIaaaZZZNS0_21heaviside_kernel_cudaERNS_18TensorIteratorBaseEENKUlvE_clEvENKUlvE0_clEvEUlaaE_EESt5arrayIPcLm2EEEEviT0_T1_:
.text._ZN2at6native29vectorized_elementwise_kernelILi4ENS0_13BUnaryFunctorIaaaZZZNS0_21heaviside_kernel_cudaERNS_18TensorIteratorBaseEENKUlvE_clEvENKUlvE0_clEvEUlaaE_EESt5arrayIPcLm2EEEEviT0_T1_:
        /* <DEDUP_REMOVED lines=19> */
[----:B------:R0:W3:Y:S01]  /*0130*/  LDG.E R2, desc[UR8][R4.64+0x200] ;  /* 0x0002000804027981 */ /* 0x0000e2000c1e1900 */
[----:B------:R-:W-:-:S04]  /*0140*/  UIADD3 UR5, UP0, UR4, UR6, URZ ;  /* 0x0000000604057290 */ /* 0x000fc8000ff1e03f */
[----:B------:R-:W-:Y:S01]  /*0150*/  UIADD3.X UR6, URZ, UR7, URZ, UP0, !UPT ;  /* 0x000000073f067290 */ /* 0x000fe200087fe43f */
[C---:B--2---:R-:W-:Y:S02]  /*0160*/  PRMT R6, R8.reuse, 0x7771, RZ ;  /* 0x0000777108067816 */ /* 0x044fe400000000ff */
[C---:B------:R-:W-:Y:S02]  /*0170*/  PRMT R3, R8.reuse, 0x7770, RZ ;  /* 0x0000777008037816 */ /* 0x040fe400000000ff */
[----:B------:R-:W-:Y:S02]  /*0180*/  PRMT R7, R8, 0x7772, RZ ;  /* 0x0000777208077816 */ /* 0x000fe400000000ff */
[----:B------:R-:W-:Y:S02]  /*0190*/  ISETP.NE.AND P4, PT, R6, RZ, PT ;  /* 0x000000ff0600720c */ /* 0x000fe40003f85270 */
[----:B------:R-:W-:Y:S02]  /*01a0*/  ISETP.NE.AND P5, PT, R3, RZ, PT ;  /* 0x000000ff0300720c */ /* 0x000fe40003fa5270 */
[----:B------:R-:W-:-:S02]  /*01b0*/  ISETP.NE.AND P0, PT, R7, RZ, PT ;  /* 0x000000ff0700720c */ /* 0x000fc40003f05270 */
[C---:B------:R-:W-:Y:S02]  /*01c0*/  PRMT R3, R8.reuse, 0x7773, RZ ;  /* 0x0000777308037816 */ /* 0x040fe400000000ff */
[C---:B------:R-:W-:Y:S02]  /*01d0*/  PRMT R7, R8.reuse, 0x9991, RZ ;  /* 0x0000999108077816 */ /* 0x040fe400000000ff */
[C---:B------:R-:W-:Y:S02]  /*01e0*/  PRMT R6, R8.reuse, 0x8880, RZ ;  /* 0x0000888008067816 */ /* 0x040fe400000000ff */
[----:B------:R-:W-:Y:S01]  /*01f0*/  ISETP.NE.AND P1, PT, R3, RZ, PT ;  /* 0x000000ff0300720c */ /* 0x000fe20003f25270 */
[----:B0-----:R-:W-:Y:S01]  /*0200*/  IMAD.MOV.U32 R4, RZ, RZ, R7 ;  /* 0x000000ffff047224 */ /* 0x001fe200078e0007 */
[C---:B------:R-:W-:Y:S01]  /*0210*/  PRMT R5, R8.reuse, 0xaaa2, RZ ;  /* 0x0000aaa208057816 */ /* 0x040fe200000000ff */
[----:B------:R-:W-:Y:S01]  /*0220*/  IMAD.MOV.U32 R3, RZ, RZ, R6 ;  /* 0x000000ffff037224 */ /* 0x000fe200078e0006 */
[----:B------:R-:W-:-:S02]  /*0230*/  PRMT R8, R8, 0xbbb3, RZ ;  /* 0x0000bbb308087816 */ /* 0x000fc400000000ff */
[----:B------:R-:W-:Y:S02]  /*0240*/  ISETP.GT.AND P6, PT, R4, RZ, PT ;  /* 0x000000ff0400720c */ /* 0x000fe40003fc4270 */
[----:B------:R-:W-:Y:S01]  /*0250*/  ISETP.GT.AND P3, PT, R3, RZ, PT ;  /* 0x000000ff0300720c */ /* 0x000fe20003f64270 */
[----:B------:R-:W-:Y:S01]  /*0260*/  IMAD.MOV.U32 R4, RZ, RZ, R8 ;  /* 0x000000ffff047224 */ /* 0x000fe200078e0008 */
[----:B------:R-:W-:Y:S02]  /*0270*/  ISETP.GT.AND P2, PT, R5, RZ, PT ;  /* 0x000000ff0500720c */ /* 0x000fe40003f44270 */
[----:B------:R-:W-:Y:S02]  /*0280*/  SEL R5, RZ, 0x1, !P6 ;  /* 0x00000001ff057807 */ /* 0x000fe40007000000 */
[----:B------:R-:W-:Y:S02]  /*0290*/  SEL R3, RZ, 0x1, !P3 ;  /* 0x00000001ff037807 */ /* 0x000fe40005800000 */
[----:B---3--:R-:W-:-:S02]  /*02a0*/  PRMT R6, R2, 0x8880, RZ ;  /* 0x0000888002067816 */ /* 0x008fc400000000ff */
[----:B------:R-:W-:Y:S02]  /*02b0*/  ISETP.GT.AND P3, PT, R4, RZ, PT ;  /* 0x000000ff0400720c */ /* 0x000fe40003f64270 */
[C---:B------:R-:W-:Y:S02]  /*02c0*/  SEL R5, R14.reuse, R5, !P4 ;  /* 0x000000050e057207 */ /* 0x040fe40006000000 */
[----:B------:R-:W-:Y:S01]  /*02d0*/  SEL R4, R14, R3, !P5 ;  /* 0x000000030e047207 */ /* 0x000fe20006800000 */
[----:B------:R-:W-:Y:S01]  /*02e0*/  IMAD.MOV.U32 R3, RZ, RZ, R6 ;  /* 0x000000ffff037224 */ /* 0x000fe200078e0006 */
[C---:B------:R-:W-:Y:S02]  /*02f0*/  PRMT R7, R2.reuse, 0x9991, RZ ;  /* 0x0000999102077816 */ /* 0x040fe400000000ff */
[----:B------:R-:W-:Y:S02]  /*0300*/  PRMT R11, R5, 0x7604, R4 ;  /* 0x00007604050b7816 */ /* 0x000fe40000000004 */
[----:B------:R-:W-:Y:S01]  /*0310*/  ISETP.GT.AND P5, PT, R3, RZ, PT ;  /* 0x000000ff0300720c */ /* 0x000fe20003fa4270 */
[----:B------:R-:W-:Y:S01]  /*0320*/  IMAD.MOV.U32 R4, RZ, RZ, R7 ;  /* 0x000000ffff047224 */ /* 0x000fe200078e0007 */
[----:B------:R-:W-:-:S02]  /*0330*/  PRMT R5, R2, 0x7771, RZ ;  /* 0x0000777102057816 */ /* 0x000fc400000000ff */
[----:B------:R-:W-:Y:S02]  /*0340*/  SEL R3, RZ, 0x1, !P5 ;  /* 0x00000001ff037807 */ /* 0x000fe40006800000 */
[----:B------:R-:W-:Y:S02]  /*0350*/  ISETP.GT.AND P6, PT, R4, RZ, PT ;  /* 0x000000ff0400720c */ /* 0x000fe40003fc4270 */
[C---:B------:R-:W-:Y:S02]  /*0360*/  PRMT R4, R2.reuse, 0x7772, RZ ;  /* 0x0000777202047816 */ /* 0x040fe400000000ff */
[----:B------:R-:W-:Y:S02]  /*0370*/  ISETP.NE.AND P5, PT, R5, RZ, PT ;  /* 0x000000ff0500720c */ /* 0x000fe40003fa5270 */
[----:B------:R-:W-:Y:S02]  /*0380*/  SEL R5, RZ, 0x1, !P6 ;  /* 0x00000001ff057807 */ /* 0x000fe40007000000 */
[----:B------:R-:W-:-:S02]  /*0390*/  PRMT R8, R2, 0x7770, RZ ;  /* 0x0000777002087816 */ /* 0x000fc400000000ff */
[----:B------:R-:W-:Y:S02]  /*03a0*/  ISETP.NE.AND P6, PT, R4, RZ, PT ;  /* 0x000000ff0400720c */ /* 0x000fe40003fc5270 */
[C---:B------:R-:W-:Y:S02]  /*03b0*/  PRMT R4, R2.reuse, 0xaaa2, RZ ;  /* 0x0000aaa202047816 */ /* 0x040fe400000000ff */
[C---:B------:R-:W-:Y:S02]  /*03c0*/  PRMT R7, R2.reuse, 0x7773, RZ ;  /* 0x0000777302077816 */ /* 0x040fe400000000ff */
[----:B------:R-:W-:Y:S02]  /*03d0*/  PRMT R6, R2, 0xbbb3, RZ ;  /* 0x0000bbb302067816 */ /* 0x000fe400000000ff */
[----:B------:R-:W-:Y:S02]  /*03e0*/  SEL R2, R14, R5, !P5 ;  /* 0x000000050e027207 */ /* 0x000fe40006800000 */
[----:B------:R-:W-:-:S02]  /*03f0*/  ISETP.NE.AND P4, PT, R8, RZ, PT ;  /* 0x000000ff0800720c */ /* 0x000fc40003f85270 */
[----:B------:R-:W-:Y:S02]  /*0400*/  SEL R5, RZ, 0x1, !P2 ;  /* 0x00000001ff057807 */ /* 0x000fe40005000000 */
[----:B------:R-:W-:Y:S02]  /*0410*/  ISETP.GT.AND P2, PT, R4, RZ, PT ;  /* 0x000000ff0400720c */ /* 0x000fe40003f44270 */
[----:B------:R-:W-:Y:S02]  /*0420*/  ISETP.NE.AND P5, PT, R7, RZ, PT ;  /* 0x000000ff0700720c */ /* 0x000fe40003fa5270 */
[----:B------:R-:W-:Y:S02]  /*0430*/  SEL R3, R14, R3, !P4 ;  /* 0x000000030e037207 */ /* 0x000fe40006000000 */
[----:B------:R-:W-:Y:S02]  /*0440*/  ISETP.GT.AND P4, PT, R6, RZ, PT ;  /* 0x000000ff0600720c */ /* 0x000fe40003f84270 */
[----:B------:R-:W-:-:S02]  /*0450*/  SEL R7, RZ, 0x1, !P2 ;  /* 0x00000001ff077807 */ /* 0x000fc40005000000 */
[----:B------:R-:W-:Y:S02]  /*0460*/  SEL R4, R14, R5, !P0 ;  /* 0x000000050e047207 */ /* 0x000fe40004000000 */
[----:B------:R-:W-:Y:S01]  /*0470*/  PRMT R6, R2, 0x7604, R3 ;  /* 0x0000760402067816 */ /* 0x000fe20000000003 */
[----:B------:R-:W-:Y:S01]  /*0480*/  IMAD.U32 R2, RZ, RZ, UR5 ;  /* 0x00000005ff027e24 */ /* 0x000fe2000f8e00ff */
[----:B------:R-:W-:Y:S01]  /*0490*/  SEL R5, RZ, 0x1, !P3 ;  /* 0x00000001ff057807 */ /* 0x000fe20005800000 */
[----:B------:R-:W-:Y:S01]  /*04a0*/  IMAD.U32 R3, RZ, RZ, UR6 ;  /* 0x00000006ff037e24 */ /* 0x000fe2000f8e00ff */
[----:B------:R-:W-:Y:S02]  /*04b0*/  SEL R9, RZ, 0x1, !P4 ;  /* 0x00000001ff097807 */ /* 0x000fe40006000000 */
[----:B------:R-:W-:Y:S01]  /*04c0*/  SEL R7, R14, R7, !P6 ;  /* 0x000000070e077207 */ /* 0x000fe20007000000 */
[----:B------:R-:W-:Y:S01]  /*04d0*/  IMAD.WIDE R2, R0, 0x4, R2 ;  /* 0x0000000400027825 */ /* 0x000fe200078e0202 */
[----:B------:R-:W-:-:S02]  /*04e0*/  PRMT R4, R4, 0x7054, R11 ;  /* 0x0000705404047816 */ /* 0x000fc4000000000b */
[C---:B------:R-:W-:Y:S02]  /*04f0*/  SEL R5, R14.reuse, R5, !P1 ;  /* 0x000000050e057207 */ /* 0x040fe40004800000 */
[----:B------:R-:W-:Y:S02]  /*0500*/  SEL R9, R14, R9, !P5 ;  /* 0x000000090e097207 */ /* 0x000fe40006800000 */
[----:B------:R-:W-:Y:S02]  /*0510*/  PRMT R6, R7, 0x7054, R6 ;  /* 0x0000705407067816 */ /* 0x000fe40000000006 */
[----:B------:R-:W-:Y:S02]  /*0520*/  PRMT R5, R5, 0x654, R4 ;  /* 0x0000065405057816 */ /* 0x000fe40000000004 */
[----:B------:R-:W-:-:S03]  /*0530*/  PRMT R9, R9, 0x654, R6 ;  /* 0x0000065409097816 */ /* 0x000fc60000000006 */
[----:B------:R-:W-:Y:S04]  /*0540*/  STG.E desc[UR8][R2.64], R5 ;  /* 0x0000000502007986 */ /* 0x000fe8000c101908 */
[----:B------:R-:W-:Y:S01]  /*0550*/  STG.E desc[UR8][R2.64+0x200], R9 ;  /* 0x0002000902007986 */ /* 0x000fe2000c101908 */
[----:B------:R-:W-:Y:S05]  /*0560*/  EXIT ;  /* 0x000000000000794d */ /* 0x000fea0003800000 */
.L_x_17764:
        /* <DEDUP_REMOVED lines=134> */
.L_x_17767:
        /* <DEDUP_REMOVED lines=8> */
.L_x_17768:
        /* <DEDUP_REMOVED lines=8> */
.L_x_17769:
        /* <DEDUP_REMOVED lines=9> */
.L_x_17770:
[----:B------:R-:W-:Y:S05]  /*0f60*/  BSYNC B1 ;  /* 0x0000000000017941 */ /* 0x000fea0003800000 */
.L_x_17766:
[----:B------:R-:W-:-:S13]  /*0f70*/  ISETP.GE.AND P0, PT, R0, R15, PT ;  /* 0x0000000f0000720c */ /* 0x000fda0003f06270 */
[----:B--2---:R-:W2:Y:S01]  /*0f80*/  @!P0 LDC.64 R4, c[0x0][0x218] ;  /* 0x00008600ff048b82 */ /* 0x004ea20000000a00 */
[C---:B01----:R-:W-:Y:S02]  /*0f90*/  @!P0 VIADD R3, R0.reuse, UR4 ;  /* 0x0000000400038c36 */ /* 0x043fe40008000000 */
[----:B------:R-:W-:-:S03]  /*0fa0*/  @!P0 VIADD R0, R0, 0x80 ;  /* 0x0000008000008836 */ /* 0x000fc60000000000 */
[----:B--2---:R-:W-:-:S05]  /*0fb0*/  @!P0 IADD3 R2, P1, R3, R4, RZ ;  /* 0x0000000403028210 */ /* 0x004fca0007f3e0ff */
[----:B------:R-:W-:-:S05]  /*0fc0*/  @!P0 IMAD.X R3, RZ, RZ, R5, P1 ;  /* 0x000000ffff038224 */ /* 0x000fca00008e0605 */
[----:B------:R2:W-:Y:S03]  /*0fd0*/  @!P0 STG.E.U8 desc[UR8][R2.64], R7 ;  /* 0x0000000702008986 */ /* 0x0005e6000c101108 */
.L_x_17771:
[----:B------:R-:W-:Y:S05]  /*0fe0*/  BSYNC B0 ;  /* 0x0000000000007941 */ /* 0x000fea0003800000 */
.L_x_17765:
        /* <DEDUP_REMOVED lines=9> */
.L_x_17772:
        /* <DEDUP_REMOVED lines=16> */
.L_x_32195:


//--------------------- .text._ZN2at6native29vectorized_elementwise_kernelILi8ENS0_13BUnaryFunctorIaaaZZZNS0_21heaviside_kernel_cudaERNS_18TensorIteratorBaseEENKUlvE_clEvENKUlvE0_clEvEUlaaE_EESt5arrayIPcLm2EEEEviT0_T1_ --------------------------
	.section	.text._ZN2at6native29vectorized_elementwise_kernelILi8ENS0_13BUnaryFunctorIaaaZZZNS0_21heaviside_kernel_cudaERNS_18TensorIteratorBaseEENKUlvE_clEvENKUlvE0_clEvEUlaaE_EESt5arrayIPcLm2EEEEviT0_T1_,"ax",@progbits
	.align	128
        .global         _ZN2at6native29vectorized_elementwise_kernelILi8ENS0_13BUnaryFunctorIaaaZZZNS0_21heaviside_kernel_cudaERNS_18TensorIteratorBaseEENKUlvE_clEvENKUlvE0_clEvEUlaaE_EESt5arrayIPcLm2EEEEviT0_T1_
        .type           _ZN2at6native29vectorized_elementwise_kernelILi8ENS0_13BUnaryFunctorIaaaZZZNS0_21heaviside_kernel_cudaERNS_18TensorIteratorBaseEENKUlvE_clEvENKUlvE0_clEvEUlaaE_EESt5arrayIPcLm2EEEEviT0_T1_,@function
        .size           _ZN2at6native29vectorized_elementwise_kernelILi8ENS0_13BUnaryFunctorIaaaZZZNS0_21heaviside_kernel_cudaERNS_18TensorIteratorBaseEENKUlvE_clEvENKUlvE0_clEvEUlaaE_EESt5arrayIPcLm2EEEEviT0_T1_,(.L_x_32196 - _ZN2at6native29vectorized_elementwise_kernelILi8ENS0_13BUnaryFunctorIaaaZZZNS0_21heaviside_kernel_cudaERNS_18TensorIteratorBaseEENKUlvE_clEvENKUlvE0_clEvEUlaaE_EESt5arrayIPcLm2EEEEviT0_T1_)
        .other          _ZN2at6native29vectorized_elementwise_kernelILi8ENS0_13BUnaryFunctorIaaaZZZNS0_21heaviside_kernel_cudaERNS_18TensorIteratorBaseEENKUlvE_clEvENKUlvE0_clEvEUlaaE_EESt5arrayIPcLm2EEEEviT0_T1_,@"STO_CUDA_ENTRY STV_DEFAULT"
_ZN2at6native29vectorized_elementwise_kernelILi8ENS0_13BUnaryFunctorIaaaZZZNS0_21heaviside_kernel_cudaERNS_18TensorIteratorBaseEENKUlvE_clEvENKUlvE0_clEvEUlaaE_EESt5arrayIPcLm2EEEEviT0_T1_:
.text._ZN2at6native29vectorized_elementwise_kernelILi8ENS0_13BUnaryFunctorIaaaZZZNS0_21heaviside_kernel_cudaERNS_18TensorIteratorBaseEENKUlvE_clEvENKUlvE0_clEvEUlaaE_EESt5arrayIPcLm2EEEEviT0_T1_:
        /* <DEDUP_REMOVED lines=21> */
[C---:B--2---:R-:W-:Y:S02]  /*0150*/  PRMT R5, R2.reuse, 0x8880, RZ ;  /* 0x0000888002057816 */ /* 0x044fe400000000ff */
[----:B------:R-:W-:Y:S02]  /*0160*/  PRMT R4, R2, 0x7632, R4 ;  /* 0x0000763202047816 */ /* 0x000fe40000000004 */
[----:B------:R-:W-:Y:S02]  /*0170*/  ISETP.GT.AND P4, PT, R5, RZ, PT ;  /* 0x000000ff0500720c */ /* 0x000fe40003f84270 */
[C---:B------:R-:W-:Y:S02]  /*0180*/  LOP3.LUT P6, RZ, R4.reuse, 0xff, RZ, 0xc0, !PT ;  /* 0x000000ff04ff7812 */ /* 0x040fe400078cc0ff */
[----:B------:R-:W-:Y:S02]  /*0190*/  PRMT R5, R3, 0x7632, R5 ;  /* 0x0000763203057816 */ /* 0x000fe40000000005 */
[----:B------:R-:W-:-:S02]  /*01a0*/  PRMT R4, R4, 0x8880, RZ ;  /* 0x0000888004047816 */ /* 0x000fc400000000ff */
[----:B------:R-:W-:Y:S02]  /*01b0*/  PRMT R7, R3, 0x8880, RZ ;  /* 0x0000888003077816 */ /* 0x000fe400000000ff */
[C---:B------:R-:W-:Y:S02]  /*01c0*/  LOP3.LUT R6, R2.reuse, 0xffff, RZ, 0xc0, !PT ;  /* 0x0000ffff02067812 */ /* 0x040fe400078ec0ff */
[C---:B------:R-:W-:Y:S02]  /*01d0*/  LOP3.LUT P0, RZ, R5.reuse, 0xff, RZ, 0xc0, !PT ;  /* 0x000000ff05ff7812 */ /* 0x040fe4000780c0ff */
[----:B------:R-:W-:Y:S01]  /*01e0*/  PRMT R8, R5, 0x8880, RZ ;  /* 0x0000888005087816 */ /* 0x000fe200000000ff */
[----:B------:R-:W-:Y:S01]  /*01f0*/  IMAD.MOV.U32 R5, RZ, RZ, R4 ;  /* 0x000000ffff057224 */ /* 0x000fe200078e0004 */
[----:B------:R-:W-:Y:S02]  /*0200*/  ISETP.GT.AND P1, PT, R7, RZ, PT ;  /* 0x000000ff0700720c */ /* 0x000fe40003f24270 */
[----:B------:R-:W-:Y:S01]  /*0210*/  SHF.R.U32.HI R4, RZ, 0x8, R6 ;  /* 0x00000008ff047819 */ /* 0x000fe20000011606 */
[----:B------:R-:W-:Y:S01]  /*0220*/  IMAD.MOV.U32 R6, RZ, RZ, R8 ;  /* 0x000000ffff067224 */ /* 0x000fe200078e0008 */
[----:B------:R-:W-:-:S02]  /*0230*/  PRMT R7, R2, 0x9910, RZ ;  /* 0x0000991002077816 */ /* 0x000fc400000000ff */
[----:B------:R-:W-:Y:S02]  /*0240*/  ISETP.GT.AND P5, PT, R5, RZ, PT ;  /* 0x000000ff0500720c */ /* 0x000fe40003fa4270 */
[----:B------:R-:W-:Y:S01]  /*0250*/  PRMT R5, R4, 0x9910, RZ ;  /* 0x0000991004057816 */ /* 0x000fe200000000ff */
[----:B------:R-:W-:Y:S01]  /*0260*/  IMAD.MOV.U32 R4, RZ, RZ, R7 ;  /* 0x000000ffff047224 */ /* 0x000fe200078e0007 */
[----:B------:R-:W-:Y:S02]  /*0270*/  ISETP.GT.AND P2, PT, R6, RZ, PT ;  /* 0x000000ff0600720c */ /* 0x000fe40003f44270 */
[----:B------:R-:W-:Y:S01]  /*0280*/  PRMT R6, R2, 0x7732, RZ ;  /* 0x0000773202067816 */ /* 0x000fe200000000ff */
[----:B------:R-:W-:Y:S01]  /*0290*/  IMAD.MOV.U32 R7, RZ, RZ, R5 ;  /* 0x000000ffff077224 */ /* 0x000fe200078e0005 */
[----:B------:R-:W-:Y:S02]  /*02a0*/  SHF.R.S32.HI R4, RZ, 0x8, R4 ;  /* 0x00000008ff047819 */ /* 0x000fe40000011404 */
[----:B------:R-:W-:-:S02]  /*02b0*/  LOP3.LUT R5, R3, 0xffff, RZ, 0xc0, !PT ;  /* 0x0000ffff03057812 */ /* 0x000fc400078ec0ff */
[----:B------:R-:W-:Y:S02]  /*02c0*/  PRMT R8, R4, 0x9910, RZ ;  /* 0x0000991004087816 */ /* 0x000fe400000000ff */
[----:B------:R-:W-:Y:S02]  /*02d0*/  ISETP.NE.AND P3, PT, R7, RZ, PT ;  /* 0x000000ff0700720c */ /* 0x000fe40003f65270 */
[----:B------:R-:W-:Y:S01]  /*02e0*/  SHF.R.U32.HI R4, RZ, 0x8, R6 ;  /* 0x00000008ff047819 */ /* 0x000fe20000011606 */
[----:B------:R-:W-:Y:S01]  /*02f0*/  IMAD.MOV.U32 R6, RZ, RZ, R8 ;  /* 0x000000ffff067224 */ /* 0x000fe200078e0008 */
[----:B------:R-:W-:Y:S02]  /*0300*/  SEL R7, RZ, 0x1, !P4 ;  /* 0x00000001ff077807 */ /* 0x000fe40006000000 */
[----:B------:R-:W-:Y:S02]  /*0310*/  LOP3.LUT P4, RZ, R2, 0xff, RZ, 0xc0, !PT ;  /* 0x000000ff02ff7812 */ /* 0x000fe4000788c0ff */
[----:B------:R-:W-:-:S02]  /*0320*/  SHF.R.U32.HI R5, RZ, 0x8, R5 ;  /* 0x00000008ff057819 */ /* 0x000fc40000011605 */
[----:B------:R-:W-:Y:S02]  /*0330*/  PRMT R8, R4, 0x9910, RZ ;  /* 0x0000991004087816 */ /* 0x000fe400000000ff */
[----:B------:R-:W-:Y:S02]  /*0340*/  SEL R4, R14, R7, !P4 ;  /* 0x000000070e047207 */ /* 0x000fe40006000000 */
[----:B------:R-:W-:Y:S01]  /*0350*/  ISETP.GT.AND P4, PT, R6, RZ, PT ;  /* 0x000000ff0600720c */ /* 0x000fe20003f84270 */
[----:B------:R-:W-:Y:S01]  /*0360*/  IMAD.MOV.U32 R6, RZ, RZ, R8 ;  /* 0x000000ffff067224 */ /* 0x000fe200078e0008 */
[----:B------:R-:W-:Y:S02]  /*0370*/  PRMT R5, R5, 0x9910, RZ ;  /* 0x0000991005057816 */ /* 0x000fe400000000ff */
[----:B------:R-:W-:Y:S02]  /*0380*/  PRMT R2, R2, 0xbb32, RZ ;  /* 0x0000bb3202027816 */ /* 0x000fe400000000ff */
[----:B------:R-:W-:-:S02]  /*0390*/  SEL R7, RZ, 0x1, !P4 ;  /* 0x00000001ff077807 */ /* 0x000fc40006000000 */
[----:B------:R-:W-:Y:S02]  /*03a0*/  ISETP.NE.AND P4, PT, R5, RZ, PT ;  /* 0x000000ff0500720c */ /* 0x000fe40003f85270 */
[----:B------:R-:W-:Y:S02]  /*03b0*/  SEL R5, RZ, 0x1, !P5 ;  /* 0x00000001ff057807 */ /* 0x000fe40006800000 */
[----:B------:R-:W-:Y:S02]  /*03c0*/  ISETP.NE.AND P5, PT, R6, RZ, PT ;  /* 0x000000ff0600720c */ /* 0x000fe40003fa5270 */
[----:B------:R-:W-:Y:S02]  /*03d0*/  SHF.R.S32.HI R2, RZ, 0x8, R2 ;  /* 0x00000008ff027819 */ /* 0x000fe40000011402 */
[C---:B------:R-:W-:Y:S02]  /*03e0*/  PRMT R6, R3.reuse, 0x9910, RZ ;  /* 0x0000991003067816 */ /* 0x040fe400000000ff */
[----:B------:R-:W-:-:S02]  /*03f0*/  PRMT R8, R3, 0xbb32, RZ ;  /* 0x0000bb3203087816 */ /* 0x000fc400000000ff */
[----:B------:R-:W-:Y:S01]  /*0400*/  PRMT R9, R2, 0x9910, RZ ;  /* 0x0000991002097816 */ /* 0x000fe200000000ff */
[----:B------:R-:W-:Y:S01]  /*0410*/  IMAD.MOV.U32 R2, RZ, RZ, R6 ;  /* 0x000000ffff027224 */ /* 0x000fe200078e0006 */
[----:B------:R-:W-:Y:S01]  /*0420*/  SEL R5, R14, R5, !P6 ;  /* 0x000000050e057207 */ /* 0x000fe20007000000 */
[----:B------:R-:W-:Y:S01]  /*0430*/  IMAD.MOV.U32 R6, RZ, RZ, R8 ;  /* 0x000000ffff067224 */ /* 0x000fe200078e0008 */
[----:B------:R-:W-:Y:S01]  /*0440*/  LOP3.LUT P6, RZ, R3, 0xff, RZ, 0xc0, !PT ;  /* 0x000000ff03ff7812 */ /* 0x000fe200078cc0ff */
[----:B------:R-:W-:Y:S01]  /*0450*/  IMAD.MOV.U32 R8, RZ, RZ, R9 ;  /* 0x000000ffff087224 */ /* 0x000fe200078e0009 */
[----:B------:R-:W-:Y:S02]  /*0460*/  SHF.R.S32.HI R2, RZ, 0x8, R2 ;  /* 0x00000008ff027819 */ /* 0x000fe40000011402 */
[----:B------:R-:W-:Y:S02]  /*0470*/  SEL R9, RZ, 0x1, !P1 ;  /* 0x00000001ff097807 */ /* 0x000fe40004800000 */
[----:B------:R-:W-:-:S02]  /*0480*/  ISETP.GT.AND P1, PT, R8, RZ, PT ;  /* 0x000000ff0800720c */ /* 0x000fc40003f24270 */
[----:B------:R-:W-:Y:S02]  /*0490*/  PRMT R8, R2, 0x9910, RZ ;  /* 0x0000991002087816 */ /* 0x000fe400000000ff */
[----:B------:R-:W-:Y:S02]  /*04a0*/  PRMT R3, R3, 0x7732, RZ ;  /* 0x0000773203037816 */ /* 0x000fe400000000ff */
[----:B------:R-:W-:Y:S01]  /*04b0*/  SHF.R.S32.HI R2, RZ, 0x8, R6 ;  /* 0x00000008ff027819 */ /* 0x000fe20000011406 */
[----:B------:R-:W-:Y:S01]  /*04c0*/  IMAD.MOV.U32 R6, RZ, RZ, R8 ;  /* 0x000000ffff067224 */ /* 0x000fe200078e0008 */
[----:B------:R-:W-:Y:S02]  /*04d0*/  SHF.R.U32.HI R3, RZ, 0x8, R3 ;  /* 0x00000008ff037819 */ /* 0x000fe40000011603 */
[----:B------:R-:W-:Y:S02]  /*04e0*/  PRMT R10, R2, 0x9910, RZ ;  /* 0x00009910020a7816 */ /* 0x000fe400000000ff */
[----:B------:R-:W-:-:S02]  /*04f0*/  PRMT R3, R3, 0x9910, RZ ;  /* 0x0000991003037816 */ /* 0x000fc400000000ff */
[----:B------:R-:W-:Y:S02]  /*0500*/  SEL R8, R14, R9, !P6 ;  /* 0x000000090e087207 */ /* 0x000fe40007000000 */
[----:B------:R-:W-:Y:S01]  /*0510*/  ISETP.GT.AND P6, PT, R6, RZ, PT ;  /* 0x000000ff0600720c */ /* 0x000fe20003fc4270 */
[----:B------:R-:W-:Y:S01]  /*0520*/  IMAD.MOV.U32 R6, RZ, RZ, R10 ;  /* 0x000000ffff067224 */ /* 0x000fe200078e000a */
[----:B------:R-:W-:Y:S01]  /*0530*/  SEL R9, RZ, 0x1, !P2 ;  /* 0x00000001ff097807 */ /* 0x000fe20005000000 */
[----:B------:R-:W-:Y:S01]  /*0540*/  IMAD.MOV.U32 R2, RZ, RZ, R3 ;  /* 0x000000ffff027224 */ /* 0x000fe200078e0003 */
[----:B------:R-:W-:Y:S02]  /*0550*/  SEL R3, RZ, 0x1, !P1 ;  /* 0x00000001ff037807 */ /* 0x000fe40004800000 */
[----:B------:R-:W-:Y:S02]  /*0560*/  ISETP.GT.AND P1, PT, R6, RZ, PT ;  /* 0x000000ff0600720c */ /* 0x000fe40003f24270 */
[----:B------:R-:W-:-:S02]  /*0570*/  SEL R10, R14, R9, !P0 ;  /* 0x000000090e0a7207 */ /* 0x000fc40004000000 */
[----:B------:R-:W-:Y:S01]  /*0580*/  ISETP.NE.AND P2, PT, R2, RZ, PT ;  /* 0x000000ff0200720c */ /* 0x000fe20003f45270 */
[----:B------:R-:W-:Y:S01]  /*0590*/  IMAD.U32 R2, RZ, RZ, UR5 ;  /* 0x00000005ff027e24 */ /* 0x000fe2000f8e00ff */
[----:B------:R-:W-:Y:S02]  /*05a0*/  SEL R9, RZ, 0x1, !P6 ;  /* 0x00000001ff097807 */ /* 0x000fe40007000000 */
[----:B------:R-:W-:Y:S02]  /*05b0*/  SEL R11, RZ, 0x1, !P1 ;  /* 0x00000001ff0b7807 */ /* 0x000fe40004800000 */
[C---:B------:R-:W-:Y:S02]  /*05c0*/  SEL R7, R14.reuse, R7, !P3 ;  /* 0x000000070e077207 */ /* 0x040fe40005800000 */
[----:B------:R-:W-:Y:S01]  /*05d0*/  SEL R6, R14, R3, !P5 ;  /* 0x000000030e067207 */ /* 0x000fe20006800000 */
[----:B------:R-:W-:Y:S01]  /*05e0*/  IMAD.U32 R3, RZ, RZ, UR6 ;  /* 0x00000006ff037e24 */ /* 0x000fe2000f8e00ff */
[----:B------:R-:W-:-:S02]  /*05f0*/  LOP3.LUT R4, R4, 0xff, RZ, 0xc0, !PT ;  /* 0x000000ff04047812 */ /* 0x000fc400078ec0ff */
[----:B------:R-:W-:Y:S01]  /*0600*/  LOP3.LUT R5, R5, 0xff, RZ, 0xc0, !PT ;  /* 0x000000ff05057812 */ /* 0x000fe200078ec0ff */
[----:B------:R-:W-:Y:S01]  /*0610*/  IMAD.WIDE R2, R0, 0x8, R2 ;  /* 0x0000000800027825 */ /* 0x000fe200078e0202 */
[C---:B------:R-:W-:Y:S02]  /*0620*/  SEL R9, R14.reuse, R9, !P4 ;  /* 0x000000090e097207 */ /* 0x040fe40006000000 */
[----:B------:R-:W-:Y:S02]  /*0630*/  SEL R11, R14, R11, !P2 ;  /* 0x0000000b0e0b7207 */ /* 0x000fe40005000000 */
        /* <DEDUP_REMOVED lines=10> */
.L_x_17773:
        /* <DEDUP_REMOVED lines=134> */
.L_x_17776:
        /* <DEDUP_REMOVED lines=8> */
.L_x_17777:
        /* <DEDUP_REMOVED lines=8> */
.L_x_17778:
        /* <DEDUP_REMOVED lines=9> */
.L_x_17779:
[----:B------:R-:W-:Y:S05]  /*10d0*/  BSYNC B1 ;  /* 0x0000000000017941 */ /* 0x000fea0003800000 */
.L_x_17775:
[----:B------:R-:W-:-:S13]  /*10e0*/  ISETP.GE.AND P0, PT, R0, R15, PT ;  /* 0x0000000f0000720c */ /* 0x000fda0003f06270 */
[----:B--2---:R-:W2:Y:S01]  /*10f0*/  @!P0 LDC.64 R4, c[0x0][0x218] ;  /* 0x00008600ff048b82 */ /* 0x004ea20000000a00 */
[C---:B01----:R-:W-:Y:S02]  /*1100*/  @!P0 VIADD R3, R0.reuse, UR4 ;  /* 0x0000000400038c36 */ /* 0x043fe40008000000 */
[----:B------:R-:W-:-:S03]  /*1110*/  @!P0 VIADD R0, R0, 0x80 ;  /* 0x0000008000008836 */ /* 0x000fc60000000000 */
[----:B--2---:R-:W-:-:S05]  /*1120*/  @!P0 IADD3 R2, P1, R3, R4, RZ ;  /* 0x0000000403028210 */ /* 0x004fca0007f3e0ff */
[----:B------:R-:W-:-:S05]  /*1130*/  @!P0 IMAD.X R3, RZ, RZ, R5, P1 ;  /* 0x000000ffff038224 */ /* 0x000fca00008e0605 */
[----:B------:R2:W-:Y:S03]  /*1140*/  @!P0 STG.E.U8 desc[UR8][R2.64], R7 ;  /* 0x0000000702008986 */ /* 0x0005e6000c101108 */
.L_x_17780:
[----:B------:R-:W-:Y:S05]  /*1150*/  BSYNC B0 ;  /* 0x0000000000007941 */ /* 0x000fea0003800000 */
.L_x_17774:
        /* <DEDUP_REMOVED lines=9> */
.L_x_17781:
        /* <DEDUP_REMOVED lines=9> */
.L_x_32196:


//--------------------- .text._ZN2at6native18elementwise_kernelILi128ELi4EZNS0_15gpu_kernel_implINS0_13AUnaryFunctorIaaaZZZNS0_21heaviside_kernel_cudaERNS_18TensorIteratorBaseEENKUlvE_clEvENKUlvE0_clEvEUlaaE_EEEEvS5_RKT_EUliE_EEviT1_ --------------------------
	.section	.text._ZN2at6native18elementwise_kernelILi128ELi4EZNS0_15gpu_kernel_implINS0_13AUnaryFunctorIaaaZZZNS0_21heaviside_kernel_cudaERNS_18TensorIteratorBaseEENKUlvE_clEvENKUlvE0_clEvEUlaaE_EEEEvS5_RKT_EUliE_EEviT1_,"ax",@progbits
	.align	128
        .global         _ZN2at6native18elementwise_kernelILi128ELi4EZNS0_15gpu_kernel_implINS0_13AUnaryFunctorIaaaZZZNS0_21heaviside_kernel_cudaERNS_18TensorIteratorBaseEENKUlvE_clEvENKUlvE0_clEvEUlaaE_EEEEvS5_RKT_EUliE_EEviT1_
        .type           _ZN2at6native18elementwise_kernelILi128ELi4EZNS0_15gpu_kernel_implINS0_13AUnaryFunctorIaaaZZZNS0_21heaviside_kernel_cudaERNS_18TensorIteratorBaseEENKUlvE_clEvENKUlvE0_clEvEUlaaE_EEEEvS5_RKT_EUliE_EEviT1_,@function
        .size           _ZN2at6native18elementwise_kernelILi128ELi4EZNS0_15gpu_kernel_implINS0_13AUnaryFunctorIaaaZZZNS0_21heaviside_kernel_cudaERNS_18TensorIteratorBaseEENKUlvE_clEvENKUlvE0_clEvEUlaaE_EEEEvS5_RKT_EUliE_EEviT1_,(.L_x_32197 - _ZN2at6native18elementwise_kernelILi128ELi4EZNS0_15gpu_kernel_implINS0_13AUnaryFunctorIaaaZZZNS0_21heaviside_kernel_cudaERNS_18TensorIteratorBaseEENKUlvE_clEvENKUlvE0_clEvEUlaaE_EEEEvS5_RKT_EUliE_EEviT1_)
        .other          _ZN2at6native18elementwise_kernelILi128ELi4EZNS0_15gpu_kernel_implINS0_13AUnaryFunctorIaaaZZZNS0_21heaviside_kernel_cudaERNS_18TensorIteratorBaseEENKUlvE_clEvENKUlvE0_clEvEUlaaE_EEEEvS5_RKT_EUliE_EEviT1_,@"STO_CUDA_ENTRY STV_DEFAULT"
_ZN2at6native18elementwise_kernelILi128ELi4EZNS0_15gpu_kernel_implINS0_13AUnaryFunctorIaaaZZZNS0_21heaviside_kernel_cudaERNS_18TensorIteratorBaseEENKUlvE_clEvENKUlvE0_clEvEUlaaE_EEEEvS5_RKT_EUliE_EEviT1_:
.text._ZN2at6native18elementwise_kernelILi128ELi4EZNS0_15gpu_kernel_implINS0_13AUnaryFunctorIaaaZZZNS0_21heaviside_kernel_cudaERNS_18TensorIteratorBaseEENKUlvE_clEvENKUlvE0_clEvEUlaaE_EEEEvS5_RKT_EUliE_EEviT1_:
        /* <DEDUP_REMOVED lines=314> */
.L_x_17784:
        /* <DEDUP_REMOVED lines=20> */
.L_x_17788:
[----:B------:R0:W5:Y:S01]  /*14e0*/  LDG.E.U8 R0, desc[UR36][R2.64] ;  /* 0x0000002402007981 */ /* 0x000162000c1e1100 */
[----:B------:R-:W-:Y:S05]  /*14f0*/  BRA `(.L_x_17790) ;  /* 0x0000000c00547947 */ /* 0x000fea0003800000 */
.L_x_17787:
        /* <DEDUP_REMOVED lines=8> */
.L_x_17792:
[----:B------:R0:W5:Y:S01]  /*1580*/  LDG.E.U8 R0, desc[UR36][R2.64] ;  /* 0x0000002402007981 */ /* 0x000162000c1e1100 */
[----:B------:R-:W-:Y:S05]  /*1590*/  BRA `(.L_x_17790) ;  /* 0x0000000c002c7947 */ /* 0x000fea0003800000 */
.L_x_17791:
[----:B------:R0:W5:Y:S01]  /*15a0*/  LDG.E.U16 R0, desc[UR36][R2.64] ;  /* 0x0000002402007981 */ /* 0x000162000c1e1500 */
[----:B------:R-:W-:Y:S05]  /*15b0*/  BRA `(.L_x_17790) ;  /* 0x0000000c00247947 */ /* 0x000fea0003800000 */
.L_x_17786:
        /* <DEDUP_REMOVED lines=9> */
.L_x_17794:
[----:B------:R-:W2:Y:S02]  /*1650*/  LDG.E.U16 R4, desc[UR36][R2.64] ;  /* 0x0000002402047981 */ /* 0x000ea4000c1e1500 */
[----:B--2---:R-:W-:-:S06]  /*1660*/  HADD2.F32 R4, -RZ, R4.H0_H0 ;  /* 0x20000004ff047230 */ /* 0x004fcc0000004100 */
[----:B------:R-:W0:Y:S02]  /*1670*/  F2I.FTZ.TRUNC.NTZ R4, R4 ;  /* 0x0000000400047305 */ /* 0x000e24000021f100 */
[----:B0-----:R-:W-:Y:S01]  /*1680*/  PRMT R0, R4, 0x7610, R0 ;  /* 0x0000761004007816 */ /* 0x001fe20000000000 */
[----:B------:R-:W-:Y:S06]  /*1690*/  BRA `(.L_x_17790) ;  /* 0x0000000800ec7947 */ /* 0x000fec0003800000 */
.L_x_17793:
        /* <DEDUP_REMOVED lines=9> */
.L_x_17796:
[----:B------:R-:W2:Y:S02]  /*1730*/  LDG.E.U16 R2, desc[UR36][R2.64] ;  /* 0x0000002402027981 */ /* 0x000ea4000c1e1500 */
[----:B--2---:R-:W-:-:S06]  /*1740*/  HADD2.F32 R4, -RZ, R2.H0_H0 ;  /* 0x20000002ff047230 */ /* 0x004fcc0000004100 */
[----:B------:R-:W0:Y:S02]  /*1750*/  F2I.FTZ.TRUNC.NTZ R4, R4 ;  /* 0x0000000400047305 */ /* 0x000e24000021f100 */
[----:B0-----:R-:W-:Y:S01]  /*1760*/  PRMT R0, R4, 0x7610, R0 ;  /* 0x0000761004007816 */ /* 0x001fe20000000000 */
[----:B------:R-:W-:Y:S06]  /*1770*/  BRA `(.L_x_17790) ;  /* 0x0000000800b47947 */ /* 0x000fec0003800000 */
.L_x_17795:
[----:B------:R-:W2:Y:S02]  /*1780*/  LDG.E.64 R2, desc[UR36][R2.64] ;  /* 0x0000002402027981 */ /* 0x000ea4000c1e1b00 */
[----:B--2---:R0:W1:Y:S01]  /*1790*/  F2I.F64.TRUNC R0, R2 ;  /* 0x0000000200007311 */ /* 0x004062000030d100 */
[----:B------:R-:W-:Y:S05]  /*17a0*/  BRA `(.L_x_17790) ;  /* 0x0000000800a87947 */ /* 0x000fea0003800000 */
.L_x_17785:
        /* <DEDUP_REMOVED lines=12> */
.L_x_17799:
[----:B------:R-:W2:Y:S02]  /*1870*/  LDG.E.64 R2, desc[UR36][R2.64] ;  /* 0x0000002402027981 */ /* 0x000ea4000c1e1b00 */
[----:B--2---:R3:W4:Y:S01]  /*1880*/  F2I.F64.TRUNC R0, R2 ;  /* 0x0000000200007311 */ /* 0x004722000030d100 */
[----:B------:R-:W-:Y:S05]  /*1890*/  BRA `(.L_x_17790) ;  /* 0x00000008006c7947 */ /* 0x000fea0003800000 */
.L_x_17798:
        /* <DEDUP_REMOVED lines=28> */
.L_x_17801:
        /* <DEDUP_REMOVED lines=15> */
.L_x_17800:
[----:B------:R-:W2:Y:S02]  /*1b50*/  LDG.E.U16 R4, desc[UR36][R2.64] ;  /* 0x0000002402047981 */ /* 0x000ea4000c1e1500 */
[----:B--2---:R-:W-:-:S06]  /*1b60*/  IMAD.U32 R4, R4, 0x10000, RZ ;  /* 0x0001000004047824 */ /* 0x004fcc00078e00ff */
[----:B------:R-:W0:Y:S02]  /*1b70*/  F2I.FTZ.TRUNC.NTZ R4, R4 ;  /* 0x0000000400047305 */ /* 0x000e24000021f100 */
[----:B0-----:R-:W-:Y:S01]  /*1b80*/  PRMT R0, R4, 0x7610, R0 ;  /* 0x0000761004007816 */ /* 0x001fe20000000000 */
[----:B------:R-:W-:Y:S06]  /*1b90*/  BRA `(.L_x_17790) ;  /* 0x0000000400ac7947 */ /* 0x000fec0003800000 */
.L_x_17797:
        /* <DEDUP_REMOVED lines=10> */
.L_x_17804:
        /* <DEDUP_REMOVED lines=21> */
.L_x_17808:
[----:B------:R-:W-:Y:S05]  /*1d90*/  BSYNC B1 ;  /* 0x0000000000017941 */ /* 0x000fea0003800000 */
.L_x_17807:
[----:B------:R-:W-:Y:S01]  /*1da0*/  IMAD.SHL.U32 R2, R2, 0x100000, RZ ;  /* 0x0010000002027824 */ /* 0x000fe200078e00ff */
[----:B------:R-:W-:-:S04]  /*1db0*/  LEA R3, R0, 0x3b800000, 0x17 ;  /* 0x3b80000000037811 */ /* 0x000fc800078eb8ff */
[----:B------:R-:W-:-:S07]  /*1dc0*/  LOP3.LUT R4, R3, R2, R4, 0xfe, !PT ;  /* 0x0000000203047212 */ /* 0x000fce00078efe04 */
.L_x_17806:
[----:B------:R-:W-:Y:S05]  /*1dd0*/  BSYNC B0 ;  /* 0x0000000000007941 */ /* 0x000fea0003800000 */
.L_x_17805:
[----:B------:R-:W0:Y:S02]  /*1de0*/  F2I.FTZ.TRUNC.NTZ R4, R4 ;  /* 0x0000000400047305 */ /* 0x000e24000021f100 */
[----:B0-----:R-:W-:Y:S01]  /*1df0*/  PRMT R0, R4, 0x7610, R0 ;  /* 0x0000761004007816 */ /* 0x001fe20000000000 */
[----:B------:R-:W-:Y:S06]  /*1e00*/  BRA `(.L_x_17790) ;  /* 0x0000000400107947 */ /* 0x000fec0003800000 */
.L_x_17803:
        /* <DEDUP_REMOVED lines=21> */
.L_x_17812:
[----:B------:R-:W-:Y:S05]  /*1f60*/  BSYNC B1 ;  /* 0x0000000000017941 */ /* 0x000fea0003800000 */
.L_x_17811:
[----:B------:R-:W-:Y:S01]  /*1f70*/  IMAD.SHL.U32 R2, R2, 0x200000, RZ ;  /* 0x0020000002027824 */ /* 0x000fe200078e00ff */
[----:B------:R-:W-:-:S04]  /*1f80*/  LEA R3, R0, 0x37800000, 0x17 ;  /* 0x3780000000037811 */ /* 0x000fc800078eb8ff */
[----:B------:R-:W-:-:S07]  /*1f90*/  LOP3.LUT R4, R3, R2, R4, 0xfe, !PT ;  /* 0x0000000203047212 */ /* 0x000fce00078efe04 */
.L_x_17810:
[----:B------:R-:W-:Y:S05]  /*1fa0*/  BSYNC B0 ;  /* 0x0000000000007941 */ /* 0x000fea0003800000 */
.L_x_17809:
[----:B------:R-:W0:Y:S02]  /*1fb0*/  F2I.FTZ.TRUNC.NTZ R4, R4 ;  /* 0x0000000400047305 */ /* 0x000e24000021f100 */
[----:B0-----:R-:W-:Y:S01]  /*1fc0*/  PRMT R0, R4, 0x7610, R0 ;  /* 0x0000761004007816 */ /* 0x001fe20000000000 */
[----:B------:R-:W-:Y:S06]  /*1fd0*/  BRA `(.L_x_17790) ;  /* 0x00000000009c7947 */ /* 0x000fec0003800000 */
.L_x_17802:
        /* <DEDUP_REMOVED lines=14> */
.L_x_17816:
[----:B------:R-:W-:Y:S05]  /*20c0*/  BSYNC B0 ;  /* 0x0000000000007941 */ /* 0x000fea0003800000 */
.L_x_17815:
[----:B------:R-:W0:Y:S02]  /*20d0*/  F2I.FTZ.TRUNC.NTZ R4, R4 ;  /* 0x0000000400047305 */ /* 0x000e24000021f100 */
[----:B0-----:R-:W-:Y:S01]  /*20e0*/  PRMT R0, R4, 0x7610, R0 ;  /* 0x0000761004007816 */ /* 0x001fe20000000000 */
[----:B------:R-:W-:Y:S06]  /*20f0*/  BRA `(.L_x_17790) ;  /* 0x0000000000547947 */ /* 0x000fec0003800000 */
.L_x_17789:
        /* <DEDUP_REMOVED lines=16> */
.L_x_17817:
[----:B------:R-:W-:Y:S01]  /*2200*/  PRMT R0, RZ, 0x7610, R0 ;  /* 0x00007610ff007816 */ /* 0x000fe20000000000 */
[----:B------:R-:W-:Y:S06]  /*2210*/  BRA `(.L_x_17790) ;  /* 0x00000000000c7947 */ /* 0x000fec0003800000 */
.L_x_17814:
[----:B------:R2:W5:Y:S01]  /*2220*/  LDG.E.U8 R0, desc[UR36][R2.64] ;  /* 0x0000002402007981 */ /* 0x000562000c1e1100 */
[----:B------:R-:W-:Y:S05]  /*2230*/  BRA `(.L_x_17790) ;  /* 0x0000000000047947 */ /* 0x000fea0003800000 */
.L_x_17813:
[----:B------:R1:W5:Y:S02]  /*2240*/  LDG.E.U8 R0, desc[UR36][R2.64] ;  /* 0x0000002402007981 */ /* 0x000364000c1e1100 */
.L_x_17790:
[----:B0123--:R-:W0:Y:S01]  /*2250*/  LDC.U8 R3, c[0x0][0x421] ;  /* 0x00010840ff037b82 */ /* 0x00fe220000000000 */
[----:B----45:R-:W-:-:S07]  /*2260*/  PRMT R5, R0, 0x7610, R5 ;  /* 0x0000761000057816 */ /* 0x030fce0000000005 */
[----:B------:R-:W1:Y:S01]  /*2270*/  LDC.U8 R6, c[0x0][0x422] ;  /* 0x00010880ff067b82 */ /* 0x000e620000000000 */
[C---:B0-----:R-:W-:Y:S02]  /*2280*/  PRMT R2, R3.reuse, 0x8880, RZ ;  /* 0x0000888003027816 */ /* 0x041fe400000000ff */
[----:B------:R-:W-:Y:S02]  /*2290*/  PRMT R3, R3, 0x8880, RZ ;  /* 0x0000888003037816 */ /* 0x000fe400000000ff */
[----:B------:R-:W-:Y:S02]  /*22a0*/  PRMT R2, R2, 0x7710, RZ ;  /* 0x0000771002027816 */ /* 0x000fe400000000ff */
[----:B-1----:R-:W-:Y:S02]  /*22b0*/  PRMT R4, R6, 0x9910, RZ ;  /* 0x0000991006047816 */ /* 0x002fe400000000ff */
[----:B------:R-:W-:Y:S01]  /*22c0*/  LOP3.LUT P1, RZ, R2, 0xff, RZ, 0xc0, !PT ;  /* 0x000000ff02ff7812 */ /* 0x000fe2000782c0ff */
[----:B------:R-:W-:-:S02]  /*22d0*/  IMAD.MOV.U32 R2, RZ, RZ, R3 ;  /* 0x000000ffff027224 */ /* 0x000fc400078e0003 */
[----:B------:R-:W-:-:S03]  /*22e0*/  IMAD.MOV.U32 R3, RZ, RZ, R4 ;  /* 0x000000ffff037224 */ /* 0x000fc600078e0004 */
[----:B------:R-:W-:Y:S02]  /*22f0*/  ISETP.GT.AND P0, PT, R2, RZ, PT ;  /* 0x000000ff0200720c */ /* 0x000fe40003f04270 */
[----:B------:R-:W-:-:S05]  /*2300*/  ISETP.GT.AND P2, PT, R3, 0x9, PT ;  /* 0x000000090300780c */ /* 0x000fca0003f44270 */
[----:B------:R-:W-:-:S08]  /*2310*/  @P1 SEL R5, RZ, 0x1, !P0 ;  /* 0x00000001ff051807 */ /* 0x000fd00004000000 */
        /* <DEDUP_REMOVED lines=11> */
.L_x_17821:
[----:B------:R3:W-:Y:S01]  /*23d0*/  STG.E.U8 desc[UR36][R16.64], R5 ;  /* 0x0000000510007986 */ /* 0x0007e2000c101124 */
[----:B------:R-:W-:Y:S05]  /*23e0*/  BRA `(.L_x_17823) ;  /* 0x0000000c00987947 */ /* 0x000fea0003800000 */
.L_x_17820:
        /* <DEDUP_REMOVED lines=12> */
.L_x_17825:
[----:B------:R-:W-:-:S04]  /*24b0*/  LOP3.LUT R5, R5, 0xffff, RZ, 0xc0, !PT ;  /* 0x0000ffff05057812 */ /* 0x000fc800078ec0ff */
[----:B------:R-:W-:-:S05]  /*24c0*/  PRMT R3, R5, 0x8880, RZ ;  /* 0x0000888005037816 */ /* 0x000fca00000000ff */
[----:B------:R1:W-:Y:S01]  /*24d0*/  STG.E desc[UR36][R16.64], R3 ;  /* 0x0000000310007986 */ /* 0x0003e2000c101924 */
[----:B------:R-:W-:Y:S05]  /*24e0*/  BRA `(.L_x_17823) ;  /* 0x0000000c00587947 */ /* 0x000fea0003800000 */
.L_x_17824:
[----:B------:R-:W-:-:S04]  /*24f0*/  PRMT R3, R5, 0x8880, RZ ;  /* 0x0000888005037816 */ /* 0x000fc800000000ff */
[----:B------:R-:W-:-:S05]  /*2500*/  PRMT R3, R3, 0x7710, RZ ;  /* 0x0000771003037816 */ /* 0x000fca00000000ff */
[----:B------:R2:W-:Y:S01]  /*2510*/  STG.E.U16 desc[UR36][R16.64], R3 ;  /* 0x0000000310007986 */ /* 0x0005e2000c101524 */
[----:B------:R-:W-:Y:S05]  /*2520*/  BRA `(.L_x_17823) ;  /* 0x0000000c00487947 */ /* 0x000fea0003800000 */
.L_x_17819:
        /* <DEDUP_REMOVED lines=9> */
.L_x_17827:
[----:B------:R-:W0:Y:S02]  /*25c0*/  I2F.S8 R0, R5 ;  /* 0x0000000500007306 */ /* 0x000e240000001400 */
[----:B0-----:R-:W-:-:S05]  /*25d0*/  F2FP.F16.F32.PACK_AB R0, RZ, R0 ;  /* 0x00000000ff00723e */ /* 0x001fca00000000ff */
[----:B------:R0:W-:Y:S01]  /*25e0*/  STG.E.U16 desc[UR36][R16.64], R0 ;  /* 0x0000000010007986 */ /* 0x0001e2000c101524 */
[----:B------:R-:W-:Y:S05]  /*25f0*/  BRA `(.L_x_17823) ;  /* 0x0000000c00147947 */ /* 0x000fea0003800000 */
.L_x_17826:
        /* <DEDUP_REMOVED lines=10> */
.L_x_17829:
[----:B------:R-:W0:Y:S02]  /*26a0*/  I2F.S8 R5, R5 ;  /* 0x0000000500057306 */ /* 0x000e240000001400 */
[----:B0-----:R-:W-:-:S04]  /*26b0*/  F2FP.F16.F32.PACK_AB R3, RZ, R5 ;  /* 0x00000005ff03723e */ /* 0x001fc800000000ff */
[----:B------:R-:W-:-:S05]  /*26c0*/  PRMT R3, R3, 0x5410, RZ ;  /* 0x0000541003037816 */ /* 0x000fca00000000ff */
[----:B------:R0:W-:Y:S01]  /*26d0*/  STG.E desc[UR36][R16.64], R3 ;  /* 0x0000000310007986 */ /* 0x0001e2000c101924 */
[----:B------:R-:W-:Y:S05]  /*26e0*/  BRA `(.L_x_17823) ;  /* 0x0000000800d87947 */ /* 0x000fea0003800000 */
.L_x_17828:
[----:B------:R-:W-:-:S04]  /*26f0*/  PRMT R2, R5, 0x8880, RZ ;  /* 0x0000888005027816 */ /* 0x000fc800000000ff */
[----:B------:R-:W-:-:S06]  /*2700*/  PRMT R2, R2, 0x7710, RZ ;  /* 0x0000771002027816 */ /* 0x000fcc00000000ff */
[----:B------:R-:W0:Y:S02]  /*2710*/  I2F.F64.S16 R2, R2 ;  /* 0x0000000200027312 */ /* 0x000e240000101c00 */
[----:B0-----:R0:W-:Y:S01]  /*2720*/  STG.E.64 desc[UR36][R16.64], R2 ;  /* 0x0000000210007986 */ /* 0x0011e2000c101b24 */
[----:B------:R-:W-:Y:S05]  /*2730*/  BRA `(.L_x_17823) ;  /* 0x0000000800c47947 */ /* 0x000fea0003800000 */
.L_x_17818:
        /* <DEDUP_REMOVED lines=12> */
.L_x_17832:
[----:B------:R-:W-:Y:S02]  /*2800*/  PRMT R4, R5, 0x8880, RZ ;  /* 0x0000888005047816 */ /* 0x000fe400000000ff */
[----:B------:R-:W-:Y:S02]  /*2810*/  CS2R R6, SRZ ;  /* 0x0000000000067805 */ /* 0x000fe4000001ff00 */
[----:B------:R-:W-:-:S06]  /*2820*/  PRMT R4, R4, 0x7710, RZ ;  /* 0x0000771004047816 */ /* 0x000fcc00000000ff */
[----:B------:R-:W0:Y:S02]  /*2830*/  I2F.F64.S16 R4, R4 ;  /* 0x0000000400047312 */ /* 0x000e240000101c00 */
[----:B0-----:R0:W-:Y:S01]  /*2840*/  STG.E.128 desc[UR36][R16.64], R4 ;  /* 0x0000000410007986 */ /* 0x0011e2000c101d24 */
[----:B------:R-:W-:Y:S05]  /*2850*/  BRA `(.L_x_17823) ;  /* 0x00000008007c7947 */ /* 0x000fea0003800000 */
.L_x_17831:
        /* <DEDUP_REMOVED lines=21> */
.L_x_17836:
[----:B------:R-:W-:Y:S05]  /*29b0*/  BSYNC B0 ;  /* 0x0000000000007941 */ /* 0x000fea0003800000 */
.L_x_17835:
[----:B------:R-:W-:-:S05]  /*29c0*/  LOP3.LUT R3, R0, R3, RZ, 0xfc, !PT ;  /* 0x0000000300037212 */ /* 0x000fca00078efcff */
[----:B------:R0:W-:Y:S01]  /*29d0*/  STG.E.U8 desc[UR36][R16.64], R3 ;  /* 0x0000000310007986 */ /* 0x0001e2000c101124 */
[----:B------:R-:W-:Y:S05]  /*29e0*/  BRA `(.L_x_17823) ;  /* 0x0000000800187947 */ /* 0x000fea0003800000 */
.L_x_17834:
        /* <DEDUP_REMOVED lines=13> */
.L_x_17838:
[----:B------:R-:W-:Y:S01]  /*2ac0*/  IMAD.MOV.U32 R0, RZ, RZ, 0x7f ;  /* 0x0000007fff007424 */ /* 0x000fe200078e00ff */
[----:B------:R-:W-:-:S04]  /*2ad0*/  ISETP.GT.U32.AND P0, PT, R2, 0x7f800000, PT ;  /* 0x7f8000000200780c */ /* 0x000fc80003f04070 */
[----:B------:R-:W-:-:S09]  /*2ae0*/  SEL R0, R0, 0x7c, P0 ;  /* 0x0000007c00007807 */ /* 0x000fd20000000000 */
.L_x_17839:
[----:B------:R-:W-:Y:S05]  /*2af0*/  BSYNC B0 ;  /* 0x0000000000007941 */ /* 0x000fea0003800000 */
.L_x_17837:
[----:B------:R-:W-:-:S04]  /*2b00*/  LOP3.LUT R2, R5, 0x80000000, RZ, 0xc0, !PT ;  /* 0x8000000005027812 */ /* 0x000fc800078ec0ff */
[----:B------:R-:W-:-:S04]  /*2b10*/  SHF.R.U32.HI R3, RZ, 0x18, R2 ;  /* 0x00000018ff037819 */ /* 0x000fc80000011602 */
[----:B------:R-:W-:-:S05]  /*2b20*/  LOP3.LUT R3, R0, R3, RZ, 0xfc, !PT ;  /* 0x0000000300037212 */ /* 0x000fca00078efcff */
[----:B------:R0:W-:Y:S01]  /*2b30*/  STG.E.U8 desc[UR36][R16.64], R3 ;  /* 0x0000000310007986 */ /* 0x0001e2000c101124 */
[----:B------:R-:W-:Y:S05]  /*2b40*/  BRA `(.L_x_17823) ;  /* 0x0000000400c07947 */ /* 0x000fea0003800000 */
.L_x_17833:
[----:B------:R-:W0:Y:S02]  /*2b50*/  I2F.S8 R0, R5 ;  /* 0x0000000500007306 */ /* 0x000e240000001400 */
[----:B0-----:R-:W-:-:S05]  /*2b60*/  F2FP.BF16.F32.PACK_AB R0, RZ, R0 ;  /* 0x00000000ff00723e */ /* 0x001fca00000010ff */
[----:B------:R0:W-:Y:S01]  /*2b70*/  STG.E.U16 desc[UR36][R16.64], R0 ;  /* 0x0000000010007986 */ /* 0x0001e2000c101524 */
[----:B------:R-:W-:Y:S05]  /*2b80*/  BRA `(.L_x_17823) ;  /* 0x0000000400b07947 */ /* 0x000fea0003800000 */
.L_x_17830:
        /* <DEDUP_REMOVED lines=12> */
.L_x_17842:
        /* <DEDUP_REMOVED lines=17> */
.L_x_17845:
[----:B------:R-:W-:-:S04]  /*2d60*/  LOP3.LUT R2, R5, 0x80000000, RZ, 0xc0, !PT ;  /* 0x8000000005027812 */ /* 0x000fc800078ec0ff */
[----:B------:R-:W-:-:S04]  /*2d70*/  SHF.R.U32.HI R3, RZ, 0x18, R2 ;  /* 0x00000018ff037819 */ /* 0x000fc80000011602 */
[----:B------:R-:W-:-:S04]  /*2d80*/  LOP3.LUT R0, R0, R3, RZ, 0xfc, !PT ;  /* 0x0000000300007212 */ /* 0x000fc800078efcff */
[----:B------:R-:W-:-:S07]  /*2d90*/  PRMT R8, R0, 0x7610, R8 ;  /* 0x0000761000087816 */ /* 0x000fce0000000008 */
.L_x_17844:
[----:B------:R-:W-:Y:S05]  /*2da0*/  BSYNC B0 ;  /* 0x0000000000007941 */ /* 0x000fea0003800000 */
.L_x_17843:
[----:B------:R0:W-:Y:S01]  /*2db0*/  STG.E.U8 desc[UR36][R16.64], R8 ;  /* 0x0000000810007986 */ /* 0x0001e2000c101124 */
[----:B------:R-:W-:Y:S05]  /*2dc0*/  BRA `(.L_x_17823) ;  /* 0x0000000400207947 */ /* 0x000fea0003800000 */
.L_x_17841:
        /* <DEDUP_REMOVED lines=17> */
.L_x_17848:
[----:B------:R-:W-:-:S04]  /*2ee0*/  LOP3.LUT R2, R5, 0x80000000, RZ, 0xc0, !PT ;  /* 0x8000000005027812 */ /* 0x000fc800078ec0ff */
[----:B------:R-:W-:-:S04]  /*2ef0*/  SHF.R.U32.HI R3, RZ, 0x18, R2 ;  /* 0x00000018ff037819 */ /* 0x000fc80000011602 */
[----:B------:R-:W-:-:S04]  /*2f00*/  LOP3.LUT R0, R0, R3, RZ, 0xfc, !PT ;  /* 0x0000000300007212 */ /* 0x000fc800078efcff */
[----:B------:R-:W-:-:S07]  /*2f10*/  PRMT R8, R0, 0x7610, R8 ;  /* 0x0000761000087816 */ /* 0x000fce0000000008 */
.L_x_17847:
[----:B------:R-:W-:Y:S05]  /*2f20*/  BSYNC B0 ;  /* 0x0000000000007941 */ /* 0x000fea0003800000 */
.L_x_17846:
[----:B------:R0:W-:Y:S01]  /*2f30*/  STG.E.U8 desc[UR36][R16.64], R8 ;  /* 0x0000000810007986 */ /* 0x0001e2000c101124 */
[----:B------:R-:W-:Y:S05]  /*2f40*/  BRA `(.L_x_17823) ;  /* 0x0000000000c07947 */ /* 0x000fea0003800000 */
.L_x_17840:
        /* <DEDUP_REMOVED lines=22> */
.L_x_17822:
        /* <DEDUP_REMOVED lines=16> */
.L_x_17851:
[----:B------:R-:W-:Y:S05]  /*31b0*/  BRA `(.L_x_17823) ;  /* 0x0000000000247947 */ /* 0x000fea0003800000 */
.L_x_17850:
[----:B------:R-:W-:-:S04]  /*31c0*/  LOP3.LUT R5, R5, 0xffff, RZ, 0xc0, !PT ;  /* 0x0000ffff05057812 */ /* 0x000fc800078ec0ff */
[----:B------:R-:W-:-:S05]  /*31d0*/  PRMT R5, R5, 0x8880, RZ ;  /* 0x0000888005057816 */ /* 0x000fca00000000ff */
[----:B------:R-:W-:-:S05]  /*31e0*/  IMAD.MOV.U32 R2, RZ, RZ, R5 ;  /* 0x000000ffff027224 */ /* 0x000fca00078e0005 */
[----:B------:R-:W-:-:S05]  /*31f0*/  SHF.R.S32.HI R3, RZ, 0x1f, R2 ;  /* 0x0000001fff037819 */ /* 0x000fca0000011402 */
[----:B------:R0:W-:Y:S01]  /*3200*/  STG.E.64 desc[UR36][R16.64], R2 ;  /* 0x0000000210007986 */ /* 0x0001e2000c101b24 */
[----:B------:R-:W-:Y:S05]  /*3210*/  BRA `(.L_x_17823) ;  /* 0x00000000000c7947 */ /* 0x000fea0003800000 */
.L_x_17849:
[----:B------:R-:W-:-:S04]  /*3220*/  LOP3.LUT R5, R5, 0xffff, RZ, 0xc0, !PT ;  /* 0x0000ffff05057812 */ /* 0x000fc800078ec0ff */
[----:B------:R-:W-:-:S05]  /*3230*/  PRMT R3, R5, 0x8880, RZ ;  /* 0x0000888005037816 */ /* 0x000fca00000000ff */
[----:B------:R0:W-:Y:S02]  /*3240*/  STG.E desc[UR36][R16.64], R3 ;  /* 0x0000000310007986 */ /* 0x0001e4000c101924 */
.L_x_17823:
[----:B------:R-:W-:-:S04]  /*3250*/  IMAD R18, R23, 0x200, R18 ;  /* 0x0000020017127824 */ /* 0x000fc800078e0212 */
[----:B------:R-:W-:-:S07]  /*3260*/  VIADD R19, R18, 0x80 ;  /* 0x0000008012137836 */ /* 0x000fce0000000000 */
.L_x_17783:
[----:B------:R-:W-:Y:S05]  /*3270*/  BSYNC B6 ;  /* 0x0000000000067941 */ /* 0x000fea0003800000 */
.L_x_17782:
        /* <DEDUP_REMOVED lines=307> */
.L_x_17854:
        /* <DEDUP_REMOVED lines=20> */
.L_x_17858:
[----:B------:R0:W5:Y:S01]  /*46f0*/  LDG.E.U8 R0, desc[UR36][R2.64] ;  /* 0x0000002402007981 */ /* 0x000162000c1e1100 */
[----:B------:R-:W-:Y:S05]  /*4700*/  BRA `(.L_x_17860) ;  /* 0x0000000c00547947 */ /* 0x000fea0003800000 */
.L_x_17857:
        /* <DEDUP_REMOVED lines=8> */
.L_x_17862:
[----:B------:R0:W5:Y:S01]  /*4790*/  LDG.E.U8 R0, desc[UR36][R2.64] ;  /* 0x0000002402007981 */ /* 0x000162000c1e1100 */
[----:B------:R-:W-:Y:S05]  /*47a0*/  BRA `(.L_x_17860) ;  /* 0x0000000c002c7947 */ /* 0x000fea0003800000 */
.L_x_17861:
[----:B------:R0:W5:Y:S01]  /*47b0*/  LDG.E.U16 R0, desc[UR36][R2.64] ;  /* 0x0000002402007981 */ /* 0x000162000c1e1500 */
[----:B------:R-:W-:Y:S05]  /*47c0*/  BRA `(.L_x_17860) ;  /* 0x0000000c00247947 */ /* 0x000fea0003800000 */
.L_x_17856:
        /* <DEDUP_REMOVED lines=9> */
.L_x_17864:
[----:B------:R-:W2:Y:S02]  /*4860*/  LDG.E.U16 R4, desc[UR36][R2.64] ;  /* 0x0000002402047981 */ /* 0x000ea4000c1e1500 */
[----:B--2---:R-:W-:-:S06]  /*4870*/  HADD2.F32 R4, -RZ, R4.H0_H0 ;  /* 0x20000004ff047230 */ /* 0x004fcc0000004100 */
[----:B------:R-:W0:Y:S02]  /*4880*/  F2I.FTZ.TRUNC.NTZ R4, R4 ;  /* 0x0000000400047305 */ /* 0x000e24000021f100 */
[----:B0-----:R-:W-:Y:S01]  /*4890*/  PRMT R0, R4, 0x7610, R0 ;  /* 0x0000761004007816 */ /* 0x001fe20000000000 */
[----:B------:R-:W-:Y:S06]  /*48a0*/  BRA `(.L_x_17860) ;  /* 0x0000000800ec7947 */ /* 0x000fec0003800000 */
.L_x_17863:
        /* <DEDUP_REMOVED lines=9> */
.L_x_17866:
[----:B------:R-:W2:Y:S02]  /*4940*/  LDG.E.U16 R2, desc[UR36][R2.64] ;  /* 0x0000002402027981 */ /* 0x000ea4000c1e1500 */
[----:B--2---:R-:W-:-:S06]  /*4950*/  HADD2.F32 R4, -RZ, R2.H0_H0 ;  /* 0x20000002ff047230 */ /* 0x004fcc0000004100 */
[----:B------:R-:W0:Y:S02]  /*4960*/  F2I.FTZ.TRUNC.NTZ R4, R4 ;  /* 0x0000000400047305 */ /* 0x000e24000021f100 */
[----:B0-----:R-:W-:Y:S01]  /*4970*/  PRMT R0, R4, 0x7610, R0 ;  /* 0x0000761004007816 */ /* 0x001fe20000000000 */
[----:B------:R-:W-:Y:S06]  /*4980*/  BRA `(.L_x_17860) ;  /* 0x0000000800b47947 */ /* 0x000fec0003800000 */
.L_x_17865:
[----:B------:R-:W2:Y:S02]  /*4990*/  LDG.E.64 R2, desc[UR36][R2.64] ;  /* 0x0000002402027981 */ /* 0x000ea4000c1e1b00 */
[----:B--2---:R0:W1:Y:S01]  /*49a0*/  F2I.F64.TRUNC R0, R2 ;  /* 0x0000000200007311 */ /* 0x004062000030d100 */
[----:B------:R-:W-:Y:S05]  /*49b0*/  BRA `(.L_x_17860) ;  /* 0x0000000800a87947 */ /* 0x000fea0003800000 */
.L_x_17855:
        /* <DEDUP_REMOVED lines=12> */
.L_x_17869:
[----:B------:R-:W2:Y:S02]  /*4a80*/  LDG.E.64 R2, desc[UR36][R2.64] ;  /* 0x0000002402027981 */ /* 0x000ea4000c1e1b00 */
[----:B--2---:R3:W4:Y:S01]  /*4a90*/  F2I.F64.TRUNC R0, R2 ;  /* 0x0000000200007311 */ /* 0x004722000030d100 */
[----:B------:R-:W-:Y:S05]  /*4aa0*/  BRA `(.L_x_17860) ;  /* 0x00000008006c7947 */ /* 0x000fea0003800000 */
.L_x_17868:
        /* <DEDUP_REMOVED lines=28> */
.L_x_17871:
        /* <DEDUP_REMOVED lines=15> */
.L_x_17870:
[----:B------:R-:W2:Y:S02]  /*4d60*/  LDG.E.U16 R4, desc[UR36][R2.64] ;  /* 0x0000002402047981 */ /* 0x000ea4000c1e1500 */
[----:B--2---:R-:W-:-:S06]  /*4d70*/  IMAD.U32 R4, R4, 0x10000, RZ ;  /* 0x0001000004047824 */ /* 0x004fcc00078e00ff */
[----:B------:R-:W0:Y:S02]  /*4d80*/  F2I.FTZ.TRUNC.NTZ R4, R4 ;  /* 0x0000000400047305 */ /* 0x000e24000021f100 */
[----:B0-----:R-:W-:Y:S01]  /*4d90*/  PRMT R0, R4, 0x7610, R0 ;  /* 0x0000761004007816 */ /* 0x001fe20000000000 */
[----:B------:R-:W-:Y:S06]  /*4da0*/  BRA `(.L_x_17860) ;  /* 0x0000000400ac7947 */ /* 0x000fec0003800000 */
.L_x_17867:
        /* <DEDUP_REMOVED lines=10> */
.L_x_17874:
        /* <DEDUP_REMOVED lines=21> */
.L_x_17878:
[----:B------:R-:W-:Y:S05]  /*4fa0*/  BSYNC B1 ;  /* 0x0000000000017941 */ /* 0x000fea0003800000 */
.L_x_17877:
[----:B------:R-:W-:Y:S01]  /*4fb0*/  IMAD.SHL.U32 R2, R2, 0x100000, RZ ;  /* 0x0010000002027824 */ /* 0x000fe200078e00ff */
[----:B------:R-:W-:-:S04]  /*4fc0*/  LEA R3, R0, 0x3b800000, 0x17 ;  /* 0x3b80000000037811 */ /* 0x000fc800078eb8ff */
[----:B------:R-:W-:-:S07]  /*4fd0*/  LOP3.LUT R4, R3, R2, R4, 0xfe, !PT ;  /* 0x0000000203047212 */ /* 0x000fce00078efe04 */
.L_x_17876:
[----:B------:R-:W-:Y:S05]  /*4fe0*/  BSYNC B0 ;  /* 0x0000000000007941 */ /* 0x000fea0003800000 */
.L_x_17875:
[----:B------:R-:W0:Y:S02]  /*4ff0*/  F2I.FTZ.TRUNC.NTZ R4, R4 ;  /* 0x0000000400047305 */ /* 0x000e24000021f100 */
[----:B0-----:R-:W-:Y:S01]  /*5000*/  PRMT R0, R4, 0x7610, R0 ;  /* 0x0000761004007816 */ /* 0x001fe20000000000 */
[----:B------:R-:W-:Y:S06]  /*5010*/  BRA `(.L_x_17860) ;  /* 0x0000000400107947 */ /* 0x000fec0003800000 */
.L_x_17873:
        /* <DEDUP_REMOVED lines=21> */
.L_x_17882:
[----:B------:R-:W-:Y:S05]  /*5170*/  BSYNC B1 ;  /* 0x0000000000017941 */ /* 0x000fea0003800000 */
.L_x_17881:
[----:B------:R-:W-:Y:S01]  /*5180*/  IMAD.SHL.U32 R2, R2, 0x200000, RZ ;  /* 0x0020000002027824 */ /* 0x000fe200078e00ff */
[----:B------:R-:W-:-:S04]  /*5190*/  LEA R3, R0, 0x37800000, 0x17 ;  /* 0x3780000000037811 */ /* 0x000fc800078eb8ff */
[----:B------:R-:W-:-:S07]  /*51a0*/  LOP3.LUT R4, R3, R2, R4, 0xfe, !PT ;  /* 0x0000000203047212 */ /* 0x000fce00078efe04 */
.L_x_17880:
[----:B------:R-:W-:Y:S05]  /*51b0*/  BSYNC B0 ;  /* 0x0000000000007941 */ /* 0x000fea0003800000 */
.L_x_17879:
[----:B------:R-:W0:Y:S02]  /*51c0*/  F2I.FTZ.TRUNC.NTZ R4, R4 ;  /* 0x0000000400047305 */ /* 0x000e24000021f100 */
[----:B0-----:R-:W-:Y:S01]  /*51d0*/  PRMT R0, R4, 0x7610, R0 ;  /* 0x0000761004007816 */ /* 0x001fe20000000000 */
[----:B------:R-:W-:Y:S06]  /*51e0*/  BRA `(.L_x_17860) ;  /* 0x00000000009c7947 */ /* 0x000fec0003800000 */
.L_x_17872:
        /* <DEDUP_REMOVED lines=14> */
.L_x_17886:
[----:B------:R-:W-:Y:S05]  /*52d0*/  BSYNC B0 ;  /* 0x0000000000007941 */ /* 0x000fea0003800000 */
.L_x_17885:
[----:B------:R-:W0:Y:S02]  /*52e0*/  F2I.FTZ.TRUNC.NTZ R4, R4 ;  /* 0x0000000400047305 */ /* 0x000e24000021f100 */
[----:B0-----:R-:W-:Y:S01]  /*52f0*/  PRMT R0, R4, 0x7610, R0 ;  /* 0x0000761004007816 */ /* 0x001fe20000000000 */
[----:B------:R-:W-:Y:S06]  /*5300*/  BRA `(.L_x_17860) ;  /* 0x0000000000547947 */ /* 0x000fec0003800000 */
.L_x_17859:
        /* <DEDUP_REMOVED lines=16> */
.L_x_17887:
[----:B------:R-:W-:Y:S01]  /*5410*/  PRMT R0, RZ, 0x7610, R0 ;  /* 0x00007610ff007816 */ /* 0x000fe20000000000 */
[----:B------:R-:W-:Y:S06]  /*5420*/  BRA `(.L_x_17860) ;  /* 0x00000000000c7947 */ /* 0x000fec0003800000 */
.L_x_17884:
[----:B------:R2:W5:Y:S01]  /*5430*/  LDG.E.U8 R0, desc[UR36][R2.64] ;  /* 0x0000002402007981 */ /* 0x000562000c1e1100 */
[----:B------:R-:W-:Y:S05]  /*5440*/  BRA `(.L_x_17860) ;  /* 0x0000000000047947 */ /* 0x000fea0003800000 */
.L_x_17883:
[----:B------:R1:W5:Y:S02]  /*5450*/  LDG.E.U8 R0, desc[UR36][R2.64] ;  /* 0x0000002402007981 */ /* 0x000364000c1e1100 */
.L_x_17860:
[----:B0123--:R-:W0:Y:S01]  /*5460*/  LDC.U8 R2, c[0x0][0x421] ;  /* 0x00010840ff027b82 */ /* 0x00fe220000000000 */
[----:B----45:R-:W-:-:S07]  /*5470*/  PRMT R5, R0, 0x7610, R5 ;  /* 0x0000761000057816 */ /* 0x030fce0000000005 */
[----:B------:R-:W1:Y:S01]  /*5480*/  LDC.U8 R6, c[0x0][0x422] ;  /* 0x00010880ff067b82 */ /* 0x000e620000000000 */
[C---:B0-----:R-:W-:Y:S02]  /*5490*/  PRMT R3, R2.reuse, 0x8880, RZ ;  /* 0x0000888002037816 */ /* 0x041fe400000000ff */
[----:B------:R-:W-:Y:S02]  /*54a0*/  PRMT R2, R2, 0x8880, RZ ;  /* 0x0000888002027816 */ /* 0x000fe400000000ff */
[----:B------:R-:W-:Y:S02]  /*54b0*/  PRMT R3, R3, 0x7710, RZ ;  /* 0x0000771003037816 */ /* 0x000fe400000000ff */
[----:B------:R-:W-:Y:S02]  /*54c0*/  ISETP.GT.AND P1, PT, R2, RZ, PT ;  /* 0x000000ff0200720c */ /* 0x000fe40003f24270 */
[----:B-1----:R-:W-:Y:S02]  /*54d0*/  PRMT R4, R6, 0x9910, RZ ;  /* 0x0000991006047816 */ /* 0x002fe400000000ff */
[----:B------:R-:W-:-:S03]  /*54e0*/  LOP3.LUT P0, RZ, R3, 0xff, RZ, 0xc0, !PT ;  /* 0x000000ff03ff7812 */ /* 0x000fc6000780c0ff */
[----:B------:R-:W-:-:S05]  /*54f0*/  IMAD.MOV.U32 R3, RZ, RZ, R4 ;  /* 0x000000ffff037224 */ /* 0x000fca00078e0004 */
        /* <DEDUP_REMOVED lines=13> */
.L_x_17891:
[----:B------:R0:W-:Y:S01]  /*55d0*/  STG.E.U8 desc[UR36][R16.64], R5 ;  /* 0x0000000510007986 */ /* 0x0001e2000c101124 */
[----:B------:R-:W-:Y:S05]  /*55e0*/  BRA `(.L_x_17893) ;  /* 0x0000000c00987947 */ /* 0x000fea0003800000 */
.L_x_17890:
        /* <DEDUP_REMOVED lines=12> */
.L_x_17895:
[----:B------:R-:W-:-:S04]  /*56b0*/  LOP3.LUT R5, R5, 0xffff, RZ, 0xc0, !PT ;  /* 0x0000ffff05057812 */ /* 0x000fc800078ec0ff */
[----:B------:R-:W-:-:S05]  /*56c0*/  PRMT R3, R5, 0x8880, RZ ;  /* 0x0000888005037816 */ /* 0x000fca00000000ff */
[----:B------:R0:W-:Y:S01]  /*56d0*/  STG.E desc[UR36][R16.64], R3 ;  /* 0x0000000310007986 */ /* 0x0001e2000c101924 */
[----:B------:R-:W-:Y:S05]  /*56e0*/  BRA `(.L_x_17893) ;  /* 0x0000000c00587947 */ /* 0x000fea0003800000 */
.L_x_17894:
[----:B------:R-:W-:-:S04]  /*56f0*/  PRMT R3, R5, 0x8880, RZ ;  /* 0x0000888005037816 */ /* 0x000fc800000000ff */
[----:B------:R-:W-:-:S05]  /*5700*/  PRMT R3, R3, 0x7710, RZ ;  /* 0x0000771003037816 */ /* 0x000fca00000000ff */
[----:B------:R0:W-:Y:S01]  /*5710*/  STG.E.U16 desc[UR36][R16.64], R3 ;  /* 0x0000000310007986 */ /* 0x0001e2000c101524 */
[----:B------:R-:W-:Y:S05]  /*5720*/  BRA `(.L_x_17893) ;  /* 0x0000000c00487947 */ /* 0x000fea0003800000 */
.L_x_17889:
        /* <DEDUP_REMOVED lines=9> */
.L_x_17897:
[----:B------:R-:W0:Y:S02]  /*57c0*/  I2F.S8 R0, R5 ;  /* 0x0000000500007306 */ /* 0x000e240000001400 */
[----:B0-----:R-:W-:-:S05]  /*57d0*/  F2FP.F16.F32.PACK_AB R0, RZ, R0 ;  /* 0x00000000ff00723e */ /* 0x001fca00000000ff */
[----:B------:R0:W-:Y:S01]  /*57e0*/  STG.E.U16 desc[UR36][R16.64], R0 ;  /* 0x0000000010007986 */ /* 0x0001e2000c101524 */
[----:B------:R-:W-:Y:S05]  /*57f0*/  BRA `(.L_x_17893) ;  /* 0x0000000c00147947 */ /* 0x000fea0003800000 */
.L_x_17896:
        /* <DEDUP_REMOVED lines=10> */
.L_x_17899:
[----:B------:R-:W0:Y:S02]  /*58a0*/  I2F.S8 R5, R5 ;  /* 0x0000000500057306 */ /* 0x000e240000001400 */
[----:B0-----:R-:W-:-:S04]  /*58b0*/  F2FP.F16.F32.PACK_AB R3, RZ, R5 ;  /* 0x00000005ff03723e */ /* 0x001fc800000000ff */
[----:B------:R-:W-:-:S05]  /*58c0*/  PRMT R3, R3, 0x5410, RZ ;  /* 0x0000541003037816 */ /* 0x000fca00000000ff */
[----:B------:R0:W-:Y:S01]  /*58d0*/  STG.E desc[UR36][R16.64], R3 ;  /* 0x0000000310007986 */ /* 0x0001e2000c101924 */
[----:B------:R-:W-:Y:S05]  /*58e0*/  BRA `(.L_x_17893) ;  /* 0x0000000800d87947 */ /* 0x000fea0003800000 */
.L_x_17898:
[----:B------:R-:W-:-:S04]  /*58f0*/  PRMT R2, R5, 0x8880, RZ ;  /* 0x0000888005027816 */ /* 0x000fc800000000ff */
[----:B------:R-:W-:-:S06]  /*5900*/  PRMT R2, R2, 0x7710, RZ ;  /* 0x0000771002027816 */ /* 0x000fcc00000000ff */
[----:B------:R-:W0:Y:S02]  /*5910*/  I2F.F64.S16 R2, R2 ;  /* 0x0000000200027312 */ /* 0x000e240000101c00 */
[----:B0-----:R0:W-:Y:S01]  /*5920*/  STG.E.64 desc[UR36][R16.64], R2 ;  /* 0x0000000210007986 */ /* 0x0011e2000c101b24 */
[----:B------:R-:W-:Y:S05]  /*5930*/  BRA `(.L_x_17893) ;  /* 0x0000000800c47947 */ /* 0x000fea0003800000 */
.L_x_17888:
        /* <DEDUP_REMOVED lines=12> */
.L_x_17902:
[----:B------:R-:W-:Y:S02]  /*5a00*/  PRMT R4, R5, 0x8880, RZ ;  /* 0x0000888005047816 */ /* 0x000fe400000000ff */
[----:B------:R-:W-:Y:S02]  /*5a10*/  CS2R R6, SRZ ;  /* 0x0000000000067805 */ /* 0x000fe4000001ff00 */
[----:B------:R-:W-:-:S06]  /*5a20*/  PRMT R4, R4, 0x7710, RZ ;  /* 0x0000771004047816 */ /* 0x000fcc00000000ff */
[----:B------:R-:W0:Y:S02]  /*5a30*/  I2F.F64.S16 R4, R4 ;  /* 0x0000000400047312 */ /* 0x000e240000101c00 */
[----:B0-----:R0:W-:Y:S01]  /*5a40*/  STG.E.128 desc[UR36][R16.64], R4 ;  /* 0x0000000410007986 */ /* 0x0011e2000c101d24 */
[----:B------:R-:W-:Y:S05]  /*5a50*/  BRA `(.L_x_17893) ;  /* 0x00000008007c7947 */ /* 0x000fea0003800000 */
.L_x_17901:
        /* <DEDUP_REMOVED lines=21> */
.L_x_17906:
[----:B------:R-:W-:Y:S05]  /*5bb0*/  BSYNC B0 ;  /* 0x0000000000007941 */ /* 0x000fea0003800000 */
.L_x_17905:
[----:B------:R-:W-:-:S05]  /*5bc0*/  LOP3.LUT R3, R0, R3, RZ, 0xfc, !PT ;  /* 0x0000000300037212 */ /* 0x000fca00078efcff */
[----:B------:R0:W-:Y:S01]  /*5bd0*/  STG.E.U8 desc[UR36][R16.64], R3 ;  /* 0x0000000310007986 */ /* 0x0001e2000c101124 */
[----:B------:R-:W-:Y:S05]  /*5be0*/  BRA `(.L_x_17893) ;  /* 0x0000000800187947 */ /* 0x000fea0003800000 */
.L_x_17904:
        /* <DEDUP_REMOVED lines=13> */
.L_x_17908:
[----:B------:R-:W-:Y:S01]  /*5cc0*/  IMAD.MOV.U32 R0, RZ, RZ, 0x7f ;  /* 0x0000007fff007424 */ /* 0x000fe200078e00ff */
[----:B------:R-:W-:-:S04]  /*5cd0*/  ISETP.GT.U32.AND P0, PT, R2, 0x7f800000, PT ;  /* 0x7f8000000200780c */ /* 0x000fc80003f04070 */
[----:B------:R-:W-:-:S09]  /*5ce0*/  SEL R0, R0, 0x7c, P0 ;  /* 0x0000007c00007807 */ /* 0x000fd20000000000 */
.L_x_17909:
[----:B------:R-:W-:Y:S05]  /*5cf0*/  BSYNC B0 ;  /* 0x0000000000007941 */ /* 0x000fea0003800000 */
.L_x_17907:
[----:B------:R-:W-:-:S04]  /*5d00*/  LOP3.LUT R2, R5, 0x80000000, RZ, 0xc0, !PT ;  /* 0x8000000005027812 */ /* 0x000fc800078ec0ff */
[----:B------:R-:W-:-:S04]  /*5d10*/  SHF.R.U32.HI R3, RZ, 0x18, R2 ;  /* 0x00000018ff037819 */ /* 0x000fc80000011602 */
[----:B------:R-:W-:-:S05]  /*5d20*/  LOP3.LUT R3, R0, R3, RZ, 0xfc, !PT ;  /* 0x0000000300037212 */ /* 0x000fca00078efcff */
[----:B------:R0:W-:Y:S01]  /*5d30*/  STG.E.U8 desc[UR36][R16.64], R3 ;  /* 0x0000000310007986 */ /* 0x0001e2000c101124 */
[----:B------:R-:W-:Y:S05]  /*5d40*/  BRA `(.L_x_17893) ;  /* 0x0000000400c07947 */ /* 0x000fea0003800000 */
.L_x_17903:
[----:B------:R-:W0:Y:S02]  /*5d50*/  I2F.S8 R0, R5 ;  /* 0x0000000500007306 */ /* 0x000e240000001400 */
[----:B0-----:R-:W-:-:S05]  /*5d60*/  F2FP.BF16.F32.PACK_AB R0, RZ, R0 ;  /* 0x00000000ff00723e */ /* 0x001fca00000010ff */
[----:B------:R0:W-:Y:S01]  /*5d70*/  STG.E.U16 desc[UR36][R16.64], R0 ;  /* 0x0000000010007986 */ /* 0x0001e2000c101524 */
[----:B------:R-:W-:Y:S05]  /*5d80*/  BRA `(.L_x_17893) ;  /* 0x0000000400b07947 */ /* 0x000fea0003800000 */
.L_x_17900:
        /* <DEDUP_REMOVED lines=12> */
.L_x_17912:
        /* <DEDUP_REMOVED lines=17> */
.L_x_17915:
[----:B------:R-:W-:-:S04]  /*5f60*/  LOP3.LUT R2, R5, 0x80000000, RZ, 0xc0, !PT ;  /* 0x8000000005027812 */ /* 0x000fc800078ec0ff */
[----:B------:R-:W-:-:S04]  /*5f70*/  SHF.R.U32.HI R3, RZ, 0x18, R2 ;  /* 0x00000018ff037819 */ /* 0x000fc80000011602 */
[----:B------:R-:W-:-:S04]  /*5f80*/  LOP3.LUT R0, R0, R3, RZ, 0xfc, !PT ;  /* 0x0000000300007212 */ /* 0x000fc800078efcff */
[----:B------:R-:W-:-:S07]  /*5f90*/  PRMT R8, R0, 0x7610, R8 ;  /* 0x0000761000087816 */ /* 0x000fce0000000008 */
.L_x_17914:
[----:B------:R-:W-:Y:S05]  /*5fa0*/  BSYNC B0 ;  /* 0x0000000000007941 */ /* 0x000fea0003800000 */
.L_x_17913:
[----:B------:R3:W-:Y:S01]  /*5fb0*/  STG.E.U8 desc[UR36][R16.64], R8 ;  /* 0x0000000810007986 */ /* 0x0007e2000c101124 */
[----:B------:R-:W-:Y:S05]  /*5fc0*/  BRA `(.L_x_17893) ;  /* 0x0000000400207947 */ /* 0x000fea0003800000 */
.L_x_17911:
        /* <DEDUP_REMOVED lines=17> */
.L_x_17918:
[----:B------:R-:W-:-:S04]  /*60e0*/  LOP3.LUT R2, R5, 0x80000000, RZ, 0xc0, !PT ;  /* 0x8000000005027812 */ /* 0x000fc800078ec0ff */
[----:B------:R-:W-:-:S04]  /*60f0*/  SHF.R.U32.HI R3, RZ, 0x18, R2 ;  /* 0x00000018ff037819 */ /* 0x000fc80000011602 */
[----:B------:R-:W-:-:S04]  /*6100*/  LOP3.LUT R0, R0, R3, RZ, 0xfc, !PT ;  /* 0x0000000300007212 */ /* 0x000fc800078efcff */
[----:B------:R-:W-:-:S07]  /*6110*/  PRMT R8, R0, 0x7610, R8 ;  /* 0x0000761000087816 */ /* 0x000fce0000000008 */
.L_x_17917:
[----:B------:R-:W-:Y:S05]  /*6120*/  BSYNC B0 ;  /* 0x0000000000007941 */ /* 0x000fea0003800000 */
.L_x_17916:
[----:B------:R0:W-:Y:S01]  /*6130*/  STG.E.U8 desc[UR36][R16.64], R8 ;  /* 0x0000000810007986 */ /* 0x0001e2000c101124 */
[----:B------:R-:W-:Y:S05]  /*6140*/  BRA `(.L_x_17893) ;  /* 0x0000000000c07947 */ /* 0x000fea0003800000 */
.L_x_17910:
        /* <DEDUP_REMOVED lines=22> */
.L_x_17892:
        /* <DEDUP_REMOVED lines=16> */
.L_x_17921:
[----:B------:R-:W-:Y:S05]  /*63b0*/  BRA `(.L_x_17893) ;  /* 0x0000000000247947 */ /* 0x000fea0003800000 */
.L_x_17920:
[----:B------:R-:W-:-:S04]  /*63c0*/  LOP3.LUT R5, R5, 0xffff, RZ, 0xc0, !PT ;  /* 0x0000ffff05057812 */ /* 0x000fc800078ec0ff */
[----:B------:R-:W-:-:S05]  /*63d0*/  PRMT R5, R5, 0x8880, RZ ;  /* 0x0000888005057816 */ /* 0x000fca00000000ff */
[----:B------:R-:W-:-:S05]  /*63e0*/  IMAD.MOV.U32 R2, RZ, RZ, R5 ;  /* 0x000000ffff027224 */ /* 0x000fca00078e0005 */
[----:B------:R-:W-:-:S05]  /*63f0*/  SHF.R.S32.HI R3, RZ, 0x1f, R2 ;  /* 0x0000001fff037819 */ /* 0x000fca0000011402 */
[----:B------:R2:W-:Y:S01]  /*6400*/  STG.E.64 desc[UR36][R16.64], R2 ;  /* 0x0000000210007986 */ /* 0x0005e2000c101b24 */
[----:B------:R-:W-:Y:S05]  /*6410*/  BRA `(.L_x_17893) ;  /* 0x00000000000c7947 */ /* 0x000fea0003800000 */
.L_x_17919:
[----:B------:R-:W-:-:S04]  /*6420*/  LOP3.LUT R5, R5, 0xffff, RZ, 0xc0, !PT ;  /* 0x0000ffff05057812 */ /* 0x000fc800078ec0ff */
[----:B------:R-:W-:-:S05]  /*6430*/  PRMT R3, R5, 0x8880, RZ ;  /* 0x0000888005037816 */ /* 0x000fca00000000ff */
[----:B------:R0:W-:Y:S02]  /*6440*/  STG.E desc[UR36][R16.64], R3 ;  /* 0x0000000310007986 */ /* 0x0001e4000c101924 */
.L_x_17893:
[----:B------:R-:W-:-:S07]  /*6450*/  VIADD R19, R19, 0x80 ;  /* 0x0000008013137836 */ /* 0x000fce0000000000 */
.L_x_17853:
[----:B------:R-:W-:Y:S05]  /*6460*/  BSYNC B6 ;  /* 0x0000000000067941 */ /* 0x000fea0003800000 */
.L_x_17852:
        /* <DEDUP_REMOVED lines=307> */
.L_x_17924:
        /* <DEDUP_REMOVED lines=20> */
.L_x_17928:
[----:B------:R0:W5:Y:S01]  /*78e0*/  LDG.E.U8 R0, desc[UR36][R2.64] ;  /* 0x0000002402007981 */ /* 0x000162000c1e1100 */
[----:B------:R-:W-:Y:S05]  /*78f0*/  BRA `(.L_x_17930) ;  /* 0x0000000c00547947 */ /* 0x000fea0003800000 */
.L_x_17927:
        /* <DEDUP_REMOVED lines=8> */
.L_x_17932:
[----:B------:R0:W5:Y:S01]  /*7980*/  LDG.E.U8 R0, desc[UR36][R2.64] ;  /* 0x0000002402007981 */ /* 0x000162000c1e1100 */
[----:B------:R-:W-:Y:S05]  /*7990*/  BRA `(.L_x_17930) ;  /* 0x0000000c002c7947 */ /* 0x000fea0003800000 */
.L_x_17931:
[----:B------:R0:W5:Y:S01]  /*79a0*/  LDG.E.U16 R0, desc[UR36][R2.64] ;  /* 0x0000002402007981 */ /* 0x000162000c1e1500 */
[----:B------:R-:W-:Y:S05]  /*79b0*/  BRA `(.L_x_17930) ;  /* 0x0000000c00247947 */ /* 0x000fea0003800000 */
.L_x_17926:
        /* <DEDUP_REMOVED lines=9> */
.L_x_17934:
[----:B------:R-:W2:Y:S02]  /*7a50*/  LDG.E.U16 R4, desc[UR36][R2.64] ;  /* 0x0000002402047981 */ /* 0x000ea4000c1e1500 */
[----:B--2---:R-:W-:-:S06]  /*7a60*/  HADD2.F32 R4, -RZ, R4.H0_H0 ;  /* 0x20000004ff047230 */ /* 0x004fcc0000004100 */
[----:B------:R-:W0:Y:S02]  /*7a70*/  F2I.FTZ.TRUNC.NTZ R4, R4 ;  /* 0x0000000400047305 */ /* 0x000e24000021f100 */
[----:B0-----:R-:W-:Y:S01]  /*7a80*/  PRMT R0, R4, 0x7610, R0 ;  /* 0x0000761004007816 */ /* 0x001fe20000000000 */
[----:B------:R-:W-:Y:S06]  /*7a90*/  BRA `(.L_x_17930) ;  /* 0x0000000800ec7947 */ /* 0x000fec0003800000 */
.L_x_17933:
        /* <DEDUP_REMOVED lines=9> */
.L_x_17936:
[----:B------:R-:W2:Y:S02]  /*7b30*/  LDG.E.U16 R2, desc[UR36][R2.64] ;  /* 0x0000002402027981 */ /* 0x000ea4000c1e1500 */
[----:B--2---:R-:W-:-:S06]  /*7b40*/  HADD2.F32 R4, -RZ, R2.H0_H0 ;  /* 0x20000002ff047230 */ /* 0x004fcc0000004100 */
[----:B------:R-:W0:Y:S02]  /*7b50*/  F2I.FTZ.TRUNC.NTZ R4, R4 ;  /* 0x0000000400047305 */ /* 0x000e24000021f100 */
[----:B0-----:R-:W-:Y:S01]  /*7b60*/  PRMT R0, R4, 0x7610, R0 ;  /* 0x0000761004007816 */ /* 0x001fe20000000000 */
[----:B------:R-:W-:Y:S06]  /*7b70*/  BRA `(.L_x_17930) ;  /* 0x0000000800b47947 */ /* 0x000fec0003800000 */
.L_x_17935:
[----:B------:R-:W2:Y:S02]  /*7b80*/  LDG.E.64 R2, desc[UR36][R2.64] ;  /* 0x0000002402027981 */ /* 0x000ea4000c1e1b00 */
[----:B--2---:R0:W1:Y:S01]  /*7b90*/  F2I.F64.TRUNC R0, R2 ;  /* 0x0000000200007311 */ /* 0x004062000030d100 */
[----:B------:R-:W-:Y:S05]  /*7ba0*/  BRA `(.L_x_17930) ;  /* 0x0000000800a87947 */ /* 0x000fea0003800000 */
.L_x_17925:
        /* <DEDUP_REMOVED lines=12> */
.L_x_17939:
[----:B------:R-:W2:Y:S02]  /*7c70*/  LDG.E.64 R2, desc[UR36][R2.64] ;  /* 0x0000002402027981 */ /* 0x000ea4000c1e1b00 */
[----:B--2---:R3:W4:Y:S01]  /*7c80*/  F2I.F64.TRUNC R0, R2 ;  /* 0x0000000200007311 */ /* 0x004722000030d100 */
[----:B------:R-:W-:Y:S05]  /*7c90*/  BRA `(.L_x_17930) ;  /* 0x00000008006c7947 */ /* 0x000fea0003800000 */
.L_x_17938:
        /* <DEDUP_REMOVED lines=28> */
.L_x_17941:
        /* <DEDUP_REMOVED lines=15> */
.L_x_17940:
[----:B------:R-:W2:Y:S02]  /*7f50*/  LDG.E.U16 R4, desc[UR36][R2.64] ;  /* 0x0000002402047981 */ /* 0x000ea4000c1e1500 */
[----:B--2---:R-:W-:-:S06]  /*7f60*/  IMAD.U32 R4, R4, 0x10000, RZ ;  /* 0x0001000004047824 */ /* 0x004fcc00078e00ff */
[----:B------:R-:W0:Y:S02]  /*7f70*/  F2I.FTZ.TRUNC.NTZ R4, R4 ;  /* 0x0000000400047305 */ /* 0x000e24000021f100 */
[----:B0-----:R-:W-:Y:S01]  /*7f80*/  PRMT R0, R4, 0x7610, R0 ;  /* 0x0000761004007816 */ /* 0x001fe20000000000 */
[----:B------:R-:W-:Y:S06]  /*7f90*/  BRA `(.L_x_17930) ;  /* 0x0000000400ac7947 */ /* 0x000fec0003800000 */
.L_x_17937:
        /* <DEDUP_REMOVED lines=10> */
.L_x_17944:
        /* <DEDUP_REMOVED lines=21> */
.L_x_17948:
[----:B------:R-:W-:Y:S05]  /*8190*/  BSYNC B1 ;  /* 0x0000000000017941 */ /* 0x000fea0003800000 */
.L_x_17947:
[----:B------:R-:W-:Y:S01]  /*81a0*/  IMAD.SHL.U32 R2, R2, 0x100000, RZ ;  /* 0x0010000002027824 */ /* 0x000fe200078e00ff */
[----:B------:R-:W-:-:S04]  /*81b0*/  LEA R3, R0, 0x3b800000, 0x17 ;  /* 0x3b80000000037811 */ /* 0x000fc800078eb8ff */
[----:B------:R-:W-:-:S07]  /*81c0*/  LOP3.LUT R4, R3, R2, R4, 0xfe, !PT ;  /* 0x0000000203047212 */ /* 0x000fce00078efe04 */
.L_x_17946:
[----:B------:R-:W-:Y:S05]  /*81d0*/  BSYNC B0 ;  /* 0x0000000000007941 */ /* 0x000fea0003800000 */
.L_x_17945:
[----:B------:R-:W0:Y:S02]  /*81e0*/  F2I.FTZ.TRUNC.NTZ R4, R4 ;  /* 0x0000000400047305 */ /* 0x000e24000021f100 */
[----:B0-----:R-:W-:Y:S01]  /*81f0*/  PRMT R0, R4, 0x7610, R0 ;  /* 0x0000761004007816 */ /* 0x001fe20000000000 */
[----:B------:R-:W-:Y:S06]  /*8200*/  BRA `(.L_x_17930) ;  /* 0x0000000400107947 */ /* 0x000fec0003800000 */
.L_x_17943:
        /* <DEDUP_REMOVED lines=21> */
.L_x_17952:
[----:B------:R-:W-:Y:S05]  /*8360*/  BSYNC B1 ;  /* 0x0000000000017941 */ /* 0x000fea0003800000 */
.L_x_17951:
[----:B------:R-:W-:Y:S01]  /*8370*/  IMAD.SHL.U32 R2, R2, 0x200000, RZ ;  /* 0x0020000002027824 */ /* 0x000fe200078e00ff */
[----:B------:R-:W-:-:S04]  /*8380*/  LEA R3, R0, 0x37800000, 0x17 ;  /* 0x3780000000037811 */ /* 0x000fc800078eb8ff */
[----:B------:R-:W-:-:S07]  /*8390*/  LOP3.LUT R4, R3, R2, R4, 0xfe, !PT ;  /* 0x0000000203047212 */ /* 0x000fce00078efe04 */
.L_x_17950:
[----:B------:R-:W-:Y:S05]  /*83a0*/  BSYNC B0 ;  /* 0x0000000000007941 */ /* 0x000fea0003800000 */
.L_x_17949:
[----:B------:R-:W0:Y:S02]  /*83b0*/  F2I.FTZ.TRUNC.NTZ R4, R4 ;  /* 0x0000000400047305 */ /* 0x000e24000021f100 */
[----:B0-----:R-:W-:Y:S01]  /*83c0*/  PRMT R0, R4, 0x7610, R0 ;  /* 0x0000761004007816 */ /* 0x001fe20000000000 */
[----:B------:R-:W-:Y:S06]  /*83d0*/  BRA `(.L_x_17930) ;  /* 0x00000000009c7947 */ /* 0x000fec0003800000 */
.L_x_17942:
        /* <DEDUP_REMOVED lines=14> */
.L_x_17956:
[----:B------:R-:W-:Y:S05]  /*84c0*/  BSYNC B0 ;  /* 0x0000000000007941 */ /* 0x000fea0003800000 */
.L_x_17955:
[----:B------:R-:W0:Y:S02]  /*84d0*/  F2I.FTZ.TRUNC.NTZ R4, R4 ;  /* 0x0000000400047305 */ /* 0x000e24000021f100 */
[----:B0-----:R-:W-:Y:S01]  /*84e0*/  PRMT R0, R4, 0x7610, R0 ;  /* 0x0000761004007816 */ /* 0x001fe20000000000 */
[----:B------:R-:W-:Y:S06]  /*84f0*/  BRA `(.L_x_17930) ;  /* 0x0000000000547947 */ /* 0x000fec0003800000 */
.L_x_17929:
        /* <DEDUP_REMOVED lines=16> */
.L_x_17957:
[----:B------:R-:W-:Y:S01]  /*8600*/  PRMT R0, RZ, 0x7610, R0 ;  /* 0x00007610ff007816 */ /* 0x000fe20000000000 */
[----:B------:R-:W-:Y:S06]  /*8610*/  BRA `(.L_x_17930) ;  /* 0x00000000000c7947 */ /* 0x000fec0003800000 */
.L_x_17954:
[----:B------:R1:W5:Y:S01]  /*8620*/  LDG.E.U8 R0, desc[UR36][R2.64] ;  /* 0x0000002402007981 */ /* 0x000362000c1e1100 */
[----:B------:R-:W-:Y:S05]  /*8630*/  BRA `(.L_x_17930) ;  /* 0x0000000000047947 */ /* 0x000fea0003800000 */
.L_x_17953:
[----:B------:R2:W5:Y:S02]  /*8640*/  LDG.E.U8 R0, desc[UR36][R2.64] ;  /* 0x0000002402007981 */ /* 0x000564000c1e1100 */
.L_x_17930:
        /* <DEDUP_REMOVED lines=23> */
.L_x_17961:
[----:B------:R3:W-:Y:S01]  /*87c0*/  STG.E.U8 desc[UR36][R16.64], R5 ;  /* 0x0000000510007986 */ /* 0x0007e2000c101124 */
[----:B------:R-:W-:Y:S05]  /*87d0*/  BRA `(.L_x_17963) ;  /* 0x0000000c00987947 */ /* 0x000fea0003800000 */
.L_x_17960:
        /* <DEDUP_REMOVED lines=12> */
.L_x_17965:
[----:B------:R-:W-:-:S04]  /*88a0*/  LOP3.LUT R5, R5, 0xffff, RZ, 0xc0, !PT ;  /* 0x0000ffff05057812 */ /* 0x000fc800078ec0ff */
[----:B------:R-:W-:-:S05]  /*88b0*/  PRMT R3, R5, 0x8880, RZ ;  /* 0x0000888005037816 */ /* 0x000fca00000000ff */
[----:B------:R2:W-:Y:S01]  /*88c0*/  STG.E desc[UR36][R16.64], R3 ;  /* 0x0000000310007986 */ /* 0x0005e2000c101924 */
[----:B------:R-:W-:Y:S05]  /*88d0*/  BRA `(.L_x_17963) ;  /* 0x0000000c00587947 */ /* 0x000fea0003800000 */
.L_x_17964:
[----:B------:R-:W-:-:S04]  /*88e0*/  PRMT R3, R5, 0x8880, RZ ;  /* 0x0000888005037816 */ /* 0x000fc800000000ff */
[----:B------:R-:W-:-:S05]  /*88f0*/  PRMT R3, R3, 0x7710, RZ ;  /* 0x0000771003037816 */ /* 0x000fca00000000ff */
[----:B------:R0:W-:Y:S01]  /*8900*/  STG.E.U16 desc[UR36][R16.64], R3 ;  /* 0x0000000310007986 */ /* 0x0001e2000c101524 */
[----:B------:R-:W-:Y:S05]  /*8910*/  BRA `(.L_x_17963) ;  /* 0x0000000c00487947 */ /* 0x000fea0003800000 */
.L_x_17959:
        /* <DEDUP_REMOVED lines=9> */
.L_x_17967:
[----:B------:R-:W0:Y:S02]  /*89b0*/  I2F.S8 R0, R5 ;  /* 0x0000000500007306 */ /* 0x000e240000001400 */
[----:B0-----:R-:W-:-:S05]  /*89c0*/  F2FP.F16.F32.PACK_AB R0, RZ, R0 ;  /* 0x00000000ff00723e */ /* 0x001fca00000000ff */
[----:B------:R0:W-:Y:S01]  /*89d0*/  STG.E.U16 desc[UR36][R16.64], R0 ;  /* 0x0000000010007986 */ /* 0x0001e2000c101524 */
[----:B------:R-:W-:Y:S05]  /*89e0*/  BRA `(.L_x_17963) ;  /* 0x0000000c00147947 */ /* 0x000fea0003800000 */
.L_x_17966:
        /* <DEDUP_REMOVED lines=10> */
.L_x_17969:
[----:B------:R-:W0:Y:S02]  /*8a90*/  I2F.S8 R5, R5 ;  /* 0x0000000500057306 */ /* 0x000e240000001400 */
[----:B0-----:R-:W-:-:S04]  /*8aa0*/  F2FP.F16.F32.PACK_AB R3, RZ, R5 ;  /* 0x00000005ff03723e */ /* 0x001fc800000000ff */
[----:B------:R-:W-:-:S05]  /*8ab0*/  PRMT R3, R3, 0x5410, RZ ;  /* 0x0000541003037816 */ /* 0x000fca00000000ff */
[----:B------:R0:W-:Y:S01]  /*8ac0*/  STG.E desc[UR36][R16.64], R3 ;  /* 0x0000000310007986 */ /* 0x0001e2000c101924 */
[----:B------:R-:W-:Y:S05]  /*8ad0*/  BRA `(.L_x_17963) ;  /* 0x0000000800d87947 */ /* 0x000fea0003800000 */
.L_x_17968:
[----:B------:R-:W-:-:S04]  /*8ae0*/  PRMT R2, R5, 0x8880, RZ ;  /* 0x0000888005027816 */ /* 0x000fc800000000ff */
[----:B------:R-:W-:-:S06]  /*8af0*/  PRMT R2, R2, 0x7710, RZ ;  /* 0x0000771002027816 */ /* 0x000fcc00000000ff */
[----:B------:R-:W0:Y:S02]  /*8b00*/  I2F.F64.S16 R2, R2 ;  /* 0x0000000200027312 */ /* 0x000e240000101c00 */
[----:B0-----:R0:W-:Y:S01]  /*8b10*/  STG.E.64 desc[UR36][R16.64], R2 ;  /* 0x0000000210007986 */ /* 0x0011e2000c101b24 */
[----:B------:R-:W-:Y:S05]  /*8b20*/  BRA `(.L_x_17963) ;  /* 0x0000000800c47947 */ /* 0x000fea0003800000 */
.L_x_17958:
        /* <DEDUP_REMOVED lines=12> */
.L_x_17972:
[----:B------:R-:W-:Y:S02]  /*8bf0*/  PRMT R4, R5, 0x8880, RZ ;  /* 0x0000888005047816 */ /* 0x000fe400000000ff */
[----:B------:R-:W-:Y:S02]  /*8c00*/  CS2R R6, SRZ ;  /* 0x0000000000067805 */ /* 0x000fe4000001ff00 */
[----:B------:R-:W-:-:S06]  /*8c10*/  PRMT R4, R4, 0x7710, RZ ;  /* 0x0000771004047816 */ /* 0x000fcc00000000ff */
[----:B------:R-:W0:Y:S02]  /*8c20*/  I2F.F64.S16 R4, R4 ;  /* 0x0000000400047312 */ /* 0x000e240000101c00 */
[----:B0-----:R0:W-:Y:S01]  /*8c30*/  STG.E.128 desc[UR36][R16.64], R4 ;  /* 0x0000000410007986 */ /* 0x0011e2000c101d24 */
[----:B------:R-:W-:Y:S05]  /*8c40*/  BRA `(.L_x_17963) ;  /* 0x00000008007c7947 */ /* 0x000fea0003800000 */
.L_x_17971:
        /* <DEDUP_REMOVED lines=21> */
.L_x_17976:
[----:B------:R-:W-:Y:S05]  /*8da0*/  BSYNC B0 ;  /* 0x0000000000007941 */ /* 0x000fea0003800000 */
.L_x_17975:
[----:B------:R-:W-:-:S05]  /*8db0*/  LOP3.LUT R3, R0, R3, RZ, 0xfc, !PT ;  /* 0x0000000300037212 */ /* 0x000fca00078efcff */
[----:B------:R0:W-:Y:S01]  /*8dc0*/  STG.E.U8 desc[UR36][R16.64], R3 ;  /* 0x0000000310007986 */ /* 0x0001e2000c101124 */
[----:B------:R-:W-:Y:S05]  /*8dd0*/  BRA `(.L_x_17963) ;  /* 0x0000000800187947 */ /* 0x000fea0003800000 */
.L_x_17974:
        /* <DEDUP_REMOVED lines=13> */
.L_x_17978:
[----:B------:R-:W-:Y:S01]  /*8eb0*/  IMAD.MOV.U32 R0, RZ, RZ, 0x7f ;  /* 0x0000007fff007424 */ /* 0x000fe200078e00ff */
[----:B------:R-:W-:-:S04]  /*8ec0*/  ISETP.GT.U32.AND P0, PT, R2, 0x7f800000, PT ;  /* 0x7f8000000200780c */ /* 0x000fc80003f04070 */
[----:B------:R-:W-:-:S09]  /*8ed0*/  SEL R0, R0, 0x7c, P0 ;  /* 0x0000007c00007807 */ /* 0x000fd20000000000 */
.L_x_17979:
[----:B------:R-:W-:Y:S05]  /*8ee0*/  BSYNC B0 ;  /* 0x0000000000007941 */ /* 0x000fea0003800000 */
.L_x_17977:
[----:B------:R-:W-:-:S04]  /*8ef0*/  LOP3.LUT R2, R5, 0x80000000, RZ, 0xc0, !PT ;  /* 0x8000000005027812 */ /* 0x000fc800078ec0ff */
[----:B------:R-:W-:-:S04]  /*8f00*/  SHF.R.U32.HI R3, RZ, 0x18, R2 ;  /* 0x00000018ff037819 */ /* 0x000fc80000011602 */
[----:B------:R-:W-:-:S05]  /*8f10*/  LOP3.LUT R3, R0, R3, RZ, 0xfc, !PT ;  /* 0x0000000300037212 */ /* 0x000fca00078efcff */
[----:B------:R0:W-:Y:S01]  /*8f20*/  STG.E.U8 desc[UR36][R16.64], R3 ;  /* 0x0000000310007986 */ /* 0x0001e2000c101124 */
[----:B------:R-:W-:Y:S05]  /*8f30*/  BRA `(.L_x_17963) ;  /* 0x0000000400c07947 */ /* 0x000fea0003800000 */
.L_x_17973:
[----:B------:R-:W0:Y:S02]  /*8f40*/  I2F.S8 R0, R5 ;  /* 0x0000000500007306 */ /* 0x000e240000001400 */
[----:B0-----:R-:W-:-:S05]  /*8f50*/  F2FP.BF16.F32.PACK_AB R0, RZ, R0 ;  /* 0x00000000ff00723e */ /* 0x001fca00000010ff */
[----:B------:R0:W-:Y:S01]  /*8f60*/  STG.E.U16 desc[UR36][R16.64], R0 ;  /* 0x0000000010007986 */ /* 0x0001e2000c101524 */
[----:B------:R-:W-:Y:S05]  /*8f70*/  BRA `(.L_x_17963) ;  /* 0x0000000400b07947 */ /* 0x000fea0003800000 */
.L_x_17970:
        /* <DEDUP_REMOVED lines=12> */
.L_x_17982:
        /* <DEDUP_REMOVED lines=17> */
.L_x_17985:
[----:B------:R-:W-:-:S04]  /*9150*/  LOP3.LUT R2, R5, 0x80000000, RZ, 0xc0, !PT ;  /* 0x8000000005027812 */ /* 0x000fc800078ec0ff */
[----:B------:R-:W-:-:S04]  /*9160*/  SHF.R.U32.HI R3, RZ, 0x18, R2 ;  /* 0x00000018ff037819 */ /* 0x000fc80000011602 */
[----:B------:R-:W-:-:S04]  /*9170*/  LOP3.LUT R0, R0, R3, RZ, 0xfc, !PT ;  /* 0x0000000300007212 */ /* 0x000fc800078efcff */
[----:B------:R-:W-:-:S07]  /*9180*/  PRMT R8, R0, 0x7610, R8 ;  /* 0x0000761000087816 */ /* 0x000fce0000000008 */
.L_x_17984:
[----:B------:R-:W-:Y:S05]  /*9190*/  BSYNC B0 ;  /* 0x0000000000007941 */ /* 0x000fea0003800000 */
.L_x_17983:
[----:B------:R0:W-:Y:S01]  /*91a0*/  STG.E.U8 desc[UR36][R16.64], R8 ;  /* 0x0000000810007986 */ /* 0x0001e2000c101124 */
[----:B------:R-:W-:Y:S05]  /*91b0*/  BRA `(.L_x_17963) ;  /* 0x0000000400207947 */ /* 0x000fea0003800000 */
.L_x_17981:
        /* <DEDUP_REMOVED lines=17> */
.L_x_17988:
[----:B------:R-:W-:-:S04]  /*92d0*/  LOP3.LUT R2, R5, 0x80000000, RZ, 0xc0, !PT ;  /* 0x8000000005027812 */ /* 0x000fc800078ec0ff */
[----:B------:R-:W-:-:S04]  /*92e0*/  SHF.R.U32.HI R3, RZ, 0x18, R2 ;  /* 0x00000018ff037819 */ /* 0x000fc80000011602 */
[----:B------:R-:W-:-:S04]  /*92f0*/  LOP3.LUT R0, R0, R3, RZ, 0xfc, !PT ;  /* 0x0000000300007212 */ /* 0x000fc800078efcff */
[----:B------:R-:W-:-:S07]  /*9300*/  PRMT R8, R0, 0x7610, R8 ;  /* 0x0000761000087816 */ /* 0x000fce0000000008 */
.L_x_17987:
[----:B------:R-:W-:Y:S05]  /*9310*/  BSYNC B0 ;  /* 0x0000000000007941 */ /* 0x000fea0003800000 */
.L_x_17986:
[----:B------:R0:W-:Y:S01]  /*9320*/  STG.E.U8 desc[UR36][R16.64], R8 ;  /* 0x0000000810007986 */ /* 0x0001e2000c101124 */
[----:B------:R-:W-:Y:S05]  /*9330*/  BRA `(.L_x_17963) ;  /* 0x0000000000c07947 */ /* 0x000fea0003800000 */
.L_x_17980:
        /* <DEDUP_REMOVED lines=22> */
.L_x_17962:
        /* <DEDUP_REMOVED lines=16> */
.L_x_17991:
[----:B------:R-:W-:Y:S05]  /*95a0*/  BRA `(.L_x_17963) ;  /* 0x0000000000247947 */ /* 0x000fea0003800000 */
.L_x_17990:
[----:B------:R-:W-:-:S04]  /*95b0*/  LOP3.LUT R5, R5, 0xffff, RZ, 0xc0, !PT ;  /* 0x0000ffff05057812 */ /* 0x000fc800078ec0ff */
[----:B------:R-:W-:-:S05]  /*95c0*/  PRMT R5, R5, 0x8880, RZ ;  /* 0x0000888005057816 */ /* 0x000fca00000000ff */
[----:B------:R-:W-:-:S05]  /*95d0*/  IMAD.MOV.U32 R2, RZ, RZ, R5 ;  /* 0x000000ffff027224 */ /* 0x000fca00078e0005 */
[----:B------:R-:W-:-:S05]  /*95e0*/  SHF.R.S32.HI R3, RZ, 0x1f, R2 ;  /* 0x0000001fff037819 */ /* 0x000fca0000011402 */
[----:B------:R0:W-:Y:S01]  /*95f0*/  STG.E.64 desc[UR36][R16.64], R2 ;  /* 0x0000000210007986 */ /* 0x0001e2000c101b24 */
[----:B------:R-:W-:Y:S05]  /*9600*/  BRA `(.L_x_17963) ;  /* 0x00000000000c7947 */ /* 0x000fea0003800000 */
.L_x_17989:
[----:B------:R-:W-:-:S04]  /*9610*/  LOP3.LUT R5, R5, 0xffff, RZ, 0xc0, !PT ;  /* 0x0000ffff05057812 */ /* 0x000fc800078ec0ff */
[----:B------:R-:W-:-:S05]  /*9620*/  PRMT R3, R5, 0x8880, RZ ;  /* 0x0000888005037816 */ /* 0x000fca00000000ff */
[----:B------:R0:W-:Y:S02]  /*9630*/  STG.E desc[UR36][R16.64], R3 ;  /* 0x0000000310007986 */ /* 0x0001e4000c101924 */
.L_x_17963:
[----:B------:R-:W-:-:S07]  /*9640*/  VIADD R19, R19, 0x80 ;  /* 0x0000008013137836 */ /* 0x000fce0000000000 */
.L_x_17923:
[----:B------:R-:W-:Y:S05]  /*9650*/  BSYNC B6 ;  /* 0x0000000000067941 */ /* 0x000fea0003800000 */
.L_x_17922:
        /* <DEDUP_REMOVED lines=306> */
.L_x_17992:
        /* <DEDUP_REMOVED lines=20> */
.L_x_17996:
[----:B------:R4:W5:Y:S01]  /*aac0*/  LDG.E.U8 R0, desc[UR36][R2.64] ;  /* 0x0000002402007981 */ /* 0x000962000c1e1100 */
[----:B------:R-:W-:Y:S05]  /*aad0*/  BRA `(.L_x_17998) ;  /* 0x0000000c00547947 */ /* 0x000fea0003800000 */
.L_x_17995:
        /* <DEDUP_REMOVED lines=8> */
.L_x_18000:
[----:B------:R2:W5:Y:S01]  /*ab60*/  LDG.E.U8 R0, desc[UR36][R2.64] ;  /* 0x0000002402007981 */ /* 0x000562000c1e1100 */
[----:B------:R-:W-:Y:S05]  /*ab70*/  BRA `(.L_x_17998) ;  /* 0x0000000c002c7947 */ /* 0x000fea0003800000 */
.L_x_17999:
[----:B------:R0:W5:Y:S01]  /*ab80*/  LDG.E.U16 R0, desc[UR36][R2.64] ;  /* 0x0000002402007981 */ /* 0x000162000c1e1500 */
[----:B------:R-:W-:Y:S05]  /*ab90*/  BRA `(.L_x_17998) ;  /* 0x0000000c00247947 */ /* 0x000fea0003800000 */
.L_x_17994:
        /* <DEDUP_REMOVED lines=9> */
.L_x_18002:
[----:B------:R-:W2:Y:S02]  /*ac30*/  LDG.E.U16 R4, desc[UR36][R2.64] ;  /* 0x0000002402047981 */ /* 0x000ea4000c1e1500 */
[----:B--2---:R-:W-:-:S06]  /*ac40*/  HADD2.F32 R4, -RZ, R4.H0_H0 ;  /* 0x20000004ff047230 */ /* 0x004fcc0000004100 */
[----:B------:R-:W0:Y:S02]  /*ac50*/  F2I.FTZ.TRUNC.NTZ R4, R4 ;  /* 0x0000000400047305 */ /* 0x000e24000021f100 */
[----:B0-----:R-:W-:Y:S01]  /*ac60*/  PRMT R0, R4, 0x7610, R0 ;  /* 0x0000761004007816 */ /* 0x001fe20000000000 */
[----:B------:R-:W-:Y:S06]  /*ac70*/  BRA `(.L_x_17998) ;  /* 0x0000000800ec7947 */ /* 0x000fec0003800000 */
.L_x_18001:
        /* <DEDUP_REMOVED lines=9> */
.L_x_18004:
[----:B------:R-:W2:Y:S02]  /*ad10*/  LDG.E.U16 R2, desc[UR36][R2.64] ;  /* 0x0000002402027981 */ /* 0x000ea4000c1e1500 */
[----:B--2---:R-:W-:-:S06]  /*ad20*/  HADD2.F32 R4, -RZ, R2.H0_H0 ;  /* 0x20000002ff047230 */ /* 0x004fcc0000004100 */
[----:B------:R-:W0:Y:S02]  /*ad30*/  F2I.FTZ.TRUNC.NTZ R4, R4 ;  /* 0x0000000400047305 */ /* 0x000e24000021f100 */
[----:B0-----:R-:W-:Y:S01]  /*ad40*/  PRMT R0, R4, 0x7610, R0 ;  /* 0x0000761004007816 */ /* 0x001fe20000000000 */
[----:B------:R-:W-:Y:S06]  /*ad50*/  BRA `(.L_x_17998) ;  /* 0x0000000800b47947 */ /* 0x000fec0003800000 */
.L_x_18003:
[----:B------:R-:W2:Y:S02]  /*ad60*/  LDG.E.64 R2, desc[UR36][R2.64] ;  /* 0x0000002402027981 */ /* 0x000ea4000c1e1b00 */
[----:B--2---:R0:W1:Y:S01]  /*ad70*/  F2I.F64.TRUNC R0, R2 ;  /* 0x0000000200007311 */ /* 0x004062000030d100 */
[----:B------:R-:W-:Y:S05]  /*ad80*/  BRA `(.L_x_17998) ;  /* 0x0000000800a87947 */ /* 0x000fea0003800000 */
.L_x_17993:
        /* <DEDUP_REMOVED lines=12> */
.L_x_18007:
[----:B------:R-:W2:Y:S02]  /*ae50*/  LDG.E.64 R2, desc[UR36][R2.64] ;  /* 0x0000002402027981 */ /* 0x000ea4000c1e1b00 */
[----:B--2---:R0:W1:Y:S01]  /*ae60*/  F2I.F64.TRUNC R0, R2 ;  /* 0x0000000200007311 */ /* 0x004062000030d100 */
[----:B------:R-:W-:Y:S05]  /*ae70*/  BRA `(.L_x_17998) ;  /* 0x00000008006c7947 */ /* 0x000fea0003800000 */
.L_x_18006:
        /* <DEDUP_REMOVED lines=28> */
.L_x_18009:
        /* <DEDUP_REMOVED lines=15> */
.L_x_18008:
[----:B------:R-:W2:Y:S02]  /*b130*/  LDG.E.U16 R4, desc[UR36][R2.64] ;  /* 0x0000002402047981 */ /* 0x000ea4000c1e1500 */
[----:B--2---:R-:W-:-:S06]  /*b140*/  IMAD.U32 R4, R4, 0x10000, RZ ;  /* 0x0001000004047824 */ /* 0x004fcc00078e00ff */
[----:B------:R-:W0:Y:S02]  /*b150*/  F2I.FTZ.TRUNC.NTZ R4, R4 ;  /* 0x0000000400047305 */ /* 0x000e24000021f100 */
[----:B0-----:R-:W-:Y:S01]  /*b160*/  PRMT R0, R4, 0x7610, R0 ;  /* 0x0000761004007816 */ /* 0x001fe20000000000 */
[----:B------:R-:W-:Y:S06]  /*b170*/  BRA `(.L_x_17998) ;  /* 0x0000000400ac7947 */ /* 0x000fec0003800000 */
.L_x_18005:
        /* <DEDUP_REMOVED lines=10> */
.L_x_18012:
        /* <DEDUP_REMOVED lines=21> */
.L_x_18016:
[----:B------:R-:W-:Y:S05]  /*b370*/  BSYNC B1 ;  /* 0x0000000000017941 */ /* 0x000fea0003800000 */
.L_x_18015:
[----:B------:R-:W-:Y:S01]  /*b380*/  IMAD.SHL.U32 R2, R2, 0x100000, RZ ;  /* 0x0010000002027824 */ /* 0x000fe200078e00ff */
[----:B------:R-:W-:-:S04]  /*b390*/  LEA R3, R0, 0x3b800000, 0x17 ;  /* 0x3b80000000037811 */ /* 0x000fc800078eb8ff */
[----:B------:R-:W-:-:S07]  /*b3a0*/  LOP3.LUT R4, R3, R2, R4, 0xfe, !PT ;  /* 0x0000000203047212 */ /* 0x000fce00078efe04 */
.L_x_18014:
[----:B------:R-:W-:Y:S05]  /*b3b0*/  BSYNC B0 ;  /* 0x0000000000007941 */ /* 0x000fea0003800000 */
.L_x_18013:
[----:B------:R-:W0:Y:S02]  /*b3c0*/  F2I.FTZ.TRUNC.NTZ R4, R4 ;  /* 0x0000000400047305 */ /* 0x000e24000021f100 */
[----:B0-----:R-:W-:Y:S01]  /*b3d0*/  PRMT R0, R4, 0x7610, R0 ;  /* 0x0000761004007816 */ /* 0x001fe20000000000 */
[----:B------:R-:W-:Y:S06]  /*b3e0*/  BRA `(.L_x_17998) ;  /* 0x0000000400107947 */ /* 0x000fec0003800000 */
.L_x_18011:
        /* <DEDUP_REMOVED lines=21> */
.L_x_18020:
[----:B------:R-:W-:Y:S05]  /*b540*/  BSYNC B1 ;  /* 0x0000000000017941 */ /* 0x000fea0003800000 */
.L_x_18019:
[----:B------:R-:W-:Y:S01]  /*b550*/  IMAD.SHL.U32 R2, R2, 0x200000, RZ ;  /* 0x0020000002027824 */ /* 0x000fe200078e00ff */
[----:B------:R-:W-:-:S04]  /*b560*/  LEA R3, R0, 0x37800000, 0x17 ;  /* 0x3780000000037811 */ /* 0x000fc800078eb8ff */
[----:B------:R-:W-:-:S07]  /*b570*/  LOP3.LUT R4, R3, R2, R4, 0xfe, !PT ;  /* 0x0000000203047212 */ /* 0x000fce00078efe04 */
.L_x_18018:
[----:B------:R-:W-:Y:S05]  /*b580*/  BSYNC B0 ;  /* 0x0000000000007941 */ /* 0x000fea0003800000 */
.L_x_18017:
[----:B------:R-:W0:Y:S02]  /*b590*/  F2I.FTZ.TRUNC.NTZ R4, R4 ;  /* 0x0000000400047305 */ /* 0x000e24000021f100 */
[----:B0-----:R-:W-:Y:S01]  /*b5a0*/  PRMT R0, R4, 0x7610, R0 ;  /* 0x0000761004007816 */ /* 0x001fe20000000000 */
[----:B------:R-:W-:Y:S06]  /*b5b0*/  BRA `(.L_x_17998) ;  /* 0x00000000009c7947 */ /* 0x000fec0003800000 */
.L_x_18010:
        /* <DEDUP_REMOVED lines=14> */
.L_x_18024:
[----:B------:R-:W-:Y:S05]  /*b6a0*/  BSYNC B0 ;  /* 0x0000000000007941 */ /* 0x000fea0003800000 */
.L_x_18023:
[----:B------:R-:W0:Y:S02]  /*b6b0*/  F2I.FTZ.TRUNC.NTZ R4, R4 ;  /* 0x0000000400047305 */ /* 0x000e24000021f100 */
[----:B0-----:R-:W-:Y:S01]  /*b6c0*/  PRMT R0, R4, 0x7610, R0 ;  /* 0x0000761004007816 */ /* 0x001fe20000000000 */
[----:B------:R-:W-:Y:S06]  /*b6d0*/  BRA `(.L_x_17998) ;  /* 0x0000000000547947 */ /* 0x000fec0003800000 */
.L_x_17997:
        /* <DEDUP_REMOVED lines=16> */
.L_x_18025:
[----:B------:R-:W-:Y:S01]  /*b7e0*/  PRMT R0, RZ, 0x7610, R0 ;  /* 0x00007610ff007816 */ /* 0x000fe20000000000 */
[----:B------:R-:W-:Y:S06]  /*b7f0*/  BRA `(.L_x_17998) ;  /* 0x00000000000c7947 */ /* 0x000fec0003800000 */
.L_x_18022:
[----:B------:R0:W5:Y:S01]  /*b800*/  LDG.E.U8 R0, desc[UR36][R2.64] ;  /* 0x0000002402007981 */ /* 0x000162000c1e1100 */
[----:B------:R-:W-:Y:S05]  /*b810*/  BRA `(.L_x_17998) ;  /* 0x0000000000047947 */ /* 0x000fea0003800000 */
.L_x_18021:
[----:B------:R0:W5:Y:S02]  /*b820*/  LDG.E.U8 R0, desc[UR36][R2.64] ;  /* 0x0000002402007981 */ /* 0x000164000c1e1100 */
.L_x_17998:
[----:B01234-:R-:W0:Y:S01]  /*b830*/  LDC.U8 R2, c[0x0][0x421] ;  /* 0x00010840ff027b82 */ /* 0x01fe220000000000 */
[----:B-----5:R-:W-:-:S07]  /*b840*/  PRMT R5, R0, 0x7610, R5 ;  /* 0x0000761000057816 */ /* 0x020fce0000000005 */
        /* <DEDUP_REMOVED lines=21> */
.L_x_18029:
[----:B------:R-:W-:Y:S01]  /*b9a0*/  STG.E.U8 desc[UR36][R16.64], R5 ;  /* 0x0000000510007986 */ /* 0x000fe2000c101124 */
[----:B------:R-:W-:Y:S05]  /*b9b0*/  EXIT ;  /* 0x000000000000794d */ /* 0x000fea0003800000 */
.L_x_18028:
        /* <DEDUP_REMOVED lines=12> */
.L_x_18032:
[----:B------:R-:W-:-:S04]  /*ba80*/  LOP3.LUT R5, R5, 0xffff, RZ, 0xc0, !PT ;  /* 0x0000ffff05057812 */ /* 0x000fc800078ec0ff */
[----:B------:R-:W-:-:S05]  /*ba90*/  PRMT R3, R5, 0x8880, RZ ;  /* 0x0000888005037816 */ /* 0x000fca00000000ff */
[----:B------:R-:W-:Y:S01]  /*baa0*/  STG.E desc[UR36][R16.64], R3 ;  /* 0x0000000310007986 */ /* 0x000fe2000c101924 */
[----:B------:R-:W-:Y:S05]  /*bab0*/  EXIT ;  /* 0x000000000000794d */ /* 0x000fea0003800000 */
.L_x_18031:
[----:B------:R-:W-:-:S04]  /*bac0*/  PRMT R3, R5, 0x8880, RZ ;  /* 0x0000888005037816 */ /* 0x000fc800000000ff */
[----:B------:R-:W-:-:S05]  /*bad0*/  PRMT R3, R3, 0x7710, RZ ;  /* 0x0000771003037816 */ /* 0x000fca00000000ff */
[----:B------:R-:W-:Y:S01]  /*bae0*/  STG.E.U16 desc[UR36][R16.64], R3 ;  /* 0x0000000310007986 */ /* 0x000fe2000c101524 */
[----:B------:R-:W-:Y:S05]  /*baf0*/  EXIT ;  /* 0x000000000000794d */ /* 0x000fea0003800000 */
.L_x_18027:
        /* <DEDUP_REMOVED lines=9> */
.L_x_18034:
[----:B------:R-:W0:Y:S02]  /*bb90*/  I2F.S8 R0, R5 ;  /* 0x0000000500007306 */ /* 0x000e240000001400 */
[----:B0-----:R-:W-:-:S05]  /*bba0*/  F2FP.F16.F32.PACK_AB R0, RZ, R0 ;  /* 0x00000000ff00723e */ /* 0x001fca00000000ff */
[----:B------:R-:W-:Y:S01]  /*bbb0*/  STG.E.U16 desc[UR36][R16.64], R0 ;  /* 0x0000000010007986 */ /* 0x000fe2000c101524 */
[----:B------:R-:W-:Y:S05]  /*bbc0*/  EXIT ;  /* 0x000000000000794d */ /* 0x000fea0003800000 */
.L_x_18033:
        /* <DEDUP_REMOVED lines=10> */
.L_x_18036:
[----:B------:R-:W0:Y:S02]  /*bc70*/  I2F.S8 R5, R5 ;  /* 0x0000000500057306 */ /* 0x000e240000001400 */
[----:B0-----:R-:W-:-:S04]  /*bc80*/  F2FP.F16.F32.PACK_AB R3, RZ, R5 ;  /* 0x00000005ff03723e */ /* 0x001fc800000000ff */
[----:B------:R-:W-:-:S05]  /*bc90*/  PRMT R3, R3, 0x5410, RZ ;  /* 0x0000541003037816 */ /* 0x000fca00000000ff */
[----:B------:R-:W-:Y:S01]  /*bca0*/  STG.E desc[UR36][R16.64], R3 ;  /* 0x0000000310007986 */ /* 0x000fe2000c101924 */
[----:B------:R-:W-:Y:S05]  /*bcb0*/  EXIT ;  /* 0x000000000000794d */ /* 0x000fea0003800000 */
.L_x_18035:
[----:B------:R-:W-:-:S04]  /*bcc0*/  PRMT R2, R5, 0x8880, RZ ;  /* 0x0000888005027816 */ /* 0x000fc800000000ff */
[----:B------:R-:W-:-:S06]  /*bcd0*/  PRMT R2, R2, 0x7710, RZ ;  /* 0x0000771002027816 */ /* 0x000fcc00000000ff */
[----:B------:R-:W0:Y:S02]  /*bce0*/  I2F.F64.S16 R2, R2 ;  /* 0x0000000200027312 */ /* 0x000e240000101c00 */
[----:B0-----:R-:W-:Y:S01]  /*bcf0*/  STG.E.64 desc[UR36][R16.64], R2 ;  /* 0x0000000210007986 */ /* 0x001fe2000c101b24 */
[----:B------:R-:W-:Y:S05]  /*bd00*/  EXIT ;  /* 0x000000000000794d */ /* 0x000fea0003800000 */
.L_x_18026:
        /* <DEDUP_REMOVED lines=12> */
.L_x_18039:
[----:B------:R-:W-:Y:S02]  /*bdd0*/  PRMT R4, R5, 0x8880, RZ ;  /* 0x0000888005047816 */ /* 0x000fe400000000ff */
[----:B------:R-:W-:Y:S02]  /*bde0*/  CS2R R6, SRZ ;  /* 0x0000000000067805 */ /* 0x000fe4000001ff00 */
[----:B------:R-:W-:-:S06]  /*bdf0*/  PRMT R4, R4, 0x7710, RZ ;  /* 0x0000771004047816 */ /* 0x000fcc00000000ff */
[----:B------:R-:W0:Y:S02]  /*be00*/  I2F.F64.S16 R4, R4 ;  /* 0x0000000400047312 */ /* 0x000e240000101c00 */
[----:B0-----:R-:W-:Y:S01]  /*be10*/  STG.E.128 desc[UR36][R16.64], R4 ;  /* 0x0000000410007986 */ /* 0x001fe2000c101d24 */
[----:B------:R-:W-:Y:S05]  /*be20*/  EXIT ;  /* 0x000000000000794d */ /* 0x000fea0003800000 */
.L_x_18038:
        /* <DEDUP_REMOVED lines=21> */
.L_x_18043:
[----:B------:R-:W-:Y:S05]  /*bf80*/  BSYNC B0 ;  /* 0x0000000000007941 */ /* 0x000fea0003800000 */
.L_x_18042:
[----:B------:R-:W-:-:S05]  /*bf90*/  LOP3.LUT R3, R0, R3, RZ, 0xfc, !PT ;  /* 0x0000000300037212 */ /* 0x000fca00078efcff */
[----:B------:R-:W-:Y:S01]  /*bfa0*/  STG.E.U8 desc[UR36][R16.64], R3 ;  /* 0x0000000310007986 */ /* 0x000fe2000c101124 */
[----:B------:R-:W-:Y:S05]  /*bfb0*/  EXIT ;  /* 0x000000000000794d */ /* 0x000fea0003800000 */
.L_x_18041:
        /* <DEDUP_REMOVED lines=13> */
.L_x_18045:
[----:B------:R-:W-:Y:S01]  /*c090*/  IMAD.MOV.U32 R0, RZ, RZ, 0x7f ;  /* 0x0000007fff007424 */ /* 0x000fe200078e00ff */
[----:B------:R-:W-:-:S04]  /*c0a0*/  ISETP.GT.U32.AND P0, PT, R2, 0x7f800000, PT ;  /* 0x7f8000000200780c */ /* 0x000fc80003f04070 */
[----:B------:R-:W-:-:S09]  /*c0b0*/  SEL R0, R0, 0x7c, P0 ;  /* 0x0000007c00007807 */ /* 0x000fd20000000000 */
.L_x_18046:
[----:B------:R-:W-:Y:S05]  /*c0c0*/  BSYNC B0 ;  /* 0x0000000000007941 */ /* 0x000fea0003800000 */
.L_x_18044:
[----:B------:R-:W-:-:S04]  /*c0d0*/  LOP3.LUT R2, R5, 0x80000000, RZ, 0xc0, !PT ;  /* 0x8000000005027812 */ /* 0x000fc800078ec0ff */
[----:B------:R-:W-:-:S04]  /*c0e0*/  SHF.R.U32.HI R3, RZ, 0x18, R2 ;  /* 0x00000018ff037819 */ /* 0x000fc80000011602 */
[----:B------:R-:W-:-:S05]  /*c0f0*/  LOP3.LUT R3, R0, R3, RZ, 0xfc, !PT ;  /* 0x0000000300037212 */ /* 0x000fca00078efcff */
[----:B------:R-:W-:Y:S01]  /*c100*/  STG.E.U8 desc[UR36][R16.64], R3 ;  /* 0x0000000310007986 */ /* 0x000fe2000c101124 */
[----:B------:R-:W-:Y:S05]  /*c110*/  EXIT ;  /* 0x000000000000794d */ /* 0x000fea0003800000 */
.L_x_18040:
[----:B------:R-:W0:Y:S02]  /*c120*/  I2F.S8 R0, R5 ;  /* 0x0000000500007306 */ /* 0x000e240000001400 */
[----:B0-----:R-:W-:-:S05]  /*c130*/  F2FP.BF16.F32.PACK_AB R0, RZ, R0 ;  /* 0x00000000ff00723e */ /* 0x001fca00000010ff */
[----:B------:R-:W-:Y:S01]  /*c140*/  STG.E.U16 desc[UR36][R16.64], R0 ;  /* 0x0000000010007986 */ /* 0x000fe2000c101524 */
[----:B------:R-:W-:Y:S05]  /*c150*/  EXIT ;  /* 0x000000000000794d */ /* 0x000fea0003800000 */
.L_x_18037:
        /* <DEDUP_REMOVED lines=12> */
.L_x_18049:
        /* <DEDUP_REMOVED lines=17> */
.L_x_18052:
[----:B------:R-:W-:-:S04]  /*c330*/  LOP3.LUT R2, R5, 0x80000000, RZ, 0xc0, !PT ;  /* 0x8000000005027812 */ /* 0x000fc800078ec0ff */
[----:B------:R-:W-:-:S04]  /*c340*/  SHF.R.U32.HI R3, RZ, 0x18, R2 ;  /* 0x00000018ff037819 */ /* 0x000fc80000011602 */
[----:B------:R-:W-:-:S04]  /*c350*/  LOP3.LUT R0, R0, R3, RZ, 0xfc, !PT ;  /* 0x0000000300007212 */ /* 0x000fc800078efcff */
[----:B------:R-:W-:-:S07]  /*c360*/  PRMT R8, R0, 0x7610, R8 ;  /* 0x0000761000087816 */ /* 0x000fce0000000008 */
.L_x_18051:
[----:B------:R-:W-:Y:S05]  /*c370*/  BSYNC B0 ;  /* 0x0000000000007941 */ /* 0x000fea0003800000 */
.L_x_18050:
[----:B------:R-:W-:Y:S01]  /*c380*/  STG.E.U8 desc[UR36][R16.64], R8 ;  /* 0x0000000810007986 */ /* 0x000fe2000c101124 */
[----:B------:R-:W-:Y:S05]  /*c390*/  EXIT ;  /* 0x000000000000794d */ /* 0x000fea0003800000 */
.L_x_18048:
        /* <DEDUP_REMOVED lines=17> */
.L_x_18055:
[----:B------:R-:W-:-:S04]  /*c4b0*/  LOP3.LUT R2, R5, 0x80000000, RZ, 0xc0, !PT ;  /* 0x8000000005027812 */ /* 0x000fc800078ec0ff */
[----:B------:R-:W-:-:S04]  /*c4c0*/  SHF.R.U32.HI R3, RZ, 0x18, R2 ;  /* 0x00000018ff037819 */ /* 0x000fc80000011602 */
[----:B------:R-:W-:-:S04]  /*c4d0*/  LOP3.LUT R0, R0, R3, RZ, 0xfc, !PT ;  /* 0x0000000300007212 */ /* 0x000fc800078efcff */
[----:B------:R-:W-:-:S07]  /*c4e0*/  PRMT R8, R0, 0x7610, R8 ;  /* 0x0000761000087816 */ /* 0x000fce0000000008 */
.L_x_18054:
[----:B------:R-:W-:Y:S05]  /*c4f0*/  BSYNC B0 ;  /* 0x0000000000007941 */ /* 0x000fea0003800000 */
.L_x_18053:
[----:B------:R-:W-:Y:S01]  /*c500*/  STG.E.U8 desc[UR36][R16.64], R8 ;  /* 0x0000000810007986 */ /* 0x000fe2000c101124 */
[----:B------:R-:W-:Y:S05]  /*c510*/  EXIT ;  /* 0x000000000000794d */ /* 0x000fea0003800000 */
.L_x_18047:
        /* <DEDUP_REMOVED lines=22> */
.L_x_18030:
        /* <DEDUP_REMOVED lines=16> */
.L_x_18058:
[----:B------:R-:W-:Y:S05]  /*c780*/  EXIT ;  /* 0x000000000000794d */ /* 0x000fea0003800000 */
.L_x_18057:
[----:B------:R-:W-:-:S04]  /*c790*/  LOP3.LUT R5, R5, 0xffff, RZ, 0xc0, !PT ;  /* 0x0000ffff05057812 */ /* 0x000fc800078ec0ff */
[----:B------:R-:W-:-:S05]  /*c7a0*/  PRMT R5, R5, 0x8880, RZ ;  /* 0x0000888005057816 */ /* 0x000fca00000000ff */
[----:B------:R-:W-:-:S05]  /*c7b0*/  IMAD.MOV.U32 R2, RZ, RZ, R5 ;  /* 0x000000ffff027224 */ /* 0x000fca00078e0005 */
[----:B------:R-:W-:-:S05]  /*c7c0*/  SHF.R.S32.HI R3, RZ, 0x1f, R2 ;  /* 0x0000001fff037819 */ /* 0x000fca0000011402 */
[----:B------:R-:W-:Y:S01]  /*c7d0*/  STG.E.64 desc[UR36][R16.64], R2 ;  /* 0x0000000210007986 */ /* 0x000fe2000c101b24 */
[----:B------:R-:W-:Y:S05]  /*c7e0*/  EXIT ;  /* 0x000000000000794d */ /* 0x000fea0003800000 */
.L_x_18056:
[----:B------:R-:W-:-:S04]  /*c7f0*/  LOP3.LUT R5, R5, 0xffff, RZ, 0xc0, !PT ;  /* 0x0000ffff05057812 */ /* 0x000fc800078ec0ff */
[----:B------:R-:W-:-:S05]  /*c800*/  PRMT R3, R5, 0x8880, RZ ;  /* 0x0000888005037816 */ /* 0x000fca00000000ff */
[----:B------:R-:W-:Y:S01]  /*c810*/  STG.E desc[UR36][R16.64], R3 ;  /* 0x0000000310007986 */ /* 0x000fe2000c101924 */
[----:B------:R-:W-:Y:S05]  /*c820*/  EXIT ;  /* 0x000000000000794d */ /* 0x000fea0003800000 */
.L_x_18059:
        /* <DEDUP_REMOVED lines=13> */
.L_x_32197:


//--------------------- .text._ZN2at6native27unrolled_elementwise_kernelINS0_13AUnaryFunctorIaaaZZZNS0_21heaviside_kernel_cudaERNS_18TensorIteratorBaseEENKUlvE_clEvENKUlvE0_clEvEUlaaE_EESt5arrayIPcLm2EELi4E23TrivialOffsetCalculatorILi1EjESD_NS0_6memory12LoadWithCastILi1EEENSE_13StoreWithCastILi1EEEEEviT_T0_T2_T3_T4_T5_ --------------------------
	.section	.text._ZN2at6native27unrolled_elementwise_kernelINS0_13AUnaryFunctorIaaaZZZNS0_21heaviside_kernel_cudaERNS_18TensorIteratorBaseEENKUlvE_clEvENKUlvE0_clEvEUlaaE_EESt5arrayIPcLm2EELi4E23TrivialOffsetCalculatorILi1EjESD_NS0_6memory12LoadWithCastILi1EEENSE_13StoreWithCastILi1EEEEEviT_T0_T2_T3_T4_T5_,"ax",@progbits
	.align	128
        .global         _ZN2at6native27unrolled_elementwise_kernelINS0_13AUnaryFunctorIaaaZZZNS0_21heaviside_kernel_cudaERNS_18TensorIteratorBaseEENKUlvE_clEvENKUlvE0_clEvEUlaaE_EESt5arrayIPcLm2EELi4E23TrivialOffsetCalculatorILi1EjESD_NS0_6memory12LoadWithCastILi1EEENSE_13StoreWithCastILi1EEEEEviT_T0_T2_T3_T4_T5_
        .type           _ZN2at6native27unrolled_elementwise_kernelINS0_13AUnaryFunctorIaaaZZZNS0_21heaviside_kernel_cudaERNS_18TensorIteratorBaseEENKUlvE_clEvENKUlvE0_clEvEUlaaE_EESt5arrayIPcLm2EELi4E23TrivialOffsetCalculatorILi1EjESD_NS0_6memory12LoadWithCastILi1EEENSE_13StoreWithCastILi1EEEEEviT_T0_T2_T3_T4_T5_,@function
        .size           _ZN2at6native27unrolled_elementwise_kernelINS0_13AUnaryFunctorIaaaZZZNS0_21heaviside_kernel_cudaERNS_18TensorIteratorBaseEENKUlvE_clEvENKUlvE0_clEvEUlaaE_EESt5arrayIPcLm2EELi4E23TrivialOffsetCalculatorILi1EjESD_NS0_6memory12LoadWithCastILi1EEENSE_13StoreWithCastILi1EEEEEviT_T0_T2_T3_T4_T5_,(.L_x_32198 - _ZN2at6native27unrolled_elementwise_kernelINS0_13AUnaryFunctorIaaaZZZNS0_21heaviside_kernel_cudaERNS_18TensorIteratorBaseEENKUlvE_clEvENKUlvE0_clEvEUlaaE_EESt5arrayIPcLm2EELi4E23TrivialOffsetCalculatorILi1EjESD_NS0_6memory12LoadWithCastILi1EEENSE_13StoreWithCastILi1EEEEEviT_T0_T2_T3_T4_T5_)
        .other          _ZN2at6native27unrolled_elementwise_kernelINS0_13AUnaryFunctorIaaaZZZNS0_21heaviside_kernel_cudaERNS_18TensorIteratorBaseEENKUlvE_clEvENKUlvE0_clEvEUlaaE_EESt5arrayIPcLm2EELi4E23TrivialOffsetCalculatorILi1EjESD_NS0_6memory12LoadWithCastILi1EEENSE_13StoreWithCastILi1EEEEEviT_T0_T2_T3_T4_T5_,@"STO_CUDA_ENTRY STV_DEFAULT"
_ZN2at6native27unrolled_elementwise_kernelINS0_13AUnaryFunctorIaaaZZZNS0_21heaviside_kernel_cudaERNS_18TensorIteratorBaseEENKUlvE_clEvENKUlvE0_clEvEUlaaE_EESt5arrayIPcLm2EELi4E23TrivialOffsetCalculatorILi1EjESD_NS0_6memory12LoadWithCastILi1EEENSE_13StoreWithCastILi1EEEEEviT_T0_T2_T3_T4_T5_:
.text._ZN2at6native27unrolled_elementwise_kernelINS0_13AUnaryFunctorIaaaZZZNS0_21heaviside_kernel_cudaERNS_18TensorIteratorBaseEENKUlvE_clEvENKUlvE0_clEvEUlaaE_EESt5arrayIPcLm2EELi4E23TrivialOffsetCalculatorILi1EjESD_NS0_6memory12LoadWithCastILi1EEENSE_13StoreWithCastILi1EEEEEviT_T0_T2_T3_T4_T5_:
        /* <DEDUP_REMOVED lines=31> */
.L_x_18065:
[----:B------:R3:W5:Y:S01]  /*01f0*/  LDG.E.U8 R26, desc[UR36][R2.64] ;  /* 0x00000024021a7981 */ /* 0x000762000c1e1100 */
[----:B------:R-:W-:Y:S05]  /*0200*/  BRA `(.L_x_18067) ;  /* 0x0000000c00587947 */ /* 0x000fea0003800000 */
.L_x_18064:
        /* <DEDUP_REMOVED lines=8> */
.L_x_18069:
[----:B------:R1:W5:Y:S01]  /*0290*/  LDG.E.U8 R26, desc[UR36][R2.64] ;  /* 0x00000024021a7981 */ /* 0x000362000c1e1100 */
[----:B------:R-:W-:Y:S05]  /*02a0*/  BRA `(.L_x_18067) ;  /* 0x0000000c00307947 */ /* 0x000fea0003800000 */
.L_x_18068:
[----:B------:R2:W5:Y:S01]  /*02b0*/  LDG.E.U16 R26, desc[UR36][R2.64] ;  /* 0x00000024021a7981 */ /* 0x000562000c1e1500 */
[----:B------:R-:W-:Y:S05]  /*02c0*/  BRA `(.L_x_18067) ;  /* 0x0000000c00287947 */ /* 0x000fea0003800000 */
.L_x_18063:
        /* <DEDUP_REMOVED lines=9> */
.L_x_18071:
[----:B------:R-:W2:Y:S02]  /*0360*/  LDG.E.U16 R0, desc[UR36][R2.64] ;  /* 0x0000002402007981 */ /* 0x000ea4000c1e1500 */
[----:B--2---:R-:W-:-:S06]  /*0370*/  HADD2.F32 R0, -RZ, R0.H0_H0 ;  /* 0x20000000ff007230 */ /* 0x004fcc0000004100 */
[----:B------:R-:W0:Y:S02]  /*0380*/  F2I.FTZ.TRUNC.NTZ R0, R0 ;  /* 0x0000000000007305 */ /* 0x000e24000021f100 */
[----:B0-----:R-:W-:Y:S01]  /*0390*/  PRMT R26, R0, 0x7610, R26 ;  /* 0x00007610001a7816 */ /* 0x001fe2000000001a */
[----:B------:R-:W-:Y:S06]  /*03a0*/  BRA `(.L_x_18067) ;  /* 0x0000000800f07947 */ /* 0x000fec0003800000 */
.L_x_18070:
        /* <DEDUP_REMOVED lines=9> */
.L_x_18073:
[----:B------:R-:W2:Y:S02]  /*0440*/  LDG.E.U16 R2, desc[UR36][R2.64] ;  /* 0x0000002402027981 */ /* 0x000ea4000c1e1500 */
[----:B--2---:R-:W-:-:S06]  /*0450*/  HADD2.F32 R0, -RZ, R2.H0_H0 ;  /* 0x20000002ff007230 */ /* 0x004fcc0000004100 */
[----:B------:R-:W0:Y:S02]  /*0460*/  F2I.FTZ.TRUNC.NTZ R0, R0 ;  /* 0x0000000000007305 */ /* 0x000e24000021f100 */
[----:B0-----:R-:W-:Y:S01]  /*0470*/  PRMT R26, R0, 0x7610, R26 ;  /* 0x00007610001a7816 */ /* 0x001fe2000000001a */
[----:B------:R-:W-:Y:S06]  /*0480*/  BRA `(.L_x_18067) ;  /* 0x0000000800b87947 */ /* 0x000fec0003800000 */
.L_x_18072:
[----:B------:R-:W2:Y:S02]  /*0490*/  LDG.E.64 R2, desc[UR36][R2.64] ;  /* 0x0000002402027981 */ /* 0x000ea4000c1e1b00 */
[----:B--2---:R0:W1:Y:S01]  /*04a0*/  F2I.F64.TRUNC R26, R2 ;  /* 0x00000002001a7311 */ /* 0x004062000030d100 */
[----:B------:R-:W-:Y:S05]  /*04b0*/  BRA `(.L_x_18067) ;  /* 0x0000000800ac7947 */ /* 0x000fea0003800000 */
.L_x_18062:
        /* <DEDUP_REMOVED lines=12> */
.L_x_18076:
[----:B------:R-:W2:Y:S02]  /*0580*/  LDG.E.64 R2, desc[UR36][R2.64] ;  /* 0x0000002402027981 */ /* 0x000ea4000c1e1b00 */
[----:B--2---:R0:W1:Y:S01]  /*0590*/  F2I.F64.TRUNC R26, R2 ;  /* 0x00000002001a7311 */ /* 0x004062000030d100 */
[----:B------:R-:W-:Y:S05]  /*05a0*/  BRA `(.L_x_18067) ;  /* 0x0000000800707947 */ /* 0x000fea0003800000 */
.L_x_18075:
        /* <DEDUP_REMOVED lines=28> */
.L_x_18078:
        /* <DEDUP_REMOVED lines=16> */
.L_x_18077:
[----:B------:R-:W2:Y:S02]  /*0870*/  LDG.E.U16 R0, desc[UR36][R2.64] ;  /* 0x0000002402007981 */ /* 0x000ea4000c1e1500 */
[----:B--2---:R-:W-:-:S06]  /*0880*/  IMAD.U32 R0, R0, 0x10000, RZ ;  /* 0x0001000000007824 */ /* 0x004fcc00078e00ff */
[----:B------:R-:W0:Y:S02]  /*0890*/  F2I.FTZ.TRUNC.NTZ R0, R0 ;  /* 0x0000000000007305 */ /* 0x000e24000021f100 */
[----:B0-----:R-:W-:Y:S01]  /*08a0*/  PRMT R26, R0, 0x7610, R26 ;  /* 0x00007610001a7816 */ /* 0x001fe2000000001a */
[----:B------:R-:W-:Y:S06]  /*08b0*/  BRA `(.L_x_18067) ;  /* 0x0000000400ac7947 */ /* 0x000fec0003800000 */
.L_x_18074:
        /* <DEDUP_REMOVED lines=10> */
.L_x_18081:
        /* <DEDUP_REMOVED lines=21> */
.L_x_18085:
[----:B------:R-:W-:Y:S05]  /*0ab0*/  BSYNC B1 ;  /* 0x0000000000017941 */ /* 0x000fea0003800000 */
.L_x_18084:
[----:B------:R-:W-:Y:S01]  /*0ac0*/  LEA R3, R0, 0x3b800000, 0x17 ;  /* 0x3b80000000037811 */ /* 0x000fe200078eb8ff */
[----:B------:R-:W-:-:S05]  /*0ad0*/  IMAD.SHL.U32 R0, R2, 0x100000, RZ ;  /* 0x0010000002007824 */ /* 0x000fca00078e00ff */
[----:B------:R-:W-:-:S07]  /*0ae0*/  LOP3.LUT R0, R3, R0, R4, 0xfe, !PT ;  /* 0x0000000003007212 */ /* 0x000fce00078efe04 */
.L_x_18083:
[----:B------:R-:W-:Y:S05]  /*0af0*/  BSYNC B0 ;  /* 0x0000000000007941 */ /* 0x000fea0003800000 */
.L_x_18082:
[----:B------:R-:W0:Y:S02]  /*0b00*/  F2I.FTZ.TRUNC.NTZ R0, R0 ;  /* 0x0000000000007305 */ /* 0x000e24000021f100 */
[----:B0-----:R-:W-:Y:S01]  /*0b10*/  PRMT R26, R0, 0x7610, R26 ;  /* 0x00007610001a7816 */ /* 0x001fe2000000001a */
[----:B------:R-:W-:Y:S06]  /*0b20*/  BRA `(.L_x_18067) ;  /* 0x0000000400107947 */ /* 0x000fec0003800000 */
.L_x_18080:
        /* <DEDUP_REMOVED lines=21> */
.L_x_18089:
[----:B------:R-:W-:Y:S05]  /*0c80*/  BSYNC B1 ;  /* 0x0000000000017941 */ /* 0x000fea0003800000 */
.L_x_18088:
[----:B------:R-:W-:Y:S01]  /*0c90*/  LEA R3, R0, 0x37800000, 0x17 ;  /* 0x3780000000037811 */ /* 0x000fe200078eb8ff */
[----:B------:R-:W-:-:S05]  /*0ca0*/  IMAD.SHL.U32 R0, R2, 0x200000, RZ ;  /* 0x0020000002007824 */ /* 0x000fca00078e00ff */
[----:B------:R-:W-:-:S07]  /*0cb0*/  LOP3.LUT R0, R3, R0, R4, 0xfe, !PT ;  /* 0x0000000003007212 */ /* 0x000fce00078efe04 */
.L_x_18087:
[----:B------:R-:W-:Y:S05]  /*0cc0*/  BSYNC B0 ;  /* 0x0000000000007941 */ /* 0x000fea0003800000 */
.L_x_18086:
[----:B------:R-:W0:Y:S02]  /*0cd0*/  F2I.FTZ.TRUNC.NTZ R0, R0 ;  /* 0x0000000000007305 */ /* 0x000e24000021f100 */
[----:B0-----:R-:W-:Y:S01]  /*0ce0*/  PRMT R26, R0, 0x7610, R26 ;  /* 0x00007610001a7816 */ /* 0x001fe2000000001a */
[----:B------:R-:W-:Y:S06]  /*0cf0*/  BRA `(.L_x_18067) ;  /* 0x00000000009c7947 */ /* 0x000fec0003800000 */
.L_x_18079:
        /* <DEDUP_REMOVED lines=14> */
.L_x_18093:
[----:B------:R-:W-:Y:S05]  /*0de0*/  BSYNC B0 ;  /* 0x0000000000007941 */ /* 0x000fea0003800000 */
.L_x_18092:
[----:B------:R-:W0:Y:S02]  /*0df0*/  F2I.FTZ.TRUNC.NTZ R0, R0 ;  /* 0x0000000000007305 */ /* 0x000e24000021f100 */
[----:B0-----:R-:W-:Y:S01]  /*0e00*/  PRMT R26, R0, 0x7610, R26 ;  /* 0x00007610001a7816 */ /* 0x001fe2000000001a */
[----:B------:R-:W-:Y:S06]  /*0e10*/  BRA `(.L_x_18067) ;  /* 0x0000000000547947 */ /* 0x000fec0003800000 */
.L_x_18066:
        /* <DEDUP_REMOVED lines=16> */
.L_x_18094:
[----:B------:R-:W-:Y:S01]  /*0f20*/  PRMT R26, RZ, 0x7610, R26 ;  /* 0x00007610ff1a7816 */ /* 0x000fe2000000001a */
[----:B------:R-:W-:Y:S06]  /*0f30*/  BRA `(.L_x_18067) ;  /* 0x00000000000c7947 */ /* 0x000fec0003800000 */
.L_x_18091:
[----:B------:R0:W5:Y:S01]  /*0f40*/  LDG.E.U8 R26, desc[UR36][R2.64] ;  /* 0x00000024021a7981 */ /* 0x000162000c1e1100 */
[----:B------:R-:W-:Y:S05]  /*0f50*/  BRA `(.L_x_18067) ;  /* 0x0000000000047947 */ /* 0x000fea0003800000 */
.L_x_18090:
[----:B------:R0:W5:Y:S02]  /*0f60*/  LDG.E.U8 R26, desc[UR36][R2.64] ;  /* 0x00000024021a7981 */ /* 0x000164000c1e1100 */
.L_x_18067:
[----:B------:R-:W2:Y:S02]  /*0f70*/  S2R R17, SR_TID.X ;  /* 0x0000000000117919 */ /* 0x000ea40000002100 */
[----:B--2---:R-:W-:-:S07]  /*0f80*/  VIADD R17, R17, 0x80 ;  /* 0x0000008011117836 */ /* 0x004fce0000000000 */
.L_x_18061:
[----:B------:R-:W-:Y:S05]  /*0f90*/  BSYNC B6 ;  /* 0x0000000000067941 */ /* 0x000fea0003800000 */
.L_x_18060:
        /* <DEDUP_REMOVED lines=23> */
.L_x_18100:
[----:B------:R0:W5:Y:S01]  /*1110*/  LDG.E.U8 R27, desc[UR36][R2.64] ;  /* 0x00000024021b7981 */ /* 0x000162000c1e1100 */
[----:B------:R-:W-:Y:S05]  /*1120*/  BRA `(.L_x_18102) ;  /* 0x0000000c00547947 */ /* 0x000fea0003800000 */
.L_x_18099:
        /* <DEDUP_REMOVED lines=8> */
.L_x_18104:
[----:B------:R0:W5:Y:S01]  /*11b0*/  LDG.E.U8 R27, desc[UR36][R2.64] ;  /* 0x00000024021b7981 */ /* 0x000162000c1e1100 */
[----:B------:R-:W-:Y:S05]  /*11c0*/  BRA `(.L_x_18102) ;  /* 0x0000000c002c7947 */ /* 0x000fea0003800000 */
.L_x_18103:
[----:B------:R0:W5:Y:S01]  /*11d0*/  LDG.E.U16 R27, desc[UR36][R2.64] ;  /* 0x00000024021b7981 */ /* 0x000162000c1e1500 */
[----:B------:R-:W-:Y:S05]  /*11e0*/  BRA `(.L_x_18102) ;  /* 0x0000000c00247947 */ /* 0x000fea0003800000 */
.L_x_18098:
        /* <DEDUP_REMOVED lines=9> */
.L_x_18106:
[----:B------:R-:W2:Y:S02]  /*1280*/  LDG.E.U16 R0, desc[UR36][R2.64] ;  /* 0x0000002402007981 */ /* 0x000ea4000c1e1500 */
[----:B--2---:R-:W-:-:S06]  /*1290*/  HADD2.F32 R0, -RZ, R0.H0_H0 ;  /* 0x20000000ff007230 */ /* 0x004fcc0000004100 */
[----:B------:R-:W0:Y:S02]  /*12a0*/  F2I.FTZ.TRUNC.NTZ R0, R0 ;  /* 0x0000000000007305 */ /* 0x000e24000021f100 */
[----:B0-----:R-:W-:Y:S01]  /*12b0*/  PRMT R27, R0, 0x7610, R27 ;  /* 0x00007610001b7816 */ /* 0x001fe2000000001b */
[----:B------:R-:W-:Y:S06]  /*12c0*/  BRA `(.L_x_18102) ;  /* 0x0000000800ec7947 */ /* 0x000fec0003800000 */
.L_x_18105:
        /* <DEDUP_REMOVED lines=9> */
.L_x_18108:
[----:B------:R-:W2:Y:S02]  /*1360*/  LDG.E.U16 R2, desc[UR36][R2.64] ;  /* 0x0000002402027981 */ /* 0x000ea4000c1e1500 */
[----:B--2---:R-:W-:-:S06]  /*1370*/  HADD2.F32 R0, -RZ, R2.H0_H0 ;  /* 0x20000002ff007230 */ /* 0x004fcc0000004100 */
[----:B------:R-:W0:Y:S02]  /*1380*/  F2I.FTZ.TRUNC.NTZ R0, R0 ;  /* 0x0000000000007305 */ /* 0x000e24000021f100 */
[----:B0-----:R-:W-:Y:S01]  /*1390*/  PRMT R27, R0, 0x7610, R27 ;  /* 0x00007610001b7816 */ /* 0x001fe2000000001b */
[----:B------:R-:W-:Y:S06]  /*13a0*/  BRA `(.L_x_18102) ;  /* 0x0000000800b47947 */ /* 0x000fec0003800000 */
.L_x_18107:
[----:B------:R-:W2:Y:S02]  /*13b0*/  LDG.E.64 R2, desc[UR36][R2.64] ;  /* 0x0000002402027981 */ /* 0x000ea4000c1e1b00 */
[----:B--2---:R0:W1:Y:S01]  /*13c0*/  F2I.F64.TRUNC R27, R2 ;  /* 0x00000002001b7311 */ /* 0x004062000030d100 */
[----:B------:R-:W-:Y:S05]  /*13d0*/  BRA `(.L_x_18102) ;  /* 0x0000000800a87947 */ /* 0x000fea0003800000 */
.L_x_18097:
        /* <DEDUP_REMOVED lines=12> */
.L_x_18111:
[----:B------:R-:W2:Y:S02]  /*14a0*/  LDG.E.64 R2, desc[UR36][R2.64] ;  /* 0x0000002402027981 */ /* 0x000ea4000c1e1b00 */
[----:B--2---:R0:W1:Y:S01]  /*14b0*/  F2I.F64.TRUNC R27, R2 ;  /* 0x00000002001b7311 */ /* 0x004062000030d100 */
[----:B------:R-:W-:Y:S05]  /*14c0*/  BRA `(.L_x_18102) ;  /* 0x00000008006c7947 */ /* 0x000fea0003800000 */
.L_x_18110:
        /* <DEDUP_REMOVED lines=28> */
.L_x_18113:
        /* <DEDUP_REMOVED lines=15> */
.L_x_18112:
[----:B------:R-:W2:Y:S02]  /*1780*/  LDG.E.U16 R0, desc[UR36][R2.64] ;  /* 0x0000002402007981 */ /* 0x000ea4000c1e1500 */
[----:B--2---:R-:W-:-:S06]  /*1790*/  IMAD.U32 R0, R0, 0x10000, RZ ;  /* 0x0001000000007824 */ /* 0x004fcc00078e00ff */
[----:B------:R-:W0:Y:S02]  /*17a0*/  F2I.FTZ.TRUNC.NTZ R0, R0 ;  /* 0x0000000000007305 */ /* 0x000e24000021f100 */
[----:B0-----:R-:W-:Y:S01]  /*17b0*/  PRMT R27, R0, 0x7610, R27 ;  /* 0x00007610001b7816 */ /* 0x001fe2000000001b */
[----:B------:R-:W-:Y:S06]  /*17c0*/  BRA `(.L_x_18102) ;  /* 0x0000000400ac7947 */ /* 0x000fec0003800000 */
.L_x_18109:
        /* <DEDUP_REMOVED lines=10> */
.L_x_18116:
        /* <DEDUP_REMOVED lines=21> */
.L_x_18120:
[----:B------:R-:W-:Y:S05]  /*19c0*/  BSYNC B1 ;  /* 0x0000000000017941 */ /* 0x000fea0003800000 */
.L_x_18119:
[----:B------:R-:W-:Y:S01]  /*19d0*/  LEA R3, R0, 0x3b800000, 0x17 ;  /* 0x3b80000000037811 */ /* 0x000fe200078eb8ff */
[----:B------:R-:W-:-:S05]  /*19e0*/  IMAD.SHL.U32 R0, R2, 0x100000, RZ ;  /* 0x0010000002007824 */ /* 0x000fca00078e00ff */
[----:B------:R-:W-:-:S07]  /*19f0*/  LOP3.LUT R0, R3, R0, R4, 0xfe, !PT ;  /* 0x0000000003007212 */ /* 0x000fce00078efe04 */
.L_x_18118:
[----:B------:R-:W-:Y:S05]  /*1a00*/  BSYNC B0 ;  /* 0x0000000000007941 */ /* 0x000fea0003800000 */
.L_x_18117:
[----:B------:R-:W0:Y:S02]  /*1a10*/  F2I.FTZ.TRUNC.NTZ R0, R0 ;  /* 0x0000000000007305 */ /* 0x000e24000021f100 */
[----:B0-----:R-:W-:Y:S01]  /*1a20*/  PRMT R27, R0, 0x7610, R27 ;  /* 0x00007610001b7816 */ /* 0x001fe2000000001b */
[----:B------:R-:W-:Y:S06]  /*1a30*/  BRA `(.L_x_18102) ;  /* 0x0000000400107947 */ /* 0x000fec0003800000 */
.L_x_18115:
        /* <DEDUP_REMOVED lines=21> */
.L_x_18124:
[----:B------:R-:W-:Y:S05]  /*1b90*/  BSYNC B1 ;  /* 0x0000000000017941 */ /* 0x000fea0003800000 */
.L_x_18123:
[----:B------:R-:W-:Y:S01]  /*1ba0*/  LEA R3, R0, 0x37800000, 0x17 ;  /* 0x3780000000037811 */ /* 0x000fe200078eb8ff */
[----:B------:R-:W-:-:S05]  /*1bb0*/  IMAD.SHL.U32 R0, R2, 0x200000, RZ ;  /* 0x0020000002007824 */ /* 0x000fca00078e00ff */
[----:B------:R-:W-:-:S07]  /*1bc0*/  LOP3.LUT R0, R3, R0, R4, 0xfe, !PT ;  /* 0x0000000003007212 */ /* 0x000fce00078efe04 */
.L_x_18122:
[----:B------:R-:W-:Y:S05]  /*1bd0*/  BSYNC B0 ;  /* 0x0000000000007941 */ /* 0x000fea0003800000 */
.L_x_18121:
[----:B------:R-:W0:Y:S02]  /*1be0*/  F2I.FTZ.TRUNC.NTZ R0, R0 ;  /* 0x0000000000007305 */ /* 0x000e24000021f100 */
[----:B0-----:R-:W-:Y:S01]  /*1bf0*/  PRMT R27, R0, 0x7610, R27 ;  /* 0x00007610001b7816 */ /* 0x001fe2000000001b */
[----:B------:R-:W-:Y:S06]  /*1c00*/  BRA `(.L_x_18102) ;  /* 0x00000000009c7947 */ /* 0x000fec0003800000 */
.L_x_18114:
        /* <DEDUP_REMOVED lines=14> */
.L_x_18128:
[----:B------:R-:W-:Y:S05]  /*1cf0*/  BSYNC B0 ;  /* 0x0000000000007941 */ /* 0x000fea0003800000 */
.L_x_18127:
[----:B------:R-:W0:Y:S02]  /*1d00*/  F2I.FTZ.TRUNC.NTZ R0, R0 ;  /* 0x0000000000007305 */ /* 0x000e24000021f100 */
[----:B0-----:R-:W-:Y:S01]  /*1d10*/  PRMT R27, R0, 0x7610, R27 ;  /* 0x00007610001b7816 */ /* 0x001fe2000000001b */
[----:B------:R-:W-:Y:S06]  /*1d20*/  BRA `(.L_x_18102) ;  /* 0x0000000000547947 */ /* 0x000fec0003800000 */
.L_x_18101:
        /* <DEDUP_REMOVED lines=16> */
.L_x_18129:
[----:B------:R-:W-:Y:S01]  /*1e30*/  PRMT R27, RZ, 0x7610, R27 ;  /* 0x00007610ff1b7816 */ /* 0x000fe2000000001b */
[----:B------:R-:W-:Y:S06]  /*1e40*/  BRA `(.L_x_18102) ;  /* 0x00000000000c7947 */ /* 0x000fec0003800000 */
.L_x_18126:
[----:B------:R3:W5:Y:S01]  /*1e50*/  LDG.E.U8 R27, desc[UR36][R2.64] ;  /* 0x00000024021b7981 */ /* 0x000762000c1e1100 */
[----:B------:R-:W-:Y:S05]  /*1e60*/  BRA `(.L_x_18102) ;  /* 0x0000000000047947 */ /* 0x000fea0003800000 */
.L_x_18125:
[----:B------:R2:W5:Y:S02]  /*1e70*/  LDG.E.U8 R27, desc[UR36][R2.64] ;  /* 0x00000024021b7981 */ /* 0x000564000c1e1100 */
.L_x_18102:
[----:B------:R-:W-:-:S07]  /*1e80*/  VIADD R17, R17, 0x80 ;  /* 0x0000008011117836 */ /* 0x000fce0000000000 */
.L_x_18096:
[----:B------:R-:W-:Y:S05]  /*1e90*/  BSYNC B6 ;  /* 0x0000000000067941 */ /* 0x000fea0003800000 */
.L_x_18095:
        /* <DEDUP_REMOVED lines=25> */
.L_x_18135:
[----:B------:R0:W5:Y:S01]  /*2030*/  LDG.E.U8 R23, desc[UR36][R2.64] ;  /* 0x0000002402177981 */ /* 0x000162000c1e1100 */
[----:B------:R-:W-:Y:S05]  /*2040*/  BRA `(.L_x_18137) ;  /* 0x0000000c00547947 */ /* 0x000fea0003800000 */
.L_x_18134:
        /* <DEDUP_REMOVED lines=8> */
.L_x_18139:
[----:B------:R0:W5:Y:S01]  /*20d0*/  LDG.E.U8 R23, desc[UR36][R2.64] ;  /* 0x0000002402177981 */ /* 0x000162000c1e1100 */
[----:B------:R-:W-:Y:S05]  /*20e0*/  BRA `(.L_x_18137) ;  /* 0x0000000c002c7947 */ /* 0x000fea0003800000 */
.L_x_18138:
[----:B------:R0:W5:Y:S01]  /*20f0*/  LDG.E.U16 R23, desc[UR36][R2.64] ;  /* 0x0000002402177981 */ /* 0x000162000c1e1500 */
[----:B------:R-:W-:Y:S05]  /*2100*/  BRA `(.L_x_18137) ;  /* 0x0000000c00247947 */ /* 0x000fea0003800000 */
.L_x_18133:
        /* <DEDUP_REMOVED lines=9> */
.L_x_18141:
[----:B------:R-:W2:Y:S02]  /*21a0*/  LDG.E.U16 R0, desc[UR36][R2.64] ;  /* 0x0000002402007981 */ /* 0x000ea4000c1e1500 */
[----:B--2---:R-:W-:-:S06]  /*21b0*/  HADD2.F32 R0, -RZ, R0.H0_H0 ;  /* 0x20000000ff007230 */ /* 0x004fcc0000004100 */
[----:B------:R-:W0:Y:S02]  /*21c0*/  F2I.FTZ.TRUNC.NTZ R0, R0 ;  /* 0x0000000000007305 */ /* 0x000e24000021f100 */
[----:B0-----:R-:W-:Y:S01]  /*21d0*/  PRMT R23, R0, 0x7610, R23 ;  /* 0x0000761000177816 */ /* 0x001fe20000000017 */
[----:B------:R-:W-:Y:S06]  /*21e0*/  BRA `(.L_x_18137) ;  /* 0x0000000800ec7947 */ /* 0x000fec0003800000 */
.L_x_18140:
        /* <DEDUP_REMOVED lines=9> */
.L_x_18143:
[----:B------:R-:W2:Y:S02]  /*2280*/  LDG.E.U16 R2, desc[UR36][R2.64] ;  /* 0x0000002402027981 */ /* 0x000ea4000c1e1500 */
[----:B--2---:R-:W-:-:S06]  /*2290*/  HADD2.F32 R0, -RZ, R2.H0_H0 ;  /* 0x20000002ff007230 */ /* 0x004fcc0000004100 */
[----:B------:R-:W0:Y:S02]  /*22a0*/  F2I.FTZ.TRUNC.NTZ R0, R0 ;  /* 0x0000000000007305 */ /* 0x000e24000021f100 */
[----:B0-----:R-:W-:Y:S01]  /*22b0*/  PRMT R23, R0, 0x7610, R23 ;  /* 0x0000761000177816 */ /* 0x001fe20000000017 */
[----:B------:R-:W-:Y:S06]  /*22c0*/  BRA `(.L_x_18137) ;  /* 0x0000000800b47947 */ /* 0x000fec0003800000 */
.L_x_18142:
[----:B------:R-:W2:Y:S02]  /*22d0*/  LDG.E.64 R2, desc[UR36][R2.64] ;  /* 0x0000002402027981 */ /* 0x000ea4000c1e1b00 */
[----:B--2---:R0:W1:Y:S01]  /*22e0*/  F2I.F64.TRUNC R23, R2 ;  /* 0x0000000200177311 */ /* 0x004062000030d100 */
[----:B------:R-:W-:Y:S05]  /*22f0*/  BRA `(.L_x_18137) ;  /* 0x0000000800a87947 */ /* 0x000fea0003800000 */
.L_x_18132:
        /* <DEDUP_REMOVED lines=12> */
.L_x_18146:
[----:B------:R-:W2:Y:S02]  /*23c0*/  LDG.E.64 R2, desc[UR36][R2.64] ;  /* 0x0000002402027981 */ /* 0x000ea4000c1e1b00 */
[----:B--2---:R3:W4:Y:S01]  /*23d0*/  F2I.F64.TRUNC R23, R2 ;  /* 0x0000000200177311 */ /* 0x004722000030d100 */
[----:B------:R-:W-:Y:S05]  /*23e0*/  BRA `(.L_x_18137) ;  /* 0x00000008006c7947 */ /* 0x000fea0003800000 */
.L_x_18145:
        /* <DEDUP_REMOVED lines=28> */
.L_x_18148:
        /* <DEDUP_REMOVED lines=15> */
.L_x_18147:
[----:B------:R-:W2:Y:S02]  /*26a0*/  LDG.E.U16 R0, desc[UR36][R2.64] ;  /* 0x0000002402007981 */ /* 0x000ea4000c1e1500 */
[----:B--2---:R-:W-:-:S06]  /*26b0*/  IMAD.U32 R0, R0, 0x10000, RZ ;  /* 0x0001000000007824 */ /* 0x004fcc00078e00ff */
[----:B------:R-:W0:Y:S02]  /*26c0*/  F2I.FTZ.TRUNC.NTZ R0, R0 ;  /* 0x0000000000007305 */ /* 0x000e24000021f100 */
[----:B0-----:R-:W-:Y:S01]  /*26d0*/  PRMT R23, R0, 0x7610, R23 ;  /* 0x0000761000177816 */ /* 0x001fe20000000017 */
[----:B------:R-:W-:Y:S06]  /*26e0*/  BRA `(.L_x_18137) ;  /* 0x0000000400ac7947 */ /* 0x000fec0003800000 */
.L_x_18144:
        /* <DEDUP_REMOVED lines=10> */
.L_x_18151:
        /* <DEDUP_REMOVED lines=21> */
.L_x_18155:
[----:B------:R-:W-:Y:S05]  /*28e0*/  BSYNC B1 ;  /* 0x0000000000017941 */ /* 0x000fea0003800000 */
.L_x_18154:
[----:B------:R-:W-:Y:S01]  /*28f0*/  LEA R3, R0, 0x3b800000, 0x17 ;  /* 0x3b80000000037811 */ /* 0x000fe200078eb8ff */
[----:B------:R-:W-:-:S05]  /*2900*/  IMAD.SHL.U32 R0, R2, 0x100000, RZ ;  /* 0x0010000002007824 */ /* 0x000fca00078e00ff */
[----:B------:R-:W-:-:S07]  /*2910*/  LOP3.LUT R0, R3, R0, R4, 0xfe, !PT ;  /* 0x0000000003007212 */ /* 0x000fce00078efe04 */
.L_x_18153:
[----:B------:R-:W-:Y:S05]  /*2920*/  BSYNC B0 ;  /* 0x0000000000007941 */ /* 0x000fea0003800000 */
.L_x_18152:
[----:B------:R-:W0:Y:S02]  /*2930*/  F2I.FTZ.TRUNC.NTZ R0, R0 ;  /* 0x0000000000007305 */ /* 0x000e24000021f100 */
[----:B0-----:R-:W-:Y:S01]  /*2940*/  PRMT R23, R0, 0x7610, R23 ;  /* 0x0000761000177816 */ /* 0x001fe20000000017 */
[----:B------:R-:W-:Y:S06]  /*2950*/  BRA `(.L_x_18137) ;  /* 0x0000000400107947 */ /* 0x000fec0003800000 */
.L_x_18150:
        /* <DEDUP_REMOVED lines=21> */
.L_x_18159:
[----:B------:R-:W-:Y:S05]  /*2ab0*/  BSYNC B1 ;  /* 0x0000000000017941 */ /* 0x000fea0003800000 */
.L_x_18158:
[----:B------:R-:W-:Y:S01]  /*2ac0*/  LEA R3, R0, 0x37800000, 0x17 ;  /* 0x3780000000037811 */ /* 0x000fe200078eb8ff */
[----:B------:R-:W-:-:S05]  /*2ad0*/  IMAD.SHL.U32 R0, R2, 0x200000, RZ ;  /* 0x0020000002007824 */ /* 0x000fca00078e00ff */
[----:B------:R-:W-:-:S07]  /*2ae0*/  LOP3.LUT R0, R3, R0, R4, 0xfe, !PT ;  /* 0x0000000003007212 */ /* 0x000fce00078efe04 */
.L_x_18157:
[----:B------:R-:W-:Y:S05]  /*2af0*/  BSYNC B0 ;  /* 0x0000000000007941 */ /* 0x000fea0003800000 */
.L_x_18156:
[----:B------:R-:W0:Y:S02]  /*2b00*/  F2I.FTZ.TRUNC.NTZ R0, R0 ;  /* 0x0000000000007305 */ /* 0x000e24000021f100 */
[----:B0-----:R-:W-:Y:S01]  /*2b10*/  PRMT R23, R0, 0x7610, R23 ;  /* 0x0000761000177816 */ /* 0x001fe20000000017 */
[----:B------:R-:W-:Y:S06]  /*2b20*/  BRA `(.L_x_18137) ;  /* 0x00000000009c7947 */ /* 0x000fec0003800000 */
.L_x_18149:
        /* <DEDUP_REMOVED lines=14> */
.L_x_18163:
[----:B------:R-:W-:Y:S05]  /*2c10*/  BSYNC B0 ;  /* 0x0000000000007941 */ /* 0x000fea0003800000 */
.L_x_18162:
[----:B------:R-:W0:Y:S02]  /*2c20*/  F2I.FTZ.TRUNC.NTZ R0, R0 ;  /* 0x0000000000007305 */ /* 0x000e24000021f100 */
[----:B0-----:R-:W-:Y:S01]  /*2c30*/  PRMT R23, R0, 0x7610, R23 ;  /* 0x0000761000177816 */ /* 0x001fe20000000017 */
[----:B------:R-:W-:Y:S06]  /*2c40*/  BRA `(.L_x_18137) ;  /* 0x0000000000547947 */ /* 0x000fec0003800000 */
.L_x_18136:
        /* <DEDUP_REMOVED lines=16> */
.L_x_18164:
[----:B------:R-:W-:Y:S01]  /*2d50*/  PRMT R23, RZ, 0x7610, R23 ;  /* 0x00007610ff177816 */ /* 0x000fe20000000017 */
[----:B------:R-:W-:Y:S06]  /*2d60*/  BRA `(.L_x_18137) ;  /* 0x00000000000c7947 */ /* 0x000fec0003800000 */
.L_x_18161:
[----:B------:R2:W5:Y:S01]  /*2d70*/  LDG.E.U8 R23, desc[UR36][R2.64] ;  /* 0x0000002402177981 */ /* 0x000562000c1e1100 */
[----:B------:R-:W-:Y:S05]  /*2d80*/  BRA `(.L_x_18137) ;  /* 0x0000000000047947 */ /* 0x000fea0003800000 */
.L_x_18160:
[----:B------:R1:W5:Y:S02]  /*2d90*/  LDG.E.U8 R23, desc[UR36][R2.64] ;  /* 0x0000002402177981 */ /* 0x000364000c1e1100 */
.L_x_18137:
[----:B------:R-:W-:-:S07]  /*2da0*/  VIADD R17, R17, 0x80 ;  /* 0x0000008011117836 */ /* 0x000fce0000000000 */
.L_x_18131:
[----:B------:R-:W-:Y:S05]  /*2db0*/  BSYNC B6 ;  /* 0x0000000000067941 */ /* 0x000fea0003800000 */
.L_x_18130:
[----:B------:R-:W0:Y:S01]  /*2dc0*/  LDC.U8 R16, c[0x0][0x215] ;  /* 0x00008540ff107b82 */ /* 0x000e220000000000 */
        /* <DEDUP_REMOVED lines=22> */
.L_x_18170:
[----:B------:R0:W5:Y:S01]  /*2f30*/  LDG.E.U8 R25, desc[UR36][R2.64] ;  /* 0x0000002402197981 */ /* 0x000162000c1e1100 */
[----:B------:R-:W-:Y:S05]  /*2f40*/  BRA `(.L_x_18166) ;  /* 0x0000000c00507947 */ /* 0x000fea0003800000 */
.L_x_18169:
        /* <DEDUP_REMOVED lines=8> */
.L_x_18173:
[----:B------:R0:W5:Y:S01]  /*2fd0*/  LDG.E.U8 R25, desc[UR36][R2.64] ;  /* 0x0000002402197981 */ /* 0x000162000c1e1100 */
[----:B------:R-:W-:Y:S05]  /*2fe0*/  BRA `(.L_x_18166) ;  /* 0x0000000c00287947 */ /* 0x000fea0003800000 */
.L_x_18172:
[----:B------:R0:W5:Y:S01]  /*2ff0*/  LDG.E.U16 R25, desc[UR36][R2.64] ;  /* 0x0000002402197981 */ /* 0x000162000c1e1500 */
[----:B------:R-:W-:Y:S05]  /*3000*/  BRA `(.L_x_18166) ;  /* 0x0000000c00207947 */ /* 0x000fea0003800000 */
.L_x_18168:
        /* <DEDUP_REMOVED lines=9> */
.L_x_18175:
[----:B------:R-:W2:Y:S02]  /*30a0*/  LDG.E.U16 R0, desc[UR36][R2.64] ;  /* 0x0000002402007981 */ /* 0x000ea4000c1e1500 */
[----:B--2---:R-:W-:-:S06]  /*30b0*/  HADD2.F32 R0, -RZ, R0.H0_H0 ;  /* 0x20000000ff007230 */ /* 0x004fcc0000004100 */
[----:B------:R-:W0:Y:S02]  /*30c0*/  F2I.FTZ.TRUNC.NTZ R0, R0 ;  /* 0x0000000000007305 */ /* 0x000e24000021f100 */
[----:B0-----:R-:W-:Y:S01]  /*30d0*/  PRMT R25, R0, 0x7610, R25 ;  /* 0x0000761000197816 */ /* 0x001fe20000000019 */
[----:B------:R-:W-:Y:S06]  /*30e0*/  BRA `(.L_x_18166) ;  /* 0x0000000800e87947 */ /* 0x000fec0003800000 */
.L_x_18174:
        /* <DEDUP_REMOVED lines=9> */
.L_x_18177:
[----:B------:R-:W2:Y:S02]  /*3180*/  LDG.E.U16 R2, desc[UR36][R2.64] ;  /* 0x0000002402027981 */ /* 0x000ea4000c1e1500 */
[----:B--2---:R-:W-:-:S06]  /*3190*/  HADD2.F32 R0, -RZ, R2.H0_H0 ;  /* 0x20000002ff007230 */ /* 0x004fcc0000004100 */
[----:B------:R-:W0:Y:S02]  /*31a0*/  F2I.FTZ.TRUNC.NTZ R0, R0 ;  /* 0x0000000000007305 */ /* 0x000e24000021f100 */
[----:B0-----:R-:W-:Y:S01]  /*31b0*/  PRMT R25, R0, 0x7610, R25 ;  /* 0x0000761000197816 */ /* 0x001fe20000000019 */
[----:B------:R-:W-:Y:S06]  /*31c0*/  BRA `(.L_x_18166) ;  /* 0x0000000800b07947 */ /* 0x000fec0003800000 */
.L_x_18176:
[----:B------:R-:W2:Y:S02]  /*31d0*/  LDG.E.64 R2, desc[UR36][R2.64] ;  /* 0x0000002402027981 */ /* 0x000ea4000c1e1b00 */
[----:B--2---:R0:W1:Y:S01]  /*31e0*/  F2I.F64.TRUNC R25, R2 ;  /* 0x0000000200197311 */ /* 0x004062000030d100 */
[----:B------:R-:W-:Y:S05]  /*31f0*/  BRA `(.L_x_18166) ;  /* 0x0000000800a47947 */ /* 0x000fea0003800000 */
.L_x_18167:
        /* <DEDUP_REMOVED lines=12> */
.L_x_18180:
[----:B------:R-:W2:Y:S02]  /*32c0*/  LDG.E.64 R2, desc[UR36][R2.64] ;  /* 0x0000002402027981 */ /* 0x000ea4000c1e1b00 */
[----:B--2---:R0:W1:Y:S01]  /*32d0*/  F2I.F64.TRUNC R25, R2 ;  /* 0x0000000200197311 */ /* 0x004062000030d100 */
[----:B------:R-:W-:Y:S05]  /*32e0*/  BRA `(.L_x_18166) ;  /* 0x0000000800687947 */ /* 0x000fea0003800000 */
.L_x_18179:
        /* <DEDUP_REMOVED lines=28> */
.L_x_18182:
        /* <DEDUP_REMOVED lines=15> */
.L_x_18181:
[----:B------:R-:W2:Y:S02]  /*35a0*/  LDG.E.U16 R0, desc[UR36][R2.64] ;  /* 0x0000002402007981 */ /* 0x000ea4000c1e1500 */
[----:B--2---:R-:W-:-:S06]  /*35b0*/  IMAD.U32 R0, R0, 0x10000, RZ ;  /* 0x0001000000007824 */ /* 0x004fcc00078e00ff */
[----:B------:R-:W0:Y:S02]  /*35c0*/  F2I.FTZ.TRUNC.NTZ R0, R0 ;  /* 0x0000000000007305 */ /* 0x000e24000021f100 */
[----:B0-----:R-:W-:Y:S01]  /*35d0*/  PRMT R25, R0, 0x7610, R25 ;  /* 0x0000761000197816 */ /* 0x001fe20000000019 */
[----:B------:R-:W-:Y:S06]  /*35e0*/  BRA `(.L_x_18166) ;  /* 0x0000000400a87947 */ /* 0x000fec0003800000 */
.L_x_18178:
        /* <DEDUP_REMOVED lines=10> */
.L_x_18185:
        /* <DEDUP_REMOVED lines=21> */
.L_x_18189:
[----:B------:R-:W-:Y:S05]  /*37e0*/  BSYNC B1 ;  /* 0x0000000000017941 */ /* 0x000fea0003800000 */
.L_x_18188:
[----:B------:R-:W-:Y:S01]  /*37f0*/  LEA R3, R0, 0x3b800000, 0x17 ;  /* 0x3b80000000037811 */ /* 0x000fe200078eb8ff */
[----:B------:R-:W-:-:S05]  /*3800*/  IMAD.SHL.U32 R0, R2, 0x100000, RZ ;  /* 0x0010000002007824 */ /* 0x000fca00078e00ff */
[----:B------:R-:W-:-:S07]  /*3810*/  LOP3.LUT R0, R3, R0, R4, 0xfe, !PT ;  /* 0x0000000003007212 */ /* 0x000fce00078efe04 */
.L_x_18187:
[----:B------:R-:W-:Y:S05]  /*3820*/  BSYNC B0 ;  /* 0x0000000000007941 */ /* 0x000fea0003800000 */
.L_x_18186:
[----:B------:R-:W0:Y:S02]  /*3830*/  F2I.FTZ.TRUNC.NTZ R0, R0 ;  /* 0x0000000000007305 */ /* 0x000e24000021f100 */
[----:B0-----:R-:W-:Y:S01]  /*3840*/  PRMT R25, R0, 0x7610, R25 ;  /* 0x0000761000197816 */ /* 0x001fe20000000019 */
[----:B------:R-:W-:Y:S06]  /*3850*/  BRA `(.L_x_18166) ;  /* 0x00000004000c7947 */ /* 0x000fec0003800000 */
.L_x_18184:
        /* <DEDUP_REMOVED lines=21> */
.L_x_18193:
[----:B------:R-:W-:Y:S05]  /*39b0*/  BSYNC B1 ;  /* 0x0000000000017941 */ /* 0x000fea0003800000 */
.L_x_18192:
[----:B------:R-:W-:Y:S01]  /*39c0*/  LEA R3, R0, 0x37800000, 0x17 ;  /* 0x3780000000037811 */ /* 0x000fe200078eb8ff */
[----:B------:R-:W-:-:S05]  /*39d0*/  IMAD.SHL.U32 R0, R2, 0x200000, RZ ;  /* 0x0020000002007824 */ /* 0x000fca00078e00ff */
[----:B------:R-:W-:-:S07]  /*39e0*/  LOP3.LUT R0, R3, R0, R4, 0xfe, !PT ;  /* 0x0000000003007212 */ /* 0x000fce00078efe04 */
.L_x_18191:
[----:B------:R-:W-:Y:S05]  /*39f0*/  BSYNC B0 ;  /* 0x0000000000007941 */ /* 0x000fea0003800000 */
.L_x_18190:
[----:B------:R-:W0:Y:S02]  /*3a00*/  F2I.FTZ.TRUNC.NTZ R0, R0 ;  /* 0x0000000000007305 */ /* 0x000e24000021f100 */
[----:B0-----:R-:W-:Y:S01]  /*3a10*/  PRMT R25, R0, 0x7610, R25 ;  /* 0x0000761000197816 */ /* 0x001fe20000000019 */
[----:B------:R-:W-:Y:S06]  /*3a20*/  BRA `(.L_x_18166) ;  /* 0x0000000000987947 */ /* 0x000fec0003800000 */
.L_x_18183:
        /* <DEDUP_REMOVED lines=14> */
.L_x_18197:
[----:B------:R-:W-:Y:S05]  /*3b10*/  BSYNC B0 ;  /* 0x0000000000007941 */ /* 0x000fea0003800000 */
.L_x_18196:
[----:B------:R-:W0:Y:S02]  /*3b20*/  F2I.FTZ.TRUNC.NTZ R0, R0 ;  /* 0x0000000000007305 */ /* 0x000e24000021f100 */
[----:B0-----:R-:W-:Y:S01]  /*3b30*/  PRMT R25, R0, 0x7610, R25 ;  /* 0x0000761000197816 */ /* 0x001fe20000000019 */
[----:B------:R-:W-:Y:S06]  /*3b40*/  BRA `(.L_x_18166) ;  /* 0x0000000000507947 */ /* 0x000fec0003800000 */
.L_x_18171:
        /* <DEDUP_REMOVED lines=16> */
.L_x_18198:
[----:B------:R-:W-:Y:S05]  /*3c50*/  BRA `(.L_x_18166) ;  /* 0x00000000000c7947 */ /* 0x000fea0003800000 */
.L_x_18195:
[----:B------:R0:W5:Y:S01]  /*3c60*/  LDG.E.U8 R25, desc[UR36][R2.64] ;  /* 0x0000002402197981 */ /* 0x000162000c1e1100 */
[----:B------:R-:W-:Y:S05]  /*3c70*/  BRA `(.L_x_18166) ;  /* 0x0000000000047947 */ /* 0x000fea0003800000 */
.L_x_18194:
[----:B------:R0:W5:Y:S02]  /*3c80*/  LDG.E.U8 R25, desc[UR36][R2.64] ;  /* 0x0000002402197981 */ /* 0x000164000c1e1100 */
.L_x_18166:
[----:B------:R-:W-:Y:S05]  /*3c90*/  BSYNC B6 ;  /* 0x0000000000067941 */ /* 0x000fea0003800000 */
.L_x_18165:
[----:B------:R-:W1:Y:S01]  /*3ca0*/  S2R R19, SR_TID.X ;  /* 0x0000000000137919 */ /* 0x000e620000002100 */
[C---:B0-----:R-:W-:Y:S01]  /*3cb0*/  PRMT R0, R16.reuse, 0x8880, RZ ;  /* 0x0000888010007816 */ /* 0x041fe200000000ff */
[----:B------:R-:W0:Y:S01]  /*3cc0*/  LDC.U8 R18, c[0x0][0x234] ;  /* 0x00008d00ff127b82 */ /* 0x000e220000000000 */
[----:B------:R-:W-:Y:S01]  /*3cd0*/  ISETP.NE.AND P1, PT, R16, RZ, PT ;  /* 0x000000ff1000720c */ /* 0x000fe20003f25270 */
[----:B------:R-:W-:Y:S01]  /*3ce0*/  BSSY B6, `(.L_x_18199) ;  /* 0x000010b000067945 */ /* 0x000fe20003800000 */
[----:B------:R-:W-:-:S04]  /*3cf0*/  ISETP.GT.AND P0, PT, R0, RZ, PT ;  /* 0x000000ff0000720c */ /* 0x000fc80003f04270 */
[----:B------:R-:W-:-:S04]  /*3d00*/  SEL R0, RZ, 0x1, !P0 ;  /* 0x00000001ff007807 */ /* 0x000fc80004000000 */
[C---:B------:R-:W-:Y:S02]  /*3d10*/  PRMT R17, R0.reuse, 0x7610, R17 ;  /* 0x0000761000117816 */ /* 0x040fe40000000011 */
[C---:B------:R-:W-:Y:S02]  /*3d20*/  PRMT R16, R0.reuse, 0x7610, R16 ;  /* 0x0000761000107816 */ /* 0x040fe40000000010 */
[C---:B-1234-:R-:W-:Y:S02]  /*3d30*/  PRMT R2, R0.reuse, 0x7610, R2 ;  /* 0x0000761000027816 */ /* 0x05efe40000000002 */
[----:B------:R-:W-:Y:S02]  /*3d40*/  PRMT R3, R0, 0x7610, R3 ;  /* 0x0000761000037816 */ /* 0x000fe40000000003 */
[----:B-----5:R-:W-:Y:S02]  /*3d50*/  @!P1 PRMT R17, R25, 0x7610, R17 ;  /* 0x0000761019119816 */ /* 0x020fe40000000011 */
[----:B------:R-:W-:-:S02]  /*3d60*/  @!P1 PRMT R16, R23, 0x7610, R16 ;  /* 0x0000761017109816 */ /* 0x000fc40000000010 */
[----:B------:R-:W-:Y:S02]  /*3d70*/  @!P1 PRMT R2, R27, 0x7610, R2 ;  /* 0x000076101b029816 */ /* 0x000fe40000000002 */
[----:B------:R-:W-:Y:S02]  /*3d80*/  @!P1 PRMT R3, R26, 0x7610, R3 ;  /* 0x000076101a039816 */ /* 0x000fe40000000003 */
[----:B------:R-:W-:-:S13]  /*3d90*/  ISETP.GE.AND P0, PT, R19, R22, PT ;  /* 0x000000161300720c */ /* 0x000fda0003f06270 */
        /* <DEDUP_REMOVED lines=21> */
.L_x_18204:
[----:B------:R0:W-:Y:S01]  /*3ef0*/  STG.E.U8 desc[UR36][R8.64], R3 ;  /* 0x0000000308007986 */ /* 0x0001e2000c101124 */
[----:B------:R-:W-:Y:S05]  /*3f00*/  BRA `(.L_x_18206) ;  /* 0x0000000c009c7947 */ /* 0x000fea0003800000 */
.L_x_18203:
        /* <DEDUP_REMOVED lines=12> */
.L_x_18208:
[----:B------:R-:W-:-:S04]  /*3fd0*/  LOP3.LUT R3, R3, 0xffff, RZ, 0xc0, !PT ;  /* 0x0000ffff03037812 */ /* 0x000fc800078ec0ff */
[----:B------:R-:W-:-:S05]  /*3fe0*/  PRMT R3, R3, 0x8880, RZ ;  /* 0x0000888003037816 */ /* 0x000fca00000000ff */
[----:B------:R0:W-:Y:S01]  /*3ff0*/  STG.E desc[UR36][R8.64], R3 ;  /* 0x0000000308007986 */ /* 0x0001e2000c101924 */
[----:B------:R-:W-:Y:S05]  /*4000*/  BRA `(.L_x_18206) ;  /* 0x0000000c005c7947 */ /* 0x000fea0003800000 */
.L_x_18207:
[----:B------:R-:W-:-:S04]  /*4010*/  PRMT R3, R3, 0x8880, RZ ;  /* 0x0000888003037816 */ /* 0x000fc800000000ff */
[----:B------:R-:W-:-:S05]  /*4020*/  PRMT R3, R3, 0x7710, RZ ;  /* 0x0000771003037816 */ /* 0x000fca00000000ff */
[----:B------:R0:W-:Y:S01]  /*4030*/  STG.E.U16 desc[UR36][R8.64], R3 ;  /* 0x0000000308007986 */ /* 0x0001e2000c101524 */
[----:B------:R-:W-:Y:S05]  /*4040*/  BRA `(.L_x_18206) ;  /* 0x0000000c004c7947 */ /* 0x000fea0003800000 */
.L_x_18202:
        /* <DEDUP_REMOVED lines=9> */
.L_x_18210:
[----:B------:R-:W0:Y:S02]  /*40e0*/  I2F.S8 R0, R3 ;  /* 0x0000000300007306 */ /* 0x000e240000001400 */
[----:B0-----:R-:W-:-:S05]  /*40f0*/  F2FP.F16.F32.PACK_AB R0, RZ, R0 ;  /* 0x00000000ff00723e */ /* 0x001fca00000000ff */
[----:B------:R0:W-:Y:S01]  /*4100*/  STG.E.U16 desc[UR36][R8.64], R0 ;  /* 0x0000000008007986 */ /* 0x0001e2000c101524 */
[----:B------:R-:W-:Y:S05]  /*4110*/  BRA `(.L_x_18206) ;  /* 0x0000000c00187947 */ /* 0x000fea0003800000 */
.L_x_18209:
        /* <DEDUP_REMOVED lines=10> */
.L_x_18212:
[----:B------:R-:W0:Y:S02]  /*41c0*/  I2F.S8 R3, R3 ;  /* 0x0000000300037306 */ /* 0x000e240000001400 */
[----:B0-----:R-:W-:-:S04]  /*41d0*/  F2FP.F16.F32.PACK_AB R3, RZ, R3 ;  /* 0x00000003ff03723e */ /* 0x001fc800000000ff */
[----:B------:R-:W-:-:S05]  /*41e0*/  PRMT R3, R3, 0x5410, RZ ;  /* 0x0000541003037816 */ /* 0x000fca00000000ff */
[----:B------:R0:W-:Y:S01]  /*41f0*/  STG.E desc[UR36][R8.64], R3 ;  /* 0x0000000308007986 */ /* 0x0001e2000c101924 */
[----:B------:R-:W-:Y:S05]  /*4200*/  BRA `(.L_x_18206) ;  /* 0x0000000800dc7947 */ /* 0x000fea0003800000 */
.L_x_18211:
[----:B------:R-:W-:-:S04]  /*4210*/  PRMT R4, R3, 0x8880, RZ ;  /* 0x0000888003047816 */ /* 0x000fc800000000ff */
[----:B------:R-:W-:-:S06]  /*4220*/  PRMT R4, R4, 0x7710, RZ ;  /* 0x0000771004047816 */ /* 0x000fcc00000000ff */
[----:B------:R-:W0:Y:S02]  /*4230*/  I2F.F64.S16 R4, R4 ;  /* 0x0000000400047312 */ /* 0x000e240000101c00 */
[----:B0-----:R0:W-:Y:S01]  /*4240*/  STG.E.64 desc[UR36][R8.64], R4 ;  /* 0x0000000408007986 */ /* 0x0011e2000c101b24 */
[----:B------:R-:W-:Y:S05]  /*4250*/  BRA `(.L_x_18206) ;  /* 0x0000000800c87947 */ /* 0x000fea0003800000 */
.L_x_18201:
        /* <DEDUP_REMOVED lines=12> */
.L_x_18215:
[----:B------:R-:W-:Y:S02]  /*4320*/  PRMT R4, R3, 0x8880, RZ ;  /* 0x0000888003047816 */ /* 0x000fe400000000ff */
[----:B------:R-:W-:Y:S02]  /*4330*/  CS2R R6, SRZ ;  /* 0x0000000000067805 */ /* 0x000fe4000001ff00 */
[----:B------:R-:W-:-:S06]  /*4340*/  PRMT R4, R4, 0x7710, RZ ;  /* 0x0000771004047816 */ /* 0x000fcc00000000ff */
[----:B------:R-:W0:Y:S02]  /*4350*/  I2F.F64.S16 R4, R4 ;  /* 0x0000000400047312 */ /* 0x000e240000101c00 */
[----:B0-----:R0:W-:Y:S01]  /*4360*/  STG.E.128 desc[UR36][R8.64], R4 ;  /* 0x0000000408007986 */ /* 0x0011e2000c101d24 */
[----:B------:R-:W-:Y:S05]  /*4370*/  BRA `(.L_x_18206) ;  /* 0x0000000800807947 */ /* 0x000fea0003800000 */
.L_x_18214:
        /* <DEDUP_REMOVED lines=21> */
.L_x_18219:
[----:B------:R-:W-:Y:S05]  /*44d0*/  BSYNC B0 ;  /* 0x0000000000007941 */ /* 0x000fea0003800000 */
.L_x_18218:
[----:B------:R-:W-:-:S05]  /*44e0*/  LOP3.LUT R5, R0, R5, RZ, 0xfc, !PT ;  /* 0x0000000500057212 */ /* 0x000fca00078efcff */
[----:B------:R0:W-:Y:S01]  /*44f0*/  STG.E.U8 desc[UR36][R8.64], R5 ;  /* 0x0000000508007986 */ /* 0x0001e2000c101124 */
[----:B------:R-:W-:Y:S05]  /*4500*/  BRA `(.L_x_18206) ;  /* 0x00000008001c7947 */ /* 0x000fea0003800000 */
.L_x_18217:
        /* <DEDUP_REMOVED lines=13> */
.L_x_18221:
[----:B------:R-:W-:Y:S01]  /*45e0*/  IMAD.MOV.U32 R0, RZ, RZ, 0x7f ;  /* 0x0000007fff007424 */ /* 0x000fe200078e00ff */
[----:B------:R-:W-:-:S04]  /*45f0*/  ISETP.GT.U32.AND P0, PT, R4, 0x7f800000, PT ;  /* 0x7f8000000400780c */ /* 0x000fc80003f04070 */
[----:B------:R-:W-:-:S09]  /*4600*/  SEL R0, R0, 0x7c, P0 ;  /* 0x0000007c00007807 */ /* 0x000fd20000000000 */
.L_x_18222:
[----:B------:R-:W-:Y:S05]  /*4610*/  BSYNC B0 ;  /* 0x0000000000007941 */ /* 0x000fea0003800000 */
.L_x_18220:
[----:B------:R-:W-:-:S04]  /*4620*/  LOP3.LUT R3, R5, 0x80000000, RZ, 0xc0, !PT ;  /* 0x8000000005037812 */ /* 0x000fc800078ec0ff */
[----:B------:R-:W-:-:S04]  /*4630*/  SHF.R.U32.HI R3, RZ, 0x18, R3 ;  /* 0x00000018ff037819 */ /* 0x000fc80000011603 */
[----:B------:R-:W-:-:S05]  /*4640*/  LOP3.LUT R3, R0, R3, RZ, 0xfc, !PT ;  /* 0x0000000300037212 */ /* 0x000fca00078efcff */
[----:B------:R0:W-:Y:S01]  /*4650*/  STG.E.U8 desc[UR36][R8.64], R3 ;  /* 0x0000000308007986 */ /* 0x0001e2000c101124 */
[----:B------:R-:W-:Y:S05]  /*4660*/  BRA `(.L_x_18206) ;  /* 0x0000000400c47947 */ /* 0x000fea0003800000 */
.L_x_18216:
[----:B------:R-:W0:Y:S02]  /*4670*/  I2F.S8 R0, R3 ;  /* 0x0000000300007306 */ /* 0x000e240000001400 */
[----:B0-----:R-:W-:-:S05]  /*4680*/  F2FP.BF16.F32.PACK_AB R0, RZ, R0 ;  /* 0x00000000ff00723e */ /* 0x001fca00000010ff */
[----:B------:R0:W-:Y:S01]  /*4690*/  STG.E.U16 desc[UR36][R8.64], R0 ;  /* 0x0000000008007986 */ /* 0x0001e2000c101524 */
[----:B------:R-:W-:Y:S05]  /*46a0*/  BRA `(.L_x_18206) ;  /* 0x0000000400b47947 */ /* 0x000fea0003800000 */
.L_x_18213:
        /* <DEDUP_REMOVED lines=12> */
.L_x_18225:
        /* <DEDUP_REMOVED lines=17> */
.L_x_18228:
[----:B------:R-:W-:-:S04]  /*4880*/  LOP3.LUT R3, R3, 0x80000000, RZ, 0xc0, !PT ;  /* 0x8000000003037812 */ /* 0x000fc800078ec0ff */
[----:B------:R-:W-:-:S04]  /*4890*/  SHF.R.U32.HI R3, RZ, 0x18, R3 ;  /* 0x00000018ff037819 */ /* 0x000fc80000011603 */
[----:B------:R-:W-:-:S04]  /*48a0*/  LOP3.LUT R0, R0, R3, RZ, 0xfc, !PT ;  /* 0x0000000300007212 */ /* 0x000fc800078efcff */
[----:B------:R-:W-:-:S07]  /*48b0*/  PRMT R4, R0, 0x7610, R4 ;  /* 0x0000761000047816 */ /* 0x000fce0000000004 */
.L_x_18227:
[----:B------:R-:W-:Y:S05]  /*48c0*/  BSYNC B0 ;  /* 0x0000000000007941 */ /* 0x000fea0003800000 */
.L_x_18226:
[----:B------:R3:W-:Y:S01]  /*48d0*/  STG.E.U8 desc[UR36][R8.64], R4 ;  /* 0x0000000408007986 */ /* 0x0007e2000c101124 */
[----:B------:R-:W-:Y:S05]  /*48e0*/  BRA `(.L_x_18206) ;  /* 0x0000000400247947 */ /* 0x000fea0003800000 */
.L_x_18224:
        /* <DEDUP_REMOVED lines=17> */
.L_x_18231:
[----:B------:R-:W-:-:S04]  /*4a00*/  LOP3.LUT R3, R3, 0x80000000, RZ, 0xc0, !PT ;  /* 0x8000000003037812 */ /* 0x000fc800078ec0ff */
[----:B------:R-:W-:-:S04]  /*4a10*/  SHF.R.U32.HI R3, RZ, 0x18, R3 ;  /* 0x00000018ff037819 */ /* 0x000fc80000011603 */
[----:B------:R-:W-:-:S04]  /*4a20*/  LOP3.LUT R0, R0, R3, RZ, 0xfc, !PT ;  /* 0x0000000300007212 */ /* 0x000fc800078efcff */
[----:B------:R-:W-:-:S07]  /*4a30*/  PRMT R4, R0, 0x7610, R4 ;  /* 0x0000761000047816 */ /* 0x000fce0000000004 */
.L_x_18230:
[----:B------:R-:W-:Y:S05]  /*4a40*/  BSYNC B0 ;  /* 0x0000000000007941 */ /* 0x000fea0003800000 */
.L_x_18229:
[----:B------:R0:W-:Y:S01]  /*4a50*/  STG.E.U8 desc[UR36][R8.64], R4 ;  /* 0x0000000408007986 */ /* 0x0001e2000c101124 */
[----:B------:R-:W-:Y:S05]  /*4a60*/  BRA `(.L_x_18206) ;  /* 0x0000000000c47947 */ /* 0x000fea0003800000 */
.L_x_18223:
        /* <DEDUP_REMOVED lines=23> */
.L_x_18205:
        /* <DEDUP_REMOVED lines=16> */
.L_x_18234:
[----:B------:R-:W-:Y:S05]  /*4ce0*/  BRA `(.L_x_18206) ;  /* 0x0000000000247947 */ /* 0x000fea0003800000 */
.L_x_18233:
[----:B------:R-:W-:-:S04]  /*4cf0*/  LOP3.LUT R3, R3, 0xffff, RZ, 0xc0, !PT ;  /* 0x0000ffff03037812 */ /* 0x000fc800078ec0ff */
[----:B------:R-:W-:-:S05]  /*4d00*/  PRMT R3, R3, 0x8880, RZ ;  /* 0x0000888003037816 */ /* 0x000fca00000000ff */
[----:B------:R-:W-:-:S05]  /*4d10*/  IMAD.MOV.U32 R4, RZ, RZ, R3 ;  /* 0x000000ffff047224 */ /* 0x000fca00078e0003 */
[----:B------:R-:W-:-:S05]  /*4d20*/  SHF.R.S32.HI R5, RZ, 0x1f, R4 ;  /* 0x0000001fff057819 */ /* 0x000fca0000011404 */
[----:B------:R2:W-:Y:S01]  /*4d30*/  STG.E.64 desc[UR36][R8.64], R4 ;  /* 0x0000000408007986 */ /* 0x0005e2000c101b24 */
[----:B------:R-:W-:Y:S05]  /*4d40*/  BRA `(.L_x_18206) ;  /* 0x00000000000c7947 */ /* 0x000fea0003800000 */
.L_x_18232:
[----:B------:R-:W-:-:S04]  /*4d50*/  LOP3.LUT R3, R3, 0xffff, RZ, 0xc0, !PT ;  /* 0x0000ffff03037812 */ /* 0x000fc800078ec0ff */
[----:B------:R-:W-:-:S05]  /*4d60*/  PRMT R3, R3, 0x8880, RZ ;  /* 0x0000888003037816 */ /* 0x000fca00000000ff */
[----:B------:R0:W-:Y:S02]  /*4d70*/  STG.E desc[UR36][R8.64], R3 ;  /* 0x0000000308007986 */ /* 0x0001e4000c101924 */
.L_x_18206:
[----:B------:R-:W-:-:S07]  /*4d80*/  VIADD R19, R19, 0x80 ;  /* 0x0000008013137836 */ /* 0x000fce0000000000 */
.L_x_18200:
[----:B------:R-:W-:Y:S05]  /*4d90*/  BSYNC B6 ;  /* 0x0000000000067941 */ /* 0x000fea0003800000 */
.L_x_18199:
        /* <DEDUP_REMOVED lines=23> */
.L_x_18240:
[----:B------:R0:W-:Y:S01]  /*4f10*/  STG.E.U8 desc[UR36][R8.64], R2 ;  /* 0x0000000208007986 */ /* 0x0001e2000c101124 */
[----:B------:R-:W-:Y:S05]  /*4f20*/  BRA `(.L_x_18242) ;  /* 0x0000000c00907947 */ /* 0x000fea0003800000 */
.L_x_18239:
[----:B------:R-:W-:-:S13]  /*4f30*/  ISETP.NE.AND P0, PT, R0, 0x2, PT ;  /* 0x000000020000780c */ /* 0x000fda0003f05270 */
[----:B------:R-:W-:Y:S05]  /*4f40*/  @!P0 BRA `(.L_x_18243) ;  /* 0x0000000000348947 */ /* 0x000fea0003800000 */
[----:B------:R-:W-:-:S13]  /*4f50*/  ISETP.NE.AND P0, PT, R0, 0x3, PT ;  /* 0x000000030000780c */ /* 0x000fda0003f05270 */
[----:B------:R-:W-:Y:S05]  /*4f60*/  @!P0 BRA `(.L_x_18244) ;  /* 0x00000000001c8947 */ /* 0x000fea0003800000 */
[----:B------:R-:W-:-:S13]  /*4f70*/  ISETP.NE.AND P0, PT, R0, 0x4, PT ;  /* 0x000000040000780c */ /* 0x000fda0003f05270 */
[----:B------:R-:W-:Y:S05]  /*4f80*/  @P0 BRA `(.L_x_18241) ;  /* 0x0000000c00140947 */ /* 0x000fea0003800000 */
[----:B------:R-:W-:-:S04]  /*4f90*/  LOP3.LUT R2, R2, 0xffff, RZ, 0xc0, !PT ;  /* 0x0000ffff02027812 */ /* 0x000fc800078ec0ff */
[----:B------:R-:W-:-:S04]  /*4fa0*/  PRMT R2, R2, 0x8880, RZ ;  /* 0x0000888002027816 */ /* 0x000fc800000000ff */
[----:B------:R-:W-:-:S05]  /*4fb0*/  SHF.R.S32.HI R3, RZ, 0x1f, R2 ;  /* 0x0000001fff037819 */ /* 0x000fca0000011402 */
[----:B------:R0:W-:Y:S01]  /*4fc0*/  STG.E.64 desc[UR36][R8.64], R2 ;  /* 0x0000000208007986 */ /* 0x0001e2000c101b24 */
[----:B------:R-:W-:Y:S05]  /*4fd0*/  BRA `(.L_x_18242) ;  /* 0x0000000c00647947 */ /* 0x000fea0003800000 */
.L_x_18244:
[----:B------:R-:W-:-:S04]  /*4fe0*/  LOP3.LUT R2, R2, 0xffff, RZ, 0xc0, !PT ;  /* 0x0000ffff02027812 */ /* 0x000fc800078ec0ff */
[----:B------:R-:W-:-:S05]  /*4ff0*/  PRMT R3, R2, 0x8880, RZ ;  /* 0x0000888002037816 */ /* 0x000fca00000000ff */
[----:B------:R0:W-:Y:S01]  /*5000*/  STG.E desc[UR36][R8.64], R3 ;  /* 0x0000000308007986 */ /* 0x0001e2000c101924 */
[----:B------:R-:W-:Y:S05]  /*5010*/  BRA `(.L_x_18242) ;  /* 0x0000000c00547947 */ /* 0x000fea0003800000 */
.L_x_18243:
[----:B------:R-:W-:-:S04]  /*5020*/  PRMT R3, R2, 0x8880, RZ ;  /* 0x0000888002037816 */ /* 0x000fc800000000ff */
[----:B------:R-:W-:-:S05]  /*5030*/  PRMT R3, R3, 0x7710, RZ ;  /* 0x0000771003037816 */ /* 0x000fca00000000ff */
[----:B------:R0:W-:Y:S01]  /*5040*/  STG.E.U16 desc[UR36][R8.64], R3 ;  /* 0x0000000308007986 */ /* 0x0001e2000c101524 */
[----:B------:R-:W-:Y:S05]  /*5050*/  BRA `(.L_x_18242) ;  /* 0x0000000c00447947 */ /* 0x000fea0003800000 */
.L_x_18238:
        /* <DEDUP_REMOVED lines=9> */
.L_x_18246:
[----:B------:R-:W0:Y:S02]  /*50f0*/  I2F.S8 R0, R2 ;  /* 0x0000000200007306 */ /* 0x000e240000001400 */
[----:B0-----:R-:W-:-:S05]  /*5100*/  F2FP.F16.F32.PACK_AB R0, RZ, R0 ;  /* 0x00000000ff00723e */ /* 0x001fca00000000ff */
[----:B------:R0:W-:Y:S01]  /*5110*/  STG.E.U16 desc[UR36][R8.64], R0 ;  /* 0x0000000008007986 */ /* 0x0001e2000c101524 */
[----:B------:R-:W-:Y:S05]  /*5120*/  BRA `(.L_x_18242) ;  /* 0x0000000c00107947 */ /* 0x000fea0003800000 */
.L_x_18245:
        /* <DEDUP_REMOVED lines=10> */
.L_x_18248:
[----:B------:R-:W0:Y:S02]  /*51d0*/  I2F.S8 R2, R2 ;  /* 0x0000000200027306 */ /* 0x000e240000001400 */
[----:B0-----:R-:W-:-:S04]  /*51e0*/  F2FP.F16.F32.PACK_AB R3, RZ, R2 ;  /* 0x00000002ff03723e */ /* 0x001fc800000000ff */
[----:B------:R-:W-:-:S05]  /*51f0*/  PRMT R3, R3, 0x5410, RZ ;  /* 0x0000541003037816 */ /* 0x000fca00000000ff */
[----:B------:R0:W-:Y:S01]  /*5200*/  STG.E desc[UR36][R8.64], R3 ;  /* 0x0000000308007986 */ /* 0x0001e2000c101924 */
[----:B------:R-:W-:Y:S05]  /*5210*/  BRA `(.L_x_18242) ;  /* 0x0000000800d47947 */ /* 0x000fea0003800000 */
.L_x_18247:
[----:B------:R-:W-:-:S04]  /*5220*/  PRMT R2, R2, 0x8880, RZ ;  /* 0x0000888002027816 */ /* 0x000fc800000000ff */
[----:B------:R-:W-:-:S06]  /*5230*/  PRMT R2, R2, 0x7710, RZ ;  /* 0x0000771002027816 */ /* 0x000fcc00000000ff */
[----:B------:R-:W0:Y:S02]  /*5240*/  I2F.F64.S16 R2, R2 ;  /* 0x0000000200027312 */ /* 0x000e240000101c00 */
[----:B0-----:R0:W-:Y:S01]  /*5250*/  STG.E.64 desc[UR36][R8.64], R2 ;  /* 0x0000000208007986 */ /* 0x0011e2000c101b24 */
[----:B------:R-:W-:Y:S05]  /*5260*/  BRA `(.L_x_18242) ;  /* 0x0000000800c07947 */ /* 0x000fea0003800000 */
.L_x_18237:
        /* <DEDUP_REMOVED lines=12> */
.L_x_18251:
[----:B------:R-:W-:Y:S02]  /*5330*/  PRMT R4, R2, 0x8880, RZ ;  /* 0x0000888002047816 */ /* 0x000fe400000000ff */
[----:B------:R-:W-:Y:S02]  /*5340*/  CS2R R6, SRZ ;  /* 0x0000000000067805 */ /* 0x000fe4000001ff00 */
[----:B------:R-:W-:-:S06]  /*5350*/  PRMT R4, R4, 0x7710, RZ ;  /* 0x0000771004047816 */ /* 0x000fcc00000000ff */
[----:B------:R-:W0:Y:S02]  /*5360*/  I2F.F64.S16 R4, R4 ;  /* 0x0000000400047312 */ /* 0x000e240000101c00 */
[----:B0-----:R0:W-:Y:S01]  /*5370*/  STG.E.128 desc[UR36][R8.64], R4 ;  /* 0x0000000408007986 */ /* 0x0011e2000c101d24 */
[----:B------:R-:W-:Y:S05]  /*5380*/  BRA `(.L_x_18242) ;  /* 0x0000000800787947 */ /* 0x000fea0003800000 */
.L_x_18250:
        /* <DEDUP_REMOVED lines=21> */
.L_x_18255:
[----:B------:R-:W-:Y:S05]  /*54e0*/  BSYNC B0 ;  /* 0x0000000000007941 */ /* 0x000fea0003800000 */
.L_x_18254:
[----:B------:R-:W-:-:S05]  /*54f0*/  LOP3.LUT R3, R0, R3, RZ, 0xfc, !PT ;  /* 0x0000000300037212 */ /* 0x000fca00078efcff */
[----:B------:R0:W-:Y:S01]  /*5500*/  STG.E.U8 desc[UR36][R8.64], R3 ;  /* 0x0000000308007986 */ /* 0x0001e2000c101124 */
[----:B------:R-:W-:Y:S05]  /*5510*/  BRA `(.L_x_18242) ;  /* 0x0000000800147947 */ /* 0x000fea0003800000 */
.L_x_18253:
        /* <DEDUP_REMOVED lines=13> */
.L_x_18257:
[----:B------:R-:W-:Y:S01]  /*55f0*/  IMAD.MOV.U32 R0, RZ, RZ, 0x7f ;  /* 0x0000007fff007424 */ /* 0x000fe200078e00ff */
[----:B------:R-:W-:-:S04]  /*5600*/  ISETP.GT.U32.AND P0, PT, R3, 0x7f800000, PT ;  /* 0x7f8000000300780c */ /* 0x000fc80003f04070 */
[----:B------:R-:W-:-:S09]  /*5610*/  SEL R0, R0, 0x7c, P0 ;  /* 0x0000007c00007807 */ /* 0x000fd20000000000 */
.L_x_18258:
[----:B------:R-:W-:Y:S05]  /*5620*/  BSYNC B0 ;  /* 0x0000000000007941 */ /* 0x000fea0003800000 */
.L_x_18256:
[----:B------:R-:W-:-:S04]  /*5630*/  LOP3.LUT R2, R5, 0x80000000, RZ, 0xc0, !PT ;  /* 0x8000000005027812 */ /* 0x000fc800078ec0ff */
[----:B------:R-:W-:-:S04]  /*5640*/  SHF.R.U32.HI R3, RZ, 0x18, R2 ;  /* 0x00000018ff037819 */ /* 0x000fc80000011602 */
[----:B------:R-:W-:-:S05]  /*5650*/  LOP3.LUT R3, R0, R3, RZ, 0xfc, !PT ;  /* 0x0000000300037212 */ /* 0x000fca00078efcff */
[----:B------:R0:W-:Y:S01]  /*5660*/  STG.E.U8 desc[UR36][R8.64], R3 ;  /* 0x0000000308007986 */ /* 0x0001e2000c101124 */
[----:B------:R-:W-:Y:S05]  /*5670*/  BRA `(.L_x_18242) ;  /* 0x0000000400bc7947 */ /* 0x000fea0003800000 */
.L_x_18252:
[----:B------:R-:W0:Y:S02]  /*5680*/  I2F.S8 R0, R2 ;  /* 0x0000000200007306 */ /* 0x000e240000001400 */
[----:B0-----:R-:W-:-:S05]  /*5690*/  F2FP.BF16.F32.PACK_AB R0, RZ, R0 ;  /* 0x00000000ff00723e */ /* 0x001fca00000010ff */
[----:B------:R0:W-:Y:S01]  /*56a0*/  STG.E.U16 desc[UR36][R8.64], R0 ;  /* 0x0000000008007986 */ /* 0x0001e2000c101524 */
[----:B------:R-:W-:Y:S05]  /*56b0*/  BRA `(.L_x_18242) ;  /* 0x0000000400ac7947 */ /* 0x000fea0003800000 */
.L_x_18249:
        /* <DEDUP_REMOVED lines=12> */
.L_x_18261:
        /* <DEDUP_REMOVED lines=17> */
.L_x_18264:
[----:B------:R-:W-:-:S04]  /*5890*/  LOP3.LUT R2, R5, 0x80000000, RZ, 0xc0, !PT ;  /* 0x8000000005027812 */ /* 0x000fc800078ec0ff */
[----:B------:R-:W-:-:S04]  /*58a0*/  SHF.R.U32.HI R3, RZ, 0x18, R2 ;  /* 0x00000018ff037819 */ /* 0x000fc80000011602 */
[----:B------:R-:W-:-:S04]  /*58b0*/  LOP3.LUT R0, R0, R3, RZ, 0xfc, !PT ;  /* 0x0000000300007212 */ /* 0x000fc800078efcff */
[----:B------:R-:W-:-:S07]  /*58c0*/  PRMT R4, R0, 0x7610, R4 ;  /* 0x0000761000047816 */ /* 0x000fce0000000004 */
.L_x_18263:
[----:B------:R-:W-:Y:S05]  /*58d0*/  BSYNC B0 ;  /* 0x0000000000007941 */ /* 0x000fea0003800000 */
.L_x_18262:
[----:B------:R3:W-:Y:S01]  /*58e0*/  STG.E.U8 desc[UR36][R8.64], R4 ;  /* 0x0000000408007986 */ /* 0x0007e2000c101124 */
[----:B------:R-:W-:Y:S05]  /*58f0*/  BRA `(.L_x_18242) ;  /* 0x00000004001c7947 */ /* 0x000fea0003800000 */
.L_x_18260:
        /* <DEDUP_REMOVED lines=17> */
.L_x_18267:
[----:B------:R-:W-:-:S04]  /*5a10*/  LOP3.LUT R2, R5, 0x80000000, RZ, 0xc0, !PT ;  /* 0x8000000005027812 */ /* 0x000fc800078ec0ff */
[----:B------:R-:W-:-:S04]  /*5a20*/  SHF.R.U32.HI R3, RZ, 0x18, R2 ;  /* 0x00000018ff037819 */ /* 0x000fc80000011602 */
[----:B------:R-:W-:-:S04]  /*5a30*/  LOP3.LUT R0, R0, R3, RZ, 0xfc, !PT ;  /* 0x0000000300007212 */ /* 0x000fc800078efcff */
[----:B------:R-:W-:-:S07]  /*5a40*/  PRMT R4, R0, 0x7610, R4 ;  /* 0x0000761000047816 */ /* 0x000fce0000000004 */
.L_x_18266:
[----:B------:R-:W-:Y:S05]  /*5a50*/  BSYNC B0 ;  /* 0x0000000000007941 */ /* 0x000fea0003800000 */
.L_x_18265:
[----:B------:R0:W-:Y:S01]  /*5a60*/  STG.E.U8 desc[UR36][R8.64], R4 ;  /* 0x0000000408007986 */ /* 0x0001e2000c101124 */
[----:B------:R-:W-:Y:S05]  /*5a70*/  BRA `(.L_x_18242) ;  /* 0x0000000000bc7947 */ /* 0x000fea0003800000 */
.L_x_18259:
        /* <DEDUP_REMOVED lines=22> */
.L_x_18241:
        /* <DEDUP_REMOVED lines=16> */
.L_x_18270:
[----:B------:R-:W-:Y:S05]  /*5ce0*/  BRA `(.L_x_18242) ;  /* 0x0000000000207947 */ /* 0x000fea0003800000 */
.L_x_18269:
[----:B------:R-:W-:-:S04]  /*5cf0*/  LOP3.LUT R2, R2, 0xffff, RZ, 0xc0, !PT ;  /* 0x0000ffff02027812 */ /* 0x000fc800078ec0ff */
[----:B------:R-:W-:-:S04]  /*5d00*/  PRMT R2, R2, 0x8880, RZ ;  /* 0x0000888002027816 */ /* 0x000fc800000000ff */
[----:B------:R-:W-:-:S05]  /*5d10*/  SHF.R.S32.HI R3, RZ, 0x1f, R2 ;  /* 0x0000001fff037819 */ /* 0x000fca0000011402 */
[----:B------:R1:W-:Y:S01]  /*5d20*/  STG.E.64 desc[UR36][R8.64], R2 ;  /* 0x0000000208007986 */ /* 0x0003e2000c101b24 */
[----:B------:R-:W-:Y:S05]  /*5d30*/  BRA `(.L_x_18242) ;  /* 0x00000000000c7947 */ /* 0x000fea0003800000 */
.L_x_18268:
[----:B------:R-:W-:-:S04]  /*5d40*/  LOP3.LUT R2, R2, 0xffff, RZ, 0xc0, !PT ;  /* 0x0000ffff02027812 */ /* 0x000fc800078ec0ff */
[----:B------:R-:W-:-:S05]  /*5d50*/  PRMT R3, R2, 0x8880, RZ ;  /* 0x0000888002037816 */ /* 0x000fca00000000ff */
[----:B------:R0:W-:Y:S02]  /*5d60*/  STG.E desc[UR36][R8.64], R3 ;  /* 0x0000000308007986 */ /* 0x0001e4000c101924 */
.L_x_18242:
        /* <DEDUP_REMOVED lines=23> */
.L_x_18274:
[----:B------:R0:W-:Y:S01]  /*5ee0*/  STG.E.U8 desc[UR36][R2.64], R16 ;  /* 0x0000001002007986 */ /* 0x0001e2000c101124 */
[----:B------:R-:W-:Y:S05]  /*5ef0*/  BRA `(.L_x_18276) ;  /* 0x0000000c00987947 */ /* 0x000fea0003800000 */
.L_x_18273:
        /* <DEDUP_REMOVED lines=12> */
.L_x_18278:
[----:B------:R-:W-:-:S04]  /*5fc0*/  LOP3.LUT R16, R16, 0xffff, RZ, 0xc0, !PT ;  /* 0x0000ffff10107812 */ /* 0x000fc800078ec0ff */
[----:B------:R-:W-:-:S05]  /*5fd0*/  PRMT R5, R16, 0x8880, RZ ;  /* 0x0000888010057816 */ /* 0x000fca00000000ff */
[----:B------:R0:W-:Y:S01]  /*5fe0*/  STG.E desc[UR36][R2.64], R5 ;  /* 0x0000000502007986 */ /* 0x0001e2000c101924 */
[----:B------:R-:W-:Y:S05]  /*5ff0*/  BRA `(.L_x_18276) ;  /* 0x0000000c00587947 */ /* 0x000fea0003800000 */
.L_x_18277:
[----:B------:R-:W-:-:S04]  /*6000*/  PRMT R5, R16, 0x8880, RZ ;  /* 0x0000888010057816 */ /* 0x000fc800000000ff */
[----:B------:R-:W-:-:S05]  /*6010*/  PRMT R5, R5, 0x7710, RZ ;  /* 0x0000771005057816 */ /* 0x000fca00000000ff */
[----:B------:R0:W-:Y:S01]  /*6020*/  STG.E.U16 desc[UR36][R2.64], R5 ;  /* 0x0000000502007986 */ /* 0x0001e2000c101524 */
[----:B------:R-:W-:Y:S05]  /*6030*/  BRA `(.L_x_18276) ;  /* 0x0000000c00487947 */ /* 0x000fea0003800000 */
.L_x_18272:
        /* <DEDUP_REMOVED lines=9> */
.L_x_18280:
[----:B------:R-:W0:Y:S02]  /*60d0*/  I2F.S8 R0, R16 ;  /* 0x0000001000007306 */ /* 0x000e240000001400 */
[----:B0-----:R-:W-:-:S05]  /*60e0*/  F2FP.F16.F32.PACK_AB R0, RZ, R0 ;  /* 0x00000000ff00723e */ /* 0x001fca00000000ff */
[----:B------:R0:W-:Y:S01]  /*60f0*/  STG.E.U16 desc[UR36][R2.64], R0 ;  /* 0x0000000002007986 */ /* 0x0001e2000c101524 */
[----:B------:R-:W-:Y:S05]  /*6100*/  BRA `(.L_x_18276) ;  /* 0x0000000c00147947 */ /* 0x000fea0003800000 */
.L_x_18279:
        /* <DEDUP_REMOVED lines=10> */
.L_x_18282:
[----:B------:R-:W0:Y:S02]  /*61b0*/  I2F.S8 R16, R16 ;  /* 0x0000001000107306 */ /* 0x000e240000001400 */
[----:B0-----:R-:W-:-:S04]  /*61c0*/  F2FP.F16.F32.PACK_AB R5, RZ, R16 ;  /* 0x00000010ff05723e */ /* 0x001fc800000000ff */
[----:B------:R-:W-:-:S05]  /*61d0*/  PRMT R5, R5, 0x5410, RZ ;  /* 0x0000541005057816 */ /* 0x000fca00000000ff */
[----:B------:R0:W-:Y:S01]  /*61e0*/  STG.E desc[UR36][R2.64], R5 ;  /* 0x0000000502007986 */ /* 0x0001e2000c101924 */
[----:B------:R-:W-:Y:S05]  /*61f0*/  BRA `(.L_x_18276) ;  /* 0x0000000800d87947 */ /* 0x000fea0003800000 */
.L_x_18281:
[----:B------:R-:W-:-:S04]  /*6200*/  PRMT R4, R16, 0x8880, RZ ;  /* 0x0000888010047816 */ /* 0x000fc800000000ff */
[----:B------:R-:W-:-:S06]  /*6210*/  PRMT R4, R4, 0x7710, RZ ;  /* 0x0000771004047816 */ /* 0x000fcc00000000ff */
[----:B------:R-:W0:Y:S02]  /*6220*/  I2F.F64.S16 R4, R4 ;  /* 0x0000000400047312 */ /* 0x000e240000101c00 */
[----:B0-----:R0:W-:Y:S01]  /*6230*/  STG.E.64 desc[UR36][R2.64], R4 ;  /* 0x0000000402007986 */ /* 0x0011e2000c101b24 */
[----:B------:R-:W-:Y:S05]  /*6240*/  BRA `(.L_x_18276) ;  /* 0x0000000800c47947 */ /* 0x000fea0003800000 */
.L_x_18271:
        /* <DEDUP_REMOVED lines=12> */
.L_x_18285:
[----:B------:R-:W-:Y:S02]  /*6310*/  PRMT R4, R16, 0x8880, RZ ;  /* 0x0000888010047816 */ /* 0x000fe400000000ff */
[----:B------:R-:W-:Y:S02]  /*6320*/  CS2R R6, SRZ ;  /* 0x0000000000067805 */ /* 0x000fe4000001ff00 */
[----:B------:R-:W-:-:S06]  /*6330*/  PRMT R4, R4, 0x7710, RZ ;  /* 0x0000771004047816 */ /* 0x000fcc00000000ff */
[----:B------:R-:W0:Y:S02]  /*6340*/  I2F.F64.S16 R4, R4 ;  /* 0x0000000400047312 */ /* 0x000e240000101c00 */
[----:B0-----:R0:W-:Y:S01]  /*6350*/  STG.E.128 desc[UR36][R2.64], R4 ;  /* 0x0000000402007986 */ /* 0x0011e2000c101d24 */
[----:B------:R-:W-:Y:S05]  /*6360*/  BRA `(.L_x_18276) ;  /* 0x00000008007c7947 */ /* 0x000fea0003800000 */
.L_x_18284:
        /* <DEDUP_REMOVED lines=21> */
.L_x_18289:
[----:B------:R-:W-:Y:S05]  /*64c0*/  BSYNC B0 ;  /* 0x0000000000007941 */ /* 0x000fea0003800000 */
.L_x_18288:
[----:B------:R-:W-:-:S05]  /*64d0*/  LOP3.LUT R5, R0, R5, RZ, 0xfc, !PT ;  /* 0x0000000500057212 */ /* 0x000fca00078efcff */
[----:B------:R0:W-:Y:S01]  /*64e0*/  STG.E.U8 desc[UR36][R2.64], R5 ;  /* 0x0000000502007986 */ /* 0x0001e2000c101124 */
[----:B------:R-:W-:Y:S05]  /*64f0*/  BRA `(.L_x_18276) ;  /* 0x0000000800187947 */ /* 0x000fea0003800000 */
.L_x_18287:
        /* <DEDUP_REMOVED lines=13> */
.L_x_18291:
[----:B------:R-:W-:Y:S01]  /*65d0*/  IMAD.MOV.U32 R0, RZ, RZ, 0x7f ;  /* 0x0000007fff007424 */ /* 0x000fe200078e00ff */
[----:B------:R-:W-:-:S04]  /*65e0*/  ISETP.GT.U32.AND P0, PT, R4, 0x7f800000, PT ;  /* 0x7f8000000400780c */ /* 0x000fc80003f04070 */
[----:B------:R-:W-:-:S09]  /*65f0*/  SEL R0, R0, 0x7c, P0 ;  /* 0x0000007c00007807 */ /* 0x000fd20000000000 */
.L_x_18292:
[----:B------:R-:W-:Y:S05]  /*6600*/  BSYNC B0 ;  /* 0x0000000000007941 */ /* 0x000fea0003800000 */
.L_x_18290:
[----:B------:R-:W-:-:S04]  /*6610*/  LOP3.LUT R4, R5, 0x80000000, RZ, 0xc0, !PT ;  /* 0x8000000005047812 */ /* 0x000fc800078ec0ff */
[----:B------:R-:W-:-:S04]  /*6620*/  SHF.R.U32.HI R5, RZ, 0x18, R4 ;  /* 0x00000018ff057819 */ /* 0x000fc80000011604 */
[----:B------:R-:W-:-:S05]  /*6630*/  LOP3.LUT R5, R0, R5, RZ, 0xfc, !PT ;  /* 0x0000000500057212 */ /* 0x000fca00078efcff */
[----:B------:R0:W-:Y:S01]  /*6640*/  STG.E.U8 desc[UR36][R2.64], R5 ;  /* 0x0000000502007986 */ /* 0x0001e2000c101124 */
[----:B------:R-:W-:Y:S05]  /*6650*/  BRA `(.L_x_18276) ;  /* 0x0000000400c07947 */ /* 0x000fea0003800000 */
.L_x_18286:
[----:B------:R-:W0:Y:S02]  /*6660*/  I2F.S8 R0, R16 ;  /* 0x0000001000007306 */ /* 0x000e240000001400 */
[----:B0-----:R-:W-:-:S05]  /*6670*/  F2FP.BF16.F32.PACK_AB R0, RZ, R0 ;  /* 0x00000000ff00723e */ /* 0x001fca00000010ff */
[----:B------:R0:W-:Y:S01]  /*6680*/  STG.E.U16 desc[UR36][R2.64], R0 ;  /* 0x0000000002007986 */ /* 0x0001e2000c101524 */
[----:B------:R-:W-:Y:S05]  /*6690*/  BRA `(.L_x_18276) ;  /* 0x0000000400b07947 */ /* 0x000fea0003800000 */
.L_x_18283:
        /* <DEDUP_REMOVED lines=12> */
.L_x_18295:
        /* <DEDUP_REMOVED lines=17> */
.L_x_18298:
[----:B------:R-:W-:-:S04]  /*6870*/  LOP3.LUT R0, R7, 0x80000000, RZ, 0xc0, !PT ;  /* 0x8000000007007812 */ /* 0x000fc800078ec0ff */
[----:B------:R-:W-:-:S04]  /*6880*/  SHF.R.U32.HI R5, RZ, 0x18, R0 ;  /* 0x00000018ff057819 */ /* 0x000fc80000011600 */
[----:B------:R-:W-:-:S04]  /*6890*/  LOP3.LUT R4, R4, R5, RZ, 0xfc, !PT ;  /* 0x0000000504047212 */ /* 0x000fc800078efcff */
[----:B------:R-:W-:-:S07]  /*68a0*/  PRMT R0, R4, 0x7610, R0 ;  /* 0x0000761004007816 */ /* 0x000fce0000000000 */
.L_x_18297:
[----:B------:R-:W-:Y:S05]  /*68b0*/  BSYNC B0 ;  /* 0x0000000000007941 */ /* 0x000fea0003800000 */
.L_x_18296:
[----:B------:R3:W-:Y:S01]  /*68c0*/  STG.E.U8 desc[UR36][R2.64], R0 ;  /* 0x0000000002007986 */ /* 0x0007e2000c101124 */
[----:B------:R-:W-:Y:S05]  /*68d0*/  BRA `(.L_x_18276) ;  /* 0x0000000400207947 */ /* 0x000fea0003800000 */
.L_x_18294:
        /* <DEDUP_REMOVED lines=17> */
.L_x_18301:
[----:B------:R-:W-:-:S04]  /*69f0*/  LOP3.LUT R0, R7, 0x80000000, RZ, 0xc0, !PT ;  /* 0x8000000007007812 */ /* 0x000fc800078ec0ff */
[----:B------:R-:W-:-:S04]  /*6a00*/  SHF.R.U32.HI R5, RZ, 0x18, R0 ;  /* 0x00000018ff057819 */ /* 0x000fc80000011600 */
[----:B------:R-:W-:-:S04]  /*6a10*/  LOP3.LUT R4, R4, R5, RZ, 0xfc, !PT ;  /* 0x0000000504047212 */ /* 0x000fc800078efcff */
[----:B------:R-:W-:-:S07]  /*6a20*/  PRMT R0, R4, 0x7610, R0 ;  /* 0x0000761004007816 */ /* 0x000fce0000000000 */
.L_x_18300:
[----:B------:R-:W-:Y:S05]  /*6a30*/  BSYNC B0 ;  /* 0x0000000000007941 */ /* 0x000fea0003800000 */
.L_x_18299:
[----:B------:R0:W-:Y:S01]  /*6a40*/  STG.E.U8 desc[UR36][R2.64], R0 ;  /* 0x0000000002007986 */ /* 0x0001e2000c101124 */
[----:B------:R-:W-:Y:S05]  /*6a50*/  BRA `(.L_x_18276) ;  /* 0x0000000000c07947 */ /* 0x000fea0003800000 */
.L_x_18293:
        /* <DEDUP_REMOVED lines=22> */
.L_x_18275:
        /* <DEDUP_REMOVED lines=16> */
.L_x_18304:
[----:B------:R-:W-:Y:S05]  /*6cc0*/  BRA `(.L_x_18276) ;  /* 0x0000000000247947 */ /* 0x000fea0003800000 */
.L_x_18303:
[----:B------:R-:W-:-:S04]  /*6cd0*/  LOP3.LUT R16, R16, 0xffff, RZ, 0xc0, !PT ;  /* 0x0000ffff10107812 */ /* 0x000fc800078ec0ff */
[----:B------:R-:W-:-:S05]  /*6ce0*/  PRMT R16, R16, 0x8880, RZ ;  /* 0x0000888010107816 */ /* 0x000fca00000000ff */
[----:B------:R-:W-:-:S05]  /*6cf0*/  IMAD.MOV.U32 R4, RZ, RZ, R16 ;  /* 0x000000ffff047224 */ /* 0x000fca00078e0010 */
[----:B------:R-:W-:-:S05]  /*6d00*/  SHF.R.S32.HI R5, RZ, 0x1f, R4 ;  /* 0x0000001fff057819 */ /* 0x000fca0000011404 */
[----:B------:R2:W-:Y:S01]  /*6d10*/  STG.E.64 desc[UR36][R2.64], R4 ;  /* 0x0000000402007986 */ /* 0x0005e2000c101b24 */
[----:B------:R-:W-:Y:S05]  /*6d20*/  BRA `(.L_x_18276) ;  /* 0x00000000000c7947 */ /* 0x000fea0003800000 */
.L_x_18302:
[----:B------:R-:W-:-:S04]  /*6d30*/  LOP3.LUT R16, R16, 0xffff, RZ, 0xc0, !PT ;  /* 0x0000ffff10107812 */ /* 0x000fc800078ec0ff */
[----:B------:R-:W-:-:S05]  /*6d40*/  PRMT R5, R16, 0x8880, RZ ;  /* 0x0000888010057816 */ /* 0x000fca00000000ff */
[----:B------:R0:W-:Y:S02]  /*6d50*/  STG.E desc[UR36][R2.64], R5 ;  /* 0x0000000502007986 */ /* 0x0001e4000c101924 */
.L_x_18276:
[----:B------:R-:W-:-:S07]  /*6d60*/  VIADD R19, R19, 0x80 ;  /* 0x0000008013137836 */ /* 0x000fce0000000000 */
.L_x_18236:
[----:B------:R-:W-:Y:S05]  /*6d70*/  BSYNC B6 ;  /* 0x0000000000067941 */ /* 0x000fea0003800000 */
.L_x_18235:
        /* <DEDUP_REMOVED lines=21> */
.L_x_18308:
[----:B------:R-:W-:Y:S01]  /*6ed0*/  STG.E.U8 desc[UR36][R2.64], R17 ;  /* 0x0000001102007986 */ /* 0x000fe2000c101124 */
[----:B------:R-:W-:Y:S05]  /*6ee0*/  EXIT ;  /* 0x000000000000794d */ /* 0x000fea0003800000 */
.L_x_18307:
        /* <DEDUP_REMOVED lines=12> */
.L_x_18311:
[----:B------:R-:W-:-:S04]  /*6fb0*/  LOP3.LUT R17, R17, 0xffff, RZ, 0xc0, !PT ;  /* 0x0000ffff11117812 */ /* 0x000fc800078ec0ff */
[----:B------:R-:W-:-:S05]  /*6fc0*/  PRMT R5, R17, 0x8880, RZ ;  /* 0x0000888011057816 */ /* 0x000fca00000000ff */
[----:B------:R-:W-:Y:S01]  /*6fd0*/  STG.E desc[UR36][R2.64], R5 ;  /* 0x0000000502007986 */ /* 0x000fe2000c101924 */
[----:B------:R-:W-:Y:S05]  /*6fe0*/  EXIT ;  /* 0x000000000000794d */ /* 0x000fea0003800000 */
.L_x_18310:
[----:B------:R-:W-:-:S04]  /*6ff0*/  PRMT R5, R17, 0x8880, RZ ;  /* 0x0000888011057816 */ /* 0x000fc800000000ff */
[----:B------:R-:W-:-:S05]  /*7000*/  PRMT R5, R5, 0x7710, RZ ;  /* 0x0000771005057816 */ /* 0x000fca00000000ff */
[----:B------:R-:W-:Y:S01]  /*7010*/  STG.E.U16 desc[UR36][R2.64], R5 ;  /* 0x0000000502007986 */ /* 0x000fe2000c101524 */
[----:B------:R-:W-:Y:S05]  /*7020*/  EXIT ;  /* 0x000000000000794d */ /* 0x000fea0003800000 */
.L_x_18306:
        /* <DEDUP_REMOVED lines=9> */
.L_x_18313:
[----:B------:R-:W0:Y:S02]  /*70c0*/  I2F.S8 R0, R17 ;  /* 0x0000001100007306 */ /* 0x000e240000001400 */
[----:B0-----:R-:W-:-:S05]  /*70d0*/  F2FP.F16.F32.PACK_AB R0, RZ, R0 ;  /* 0x00000000ff00723e */ /* 0x001fca00000000ff */
[----:B------:R-:W-:Y:S01]  /*70e0*/  STG.E.U16 desc[UR36][R2.64], R0 ;  /* 0x0000000002007986 */ /* 0x000fe2000c101524 */
[----:B------:R-:W-:Y:S05]  /*70f0*/  EXIT ;  /* 0x000000000000794d */ /* 0x000fea0003800000 */
.L_x_18312:
        /* <DEDUP_REMOVED lines=10> */
.L_x_18315:
[----:B------:R-:W0:Y:S02]  /*71a0*/  I2F.S8 R17, R17 ;  /* 0x0000001100117306 */ /* 0x000e240000001400 */
[----:B0-----:R-:W-:-:S04]  /*71b0*/  F2FP.F16.F32.PACK_AB R5, RZ, R17 ;  /* 0x00000011ff05723e */ /* 0x001fc800000000ff */
[----:B------:R-:W-:-:S05]  /*71c0*/  PRMT R5, R5, 0x5410, RZ ;  /* 0x0000541005057816 */ /* 0x000fca00000000ff */
[----:B------:R-:W-:Y:S01]  /*71d0*/  STG.E desc[UR36][R2.64], R5 ;  /* 0x0000000502007986 */ /* 0x000fe2000c101924 */
[----:B------:R-:W-:Y:S05]  /*71e0*/  EXIT ;  /* 0x000000000000794d */ /* 0x000fea0003800000 */
.L_x_18314:
[----:B------:R-:W-:-:S04]  /*71f0*/  PRMT R4, R17, 0x8880, RZ ;  /* 0x0000888011047816 */ /* 0x000fc800000000ff */
[----:B------:R-:W-:-:S06]  /*7200*/  PRMT R4, R4, 0x7710, RZ ;  /* 0x0000771004047816 */ /* 0x000fcc00000000ff */
[----:B------:R-:W0:Y:S02]  /*7210*/  I2F.F64.S16 R4, R4 ;  /* 0x0000000400047312 */ /* 0x000e240000101c00 */
[----:B0-----:R-:W-:Y:S01]  /*7220*/  STG.E.64 desc[UR36][R2.64], R4 ;  /* 0x0000000402007986 */ /* 0x001fe2000c101b24 */
[----:B------:R-:W-:Y:S05]  /*7230*/  EXIT ;  /* 0x000000000000794d */ /* 0x000fea0003800000 */
.L_x_18305:
        /* <DEDUP_REMOVED lines=12> */
.L_x_18318:
[----:B------:R-:W-:Y:S02]  /*7300*/  PRMT R4, R17, 0x8880, RZ ;  /* 0x0000888011047816 */ /* 0x000fe400000000ff */
[----:B------:R-:W-:Y:S02]  /*7310*/  CS2R R6, SRZ ;  /* 0x0000000000067805 */ /* 0x000fe4000001ff00 */
[----:B------:R-:W-:-:S06]  /*7320*/  PRMT R4, R4, 0x7710, RZ ;  /* 0x0000771004047816 */ /* 0x000fcc00000000ff */
[----:B------:R-:W0:Y:S02]  /*7330*/  I2F.F64.S16 R4, R4 ;  /* 0x0000000400047312 */ /* 0x000e240000101c00 */
[----:B0-----:R-:W-:Y:S01]  /*7340*/  STG.E.128 desc[UR36][R2.64], R4 ;  /* 0x0000000402007986 */ /* 0x001fe2000c101d24 */
[----:B------:R-:W-:Y:S05]  /*7350*/  EXIT ;  /* 0x000000000000794d */ /* 0x000fea0003800000 */
.L_x_18317:
        /* <DEDUP_REMOVED lines=21> */
.L_x_18322:
[----:B------:R-:W-:Y:S05]  /*74b0*/  BSYNC B0 ;  /* 0x0000000000007941 */ /* 0x000fea0003800000 */
.L_x_18321:
[----:B------:R-:W-:-:S05]  /*74c0*/  LOP3.LUT R5, R0, R5, RZ, 0xfc, !PT ;  /* 0x0000000500057212 */ /* 0x000fca00078efcff */
[----:B------:R-:W-:Y:S01]  /*74d0*/  STG.E.U8 desc[UR36][R2.64], R5 ;  /* 0x0000000502007986 */ /* 0x000fe2000c101124 */
[----:B------:R-:W-:Y:S05]  /*74e0*/  EXIT ;  /* 0x000000000000794d */ /* 0x000fea0003800000 */
.L_x_18320:
        /* <DEDUP_REMOVED lines=13> */
.L_x_18324:
[----:B------:R-:W-:Y:S01]  /*75c0*/  IMAD.MOV.U32 R0, RZ, RZ, 0x7f ;  /* 0x0000007fff007424 */ /* 0x000fe200078e00ff */
[----:B------:R-:W-:-:S04]  /*75d0*/  ISETP.GT.U32.AND P0, PT, R4, 0x7f800000, PT ;  /* 0x7f8000000400780c */ /* 0x000fc80003f04070 */
[----:B------:R-:W-:-:S09]  /*75e0*/  SEL R0, R0, 0x7c, P0 ;  /* 0x0000007c00007807 */ /* 0x000fd20000000000 */
.L_x_18325:
[----:B------:R-:W-:Y:S05]  /*75f0*/  BSYNC B0 ;  /* 0x0000000000007941 */ /* 0x000fea0003800000 */
.L_x_18323:
[----:B------:R-:W-:-:S04]  /*7600*/  LOP3.LUT R4, R17, 0x80000000, RZ, 0xc0, !PT ;  /* 0x8000000011047812 */ /* 0x000fc800078ec0ff */
[----:B------:R-:W-:-:S04]  /*7610*/  SHF.R.U32.HI R5, RZ, 0x18, R4 ;  /* 0x00000018ff057819 */ /* 0x000fc80000011604 */
[----:B------:R-:W-:-:S05]  /*7620*/  LOP3.LUT R5, R0, R5, RZ, 0xfc, !PT ;  /* 0x0000000500057212 */ /* 0x000fca00078efcff */
[----:B------:R-:W-:Y:S01]  /*7630*/  STG.E.U8 desc[UR36][R2.64], R5 ;  /* 0x0000000502007986 */ /* 0x000fe2000c101124 */
[----:B------:R-:W-:Y:S05]  /*7640*/  EXIT ;  /* 0x000000000000794d */ /* 0x000fea0003800000 */
.L_x_18319:
[----:B------:R-:W0:Y:S02]  /*7650*/  I2F.S8 R0, R17 ;  /* 0x0000001100007306 */ /* 0x000e240000001400 */
[----:B0-----:R-:W-:-:S05]  /*7660*/  F2FP.BF16.F32.PACK_AB R0, RZ, R0 ;  /* 0x00000000ff00723e */ /* 0x001fca00000010ff */
[----:B------:R-:W-:Y:S01]  /*7670*/  STG.E.U16 desc[UR36][R2.64], R0 ;  /* 0x0000000002007986 */ /* 0x000fe2000c101524 */
[----:B------:R-:W-:Y:S05]  /*7680*/  EXIT ;  /* 0x000000000000794d */ /* 0x000fea0003800000 */
.L_x_18316:
        /* <DEDUP_REMOVED lines=12> */
.L_x_18328:
        /* <DEDUP_REMOVED lines=17> */
.L_x_18331:
[----:B------:R-:W-:-:S04]  /*7860*/  LOP3.LUT R0, R17, 0x80000000, RZ, 0xc0, !PT ;  /* 0x8000000011007812 */ /* 0x000fc800078ec0ff */
[----:B------:R-:W-:-:S04]  /*7870*/  SHF.R.U32.HI R5, RZ, 0x18, R0 ;  /* 0x00000018ff057819 */ /* 0x000fc80000011600 */
[----:B------:R-:W-:-:S04]  /*7880*/  LOP3.LUT R4, R4, R5, RZ, 0xfc, !PT ;  /* 0x0000000504047212 */ /* 0x000fc800078efcff */
[----:B------:R-:W-:-:S07]  /*7890*/  PRMT R0, R4, 0x7610, R0 ;  /* 0x0000761004007816 */ /* 0x000fce0000000000 */
.L_x_18330:
[----:B------:R-:W-:Y:S05]  /*78a0*/  BSYNC B0 ;  /* 0x0000000000007941 */ /* 0x000fea0003800000 */
.L_x_18329:
[----:B------:R-:W-:Y:S01]  /*78b0*/  STG.E.U8 desc[UR36][R2.64], R0 ;  /* 0x0000000002007986 */ /* 0x000fe2000c101124 */
[----:B------:R-:W-:Y:S05]  /*78c0*/  EXIT ;  /* 0x000000000000794d */ /* 0x000fea0003800000 */
.L_x_18327:
        /* <DEDUP_REMOVED lines=17> */
.L_x_18334:
[----:B------:R-:W-:-:S04]  /*79e0*/  LOP3.LUT R0, R17, 0x80000000, RZ, 0xc0, !PT ;  /* 0x8000000011007812 */ /* 0x000fc800078ec0ff */
[----:B------:R-:W-:-:S04]  /*79f0*/  SHF.R.U32.HI R5, RZ, 0x18, R0 ;  /* 0x00000018ff057819 */ /* 0x000fc80000011600 */
[----:B------:R-:W-:-:S04]  /*7a00*/  LOP3.LUT R4, R4, R5, RZ, 0xfc, !PT ;  /* 0x0000000504047212 */ /* 0x000fc800078efcff */
[----:B------:R-:W-:-:S07]  /*7a10*/  PRMT R0, R4, 0x7610, R0 ;  /* 0x0000761004007816 */ /* 0x000fce0000000000 */
.L_x_18333:
[----:B------:R-:W-:Y:S05]  /*7a20*/  BSYNC B0 ;  /* 0x0000000000007941 */ /* 0x000fea0003800000 */
.L_x_18332:
[----:B------:R-:W-:Y:S01]  /*7a30*/  STG.E.U8 desc[UR36][R2.64], R0 ;  /* 0x0000000002007986 */ /* 0x000fe2000c101124 */
[----:B------:R-:W-:Y:S05]  /*7a40*/  EXIT ;  /* 0x000000000000794d */ /* 0x000fea0003800000 */
.L_x_18326:
        /* <DEDUP_REMOVED lines=22> */
.L_x_18309:
        /* <DEDUP_REMOVED lines=16> */
.L_x_18337:
[----:B------:R-:W-:Y:S05]  /*7cb0*/  EXIT ;  /* 0x000000000000794d */ /* 0x000fea0003800000 */
.L_x_18336:
[----:B------:R-:W-:-:S04]  /*7cc0*/  LOP3.LUT R17, R17, 0xffff, RZ, 0xc0, !PT ;  /* 0x0000ffff11117812 */ /* 0x000fc800078ec0ff */
[----:B------:R-:W-:-:S05]  /*7cd0*/  PRMT R17, R17, 0x8880, RZ ;  /* 0x0000888011117816 */ /* 0x000fca00000000ff */
[----:B------:R-:W-:-:S05]  /*7ce0*/  IMAD.MOV.U32 R4, RZ, RZ, R17 ;  /* 0x000000ffff047224 */ /* 0x000fca00078e0011 */
[----:B------:R-:W-:-:S05]  /*7cf0*/  SHF.R.S32.HI R5, RZ, 0x1f, R4 ;  /* 0x0000001fff057819 */ /* 0x000fca0000011404 */
[----:B------:R-:W-:Y:S01]  /*7d00*/  STG.E.64 desc[UR36][R2.64], R4 ;  /* 0x0000000402007986 */ /* 0x000fe2000c101b24 */
[----:B------:R-:W-:Y:S05]  /*7d10*/  EXIT ;  /* 0x000000000000794d */ /* 0x000fea0003800000 */
.L_x_18335:
[----:B------:R-:W-:-:S04]  /*7d20*/  LOP3.LUT R17, R17, 0xffff, RZ, 0xc0, !PT ;  /* 0x0000ffff11117812 */ /* 0x000fc800078ec0ff */
[----:B------:R-:W-:-:S05]  /*7d30*/  PRMT R5, R17, 0x8880, RZ ;  /* 0x0000888011057816 */ /* 0x000fca00000000ff */
[----:B------:R-:W-:Y:S01]  /*7d40*/  STG.E desc[UR36][R2.64], R5 ;  /* 0x0000000502007986 */ /* 0x000fe2000c101924 */
[----:B------:R-:W-:Y:S05]  /*7d50*/  EXIT ;  /* 0x000000000000794d */ /* 0x000fea0003800000 */
.L_x_18338:
        /* <DEDUP_REMOVED lines=10> */
.L_x_32198:


//--------------------- .text._ZN2at6native18elementwise_kernelILi128ELi4EZNS0_22gpu_kernel_impl_nocastINS0_13AUnaryFunctorIaaaZZZNS0_21heaviside_kernel_cudaERNS_18TensorIteratorBaseEENKUlvE_clEvENKUlvE0_clEvEUlaaE_EEEEvS5_RKT_EUliE_EEviT1_ --------------------------
	.section	.text._ZN2at6native18elementwise_kernelILi128ELi4EZNS0_22gpu_kernel_impl_nocastINS0_13AUnaryFunctorIaaaZZZNS0_21heaviside_kernel_cudaERNS_18TensorIteratorBaseEENKUlvE_clEvENKUlvE0_clEvEUlaaE_EEEEvS5_RKT_EUliE_EEviT1_,"ax",@progbits
	.align	128
        .global         _ZN2at6native18elementwise_kernelILi128ELi4EZNS0_22gpu_kernel_impl_nocastINS0_13AUnaryFunctorIaaaZZZNS0_21heaviside_kernel_cudaERNS_18TensorIteratorBaseEENKUlvE_clEvENKUlvE0_clEvEUlaaE_EEEEvS5_RKT_EUliE_EEviT1_
        .type           _ZN2at6native18elementwise_kernelILi128ELi4EZNS0_22gpu_kernel_impl_nocastINS0_13AUnaryFunctorIaaaZZZNS0_21heaviside_kernel_cudaERNS_18TensorIteratorBaseEENKUlvE_clEvENKUlvE0_clEvEUlaaE_EEEEvS5_RKT_EUliE_EEviT1_,@function
        .size           _ZN2at6native18elementwise_kernelILi128ELi4EZNS0_22gpu_kernel_impl_nocastINS0_13AUnaryFunctorIaaaZZZNS0_21heaviside_kernel_cudaERNS_18TensorIteratorBaseEENKUlvE_clEvENKUlvE0_clEvEUlaaE_EEEEvS5_RKT_EUliE_EEviT1_,(.L_x_32199 - _ZN2at6native18elementwise_kernelILi128ELi4EZNS0_22gpu_kernel_impl_nocastINS0_13AUnaryFunctorIaaaZZZNS0_21heaviside_kernel_cudaERNS_18TensorIteratorBaseEENKUlvE_clEvENKUlvE0_clEvEUlaaE_EEEEvS5_RKT_EUliE_EEviT1_)
        .other          _ZN2at6native18elementwise_kernelILi128ELi4EZNS0_22gpu_kernel_impl_nocastINS0_13AUnaryFunctorIaaaZZZNS0_21heaviside_kernel_cudaERNS_18TensorIteratorBaseEENKUlvE_clEvENKUlvE0_clEvEUlaaE_EEEEvS5_RKT_EUliE_EEviT1_,@"STO_CUDA_ENTRY STV_DEFAULT"
_ZN2at6native18elementwise_kernelILi128ELi4EZNS0_22gpu_kernel_impl_nocastINS0_13AUnaryFunctorIaaaZZZNS0_21heaviside_kernel_cudaERNS_18TensorIteratorBaseEENKUlvE_clEvENKUlvE0_clEvEUlaaE_EEEEvS5_RKT_EUliE_EEviT1_:
.text._ZN2at6native18elementwise_kernelILi128ELi4EZNS0_22gpu_kernel_impl_nocastINS0_13AUnaryFunctorIaaaZZZNS0_21heaviside_kernel_cudaERNS_18TensorIteratorBaseEENKUlvE_clEvENKUlvE0_clEvEUlaaE_EEEEvS5_RKT_EUliE_EEviT1_:
        /* <DEDUP_REMOVED lines=311> */
.L_x_18341:
[----:B------:R-:W-:Y:S01]  /*1370*/  ULDC.S8 UR4, c[0x0][0x421] ;  /* 0x0001084000047ab9 */ /* 0x000fe20000000200 */
[----:B------:R-:W-:Y:S01]  /*1380*/  ULDC.64 UR8, c[0x0][0x418] ;  /* 0x0001060000087ab9 */ /* 0x000fe20000000a00 */
[----:B------:R-:W-:Y:S02]  /*1390*/  ISETP.NE.AND P1, PT, RZ, UR4, PT ;  /* 0x00000004ff007c0c */ /* 0x000fe4000bf25270 */
[----:B------:R-:W-:Y:S02]  /*13a0*/  ISETP.LT.AND P0, PT, RZ, UR4, PT ;  /* 0x00000004ff007c0c */ /* 0x000fe4000bf01270 */
[----:B------:R-:W-:Y:S02]  /*13b0*/  IADD3 R4, P2, R2, UR8, RZ ;  /* 0x0000000802047c10 */ /* 0x000fe4000ff5e0ff */
[----:B------:R-:W-:Y:S02]  /*13c0*/  SEL R7, RZ, 0x1, !P0 ;  /* 0x00000001ff077807 */ /* 0x000fe40004000000 */
[----:B------:R-:W-:Y:S01]  /*13d0*/  IADD3.X R5, RZ, UR9, RZ, P2, !PT ;  /* 0x00000009ff057c10 */ /* 0x000fe200097fe4ff */
[----:B------:R-:W-:-:S04]  /*13e0*/  ULDC.64 UR8, c[0x0][0x410] ;  /* 0x0001040000087ab9 */ /* 0x000fc80000000a00 */
[----:B------:R-:W2:Y:S01]  /*13f0*/  @!P1 LDG.E.U8 R7, desc[UR6][R4.64] ;  /* 0x0000000604079981 */ /* 0x000ea2000c1e1100 */
[----:B------:R-:W-:Y:S02]  /*1400*/  IADD3 R2, P0, R3, UR8, RZ ;  /* 0x0000000803027c10 */ /* 0x000fe4000ff1e0ff */
[----:B------:R-:W-:-:S03]  /*1410*/  IADD3 R0, R0, 0x80, RZ ;  /* 0x0000008000007810 */ /* 0x000fc60007ffe0ff */
[----:B------:R-:W-:-:S05]  /*1420*/  IMAD.X R3, RZ, RZ, UR9, P0 ;  /* 0x00000009ff037e24 */ /* 0x000fca00080e06ff */
[----:B--2---:R0:W-:Y:S03]  /*1430*/  STG.E.U8 desc[UR6][R2.64], R7 ;  /* 0x0000000702007986 */ /* 0x0041e6000c101106 */
.L_x_18340:
[----:B------:R-:W-:Y:S05]  /*1440*/  BSYNC B0 ;  /* 0x0000000000007941 */ /* 0x000fea0003800000 */
.L_x_18339:
        /* <DEDUP_REMOVED lines=305> */
.L_x_18344:
        /* <DEDUP_REMOVED lines=11> */
[----:B------:R-:W-:Y:S01]  /*2810*/  IMAD.X R3, RZ, RZ, UR9, P0 ;  /* 0x00000009ff037e24 */ /* 0x000fe200080e06ff */
[----:B------:R-:W-:-:S04]  /*2820*/  ISETP.GE.AND P0, PT, R0, UR5, PT ;  /* 0x0000000500007c0c */ /* 0x000fc8000bf06270 */
[----:B--2---:R1:W-:Y:S09]  /*2830*/  STG.E.U8 desc[UR6][R2.64], R7 ;  /* 0x0000000702007986 */ /* 0x0043f2000c101106 */
        /* <DEDUP_REMOVED lines=303> */
.L_x_18345:
        /* <DEDUP_REMOVED lines=10> */
[----:B------:R-:W-:Y:S02]  /*3bd0*/  IADD3 R0, R0, 0x80, RZ ;  /* 0x0000008000007810 */ /* 0x000fe40007ffe0ff */
[----:B------:R-:W-:-:S05]  /*3be0*/  IADD3.X R3, RZ, UR9, RZ, P0, !PT ;  /* 0x00000009ff037c10 */ /* 0x000fca00087fe4ff */
[----:B--2---:R2:W-:Y:S04]  /*3bf0*/  STG.E.U8 desc[UR6][R2.64], R7 ;  /* 0x0000000702007986 */ /* 0x0045e8000c101106 */
.L_x_18343:
[----:B------:R-:W-:Y:S05]  /*3c00*/  BSYNC B0 ;  /* 0x0000000000007941 */ /* 0x000fea0003800000 */
.L_x_18342:
        /* <DEDUP_REMOVED lines=304> */
.L_x_18346:
[----:B------:R-:W-:Y:S01]  /*4f10*/  ULDC.S8 UR4, c[0x0][0x421] ;  /* 0x0001084000047ab9 */ /* 0x000fe20000000200 */
[----:B------:R-:W-:Y:S01]  /*4f20*/  ULDC.64 UR8, c[0x0][0x418] ;  /* 0x0001060000087ab9 */ /* 0x000fe20000000a00 */
[----:B------:R-:W-:Y:S02]  /*4f30*/  ISETP.NE.AND P2, PT, RZ, UR4, PT ;  /* 0x00000004ff007c0c */ /* 0x000fe4000bf45270 */
[----:B------:R-:W-:Y:S01]  /*4f40*/  ISETP.LT.AND P1, PT, RZ, UR4, PT ;  /* 0x00000004ff007c0c */ /* 0x000fe2000bf21270 */
[----:B------:R-:W-:Y:S01]  /*4f50*/  ULDC.64 UR4, c[0x0][0x410] ;  /* 0x0001040000047ab9 */ /* 0x000fe20000000a00 */
[----:B------:R-:W-:Y:S02]  /*4f60*/  IADD3 R4, P0, R2, UR8, RZ ;  /* 0x0000000802047c10 */ /* 0x000fe4000ff1e0ff */
[----:B------:R-:W-:Y:S02]  /*4f70*/  SEL R7, RZ, 0x1, !P1 ;  /* 0x00000001ff077807 */ /* 0x000fe40004800000 */
[----:B------:R-:W-:-:S05]  /*4f80*/  IADD3.X R5, RZ, UR9, RZ, P0, !PT ;  /* 0x00000009ff057c10 */ /* 0x000fca00087fe4ff */
[----:B------:R-:W2:Y:S01]  /*4f90*/  @!P2 LDG.E.U8 R7, desc[UR6][R4.64] ;  /* 0x000000060407a981 */ /* 0x000ea2000c1e1100 */
[----:B------:R-:W-:-:S04]  /*4fa0*/  IADD3 R2, P0, R3, UR4, RZ ;  /* 0x0000000403027c10 */ /* 0x000fc8000ff1e0ff */
[----:B------:R-:W-:-:S05]  /*4fb0*/  IADD3.X R3, RZ, UR5, RZ, P0, !PT ;  /* 0x00000005ff037c10 */ /* 0x000fca00087fe4ff */
[----:B--2---:R-:W-:Y:S01]  /*4fc0*/  STG.E.U8 desc[UR6][R2.64], R7 ;  /* 0x0000000702007986 */ /* 0x004fe2000c101106 */
[----:B------:R-:W-:Y:S05]  /*4fd0*/  EXIT ;  /* 0x000000000000794d */ /* 0x000fea0003800000 */
.L_x_18347:
        /* <DEDUP_REMOVED lines=10> */
.L_x_32199:


//--------------------- .text._ZN2at6native27unrolled_elementwise_kernelINS0_13AUnaryFunctorIaaaZZZNS0_21heaviside_kernel_cudaERNS_18TensorIteratorBaseEENKUlvE_clEvENKUlvE0_clEvEUlaaE_EESt5arrayIPcLm2EELi4E23TrivialOffsetCalculatorILi1EjESD_NS0_6memory15LoadWithoutCastENSE_16StoreWithoutCastEEEviT_T0_T2_T3_T4_T5_ --------------------------
	.section	.text._ZN2at6native27unrolled_elementwise_kernelINS0_13AUnaryFunctorIaaaZZZNS0_21heaviside_kernel_cudaERNS_18TensorIteratorBaseEENKUlvE_clEvENKUlvE0_clEvEUlaaE_EESt5arrayIPcLm2EELi4E23TrivialOffsetCalculatorILi1EjESD_NS0_6memory15LoadWithoutCastENSE_16StoreWithoutCastEEEviT_T0_T2_T3_T4_T5_,"ax",@progbits
	.align	128
        .global         _ZN2at6native27unrolled_elementwise_kernelINS0_13AUnaryFunctorIaaaZZZNS0_21heaviside_kernel_cudaERNS_18TensorIteratorBaseEENKUlvE_clEvENKUlvE0_clEvEUlaaE_EESt5arrayIPcLm2EELi4E23TrivialOffsetCalculatorILi1EjESD_NS0_6memory15LoadWithoutCastENSE_16StoreWithoutCastEEEviT_T0_T2_T3_T4_T5_
        .type           _ZN2at6native27unrolled_elementwise_kernelINS0_13AUnaryFunctorIaaaZZZNS0_21heaviside_kernel_cudaERNS_18TensorIteratorBaseEENKUlvE_clEvENKUlvE0_clEvEUlaaE_EESt5arrayIPcLm2EELi4E23TrivialOffsetCalculatorILi1EjESD_NS0_6memory15LoadWithoutCastENSE_16StoreWithoutCastEEEviT_T0_T2_T3_T4_T5_,@function
        .size           _ZN2at6native27unrolled_elementwise_kernelINS0_13AUnaryFunctorIaaaZZZNS0_21heaviside_kernel_cudaERNS_18TensorIteratorBaseEENKUlvE_clEvENKUlvE0_clEvEUlaaE_EESt5arrayIPcLm2EELi4E23TrivialOffsetCalculatorILi1EjESD_NS0_6memory15LoadWithoutCastENSE_16StoreWithoutCastEEEviT_T0_T2_T3_T4_T5_,(.L_x_32200 - _ZN2at6native27unrolled_elementwise_kernelINS0_13AUnaryFunctorIaaaZZZNS0_21heaviside_kernel_cudaERNS_18TensorIteratorBaseEENKUlvE_clEvENKUlvE0_clEvEUlaaE_EESt5arrayIPcLm2EELi4E23TrivialOffsetCalculatorILi1EjESD_NS0_6memory15LoadWithoutCastENSE_16StoreWithoutCastEEEviT_T0_T2_T3_T4_T5_)
        .other          _ZN2at6native27unrolled_elementwise_kernelINS0_13AUnaryFunctorIaaaZZZNS0_21heaviside_kernel_cudaERNS_18TensorIteratorBaseEENKUlvE_clEvENKUlvE0_clEvEUlaaE_EESt5arrayIPcLm2EELi4E23TrivialOffsetCalculatorILi1EjESD_NS0_6memory15LoadWithoutCastENSE_16StoreWithoutCastEEEviT_T0_T2_T3_T4_T5_,@"STO_CUDA_ENTRY STV_DEFAULT"
_ZN2at6native27unrolled_elementwise_kernelINS0_13AUnaryFunctorIaaaZZZNS0_21heaviside_kernel_cudaERNS_18TensorIteratorBaseEENKUlvE_clEvENKUlvE0_clEvEUlaaE_EESt5arrayIPcLm2EELi4E23TrivialOffsetCalculatorILi1EjESD_NS0_6memory15LoadWithoutCastENSE_16StoreWithoutCastEEEviT_T0_T2_T3_T4_T5_:
.text._ZN2at6native27unrolled_elementwise_kernelINS0_13AUnaryFunctorIaaaZZZNS0_21heaviside_kernel_cudaERNS_18TensorIteratorBaseEENKUlvE_clEvENKUlvE0_clEvEUlaaE_EESt5arrayIPcLm2EELi4E23TrivialOffsetCalculatorILi1EjESD_NS0_6memory15LoadWithoutCastENSE_16StoreWithoutCastEEEviT_T0_T2_T3_T4_T5_:
        /* <DEDUP_REMOVED lines=23> */
[----:B-1----:R-:W-:Y:S02]  /*0170*/  @!P3 IADD3 R8, P4, R9, R14, RZ ;  /* 0x0000000e0908b210 */ /* 0x002fe40007f9e0ff */
[----:B------:R-:W-:Y:S02]  /*0180*/  PRMT R14, RZ, 0x7610, R14 ;  /* 0x00007610ff0e7816 */ /* 0x000fe4000000000e */
[----:B------:R-:W-:Y:S01]  /*0190*/  ISETP.GE.AND P1, PT, R11, R0, PT ;  /* 0x000000000b00720c */ /* 0x000fe20003f26270 */
[----:B------:R-:W-:Y:S01]  /*01a0*/  @!P3 IMAD.X R9, RZ, RZ, R15, P4 ;  /* 0x000000ffff09b224 */ /* 0x000fe200020e060f */
[----:B0-----:R-:W0:Y:S04]  /*01b0*/  @!P0 LDC.64 R6, c[0x0][0x218] ;  /* 0x00008600ff068b82 */ /* 0x001e280000000a00 */
[----:B------:R1:W4:Y:S07]  /*01c0*/  @!P3 LDG.E.U8 R14, desc[UR6][R8.64] ;  /* 0x00000006080eb981 */ /* 0x00032e000c1e1100 */
[----:B------:R-:W1:Y:S01]  /*01d0*/  @!P1 LDC.64 R18, c[0x0][0x220] ;  /* 0x00008800ff129b82 */ /* 0x000e620000000a00 */
[----:B---3--:R-:W-:-:S04]  /*01e0*/  @!P2 IADD3 R12, P5, R17, R4, RZ ;  /* 0x00000004110ca210 */ /* 0x008fc80007fbe0ff */
[----:B------:R-:W-:Y:S02]  /*01f0*/  @!P2 IADD3.X R13, RZ, R5, RZ, P5, !PT ;  /* 0x00000005ff0da210 */ /* 0x000fe40002ffe4ff */
[----:B------:R-:W-:-:S06]  /*0200*/  PRMT R5, RZ, 0x7610, R5 ;  /* 0x00007610ff057816 */ /* 0x000fcc0000000005 */
[----:B------:R3:W4:Y:S01]  /*0210*/  @!P2 LDG.E.U8 R5, desc[UR6][R12.64] ;  /* 0x000000060c05a981 */ /* 0x000722000c1e1100 */
[----:B------:R-:W-:Y:S01]  /*0220*/  @!P1 IMAD R11, R2, 0x200, R11 ;  /* 0x00000200020b9824 */ /* 0x000fe200078e020b */
[----:B------:R-:W-:Y:S01]  /*0230*/  ULDC.U8 UR5, c[0x0][0x215] ;  /* 0x0000854000057ab9 */ /* 0x000fe20000000000 */
[----:B------:R-:W-:Y:S01]  /*0240*/  PRMT R4, RZ, 0x7610, R4 ;  /* 0x00007610ff047816 */ /* 0x000fe20000000004 */
[----:B------:R-:W-:Y:S02]  /*0250*/  UPRMT UR4, UR5, 0x8880, URZ ;  /* 0x0000888005047896 */ /* 0x000fe4000800003f */
[----:B-1----:R-:W-:Y:S02]  /*0260*/  @!P1 IADD3 R10, P2, R11, R18, RZ ;  /* 0x000000120b0a9210 */ /* 0x002fe40007f5e0ff */
[----:B------:R-:W-:-:S03]  /*0270*/  UISETP.GT.AND UP0, UPT, UR4, URZ, UPT ;  /* 0x0000003f0400728c */ /* 0x000fc6000bf04270 */
[----:B------:R-:W-:Y:S01]  /*0280*/  @!P1 IMAD.X R11, RZ, RZ, R19, P2 ;  /* 0x000000ffff0b9224 */ /* 0x000fe200010e0613 */
[----:B------:R-:W-:-:S04]  /*0290*/  USEL UR4, URZ, 0x1, !UP0 ;  /* 0x000000013f047887 */ /* 0x000fc8000c000000 */
[----:B------:R1:W5:Y:S01]  /*02a0*/  @!P1 LDG.E.U8 R4, desc[UR6][R10.64] ;  /* 0x000000060a049981 */ /* 0x000362000c1e1100 */
[----:B------:R-:W-:Y:S01]  /*02b0*/  ISETP.NE.AND P1, PT, RZ, UR5, PT ;  /* 0x00000005ff007c0c */ /* 0x000fe2000bf25270 */
[----:B------:R-:W-:Y:S02]  /*02c0*/  @!P0 IMAD R15, R2, 0x200, R3 ;  /* 0x00000200020f8824 */ /* 0x000fe400078e0203 */
[----:B------:R-:W-:-:S03]  /*02d0*/  IMAD.U32 R9, RZ, RZ, UR4 ;  /* 0x00000004ff097e24 */ /* 0x000fc6000f8e00ff */
[----:B0-----:R-:W-:-:S04]  /*02e0*/  @!P0 IADD3 R6, P2, R15, R6, RZ ;  /* 0x000000060f068210 */ /* 0x001fc80007f5e0ff */
[----:B------:R-:W-:Y:S01]  /*02f0*/  @!P0 IADD3.X R7, RZ, R7, RZ, P2, !PT ;  /* 0x00000007ff078210 */ /* 0x000fe200017fe4ff */
[----:B---3--:R-:W-:Y:S02]  /*0300*/  IMAD.MOV.U32 R13, RZ, RZ, R3 ;  /* 0x000000ffff0d7224 */ /* 0x008fe400078e0003 */
[----:B------:R-:W-:-:S05]  /*0310*/  @!P0 VIADD R13, R3, 0x80 ;  /* 0x00000080030d8836 */ /* 0x000fca0000000000 */
[----:B------:R-:W-:Y:S01]  /*0320*/  ISETP.GE.AND P2, PT, R13, R0, PT ;  /* 0x000000000d00720c */ /* 0x000fe20003f46270 */
[----:B------:R-:W-:Y:S02]  /*0330*/  IMAD.U32 R3, RZ, RZ, UR4 ;  /* 0x00000004ff037e24 */ /* 0x000fe4000f8e00ff */
[----:B-1----:R-:W-:Y:S01]  /*0340*/  IMAD.U32 R10, RZ, RZ, UR4 ;  /* 0x00000004ff0a7e24 */ /* 0x002fe2000f8e00ff */
[----:B------:R-:W-:Y:S01]  /*0350*/  BSSY B0, `(.L_x_18348) ;  /* 0x0000013000007945 */ /* 0x000fe20003800000 */
[----:B--2---:R-:W-:-:S05]  /*0360*/  @!P1 PRMT R9, R16, 0x7610, R9 ;  /* 0x0000761010099816 */ /* 0x004fca0000000009 */
[----:B------:R0:W-:Y:S01]  /*0370*/  @!P0 STG.E.U8 desc[UR6][R6.64], R9 ;  /* 0x0000000906008986 */ /* 0x0001e2000c101106 */
[----:B----4-:R-:W-:Y:S02]  /*0380*/  @!P1 PRMT R10, R14, 0x7610, R10 ;  /* 0x000076100e0a9816 */ /* 0x010fe4000000000a */
[----:B------:R-:W-:Y:S01]  /*0390*/  @!P1 PRMT R3, R5, 0x7610, R3 ;  /* 0x0000761005039816 */ /* 0x000fe20000000003 */
[----:B------:R-:W-:Y:S01]  /*03a0*/  IMAD.U32 R5, RZ, RZ, UR4 ;  /* 0x00000004ff057e24 */ /* 0x000fe2000f8e00ff */
[----:B0-----:R-:W-:Y:S06]  /*03b0*/  @P2 BRA `(.L_x_18349) ;  /* 0x0000000000302947 */ /* 0x001fec0003800000 */
[----:B------:R-:W-:Y:S01]  /*03c0*/  IMAD R6, R2, 0x200, R13 ;  /* 0x0000020002067824 */ /* 0x000fe200078e020d */
[----:B------:R-:W-:Y:S01]  /*03d0*/  ULDC.64 UR4, c[0x0][0x218] ;  /* 0x0000860000047ab9 */ /* 0x000fe20000000a00 */
[----:B------:R-:W-:-:S03]  /*03e0*/  VIADD R13, R13, 0x80 ;  /* 0x000000800d0d7836 */ /* 0x000fc60000000000 */
[----:B------:R-:W-:Y:S02]  /*03f0*/  IADD3 R6, P0, R6, UR4, RZ ;  /* 0x0000000406067c10 */ /* 0x000fe4000ff1e0ff */
[----:B------:R-:W-:Y:S02]  /*0400*/  ISETP.GE.AND P2, PT, R13, R0, PT ;  /* 0x000000000d00720c */ /* 0x000fe40003f46270 */
[----:B------:R-:W-:-:S05]  /*0410*/  IADD3.X R7, RZ, UR5, RZ, P0, !PT ;  /* 0x00000005ff077c10 */ /* 0x000fca00087fe4ff */
[----:B------:R0:W-:Y:S06]  /*0420*/  STG.E.U8 desc[UR6][R6.64], R10 ;  /* 0x0000000a06007986 */ /* 0x0001ec000c101106 */
[----:B------:R-:W-:Y:S02]  /*0430*/  @!P2 IMAD R8, R2, 0x200, R13 ;  /* 0x000002000208a824 */ /* 0x000fe400078e020d */
[----:B------:R-:W-:-:S03]  /*0440*/  @!P2 VIADD R13, R13, 0x80 ;  /* 0x000000800d0da836 */ /* 0x000fc60000000000 */
[----:B------:R-:W-:-:S05]  /*0450*/  @!P2 IADD3 R8, P3, R8, UR4, RZ ;  /* 0x000000040808ac10 */ /* 0x000fca000ff7e0ff */
[----:B------:R-:W-:-:S05]  /*0460*/  @!P2 IMAD.X R9, RZ, RZ, UR5, P3 ;  /* 0x00000005ff09ae24 */ /* 0x000fca00098e06ff */
[----:B------:R0:W-:Y:S03]  /*0470*/  @!P2 STG.E.U8 desc[UR6][R8.64], R3 ;  /* 0x000000030800a986 */ /* 0x0001e6000c101106 */
.L_x_18349:
[----:B------:R-:W-:Y:S05]  /*0480*/  BSYNC B0 ;  /* 0x0000000000007941 */ /* 0x000fea0003800000 */
.L_x_18348:
[----:B------:R-:W-:-:S13]  /*0490*/  ISETP.GE.AND P0, PT, R13, R0, PT ;  /* 0x000000000d00720c */ /* 0x000fda0003f06270 */
[----:B------:R-:W-:Y:S05]  /*04a0*/  @P0 EXIT ;  /* 0x000000000000094d */ /* 0x000fea0003800000 */
[----:B------:R-:W-:Y:S01]  /*04b0*/  IMAD R2, R2, 0x200, R13 ;  /* 0x0000020002027824 */ /* 0x000fe200078e020d */
[----:B------:R-:W-:Y:S01]  /*04c0*/  ULDC.64 UR4, c[0x0][0x218] ;  /* 0x0000860000047ab9 */ /* 0x000fe20000000a00 */
[----:B------:R-:W-:-:S03]  /*04d0*/  PRMT R0, R5, 0x7610, R0 ;  /* 0x0000761005007816 */ /* 0x000fc60000000000 */
[----:B------:R-:W-:Y:S02]  /*04e0*/  IADD3 R2, P0, R2, UR4, RZ ;  /* 0x0000000402027c10 */ /* 0x000fe4000ff1e0ff */
[----:B-----5:R-:W-:-:S03]  /*04f0*/  @!P1 PRMT R0, R4, 0x7610, R0 ;  /* 0x0000761004009816 */ /* 0x020fc60000000000 */
[----:B0-----:R-:W-:-:S05]  /*0500*/  IMAD.X R3, RZ, RZ, UR5, P0 ;  /* 0x00000005ff037e24 */ /* 0x001fca00080e06ff */
[----:B------:R-:W-:Y:S01]  /*0510*/  STG.E.U8 desc[UR6][R2.64], R0 ;  /* 0x0000000002007986 */ /* 0x000fe2000c101106 */
[----:B------:R-:W-:Y:S05]  /*0520*/  EXIT ;  /* 0x000000000000794d */ /* 0x000fea0003800000 */
.L_x_18350:
        /* <DEDUP_REMOVED lines=13> */
.L_x_32200:


//--------------------- .text._ZN2at6native29vectorized_elementwise_kernelILi2ENS0_13AUnaryFunctorIaaaZZZNS0_21heaviside_kernel_cudaERNS_18TensorIteratorBaseEENKUlvE_clEvENKUlvE0_clEvEUlaaE_EESt5arrayIPcLm2EEEEviT0_T1_ --------------------------
	.section	.text._ZN2at6native29vectorized_elementwise_kernelILi2ENS0_13AUnaryFunctorIaaaZZZNS0_21heaviside_kernel_cudaERNS_18TensorIteratorBaseEENKUlvE_clEvENKUlvE0_clEvEUlaaE_EESt5arrayIPcLm2EEEEviT0_T1_,"ax",@progbits
	.align	128
        .global         _ZN2at6native29vectorized_elementwise_kernelILi2ENS0_13AUnaryFunctorIaaaZZZNS0_21heaviside_kernel_cudaERNS_18TensorIteratorBaseEENKUlvE_clEvENKUlvE0_clEvEUlaaE_EESt5arrayIPcLm2EEEEviT0_T1_
        .type           _ZN2at6native29vectorized_elementwise_kernelILi2ENS0_13AUnaryFunctorIaaaZZZNS0_21heaviside_kernel_cudaERNS_18TensorIteratorBaseEENKUlvE_clEvENKUlvE0_clEvEUlaaE_EESt5arrayIPcLm2EEEEviT0_T1_,@function
        .size           _ZN2at6native29vectorized_elementwise_kernelILi2ENS0_13AUnaryFunctorIaaaZZZNS0_21heaviside_kernel_cudaERNS_18TensorIteratorBaseEENKUlvE_clEvENKUlvE0_clEvEUlaaE_EESt5arrayIPcLm2EEEEviT0_T1_,(.L_x_32201 - _ZN2at6native29vectorized_elementwise_kernelILi2ENS0_13AUnaryFunctorIaaaZZZNS0_21heaviside_kernel_cudaERNS_18TensorIteratorBaseEENKUlvE_clEvENKUlvE0_clEvEUlaaE_EESt5arrayIPcLm2EEEEviT0_T1_)
        .other          _ZN2at6native29vectorized_elementwise_kernelILi2ENS0_13AUnaryFunctorIaaaZZZNS0_21heaviside_kernel_cudaERNS_18TensorIteratorBaseEENKUlvE_clEvENKUlvE0_clEvEUlaaE_EESt5arrayIPcLm2EEEEviT0_T1_,@"STO_CUDA_ENTRY STV_DEFAULT"
_ZN2at6native29vectorized_elementwise_kernelILi2ENS0_13AUnaryFunctorIaaaZZZNS0_21heaviside_kernel_cudaERNS_18TensorIteratorBaseEENKUlvE_clEvENKUlvE0_clEvEUlaaE_EESt5arrayIPcLm2EEEEviT0_T1_:
.text._ZN2at6native29vectorized_elementwise_kernelILi2ENS0_13AUnaryFunctorIaaaZZZNS0_21heaviside_kernel_cudaERNS_18TensorIteratorBaseEENKUlvE_clEvENKUlvE0_clEvEUlaaE_EESt5arrayIPcLm2EEEEviT0_T1_:
[----:B------:R-:W-:Y:S01]  /*0000*/  LDC R1, c[0x0][0x28] ;  /* 0x00000a00ff017b82 */ /* 0x000fe20000000800 */
[----:B------:R-:W0:Y:S01]  /*0010*/  S2R R15, SR_CTAID.X ;  /* 0x00000000000f7919 */ /* 0x000e220000002500 */
[----:B------:R-:W-:Y:S01]  /*0020*/  ULDC UR4, c[0x0][0x210] ;  /* 0x0000840000047ab9 */ /* 0x000fe20000000800 */
[----:B------:R-:W-:Y:S01]  /*0030*/  ULDC.64 UR6, c[0x0][0x208] ;  /* 0x0000820000067ab9 */ /* 0x000fe20000000a00 */
[----:B0-----:R-:W-:-:S05]  /*0040*/  IMAD.SHL.U32 R15, R15, 0x400, RZ ;  /* 0x000004000f0f7824 */ /* 0x001fca00078e00ff */
[----:B------:R-:W-:Y:S01]  /*0050*/  IADD3 R17, -R15, UR4, RZ ;  /* 0x000000040f117c10 */ /* 0x000fe2000fffe1ff */
[----:B------:R-:W-:-:S03]  /*0060*/  ULDC.U8 UR4, c[0x0][0x215] ;  /* 0x0000854000047ab9 */ /* 0x000fc60000000000 */
[----:B------:R-:W-:-:S13]  /*0070*/  ISETP.GE.U32.AND P0, PT, R17, 0x400, PT ;  /* 0x000004001100780c */ /* 0x000fda0003f06070 */
[----:B------:R-:W-:Y:S05]  /*0080*/  @!P0 BRA `(.L_x_18351) ;  /* 0x0000000000a88947 */ /* 0x000fea0003800000 */
[----:B------:R-:W-:Y:S01]  /*0090*/  ISETP.NE.AND P0, PT, RZ, UR4, PT ;  /* 0x00000004ff007c0c */ /* 0x000fe2000bf05270 */
[----:B------:R-:W0:Y:S01]  /*00a0*/  S2R R7, SR_TID.X ;  /* 0x0000000000077919 */ /* 0x000e220000002100 */
[----:B------:R-:W-:-:S11]  /*00b0*/  ULDC.64 UR8, c[0x0][0x218] ;  /* 0x0000860000087ab9 */ /* 0x000fd60000000a00 */
[----:B------:R-:W1:Y:S02]  /*00c0*/  @!P0 LDC.64 R4, c[0x0][0x220] ;  /* 0x00008800ff048b82 */ /* 0x000e640000000a00 */
[----:B-1----:R-:W-:-:S04]  /*00d0*/  @!P0 IADD3 R4, P1, R15, R4, RZ ;  /* 0x000000040f048210 */ /* 0x002fc80007f3e0ff */
[----:B------:R-:W-:-:S03]  /*00e0*/  @!P0 LEA.HI.X.SX32 R5, R15, R5, 0x1, P1 ;  /* 0x000000050f058211 */ /* 0x000fc600008f0eff */
[----:B0-----:R-:W-:-:S05]  /*00f0*/  @!P0 IMAD.WIDE.U32 R4, R7, 0x2, R4 ;  /* 0x0000000207048825 */ /* 0x001fca00078e0004 */
[----:B------:R-:W2:Y:S04]  /*0100*/  @!P0 LDG.E.U16 R0, desc[UR6][R4.64] ;  /* 0x0000000604008981 */ /* 0x000ea8000c1e1500 */
[----:B------:R-:W3:Y:S04]  /*0110*/  @!P0 LDG.E.U16 R13, desc[UR6][R4.64+0x100] ;  /* 0x00010006040d8981 */ /* 0x000ee8000c1e1500 */
[----:B------:R-:W4:Y:S04]  /*0120*/  @!P0 LDG.E.U16 R10, desc[UR6][R4.64+0x200] ;  /* 0x00020006040a8981 */ /* 0x000f28000c1e1500 */
[----:B------:R0:W5:Y:S01]  /*0130*/  @!P0 LDG.E.U16 R12, desc[UR6][R4.64+0x300] ;  /* 0x00030006040c8981 */ /* 0x000162000c1e1500 */
[----:B------:R-:W-:Y:S01]  /*0140*/  UPRMT UR4, UR4, 0x8880, URZ ;  /* 0x0000888004047896 */ /* 0x000fe2000800003f */
[----:B------:R-:W-:-:S03]  /*0150*/  IADD3 R2, P1, R15, UR8, RZ ;  /* 0x000000080f027c10 */ /* 0x000fc6000ff3e0ff */
[----:B------:R-:W-:-:S04]  /*0160*/  UISETP.GT.AND UP0, UPT, UR4, URZ, UPT ;  /* 0x0000003f0400728c */ /* 0x000fc8000bf04270 */
[----:B------:R-:W-:Y:S01]  /*0170*/  USEL UR4, URZ, 0x1, !UP0 ;  /* 0x000000013f047887 */ /* 0x000fe2000c000000 */
[----:B------:R-:W-:Y:S02]  /*0180*/  IMAD.X R3, RZ, RZ, UR9, P1 ;  /* 0x00000009ff037e24 */ /* 0x000fe400088e06ff */
[----:B------:R-:W-:-:S04]  /*0190*/  IMAD.WIDE R2, R7, 0x2, R2 ;  /* 0x0000000207027825 */ /* 0x000fc800078e0202 */
[----:B------:R-:W-:Y:S02]  /*01a0*/  IMAD.U32 R11, RZ, RZ, UR4 ;  /* 0x00000004ff0b7e24 */ /* 0x000fe4000f8e00ff */
[----:B------:R-:W-:Y:S02]  /*01b0*/  IMAD.U32 R8, RZ, RZ, UR4 ;  /* 0x00000004ff087e24 */ /* 0x000fe4000f8e00ff */
[----:B------:R-:W-:Y:S02]  /*01c0*/  IMAD.U32 R9, RZ, RZ, UR4 ;  /* 0x00000004ff097e24 */ /* 0x000fe4000f8e00ff */
[----:B------:R-:W-:Y:S02]  /*01d0*/  IMAD.U32 R6, RZ, RZ, UR4 ;  /* 0x00000004ff067e24 */ /* 0x000fe4000f8e00ff */
[----:B------:R-:W-:Y:S02]  /*01e0*/  IMAD.U32 R7, RZ, RZ, UR4 ;  /* 0x00000004ff077e24 */ /* 0x000fe4000f8e00ff */
[----:B0-----:R-:W-:-:S02]  /*01f0*/  IMAD.U32 R4, RZ, RZ, UR4 ;  /* 0x00000004ff047e24 */ /* 0x001fc4000f8e00ff */
[----:B------:R-:W-:Y:S01]  /*0200*/  IMAD.U32 R5, RZ, RZ, UR4 ;  /* 0x00000004ff057e24 */ /* 0x000fe2000f8e00ff */
[C---:B--2---:R-:W-:Y:S02]  /*0210*/  @!P0 PRMT R11, R0.reuse, 0x7770, RZ ;  /* 0x00007770000b8816 */ /* 0x044fe400000000ff */
[----:B------:R-:W-:Y:S01]  /*0220*/  @!P0 PRMT R8, R0, 0x7771, RZ ;  /* 0x0000777100088816 */ /* 0x000fe200000000ff */
[----:B------:R-:W-:Y:S01]  /*0230*/  IMAD.U32 R0, RZ, RZ, UR4 ;  /* 0x00000004ff007e24 */ /* 0x000fe2000f8e00ff */
[C---:B---3--:R-:W-:Y:S02]  /*0240*/  @!P0 PRMT R9, R13.reuse, 0x7770, RZ ;  /* 0x000077700d098816 */ /* 0x048fe400000000ff */
[----:B------:R-:W-:Y:S02]  /*0250*/  @!P0 PRMT R6, R13, 0x7771, RZ ;  /* 0x000077710d068816 */ /* 0x000fe400000000ff */
[C---:B----4-:R-:W-:Y:S02]  /*0260*/  @!P0 PRMT R7, R10.reuse, 0x7770, RZ ;  /* 0x000077700a078816 */ /* 0x050fe400000000ff */
[----:B------:R-:W-:-:S02]  /*0270*/  @!P0 PRMT R4, R10, 0x7771, RZ ;  /* 0x000077710a048816 */ /* 0x000fc400000000ff */
[C---:B-----5:R-:W-:Y:S02]  /*0280*/  @!P0 PRMT R5, R12.reuse, 0x7770, RZ ;  /* 0x000077700c058816 */ /* 0x060fe400000000ff */
[----:B------:R-:W-:Y:S02]  /*0290*/  @!P0 PRMT R0, R12, 0x7771, RZ ;  /* 0x000077710c008816 */ /* 0x000fe400000000ff */
        /* <DEDUP_REMOVED lines=9> */
.L_x_18351:
[----:B------:R-:W0:Y:S01]  /*0330*/  S2R R14, SR_TID.X ;  /* 0x00000000000e7919 */ /* 0x000e220000002100 */
[----:B------:R-:W-:Y:S02]  /*0340*/  PRMT R23, RZ, 0x7610, R23 ;  /* 0x00007610ff177816 */ /* 0x000fe40000000017 */
[----:B0-----:R-:W-:Y:S01]  /*0350*/  ISETP.GE.AND P0, PT, R14, R17, PT ;  /* 0x000000110e00720c */ /* 0x001fe20003f06270 */
[----:B------:R-:W-:-:S12]  /*0360*/  IMAD.MOV.U32 R0, RZ, RZ, R14 ;  /* 0x000000ffff007224 */ /* 0x000fd800078e000e */
[----:B------:R-:W-:Y:S01]  /*0370*/  @!P0 VIADD R0, R14, 0x80 ;  /* 0x000000800e008836 */ /* 0x000fe20000000000 */
[----:B------:R-:W0:Y:S01]  /*0380*/  @!P0 LDC.64 R4, c[0x0][0x220] ;  /* 0x00008800ff048b82 */ /* 0x000e220000000a00 */
[----:B------:R-:W-:-:S03]  /*0390*/  @!P0 IMAD.IADD R13, R15, 0x1, R14 ;  /* 0x000000010f0d8824 */ /* 0x000fc600078e020e */
[----:B------:R-:W-:-:S13]  /*03a0*/  ISETP.GE.AND P6, PT, R0, R17, PT ;  /* 0x000000110000720c */ /* 0x000fda0003fc6270 */
[----:B------:R-:W-:Y:S01]  /*03b0*/  @!P6 IMAD.IADD R9, R15, 0x1, R0 ;  /* 0x000000010f09e824 */ /* 0x000fe200078e0200 */
[----:B------:R-:W1:Y:S01]  /*03c0*/  @!P6 LDC.64 R2, c[0x0][0x220] ;  /* 0x00008800ff02eb82 */ /* 0x000e620000000a00 */
[----:B------:R-:W-:-:S05]  /*03d0*/  @!P6 VIADD R0, R0, 0x80 ;  /* 0x000000800000e836 */ /* 0x000fca0000000000 */
[----:B------:R-:W-:Y:S02]  /*03e0*/  ISETP.GE.AND P1, PT, R0, R17, PT ;  /* 0x000000110000720c */ /* 0x000fe40003f26270 */
[----:B0-----:R-:W-:-:S05]  /*03f0*/  @!P0 IADD3 R12, P5, R13, R4, RZ ;  /* 0x000000040d0c8210 */ /* 0x001fca0007fbe0ff */
[----:B------:R-:W-:-:S06]  /*0400*/  @!P0 IMAD.X R13, RZ, RZ, R5, P5 ;  /* 0x000000ffff0d8224 */ /* 0x000fcc00028e0605 */
[----:B------:R-:W-:Y:S01]  /*0410*/  @!P1 IMAD.IADD R7, R15, 0x1, R0 ;  /* 0x000000010f079824 */ /* 0x000fe200078e0200 */
[----:B------:R-:W0:Y:S01]  /*0420*/  @!P1 LDC.64 R18, c[0x0][0x220] ;  /* 0x00008800ff129b82 */ /* 0x000e220000000a00 */
[----:B------:R-:W-:Y:S01]  /*0430*/  @!P1 VIADD R0, R0, 0x80 ;  /* 0x0000008000009836 */ /* 0x000fe20000000000 */
[----:B-1----:R-:W-:-:S04]  /*0440*/  @!P6 IADD3 R8, P5, R9, R2, RZ ;  /* 0x000000020908e210 */ /* 0x002fc80007fbe0ff */
[----:B------:R-:W-:Y:S01]  /*0450*/  ISETP.GE.AND P2, PT, R0, R17, PT ;  /* 0x000000110000720c */ /* 0x000fe20003f46270 */
[----:B------:R-:W-:-:S05]  /*0460*/  @!P6 IMAD.X R9, RZ, RZ, R3, P5 ;  /* 0x000000ffff09e224 */ /* 0x000fca00028e0603 */
[----:B------:R1:W2:Y:S07]  /*0470*/  @!P6 LDG.E.U8 R23, desc[UR6][R8.64] ;  /* 0x000000060817e981 */ /* 0x0002ae000c1e1100 */
[----:B------:R-:W-:Y:S01]  /*0480*/  @!P2 IMAD.IADD R29, R15, 0x1, R0 ;  /* 0x000000010f1da824 */ /* 0x000fe200078e0200 */
[----:B------:R-:W3:Y:S01]  /*0490*/  @!P2 LDC.64 R10, c[0x0][0x220] ;  /* 0x00008800ff0aab82 */ /* 0x000ee20000000a00 */
[----:B------:R-:W-:-:S05]  /*04a0*/  @!P2 VIADD R0, R0, 0x80 ;  /* 0x000000800000a836 */ /* 0x000fca0000000000 */
[----:B------:R-:W-:-:S13]  /*04b0*/  ISETP.GE.AND P3, PT, R0, R17, PT ;  /* 0x000000110000720c */ /* 0x000fda0003f66270 */
[----:B------:R-:W-:Y:S02]  /*04c0*/  @!P3 IMAD.IADD R27, R15, 0x1, R0 ;  /* 0x000000010f1bb824 */ /* 0x000fe400078e0200 */
[----:B------:R-:W-:-:S05]  /*04d0*/  @!P3 VIADD R0, R0, 0x80 ;  /* 0x000000800000b836 */ /* 0x000fca0000000000 */
[----:B------:R-:W-:-:S13]  /*04e0*/  ISETP.GE.AND P4, PT, R0, R17, PT ;  /* 0x000000110000720c */ /* 0x000fda0003f86270 */
[----:B------:R-:W-:Y:S01]  /*04f0*/  @!P4 IMAD.IADD R25, R15, 0x1, R0 ;  /* 0x000000010f19c824 */ /* 0x000fe200078e0200 */
[----:B0-----:R-:W-:Y:S01]  /*0500*/  @!P1 IADD3 R18, P6, R7, R18, RZ ;  /* 0x0000001207129210 */ /* 0x001fe20007fde0ff */
[----:B------:R-:W-:Y:S01]  /*0510*/  @!P4 VIADD R0, R0, 0x80 ;  /* 0x000000800000c836 */ /* 0x000fe20000000000 */
[----:B------:R-:W0:Y:S04]  /*0520*/  @!P3 LDC.64 R6, c[0x0][0x220] ;  /* 0x00008800ff06bb82 */ /* 0x000e280000000a00 */
[----:B------:R-:W-:Y:S01]  /*0530*/  ISETP.GE.AND P5, PT, R0, R17, PT ;  /* 0x000000110000720c */ /* 0x000fe20003fa6270 */
[----:B------:R-:W-:Y:S01]  /*0540*/  @!P1 IMAD.X R19, RZ, RZ, R19, P6 ;  /* 0x000000ffff139224 */ /* 0x000fe200030e0613 */
[----:B------:R-:W-:Y:S02]  /*0550*/  PRMT R16, RZ, 0x7610, R16 ;  /* 0x00007610ff107816 */ /* 0x000fe40000000010 */
[----:B------:R-:W4:Y:S01]  /*0560*/  @!P4 LDC.64 R2, c[0x0][0x220] ;  /* 0x00008800ff02cb82 */ /* 0x000f220000000a00 */
[----:B------:R-:W-:-:S03]  /*0570*/  PRMT R20, RZ, 0x7610, R20 ;  /* 0x00007610ff147816 */ /* 0x000fc60000000014 */
[----:B------:R5:W2:Y:S05]  /*0580*/  @!P1 LDG.E.U8 R16, desc[UR6][R18.64] ;  /* 0x0000000612109981 */ /* 0x000aaa000c1e1100 */
[----:B------:R-:W-:Y:S01]  /*0590*/  @!P5 IMAD.IADD R21, R15, 0x1, R0 ;  /* 0x000000010f15d824 */ /* 0x000fe200078e0200 */
[----:B------:R-:W4:Y:S01]  /*05a0*/  @!P5 LDC.64 R4, c[0x0][0x220] ;  /* 0x00008800ff04db82 */ /* 0x000f220000000a00 */
[----:B------:R-:W-:Y:S01]  /*05b0*/  @!P5 VIADD R0, R0, 0x80 ;  /* 0x000000800000d836 */ /* 0x000fe20000000000 */
[----:B------:R4:W2:Y:S04]  /*05c0*/  @!P0 LDG.E.U8 R20, desc[UR6][R12.64] ;  /* 0x000000060c148981 */ /* 0x0008a8000c1e1100 */
[----:B------:R-:W-:-:S02]  /*05d0*/  ISETP.GE.AND P6, PT, R0, R17, PT ;  /* 0x000000110000720c */ /* 0x000fc40003fc6270 */
[----:B---3--:R-:W-:-:S11]  /*05e0*/  @!P2 IADD3 R10, P1, R29, R10, RZ ;  /* 0x0000000a1d0aa210 */ /* 0x008fd60007f3e0ff */
[----:B-1----:R-:W1:Y:S01]  /*05f0*/  @!P6 LDC.64 R8, c[0x0][0x220] ;  /* 0x00008800ff08eb82 */ /* 0x002e620000000a00 */
[----:B------:R-:W-:Y:S01]  /*0600*/  @!P2 IMAD.X R11, RZ, RZ, R11, P1 ;  /* 0x000000ffff0ba224 */ /* 0x000fe200008e060b */
[----:B0-----:R-:W-:Y:S02]  /*0610*/  @!P3 IADD3 R6, P1, R27, R6, RZ ;  /* 0x000000061b06b210 */ /* 0x001fe40007f3e0ff */
[----:B------:R-:W-:Y:S02]  /*0620*/  PRMT R22, RZ, 0x7610, R22 ;  /* 0x00007610ff167816 */ /* 0x000fe40000000016 */
[----:B------:R-:W-:Y:S01]  /*0630*/  PRMT R24, RZ, 0x7610, R24 ;  /* 0x00007610ff187816 */ /* 0x000fe20000000018 */
[----:B------:R-:W-:Y:S02]  /*0640*/  @!P3 IMAD.X R7, RZ, RZ, R7, P1 ;  /* 0x000000ffff07b224 */ /* 0x000fe400008e0607 */
[----:B-----5:R-:W-:Y:S01]  /*0650*/  @!P6 IMAD.IADD R19, R15, 0x1, R0 ;  /* 0x000000010f13e824 */ /* 0x020fe200078e0200 */
[----:B------:R0:W3:Y:S01]  /*0660*/  @!P2 LDG.E.U8 R22, desc[UR6][R10.64] ;  /* 0x000000060a16a981 */ /* 0x0000e2000c1e1100 */
[----:B----4-:R-:W-:-:S02]  /*0670*/  @!P4 IADD3 R2, P2, R25, R2, RZ ;  /* 0x000000021902c210 */ /* 0x010fc40007f5e0ff */
[----:B------:R-:W-:Y:S01]  /*0680*/  @!P5 IADD3 R4, P1, R21, R4, RZ ;  /* 0x000000041504d210 */ /* 0x000fe20007f3e0ff */
[----:B------:R4:W5:Y:S01]  /*0690*/  @!P3 LDG.E.U8 R24, desc[UR6][R6.64] ;  /* 0x000000060618b981 */ /* 0x000962000c1e1100 */
[----:B------:R-:W-:Y:S01]  /*06a0*/  PRMT R12, RZ, 0x7610, R12 ;  /* 0x00007610ff0c7816 */ /* 0x000fe2000000000c */
[----:B------:R-:W-:Y:S02]  /*06b0*/  @!P4 IMAD.X R3, RZ, RZ, R3, P2 ;  /* 0x000000ffff03c224 */ /* 0x000fe400010e0603 */
[----:B------:R-:W-:Y:S01]  /*06c0*/  @!P5 IMAD.X R5, RZ, RZ, R5, P1 ;  /* 0x000000ffff05d224 */ /* 0x000fe200008e0605 */
[----:B0-----:R-:W-:Y:S02]  /*06d0*/  PRMT R11, RZ, 0x7610, R11 ;  /* 0x00007610ff0b7816 */ /* 0x001fe4000000000b */
[----:B------:R0:W5:Y:S01]  /*06e0*/  @!P4 LDG.E.U8 R12, desc[UR6][R2.64] ;  /* 0x00000006020cc981 */ /* 0x000162000c1e1100 */
[----:B-1----:R-:W-:Y:S01]  /*06f0*/  @!P6 IADD3 R8, P3, R19, R8, RZ ;  /* 0x000000081308e210 */ /* 0x002fe20007f7e0ff */
[----:B----4-:R-:W0:Y:S01]  /*0700*/  @!P0 LDC.64 R6, c[0x0][0x218] ;  /* 0x00008600ff068b82 */ /* 0x010e220000000a00 */
[----:B------:R-:W-:Y:S01]  /*0710*/  PRMT R10, RZ, 0x7610, R10 ;  /* 0x00007610ff0a7816 */ /* 0x000fe2000000000a */
[----:B------:R1:W4:Y:S02]  /*0720*/  @!P5 LDG.E.U8 R11, desc[UR6][R4.64] ;  /* 0x00000006040bd981 */ /* 0x000324000c1e1100 */
[----:B------:R-:W-:-:S05]  /*0730*/  @!P6 IMAD.X R9, RZ, RZ, R9, P3 ;  /* 0x000000ffff09e224 */ /* 0x000fca00018e0609 */
[----:B------:R1:W4:Y:S01]  /*0740*/  @!P6 LDG.E.U8 R10, desc[UR6][R8.64] ;  /* 0x00000006080ae981 */ /* 0x000322000c1e1100 */
[----:B------:R-:W-:Y:S02]  /*0750*/  UPRMT UR5, UR4, 0x8880, URZ ;  /* 0x0000888004057896 */ /* 0x000fe4000800003f */
[----:B------:R-:W-:Y:S02]  /*0760*/  ISETP.NE.AND P2, PT, RZ, UR4, PT ;  /* 0x00000004ff007c0c */ /* 0x000fe4000bf45270 */
[----:B------:R-:W-:Y:S01]  /*0770*/  UISETP.GT.AND UP0, UPT, UR5, URZ, UPT ;  /* 0x0000003f0500728c */ /* 0x000fe2000bf04270 */
[----:B------:R-:W-:-:S03]  /*0780*/  @!P0 IMAD.IADD R13, R15, 0x1, R14 ;  /* 0x000000010f0d8824 */ /* 0x000fc600078e020e */
[----:B------:R-:W-:Y:S02]  /*0790*/  USEL UR4, URZ, 0x1, !UP0 ;  /* 0x000000013f047887 */ /* 0x000fe4000c000000 */
[----:B0-----:R-:W-:-:S04]  /*07a0*/  @!P0 IADD3 R2, P1, R13, R6, RZ ;  /* 0x000000060d028210 */ /* 0x001fc80007f3e0ff */
[----:B------:R-:W-:Y:S02]  /*07b0*/  IMAD.U32 R19, RZ, RZ, UR4 ;  /* 0x00000004ff137e24 */ /* 0x000fe4000f8e00ff */
[----:B------:R-:W-:Y:S02]  /*07c0*/  @!P0 VIADD R14, R14, 0x80 ;  /* 0x000000800e0e8836 */ /* 0x000fe40000000000 */
[----:B------:R-:W-:Y:S02]  /*07d0*/  @!P0 IMAD.X R3, RZ, RZ, R7, P1 ;  /* 0x000000ffff038224 */ /* 0x000fe400008e0607 */
[----:B------:R-:W-:Y:S01]  /*07e0*/  IMAD.U32 R0, RZ, RZ, UR4 ;  /* 0x00000004ff007e24 */ /* 0x000fe2000f8e00ff */
[----:B------:R-:W-:Y:S01]  /*07f0*/  BSSY B0, `(.L_x_18352) ;  /* 0x0000042000007945 */ /* 0x000fe20003800000 */
[----:B-1----:R-:W-:Y:S02]  /*0800*/  IMAD.U32 R4, RZ, RZ, UR4 ;  /* 0x00000004ff047e24 */ /* 0x002fe4000f8e00ff */
[----:B------:R-:W-:-:S02]  /*0810*/  IMAD.U32 R5, RZ, RZ, UR4 ;  /* 0x00000004ff057e24 */ /* 0x000fc4000f8e00ff */
[----:B------:R-:W-:Y:S02]  /*0820*/  IMAD.U32 R13, RZ, RZ, UR4 ;  /* 0x00000004ff0d7e24 */ /* 0x000fe4000f8e00ff */
[----:B------:R-:W-:Y:S02]  /*0830*/  IMAD.U32 R8, RZ, RZ, UR4 ;  /* 0x00000004ff087e24 */ /* 0x000fe4000f8e00ff */
[----:B------:R-:W-:Y:S01]  /*0840*/  IMAD.U32 R9, RZ, RZ, UR4 ;  /* 0x00000004ff097e24 */ /* 0x000fe2000f8e00ff */
[----:B------:R-:W-:Y:S01]  /*0850*/  BSSY B1, `(.L_x_18353) ;  /* 0x0000034000017945 */ /* 0x000fe20003800000 */
[----:B--2---:R-:W-:Y:S02]  /*0860*/  @!P2 PRMT R13, R23, 0x7610, R13 ;  /* 0x00007610170da816 */ /* 0x004fe4000000000d */
[----:B------:R-:W-:-:S05]  /*0870*/  @!P2 PRMT R19, R20, 0x7610, R19 ;  /* 0x000076101413a816 */ /* 0x000fca0000000013 */
[----:B------:R0:W-:Y:S01]  /*0880*/  @!P0 STG.E.U8 desc[UR6][R2.64], R19 ;  /* 0x0000001302008986 */ /* 0x0001e2000c101106 */
[----:B------:R-:W-:Y:S02]  /*0890*/  ISETP.GE.AND P0, PT, R14, R17, PT ;  /* 0x000000110e00720c */ /* 0x000fe40003f06270 */
[----:B------:R-:W-:Y:S02]  /*08a0*/  @!P2 PRMT R9, R16, 0x7610, R9 ;  /* 0x000076101009a816 */ /* 0x000fe40000000009 */
[----:B0-----:R-:W-:Y:S02]  /*08b0*/  PRMT R3, R0, 0x7610, R3 ;  /* 0x0000761000037816 */ /* 0x001fe40000000003 */
[----:B---3--:R-:W-:Y:S02]  /*08c0*/  @!P2 PRMT R8, R22, 0x7610, R8 ;  /* 0x000076101608a816 */ /* 0x008fe40000000008 */
[----:B-----5:R-:W-:Y:S02]  /*08d0*/  @!P2 PRMT R5, R24, 0x7610, R5 ;  /* 0x000076101805a816 */ /* 0x020fe40000000005 */
[----:B------:R-:W-:-:S02]  /*08e0*/  @!P2 PRMT R4, R12, 0x7610, R4 ;  /* 0x000076100c04a816 */ /* 0x000fc40000000004 */
[----:B----4-:R-:W-:Y:S02]  /*08f0*/  @!P2 PRMT R3, R11, 0x7610, R3 ;  /* 0x000076100b03a816 */ /* 0x010fe40000000003 */
[----:B------:R-:W-:Y:S01]  /*0900*/  @!P2 PRMT R0, R10, 0x7610, R0 ;  /* 0x000076100a00a816 */ /* 0x000fe20000000000 */
[----:B------:R-:W-:Y:S06]  /*0910*/  @P0 BRA `(.L_x_18354) ;  /* 0x0000000000380947 */ /* 0x000fec0003800000 */
[----:B------:R-:W-:Y:S01]  /*0920*/  IMAD.IADD R6, R15, 0x1, R14 ;  /* 0x000000010f067824 */ /* 0x000fe200078e020e */
[----:B------:R-:W-:Y:S01]  /*0930*/  ULDC.64 UR4, c[0x0][0x218] ;  /* 0x0000860000047ab9 */ /* 0x000fe20000000a00 */
[----:B------:R-:W-:-:S03]  /*0940*/  VIADD R14, R14, 0x80 ;  /* 0x000000800e0e7836 */ /* 0x000fc60000000000 */
[----:B------:R-:W-:-:S05]  /*0950*/  IADD3 R6, P0, R6, UR4, RZ ;  /* 0x0000000406067c10 */ /* 0x000fca000ff1e0ff */
[----:B------:R-:W-:Y:S01]  /*0960*/  IMAD.X R7, RZ, RZ, UR5, P0 ;  /* 0x00000005ff077e24 */ /* 0x000fe200080e06ff */
[----:B------:R-:W-:-:S04]  /*0970*/  ISETP.GE.AND P0, PT, R14, R17, PT ;  /* 0x000000110e00720c */ /* 0x000fc80003f06270 */
[----:B------:R0:W-:Y:S09]  /*0980*/  STG.E.U8 desc[UR6][R6.64], R13 ;  /* 0x0000000d06007986 */ /* 0x0001f2000c101106 */
[----:B------:R-:W-:Y:S05]  /*0990*/  @P0 BRA `(.L_x_18355) ;  /* 0x0000000000380947 */ /* 0x000fea0003800000 */
[----:B0-----:R-:W-:Y:S01]  /*09a0*/  IMAD.IADD R6, R15, 0x1, R14 ;  /* 0x000000010f067824 */ /* 0x001fe200078e020e */
[----:B------:R-:W-:Y:S01]  /*09b0*/  ULDC.64 UR4, c[0x0][0x218] ;  /* 0x0000860000047ab9 */ /* 0x000fe20000000a00 */
[----:B------:R-:W-:-:S03]  /*09c0*/  VIADD R14, R14, 0x80 ;  /* 0x000000800e0e7836 */ /* 0x000fc60000000000 */
[----:B------:R-:W-:-:S05]  /*09d0*/  IADD3 R6, P0, R6, UR4, RZ ;  /* 0x0000000406067c10 */ /* 0x000fca000ff1e0ff */
[----:B------:R-:W-:-:S05]  /*09e0*/  IMAD.X R7, RZ, RZ, UR5, P0 ;  /* 0x00000005ff077e24 */ /* 0x000fca00080e06ff */
[----:B------:R0:W-:Y:S03]  /*09f0*/  STG.E.U8 desc[UR6][R6.64], R9 ;  /* 0x0000000906007986 */ /* 0x0001e6000c101106 */
.L_x_18354:
[----:B------:R-:W-:-:S13]  /*0a00*/  ISETP.GE.AND P0, PT, R14, R17, PT ;  /* 0x000000110e00720c */ /* 0x000fda0003f06270 */
[----:B------:R-:W-:Y:S05]  /*0a10*/  @P0 BRA `(.L_x_18356) ;  /* 0x0000000000380947 */ /* 0x000fea0003800000 */
[----:B0-----:R-:W-:Y:S01]  /*0a20*/  IMAD.IADD R6, R15, 0x1, R14 ;  /* 0x000000010f067824 */ /* 0x001fe200078e020e */
[----:B------:R-:W-:Y:S01]  /*0a30*/  ULDC.64 UR4, c[0x0][0x218] ;  /* 0x0000860000047ab9 */ /* 0x000fe20000000a00 */
[----:B------:R-:W-:-:S03]  /*0a40*/  VIADD R14, R14, 0x80 ;  /* 0x000000800e0e7836 */ /* 0x000fc60000000000 */
[----:B------:R-:W-:-:S05]  /*0a50*/  IADD3 R6, P0, R6, UR4, RZ ;  /* 0x0000000406067c10 */ /* 0x000fca000ff1e0ff */
[----:B------:R-:W-:-:S05]  /*0a60*/  IMAD.X R7, RZ, RZ, UR5, P0 ;  /* 0x00000005ff077e24 */ /* 0x000fca00080e06ff */
[----:B------:R1:W-:Y:S03]  /*0a70*/  STG.E.U8 desc[UR6][R6.64], R8 ;  /* 0x0000000806007986 */ /* 0x0003e6000c101106 */
.L_x_18355:
[----:B------:R-:W-:-:S13]  /*0a80*/  ISETP.GE.AND P0, PT, R14, R17, PT ;  /* 0x000000110e00720c */ /* 0x000fda0003f06270 */
[----:B------:R-:W-:Y:S05]  /*0a90*/  @P0 BRA `(.L_x_18357) ;  /* 0x00000000003c0947 */ /* 0x000fea0003800000 */
[----:B01----:R-:W-:Y:S01]  /*0aa0*/  IMAD.IADD R6, R15, 0x1, R14 ;  /* 0x000000010f067824 */ /* 0x003fe200078e020e */
[----:B------:R-:W-:Y:S01]  /*0ab0*/  ULDC.64 UR4, c[0x0][0x218] ;  /* 0x0000860000047ab9 */ /* 0x000fe20000000a00 */
[----:B------:R-:W-:-:S03]  /*0ac0*/  VIADD R14, R14, 0x80 ;  /* 0x000000800e0e7836 */ /* 0x000fc60000000000 */
[----:B------:R-:W-:-:S05]  /*0ad0*/  IADD3 R6, P0, R6, UR4, RZ ;  /* 0x0000000406067c10 */ /* 0x000fca000ff1e0ff */
[----:B------:R-:W-:-:S05]  /*0ae0*/  IMAD.X R7, RZ, RZ, UR5, P0 ;  /* 0x00000005ff077e24 */ /* 0x000fca00080e06ff */
[----:B------:R1:W-:Y:S03]  /*0af0*/  STG.E.U8 desc[UR6][R6.64], R5 ;  /* 0x0000000506007986 */ /* 0x0003e6000c101106 */
.L_x_18356:
[----:B------:R-:W-:-:S13]  /*0b00*/  ISETP.GE.AND P0, PT, R14, R17, PT ;  /* 0x000000110e00720c */ /* 0x000fda0003f06270 */
[----:B------:R-:W-:Y:S05]  /*0b10*/  @P0 BREAK B1 ;  /* 0x0000000000010942 */ /* 0x000fea0003800000 */
[----:B------:R-:W-:Y:S05]  /*0b20*/  @P0 BRA `(.L_x_18358) ;  /* 0x0000000000380947 */ /* 0x000fea0003800000 */
[----:B01----:R-:W-:Y:S01]  /*0b30*/  IMAD.IADD R6, R15, 0x1, R14 ;  /* 0x000000010f067824 */ /* 0x003fe200078e020e */
[----:B------:R-:W-:Y:S01]  /*0b40*/  ULDC.64 UR4, c[0x0][0x218] ;  /* 0x0000860000047ab9 */ /* 0x000fe20000000a00 */
[----:B------:R-:W-:-:S03]  /*0b50*/  VIADD R14, R14, 0x80 ;  /* 0x000000800e0e7836 */ /* 0x000fc60000000000 */
[----:B------:R-:W-:-:S05]  /*0b60*/  IADD3 R6, P0, R6, UR4, RZ ;  /* 0x0000000406067c10 */ /* 0x000fca000ff1e0ff */
[----:B------:R-:W-:-:S05]  /*0b70*/  IMAD.X R7, RZ, RZ, UR5, P0 ;  /* 0x00000005ff077e24 */ /* 0x000fca00080e06ff */
[----:B------:R2:W-:Y:S03]  /*0b80*/  STG.E.U8 desc[UR6][R6.64], R4 ;  /* 0x0000000406007986 */ /* 0x0005e6000c101106 */
.L_x_18357:
[----:B------:R-:W-:Y:S05]  /*0b90*/  BSYNC B1 ;  /* 0x0000000000017941 */ /* 0x000fea0003800000 */
.L_x_18353:
[----:B------:R-:W-:-:S13]  /*0ba0*/  ISETP.GE.AND P0, PT, R14, R17, PT ;  /* 0x000000110e00720c */ /* 0x000fda0003f06270 */
[----:B012---:R-:W0:Y:S01]  /*0bb0*/  @!P0 LDC.64 R6, c[0x0][0x218] ;  /* 0x00008600ff068b82 */ /* 0x007e220000000a00 */
[----:B------:R-:W-:Y:S02]  /*0bc0*/  @!P0 IMAD.IADD R5, R15, 0x1, R14 ;  /* 0x000000010f058824 */ /* 0x000fe400078e020e */
[----:B------:R-:W-:-:S03]  /*0bd0*/  @!P0 VIADD R14, R14, 0x80 ;  /* 0x000000800e0e8836 */ /* 0x000fc60000000000 */
[----:B0-----:R-:W-:-:S05]  /*0be0*/  @!P0 IADD3 R4, P1, R5, R6, RZ ;  /* 0x0000000605048210 */ /* 0x001fca0007f3e0ff */
[----:B------:R-:W-:-:S05]  /*0bf0*/  @!P0 IMAD.X R5, RZ, RZ, R7, P1 ;  /* 0x000000ffff058224 */ /* 0x000fca00008e0607 */
[----:B------:R2:W-:Y:S03]  /*0c00*/  @!P0 STG.E.U8 desc[UR6][R4.64], R3 ;  /* 0x0000000304008986 */ /* 0x0005e6000c101106 */
.L_x_18358:
[----:B------:R-:W-:Y:S05]  /*0c10*/  BSYNC B0 ;  /* 0x0000000000007941 */ /* 0x000fea0003800000 */
.L_x_18352:
[----:B------:R-:W-:Y:S05]  /*0c20*/  WARPSYNC.ALL ;  /* 0x0000000000007948 */ /* 0x000fea0003800000 */
[----:B------:R-:W-:-:S13]  /*0c30*/  ISETP.GE.AND P0, PT, R14, R17, PT ;  /* 0x000000110e00720c */ /* 0x000fda0003f06270 */
[----:B------:R-:W-:Y:S05]  /*0c40*/  @P0 EXIT ;  /* 0x000000000000094d */ /* 0x000fea0003800000 */
[----:B------:R-:W-:Y:S01]  /*0c50*/  IMAD.IADD R2, R15, 0x1, R14 ;  /* 0x000000010f027824 */ /* 0x000fe200078e020e */
[----:B------:R-:W-:-:S04]  /*0c60*/  ULDC.64 UR4, c[0x0][0x218] ;  /* 0x0000860000047ab9 */ /* 0x000fc80000000a00 */
[----:B------:R-:W-:-:S05]  /*0c70*/  IADD3 R2, P0, R2, UR4, RZ ;  /* 0x0000000402027c10 */ /* 0x000fca000ff1e0ff */
[----:B--2---:R-:W-:-:S05]  /*0c80*/  IMAD.X R3, RZ, RZ, UR5, P0 ;  /* 0x00000005ff037e24 */ /* 0x004fca00080e06ff */
[----:B------:R-:W-:Y:S01]  /*0c90*/  STG.E.U8 desc[UR6][R2.64], R0 ;  /* 0x0000000002007986 */ /* 0x000fe2000c101106 */
[----:B------:R-:W-:Y:S05]  /*0ca0*/  EXIT ;  /* 0x000000000000794d */ /* 0x000fea0003800000 */
.L_x_18359:
        /* <DEDUP_REMOVED lines=13> */
.L_x_32201:


//--------------------- .text._ZN2at6native29vectorized_elementwise_kernelILi4ENS0_13AUnaryFunctorIaaaZZZNS0_21heaviside_kernel_cudaERNS_18TensorIteratorBaseEENKUlvE_clEvENKUlvE0_clEvEUlaaE_EESt5arrayIPcLm2EEEEviT0_T1_ --------------------------
	.section	.text._ZN2at6native29vectorized_elementwise_kernelILi4ENS0_13AUnaryFunctorIaaaZZZNS0_21heaviside_kernel_cudaERNS_18TensorIteratorBaseEENKUlvE_clEvENKUlvE0_clEvEUlaaE_EESt5arrayIPcLm2EEEEviT0_T1_,"ax",@progbits
	.align	128
        .global         _ZN2at6native29vectorized_elementwise_kernelILi4ENS0_13AUnaryFunctorIaaaZZZNS0_21heaviside_kernel_cudaERNS_18TensorIteratorBaseEENKUlvE_clEvENKUlvE0_clEvEUlaaE_EESt5arrayIPcLm2EEEEviT0_T1_
        .type           _ZN2at6native29vectorized_elementwise_kernelILi4ENS0_13AUnaryFunctorIaaaZZZNS0_21heaviside_kernel_cudaERNS_18TensorIteratorBaseEENKUlvE_clEvENKUlvE0_clEvEUlaaE_EESt5arrayIPcLm2EEEEviT0_T1_,@function
        .size           _ZN2at6native29vectorized_elementwise_kernelILi4ENS0_13AUnaryFunctorIaaaZZZNS0_21heaviside_kernel_cudaERNS_18TensorIteratorBaseEENKUlvE_clEvENKUlvE0_clEvEUlaaE_EESt5arrayIPcLm2EEEEviT0_T1_,(.L_x_32202 - _ZN2at6native29vectorized_elementwise_kernelILi4ENS0_13AUnaryFunctorIaaaZZZNS0_21heaviside_kernel_cudaERNS_18TensorIteratorBaseEENKUlvE_clEvENKUlvE0_clEvEUlaaE_EESt5arrayIPcLm2EEEEviT0_T1_)
        .other          _ZN2at6native29vectorized_elementwise_kernelILi4ENS0_13AUnaryFunctorIaaaZZZNS0_21heaviside_kernel_cudaERNS_18TensorIteratorBaseEENKUlvE_clEvENKUlvE0_clEvEUlaaE_EESt5arrayIPcLm2EEEEviT0_T1_,@"STO_CUDA_ENTRY STV_DEFAULT"
_ZN2at6native29vectorized_elementwise_kernelILi4ENS0_13AUnaryFunctorIaaaZZZNS0_21heaviside_kernel_cudaERNS_18TensorIteratorBaseEENKUlvE_clEvENKUlvE0_clEvEUlaaE_EESt5arrayIPcLm2EEEEviT0_T1_:
.text._ZN2at6native29vectorized_elementwise_kernelILi4ENS0_13AUnaryFunctorIaaaZZZNS0_21heaviside_kernel_cudaERNS_18TensorIteratorBaseEENKUlvE_clEvENKUlvE0_clEvEUlaaE_EESt5arrayIPcLm2EEEEviT0_T1_:
        /* <DEDUP_REMOVED lines=16> */
[----:B------:R-:W2:Y:S04]  /*0100*/  @!P0 LDG.E R10, desc[UR6][R2.64] ;  /* 0x00000006020a8981 */ /* 0x000ea8000c1e1900 */
[----:B------:R0:W3:Y:S01]  /*0110*/  @!P0 LDG.E R8, desc[UR6][R2.64+0x200] ;  /* 0x0002000602088981 */ /* 0x0000e2000c1e1900 */
[----:B------:R-:W-:-:S04]  /*0120*/  UPRMT UR4, UR4, 0x8880, URZ ;  /* 0x0000888004047896 */ /* 0x000fc8000800003f */
[----:B------:R-:W-:-:S04]  /*0130*/  UISETP.GT.AND UP0, UPT, UR4, URZ, UPT ;  /* 0x0000003f0400728c */ /* 0x000fc8000bf04270 */
[----:B------:R-:W-:Y:S01]  /*0140*/  USEL UR4, URZ, 0x1, !UP0 ;  /* 0x000000013f047887 */ /* 0x000fe2000c000000 */
[----:B0-----:R-:W-:-:S05]  /*0150*/  IADD3 R2, P1, R15, UR8, RZ ;  /* 0x000000080f027c10 */ /* 0x001fca000ff3e0ff */
[----:B------:R-:W-:Y:S02]  /*0160*/  IMAD.U32 R4, RZ, RZ, UR4 ;  /* 0x00000004ff047e24 */ /* 0x000fe4000f8e00ff */
[----:B------:R-:W-:Y:S02]  /*0170*/  IMAD.U32 R7, RZ, RZ, UR4 ;  /* 0x00000004ff077e24 */ /* 0x000fe4000f8e00ff */
[----:B------:R-:W-:Y:S02]  /*0180*/  IMAD.U32 R0, RZ, RZ, UR4 ;  /* 0x00000004ff007e24 */ /* 0x000fe4000f8e00ff */
[----:B------:R-:W-:Y:S02]  /*0190*/  IMAD.U32 R5, RZ, RZ, UR4 ;  /* 0x00000004ff057e24 */ /* 0x000fe4000f8e00ff */
[----:B------:R-:W-:Y:S02]  /*01a0*/  IMAD.U32 R6, RZ, RZ, UR4 ;  /* 0x00000004ff067e24 */ /* 0x000fe4000f8e00ff */
[----:B------:R-:W-:-:S02]  /*01b0*/  IMAD.X R3, RZ, RZ, UR9, P1 ;  /* 0x00000009ff037e24 */ /* 0x000fc400088e06ff */
[----:B------:R-:W-:Y:S01]  /*01c0*/  IMAD.WIDE R2, R11, 0x4, R2 ;  /* 0x000000040b027825 */ /* 0x000fe200078e0202 */
[C---:B--2---:R-:W-:Y:S02]  /*01d0*/  @!P0 PRMT R4, R10.reuse, 0x7771, RZ ;  /* 0x000077710a048816 */ /* 0x044fe400000000ff */
[----:B------:R-:W-:Y:S02]  /*01e0*/  @!P0 PRMT R7, R10, 0x7770, RZ ;  /* 0x000077700a078816 */ /* 0x000fe400000000ff */
[C---:B---3--:R-:W-:Y:S02]  /*01f0*/  @!P0 PRMT R0, R8.reuse, 0x7771, RZ ;  /* 0x0000777108008816 */ /* 0x048fe400000000ff */
[----:B------:R-:W-:Y:S02]  /*0200*/  @!P0 PRMT R5, R8, 0x7770, RZ ;  /* 0x0000777008058816 */ /* 0x000fe400000000ff */
[----:B------:R-:W-:Y:S01]  /*0210*/  PRMT R7, R4, 0x7604, R7 ;  /* 0x0000760404077816 */ /* 0x000fe20000000007 */
[----:B------:R-:W-:Y:S01]  /*0220*/  IMAD.U32 R4, RZ, RZ, UR4 ;  /* 0x00000004ff047e24 */ /* 0x000fe2000f8e00ff */
[----:B------:R-:W-:Y:S01]  /*0230*/  PRMT R9, R0, 0x7604, R5 ;  /* 0x0000760400097816 */ /* 0x000fe20000000005 */
[----:B------:R-:W-:Y:S01]  /*0240*/  IMAD.U32 R5, RZ, RZ, UR4 ;  /* 0x00000004ff057e24 */ /* 0x000fe2000f8e00ff */
[----:B------:R-:W-:Y:S01]  /*0250*/  @!P0 PRMT R6, R10, 0x7772, RZ ;  /* 0x000077720a068816 */ /* 0x000fe200000000ff */
[----:B------:R-:W-:Y:S01]  /*0260*/  IMAD.U32 R0, RZ, RZ, UR4 ;  /* 0x00000004ff007e24 */ /* 0x000fe2000f8e00ff */
[----:B------:R-:W-:-:S02]  /*0270*/  @!P0 PRMT R4, R8, 0x7772, RZ ;  /* 0x0000777208048816 */ /* 0x000fc400000000ff */
[----:B------:R-:W-:Y:S02]  /*0280*/  @!P0 PRMT R5, R10, 0x7773, RZ ;  /* 0x000077730a058816 */ /* 0x000fe400000000ff */
[----:B------:R-:W-:Y:S02]  /*0290*/  PRMT R6, R6, 0x7054, R7 ;  /* 0x0000705406067816 */ /* 0x000fe40000000007 */
[----:B------:R-:W-:Y:S02]  /*02a0*/  @!P0 PRMT R0, R8, 0x7773, RZ ;  /* 0x0000777308008816 */ /* 0x000fe400000000ff */
[----:B------:R-:W-:Y:S02]  /*02b0*/  PRMT R9, R4, 0x7054, R9 ;  /* 0x0000705404097816 */ /* 0x000fe40000000009 */
[----:B------:R-:W-:Y:S02]  /*02c0*/  PRMT R5, R5, 0x654, R6 ;  /* 0x0000065405057816 */ /* 0x000fe40000000006 */
[----:B------:R-:W-:-:S03]  /*02d0*/  PRMT R9, R0, 0x654, R9 ;  /* 0x0000065400097816 */ /* 0x000fc60000000009 */
[----:B------:R-:W-:Y:S04]  /*02e0*/  STG.E desc[UR6][R2.64], R5 ;  /* 0x0000000502007986 */ /* 0x000fe8000c101906 */
[----:B------:R-:W-:Y:S01]  /*02f0*/  STG.E desc[UR6][R2.64+0x200], R9 ;  /* 0x0002000902007986 */ /* 0x000fe2000c101906 */
[----:B------:R-:W-:Y:S05]  /*0300*/  EXIT ;  /* 0x000000000000794d */ /* 0x000fea0003800000 */
.L_x_18360:
        /* <DEDUP_REMOVED lines=109> */
.L_x_18363:
        /* <DEDUP_REMOVED lines=8> */
.L_x_18364:
        /* <DEDUP_REMOVED lines=8> */
.L_x_18365:
        /* <DEDUP_REMOVED lines=9> */
.L_x_18366:
[----:B------:R-:W-:Y:S05]  /*0b70*/  BSYNC B1 ;  /* 0x0000000000017941 */ /* 0x000fea0003800000 */
.L_x_18362:
[----:B------:R-:W-:-:S13]  /*0b80*/  ISETP.GE.AND P0, PT, R14, R17, PT ;  /* 0x000000110e00720c */ /* 0x000fda0003f06270 */
[----:B012---:R-:W0:Y:S01]  /*0b90*/  @!P0 LDC.64 R6, c[0x0][0x218] ;  /* 0x00008600ff068b82 */ /* 0x007e220000000a00 */
[----:B------:R-:W-:Y:S02]  /*0ba0*/  @!P0 IMAD.IADD R5, R15, 0x1, R14 ;  /* 0x000000010f058824 */ /* 0x000fe400078e020e */
[----:B------:R-:W-:-:S03]  /*0bb0*/  @!P0 VIADD R14, R14, 0x80 ;  /* 0x000000800e0e8836 */ /* 0x000fc60000000000 */
[----:B0-----:R-:W-:-:S05]  /*0bc0*/  @!P0 IADD3 R4, P1, R5, R6, RZ ;  /* 0x0000000605048210 */ /* 0x001fca0007f3e0ff */
[----:B------:R-:W-:-:S05]  /*0bd0*/  @!P0 IMAD.X R5, RZ, RZ, R7, P1 ;  /* 0x000000ffff058224 */ /* 0x000fca00008e0607 */
[----:B------:R2:W-:Y:S03]  /*0be0*/  @!P0 STG.E.U8 desc[UR6][R4.64], R3 ;  /* 0x0000000304008986 */ /* 0x0005e6000c101106 */
.L_x_18367:
[----:B------:R-:W-:Y:S05]  /*0bf0*/  BSYNC B0 ;  /* 0x0000000000007941 */ /* 0x000fea0003800000 */
.L_x_18361:
        /* <DEDUP_REMOVED lines=9> */
.L_x_18368:
        /* <DEDUP_REMOVED lines=15> */
.L_x_32202:


//--------------------- .text._ZN2at6native29vectorized_elementwise_kernelILi8ENS0_13AUnaryFunctorIaaaZZZNS0_21heaviside_kernel_cudaERNS_18TensorIteratorBaseEENKUlvE_clEvENKUlvE0_clEvEUlaaE_EESt5arrayIPcLm2EEEEviT0_T1_ --------------------------
	.section	.text._ZN2at6native29vectorized_elementwise_kernelILi8ENS0_13AUnaryFunctorIaaaZZZNS0_21heaviside_kernel_cudaERNS_18TensorIteratorBaseEENKUlvE_clEvENKUlvE0_clEvEUlaaE_EESt5arrayIPcLm2EEEEviT0_T1_,"ax",@progbits
	.align	128
        .global         _ZN2at6native29vectorized_elementwise_kernelILi8ENS0_13AUnaryFunctorIaaaZZZNS0_21heaviside_kernel_cudaERNS_18TensorIteratorBaseEENKUlvE_clEvENKUlvE0_clEvEUlaaE_EESt5arrayIPcLm2EEEEviT0_T1_
        .type           _ZN2at6native29vectorized_elementwise_kernelILi8ENS0_13AUnaryFunctorIaaaZZZNS0_21heaviside_kernel_cudaERNS_18TensorIteratorBaseEENKUlvE_clEvENKUlvE0_clEvEUlaaE_EESt5arrayIPcLm2EEEEviT0_T1_,@function
        .size           _ZN2at6native29vectorized_elementwise_kernelILi8ENS0_13AUnaryFunctorIaaaZZZNS0_21heaviside_kernel_cudaERNS_18TensorIteratorBaseEENKUlvE_clEvENKUlvE0_clEvEUlaaE_EESt5arrayIPcLm2EEEEviT0_T1_,(.L_x_32203 - _ZN2at6native29vectorized_elementwise_kernelILi8ENS0_13AUnaryFunctorIaaaZZZNS0_21heaviside_kernel_cudaERNS_18TensorIteratorBaseEENKUlvE_clEvENKUlvE0_clEvEUlaaE_EESt5arrayIPcLm2EEEEviT0_T1_)
        .other          _ZN2at6native29vectorized_elementwise_kernelILi8ENS0_13AUnaryFunctorIaaaZZZNS0_21heaviside_kernel_cudaERNS_18TensorIteratorBaseEENKUlvE_clEvENKUlvE0_clEvEUlaaE_EESt5arrayIPcLm2EEEEviT0_T1_,@"STO_CUDA_ENTRY STV_DEFAULT"
_ZN2at6native29vectorized_elementwise_kernelILi8ENS0_13AUnaryFunctorIaaaZZZNS0_21heaviside_kernel_cudaERNS_18TensorIteratorBaseEENKUlvE_clEvENKUlvE0_clEvEUlaaE_EESt5arrayIPcLm2EEEEviT0_T1_:
.text._ZN2at6native29vectorized_elementwise_kernelILi8ENS0_13AUnaryFunctorIaaaZZZNS0_21heaviside_kernel_cudaERNS_18TensorIteratorBaseEENKUlvE_clEvENKUlvE0_clEvEUlaaE_EESt5arrayIPcLm2EEEEviT0_T1_:
        /* <DEDUP_REMOVED lines=15> */
[----:B0-----:R-:W-:-:S06]  /*00f0*/  @!P0 IMAD.WIDE.U32 R2, R5, 0x8, R2 ;  /* 0x0000000805028825 */ /* 0x001fcc00078e0002 */
[----:B------:R-:W2:Y:S01]  /*0100*/  @!P0 LDG.E.64 R2, desc[UR6][R2.64] ;  /* 0x0000000602028981 */ /* 0x000ea2000c1e1b00 */
[----:B------:R-:W-:-:S04]  /*0110*/  UPRMT UR4, UR4, 0x8880, URZ ;  /* 0x0000888004047896 */ /* 0x000fc8000800003f */
        /* <DEDUP_REMOVED lines=8> */
[----:B------:R-:W-:Y:S01]  /*01a0*/  IMAD.U32 R8, RZ, RZ, UR4 ;  /* 0x00000004ff087e24 */ /* 0x000fe2000f8e00ff */
[C---:B--2---:R-:W-:Y:S02]  /*01b0*/  @!P0 PRMT R11, R2.reuse, 0x7610, R11 ;  /* 0x00007610020b8816 */ /* 0x044fe4000000000b */
[C---:B------:R-:W-:Y:S02]  /*01c0*/  @!P0 PRMT R9, R2.reuse, 0x7632, R9 ;  /* 0x0000763202098816 */ /* 0x040fe40000000009 */
[C---:B------:R-:W-:Y:S02]  /*01d0*/  @!P0 LOP3.LUT R13, R2.reuse, 0xffff, RZ, 0xc0, !PT ;  /* 0x0000ffff020d8812 */ /* 0x040fe400078ec0ff */
[----:B------:R-:W-:Y:S02]  /*01e0*/  @!P0 PRMT R2, R2, 0x7732, RZ ;  /* 0x0000773202028816 */ /* 0x000fe400000000ff */
[C---:B------:R-:W-:Y:S02]  /*01f0*/  @!P0 LOP3.LUT R0, R3.reuse, 0xffff, RZ, 0xc0, !PT ;  /* 0x0000ffff03008812 */ /* 0x040fe400078ec0ff */
[----:B------:R-:W-:-:S02]  /*0200*/  @!P0 PRMT R7, R3, 0x7610, R7 ;  /* 0x0000761003078816 */ /* 0x000fc40000000007 */
[C---:B------:R-:W-:Y:S02]  /*0210*/  @!P0 PRMT R4, R3.reuse, 0x7632, R4 ;  /* 0x0000763203048816 */ /* 0x040fe40000000004 */
[----:B------:R-:W-:Y:S01]  /*0220*/  @!P0 PRMT R12, R3, 0x7732, RZ ;  /* 0x00007732030c8816 */ /* 0x000fe200000000ff */
[----:B------:R-:W-:Y:S01]  /*0230*/  @!P0 IMAD.MOV.U32 R3, RZ, RZ, R2 ;  /* 0x000000ffff038224 */ /* 0x000fe200078e0002 */
[----:B------:R-:W-:Y:S01]  /*0240*/  @!P0 SHF.R.U32.HI R6, RZ, 0x8, R0 ;  /* 0x00000008ff068819 */ /* 0x000fe20000011600 */
[----:B------:R-:W-:Y:S01]  /*0250*/  IMAD.U32 R0, RZ, RZ, UR4 ;  /* 0x00000004ff007e24 */ /* 0x000fe2000f8e00ff */
[----:B------:R-:W-:Y:S02]  /*0260*/  @!P0 SHF.R.U32.HI R10, RZ, 0x8, R13 ;  /* 0x00000008ff0a8819 */ /* 0x000fe4000001160d */
[----:B------:R-:W-:Y:S02]  /*0270*/  @!P0 SHF.R.U32.HI R8, RZ, 0x8, R3 ;  /* 0x00000008ff088819 */ /* 0x000fe40000011603 */
[----:B------:R-:W-:-:S02]  /*0280*/  @!P0 SHF.R.U32.HI R0, RZ, 0x8, R12 ;  /* 0x00000008ff008819 */ /* 0x000fc4000001160c */
[----:B------:R-:W-:Y:S02]  /*0290*/  IADD3 R2, P1, R15, UR8, RZ ;  /* 0x000000080f027c10 */ /* 0x000fe4000ff3e0ff */
[----:B------:R-:W-:Y:S02]  /*02a0*/  LOP3.LUT R7, R7, 0xff, RZ, 0xc0, !PT ;  /* 0x000000ff07077812 */ /* 0x000fe400078ec0ff */
[----:B------:R-:W-:Y:S01]  /*02b0*/  LOP3.LUT R4, R4, 0xff, RZ, 0xc0, !PT ;  /* 0x000000ff04047812 */ /* 0x000fe200078ec0ff */
[----:B------:R-:W-:Y:S01]  /*02c0*/  IMAD.X R3, RZ, RZ, UR9, P1 ;  /* 0x00000009ff037e24 */ /* 0x000fe200088e06ff */
[----:B------:R-:W-:Y:S02]  /*02d0*/  LOP3.LUT R9, R9, 0xff, RZ, 0xc0, !PT ;  /* 0x000000ff09097812 */ /* 0x000fe400078ec0ff */
[----:B------:R-:W-:Y:S01]  /*02e0*/  LOP3.LUT R11, R11, 0xff, RZ, 0xc0, !PT ;  /* 0x000000ff0b0b7812 */ /* 0x000fe200078ec0ff */
[----:B------:R-:W-:Y:S01]  /*02f0*/  IMAD.WIDE R2, R5, 0x8, R2 ;  /* 0x0000000805027825 */ /* 0x000fe200078e0202 */
[----:B------:R-:W-:-:S02]  /*0300*/  LOP3.LUT R6, R6, 0xffff, RZ, 0xc0, !PT ;  /* 0x0000ffff06067812 */ /* 0x000fc400078ec0ff */
[----:B------:R-:W-:Y:S02]  /*0310*/  LOP3.LUT R10, R10, 0xffff, RZ, 0xc0, !PT ;  /* 0x0000ffff0a0a7812 */ /* 0x000fe400078ec0ff */
[----:B------:R-:W-:Y:S02]  /*0320*/  LOP3.LUT R13, R0, 0xffff, RZ, 0xc0, !PT ;  /* 0x0000ffff000d7812 */ /* 0x000fe400078ec0ff */
[----:B------:R-:W-:Y:S02]  /*0330*/  LOP3.LUT R8, R8, 0xffff, RZ, 0xc0, !PT ;  /* 0x0000ffff08087812 */ /* 0x000fe400078ec0ff */
[----:B------:R-:W-:Y:S02]  /*0340*/  PRMT R7, R6, 0x7604, R7 ;  /* 0x0000760406077816 */ /* 0x000fe40000000007 */
[----:B------:R-:W-:Y:S02]  /*0350*/  PRMT R11, R10, 0x7604, R11 ;  /* 0x000076040a0b7816 */ /* 0x000fe4000000000b */
[----:B------:R-:W-:-:S02]  /*0360*/  PRMT R4, R13, 0x7604, R4 ;  /* 0x000076040d047816 */ /* 0x000fc40000000004 */
[----:B------:R-:W-:Y:S02]  /*0370*/  PRMT R8, R8, 0x7604, R9 ;  /* 0x0000760408087816 */ /* 0x000fe40000000009 */
[----:B------:R-:W-:Y:S02]  /*0380*/  PRMT R7, R7, 0x5410, R4 ;  /* 0x0000541007077816 */ /* 0x000fe40000000004 */
[----:B------:R-:W-:-:S05]  /*0390*/  PRMT R6, R11, 0x5410, R8 ;  /* 0x000054100b067816 */ /* 0x000fca0000000008 */
[----:B------:R-:W-:Y:S01]  /*03a0*/  STG.E.64 desc[UR6][R2.64], R6 ;  /* 0x0000000602007986 */ /* 0x000fe2000c101b06 */
[----:B------:R-:W-:Y:S05]  /*03b0*/  EXIT ;  /* 0x000000000000794d */ /* 0x000fea0003800000 */
.L_x_18369:
        /* <DEDUP_REMOVED lines=109> */
.L_x_18372:
        /* <DEDUP_REMOVED lines=8> */
.L_x_18373:
        /* <DEDUP_REMOVED lines=8> */
.L_x_18374:
        /* <DEDUP_REMOVED lines=9> */
.L_x_18375:
[----:B------:R-:W-:Y:S05]  /*0c20*/  BSYNC B1 ;  /* 0x0000000000017941 */ /* 0x000fea0003800000 */
.L_x_18371:
[----:B------:R-:W-:-:S13]  /*0c30*/  ISETP.GE.AND P0, PT, R14, R17, PT ;  /* 0x000000110e00720c */ /* 0x000fda0003f06270 */
[----:B012---:R-:W0:Y:S01]  /*0c40*/  @!P0 LDC.64 R6, c[0x0][0x218] ;  /* 0x00008600ff068b82 */ /* 0x007e220000000a00 */
[----:B------:R-:W-:Y:S02]  /*0c50*/  @!P0 IMAD.IADD R5, R15, 0x1, R14 ;  /* 0x000000010f058824 */ /* 0x000fe400078e020e */
[----:B------:R-:W-:-:S03]  /*0c60*/  @!P0 VIADD R14, R14, 0x80 ;  /* 0x000000800e0e8836 */ /* 0x000fc60000000000 */
[----:B0-----:R-:W-:-:S05]  /*0c70*/  @!P0 IADD3 R4, P1, R5, R6, RZ ;  /* 0x0000000605048210 */ /* 0x001fca0007f3e0ff */
[----:B------:R-:W-:-:S05]  /*0c80*/  @!P0 IMAD.X R5, RZ, RZ, R7, P1 ;  /* 0x000000ffff058224 */ /* 0x000fca00008e0607 */
[----:B------:R2:W-:Y:S03]  /*0c90*/  @!P0 STG.E.U8 desc[UR6][R4.64], R3 ;  /* 0x0000000304008986 */ /* 0x0005e6000c101106 */
.L_x_18376:
[----:B------:R-:W-:Y:S05]  /*0ca0*/  BSYNC B0 ;  /* 0x0000000000007941 */ /* 0x000fea0003800000 */
.L_x_18370:
        /* <DEDUP_REMOVED lines=9> */
.L_x_18377:
        /* <DEDUP_REMOVED lines=12> */
.L_x_32203:


//--------------------- .text._ZN2at6native18elementwise_kernelILi128ELi4EZNS0_15gpu_kernel_implINS0_13BinaryFunctorIhhhZZZNS0_21heaviside_kernel_cudaERNS_18TensorIteratorBaseEENKUlvE_clEvENKUlvE_clEvEUlhhE_EEEEvS5_RKT_EUliE_EEviT1_ --------------------------
	.section	.text._ZN2at6native18elementwise_kernelILi128ELi4EZNS0_15gpu_kernel_implINS0_13BinaryFunctorIhhhZZZNS0_21heaviside_kernel_cudaERNS_18TensorIteratorBaseEENKUlvE_clEvENKUlvE_clEvEUlhhE_EEEEvS5_RKT_EUliE_EEviT1_,"ax",@progbits
	.align	128
        .global         _ZN2at6native18elementwise_kernelILi128ELi4EZNS0_15gpu_kernel_implINS0_13BinaryFunctorIhhhZZZNS0_21heaviside_kernel_cudaERNS_18TensorIteratorBaseEENKUlvE_clEvENKUlvE_clEvEUlhhE_EEEEvS5_RKT_EUliE_EEviT1_
        .type           _ZN2at6native18elementwise_kernelILi128ELi4EZNS0_15gpu_kernel_implINS0_13BinaryFunctorIhhhZZZNS0_21heaviside_kernel_cudaERNS_18TensorIteratorBaseEENKUlvE_clEvENKUlvE_clEvEUlhhE_EEEEvS5_RKT_EUliE_EEviT1_,@function
        .size           _ZN2at6native18elementwise_kernelILi128ELi4EZNS0_15gpu_kernel_implINS0_13BinaryFunctorIhhhZZZNS0_21heaviside_kernel_cudaERNS_18TensorIteratorBaseEENKUlvE_clEvENKUlvE_clEvEUlhhE_EEEEvS5_RKT_EUliE_EEviT1_,(.L_x_32204 - _ZN2at6native18elementwise_kernelILi128ELi4EZNS0_15gpu_kernel_implINS0_13BinaryFunctorIhhhZZZNS0_21heaviside_kernel_cudaERNS_18TensorIteratorBaseEENKUlvE_clEvENKUlvE_clEvEUlhhE_EEEEvS5_RKT_EUliE_EEviT1_)
        .other          _ZN2at6native18elementwise_kernelILi128ELi4EZNS0_15gpu_kernel_implINS0_13BinaryFunctorIhhhZZZNS0_21heaviside_kernel_cudaERNS_18TensorIteratorBaseEENKUlvE_clEvENKUlvE_clEvEUlhhE_EEEEvS5_RKT_EUliE_EEviT1_,@"STO_CUDA_ENTRY STV_DEFAULT"
_ZN2at6native18elementwise_kernelILi128ELi4EZNS0_15gpu_kernel_implINS0_13BinaryFunctorIhhhZZZNS0_21heaviside_kernel_cudaERNS_18TensorIteratorBaseEENKUlvE_clEvENKUlvE_clEvEUlhhE_EEEEvS5_RKT_EUliE_EEviT1_:
.text._ZN2at6native18elementwise_kernelILi128ELi4EZNS0_15gpu_kernel_implINS0_13BinaryFunctorIhhhZZZNS0_21heaviside_kernel_cudaERNS_18TensorIteratorBaseEENKUlvE_clEvENKUlvE_clEvEUlhhE_EEEEvS5_RKT_EUliE_EEviT1_:
        /* <DEDUP_REMOVED lines=365> */
.L_x_18380:
        /* <DEDUP_REMOVED lines=20> */
.L_x_18384:
[----:B------:R0:W5:Y:S01]  /*1810*/  LDG.E.U8 R19, desc[UR36][R4.64] ;  /* 0x0000002404137981 */ /* 0x000162000c1e1100 */
[----:B------:R-:W-:Y:S05]  /*1820*/  BRA `(.L_x_18386) ;  /* 0x0000000c00647947 */ /* 0x000fea0003800000 */
.L_x_18383:
        /* <DEDUP_REMOVED lines=8> */
.L_x_18388:
[----:B------:R3:W5:Y:S01]  /*18b0*/  LDG.E.U8 R19, desc[UR36][R4.64] ;  /* 0x0000002404137981 */ /* 0x000762000c1e1100 */
[----:B------:R-:W-:Y:S05]  /*18c0*/  BRA `(.L_x_18386) ;  /* 0x0000000c003c7947 */ /* 0x000fea0003800000 */
.L_x_18387:
[----:B------:R0:W5:Y:S01]  /*18d0*/  LDG.E.U16 R19, desc[UR36][R4.64] ;  /* 0x0000002404137981 */ /* 0x000162000c1e1500 */
[----:B------:R-:W-:Y:S05]  /*18e0*/  BRA `(.L_x_18386) ;  /* 0x0000000c00347947 */ /* 0x000fea0003800000 */
.L_x_18382:
[----:B------:R-:W-:-:S13]  /*18f0*/  ISETP.GT.AND P0, PT, R2, 0x6, PT ;  /* 0x000000060200780c */ /* 0x000fda0003f04270 */
[----:B------:R-:W-:Y:S05]  /*1900*/  @P0 BRA `(.L_x_18389) ;  /* 0x0000000000340947 */ /* 0x000fea0003800000 */
[----:B------:R-:W-:-:S13]  /*1910*/  ISETP.NE.AND P0, PT, R2, 0x5, PT ;  /* 0x000000050200780c */ /* 0x000fda0003f05270 */
[----:B------:R-:W-:Y:S05]  /*1920*/  @!P0 BRA `(.L_x_18390) ;  /* 0x0000000000188947 */ /* 0x000fea0003800000 */
[----:B------:R-:W-:-:S13]  /*1930*/  ISETP.NE.AND P0, PT, R2, 0x6, PT ;  /* 0x000000060200780c */ /* 0x000fda0003f05270 */
[----:B------:R-:W-:Y:S05]  /*1940*/  @P0 BRA `(.L_x_18385) ;  /* 0x0000000800c80947 */ /* 0x000fea0003800000 */
[----:B------:R-:W2:Y:S02]  /*1950*/  LDG.E R2, desc[UR36][R4.64] ;  /* 0x0000002404027981 */ /* 0x000ea4000c1e1900 */
[----:B--2---:R-:W0:Y:S02]  /*1960*/  F2I.S64.TRUNC R2, R2 ;  /* 0x0000000200027311 */ /* 0x004e24000020d900 */
[----:B0-----:R-:W-:Y:S01]  /*1970*/  PRMT R19, R2, 0x7610, R19 ;  /* 0x0000761002137816 */ /* 0x001fe20000000013 */
[----:B------:R-:W-:Y:S06]  /*1980*/  BRA `(.L_x_18386) ;  /* 0x0000000c000c7947 */ /* 0x000fec0003800000 */
.L_x_18390:
[----:B------:R-:W2:Y:S02]  /*1990*/  LDG.E.U16 R2, desc[UR36][R4.64] ;  /* 0x0000002404027981 */ /* 0x000ea4000c1e1500 */
[----:B--2---:R-:W-:-:S06]  /*19a0*/  HADD2.F32 R2, -RZ, R2.H0_H0 ;  /* 0x20000002ff027230 */ /* 0x004fcc0000004100 */
[----:B------:R-:W0:Y:S02]  /*19b0*/  F2I.S64.TRUNC R2, R2 ;  /* 0x0000000200027311 */ /* 0x000e24000020d900 */
[----:B0-----:R-:W-:Y:S01]  /*19c0*/  PRMT R19, R2, 0x7610, R19 ;  /* 0x0000761002137816 */ /* 0x001fe20000000013 */
[----:B------:R-:W-:Y:S06]  /*19d0*/  BRA `(.L_x_18386) ;  /* 0x0000000800f87947 */ /* 0x000fec0003800000 */
.L_x_18389:
[----:B------:R-:W-:-:S13]  /*19e0*/  ISETP.NE.AND P0, PT, R2, 0x7, PT ;  /* 0x000000070200780c */ /* 0x000fda0003f05270 */
[----:B------:R-:W-:Y:S05]  /*19f0*/  @!P0 BRA `(.L_x_18391) ;  /* 0x0000000000348947 */ /* 0x000fea0003800000 */
        /* <DEDUP_REMOVED lines=8> */
.L_x_18392:
[----:B------:R-:W2:Y:S02]  /*1a80*/  LDG.E.U16 R4, desc[UR36][R4.64] ;  /* 0x0000002404047981 */ /* 0x000ea4000c1e1500 */
[----:B--2---:R-:W-:-:S06]  /*1a90*/  HADD2.F32 R2, -RZ, R4.H0_H0 ;  /* 0x20000004ff027230 */ /* 0x004fcc0000004100 */
[----:B------:R-:W0:Y:S02]  /*1aa0*/  F2I.S64.TRUNC R2, R2 ;  /* 0x0000000200027311 */ /* 0x000e24000020d900 */
[----:B0-----:R-:W-:Y:S01]  /*1ab0*/  PRMT R19, R2, 0x7610, R19 ;  /* 0x0000761002137816 */ /* 0x001fe20000000013 */
[----:B------:R-:W-:Y:S06]  /*1ac0*/  BRA `(.L_x_18386) ;  /* 0x0000000800bc7947 */ /* 0x000fec0003800000 */
.L_x_18391:
[----:B------:R-:W2:Y:S02]  /*1ad0*/  LDG.E.64 R2, desc[UR36][R4.64] ;  /* 0x0000002404027981 */ /* 0x000ea4000c1e1b00 */
[----:B--2---:R-:W0:Y:S02]  /*1ae0*/  F2I.S64.F64.TRUNC R2, R2 ;  /* 0x0000000200027311 */ /* 0x004e24000030d900 */
[----:B0-----:R-:W-:Y:S01]  /*1af0*/  PRMT R19, R2, 0x7610, R19 ;  /* 0x0000761002137816 */ /* 0x001fe20000000013 */
[----:B------:R-:W-:Y:S06]  /*1b00*/  BRA `(.L_x_18386) ;  /* 0x0000000800ac7947 */ /* 0x000fec0003800000 */
.L_x_18381:
        /* <DEDUP_REMOVED lines=12> */
.L_x_18395:
[----:B------:R-:W2:Y:S02]  /*1bd0*/  LDG.E.64 R4, desc[UR36][R4.64] ;  /* 0x0000002404047981 */ /* 0x000ea4000c1e1b00 */
[----:B--2---:R-:W0:Y:S02]  /*1be0*/  F2I.S64.F64.TRUNC R2, R4 ;  /* 0x0000000400027311 */ /* 0x004e24000030d900 */
[----:B0-----:R-:W-:Y:S01]  /*1bf0*/  PRMT R19, R2, 0x7610, R19 ;  /* 0x0000761002137816 */ /* 0x001fe20000000013 */
[----:B------:R-:W-:Y:S06]  /*1c00*/  BRA `(.L_x_18386) ;  /* 0x00000008006c7947 */ /* 0x000fec0003800000 */
.L_x_18394:
        /* <DEDUP_REMOVED lines=25> */
[----:B------:R-:W0:Y:S02]  /*1da0*/  F2I.S64.TRUNC R2, R3 ;  /* 0x0000000300027311 */ /* 0x000e24000020d900 */
[----:B0-----:R-:W-:Y:S01]  /*1db0*/  PRMT R19, R2, 0x7610, R19 ;  /* 0x0000761002137816 */ /* 0x001fe20000000013 */
[----:B------:R-:W-:Y:S06]  /*1dc0*/  BRA `(.L_x_18386) ;  /* 0x0000000400fc7947 */ /* 0x000fec0003800000 */
.L_x_18397:
        /* <DEDUP_REMOVED lines=12> */
[----:B------:R-:W0:Y:S02]  /*1e90*/  F2I.S64.TRUNC R2, R2 ;  /* 0x0000000200027311 */ /* 0x000e24000020d900 */
[----:B0-----:R-:W-:Y:S01]  /*1ea0*/  PRMT R19, R2, 0x7610, R19 ;  /* 0x0000761002137816 */ /* 0x001fe20000000013 */
[----:B------:R-:W-:Y:S06]  /*1eb0*/  BRA `(.L_x_18386) ;  /* 0x0000000400c07947 */ /* 0x000fec0003800000 */
.L_x_18396:
[----:B------:R-:W2:Y:S02]  /*1ec0*/  LDG.E.U16 R2, desc[UR36][R4.64] ;  /* 0x0000002404027981 */ /* 0x000ea4000c1e1500 */
[----:B--2---:R-:W-:-:S06]  /*1ed0*/  IMAD.U32 R2, R2, 0x10000, RZ ;  /* 0x0001000002027824 */ /* 0x004fcc00078e00ff */
[----:B------:R-:W0:Y:S02]  /*1ee0*/  F2I.S64.TRUNC R2, R2 ;  /* 0x0000000200027311 */ /* 0x000e24000020d900 */
[----:B0-----:R-:W-:Y:S01]  /*1ef0*/  PRMT R19, R2, 0x7610, R19 ;  /* 0x0000761002137816 */ /* 0x001fe20000000013 */
[----:B------:R-:W-:Y:S06]  /*1f00*/  BRA `(.L_x_18386) ;  /* 0x0000000400ac7947 */ /* 0x000fec0003800000 */
.L_x_18393:
        /* <DEDUP_REMOVED lines=10> */
.L_x_18400:
        /* <DEDUP_REMOVED lines=21> */
.L_x_18404:
[----:B------:R-:W-:Y:S05]  /*2100*/  BSYNC B1 ;  /* 0x0000000000017941 */ /* 0x000fea0003800000 */
.L_x_18403:
[----:B------:R-:W-:Y:S01]  /*2110*/  IMAD.SHL.U32 R2, R2, 0x100000, RZ ;  /* 0x0010000002027824 */ /* 0x000fe200078e00ff */
[----:B------:R-:W-:-:S04]  /*2120*/  LEA R3, R0, 0x3b800000, 0x17 ;  /* 0x3b80000000037811 */ /* 0x000fc800078eb8ff */
[----:B------:R-:W-:-:S07]  /*2130*/  LOP3.LUT R2, R3, R2, R4, 0xfe, !PT ;  /* 0x0000000203027212 */ /* 0x000fce00078efe04 */
.L_x_18402:
[----:B------:R-:W-:Y:S05]  /*2140*/  BSYNC B0 ;  /* 0x0000000000007941 */ /* 0x000fea0003800000 */
.L_x_18401:
[----:B------:R-:W0:Y:S02]  /*2150*/  F2I.S64.TRUNC R2, R2 ;  /* 0x0000000200027311 */ /* 0x000e24000020d900 */
[----:B0-----:R-:W-:Y:S01]  /*2160*/  PRMT R19, R2, 0x7610, R19 ;  /* 0x0000761002137816 */ /* 0x001fe20000000013 */
[----:B------:R-:W-:Y:S06]  /*2170*/  BRA `(.L_x_18386) ;  /* 0x0000000400107947 */ /* 0x000fec0003800000 */
.L_x_18399:
        /* <DEDUP_REMOVED lines=21> */
.L_x_18408:
[----:B------:R-:W-:Y:S05]  /*22d0*/  BSYNC B1 ;  /* 0x0000000000017941 */ /* 0x000fea0003800000 */
.L_x_18407:
[----:B------:R-:W-:Y:S01]  /*22e0*/  IMAD.SHL.U32 R2, R2, 0x200000, RZ ;  /* 0x0020000002027824 */ /* 0x000fe200078e00ff */
[----:B------:R-:W-:-:S04]  /*22f0*/  LEA R3, R0, 0x37800000, 0x17 ;  /* 0x3780000000037811 */ /* 0x000fc800078eb8ff */
[----:B------:R-:W-:-:S07]  /*2300*/  LOP3.LUT R2, R3, R2, R4, 0xfe, !PT ;  /* 0x0000000203027212 */ /* 0x000fce00078efe04 */
.L_x_18406:
[----:B------:R-:W-:Y:S05]  /*2310*/  BSYNC B0 ;  /* 0x0000000000007941 */ /* 0x000fea0003800000 */
.L_x_18405:
[----:B------:R-:W0:Y:S02]  /*2320*/  F2I.S64.TRUNC R2, R2 ;  /* 0x0000000200027311 */ /* 0x000e24000020d900 */
[----:B0-----:R-:W-:Y:S01]  /*2330*/  PRMT R19, R2, 0x7610, R19 ;  /* 0x0000761002137816 */ /* 0x001fe20000000013 */
[----:B------:R-:W-:Y:S06]  /*2340*/  BRA `(.L_x_18386) ;  /* 0x00000000009c7947 */ /* 0x000fec0003800000 */
.L_x_18398:
        /* <DEDUP_REMOVED lines=14> */
.L_x_18412:
[----:B------:R-:W-:Y:S05]  /*2430*/  BSYNC B0 ;  /* 0x0000000000007941 */ /* 0x000fea0003800000 */
.L_x_18411:
[----:B------:R-:W0:Y:S02]  /*2440*/  F2I.S64.TRUNC R2, R2 ;  /* 0x0000000200027311 */ /* 0x000e24000020d900 */
[----:B0-----:R-:W-:Y:S01]  /*2450*/  PRMT R19, R2, 0x7610, R19 ;  /* 0x0000761002137816 */ /* 0x001fe20000000013 */
[----:B------:R-:W-:Y:S06]  /*2460*/  BRA `(.L_x_18386) ;  /* 0x0000000000547947 */ /* 0x000fec0003800000 */
.L_x_18385:
        /* <DEDUP_REMOVED lines=16> */
.L_x_18413:
[----:B------:R-:W-:Y:S01]  /*2570*/  PRMT R19, RZ, 0x7610, R19 ;  /* 0x00007610ff137816 */ /* 0x000fe20000000013 */
[----:B------:R-:W-:Y:S06]  /*2580*/  BRA `(.L_x_18386) ;  /* 0x00000000000c7947 */ /* 0x000fec0003800000 */
.L_x_18410:
[----:B------:R2:W5:Y:S01]  /*2590*/  LDG.E.U8 R19, desc[UR36][R4.64] ;  /* 0x0000002404137981 */ /* 0x000562000c1e1100 */
[----:B------:R-:W-:Y:S05]  /*25a0*/  BRA `(.L_x_18386) ;  /* 0x0000000000047947 */ /* 0x000fea0003800000 */
.L_x_18409:
[----:B------:R1:W5:Y:S02]  /*25b0*/  LDG.E.U8 R19, desc[UR36][R4.64] ;  /* 0x0000002404137981 */ /* 0x000364000c1e1100 */
.L_x_18386:
[----:B------:R-:W0:Y:S01]  /*25c0*/  LDC.U8 R2, c[0x0][0x493] ;  /* 0x000124c0ff027b82 */ /* 0x000e220000000000 */
[----:B------:R-:W-:Y:S02]  /*25d0*/  ULDC.64 UR4, c[0x0][0x488] ;  /* 0x0001220000047ab9 */ /* 0x000fe40000000a00 */
[----:B01234-:R-:W-:-:S05]  /*25e0*/  IADD3 R4, P1, R22, UR4, RZ ;  /* 0x0000000416047c10 */ /* 0x01ffca000ff3e0ff */
[----:B------:R-:W-:Y:S01]  /*25f0*/  IMAD.X R5, RZ, RZ, UR5, P1 ;  /* 0x00000005ff057e24 */ /* 0x000fe200088e06ff */
        /* <DEDUP_REMOVED lines=13> */
.L_x_18417:
[----:B------:R3:W5:Y:S01]  /*26d0*/  LDG.E.U8 R0, desc[UR36][R4.64] ;  /* 0x0000002404007981 */ /* 0x000762000c1e1100 */
[----:B------:R-:W-:Y:S05]  /*26e0*/  BRA `(.L_x_18419) ;  /* 0x0000000c00647947 */ /* 0x000fea0003800000 */
.L_x_18416:
        /* <DEDUP_REMOVED lines=8> */
.L_x_18421:
[----:B------:R1:W5:Y:S01]  /*2770*/  LDG.E.U8 R0, desc[UR36][R4.64] ;  /* 0x0000002404007981 */ /* 0x000362000c1e1100 */
[----:B------:R-:W-:Y:S05]  /*2780*/  BRA `(.L_x_18419) ;  /* 0x0000000c003c7947 */ /* 0x000fea0003800000 */
.L_x_18420:
[----:B------:R2:W5:Y:S01]  /*2790*/  LDG.E.U16 R0, desc[UR36][R4.64] ;  /* 0x0000002404007981 */ /* 0x000562000c1e1500 */
[----:B------:R-:W-:Y:S05]  /*27a0*/  BRA `(.L_x_18419) ;  /* 0x0000000c00347947 */ /* 0x000fea0003800000 */
.L_x_18415:
        /* <DEDUP_REMOVED lines=10> */
.L_x_18423:
[----:B------:R-:W2:Y:S02]  /*2850*/  LDG.E.U16 R2, desc[UR36][R4.64] ;  /* 0x0000002404027981 */ /* 0x000ea4000c1e1500 */
[----:B--2---:R-:W-:-:S06]  /*2860*/  HADD2.F32 R2, -RZ, R2.H0_H0 ;  /* 0x20000002ff027230 */ /* 0x004fcc0000004100 */
[----:B------:R-:W0:Y:S02]  /*2870*/  F2I.S64.TRUNC R2, R2 ;  /* 0x0000000200027311 */ /* 0x000e24000020d900 */
[----:B0-----:R-:W-:Y:S01]  /*2880*/  PRMT R0, R2, 0x7610, R0 ;  /* 0x0000761002007816 */ /* 0x001fe20000000000 */
[----:B------:R-:W-:Y:S06]  /*2890*/  BRA `(.L_x_18419) ;  /* 0x0000000800f87947 */ /* 0x000fec0003800000 */
.L_x_18422:
        /* <DEDUP_REMOVED lines=10> */
.L_x_18425:
[----:B------:R-:W2:Y:S02]  /*2940*/  LDG.E.U16 R4, desc[UR36][R4.64] ;  /* 0x0000002404047981 */ /* 0x000ea4000c1e1500 */
[----:B--2---:R-:W-:-:S06]  /*2950*/  HADD2.F32 R2, -RZ, R4.H0_H0 ;  /* 0x20000004ff027230 */ /* 0x004fcc0000004100 */
[----:B------:R-:W0:Y:S02]  /*2960*/  F2I.S64.TRUNC R2, R2 ;  /* 0x0000000200027311 */ /* 0x000e24000020d900 */
[----:B0-----:R-:W-:Y:S01]  /*2970*/  PRMT R0, R2, 0x7610, R0 ;  /* 0x0000761002007816 */ /* 0x001fe20000000000 */
[----:B------:R-:W-:Y:S06]  /*2980*/  BRA `(.L_x_18419) ;  /* 0x0000000800bc7947 */ /* 0x000fec0003800000 */
.L_x_18424:
[----:B------:R-:W2:Y:S02]  /*2990*/  LDG.E.64 R2, desc[UR36][R4.64] ;  /* 0x0000002404027981 */ /* 0x000ea4000c1e1b00 */
[----:B--2---:R-:W0:Y:S02]  /*29a0*/  F2I.S64.F64.TRUNC R2, R2 ;  /* 0x0000000200027311 */ /* 0x004e24000030d900 */
[----:B0-----:R-:W-:Y:S01]  /*29b0*/  PRMT R0, R2, 0x7610, R0 ;  /* 0x0000761002007816 */ /* 0x001fe20000000000 */
[----:B------:R-:W-:Y:S06]  /*29c0*/  BRA `(.L_x_18419) ;  /* 0x0000000800ac7947 */ /* 0x000fec0003800000 */
.L_x_18414:
        /* <DEDUP_REMOVED lines=12> */
.L_x_18428:
[----:B------:R-:W2:Y:S02]  /*2a90*/  LDG.E.64 R4, desc[UR36][R4.64] ;  /* 0x0000002404047981 */ /* 0x000ea4000c1e1b00 */
[----:B--2---:R-:W0:Y:S02]  /*2aa0*/  F2I.S64.F64.TRUNC R2, R4 ;  /* 0x0000000400027311 */ /* 0x004e24000030d900 */
[----:B0-----:R-:W-:Y:S01]  /*2ab0*/  PRMT R0, R2, 0x7610, R0 ;  /* 0x0000761002007816 */ /* 0x001fe20000000000 */
[----:B------:R-:W-:Y:S06]  /*2ac0*/  BRA `(.L_x_18419) ;  /* 0x00000008006c7947 */ /* 0x000fec0003800000 */
.L_x_18427:
        /* <DEDUP_REMOVED lines=28> */
.L_x_18430:
        /* <DEDUP_REMOVED lines=15> */
.L_x_18429:
[----:B------:R-:W2:Y:S02]  /*2d80*/  LDG.E.U16 R2, desc[UR36][R4.64] ;  /* 0x0000002404027981 */ /* 0x000ea4000c1e1500 */
[----:B--2---:R-:W-:-:S06]  /*2d90*/  IMAD.U32 R2, R2, 0x10000, RZ ;  /* 0x0001000002027824 */ /* 0x004fcc00078e00ff */
[----:B------:R-:W0:Y:S02]  /*2da0*/  F2I.S64.TRUNC R2, R2 ;  /* 0x0000000200027311 */ /* 0x000e24000020d900 */
[----:B0-----:R-:W-:Y:S01]  /*2db0*/  PRMT R0, R2, 0x7610, R0 ;  /* 0x0000761002007816 */ /* 0x001fe20000000000 */
[----:B------:R-:W-:Y:S06]  /*2dc0*/  BRA `(.L_x_18419) ;  /* 0x0000000400ac7947 */ /* 0x000fec0003800000 */
.L_x_18426:
        /* <DEDUP_REMOVED lines=10> */
.L_x_18433:
        /* <DEDUP_REMOVED lines=21> */
.L_x_18437:
[----:B------:R-:W-:Y:S05]  /*2fc0*/  BSYNC B1 ;  /* 0x0000000000017941 */ /* 0x000fea0003800000 */
.L_x_18436:
[----:B------:R-:W-:Y:S01]  /*2fd0*/  IMAD.SHL.U32 R2, R2, 0x100000, RZ ;  /* 0x0010000002027824 */ /* 0x000fe200078e00ff */
[----:B------:R-:W-:-:S04]  /*2fe0*/  LEA R3, R0, 0x3b800000, 0x17 ;  /* 0x3b80000000037811 */ /* 0x000fc800078eb8ff */
[----:B------:R-:W-:-:S07]  /*2ff0*/  LOP3.LUT R2, R3, R2, R4, 0xfe, !PT ;  /* 0x0000000203027212 */ /* 0x000fce00078efe04 */
.L_x_18435:
[----:B------:R-:W-:Y:S05]  /*3000*/  BSYNC B0 ;  /* 0x0000000000007941 */ /* 0x000fea0003800000 */
.L_x_18434:
[----:B------:R-:W0:Y:S02]  /*3010*/  F2I.S64.TRUNC R2, R2 ;  /* 0x0000000200027311 */ /* 0x000e24000020d900 */
[----:B0-----:R-:W-:Y:S01]  /*3020*/  PRMT R0, R2, 0x7610, R0 ;  /* 0x0000761002007816 */ /* 0x001fe20000000000 */
[----:B------:R-:W-:Y:S06]  /*3030*/  BRA `(.L_x_18419) ;  /* 0x0000000400107947 */ /* 0x000fec0003800000 */
.L_x_18432:
        /* <DEDUP_REMOVED lines=21> */
.L_x_18441:
[----:B------:R-:W-:Y:S05]  /*3190*/  BSYNC B1 ;  /* 0x0000000000017941 */ /* 0x000fea0003800000 */
.L_x_18440:
[----:B------:R-:W-:Y:S01]  /*31a0*/  IMAD.SHL.U32 R2, R2, 0x200000, RZ ;  /* 0x0020000002027824 */ /* 0x000fe200078e00ff */
[----:B------:R-:W-:-:S04]  /*31b0*/  LEA R3, R0, 0x37800000, 0x17 ;  /* 0x3780000000037811 */ /* 0x000fc800078eb8ff */
[----:B------:R-:W-:-:S07]  /*31c0*/  LOP3.LUT R2, R3, R2, R4, 0xfe, !PT ;  /* 0x0000000203027212 */ /* 0x000fce00078efe04 */
.L_x_18439:
[----:B------:R-:W-:Y:S05]  /*31d0*/  BSYNC B0 ;  /* 0x0000000000007941 */ /* 0x000fea0003800000 */
.L_x_18438:
[----:B------:R-:W0:Y:S02]  /*31e0*/  F2I.S64.TRUNC R2, R2 ;  /* 0x0000000200027311 */ /* 0x000e24000020d900 */
[----:B0-----:R-:W-:Y:S01]  /*31f0*/  PRMT R0, R2, 0x7610, R0 ;  /* 0x0000761002007816 */ /* 0x001fe20000000000 */
[----:B------:R-:W-:Y:S06]  /*3200*/  BRA `(.L_x_18419) ;  /* 0x00000000009c7947 */ /* 0x000fec0003800000 */
.L_x_18431:
        /* <DEDUP_REMOVED lines=14> */
.L_x_18445:
[----:B------:R-:W-:Y:S05]  /*32f0*/  BSYNC B0 ;  /* 0x0000000000007941 */ /* 0x000fea0003800000 */
.L_x_18444:
[----:B------:R-:W0:Y:S02]  /*3300*/  F2I.S64.TRUNC R2, R2 ;  /* 0x0000000200027311 */ /* 0x000e24000020d900 */
[----:B0-----:R-:W-:Y:S01]  /*3310*/  PRMT R0, R2, 0x7610, R0 ;  /* 0x0000761002007816 */ /* 0x001fe20000000000 */
[----:B------:R-:W-:Y:S06]  /*3320*/  BRA `(.L_x_18419) ;  /* 0x0000000000547947 */ /* 0x000fec0003800000 */
.L_x_18418:
        /* <DEDUP_REMOVED lines=16> */
.L_x_18446:
[----:B------:R-:W-:Y:S01]  /*3430*/  PRMT R0, RZ, 0x7610, R0 ;  /* 0x00007610ff007816 */ /* 0x000fe20000000000 */
[----:B------:R-:W-:Y:S06]  /*3440*/  BRA `(.L_x_18419) ;  /* 0x00000000000c7947 */ /* 0x000fec0003800000 */
.L_x_18443:
[----:B------:R0:W5:Y:S01]  /*3450*/  LDG.E.U8 R0, desc[UR36][R4.64] ;  /* 0x0000002404007981 */ /* 0x000162000c1e1100 */
[----:B------:R-:W-:Y:S05]  /*3460*/  BRA `(.L_x_18419) ;  /* 0x0000000000047947 */ /* 0x000fea0003800000 */
.L_x_18442:
[----:B------:R0:W5:Y:S02]  /*3470*/  LDG.E.U8 R0, desc[UR36][R4.64] ;  /* 0x0000002404007981 */ /* 0x000164000c1e1100 */
.L_x_18419:
[----:B01234-:R-:W0:Y:S01]  /*3480*/  LDC.U8 R4, c[0x0][0x491] ;  /* 0x00012440ff047b82 */ /* 0x01fe220000000000 */
[----:B-----5:R-:W-:Y:S02]  /*3490*/  LOP3.LUT P0, RZ, R19, 0xff, RZ, 0xc0, !PT ;  /* 0x000000ff13ff7812 */ /* 0x020fe4000780c0ff */
[----:B------:R-:W-:-:S11]  /*34a0*/  PRMT R3, R0, 0x7610, R3 ;  /* 0x0000761000037816 */ /* 0x000fd60000000003 */
        /* <DEDUP_REMOVED lines=14> */
.L_x_18450:
[----:B------:R1:W-:Y:S01]  /*3590*/  STG.E.U8 desc[UR36][R16.64], R3 ;  /* 0x0000000310007986 */ /* 0x0003e2000c101124 */
[----:B------:R-:W-:Y:S05]  /*35a0*/  BRA `(.L_x_18452) ;  /* 0x0000000c00987947 */ /* 0x000fea0003800000 */
.L_x_18449:
        /* <DEDUP_REMOVED lines=10> */
.L_x_18454:
[----:B------:R-:W-:-:S05]  /*3650*/  LOP3.LUT R3, R3, 0xff, RZ, 0xc0, !PT ;  /* 0x000000ff03037812 */ /* 0x000fca00078ec0ff */
[----:B------:R3:W-:Y:S01]  /*3660*/  STG.E desc[UR36][R16.64], R3 ;  /* 0x0000000310007986 */ /* 0x0007e2000c101924 */
[----:B------:R-:W-:Y:S05]  /*3670*/  BRA `(.L_x_18452) ;  /* 0x0000000c00647947 */ /* 0x000fea0003800000 */
.L_x_18453:
[----:B------:R-:W-:-:S05]  /*3680*/  LOP3.LUT R3, R3, 0xff, RZ, 0xc0, !PT ;  /* 0x000000ff03037812 */ /* 0x000fca00078ec0ff */
[----:B------:R2:W-:Y:S01]  /*3690*/  STG.E.U16 desc[UR36][R16.64], R3 ;  /* 0x0000000310007986 */ /* 0x0005e2000c101524 */
[----:B------:R-:W-:Y:S05]  /*36a0*/  BRA `(.L_x_18452) ;  /* 0x0000000c00587947 */ /* 0x000fea0003800000 */
.L_x_18448:
[----:B------:R-:W-:-:S13]  /*36b0*/  ISETP.GT.AND P0, PT, R2, 0x6, PT ;  /* 0x000000060200780c */ /* 0x000fda0003f04270 */
[----:B------:R-:W-:Y:S05]  /*36c0*/  @P0 BRA `(.L_x_18455) ;  /* 0x0000000000340947 */ /* 0x000fea0003800000 */
[----:B------:R-:W-:-:S13]  /*36d0*/  ISETP.NE.AND P0, PT, R2, 0x5, PT ;  /* 0x000000050200780c */ /* 0x000fda0003f05270 */
[----:B------:R-:W-:Y:S05]  /*36e0*/  @!P0 BRA `(.L_x_18456) ;  /* 0x0000000000188947 */ /* 0x000fea0003800000 */
[----:B------:R-:W-:-:S13]  /*36f0*/  ISETP.NE.AND P0, PT, R2, 0x6, PT ;  /* 0x000000060200780c */ /* 0x000fda0003f05270 */
[----:B------:R-:W-:Y:S05]  /*3700*/  @P0 BRA `(.L_x_18451) ;  /* 0x0000000800e40947 */ /* 0x000fea0003800000 */
[----:B------:R-:W-:-:S06]  /*3710*/  LOP3.LUT R3, R3, 0xff, RZ, 0xc0, !PT ;  /* 0x000000ff03037812 */ /* 0x000fcc00078ec0ff */
[----:B------:R-:W0:Y:S02]  /*3720*/  I2F.U16 R3, R3 ;  /* 0x0000000300037306 */ /* 0x000e240000101000 */
[----:B0-----:R0:W-:Y:S01]  /*3730*/  STG.E desc[UR36][R16.64], R3 ;  /* 0x0000000310007986 */ /* 0x0011e2000c101924 */
[----:B------:R-:W-:Y:S05]  /*3740*/  BRA `(.L_x_18452) ;  /* 0x0000000c00307947 */ /* 0x000fea0003800000 */
.L_x_18456:
[----:B------:R-:W-:-:S04]  /*3750*/  LOP3.LUT R3, R3, 0xff, RZ, 0xc0, !PT ;  /* 0x000000ff03037812 */ /* 0x000fc800078ec0ff */
[----:B------:R-:W0:Y:S02]  /*3760*/  I2F.U16 R0, R3 ;  /* 0x0000000300007306 */ /* 0x000e240000101000 */
[----:B0-----:R-:W-:-:S05]  /*3770*/  F2FP.F16.F32.PACK_AB R0, RZ, R0 ;  /* 0x00000000ff00723e */ /* 0x001fca00000000ff */
[----:B------:R0:W-:Y:S01]  /*3780*/  STG.E.U16 desc[UR36][R16.64], R0 ;  /* 0x0000000010007986 */ /* 0x0001e2000c101524 */
[----:B------:R-:W-:Y:S05]  /*3790*/  BRA `(.L_x_18452) ;  /* 0x0000000c001c7947 */ /* 0x000fea0003800000 */
.L_x_18455:
[----:B------:R-:W-:-:S13]  /*37a0*/  ISETP.NE.AND P0, PT, R2, 0x7, PT ;  /* 0x000000070200780c */ /* 0x000fda0003f05270 */
[----:B------:R-:W-:Y:S05]  /*37b0*/  @!P0 BRA `(.L_x_18457) ;  /* 0x00000000003c8947 */ /* 0x000fea0003800000 */
[----:B------:R-:W-:-:S13]  /*37c0*/  ISETP.NE.AND P0, PT, R2, 0x8, PT ;  /* 0x000000080200780c */ /* 0x000fda0003f05270 */
[----:B------:R-:W-:Y:S05]  /*37d0*/  @!P0 BRA `(.L_x_18458) ;  /* 0x00000000001c8947 */ /* 0x000fea0003800000 */
[----:B------:R-:W-:-:S13]  /*37e0*/  ISETP.NE.AND P0, PT, R2, 0x9, PT ;  /* 0x000000090200780c */ /* 0x000fda0003f05270 */
[----:B------:R-:W-:Y:S05]  /*37f0*/  @P0 BRA `(.L_x_18451) ;  /* 0x0000000800a80947 */ /* 0x000fea0003800000 */
[----:B------:R-:W-:Y:S01]  /*3800*/  LOP3.LUT R3, R3, 0xff, RZ, 0xc0, !PT ;  /* 0x000000ff03037812 */ /* 0x000fe200078ec0ff */
[----:B------:R-:W-:-:S03]  /*3810*/  IMAD.MOV.U32 R5, RZ, RZ, RZ ;  /* 0x000000ffff057224 */ /* 0x000fc600078e00ff */
[----:B------:R-:W0:Y:S02]  /*3820*/  I2F.U16 R4, R3 ;  /* 0x0000000300047306 */ /* 0x000e240000101000 */
[----:B0-----:R0:W-:Y:S01]  /*3830*/  STG.E.64 desc[UR36][R16.64], R4 ;  /* 0x0000000410007986 */ /* 0x0011e2000c101b24 */
[----:B------:R-:W-:Y:S05]  /*3840*/  BRA `(.L_x_18452) ;  /* 0x0000000800f07947 */ /* 0x000fea0003800000 */
.L_x_18458:
[----:B------:R-:W-:-:S06]  /*3850*/  LOP3.LUT R3, R3, 0xff, RZ, 0xc0, !PT ;  /* 0x000000ff03037812 */ /* 0x000fcc00078ec0ff */
[----:B------:R-:W0:Y:S02]  /*3860*/  I2F.U16 R3, R3 ;  /* 0x0000000300037306 */ /* 0x000e240000101000 */
[----:B0-----:R-:W-:-:S04]  /*3870*/  F2FP.F16.F32.PACK_AB R3, RZ, R3 ;  /* 0x00000003ff03723e */ /* 0x001fc800000000ff */
[----:B------:R-:W-:-:S05]  /*3880*/  PRMT R3, R3, 0x5410, RZ ;  /* 0x0000541003037816 */ /* 0x000fca00000000ff */
[----:B------:R0:W-:Y:S01]  /*3890*/  STG.E desc[UR36][R16.64], R3 ;  /* 0x0000000310007986 */ /* 0x0001e2000c101924 */
[----:B------:R-:W-:Y:S05]  /*38a0*/  BRA `(.L_x_18452) ;  /* 0x0000000800d87947 */ /* 0x000fea0003800000 */
.L_x_18457:
[----:B------:R-:W-:-:S06]  /*38b0*/  LOP3.LUT R3, R3, 0xff, RZ, 0xc0, !PT ;  /* 0x000000ff03037812 */ /* 0x000fcc00078ec0ff */
[----:B------:R-:W0:Y:S02]  /*38c0*/  I2F.F64.U16 R2, R3 ;  /* 0x0000000300027312 */ /* 0x000e240000101800 */
[----:B0-----:R0:W-:Y:S01]  /*38d0*/  STG.E.64 desc[UR36][R16.64], R2 ;  /* 0x0000000210007986 */ /* 0x0011e2000c101b24 */
[----:B------:R-:W-:Y:S05]  /*38e0*/  BRA `(.L_x_18452) ;  /* 0x0000000800c87947 */ /* 0x000fea0003800000 */
.L_x_18447:
        /* <DEDUP_REMOVED lines=12> */
.L_x_18461:
[----:B------:R-:W-:Y:S02]  /*39b0*/  LOP3.LUT R4, R3, 0xff, RZ, 0xc0, !PT ;  /* 0x000000ff03047812 */ /* 0x000fe400078ec0ff */
[----:B------:R-:W-:-:S04]  /*39c0*/  CS2R R6, SRZ ;  /* 0x0000000000067805 */ /* 0x000fc8000001ff00 */
[----:B------:R-:W0:Y:S02]  /*39d0*/  I2F.F64.U16 R4, R4 ;  /* 0x0000000400047312 */ /* 0x000e240000101800 */
[----:B0-----:R0:W-:Y:S01]  /*39e0*/  STG.E.128 desc[UR36][R16.64], R4 ;  /* 0x0000000410007986 */ /* 0x0011e2000c101d24 */
[----:B------:R-:W-:Y:S05]  /*39f0*/  BRA `(.L_x_18452) ;  /* 0x0000000800847947 */ /* 0x000fea0003800000 */
.L_x_18460:
[----:B------:R-:W-:-:S13]  /*3a00*/  ISETP.NE.AND P0, PT, R2, 0xf, PT ;  /* 0x0000000f0200780c */ /* 0x000fda0003f05270 */
[----:B------:R-:W-:Y:S05]  /*3a10*/  @!P0 BRA `(.L_x_18462) ;  /* 0x0000000000bc8947 */ /* 0x000fea0003800000 */
[----:B------:R-:W-:-:S13]  /*3a20*/  ISETP.NE.AND P0, PT, R2, 0x17, PT ;  /* 0x000000170200780c */ /* 0x000fda0003f05270 */
[----:B------:R-:W-:Y:S05]  /*3a30*/  @!P0 BRA `(.L_x_18463) ;  /* 0x0000000000588947 */ /* 0x000fea0003800000 */
[----:B------:R-:W-:-:S13]  /*3a40*/  ISETP.NE.AND P0, PT, R2, 0x18, PT ;  /* 0x000000180200780c */ /* 0x000fda0003f05270 */
[----:B------:R-:W-:Y:S05]  /*3a50*/  @P0 BRA `(.L_x_18451) ;  /* 0x0000000800100947 */ /* 0x000fea0003800000 */
[----:B------:R-:W-:Y:S01]  /*3a60*/  LOP3.LUT R4, R3, 0xff, RZ, 0xc0, !PT ;  /* 0x000000ff03047812 */ /* 0x000fe200078ec0ff */
[----:B------:R-:W-:Y:S03]  /*3a70*/  BSSY B0, `(.L_x_18464) ;  /* 0x000000f000007945 */ /* 0x000fe60003800000 */
[----:B------:R-:W0:Y:S02]  /*3a80*/  I2F.U16 R5, R4 ;  /* 0x0000000400057306 */ /* 0x000e240000101000 */
[C---:B0-----:R-:W-:Y:S02]  /*3a90*/  LOP3.LUT R2, R5.reuse, 0x7fffffff, RZ, 0xc0, !PT ;  /* 0x7fffffff05027812 */ /* 0x041fe400078ec0ff */
[----:B------:R-:W-:Y:S02]  /*3aa0*/  LOP3.LUT R0, R5, 0x80000000, RZ, 0xc0, !PT ;  /* 0x8000000005007812 */ /* 0x000fe400078ec0ff */
[----:B------:R-:W-:-:S02]  /*3ab0*/  ISETP.GT.U32.AND P0, PT, R2, 0x43efffff, PT ;  /* 0x43efffff0200780c */ /* 0x000fc40003f04070 */
        /* <DEDUP_REMOVED lines=10> */
.L_x_18465:
[----:B------:R-:W-:Y:S05]  /*3b60*/  BSYNC B0 ;  /* 0x0000000000007941 */ /* 0x000fea0003800000 */
.L_x_18464:
[----:B------:R-:W-:-:S05]  /*3b70*/  LOP3.LUT R3, R0, R3, RZ, 0xfc, !PT ;  /* 0x0000000300037212 */ /* 0x000fca00078efcff */
[----:B------:R0:W-:Y:S01]  /*3b80*/  STG.E.U8 desc[UR36][R16.64], R3 ;  /* 0x0000000310007986 */ /* 0x0001e2000c101124 */
[----:B------:R-:W-:Y:S05]  /*3b90*/  BRA `(.L_x_18452) ;  /* 0x00000008001c7947 */ /* 0x000fea0003800000 */
.L_x_18463:
[----:B------:R-:W-:Y:S01]  /*3ba0*/  LOP3.LUT R3, R3, 0xff, RZ, 0xc0, !PT ;  /* 0x000000ff03037812 */ /* 0x000fe200078ec0ff */
[----:B------:R-:W-:Y:S05]  /*3bb0*/  BSSY B0, `(.L_x_18466) ;  /* 0x0000010000007945 */ /* 0x000fea0003800000 */
[----:B------:R-:W0:Y:S02]  /*3bc0*/  I2F.U16 R3, R3 ;  /* 0x0000000300037306 */ /* 0x000e240000101000 */
        /* <DEDUP_REMOVED lines=11> */
.L_x_18467:
[----:B------:R-:W-:Y:S01]  /*3c80*/  IMAD.MOV.U32 R0, RZ, RZ, 0x7f ;  /* 0x0000007fff007424 */ /* 0x000fe200078e00ff */
[----:B------:R-:W-:-:S04]  /*3c90*/  ISETP.GT.U32.AND P0, PT, R2, 0x7f800000, PT ;  /* 0x7f8000000200780c */ /* 0x000fc80003f04070 */
[----:B------:R-:W-:-:S09]  /*3ca0*/  SEL R0, R0, 0x7c, P0 ;  /* 0x0000007c00007807 */ /* 0x000fd20000000000 */
.L_x_18468:
[----:B------:R-:W-:Y:S05]  /*3cb0*/  BSYNC B0 ;  /* 0x0000000000007941 */ /* 0x000fea0003800000 */
.L_x_18466:
[----:B------:R-:W-:-:S04]  /*3cc0*/  LOP3.LUT R2, R3, 0x80000000, RZ, 0xc0, !PT ;  /* 0x8000000003027812 */ /* 0x000fc800078ec0ff */
[----:B------:R-:W-:-:S04]  /*3cd0*/  SHF.R.U32.HI R3, RZ, 0x18, R2 ;  /* 0x00000018ff037819 */ /* 0x000fc80000011602 */
[----:B------:R-:W-:-:S05]  /*3ce0*/  LOP3.LUT R3, R0, R3, RZ, 0xfc, !PT ;  /* 0x0000000300037212 */ /* 0x000fca00078efcff */
[----:B------:R0:W-:Y:S01]  /*3cf0*/  STG.E.U8 desc[UR36][R16.64], R3 ;  /* 0x0000000310007986 */ /* 0x0001e2000c101124 */
[----:B------:R-:W-:Y:S05]  /*3d00*/  BRA `(.L_x_18452) ;  /* 0x0000000400c07947 */ /* 0x000fea0003800000 */
.L_x_18462:
[----:B------:R-:W-:-:S04]  /*3d10*/  LOP3.LUT R3, R3, 0xff, RZ, 0xc0, !PT ;  /* 0x000000ff03037812 */ /* 0x000fc800078ec0ff */
[----:B------:R-:W0:Y:S02]  /*3d20*/  I2F.U16 R0, R3 ;  /* 0x0000000300007306 */ /* 0x000e240000101000 */
[----:B0-----:R-:W-:-:S05]  /*3d30*/  F2FP.BF16.F32.PACK_AB R0, RZ, R0 ;  /* 0x00000000ff00723e */ /* 0x001fca00000010ff */
[----:B------:R0:W-:Y:S01]  /*3d40*/  STG.E.U16 desc[UR36][R16.64], R0 ;  /* 0x0000000010007986 */ /* 0x0001e2000c101524 */
[----:B------:R-:W-:Y:S05]  /*3d50*/  BRA `(.L_x_18452) ;  /* 0x0000000400ac7947 */ /* 0x000fea0003800000 */
.L_x_18459:
        /* <DEDUP_REMOVED lines=8> */
[----:B------:R-:W-:-:S05]  /*3de0*/  LOP3.LUT R3, R3, 0xff, RZ, 0xc0, !PT ;  /* 0x000000ff03037812 */ /* 0x000fca00078ec0ff */
[----:B------:R0:W-:Y:S01]  /*3df0*/  STG.E.U16 desc[UR36][R16.64], R3 ;  /* 0x0000000310007986 */ /* 0x0001e2000c101524 */
[----:B------:R-:W-:Y:S05]  /*3e00*/  BRA `(.L_x_18452) ;  /* 0x0000000400807947 */ /* 0x000fea0003800000 */
.L_x_18471:
[----:B------:R-:W-:Y:S01]  /*3e10*/  LOP3.LUT R3, R3, 0xff, RZ, 0xc0, !PT ;  /* 0x000000ff03037812 */ /* 0x000fe200078ec0ff */
[----:B------:R-:W-:Y:S01]  /*3e20*/  BSSY B0, `(.L_x_18472) ;  /* 0x0000015000007945 */ /* 0x000fe20003800000 */
[----:B------:R-:W-:-:S04]  /*3e30*/  IMAD.MOV.U32 R8, RZ, RZ, 0x80 ;  /* 0x00000080ff087424 */ /* 0x000fc800078e00ff */
[----:B------:R-:W0:Y:S02]  /*3e40*/  I2F.U16 R3, R3 ;  /* 0x0000000300037306 */ /* 0x000e240000101000 */
        /* <DEDUP_REMOVED lines=14> */
.L_x_18474:
[----:B------:R-:W-:-:S04]  /*3f30*/  LOP3.LUT R2, R3, 0x80000000, RZ, 0xc0, !PT ;  /* 0x8000000003027812 */ /* 0x000fc800078ec0ff */
[----:B------:R-:W-:-:S04]  /*3f40*/  SHF.R.U32.HI R3, RZ, 0x18, R2 ;  /* 0x00000018ff037819 */ /* 0x000fc80000011602 */
[----:B------:R-:W-:-:S04]  /*3f50*/  LOP3.LUT R0, R0, R3, RZ, 0xfc, !PT ;  /* 0x0000000300007212 */ /* 0x000fc800078efcff */
[----:B------:R-:W-:-:S07]  /*3f60*/  PRMT R8, R0, 0x7610, R8 ;  /* 0x0000761000087816 */ /* 0x000fce0000000008 */
.L_x_18473:
[----:B------:R-:W-:Y:S05]  /*3f70*/  BSYNC B0 ;  /* 0x0000000000007941 */ /* 0x000fea0003800000 */
.L_x_18472:
[----:B------:R0:W-:Y:S01]  /*3f80*/  STG.E.U8 desc[UR36][R16.64], R8 ;  /* 0x0000000810007986 */ /* 0x0001e2000c101124 */
[----:B------:R-:W-:Y:S05]  /*3f90*/  BRA `(.L_x_18452) ;  /* 0x00000004001c7947 */ /* 0x000fea0003800000 */
.L_x_18470:
        /* <DEDUP_REMOVED lines=18> */
.L_x_18477:
[----:B------:R-:W-:-:S04]  /*40c0*/  LOP3.LUT R2, R3, 0x80000000, RZ, 0xc0, !PT ;  /* 0x8000000003027812 */ /* 0x000fc800078ec0ff */
[----:B------:R-:W-:-:S04]  /*40d0*/  SHF.R.U32.HI R3, RZ, 0x18, R2 ;  /* 0x00000018ff037819 */ /* 0x000fc80000011602 */
[----:B------:R-:W-:-:S04]  /*40e0*/  LOP3.LUT R0, R0, R3, RZ, 0xfc, !PT ;  /* 0x0000000300007212 */ /* 0x000fc800078efcff */
[----:B------:R-:W-:-:S07]  /*40f0*/  PRMT R8, R0, 0x7610, R8 ;  /* 0x0000761000087816 */ /* 0x000fce0000000008 */
.L_x_18476:
[----:B------:R-:W-:Y:S05]  /*4100*/  BSYNC B0 ;  /* 0x0000000000007941 */ /* 0x000fea0003800000 */
.L_x_18475:
[----:B------:R0:W-:Y:S01]  /*4110*/  STG.E.U8 desc[UR36][R16.64], R8 ;  /* 0x0000000810007986 */ /* 0x0001e2000c101124 */
[----:B------:R-:W-:Y:S05]  /*4120*/  BRA `(.L_x_18452) ;  /* 0x0000000000b87947 */ /* 0x000fea0003800000 */
.L_x_18469:
[----:B------:R-:W-:-:S13]  /*4130*/  ISETP.NE.AND P0, PT, R2, 0x1c, PT ;  /* 0x0000001c0200780c */ /* 0x000fda0003f05270 */
[----:B------:R-:W-:Y:S05]  /*4140*/  @!P0 BRA `(.L_x_18478) ;  /* 0x0000000000a88947 */ /* 0x000fea0003800000 */
[----:B------:R-:W-:-:S13]  /*4150*/  ISETP.NE.AND P0, PT, R2, 0x1d, PT ;  /* 0x0000001d0200780c */ /* 0x000fda0003f05270 */
[----:B------:R-:W-:Y:S05]  /*4160*/  @!P0 BRA `(.L_x_18479) ;  /* 0x0000000000908947 */ /* 0x000fea0003800000 */
[----:B------:R-:W-:-:S13]  /*4170*/  ISETP.NE.AND P0, PT, R2, 0x2c, PT ;  /* 0x0000002c0200780c */ /* 0x000fda0003f05270 */
[----:B------:R-:W-:Y:S05]  /*4180*/  @P0 BRA `(.L_x_18451) ;  /* 0x0000000000440947 */ /* 0x000fea0003800000 */
[----:B------:R-:W-:-:S06]  /*4190*/  LOP3.LUT R4, R3, 0xff, RZ, 0xc0, !PT ;  /* 0x000000ff03047812 */ /* 0x000fcc00078ec0ff */
[----:B------:R-:W0:Y:S02]  /*41a0*/  I2F.U16 R4, R4 ;  /* 0x0000000400047306 */ /* 0x000e240000101000 */
        /* <DEDUP_REMOVED lines=15> */
.L_x_18451:
        /* <DEDUP_REMOVED lines=16> */
.L_x_18480:
[----:B------:R-:W-:Y:S05]  /*43a0*/  BRA `(.L_x_18452) ;  /* 0x0000000000187947 */ /* 0x000fea0003800000 */
.L_x_18479:
[----:B------:R-:W-:Y:S01]  /*43b0*/  LOP3.LUT R2, R3, 0xff, RZ, 0xc0, !PT ;  /* 0x000000ff03027812 */ /* 0x000fe200078ec0ff */
[----:B------:R-:W-:-:S05]  /*43c0*/  IMAD.MOV.U32 R3, RZ, RZ, RZ ;  /* 0x000000ffff037224 */ /* 0x000fca00078e00ff */
[----:B------:R0:W-:Y:S01]  /*43d0*/  STG.E.64 desc[UR36][R16.64], R2 ;  /* 0x0000000210007986 */ /* 0x0001e2000c101b24 */
[----:B------:R-:W-:Y:S05]  /*43e0*/  BRA `(.L_x_18452) ;  /* 0x0000000000087947 */ /* 0x000fea0003800000 */
.L_x_18478:
[----:B------:R-:W-:-:S05]  /*43f0*/  LOP3.LUT R3, R3, 0xff, RZ, 0xc0, !PT ;  /* 0x000000ff03037812 */ /* 0x000fca00078ec0ff */
[----:B------:R0:W-:Y:S02]  /*4400*/  STG.E desc[UR36][R16.64], R3 ;  /* 0x0000000310007986 */ /* 0x0001e4000c101924 */
.L_x_18452:
[----:B------:R-:W-:-:S04]  /*4410*/  IMAD R18, R18, 0x200, R23 ;  /* 0x0000020012127824 */ /* 0x000fc800078e0217 */
[----:B------:R-:W-:-:S07]  /*4420*/  VIADD R19, R18, 0x80 ;  /* 0x0000008012137836 */ /* 0x000fce0000000000 */
.L_x_18379:
[----:B------:R-:W-:Y:S05]  /*4430*/  BSYNC B6 ;  /* 0x0000000000067941 */ /* 0x000fea0003800000 */
.L_x_18378:
        /* <DEDUP_REMOVED lines=358> */
.L_x_18483:
        /* <DEDUP_REMOVED lines=20> */
.L_x_18487:
[----:B------:R0:W5:Y:S01]  /*5be0*/  LDG.E.U8 R22, desc[UR36][R4.64] ;  /* 0x0000002404167981 */ /* 0x000162000c1e1100 */
[----:B------:R-:W-:Y:S05]  /*5bf0*/  BRA `(.L_x_18489) ;  /* 0x0000000c00647947 */ /* 0x000fea0003800000 */
.L_x_18486:
        /* <DEDUP_REMOVED lines=8> */
.L_x_18491:
[----:B------:R3:W5:Y:S01]  /*5c80*/  LDG.E.U8 R22, desc[UR36][R4.64] ;  /* 0x0000002404167981 */ /* 0x000762000c1e1100 */
[----:B------:R-:W-:Y:S05]  /*5c90*/  BRA `(.L_x_18489) ;  /* 0x0000000c003c7947 */ /* 0x000fea0003800000 */
.L_x_18490:
[----:B------:R0:W5:Y:S01]  /*5ca0*/  LDG.E.U16 R22, desc[UR36][R4.64] ;  /* 0x0000002404167981 */ /* 0x000162000c1e1500 */
[----:B------:R-:W-:Y:S05]  /*5cb0*/  BRA `(.L_x_18489) ;  /* 0x0000000c00347947 */ /* 0x000fea0003800000 */
.L_x_18485:
        /* <DEDUP_REMOVED lines=10> */
.L_x_18493:
[----:B------:R-:W2:Y:S02]  /*5d60*/  LDG.E.U16 R2, desc[UR36][R4.64] ;  /* 0x0000002404027981 */ /* 0x000ea4000c1e1500 */
[----:B--2---:R-:W-:-:S06]  /*5d70*/  HADD2.F32 R2, -RZ, R2.H0_H0 ;  /* 0x20000002ff027230 */ /* 0x004fcc0000004100 */
[----:B------:R-:W0:Y:S02]  /*5d80*/  F2I.S64.TRUNC R2, R2 ;  /* 0x0000000200027311 */ /* 0x000e24000020d900 */
[----:B0-----:R-:W-:Y:S01]  /*5d90*/  PRMT R22, R2, 0x7610, R22 ;  /* 0x0000761002167816 */ /* 0x001fe20000000016 */
[----:B------:R-:W-:Y:S06]  /*5da0*/  BRA `(.L_x_18489) ;  /* 0x0000000800f87947 */ /* 0x000fec0003800000 */
.L_x_18492:
        /* <DEDUP_REMOVED lines=10> */
.L_x_18495:
[----:B------:R-:W2:Y:S02]  /*5e50*/  LDG.E.U16 R4, desc[UR36][R4.64] ;  /* 0x0000002404047981 */ /* 0x000ea4000c1e1500 */
[----:B--2---:R-:W-:-:S06]  /*5e60*/  HADD2.F32 R2, -RZ, R4.H0_H0 ;  /* 0x20000004ff027230 */ /* 0x004fcc0000004100 */
[----:B------:R-:W0:Y:S02]  /*5e70*/  F2I.S64.TRUNC R2, R2 ;  /* 0x0000000200027311 */ /* 0x000e24000020d900 */
[----:B0-----:R-:W-:Y:S01]  /*5e80*/  PRMT R22, R2, 0x7610, R22 ;  /* 0x0000761002167816 */ /* 0x001fe20000000016 */
[----:B------:R-:W-:Y:S06]  /*5e90*/  BRA `(.L_x_18489) ;  /* 0x0000000800bc7947 */ /* 0x000fec0003800000 */
.L_x_18494:
[----:B------:R-:W2:Y:S02]  /*5ea0*/  LDG.E.64 R2, desc[UR36][R4.64] ;  /* 0x0000002404027981 */ /* 0x000ea4000c1e1b00 */
[----:B--2---:R-:W0:Y:S02]  /*5eb0*/  F2I.S64.F64.TRUNC R2, R2 ;  /* 0x0000000200027311 */ /* 0x004e24000030d900 */
[----:B0-----:R-:W-:Y:S01]  /*5ec0*/  PRMT R22, R2, 0x7610, R22 ;  /* 0x0000761002167816 */ /* 0x001fe20000000016 */
[----:B------:R-:W-:Y:S06]  /*5ed0*/  BRA `(.L_x_18489) ;  /* 0x0000000800ac7947 */ /* 0x000fec0003800000 */
.L_x_18484:
        /* <DEDUP_REMOVED lines=12> */
.L_x_18498:
[----:B------:R-:W2:Y:S02]  /*5fa0*/  LDG.E.64 R4, desc[UR36][R4.64] ;  /* 0x0000002404047981 */ /* 0x000ea4000c1e1b00 */
[----:B--2---:R-:W0:Y:S02]  /*5fb0*/  F2I.S64.F64.TRUNC R2, R4 ;  /* 0x0000000400027311 */ /* 0x004e24000030d900 */
[----:B0-----:R-:W-:Y:S01]  /*5fc0*/  PRMT R22, R2, 0x7610, R22 ;  /* 0x0000761002167816 */ /* 0x001fe20000000016 */
[----:B------:R-:W-:Y:S06]  /*5fd0*/  BRA `(.L_x_18489) ;  /* 0x00000008006c7947 */ /* 0x000fec0003800000 */
.L_x_18497:
        /* <DEDUP_REMOVED lines=28> */
.L_x_18500:
        /* <DEDUP_REMOVED lines=15> */
.L_x_18499:
[----:B------:R-:W2:Y:S02]  /*6290*/  LDG.E.U16 R2, desc[UR36][R4.64] ;  /* 0x0000002404027981 */ /* 0x000ea4000c1e1500 */
[----:B--2---:R-:W-:-:S06]  /*62a0*/  IMAD.U32 R2, R2, 0x10000, RZ ;  /* 0x0001000002027824 */ /* 0x004fcc00078e00ff */
[----:B------:R-:W0:Y:S02]  /*62b0*/  F2I.S64.TRUNC R2, R2 ;  /* 0x0000000200027311 */ /* 0x000e24000020d900 */
[----:B0-----:R-:W-:Y:S01]  /*62c0*/  PRMT R22, R2, 0x7610, R22 ;  /* 0x0000761002167816 */ /* 0x001fe20000000016 */
[----:B------:R-:W-:Y:S06]  /*62d0*/  BRA `(.L_x_18489) ;  /* 0x0000000400ac7947 */ /* 0x000fec0003800000 */
.L_x_18496:
        /* <DEDUP_REMOVED lines=10> */
.L_x_18503:
        /* <DEDUP_REMOVED lines=21> */
.L_x_18507:
[----:B------:R-:W-:Y:S05]  /*64d0*/  BSYNC B1 ;  /* 0x0000000000017941 */ /* 0x000fea0003800000 */
.L_x_18506:
[----:B------:R-:W-:Y:S01]  /*64e0*/  IMAD.SHL.U32 R2, R2, 0x100000, RZ ;  /* 0x0010000002027824 */ /* 0x000fe200078e00ff */
[----:B------:R-:W-:-:S04]  /*64f0*/  LEA R3, R0, 0x3b800000, 0x17 ;  /* 0x3b80000000037811 */ /* 0x000fc800078eb8ff */
[----:B------:R-:W-:-:S07]  /*6500*/  LOP3.LUT R2, R3, R2, R4, 0xfe, !PT ;  /* 0x0000000203027212 */ /* 0x000fce00078efe04 */
.L_x_18505:
[----:B------:R-:W-:Y:S05]  /*6510*/  BSYNC B0 ;  /* 0x0000000000007941 */ /* 0x000fea0003800000 */
.L_x_18504:
[----:B------:R-:W0:Y:S02]  /*6520*/  F2I.S64.TRUNC R2, R2 ;  /* 0x0000000200027311 */ /* 0x000e24000020d900 */
[----:B0-----:R-:W-:Y:S01]  /*6530*/  PRMT R22, R2, 0x7610, R22 ;  /* 0x0000761002167816 */ /* 0x001fe20000000016 */
[----:B------:R-:W-:Y:S06]  /*6540*/  BRA `(.L_x_18489) ;  /* 0x0000000400107947 */ /* 0x000fec0003800000 */
.L_x_18502:
        /* <DEDUP_REMOVED lines=21> */
.L_x_18511:
[----:B------:R-:W-:Y:S05]  /*66a0*/  BSYNC B1 ;  /* 0x0000000000017941 */ /* 0x000fea0003800000 */
.L_x_18510:
[----:B------:R-:W-:Y:S01]  /*66b0*/  IMAD.SHL.U32 R2, R2, 0x200000, RZ ;  /* 0x0020000002027824 */ /* 0x000fe200078e00ff */
[----:B------:R-:W-:-:S04]  /*66c0*/  LEA R3, R0, 0x37800000, 0x17 ;  /* 0x3780000000037811 */ /* 0x000fc800078eb8ff */
[----:B------:R-:W-:-:S07]  /*66d0*/  LOP3.LUT R2, R3, R2, R4, 0xfe, !PT ;  /* 0x0000000203027212 */ /* 0x000fce00078efe04 */
.L_x_18509:
[----:B------:R-:W-:Y:S05]  /*66e0*/  BSYNC B0 ;  /* 0x0000000000007941 */ /* 0x000fea0003800000 */
.L_x_18508:
[----:B------:R-:W0:Y:S02]  /*66f0*/  F2I.S64.TRUNC R2, R2 ;  /* 0x0000000200027311 */ /* 0x000e24000020d900 */
[----:B0-----:R-:W-:Y:S01]  /*6700*/  PRMT R22, R2, 0x7610, R22 ;  /* 0x0000761002167816 */ /* 0x001fe20000000016 */
[----:B------:R-:W-:Y:S06]  /*6710*/  BRA `(.L_x_18489) ;  /* 0x00000000009c7947 */ /* 0x000fec0003800000 */
.L_x_18501:
        /* <DEDUP_REMOVED lines=14> */
.L_x_18515:
[----:B------:R-:W-:Y:S05]  /*6800*/  BSYNC B0 ;  /* 0x0000000000007941 */ /* 0x000fea0003800000 */
.L_x_18514:
[----:B------:R-:W0:Y:S02]  /*6810*/  F2I.S64.TRUNC R2, R2 ;  /* 0x0000000200027311 */ /* 0x000e24000020d900 */
[----:B0-----:R-:W-:Y:S01]  /*6820*/  PRMT R22, R2, 0x7610, R22 ;  /* 0x0000761002167816 */ /* 0x001fe20000000016 */
[----:B------:R-:W-:Y:S06]  /*6830*/  BRA `(.L_x_18489) ;  /* 0x0000000000547947 */ /* 0x000fec0003800000 */
.L_x_18488:
        /* <DEDUP_REMOVED lines=16> */
.L_x_18516:
[----:B------:R-:W-:Y:S01]  /*6940*/  PRMT R22, RZ, 0x7610, R22 ;  /* 0x00007610ff167816 */ /* 0x000fe20000000016 */
[----:B------:R-:W-:Y:S06]  /*6950*/  BRA `(.L_x_18489) ;  /* 0x00000000000c7947 */ /* 0x000fec0003800000 */
.L_x_18513:
[----:B------:R1:W5:Y:S01]  /*6960*/  LDG.E.U8 R22, desc[UR36][R4.64] ;  /* 0x0000002404167981 */ /* 0x000362000c1e1100 */
[----:B------:R-:W-:Y:S05]  /*6970*/  BRA `(.L_x_18489) ;  /* 0x0000000000047947 */ /* 0x000fea0003800000 */
.L_x_18512:
[----:B------:R2:W5:Y:S02]  /*6980*/  LDG.E.U8 R22, desc[UR36][R4.64] ;  /* 0x0000002404167981 */ /* 0x000564000c1e1100 */
.L_x_18489:
        /* <DEDUP_REMOVED lines=17> */
.L_x_18520:
[----:B------:R4:W5:Y:S01]  /*6aa0*/  LDG.E.U8 R0, desc[UR36][R4.64] ;  /* 0x0000002404007981 */ /* 0x000962000c1e1100 */
[----:B------:R-:W-:Y:S05]  /*6ab0*/  BRA `(.L_x_18522) ;  /* 0x0000000c00647947 */ /* 0x000fea0003800000 */
.L_x_18519:
        /* <DEDUP_REMOVED lines=8> */
.L_x_18524:
[----:B------:R2:W5:Y:S01]  /*6b40*/  LDG.E.U8 R0, desc[UR36][R4.64] ;  /* 0x0000002404007981 */ /* 0x000562000c1e1100 */
[----:B------:R-:W-:Y:S05]  /*6b50*/  BRA `(.L_x_18522) ;  /* 0x0000000c003c7947 */ /* 0x000fea0003800000 */
.L_x_18523:
[----:B------:R0:W5:Y:S01]  /*6b60*/  LDG.E.U16 R0, desc[UR36][R4.64] ;  /* 0x0000002404007981 */ /* 0x000162000c1e1500 */
[----:B------:R-:W-:Y:S05]  /*6b70*/  BRA `(.L_x_18522) ;  /* 0x0000000c00347947 */ /* 0x000fea0003800000 */
.L_x_18518:
        /* <DEDUP_REMOVED lines=10> */
.L_x_18526:
[----:B------:R-:W2:Y:S02]  /*6c20*/  LDG.E.U16 R2, desc[UR36][R4.64] ;  /* 0x0000002404027981 */ /* 0x000ea4000c1e1500 */
[----:B--2---:R-:W-:-:S06]  /*6c30*/  HADD2.F32 R2, -RZ, R2.H0_H0 ;  /* 0x20000002ff027230 */ /* 0x004fcc0000004100 */
[----:B------:R-:W0:Y:S02]  /*6c40*/  F2I.S64.TRUNC R2, R2 ;  /* 0x0000000200027311 */ /* 0x000e24000020d900 */
[----:B0-----:R-:W-:Y:S01]  /*6c50*/  PRMT R0, R2, 0x7610, R0 ;  /* 0x0000761002007816 */ /* 0x001fe20000000000 */
[----:B------:R-:W-:Y:S06]  /*6c60*/  BRA `(.L_x_18522) ;  /* 0x0000000800f87947 */ /* 0x000fec0003800000 */
.L_x_18525:
        /* <DEDUP_REMOVED lines=10> */
.L_x_18528:
[----:B------:R-:W2:Y:S02]  /*6d10*/  LDG.E.U16 R4, desc[UR36][R4.64] ;  /* 0x0000002404047981 */ /* 0x000ea4000c1e1500 */
[----:B--2---:R-:W-:-:S06]  /*6d20*/  HADD2.F32 R2, -RZ, R4.H0_H0 ;  /* 0x20000004ff027230 */ /* 0x004fcc0000004100 */
[----:B------:R-:W0:Y:S02]  /*6d30*/  F2I.S64.TRUNC R2, R2 ;  /* 0x0000000200027311 */ /* 0x000e24000020d900 */
[----:B0-----:R-:W-:Y:S01]  /*6d40*/  PRMT R0, R2, 0x7610, R0 ;  /* 0x0000761002007816 */ /* 0x001fe20000000000 */
[----:B------:R-:W-:Y:S06]  /*6d50*/  BRA `(.L_x_18522) ;  /* 0x0000000800bc7947 */ /* 0x000fec0003800000 */
.L_x_18527:
[----:B------:R-:W2:Y:S02]  /*6d60*/  LDG.E.64 R2, desc[UR36][R4.64] ;  /* 0x0000002404027981 */ /* 0x000ea4000c1e1b00 */
[----:B--2---:R-:W0:Y:S02]  /*6d70*/  F2I.S64.F64.TRUNC R2, R2 ;  /* 0x0000000200027311 */ /* 0x004e24000030d900 */
[----:B0-----:R-:W-:Y:S01]  /*6d80*/  PRMT R0, R2, 0x7610, R0 ;  /* 0x0000761002007816 */ /* 0x001fe20000000000 */
[----:B------:R-:W-:Y:S06]  /*6d90*/  BRA `(.L_x_18522) ;  /* 0x0000000800ac7947 */ /* 0x000fec0003800000 */
.L_x_18517:
        /* <DEDUP_REMOVED lines=12> */
.L_x_18531:
[----:B------:R-:W2:Y:S02]  /*6e60*/  LDG.E.64 R4, desc[UR36][R4.64] ;  /* 0x0000002404047981 */ /* 0x000ea4000c1e1b00 */
[----:B--2---:R-:W0:Y:S02]  /*6e70*/  F2I.S64.F64.TRUNC R2, R4 ;  /* 0x0000000400027311 */ /* 0x004e24000030d900 */
[----:B0-----:R-:W-:Y:S01]  /*6e80*/  PRMT R0, R2, 0x7610, R0 ;  /* 0x0000761002007816 */ /* 0x001fe20000000000 */
[----:B------:R-:W-:Y:S06]  /*6e90*/  BRA `(.L_x_18522) ;  /* 0x00000008006c7947 */ /* 0x000fec0003800000 */
.L_x_18530:
        /* <DEDUP_REMOVED lines=28> */
.L_x_18533:
        /* <DEDUP_REMOVED lines=15> */
.L_x_18532:
[----:B------:R-:W2:Y:S02]  /*7150*/  LDG.E.U16 R2, desc[UR36][R4.64] ;  /* 0x0000002404027981 */ /* 0x000ea4000c1e1500 */
[----:B--2---:R-:W-:-:S06]  /*7160*/  IMAD.U32 R2, R2, 0x10000, RZ ;  /* 0x0001000002027824 */ /* 0x004fcc00078e00ff */
[----:B------:R-:W0:Y:S02]  /*7170*/  F2I.S64.TRUNC R2, R2 ;  /* 0x0000000200027311 */ /* 0x000e24000020d900 */
[----:B0-----:R-:W-:Y:S01]  /*7180*/  PRMT R0, R2, 0x7610, R0 ;  /* 0x0000761002007816 */ /* 0x001fe20000000000 */
[----:B------:R-:W-:Y:S06]  /*7190*/  BRA `(.L_x_18522) ;  /* 0x0000000400ac7947 */ /* 0x000fec0003800000 */
.L_x_18529:
        /* <DEDUP_REMOVED lines=10> */
.L_x_18536:
        /* <DEDUP_REMOVED lines=21> */
.L_x_18540:
[----:B------:R-:W-:Y:S05]  /*7390*/  BSYNC B1 ;  /* 0x0000000000017941 */ /* 0x000fea0003800000 */
.L_x_18539:
[----:B------:R-:W-:Y:S01]  /*73a0*/  IMAD.SHL.U32 R2, R2, 0x100000, RZ ;  /* 0x0010000002027824 */ /* 0x000fe200078e00ff */
[----:B------:R-:W-:-:S04]  /*73b0*/  LEA R3, R0, 0x3b800000, 0x17 ;  /* 0x3b80000000037811 */ /* 0x000fc800078eb8ff */
[----:B------:R-:W-:-:S07]  /*73c0*/  LOP3.LUT R2, R3, R2, R4, 0xfe, !PT ;  /* 0x0000000203027212 */ /* 0x000fce00078efe04 */
.L_x_18538:
[----:B------:R-:W-:Y:S05]  /*73d0*/  BSYNC B0 ;  /* 0x0000000000007941 */ /* 0x000fea0003800000 */
.L_x_18537:
[----:B------:R-:W0:Y:S02]  /*73e0*/  F2I.S64.TRUNC R2, R2 ;  /* 0x0000000200027311 */ /* 0x000e24000020d900 */
[----:B0-----:R-:W-:Y:S01]  /*73f0*/  PRMT R0, R2, 0x7610, R0 ;  /* 0x0000761002007816 */ /* 0x001fe20000000000 */
[----:B------:R-:W-:Y:S06]  /*7400*/  BRA `(.L_x_18522) ;  /* 0x0000000400107947 */ /* 0x000fec0003800000 */
.L_x_18535:
        /* <DEDUP_REMOVED lines=21> */
.L_x_18544:
[----:B------:R-:W-:Y:S05]  /*7560*/  BSYNC B1 ;  /* 0x0000000000017941 */ /* 0x000fea0003800000 */
.L_x_18543:
[----:B------:R-:W-:Y:S01]  /*7570*/  IMAD.SHL.U32 R2, R2, 0x200000, RZ ;  /* 0x0020000002027824 */ /* 0x000fe200078e00ff */
[----:B------:R-:W-:-:S04]  /*7580*/  LEA R3, R0, 0x37800000, 0x17 ;  /* 0x3780000000037811 */ /* 0x000fc800078eb8ff */
[----:B------:R-:W-:-:S07]  /*7590*/  LOP3.LUT R2, R3, R2, R4, 0xfe, !PT ;  /* 0x0000000203027212 */ /* 0x000fce00078efe04 */
.L_x_18542:
[----:B------:R-:W-:Y:S05]  /*75a0*/  BSYNC B0 ;  /* 0x0000000000007941 */ /* 0x000fea0003800000 */
.L_x_18541:
[----:B------:R-:W0:Y:S02]  /*75b0*/  F2I.S64.TRUNC R2, R2 ;  /* 0x0000000200027311 */ /* 0x000e24000020d900 */
[----:B0-----:R-:W-:Y:S01]  /*75c0*/  PRMT R0, R2, 0x7610, R0 ;  /* 0x0000761002007816 */ /* 0x001fe20000000000 */
[----:B------:R-:W-:Y:S06]  /*75d0*/  BRA `(.L_x_18522) ;  /* 0x00000000009c7947 */ /* 0x000fec0003800000 */
.L_x_18534:
        /* <DEDUP_REMOVED lines=14> */
.L_x_18548:
[----:B------:R-:W-:Y:S05]  /*76c0*/  BSYNC B0 ;  /* 0x0000000000007941 */ /* 0x000fea0003800000 */
.L_x_18547:
[----:B------:R-:W0:Y:S02]  /*76d0*/  F2I.S64.TRUNC R2, R2 ;  /* 0x0000000200027311 */ /* 0x000e24000020d900 */
[----:B0-----:R-:W-:Y:S01]  /*76e0*/  PRMT R0, R2, 0x7610, R0 ;  /* 0x0000761002007816 */ /* 0x001fe20000000000 */
[----:B------:R-:W-:Y:S06]  /*76f0*/  BRA `(.L_x_18522) ;  /* 0x0000000000547947 */ /* 0x000fec0003800000 */
.L_x_18521:
        /* <DEDUP_REMOVED lines=16> */
.L_x_18549:
[----:B------:R-:W-:Y:S01]  /*7800*/  PRMT R0, RZ, 0x7610, R0 ;  /* 0x00007610ff007816 */ /* 0x000fe20000000000 */
[----:B------:R-:W-:Y:S06]  /*7810*/  BRA `(.L_x_18522) ;  /* 0x00000000000c7947 */ /* 0x000fec0003800000 */
.L_x_18546:
[----:B------:R0:W5:Y:S01]  /*7820*/  LDG.E.U8 R0, desc[UR36][R4.64] ;  /* 0x0000002404007981 */ /* 0x000162000c1e1100 */
[----:B------:R-:W-:Y:S05]  /*7830*/  BRA `(.L_x_18522) ;  /* 0x0000000000047947 */ /* 0x000fea0003800000 */
.L_x_18545:
[----:B------:R0:W5:Y:S02]  /*7840*/  LDG.E.U8 R0, desc[UR36][R4.64] ;  /* 0x0000002404007981 */ /* 0x000164000c1e1100 */
.L_x_18522:
        /* <DEDUP_REMOVED lines=17> */
.L_x_18553:
[----:B------:R0:W-:Y:S01]  /*7960*/  STG.E.U8 desc[UR36][R16.64], R3 ;  /* 0x0000000310007986 */ /* 0x0001e2000c101124 */
[----:B------:R-:W-:Y:S05]  /*7970*/  BRA `(.L_x_18555) ;  /* 0x0000000c00987947 */ /* 0x000fea0003800000 */
.L_x_18552:
        /* <DEDUP_REMOVED lines=10> */
.L_x_18557:
[----:B------:R-:W-:-:S05]  /*7a20*/  LOP3.LUT R3, R3, 0xff, RZ, 0xc0, !PT ;  /* 0x000000ff03037812 */ /* 0x000fca00078ec0ff */
[----:B------:R3:W-:Y:S01]  /*7a30*/  STG.E desc[UR36][R16.64], R3 ;  /* 0x0000000310007986 */ /* 0x0007e2000c101924 */
[----:B------:R-:W-:Y:S05]  /*7a40*/  BRA `(.L_x_18555) ;  /* 0x0000000c00647947 */ /* 0x000fea0003800000 */
.L_x_18556:
[----:B------:R-:W-:-:S05]  /*7a50*/  LOP3.LUT R3, R3, 0xff, RZ, 0xc0, !PT ;  /* 0x000000ff03037812 */ /* 0x000fca00078ec0ff */
[----:B------:R2:W-:Y:S01]  /*7a60*/  STG.E.U16 desc[UR36][R16.64], R3 ;  /* 0x0000000310007986 */ /* 0x0005e2000c101524 */
[----:B------:R-:W-:Y:S05]  /*7a70*/  BRA `(.L_x_18555) ;  /* 0x0000000c00587947 */ /* 0x000fea0003800000 */
.L_x_18551:
        /* <DEDUP_REMOVED lines=10> */
.L_x_18559:
[----:B------:R-:W-:-:S04]  /*7b20*/  LOP3.LUT R3, R3, 0xff, RZ, 0xc0, !PT ;  /* 0x000000ff03037812 */ /* 0x000fc800078ec0ff */
[----:B------:R-:W0:Y:S02]  /*7b30*/  I2F.U16 R0, R3 ;  /* 0x0000000300007306 */ /* 0x000e240000101000 */
[----:B0-----:R-:W-:-:S05]  /*7b40*/  F2FP.F16.F32.PACK_AB R0, RZ, R0 ;  /* 0x00000000ff00723e */ /* 0x001fca00000000ff */
[----:B------:R0:W-:Y:S01]  /*7b50*/  STG.E.U16 desc[UR36][R16.64], R0 ;  /* 0x0000000010007986 */ /* 0x0001e2000c101524 */
[----:B------:R-:W-:Y:S05]  /*7b60*/  BRA `(.L_x_18555) ;  /* 0x0000000c001c7947 */ /* 0x000fea0003800000 */
.L_x_18558:
        /* <DEDUP_REMOVED lines=11> */
.L_x_18561:
[----:B------:R-:W-:-:S06]  /*7c20*/  LOP3.LUT R3, R3, 0xff, RZ, 0xc0, !PT ;  /* 0x000000ff03037812 */ /* 0x000fcc00078ec0ff */
[----:B------:R-:W0:Y:S02]  /*7c30*/  I2F.U16 R3, R3 ;  /* 0x0000000300037306 */ /* 0x000e240000101000 */
[----:B0-----:R-:W-:-:S04]  /*7c40*/  F2FP.F16.F32.PACK_AB R3, RZ, R3 ;  /* 0x00000003ff03723e */ /* 0x001fc800000000ff */
[----:B------:R-:W-:-:S05]  /*7c50*/  PRMT R3, R3, 0x5410, RZ ;  /* 0x0000541003037816 */ /* 0x000fca00000000ff */
[----:B------:R0:W-:Y:S01]  /*7c60*/  STG.E desc[UR36][R16.64], R3 ;  /* 0x0000000310007986 */ /* 0x0001e2000c101924 */
[----:B------:R-:W-:Y:S05]  /*7c70*/  BRA `(.L_x_18555) ;  /* 0x0000000800d87947 */ /* 0x000fea0003800000 */
.L_x_18560:
[----:B------:R-:W-:-:S06]  /*7c80*/  LOP3.LUT R3, R3, 0xff, RZ, 0xc0, !PT ;  /* 0x000000ff03037812 */ /* 0x000fcc00078ec0ff */
[----:B------:R-:W0:Y:S02]  /*7c90*/  I2F.F64.U16 R2, R3 ;  /* 0x0000000300027312 */ /* 0x000e240000101800 */
[----:B0-----:R0:W-:Y:S01]  /*7ca0*/  STG.E.64 desc[UR36][R16.64], R2 ;  /* 0x0000000210007986 */ /* 0x0011e2000c101b24 */
[----:B------:R-:W-:Y:S05]  /*7cb0*/  BRA `(.L_x_18555) ;  /* 0x0000000800c87947 */ /* 0x000fea0003800000 */
.L_x_18550:
        /* <DEDUP_REMOVED lines=12> */
.L_x_18564:
[----:B------:R-:W-:Y:S02]  /*7d80*/  LOP3.LUT R4, R3, 0xff, RZ, 0xc0, !PT ;  /* 0x000000ff03047812 */ /* 0x000fe400078ec0ff */
[----:B------:R-:W-:-:S04]  /*7d90*/  CS2R R6, SRZ ;  /* 0x0000000000067805 */ /* 0x000fc8000001ff00 */
[----:B------:R-:W0:Y:S02]  /*7da0*/  I2F.F64.U16 R4, R4 ;  /* 0x0000000400047312 */ /* 0x000e240000101800 */
[----:B0-----:R0:W-:Y:S01]  /*7db0*/  STG.E.128 desc[UR36][R16.64], R4 ;  /* 0x0000000410007986 */ /* 0x0011e2000c101d24 */
[----:B------:R-:W-:Y:S05]  /*7dc0*/  BRA `(.L_x_18555) ;  /* 0x0000000800847947 */ /* 0x000fea0003800000 */
.L_x_18563:
        /* <DEDUP_REMOVED lines=22> */
.L_x_18568:
[----:B------:R-:W-:Y:S05]  /*7f30*/  BSYNC B0 ;  /* 0x0000000000007941 */ /* 0x000fea0003800000 */
.L_x_18567:
[----:B------:R-:W-:-:S05]  /*7f40*/  LOP3.LUT R3, R0, R3, RZ, 0xfc, !PT ;  /* 0x0000000300037212 */ /* 0x000fca00078efcff */
[----:B------:R0:W-:Y:S01]  /*7f50*/  STG.E.U8 desc[UR36][R16.64], R3 ;  /* 0x0000000310007986 */ /* 0x0001e2000c101124 */
[----:B------:R-:W-:Y:S05]  /*7f60*/  BRA `(.L_x_18555) ;  /* 0x00000008001c7947 */ /* 0x000fea0003800000 */
.L_x_18566:
        /* <DEDUP_REMOVED lines=14> */
.L_x_18570:
[----:B------:R-:W-:Y:S01]  /*8050*/  IMAD.MOV.U32 R0, RZ, RZ, 0x7f ;  /* 0x0000007fff007424 */ /* 0x000fe200078e00ff */
[----:B------:R-:W-:-:S04]  /*8060*/  ISETP.GT.U32.AND P0, PT, R2, 0x7f800000, PT ;  /* 0x7f8000000200780c */ /* 0x000fc80003f04070 */
[----:B------:R-:W-:-:S09]  /*8070*/  SEL R0, R0, 0x7c, P0 ;  /* 0x0000007c00007807 */ /* 0x000fd20000000000 */
.L_x_18571:
[----:B------:R-:W-:Y:S05]  /*8080*/  BSYNC B0 ;  /* 0x0000000000007941 */ /* 0x000fea0003800000 */
.L_x_18569:
[----:B------:R-:W-:-:S04]  /*8090*/  LOP3.LUT R2, R3, 0x80000000, RZ, 0xc0, !PT ;  /* 0x8000000003027812 */ /* 0x000fc800078ec0ff */
[----:B------:R-:W-:-:S04]  /*80a0*/  SHF.R.U32.HI R3, RZ, 0x18, R2 ;  /* 0x00000018ff037819 */ /* 0x000fc80000011602 */
[----:B------:R-:W-:-:S05]  /*80b0*/  LOP3.LUT R3, R0, R3, RZ, 0xfc, !PT ;  /* 0x0000000300037212 */ /* 0x000fca00078efcff */
[----:B------:R0:W-:Y:S01]  /*80c0*/  STG.E.U8 desc[UR36][R16.64], R3 ;  /* 0x0000000310007986 */ /* 0x0001e2000c101124 */
[----:B------:R-:W-:Y:S05]  /*80d0*/  BRA `(.L_x_18555) ;  /* 0x0000000400c07947 */ /* 0x000fea0003800000 */
.L_x_18565:
[----:B------:R-:W-:-:S04]  /*80e0*/  LOP3.LUT R3, R3, 0xff, RZ, 0xc0, !PT ;  /* 0x000000ff03037812 */ /* 0x000fc800078ec0ff */
[----:B------:R-:W0:Y:S02]  /*80f0*/  I2F.U16 R0, R3 ;  /* 0x0000000300007306 */ /* 0x000e240000101000 */
[----:B0-----:R-:W-:-:S05]  /*8100*/  F2FP.BF16.F32.PACK_AB R0, RZ, R0 ;  /* 0x00000000ff00723e */ /* 0x001fca00000010ff */
[----:B------:R0:W-:Y:S01]  /*8110*/  STG.E.U16 desc[UR36][R16.64], R0 ;  /* 0x0000000010007986 */ /* 0x0001e2000c101524 */
[----:B------:R-:W-:Y:S05]  /*8120*/  BRA `(.L_x_18555) ;  /* 0x0000000400ac7947 */ /* 0x000fea0003800000 */
.L_x_18562:
        /* <DEDUP_REMOVED lines=11> */
.L_x_18574:
        /* <DEDUP_REMOVED lines=18> */
.L_x_18577:
[----:B------:R-:W-:-:S04]  /*8300*/  LOP3.LUT R2, R3, 0x80000000, RZ, 0xc0, !PT ;  /* 0x8000000003027812 */ /* 0x000fc800078ec0ff */
[----:B------:R-:W-:-:S04]  /*8310*/  SHF.R.U32.HI R3, RZ, 0x18, R2 ;  /* 0x00000018ff037819 */ /* 0x000fc80000011602 */
[----:B------:R-:W-:-:S04]  /*8320*/  LOP3.LUT R0, R0, R3, RZ, 0xfc, !PT ;  /* 0x0000000300007212 */ /* 0x000fc800078efcff */
[----:B------:R-:W-:-:S07]  /*8330*/  PRMT R8, R0, 0x7610, R8 ;  /* 0x0000761000087816 */ /* 0x000fce0000000008 */
.L_x_18576:
[----:B------:R-:W-:Y:S05]  /*8340*/  BSYNC B0 ;  /* 0x0000000000007941 */ /* 0x000fea0003800000 */
.L_x_18575:
[----:B------:R0:W-:Y:S01]  /*8350*/  STG.E.U8 desc[UR36][R16.64], R8 ;  /* 0x0000000810007986 */ /* 0x0001e2000c101124 */
[----:B------:R-:W-:Y:S05]  /*8360*/  BRA `(.L_x_18555) ;  /* 0x00000004001c7947 */ /* 0x000fea0003800000 */
.L_x_18573:
        /* <DEDUP_REMOVED lines=18> */
.L_x_18580:
[----:B------:R-:W-:-:S04]  /*8490*/  LOP3.LUT R2, R3, 0x80000000, RZ, 0xc0, !PT ;  /* 0x8000000003027812 */ /* 0x000fc800078ec0ff */
[----:B------:R-:W-:-:S04]  /*84a0*/  SHF.R.U32.HI R3, RZ, 0x18, R2 ;  /* 0x00000018ff037819 */ /* 0x000fc80000011602 */
[----:B------:R-:W-:-:S04]  /*84b0*/  LOP3.LUT R0, R0, R3, RZ, 0xfc, !PT ;  /* 0x0000000300007212 */ /* 0x000fc800078efcff */
[----:B------:R-:W-:-:S07]  /*84c0*/  PRMT R8, R0, 0x7610, R8 ;  /* 0x0000761000087816 */ /* 0x000fce0000000008 */
.L_x_18579:
[----:B------:R-:W-:Y:S05]  /*84d0*/  BSYNC B0 ;  /* 0x0000000000007941 */ /* 0x000fea0003800000 */
.L_x_18578:
[----:B------:R0:W-:Y:S01]  /*84e0*/  STG.E.U8 desc[UR36][R16.64], R8 ;  /* 0x0000000810007986 */ /* 0x0001e2000c101124 */
[----:B------:R-:W-:Y:S05]  /*84f0*/  BRA `(.L_x_18555) ;  /* 0x0000000000b87947 */ /* 0x000fea0003800000 */
.L_x_18572:
        /* <DEDUP_REMOVED lines=23> */
.L_x_18554:
        /* <DEDUP_REMOVED lines=16> */
.L_x_18583:
[----:B------:R-:W-:Y:S05]  /*8770*/  BRA `(.L_x_18555) ;  /* 0x0000000000187947 */ /* 0x000fea0003800000 */
.L_x_18582:
[----:B------:R-:W-:Y:S01]  /*8780*/  LOP3.LUT R2, R3, 0xff, RZ, 0xc0, !PT ;  /* 0x000000ff03027812 */ /* 0x000fe200078ec0ff */
[----:B------:R-:W-:-:S05]  /*8790*/  IMAD.MOV.U32 R3, RZ, RZ, RZ ;  /* 0x000000ffff037224 */ /* 0x000fca00078e00ff */
[----:B------:R0:W-:Y:S01]  /*87a0*/  STG.E.64 desc[UR36][R16.64], R2 ;  /* 0x0000000210007986 */ /* 0x0001e2000c101b24 */
[----:B------:R-:W-:Y:S05]  /*87b0*/  BRA `(.L_x_18555) ;  /* 0x0000000000087947 */ /* 0x000fea0003800000 */
.L_x_18581:
[----:B------:R-:W-:-:S05]  /*87c0*/  LOP3.LUT R3, R3, 0xff, RZ, 0xc0, !PT ;  /* 0x000000ff03037812 */ /* 0x000fca00078ec0ff */
[----:B------:R0:W-:Y:S02]  /*87d0*/  STG.E desc[UR36][R16.64], R3 ;  /* 0x0000000310007986 */ /* 0x0001e4000c101924 */
.L_x_18555:
[----:B------:R-:W-:-:S07]  /*87e0*/  VIADD R19, R19, 0x80 ;  /* 0x0000008013137836 */ /* 0x000fce0000000000 */
.L_x_18482:
[----:B------:R-:W-:Y:S05]  /*87f0*/  BSYNC B6 ;  /* 0x0000000000067941 */ /* 0x000fea0003800000 */
.L_x_18481:
        /* <DEDUP_REMOVED lines=358> */
.L_x_18586:
        /* <DEDUP_REMOVED lines=20> */
.L_x_18590:
[----:B------:R3:W5:Y:S01]  /*9fa0*/  LDG.E.U8 R22, desc[UR36][R4.64] ;  /* 0x0000002404167981 */ /* 0x000762000c1e1100 */
[----:B------:R-:W-:Y:S05]  /*9fb0*/  BRA `(.L_x_18592) ;  /* 0x0000000c00647947 */ /* 0x000fea0003800000 */
.L_x_18589:
        /* <DEDUP_REMOVED lines=8> */
.L_x_18594:
[----:B------:R2:W5:Y:S01]  /*a040*/  LDG.E.U8 R22, desc[UR36][R4.64] ;  /* 0x0000002404167981 */ /* 0x000562000c1e1100 */
[----:B------:R-:W-:Y:S05]  /*a050*/  BRA `(.L_x_18592) ;  /* 0x0000000c003c7947 */ /* 0x000fea0003800000 */
.L_x_18593:
[----:B------:R0:W5:Y:S01]  /*a060*/  LDG.E.U16 R22, desc[UR36][R4.64] ;  /* 0x0000002404167981 */ /* 0x000162000c1e1500 */
[----:B------:R-:W-:Y:S05]  /*a070*/  BRA `(.L_x_18592) ;  /* 0x0000000c00347947 */ /* 0x000fea0003800000 */
.L_x_18588:
        /* <DEDUP_REMOVED lines=10> */
.L_x_18596:
[----:B------:R-:W2:Y:S02]  /*a120*/  LDG.E.U16 R2, desc[UR36][R4.64] ;  /* 0x0000002404027981 */ /* 0x000ea4000c1e1500 */
[----:B--2---:R-:W-:-:S06]  /*a130*/  HADD2.F32 R2, -RZ, R2.H0_H0 ;  /* 0x20000002ff027230 */ /* 0x004fcc0000004100 */
[----:B------:R-:W0:Y:S02]  /*a140*/  F2I.S64.TRUNC R2, R2 ;  /* 0x0000000200027311 */ /* 0x000e24000020d900 */
[----:B0-----:R-:W-:Y:S01]  /*a150*/  PRMT R22, R2, 0x7610, R22 ;  /* 0x0000761002167816 */ /* 0x001fe20000000016 */
[----:B------:R-:W-:Y:S06]  /*a160*/  BRA `(.L_x_18592) ;  /* 0x0000000800f87947 */ /* 0x000fec0003800000 */
.L_x_18595:
        /* <DEDUP_REMOVED lines=10> */
.L_x_18598:
[----:B------:R-:W2:Y:S02]  /*a210*/  LDG.E.U16 R4, desc[UR36][R4.64] ;  /* 0x0000002404047981 */ /* 0x000ea4000c1e1500 */
[----:B--2---:R-:W-:-:S06]  /*a220*/  HADD2.F32 R2, -RZ, R4.H0_H0 ;  /* 0x20000004ff027230 */ /* 0x004fcc0000004100 */
[----:B------:R-:W0:Y:S02]  /*a230*/  F2I.S64.TRUNC R2, R2 ;  /* 0x0000000200027311 */ /* 0x000e24000020d900 */
[----:B0-----:R-:W-:Y:S01]  /*a240*/  PRMT R22, R2, 0x7610, R22 ;  /* 0x0000761002167816 */ /* 0x001fe20000000016 */
[----:B------:R-:W-:Y:S06]  /*a250*/  BRA `(.L_x_18592) ;  /* 0x0000000800bc7947 */ /* 0x000fec0003800000 */
.L_x_18597:
[----:B------:R-:W2:Y:S02]  /*a260*/  LDG.E.64 R2, desc[UR36][R4.64] ;  /* 0x0000002404027981 */ /* 0x000ea4000c1e1b00 */
[----:B--2---:R-:W0:Y:S02]  /*a270*/  F2I.S64.F64.TRUNC R2, R2 ;  /* 0x0000000200027311 */ /* 0x004e24000030d900 */
[----:B0-----:R-:W-:Y:S01]  /*a280*/  PRMT R22, R2, 0x7610, R22 ;  /* 0x0000761002167816 */ /* 0x001fe20000000016 */
[----:B------:R-:W-:Y:S06]  /*a290*/  BRA `(.L_x_18592) ;  /* 0x0000000800ac7947 */ /* 0x000fec0003800000 */
.L_x_18587:
        /* <DEDUP_REMOVED lines=12> */
.L_x_18601:
[----:B------:R-:W2:Y:S02]  /*a360*/  LDG.E.64 R4, desc[UR36][R4.64] ;  /* 0x0000002404047981 */ /* 0x000ea4000c1e1b00 */
[----:B--2---:R-:W0:Y:S02]  /*a370*/  F2I.S64.F64.TRUNC R2, R4 ;  /* 0x0000000400027311 */ /* 0x004e24000030d900 */
[----:B0-----:R-:W-:Y:S01]  /*a380*/  PRMT R22, R2, 0x7610, R22 ;  /* 0x0000761002167816 */ /* 0x001fe20000000016 */
[----:B------:R-:W-:Y:S06]  /*a390*/  BRA `(.L_x_18592) ;  /* 0x00000008006c7947 */ /* 0x000fec0003800000 */
.L_x_18600:
        /* <DEDUP_REMOVED lines=28> */
.L_x_18603:
        /* <DEDUP_REMOVED lines=15> */
.L_x_18602:
[----:B------:R-:W2:Y:S02]  /*a650*/  LDG.E.U16 R2, desc[UR36][R4.64] ;  /* 0x0000002404027981 */ /* 0x000ea4000c1e1500 */
[----:B--2---:R-:W-:-:S06]  /*a660*/  IMAD.U32 R2, R2, 0x10000, RZ ;  /* 0x0001000002027824 */ /* 0x004fcc00078e00ff */
[----:B------:R-:W0:Y:S02]  /*a670*/  F2I.S64.TRUNC R2, R2 ;  /* 0x0000000200027311 */ /* 0x000e24000020d900 */
[----:B0-----:R-:W-:Y:S01]  /*a680*/  PRMT R22, R2, 0x7610, R22 ;  /* 0x0000761002167816 */ /* 0x001fe20000000016 */
[----:B------:R-:W-:Y:S06]  /*a690*/  BRA `(.L_x_18592) ;  /* 0x0000000400ac7947 */ /* 0x000fec0003800000 */
.L_x_18599:
        /* <DEDUP_REMOVED lines=10> */
.L_x_18606:
        /* <DEDUP_REMOVED lines=21> */
.L_x_18610:
[----:B------:R-:W-:Y:S05]  /*a890*/  BSYNC B1 ;  /* 0x0000000000017941 */ /* 0x000fea0003800000 */
.L_x_18609:
[----:B------:R-:W-:Y:S01]  /*a8a0*/  IMAD.SHL.U32 R2, R2, 0x100000, RZ ;  /* 0x0010000002027824 */ /* 0x000fe200078e00ff */
[----:B------:R-:W-:-:S04]  /*a8b0*/  LEA R3, R0, 0x3b800000, 0x17 ;  /* 0x3b80000000037811 */ /* 0x000fc800078eb8ff */
[----:B------:R-:W-:-:S07]  /*a8c0*/  LOP3.LUT R2, R3, R2, R4, 0xfe, !PT ;  /* 0x0000000203027212 */ /* 0x000fce00078efe04 */
.L_x_18608:
[----:B------:R-:W-:Y:S05]  /*a8d0*/  BSYNC B0 ;  /* 0x0000000000007941 */ /* 0x000fea0003800000 */
.L_x_18607:
[----:B------:R-:W0:Y:S02]  /*a8e0*/  F2I.S64.TRUNC R2, R2 ;  /* 0x0000000200027311 */ /* 0x000e24000020d900 */
[----:B0-----:R-:W-:Y:S01]  /*a8f0*/  PRMT R22, R2, 0x7610, R22 ;  /* 0x0000761002167816 */ /* 0x001fe20000000016 */
[----:B------:R-:W-:Y:S06]  /*a900*/  BRA `(.L_x_18592) ;  /* 0x0000000400107947 */ /* 0x000fec0003800000 */
.L_x_18605:
        /* <DEDUP_REMOVED lines=21> */
.L_x_18614:
[----:B------:R-:W-:Y:S05]  /*aa60*/  BSYNC B1 ;  /* 0x0000000000017941 */ /* 0x000fea0003800000 */
.L_x_18613:
[----:B------:R-:W-:Y:S01]  /*aa70*/  IMAD.SHL.U32 R2, R2, 0x200000, RZ ;  /* 0x0020000002027824 */ /* 0x000fe200078e00ff */
[----:B------:R-:W-:-:S04]  /*aa80*/  LEA R3, R0, 0x37800000, 0x17 ;  /* 0x3780000000037811 */ /* 0x000fc800078eb8ff */
[----:B------:R-:W-:-:S07]  /*aa90*/  LOP3.LUT R2, R3, R2, R4, 0xfe, !PT ;  /* 0x0000000203027212 */ /* 0x000fce00078efe04 */
.L_x_18612:
[----:B------:R-:W-:Y:S05]  /*aaa0*/  BSYNC B0 ;  /* 0x0000000000007941 */ /* 0x000fea0003800000 */
.L_x_18611:
[----:B------:R-:W0:Y:S02]  /*aab0*/  F2I.S64.TRUNC R2, R2 ;  /* 0x0000000200027311 */ /* 0x000e24000020d900 */
[----:B0-----:R-:W-:Y:S01]  /*aac0*/  PRMT R22, R2, 0x7610, R22 ;  /* 0x0000761002167816 */ /* 0x001fe20000000016 */
[----:B------:R-:W-:Y:S06]  /*aad0*/  BRA `(.L_x_18592) ;  /* 0x00000000009c7947 */ /* 0x000fec0003800000 */
.L_x_18604:
        /* <DEDUP_REMOVED lines=14> */
.L_x_18618:
[----:B------:R-:W-:Y:S05]  /*abc0*/  BSYNC B0 ;  /* 0x0000000000007941 */ /* 0x000fea0003800000 */
.L_x_18617:
[----:B------:R-:W0:Y:S02]  /*abd0*/  F2I.S64.TRUNC R2, R2 ;  /* 0x0000000200027311 */ /* 0x000e24000020d900 */
[----:B0-----:R-:W-:Y:S01]  /*abe0*/  PRMT R22, R2, 0x7610, R22 ;  /* 0x0000761002167816 */ /* 0x001fe20000000016 */
[----:B------:R-:W-:Y:S06]  /*abf0*/  BRA `(.L_x_18592) ;  /* 0x0000000000547947 */ /* 0x000fec0003800000 */
.L_x_18591:
        /* <DEDUP_REMOVED lines=16> */
.L_x_18619:
[----:B------:R-:W-:Y:S01]  /*ad00*/  PRMT R22, RZ, 0x7610, R22 ;  /* 0x00007610ff167816 */ /* 0x000fe20000000016 */
[----:B------:R-:W-:Y:S06]  /*ad10*/  BRA `(.L_x_18592) ;  /* 0x00000000000c7947 */ /* 0x000fec0003800000 */
.L_x_18616:
[----:B------:R0:W5:Y:S01]  /*ad20*/  LDG.E.U8 R22, desc[UR36][R4.64] ;  /* 0x0000002404167981 */ /* 0x000162000c1e1100 */
[----:B------:R-:W-:Y:S05]  /*ad30*/  BRA `(.L_x_18592) ;  /* 0x0000000000047947 */ /* 0x000fea0003800000 */
.L_x_18615:
[----:B------:R0:W5:Y:S02]  /*ad40*/  LDG.E.U8 R22, desc[UR36][R4.64] ;  /* 0x0000002404167981 */ /* 0x000164000c1e1100 */
.L_x_18592:
        /* <DEDUP_REMOVED lines=17> */
.L_x_18623:
[----:B------:R0:W5:Y:S01]  /*ae60*/  LDG.E.U8 R0, desc[UR36][R4.64] ;  /* 0x0000002404007981 */ /* 0x000162000c1e1100 */
[----:B------:R-:W-:Y:S05]  /*ae70*/  BRA `(.L_x_18625) ;  /* 0x0000000c00647947 */ /* 0x000fea0003800000 */
.L_x_18622:
        /* <DEDUP_REMOVED lines=8> */
.L_x_18627:
[----:B------:R3:W5:Y:S01]  /*af00*/  LDG.E.U8 R0, desc[UR36][R4.64] ;  /* 0x0000002404007981 */ /* 0x000762000c1e1100 */
[----:B------:R-:W-:Y:S05]  /*af10*/  BRA `(.L_x_18625) ;  /* 0x0000000c003c7947 */ /* 0x000fea0003800000 */
.L_x_18626:
[----:B------:R4:W5:Y:S01]  /*af20*/  LDG.E.U16 R0, desc[UR36][R4.64] ;  /* 0x0000002404007981 */ /* 0x000962000c1e1500 */
[----:B------:R-:W-:Y:S05]  /*af30*/  BRA `(.L_x_18625) ;  /* 0x0000000c00347947 */ /* 0x000fea0003800000 */
.L_x_18621:
        /* <DEDUP_REMOVED lines=10> */
.L_x_18629:
[----:B------:R-:W2:Y:S02]  /*afe0*/  LDG.E.U16 R2, desc[UR36][R4.64] ;  /* 0x0000002404027981 */ /* 0x000ea4000c1e1500 */
[----:B--2---:R-:W-:-:S06]  /*aff0*/  HADD2.F32 R2, -RZ, R2.H0_H0 ;  /* 0x20000002ff027230 */ /* 0x004fcc0000004100 */
[----:B------:R-:W0:Y:S02]  /*b000*/  F2I.S64.TRUNC R2, R2 ;  /* 0x0000000200027311 */ /* 0x000e24000020d900 */
[----:B0-----:R-:W-:Y:S01]  /*b010*/  PRMT R0, R2, 0x7610, R0 ;  /* 0x0000761002007816 */ /* 0x001fe20000000000 */
[----:B------:R-:W-:Y:S06]  /*b020*/  BRA `(.L_x_18625) ;  /* 0x0000000800f87947 */ /* 0x000fec0003800000 */
.L_x_18628:
        /* <DEDUP_REMOVED lines=10> */
.L_x_18631:
[----:B------:R-:W2:Y:S02]  /*b0d0*/  LDG.E.U16 R4, desc[UR36][R4.64] ;  /* 0x0000002404047981 */ /* 0x000ea4000c1e1500 */
[----:B--2---:R-:W-:-:S06]  /*b0e0*/  HADD2.F32 R2, -RZ, R4.H0_H0 ;  /* 0x20000004ff027230 */ /* 0x004fcc0000004100 */
[----:B------:R-:W0:Y:S02]  /*b0f0*/  F2I.S64.TRUNC R2, R2 ;  /* 0x0000000200027311 */ /* 0x000e24000020d900 */
[----:B0-----:R-:W-:Y:S01]  /*b100*/  PRMT R0, R2, 0x7610, R0 ;  /* 0x0000761002007816 */ /* 0x001fe20000000000 */
[----:B------:R-:W-:Y:S06]  /*b110*/  BRA `(.L_x_18625) ;  /* 0x0000000800bc7947 */ /* 0x000fec0003800000 */
.L_x_18630:
[----:B------:R-:W2:Y:S02]  /*b120*/  LDG.E.64 R2, desc[UR36][R4.64] ;  /* 0x0000002404027981 */ /* 0x000ea4000c1e1b00 */
[----:B--2---:R-:W0:Y:S02]  /*b130*/  F2I.S64.F64.TRUNC R2, R2 ;  /* 0x0000000200027311 */ /* 0x004e24000030d900 */
[----:B0-----:R-:W-:Y:S01]  /*b140*/  PRMT R0, R2, 0x7610, R0 ;  /* 0x0000761002007816 */ /* 0x001fe20000000000 */
[----:B------:R-:W-:Y:S06]  /*b150*/  BRA `(.L_x_18625) ;  /* 0x0000000800ac7947 */ /* 0x000fec0003800000 */
.L_x_18620:
        /* <DEDUP_REMOVED lines=12> */
.L_x_18634:
[----:B------:R-:W2:Y:S02]  /*b220*/  LDG.E.64 R4, desc[UR36][R4.64] ;  /* 0x0000002404047981 */ /* 0x000ea4000c1e1b00 */
[----:B--2---:R-:W0:Y:S02]  /*b230*/  F2I.S64.F64.TRUNC R2, R4 ;  /* 0x0000000400027311 */ /* 0x004e24000030d900 */
[----:B0-----:R-:W-:Y:S01]  /*b240*/  PRMT R0, R2, 0x7610, R0 ;  /* 0x0000761002007816 */ /* 0x001fe20000000000 */
[----:B------:R-:W-:Y:S06]  /*b250*/  BRA `(.L_x_18625) ;  /* 0x00000008006c7947 */ /* 0x000fec0003800000 */
.L_x_18633:
        /* <DEDUP_REMOVED lines=28> */
.L_x_18636:
        /* <DEDUP_REMOVED lines=15> */
.L_x_18635:
[----:B------:R-:W2:Y:S02]  /*b510*/  LDG.E.U16 R2, desc[UR36][R4.64] ;  /* 0x0000002404027981 */ /* 0x000ea4000c1e1500 */
[----:B--2---:R-:W-:-:S06]  /*b520*/  IMAD.U32 R2, R2, 0x10000, RZ ;  /* 0x0001000002027824 */ /* 0x004fcc00078e00ff */
[----:B------:R-:W0:Y:S02]  /*b530*/  F2I.S64.TRUNC R2, R2 ;  /* 0x0000000200027311 */ /* 0x000e24000020d900 */
[----:B0-----:R-:W-:Y:S01]  /*b540*/  PRMT R0, R2, 0x7610, R0 ;  /* 0x0000761002007816 */ /* 0x001fe20000000000 */
[----:B------:R-:W-:Y:S06]  /*b550*/  BRA `(.L_x_18625) ;  /* 0x0000000400ac7947 */ /* 0x000fec0003800000 */
.L_x_18632:
        /* <DEDUP_REMOVED lines=10> */
.L_x_18639:
        /* <DEDUP_REMOVED lines=21> */
.L_x_18643:
[----:B------:R-:W-:Y:S05]  /*b750*/  BSYNC B1 ;  /* 0x0000000000017941 */ /* 0x000fea0003800000 */
.L_x_18642:
[----:B------:R-:W-:Y:S01]  /*b760*/  IMAD.SHL.U32 R2, R2, 0x100000, RZ ;  /* 0x0010000002027824 */ /* 0x000fe200078e00ff */
[----:B------:R-:W-:-:S04]  /*b770*/  LEA R3, R0, 0x3b800000, 0x17 ;  /* 0x3b80000000037811 */ /* 0x000fc800078eb8ff */
[----:B------:R-:W-:-:S07]  /*b780*/  LOP3.LUT R2, R3, R2, R4, 0xfe, !PT ;  /* 0x0000000203027212 */ /* 0x000fce00078efe04 */
.L_x_18641:
[----:B------:R-:W-:Y:S05]  /*b790*/  BSYNC B0 ;  /* 0x0000000000007941 */ /* 0x000fea0003800000 */
.L_x_18640:
[----:B------:R-:W0:Y:S02]  /*b7a0*/  F2I.S64.TRUNC R2, R2 ;  /* 0x0000000200027311 */ /* 0x000e24000020d900 */
[----:B0-----:R-:W-:Y:S01]  /*b7b0*/  PRMT R0, R2, 0x7610, R0 ;  /* 0x0000761002007816 */ /* 0x001fe20000000000 */
[----:B------:R-:W-:Y:S06]  /*b7c0*/  BRA `(.L_x_18625) ;  /* 0x0000000400107947 */ /* 0x000fec0003800000 */
.L_x_18638:
        /* <DEDUP_REMOVED lines=21> */
.L_x_18647:
[----:B------:R-:W-:Y:S05]  /*b920*/  BSYNC B1 ;  /* 0x0000000000017941 */ /* 0x000fea0003800000 */
.L_x_18646:
[----:B------:R-:W-:Y:S01]  /*b930*/  IMAD.SHL.U32 R2, R2, 0x200000, RZ ;  /* 0x0020000002027824 */ /* 0x000fe200078e00ff */
[----:B------:R-:W-:-:S04]  /*b940*/  LEA R3, R0, 0x37800000, 0x17 ;  /* 0x3780000000037811 */ /* 0x000fc800078eb8ff */
[----:B------:R-:W-:-:S07]  /*b950*/  LOP3.LUT R2, R3, R2, R4, 0xfe, !PT ;  /* 0x0000000203027212 */ /* 0x000fce00078efe04 */
.L_x_18645:
[----:B------:R-:W-:Y:S05]  /*b960*/  BSYNC B0 ;  /* 0x0000000000007941 */ /* 0x000fea0003800000 */
.L_x_18644:
[----:B------:R-:W0:Y:S02]  /*b970*/  F2I.S64.TRUNC R2, R2 ;  /* 0x0000000200027311 */ /* 0x000e24000020d900 */
[----:B0-----:R-:W-:Y:S01]  /*b980*/  PRMT R0, R2, 0x7610, R0 ;  /* 0x0000761002007816 */ /* 0x001fe20000000000 */
[----:B------:R-:W-:Y:S06]  /*b990*/  BRA `(.L_x_18625) ;  /* 0x00000000009c7947 */ /* 0x000fec0003800000 */
.L_x_18637:
        /* <DEDUP_REMOVED lines=14> */
.L_x_18651:
[----:B------:R-:W-:Y:S05]  /*ba80*/  BSYNC B0 ;  /* 0x0000000000007941 */ /* 0x000fea0003800000 */
.L_x_18650:
[----:B------:R-:W0:Y:S02]  /*ba90*/  F2I.S64.TRUNC R2, R2 ;  /* 0x0000000200027311 */ /* 0x000e24000020d900 */
[----:B0-----:R-:W-:Y:S01]  /*baa0*/  PRMT R0, R2, 0x7610, R0 ;  /* 0x0000761002007816 */ /* 0x001fe20000000000 */
[----:B------:R-:W-:Y:S06]  /*bab0*/  BRA `(.L_x_18625) ;  /* 0x0000000000547947 */ /* 0x000fec0003800000 */
.L_x_18624:
        /* <DEDUP_REMOVED lines=16> */
.L_x_18652:
[----:B------:R-:W-:Y:S01]  /*bbc0*/  PRMT R0, RZ, 0x7610, R0 ;  /* 0x00007610ff007816 */ /* 0x000fe20000000000 */
[----:B------:R-:W-:Y:S06]  /*bbd0*/  BRA `(.L_x_18625) ;  /* 0x00000000000c7947 */ /* 0x000fec0003800000 */
.L_x_18649:
[----:B------:R0:W5:Y:S01]  /*bbe0*/  LDG.E.U8 R0, desc[UR36][R4.64] ;  /* 0x0000002404007981 */ /* 0x000162000c1e1100 */
[----:B------:R-:W-:Y:S05]  /*bbf0*/  BRA `(.L_x_18625) ;  /* 0x0000000000047947 */ /* 0x000fea0003800000 */
.L_x_18648:
[----:B------:R0:W5:Y:S02]  /*bc00*/  LDG.E.U8 R0, desc[UR36][R4.64] ;  /* 0x0000002404007981 */ /* 0x000164000c1e1100 */
.L_x_18625:
        /* <DEDUP_REMOVED lines=17> */
.L_x_18656:
[----:B------:R0:W-:Y:S01]  /*bd20*/  STG.E.U8 desc[UR36][R16.64], R3 ;  /* 0x0000000310007986 */ /* 0x0001e2000c101124 */
[----:B------:R-:W-:Y:S05]  /*bd30*/  BRA `(.L_x_18658) ;  /* 0x0000000c00987947 */ /* 0x000fea0003800000 */
.L_x_18655:
        /* <DEDUP_REMOVED lines=10> */
.L_x_18660:
[----:B------:R-:W-:-:S05]  /*bde0*/  LOP3.LUT R3, R3, 0xff, RZ, 0xc0, !PT ;  /* 0x000000ff03037812 */ /* 0x000fca00078ec0ff */
[----:B------:R0:W-:Y:S01]  /*bdf0*/  STG.E desc[UR36][R16.64], R3 ;  /* 0x0000000310007986 */ /* 0x0001e2000c101924 */
[----:B------:R-:W-:Y:S05]  /*be00*/  BRA `(.L_x_18658) ;  /* 0x0000000c00647947 */ /* 0x000fea0003800000 */
.L_x_18659:
[----:B------:R-:W-:-:S05]  /*be10*/  LOP3.LUT R3, R3, 0xff, RZ, 0xc0, !PT ;  /* 0x000000ff03037812 */ /* 0x000fca00078ec0ff */
[----:B------:R0:W-:Y:S01]  /*be20*/  STG.E.U16 desc[UR36][R16.64], R3 ;  /* 0x0000000310007986 */ /* 0x0001e2000c101524 */
[----:B------:R-:W-:Y:S05]  /*be30*/  BRA `(.L_x_18658) ;  /* 0x0000000c00587947 */ /* 0x000fea0003800000 */
.L_x_18654:
        /* <DEDUP_REMOVED lines=10> */
.L_x_18662:
[----:B------:R-:W-:-:S04]  /*bee0*/  LOP3.LUT R3, R3, 0xff, RZ, 0xc0, !PT ;  /* 0x000000ff03037812 */ /* 0x000fc800078ec0ff */
[----:B------:R-:W0:Y:S02]  /*bef0*/  I2F.U16 R0, R3 ;  /* 0x0000000300007306 */ /* 0x000e240000101000 */
[----:B0-----:R-:W-:-:S05]  /*bf00*/  F2FP.F16.F32.PACK_AB R0, RZ, R0 ;  /* 0x00000000ff00723e */ /* 0x001fca00000000ff */
[----:B------:R0:W-:Y:S01]  /*bf10*/  STG.E.U16 desc[UR36][R16.64], R0 ;  /* 0x0000000010007986 */ /* 0x0001e2000c101524 */
[----:B------:R-:W-:Y:S05]  /*bf20*/  BRA `(.L_x_18658) ;  /* 0x0000000c001c7947 */ /* 0x000fea0003800000 */
.L_x_18661:
        /* <DEDUP_REMOVED lines=11> */
.L_x_18664:
[----:B------:R-:W-:-:S06]  /*bfe0*/  LOP3.LUT R3, R3, 0xff, RZ, 0xc0, !PT ;  /* 0x000000ff03037812 */ /* 0x000fcc00078ec0ff */
[----:B------:R-:W0:Y:S02]  /*bff0*/  I2F.U16 R3, R3 ;  /* 0x0000000300037306 */ /* 0x000e240000101000 */
[----:B0-----:R-:W-:-:S04]  /*c000*/  F2FP.F16.F32.PACK_AB R3, RZ, R3 ;  /* 0x00000003ff03723e */ /* 0x001fc800000000ff */
[----:B------:R-:W-:-:S05]  /*c010*/  PRMT R3, R3, 0x5410, RZ ;  /* 0x0000541003037816 */ /* 0x000fca00000000ff */
[----:B------:R0:W-:Y:S01]  /*c020*/  STG.E desc[UR36][R16.64], R3 ;  /* 0x0000000310007986 */ /* 0x0001e2000c101924 */
[----:B------:R-:W-:Y:S05]  /*c030*/  BRA `(.L_x_18658) ;  /* 0x0000000800d87947 */ /* 0x000fea0003800000 */
.L_x_18663:
[----:B------:R-:W-:-:S06]  /*c040*/  LOP3.LUT R3, R3, 0xff, RZ, 0xc0, !PT ;  /* 0x000000ff03037812 */ /* 0x000fcc00078ec0ff */
[----:B------:R-:W0:Y:S02]  /*c050*/  I2F.F64.U16 R2, R3 ;  /* 0x0000000300027312 */ /* 0x000e240000101800 */
[----:B0-----:R0:W-:Y:S01]  /*c060*/  STG.E.64 desc[UR36][R16.64], R2 ;  /* 0x0000000210007986 */ /* 0x0011e2000c101b24 */
[----:B------:R-:W-:Y:S05]  /*c070*/  BRA `(.L_x_18658) ;  /* 0x0000000800c87947 */ /* 0x000fea0003800000 */
.L_x_18653:
        /* <DEDUP_REMOVED lines=12> */
.L_x_18667:
[----:B------:R-:W-:Y:S02]  /*c140*/  LOP3.LUT R4, R3, 0xff, RZ, 0xc0, !PT ;  /* 0x000000ff03047812 */ /* 0x000fe400078ec0ff */
[----:B------:R-:W-:-:S04]  /*c150*/  CS2R R6, SRZ ;  /* 0x0000000000067805 */ /* 0x000fc8000001ff00 */
[----:B------:R-:W0:Y:S02]  /*c160*/  I2F.F64.U16 R4, R4 ;  /* 0x0000000400047312 */ /* 0x000e240000101800 */
[----:B0-----:R0:W-:Y:S01]  /*c170*/  STG.E.128 desc[UR36][R16.64], R4 ;  /* 0x0000000410007986 */ /* 0x0011e2000c101d24 */
[----:B------:R-:W-:Y:S05]  /*c180*/  BRA `(.L_x_18658) ;  /* 0x0000000800847947 */ /* 0x000fea0003800000 */
.L_x_18666:
        /* <DEDUP_REMOVED lines=22> */
.L_x_18671:
[----:B------:R-:W-:Y:S05]  /*c2f0*/  BSYNC B0 ;  /* 0x0000000000007941 */ /* 0x000fea0003800000 */
.L_x_18670:
[----:B------:R-:W-:-:S05]  /*c300*/  LOP3.LUT R3, R0, R3, RZ, 0xfc, !PT ;  /* 0x0000000300037212 */ /* 0x000fca00078efcff */
[----:B------:R0:W-:Y:S01]  /*c310*/  STG.E.U8 desc[UR36][R16.64], R3 ;  /* 0x0000000310007986 */ /* 0x0001e2000c101124 */
[----:B------:R-:W-:Y:S05]  /*c320*/  BRA `(.L_x_18658) ;  /* 0x00000008001c7947 */ /* 0x000fea0003800000 */
.L_x_18669:
        /* <DEDUP_REMOVED lines=14> */
.L_x_18673:
[----:B------:R-:W-:Y:S01]  /*c410*/  IMAD.MOV.U32 R0, RZ, RZ, 0x7f ;  /* 0x0000007fff007424 */ /* 0x000fe200078e00ff */
[----:B------:R-:W-:-:S04]  /*c420*/  ISETP.GT.U32.AND P0, PT, R2, 0x7f800000, PT ;  /* 0x7f8000000200780c */ /* 0x000fc80003f04070 */
[----:B------:R-:W-:-:S09]  /*c430*/  SEL R0, R0, 0x7c, P0 ;  /* 0x0000007c00007807 */ /* 0x000fd20000000000 */
.L_x_18674:
[----:B------:R-:W-:Y:S05]  /*c440*/  BSYNC B0 ;  /* 0x0000000000007941 */ /* 0x000fea0003800000 */
.L_x_18672:
[----:B------:R-:W-:-:S04]  /*c450*/  LOP3.LUT R2, R3, 0x80000000, RZ, 0xc0, !PT ;  /* 0x8000000003027812 */ /* 0x000fc800078ec0ff */
[----:B------:R-:W-:-:S04]  /*c460*/  SHF.R.U32.HI R3, RZ, 0x18, R2 ;  /* 0x00000018ff037819 */ /* 0x000fc80000011602 */
[----:B------:R-:W-:-:S05]  /*c470*/  LOP3.LUT R3, R0, R3, RZ, 0xfc, !PT ;  /* 0x0000000300037212 */ /* 0x000fca00078efcff */
[----:B------:R0:W-:Y:S01]  /*c480*/  STG.E.U8 desc[UR36][R16.64], R3 ;  /* 0x0000000310007986 */ /* 0x0001e2000c101124 */
[----:B------:R-:W-:Y:S05]  /*c490*/  BRA `(.L_x_18658) ;  /* 0x0000000400c07947 */ /* 0x000fea0003800000 */
.L_x_18668:
[----:B------:R-:W-:-:S04]  /*c4a0*/  LOP3.LUT R3, R3, 0xff, RZ, 0xc0, !PT ;  /* 0x000000ff03037812 */ /* 0x000fc800078ec0ff */
[----:B------:R-:W0:Y:S02]  /*c4b0*/  I2F.U16 R0, R3 ;  /* 0x0000000300007306 */ /* 0x000e240000101000 */
[----:B0-----:R-:W-:-:S05]  /*c4c0*/  F2FP.BF16.F32.PACK_AB R0, RZ, R0 ;  /* 0x00000000ff00723e */ /* 0x001fca00000010ff */
[----:B------:R0:W-:Y:S01]  /*c4d0*/  STG.E.U16 desc[UR36][R16.64], R0 ;  /* 0x0000000010007986 */ /* 0x0001e2000c101524 */
[----:B------:R-:W-:Y:S05]  /*c4e0*/  BRA `(.L_x_18658) ;  /* 0x0000000400ac7947 */ /* 0x000fea0003800000 */
.L_x_18665:
        /* <DEDUP_REMOVED lines=11> */
.L_x_18677:
        /* <DEDUP_REMOVED lines=18> */
.L_x_18680:
[----:B------:R-:W-:-:S04]  /*c6c0*/  LOP3.LUT R2, R3, 0x80000000, RZ, 0xc0, !PT ;  /* 0x8000000003027812 */ /* 0x000fc800078ec0ff */
[----:B------:R-:W-:-:S04]  /*c6d0*/  SHF.R.U32.HI R3, RZ, 0x18, R2 ;  /* 0x00000018ff037819 */ /* 0x000fc80000011602 */
[----:B------:R-:W-:-:S04]  /*c6e0*/  LOP3.LUT R0, R0, R3, RZ, 0xfc, !PT ;  /* 0x0000000300007212 */ /* 0x000fc800078efcff */
[----:B------:R-:W-:-:S07]  /*c6f0*/  PRMT R8, R0, 0x7610, R8 ;  /* 0x0000761000087816 */ /* 0x000fce0000000008 */
.L_x_18679:
[----:B------:R-:W-:Y:S05]  /*c700*/  BSYNC B0 ;  /* 0x0000000000007941 */ /* 0x000fea0003800000 */
.L_x_18678:
[----:B------:R3:W-:Y:S01]  /*c710*/  STG.E.U8 desc[UR36][R16.64], R8 ;  /* 0x0000000810007986 */ /* 0x0007e2000c101124 */
[----:B------:R-:W-:Y:S05]  /*c720*/  BRA `(.L_x_18658) ;  /* 0x00000004001c7947 */ /* 0x000fea0003800000 */
.L_x_18676:
        /* <DEDUP_REMOVED lines=18> */
.L_x_18683:
[----:B------:R-:W-:-:S04]  /*c850*/  LOP3.LUT R2, R3, 0x80000000, RZ, 0xc0, !PT ;  /* 0x8000000003027812 */ /* 0x000fc800078ec0ff */
[----:B------:R-:W-:-:S04]  /*c860*/  SHF.R.U32.HI R3, RZ, 0x18, R2 ;  /* 0x00000018ff037819 */ /* 0x000fc80000011602 */
[----:B------:R-:W-:-:S04]  /*c870*/  LOP3.LUT R0, R0, R3, RZ, 0xfc, !PT ;  /* 0x0000000300007212 */ /* 0x000fc800078efcff */
[----:B------:R-:W-:-:S07]  /*c880*/  PRMT R8, R0, 0x7610, R8 ;  /* 0x0000761000087816 */ /* 0x000fce0000000008 */
.L_x_18682:
[----:B------:R-:W-:Y:S05]  /*c890*/  BSYNC B0 ;  /* 0x0000000000007941 */ /* 0x000fea0003800000 */
.L_x_18681:
[----:B------:R0:W-:Y:S01]  /*c8a0*/  STG.E.U8 desc[UR36][R16.64], R8 ;  /* 0x0000000810007986 */ /* 0x0001e2000c101124 */
[----:B------:R-:W-:Y:S05]  /*c8b0*/  BRA `(.L_x_18658) ;  /* 0x0000000000b87947 */ /* 0x000fea0003800000 */
.L_x_18675:
        /* <DEDUP_REMOVED lines=23> */
.L_x_18657:
        /* <DEDUP_REMOVED lines=16> */
.L_x_18686:
[----:B------:R-:W-:Y:S05]  /*cb30*/  BRA `(.L_x_18658) ;  /* 0x0000000000187947 */ /* 0x000fea0003800000 */
.L_x_18685:
[----:B------:R-:W-:Y:S01]  /*cb40*/  LOP3.LUT R2, R3, 0xff, RZ, 0xc0, !PT ;  /* 0x000000ff03027812 */ /* 0x000fe200078ec0ff */
[----:B------:R-:W-:-:S05]  /*cb50*/  IMAD.MOV.U32 R3, RZ, RZ, RZ ;  /* 0x000000ffff037224 */ /* 0x000fca00078e00ff */
[----:B------:R1:W-:Y:S01]  /*cb60*/  STG.E.64 desc[UR36][R16.64], R2 ;  /* 0x0000000210007986 */ /* 0x0003e2000c101b24 */
[----:B------:R-:W-:Y:S05]  /*cb70*/  BRA `(.L_x_18658) ;  /* 0x0000000000087947 */ /* 0x000fea0003800000 */
.L_x_18684:
[----:B------:R-:W-:-:S05]  /*cb80*/  LOP3.LUT R3, R3, 0xff, RZ, 0xc0, !PT ;  /* 0x000000ff03037812 */ /* 0x000fca00078ec0ff */
[----:B------:R0:W-:Y:S02]  /*cb90*/  STG.E desc[UR36][R16.64], R3 ;  /* 0x0000000310007986 */ /* 0x0001e4000c101924 */
.L_x_18658:
[----:B------:R-:W-:-:S07]  /*cba0*/  VIADD R19, R19, 0x80 ;  /* 0x0000008013137836 */ /* 0x000fce0000000000 */
.L_x_18585:
[----:B------:R-:W-:Y:S05]  /*cbb0*/  BSYNC B6 ;  /* 0x0000000000067941 */ /* 0x000fea0003800000 */
.L_x_18584:
        /* <DEDUP_REMOVED lines=357> */
.L_x_18687:
        /* <DEDUP_REMOVED lines=20> */
.L_x_18691:
[----:B------:R0:W5:Y:S01]  /*e350*/  LDG.E.U8 R19, desc[UR36][R4.64] ;  /* 0x0000002404137981 */ /* 0x000162000c1e1100 */
[----:B------:R-:W-:Y:S05]  /*e360*/  BRA `(.L_x_18693) ;  /* 0x0000000c00647947 */ /* 0x000fea0003800000 */
.L_x_18690:
        /* <DEDUP_REMOVED lines=8> */
.L_x_18695:
[----:B------:R4:W5:Y:S01]  /*e3f0*/  LDG.E.U8 R19, desc[UR36][R4.64] ;  /* 0x0000002404137981 */ /* 0x000962000c1e1100 */
[----:B------:R-:W-:Y:S05]  /*e400*/  BRA `(.L_x_18693) ;  /* 0x0000000c003c7947 */ /* 0x000fea0003800000 */
.L_x_18694:
[----:B------:R0:W5:Y:S01]  /*e410*/  LDG.E.U16 R19, desc[UR36][R4.64] ;  /* 0x0000002404137981 */ /* 0x000162000c1e1500 */
[----:B------:R-:W-:Y:S05]  /*e420*/  BRA `(.L_x_18693) ;  /* 0x0000000c00347947 */ /* 0x000fea0003800000 */
.L_x_18689:
        /* <DEDUP_REMOVED lines=10> */
.L_x_18697:
[----:B------:R-:W2:Y:S02]  /*e4d0*/  LDG.E.U16 R2, desc[UR36][R4.64] ;  /* 0x0000002404027981 */ /* 0x000ea4000c1e1500 */
[----:B--2---:R-:W-:-:S06]  /*e4e0*/  HADD2.F32 R2, -RZ, R2.H0_H0 ;  /* 0x20000002ff027230 */ /* 0x004fcc0000004100 */
[----:B------:R-:W0:Y:S02]  /*e4f0*/  F2I.S64.TRUNC R2, R2 ;  /* 0x0000000200027311 */ /* 0x000e24000020d900 */
[----:B0-----:R-:W-:Y:S01]  /*e500*/  PRMT R19, R2, 0x7610, R19 ;  /* 0x0000761002137816 */ /* 0x001fe20000000013 */
[----:B------:R-:W-:Y:S06]  /*e510*/  BRA `(.L_x_18693) ;  /* 0x0000000800f87947 */ /* 0x000fec0003800000 */
.L_x_18696:
        /* <DEDUP_REMOVED lines=10> */
.L_x_18699:
[----:B------:R-:W2:Y:S02]  /*e5c0*/  LDG.E.U16 R4, desc[UR36][R4.64] ;  /* 0x0000002404047981 */ /* 0x000ea4000c1e1500 */
[----:B--2---:R-:W-:-:S06]  /*e5d0*/  HADD2.F32 R2, -RZ, R4.H0_H0 ;  /* 0x20000004ff027230 */ /* 0x004fcc0000004100 */
[----:B------:R-:W0:Y:S02]  /*e5e0*/  F2I.S64.TRUNC R2, R2 ;  /* 0x0000000200027311 */ /* 0x000e24000020d900 */
[----:B0-----:R-:W-:Y:S01]  /*e5f0*/  PRMT R19, R2, 0x7610, R19 ;  /* 0x0000761002137816 */ /* 0x001fe20000000013 */
[----:B------:R-:W-:Y:S06]  /*e600*/  BRA `(.L_x_18693) ;  /* 0x0000000800bc7947 */ /* 0x000fec0003800000 */
.L_x_18698:
[----:B------:R-:W2:Y:S02]  /*e610*/  LDG.E.64 R2, desc[UR36][R4.64] ;  /* 0x0000002404027981 */ /* 0x000ea4000c1e1b00 */
[----:B--2---:R-:W0:Y:S02]  /*e620*/  F2I.S64.F64.TRUNC R2, R2 ;  /* 0x0000000200027311 */ /* 0x004e24000030d900 */
[----:B0-----:R-:W-:Y:S01]  /*e630*/  PRMT R19, R2, 0x7610, R19 ;  /* 0x0000761002137816 */ /* 0x001fe20000000013 */
[----:B------:R-:W-:Y:S06]  /*e640*/  BRA `(.L_x_18693) ;  /* 0x0000000800ac7947 */ /* 0x000fec0003800000 */
.L_x_18688:
        /* <DEDUP_REMOVED lines=12> */
.L_x_18702:
[----:B------:R-:W2:Y:S02]  /*e710*/  LDG.E.64 R4, desc[UR36][R4.64] ;  /* 0x0000002404047981 */ /* 0x000ea4000c1e1b00 */
[----:B--2---:R-:W0:Y:S02]  /*e720*/  F2I.S64.F64.TRUNC R2, R4 ;  /* 0x0000000400027311 */ /* 0x004e24000030d900 */
[----:B0-----:R-:W-:Y:S01]  /*e730*/  PRMT R19, R2, 0x7610, R19 ;  /* 0x0000761002137816 */ /* 0x001fe20000000013 */
[----:B------:R-:W-:Y:S06]  /*e740*/  BRA `(.L_x_18693) ;  /* 0x00000008006c7947 */ /* 0x000fec0003800000 */
.L_x_18701:
        /* <DEDUP_REMOVED lines=28> */
.L_x_18704:
        /* <DEDUP_REMOVED lines=15> */
.L_x_18703:
[----:B------:R-:W2:Y:S02]  /*ea00*/  LDG.E.U16 R2, desc[UR36][R4.64] ;  /* 0x0000002404027981 */ /* 0x000ea4000c1e1500 */
[----:B--2---:R-:W-:-:S06]  /*ea10*/  IMAD.U32 R2, R2, 0x10000, RZ ;  /* 0x0001000002027824 */ /* 0x004fcc00078e00ff */
[----:B------:R-:W0:Y:S02]  /*ea20*/  F2I.S64.TRUNC R2, R2 ;  /* 0x0000000200027311 */ /* 0x000e24000020d900 */
[----:B0-----:R-:W-:Y:S01]  /*ea30*/  PRMT R19, R2, 0x7610, R19 ;  /* 0x0000761002137816 */ /* 0x001fe20000000013 */
[----:B------:R-:W-:Y:S06]  /*ea40*/  BRA `(.L_x_18693) ;  /* 0x0000000400ac7947 */ /* 0x000fec0003800000 */
.L_x_18700:
        /* <DEDUP_REMOVED lines=10> */
.L_x_18707:
        /* <DEDUP_REMOVED lines=21> */
.L_x_18711:
[----:B------:R-:W-:Y:S05]  /*ec40*/  BSYNC B1 ;  /* 0x0000000000017941 */ /* 0x000fea0003800000 */
.L_x_18710:
[----:B------:R-:W-:Y:S01]  /*ec50*/  IMAD.SHL.U32 R2, R2, 0x100000, RZ ;  /* 0x0010000002027824 */ /* 0x000fe200078e00ff */
[----:B------:R-:W-:-:S04]  /*ec60*/  LEA R3, R0, 0x3b800000, 0x17 ;  /* 0x3b80000000037811 */ /* 0x000fc800078eb8ff */
[----:B------:R-:W-:-:S07]  /*ec70*/  LOP3.LUT R2, R3, R2, R4, 0xfe, !PT ;  /* 0x0000000203027212 */ /* 0x000fce00078efe04 */
.L_x_18709:
[----:B------:R-:W-:Y:S05]  /*ec80*/  BSYNC B0 ;  /* 0x0000000000007941 */ /* 0x000fea0003800000 */
.L_x_18708:
[----:B------:R-:W0:Y:S02]  /*ec90*/  F2I.S64.TRUNC R2, R2 ;  /* 0x0000000200027311 */ /* 0x000e24000020d900 */
[----:B0-----:R-:W-:Y:S01]  /*eca0*/  PRMT R19, R2, 0x7610, R19 ;  /* 0x0000761002137816 */ /* 0x001fe20000000013 */
[----:B------:R-:W-:Y:S06]  /*ecb0*/  BRA `(.L_x_18693) ;  /* 0x0000000400107947 */ /* 0x000fec0003800000 */
.L_x_18706:
        /* <DEDUP_REMOVED lines=21> */
.L_x_18715:
[----:B------:R-:W-:Y:S05]  /*ee10*/  BSYNC B1 ;  /* 0x0000000000017941 */ /* 0x000fea0003800000 */
.L_x_18714:
[----:B------:R-:W-:Y:S01]  /*ee20*/  IMAD.SHL.U32 R2, R2, 0x200000, RZ ;  /* 0x0020000002027824 */ /* 0x000fe200078e00ff */
[----:B------:R-:W-:-:S04]  /*ee30*/  LEA R3, R0, 0x37800000, 0x17 ;  /* 0x3780000000037811 */ /* 0x000fc800078eb8ff */
[----:B------:R-:W-:-:S07]  /*ee40*/  LOP3.LUT R2, R3, R2, R4, 0xfe, !PT ;  /* 0x0000000203027212 */ /* 0x000fce00078efe04 */
.L_x_18713:
[----:B------:R-:W-:Y:S05]  /*ee50*/  BSYNC B0 ;  /* 0x0000000000007941 */ /* 0x000fea0003800000 */
.L_x_18712:
[----:B------:R-:W0:Y:S02]  /*ee60*/  F2I.S64.TRUNC R2, R2 ;  /* 0x0000000200027311 */ /* 0x000e24000020d900 */
[----:B0-----:R-:W-:Y:S01]  /*ee70*/  PRMT R19, R2, 0x7610, R19 ;  /* 0x0000761002137816 */ /* 0x001fe20000000013 */
[----:B------:R-:W-:Y:S06]  /*ee80*/  BRA `(.L_x_18693) ;  /* 0x00000000009c7947 */ /* 0x000fec0003800000 */
.L_x_18705:
        /* <DEDUP_REMOVED lines=14> */
.L_x_18719:
[----:B------:R-:W-:Y:S05]  /*ef70*/  BSYNC B0 ;  /* 0x0000000000007941 */ /* 0x000fea0003800000 */
.L_x_18718:
[----:B------:R-:W0:Y:S02]  /*ef80*/  F2I.S64.TRUNC R2, R2 ;  /* 0x0000000200027311 */ /* 0x000e24000020d900 */
[----:B0-----:R-:W-:Y:S01]  /*ef90*/  PRMT R19, R2, 0x7610, R19 ;  /* 0x0000761002137816 */ /* 0x001fe20000000013 */
[----:B------:R-:W-:Y:S06]  /*efa0*/  BRA `(.L_x_18693) ;  /* 0x0000000000547947 */ /* 0x000fec0003800000 */
.L_x_18692:
        /* <DEDUP_REMOVED lines=16> */
.L_x_18720:
[----:B------:R-:W-:Y:S01]  /*f0b0*/  PRMT R19, RZ, 0x7610, R19 ;  /* 0x00007610ff137816 */ /* 0x000fe20000000013 */
[----:B------:R-:W-:Y:S06]  /*f0c0*/  BRA `(.L_x_18693) ;  /* 0x00000000000c7947 */ /* 0x000fec0003800000 */
.L_x_18717:
[----:B------:R0:W5:Y:S01]  /*f0d0*/  LDG.E.U8 R19, desc[UR36][R4.64] ;  /* 0x0000002404137981 */ /* 0x000162000c1e1100 */
[----:B------:R-:W-:Y:S05]  /*f0e0*/  BRA `(.L_x_18693) ;  /* 0x0000000000047947 */ /* 0x000fea0003800000 */
.L_x_18716:
[----:B------:R1:W5:Y:S02]  /*f0f0*/  LDG.E.U8 R19, desc[UR36][R4.64] ;  /* 0x0000002404137981 */ /* 0x000364000c1e1100 */
.L_x_18693:
        /* <DEDUP_REMOVED lines=17> */
.L_x_18724:
[----:B------:R1:W5:Y:S01]  /*f210*/  LDG.E.U8 R0, desc[UR36][R4.64] ;  /* 0x0000002404007981 */ /* 0x000362000c1e1100 */
[----:B------:R-:W-:Y:S05]  /*f220*/  BRA `(.L_x_18726) ;  /* 0x0000000c00647947 */ /* 0x000fea0003800000 */
.L_x_18723:
        /* <DEDUP_REMOVED lines=8> */
.L_x_18728:
[----:B------:R3:W5:Y:S01]  /*f2b0*/  LDG.E.U8 R0, desc[UR36][R4.64] ;  /* 0x0000002404007981 */ /* 0x000762000c1e1100 */
[----:B------:R-:W-:Y:S05]  /*f2c0*/  BRA `(.L_x_18726) ;  /* 0x0000000c003c7947 */ /* 0x000fea0003800000 */
.L_x_18727:
[----:B------:R4:W5:Y:S01]  /*f2d0*/  LDG.E.U16 R0, desc[UR36][R4.64] ;  /* 0x0000002404007981 */ /* 0x000962000c1e1500 */
[----:B------:R-:W-:Y:S05]  /*f2e0*/  BRA `(.L_x_18726) ;  /* 0x0000000c00347947 */ /* 0x000fea0003800000 */
.L_x_18722:
        /* <DEDUP_REMOVED lines=10> */
.L_x_18730:
[----:B------:R-:W2:Y:S02]  /*f390*/  LDG.E.U16 R2, desc[UR36][R4.64] ;  /* 0x0000002404027981 */ /* 0x000ea4000c1e1500 */
[----:B--2---:R-:W-:-:S06]  /*f3a0*/  HADD2.F32 R2, -RZ, R2.H0_H0 ;  /* 0x20000002ff027230 */ /* 0x004fcc0000004100 */
[----:B------:R-:W0:Y:S02]  /*f3b0*/  F2I.S64.TRUNC R2, R2 ;  /* 0x0000000200027311 */ /* 0x000e24000020d900 */
[----:B0-----:R-:W-:Y:S01]  /*f3c0*/  PRMT R0, R2, 0x7610, R0 ;  /* 0x0000761002007816 */ /* 0x001fe20000000000 */
[----:B------:R-:W-:Y:S06]  /*f3d0*/  BRA `(.L_x_18726) ;  /* 0x0000000800f87947 */ /* 0x000fec0003800000 */
.L_x_18729:
        /* <DEDUP_REMOVED lines=10> */
.L_x_18732:
[----:B------:R-:W2:Y:S02]  /*f480*/  LDG.E.U16 R4, desc[UR36][R4.64] ;  /* 0x0000002404047981 */ /* 0x000ea4000c1e1500 */
[----:B--2---:R-:W-:-:S06]  /*f490*/  HADD2.F32 R2, -RZ, R4.H0_H0 ;  /* 0x20000004ff027230 */ /* 0x004fcc0000004100 */
[----:B------:R-:W0:Y:S02]  /*f4a0*/  F2I.S64.TRUNC R2, R2 ;  /* 0x0000000200027311 */ /* 0x000e24000020d900 */
[----:B0-----:R-:W-:Y:S01]  /*f4b0*/  PRMT R0, R2, 0x7610, R0 ;  /* 0x0000761002007816 */ /* 0x001fe20000000000 */
[----:B------:R-:W-:Y:S06]  /*f4c0*/  BRA `(.L_x_18726) ;  /* 0x0000000800bc7947 */ /* 0x000fec0003800000 */
.L_x_18731:
[----:B------:R-:W2:Y:S02]  /*f4d0*/  LDG.E.64 R2, desc[UR36][R4.64] ;  /* 0x0000002404027981 */ /* 0x000ea4000c1e1b00 */
[----:B--2---:R-:W0:Y:S02]  /*f4e0*/  F2I.S64.F64.TRUNC R2, R2 ;  /* 0x0000000200027311 */ /* 0x004e24000030d900 */
[----:B0-----:R-:W-:Y:S01]  /*f4f0*/  PRMT R0, R2, 0x7610, R0 ;  /* 0x0000761002007816 */ /* 0x001fe20000000000 */
[----:B------:R-:W-:Y:S06]  /*f500*/  BRA `(.L_x_18726) ;  /* 0x0000000800ac7947 */ /* 0x000fec0003800000 */
.L_x_18721:
        /* <DEDUP_REMOVED lines=12> */
.L_x_18735:
[----:B------:R-:W2:Y:S02]  /*f5d0*/  LDG.E.64 R4, desc[UR36][R4.64] ;  /* 0x0000002404047981 */ /* 0x000ea4000c1e1b00 */
[----:B--2---:R-:W0:Y:S02]  /*f5e0*/  F2I.S64.F64.TRUNC R2, R4 ;  /* 0x0000000400027311 */ /* 0x004e24000030d900 */
[----:B0-----:R-:W-:Y:S01]  /*f5f0*/  PRMT R0, R2, 0x7610, R0 ;  /* 0x0000761002007816 */ /* 0x001fe20000000000 */
[----:B------:R-:W-:Y:S06]  /*f600*/  BRA `(.L_x_18726) ;  /* 0x00000008006c7947 */ /* 0x000fec0003800000 */
.L_x_18734:
        /* <DEDUP_REMOVED lines=28> */
.L_x_18737:
        /* <DEDUP_REMOVED lines=15> */
.L_x_18736:
[----:B------:R-:W2:Y:S02]  /*f8c0*/  LDG.E.U16 R2, desc[UR36][R4.64] ;  /* 0x0000002404027981 */ /* 0x000ea4000c1e1500 */
[----:B--2---:R-:W-:-:S06]  /*f8d0*/  IMAD.U32 R2, R2, 0x10000, RZ ;  /* 0x0001000002027824 */ /* 0x004fcc00078e00ff */
[----:B------:R-:W0:Y:S02]  /*f8e0*/  F2I.S64.TRUNC R2, R2 ;  /* 0x0000000200027311 */ /* 0x000e24000020d900 */
[----:B0-----:R-:W-:Y:S01]  /*f8f0*/  PRMT R0, R2, 0x7610, R0 ;  /* 0x0000761002007816 */ /* 0x001fe20000000000 */
[----:B------:R-:W-:Y:S06]  /*f900*/  BRA `(.L_x_18726) ;  /* 0x0000000400ac7947 */ /* 0x000fec0003800000 */
.L_x_18733:
        /* <DEDUP_REMOVED lines=10> */
.L_x_18740:
        /* <DEDUP_REMOVED lines=21> */
.L_x_18744:
[----:B------:R-:W-:Y:S05]  /*fb00*/  BSYNC B1 ;  /* 0x0000000000017941 */ /* 0x000fea0003800000 */
.L_x_18743:
[----:B------:R-:W-:Y:S01]  /*fb10*/  IMAD.SHL.U32 R2, R2, 0x100000, RZ ;  /* 0x0010000002027824 */ /* 0x000fe200078e00ff */
[----:B------:R-:W-:-:S04]  /*fb20*/  LEA R3, R0, 0x3b800000, 0x17 ;  /* 0x3b80000000037811 */ /* 0x000fc800078eb8ff */
[----:B------:R-:W-:-:S07]  /*fb30*/  LOP3.LUT R2, R3, R2, R4, 0xfe, !PT ;  /* 0x0000000203027212 */ /* 0x000fce00078efe04 */
.L_x_18742:
[----:B------:R-:W-:Y:S05]  /*fb40*/  BSYNC B0 ;  /* 0x0000000000007941 */ /* 0x000fea0003800000 */
.L_x_18741:
[----:B------:R-:W0:Y:S02]  /*fb50*/  F2I.S64.TRUNC R2, R2 ;  /* 0x0000000200027311 */ /* 0x000e24000020d900 */
[----:B0-----:R-:W-:Y:S01]  /*fb60*/  PRMT R0, R2, 0x7610, R0 ;  /* 0x0000761002007816 */ /* 0x001fe20000000000 */
[----:B------:R-:W-:Y:S06]  /*fb70*/  BRA `(.L_x_18726) ;  /* 0x0000000400107947 */ /* 0x000fec0003800000 */
.L_x_18739:
        /* <DEDUP_REMOVED lines=21> */
.L_x_18748:
[----:B------:R-:W-:Y:S05]  /*fcd0*/  BSYNC B1 ;  /* 0x0000000000017941 */ /* 0x000fea0003800000 */
.L_x_18747:
[----:B------:R-:W-:Y:S01]  /*fce0*/  IMAD.SHL.U32 R2, R2, 0x200000, RZ ;  /* 0x0020000002027824 */ /* 0x000fe200078e00ff */
[----:B------:R-:W-:-:S04]  /*fcf0*/  LEA R3, R0, 0x37800000, 0x17 ;  /* 0x3780000000037811 */ /* 0x000fc800078eb8ff */
[----:B------:R-:W-:-:S07]  /*fd00*/  LOP3.LUT R2, R3, R2, R4, 0xfe, !PT ;  /* 0x0000000203027212 */ /* 0x000fce00078efe04 */
.L_x_18746:
[----:B------:R-:W-:Y:S05]  /*fd10*/  BSYNC B0 ;  /* 0x0000000000007941 */ /* 0x000fea0003800000 */
.L_x_18745:
[----:B------:R-:W0:Y:S02]  /*fd20*/  F2I.S64.TRUNC R2, R2 ;  /* 0x0000000200027311 */ /* 0x000e24000020d900 */
[----:B0-----:R-:W-:Y:S01]  /*fd30*/  PRMT R0, R2, 0x7610, R0 ;  /* 0x0000761002007816 */ /* 0x001fe20000000000 */
[----:B------:R-:W-:Y:S06]  /*fd40*/  BRA `(.L_x_18726) ;  /* 0x00000000009c7947 */ /* 0x000fec0003800000 */
.L_x_18738:
        /* <DEDUP_REMOVED lines=14> */
.L_x_18752:
[----:B------:R-:W-:Y:S05]  /*fe30*/  BSYNC B0 ;  /* 0x0000000000007941 */ /* 0x000fea0003800000 */
.L_x_18751:
[----:B------:R-:W0:Y:S02]  /*fe40*/  F2I.S64.TRUNC R2, R2 ;  /* 0x0000000200027311 */ /* 0x000e24000020d900 */
[----:B0-----:R-:W-:Y:S01]  /*fe50*/  PRMT R0, R2, 0x7610, R0 ;  /* 0x0000761002007816 */ /* 0x001fe20000000000 */
[----:B------:R-:W-:Y:S06]  /*fe60*/  BRA `(.L_x_18726) ;  /* 0x0000000000547947 */ /* 0x000fec0003800000 */
.L_x_18725:
        /* <DEDUP_REMOVED lines=16> */
.L_x_18753:
[----:B------:R-:W-:Y:S01]  /*ff70*/  PRMT R0, RZ, 0x7610, R0 ;  /* 0x00007610ff007816 */ /* 0x000fe20000000000 */
[----:B------:R-:W-:Y:S06]  /*ff80*/  BRA `(.L_x_18726) ;  /* 0x00000000000c7947 */ /* 0x000fec0003800000 */
.L_x_18750:
[----:B------:R0:W5:Y:S01]  /*ff90*/  LDG.E.U8 R0, desc[UR36][R4.64] ;  /* 0x0000002404007981 */ /* 0x000162000c1e1100 */
[----:B------:R-:W-:Y:S05]  /*ffa0*/  BRA `(.L_x_18726) ;  /* 0x0000000000047947 */ /* 0x000fea0003800000 */
.L_x_18749:
[----:B------:R0:W5:Y:S02]  /*ffb0*/  LDG.E.U8 R0, desc[UR36][R4.64] ;  /* 0x0000002404007981 */ /* 0x000164000c1e1100 */
.L_x_18726:
        /* <DEDUP_REMOVED lines=17> */
.L_x_18757:
[----:B------:R-:W-:Y:S01]  /*100d0*/  STG.E.U8 desc[UR36][R16.64], R3 ;  /* 0x0000000310007986 */ /* 0x000fe2000c101124 */
[----:B------:R-:W-:Y:S05]  /*100e0*/  EXIT ;  /* 0x000000000000794d */ /* 0x000fea0003800000 */
.L_x_18756:
        /* <DEDUP_REMOVED lines=10> */
.L_x_18760:
[----:B------:R-:W-:-:S05]  /*10190*/  LOP3.LUT R3, R3, 0xff, RZ, 0xc0, !PT ;  /* 0x000000ff03037812 */ /* 0x000fca00078ec0ff */
[----:B------:R-:W-:Y:S01]  /*101a0*/  STG.E desc[UR36][R16.64], R3 ;  /* 0x0000000310007986 */ /* 0x000fe2000c101924 */
[----:B------:R-:W-:Y:S05]  /*101b0*/  EXIT ;  /* 0x000000000000794d */ /* 0x000fea0003800000 */
.L_x_18759:
[----:B------:R-:W-:-:S05]  /*101c0*/  LOP3.LUT R3, R3, 0xff, RZ, 0xc0, !PT ;  /* 0x000000ff03037812 */ /* 0x000fca00078ec0ff */
[----:B------:R-:W-:Y:S01]  /*101d0*/  STG.E.U16 desc[UR36][R16.64], R3 ;  /* 0x0000000310007986 */ /* 0x000fe2000c101524 */
[----:B------:R-:W-:Y:S05]  /*101e0*/  EXIT ;  /* 0x000000000000794d */ /* 0x000fea0003800000 */
.L_x_18755:
        /* <DEDUP_REMOVED lines=8> */
[----:B0-----:R-:W-:Y:S01]  /*10270*/  STG.E desc[UR36][R16.64], R3 ;  /* 0x0000000310007986 */ /* 0x001fe2000c101924 */
[----:B------:R-:W-:Y:S05]  /*10280*/  EXIT ;  /* 0x000000000000794d */ /* 0x000fea0003800000 */
.L_x_18762:
[----:B------:R-:W-:-:S04]  /*10290*/  LOP3.LUT R3, R3, 0xff, RZ, 0xc0, !PT ;  /* 0x000000ff03037812 */ /* 0x000fc800078ec0ff */
[----:B------:R-:W0:Y:S02]  /*102a0*/  I2F.U16 R0, R3 ;  /* 0x0000000300007306 */ /* 0x000e240000101000 */
[----:B0-----:R-:W-:-:S05]  /*102b0*/  F2FP.F16.F32.PACK_AB R0, RZ, R0 ;  /* 0x00000000ff00723e */ /* 0x001fca00000000ff */
[----:B------:R-:W-:Y:S01]  /*102c0*/  STG.E.U16 desc[UR36][R16.64], R0 ;  /* 0x0000000010007986 */ /* 0x000fe2000c101524 */
[----:B------:R-:W-:Y:S05]  /*102d0*/  EXIT ;  /* 0x000000000000794d */ /* 0x000fea0003800000 */
.L_x_18761:
        /* <DEDUP_REMOVED lines=9> */
[----:B0-----:R-:W-:Y:S01]  /*10370*/  STG.E.64 desc[UR36][R16.64], R4 ;  /* 0x0000000410007986 */ /* 0x001fe2000c101b24 */
[----:B------:R-:W-:Y:S05]  /*10380*/  EXIT ;  /* 0x000000000000794d */ /* 0x000fea0003800000 */
.L_x_18764:
[----:B------:R-:W-:-:S06]  /*10390*/  LOP3.LUT R3, R3, 0xff, RZ, 0xc0, !PT ;  /* 0x000000ff03037812 */ /* 0x000fcc00078ec0ff */
[----:B------:R-:W0:Y:S02]  /*103a0*/  I2F.U16 R3, R3 ;  /* 0x0000000300037306 */ /* 0x000e240000101000 */
[----:B0-----:R-:W-:-:S04]  /*103b0*/  F2FP.F16.F32.PACK_AB R3, RZ, R3 ;  /* 0x00000003ff03723e */ /* 0x001fc800000000ff */
[----:B------:R-:W-:-:S05]  /*103c0*/  PRMT R3, R3, 0x5410, RZ ;  /* 0x0000541003037816 */ /* 0x000fca00000000ff */
[----:B------:R-:W-:Y:S01]  /*103d0*/  STG.E desc[UR36][R16.64], R3 ;  /* 0x0000000310007986 */ /* 0x000fe2000c101924 */
[----:B------:R-:W-:Y:S05]  /*103e0*/  EXIT ;  /* 0x000000000000794d */ /* 0x000fea0003800000 */
.L_x_18763:
[----:B------:R-:W-:-:S06]  /*103f0*/  LOP3.LUT R3, R3, 0xff, RZ, 0xc0, !PT ;  /* 0x000000ff03037812 */ /* 0x000fcc00078ec0ff */
[----:B------:R-:W0:Y:S02]  /*10400*/  I2F.F64.U16 R2, R3 ;  /* 0x0000000300027312 */ /* 0x000e240000101800 */
[----:B0-----:R-:W-:Y:S01]  /*10410*/  STG.E.64 desc[UR36][R16.64], R2 ;  /* 0x0000000210007986 */ /* 0x001fe2000c101b24 */
[----:B------:R-:W-:Y:S05]  /*10420*/  EXIT ;  /* 0x000000000000794d */ /* 0x000fea0003800000 */
.L_x_18754:
        /* <DEDUP_REMOVED lines=12> */
.L_x_18767:
[----:B------:R-:W-:Y:S02]  /*104f0*/  LOP3.LUT R4, R3, 0xff, RZ, 0xc0, !PT ;  /* 0x000000ff03047812 */ /* 0x000fe400078ec0ff */
[----:B------:R-:W-:-:S04]  /*10500*/  CS2R R6, SRZ ;  /* 0x0000000000067805 */ /* 0x000fc8000001ff00 */
[----:B------:R-:W0:Y:S02]  /*10510*/  I2F.F64.U16 R4, R4 ;  /* 0x0000000400047312 */ /* 0x000e240000101800 */
[----:B0-----:R-:W-:Y:S01]  /*10520*/  STG.E.128 desc[UR36][R16.64], R4 ;  /* 0x0000000410007986 */ /* 0x001fe2000c101d24 */
[----:B------:R-:W-:Y:S05]  /*10530*/  EXIT ;  /* 0x000000000000794d */ /* 0x000fea0003800000 */
.L_x_18766:
        /* <DEDUP_REMOVED lines=22> */
.L_x_18771:
[----:B------:R-:W-:Y:S05]  /*106a0*/  BSYNC B0 ;  /* 0x0000000000007941 */ /* 0x000fea0003800000 */
.L_x_18770:
[----:B------:R-:W-:-:S05]  /*106b0*/  LOP3.LUT R3, R0, R3, RZ, 0xfc, !PT ;  /* 0x0000000300037212 */ /* 0x000fca00078efcff */
[----:B------:R-:W-:Y:S01]  /*106c0*/  STG.E.U8 desc[UR36][R16.64], R3 ;  /* 0x0000000310007986 */ /* 0x000fe2000c101124 */
[----:B------:R-:W-:Y:S05]  /*106d0*/  EXIT ;  /* 0x000000000000794d */ /* 0x000fea0003800000 */
.L_x_18769:
        /* <DEDUP_REMOVED lines=14> */
.L_x_18773:
[----:B------:R-:W-:Y:S01]  /*107c0*/  IMAD.MOV.U32 R0, RZ, RZ, 0x7f ;  /* 0x0000007fff007424 */ /* 0x000fe200078e00ff */
[----:B------:R-:W-:-:S04]  /*107d0*/  ISETP.GT.U32.AND P0, PT, R2, 0x7f800000, PT ;  /* 0x7f8000000200780c */ /* 0x000fc80003f04070 */
[----:B------:R-:W-:-:S09]  /*107e0*/  SEL R0, R0, 0x7c, P0 ;  /* 0x0000007c00007807 */ /* 0x000fd20000000000 */
.L_x_18774:
[----:B------:R-:W-:Y:S05]  /*107f0*/  BSYNC B0 ;  /* 0x0000000000007941 */ /* 0x000fea0003800000 */
.L_x_18772:
[----:B------:R-:W-:-:S04]  /*10800*/  LOP3.LUT R2, R3, 0x80000000, RZ, 0xc0, !PT ;  /* 0x8000000003027812 */ /* 0x000fc800078ec0ff */
[----:B------:R-:W-:-:S04]  /*10810*/  SHF.R.U32.HI R3, RZ, 0x18, R2 ;  /* 0x00000018ff037819 */ /* 0x000fc80000011602 */
[----:B------:R-:W-:-:S05]  /*10820*/  LOP3.LUT R3, R0, R3, RZ, 0xfc, !PT ;  /* 0x0000000300037212 */ /* 0x000fca00078efcff */
[----:B------:R-:W-:Y:S01]  /*10830*/  STG.E.U8 desc[UR36][R16.64], R3 ;  /* 0x0000000310007986 */ /* 0x000fe2000c101124 */
[----:B------:R-:W-:Y:S05]  /*10840*/  EXIT ;  /* 0x000000000000794d */ /* 0x000fea0003800000 */
.L_x_18768:
[----:B------:R-:W-:-:S04]  /*10850*/  LOP3.LUT R3, R3, 0xff, RZ, 0xc0, !PT ;  /* 0x000000ff03037812 */ /* 0x000fc800078ec0ff */
[----:B------:R-:W0:Y:S02]  /*10860*/  I2F.U16 R0, R3 ;  /* 0x0000000300007306 */ /* 0x000e240000101000 */
[----:B0-----:R-:W-:-:S05]  /*10870*/  F2FP.BF16.F32.PACK_AB R0, RZ, R0 ;  /* 0x00000000ff00723e */ /* 0x001fca00000010ff */
[----:B------:R-:W-:Y:S01]  /*10880*/  STG.E.U16 desc[UR36][R16.64], R0 ;  /* 0x0000000010007986 */ /* 0x000fe2000c101524 */
[----:B------:R-:W-:Y:S05]  /*10890*/  EXIT ;  /* 0x000000000000794d */ /* 0x000fea0003800000 */
.L_x_18765:
        /* <DEDUP_REMOVED lines=9> */
[----:B------:R-:W-:Y:S01]  /*10930*/  STG.E.U16 desc[UR36][R16.64], R3 ;  /* 0x0000000310007986 */ /* 0x000fe2000c101524 */
[----:B------:R-:W-:Y:S05]  /*10940*/  EXIT ;  /* 0x000000000000794d */ /* 0x000fea0003800000 */
.L_x_18777:
        /* <DEDUP_REMOVED lines=18> */
.L_x_18780:
[----:B------:R-:W-:-:S04]  /*10a70*/  LOP3.LUT R2, R3, 0x80000000, RZ, 0xc0, !PT ;  /* 0x8000000003027812 */ /* 0x000fc800078ec0ff */
[----:B------:R-:W-:-:S04]  /*10a80*/  SHF.R.U32.HI R3, RZ, 0x18, R2 ;  /* 0x00000018ff037819 */ /* 0x000fc80000011602 */
[----:B------:R-:W-:-:S04]  /*10a90*/  LOP3.LUT R0, R0, R3, RZ, 0xfc, !PT ;  /* 0x0000000300007212 */ /* 0x000fc800078efcff */
[----:B------:R-:W-:-:S07]  /*10aa0*/  PRMT R8, R0, 0x7610, R8 ;  /* 0x0000761000087816 */ /* 0x000fce0000000008 */
.L_x_18779:
[----:B------:R-:W-:Y:S05]  /*10ab0*/  BSYNC B0 ;  /* 0x0000000000007941 */ /* 0x000fea0003800000 */
.L_x_18778:
[----:B------:R-:W-:Y:S01]  /*10ac0*/  STG.E.U8 desc[UR36][R16.64], R8 ;  /* 0x0000000810007986 */ /* 0x000fe2000c101124 */
[----:B------:R-:W-:Y:S05]  /*10ad0*/  EXIT ;  /* 0x000000000000794d */ /* 0x000fea0003800000 */
.L_x_18776:
        /* <DEDUP_REMOVED lines=18> */
.L_x_18783:
[----:B------:R-:W-:-:S04]  /*10c00*/  LOP3.LUT R2, R3, 0x80000000, RZ, 0xc0, !PT ;  /* 0x8000000003027812 */ /* 0x000fc800078ec0ff */
[----:B------:R-:W-:-:S04]  /*10c10*/  SHF.R.U32.HI R3, RZ, 0x18, R2 ;  /* 0x00000018ff037819 */ /* 0x000fc80000011602 */
[----:B------:R-:W-:-:S04]  /*10c20*/  LOP3.LUT R0, R0, R3, RZ, 0xfc, !PT ;  /* 0x0000000300007212 */ /* 0x000fc800078efcff */
[----:B------:R-:W-:-:S07]  /*10c30*/  PRMT R8, R0, 0x7610, R8 ;  /* 0x0000761000087816 */ /* 0x000fce0000000008 */
.L_x_18782:
[----:B------:R-:W-:Y:S05]  /*10c40*/  BSYNC B0 ;  /* 0x0000000000007941 */ /* 0x000fea0003800000 */
.L_x_18781:
[----:B------:R-:W-:Y:S01]  /*10c50*/  STG.E.U8 desc[UR36][R16.64], R8 ;  /* 0x0000000810007986 */ /* 0x000fe2000c101124 */
[----:B------:R-:W-:Y:S05]  /*10c60*/  EXIT ;  /* 0x000000000000794d */ /* 0x000fea0003800000 */
.L_x_18775:
        /* <DEDUP_REMOVED lines=23> */
.L_x_18758:
        /* <DEDUP_REMOVED lines=16> */
.L_x_18786:
[----:B------:R-:W-:Y:S05]  /*10ee0*/  EXIT ;  /* 0x000000000000794d */ /* 0x000fea0003800000 */
.L_x_18785:
[----:B------:R-:W-:Y:S01]  /*10ef0*/  LOP3.LUT R2, R3, 0xff, RZ, 0xc0, !PT ;  /* 0x000000ff03027812 */ /* 0x000fe200078ec0ff */
[----:B------:R-:W-:-:S05]  /*10f00*/  IMAD.MOV.U32 R3, RZ, RZ, RZ ;  /* 0x000000ffff037224 */ /* 0x000fca00078e00ff */
[----:B------:R-:W-:Y:S01]  /*10f10*/  STG.E.64 desc[UR36][R16.64], R2 ;  /* 0x0000000210007986 */ /* 0x000fe2000c101b24 */
[----:B------:R-:W-:Y:S05]  /*10f20*/  EXIT ;  /* 0x000000000000794d */ /* 0x000fea0003800000 */
.L_x_18784:
[----:B------:R-:W-:-:S05]  /*10f30*/  LOP3.LUT R3, R3, 0xff, RZ, 0xc0, !PT ;  /* 0x000000ff03037812 */ /* 0x000fca00078ec0ff */
[----:B------:R-:W-:Y:S01]  /*10f40*/  STG.E desc[UR36][R16.64], R3 ;  /* 0x0000000310007986 */ /* 0x000fe2000c101924 */
[----:B------:R-:W-:Y:S05]  /*10f50*/  EXIT ;  /* 0x000000000000794d */ /* 0x000fea0003800000 */
.L_x_18787:
        /* <DEDUP_REMOVED lines=10> */
.L_x_32204:


//--------------------- .text._ZN2at6native27unrolled_elementwise_kernelINS0_13BinaryFunctorIhhhZZZNS0_21heaviside_kernel_cudaERNS_18TensorIteratorBaseEENKUlvE_clEvENKUlvE_clEvEUlhhE_EESt5arrayIPcLm3EELi4E23TrivialOffsetCalculatorILi2EjESC_ILi1EjENS0_6memory12LoadWithCastILi2EEENSF_13StoreWithCastILi1EEEEEviT_T0_T2_T3_T4_T5_ --------------------------
	.section	.text._ZN2at6native27unrolled_elementwise_kernelINS0_13BinaryFunctorIhhhZZZNS0_21heaviside_kernel_cudaERNS_18TensorIteratorBaseEENKUlvE_clEvENKUlvE_clEvEUlhhE_EESt5arrayIPcLm3EELi4E23TrivialOffsetCalculatorILi2EjESC_ILi1EjENS0_6memory12LoadWithCastILi2EEENSF_13StoreWithCastILi1EEEEEviT_T0_T2_T3_T4_T5_,"ax",@progbits
	.align	128
        .global         _ZN2at6native27unrolled_elementwise_kernelINS0_13BinaryFunctorIhhhZZZNS0_21heaviside_kernel_cudaERNS_18TensorIteratorBaseEENKUlvE_clEvENKUlvE_clEvEUlhhE_EESt5arrayIPcLm3EELi4E23TrivialOffsetCalculatorILi2EjESC_ILi1EjENS0_6memory12LoadWithCastILi2EEENSF_13StoreWithCastILi1EEEEEviT_T0_T2_T3_T4_T5_
        .type           _ZN2at6native27unrolled_elementwise_kernelINS0_13BinaryFunctorIhhhZZZNS0_21heaviside_kernel_cudaERNS_18TensorIteratorBaseEENKUlvE_clEvENKUlvE_clEvEUlhhE_EESt5arrayIPcLm3EELi4E23TrivialOffsetCalculatorILi2EjESC_ILi1EjENS0_6memory12LoadWithCastILi2EEENSF_13StoreWithCastILi1EEEEEviT_T0_T2_T3_T4_T5_,@function
        .size           _ZN2at6native27unrolled_elementwise_kernelINS0_13BinaryFunctorIhhhZZZNS0_21heaviside_kernel_cudaERNS_18TensorIteratorBaseEENKUlvE_clEvENKUlvE_clEvEUlhhE_EESt5arrayIPcLm3EELi4E23TrivialOffsetCalculatorILi2EjESC_ILi1EjENS0_6memory12LoadWithCastILi2EEENSF_13StoreWithCastILi1EEEEEviT_T0_T2_T3_T4_T5_,(.L_x_32205 - _ZN2at6native27unrolled_elementwise_kernelINS0_13BinaryFunctorIhhhZZZNS0_21heaviside_kernel_cudaERNS_18TensorIteratorBaseEENKUlvE_clEvENKUlvE_clEvEUlhhE_EESt5arrayIPcLm3EELi4E23TrivialOffsetCalculatorILi2EjESC_ILi1EjENS0_6memory12LoadWithCastILi2EEENSF_13StoreWithCastILi1EEEEEviT_T0_T2_T3_T4_T5_)
        .other          _ZN2at6native27unrolled_elementwise_kernelINS0_13BinaryFunctorIhhhZZZNS0_21heaviside_kernel_cudaERNS_18TensorIteratorBaseEENKUlvE_clEvENKUlvE_clEvEUlhhE_EESt5arrayIPcLm3EELi4E23TrivialOffsetCalculatorILi2EjESC_ILi1EjENS0_6memory12LoadWithCastILi2EEENSF_13StoreWithCastILi1EEEEEviT_T0_T2_T3_T4_T5_,@"STO_CUDA_ENTRY STV_DEFAULT"
_ZN2at6native27unrolled_elementwise_kernelINS0_13BinaryFunctorIhhhZZZNS0_21heaviside_kernel_cudaERNS_18TensorIteratorBaseEENKUlvE_clEvENKUlvE_clEvEUlhhE_EESt5arrayIPcLm3EELi4E23TrivialOffsetCalculatorILi2EjESC_ILi1EjENS0_6memory12LoadWithCastILi2EEENSF_13StoreWithCastILi1EEEEEviT_T0_T2_T3_T4_T5_:
.text._ZN2at6native27unrolled_elementwise_kernelINS0_13BinaryFunctorIhhhZZZNS0_21heaviside_kernel_cudaERNS_18TensorIteratorBaseEENKUlvE_clEvENKUlvE_clEvEUlhhE_EESt5arrayIPcLm3EELi4E23TrivialOffsetCalculatorILi2EjESC_ILi1EjENS0_6memory12LoadWithCastILi2EEENSF_13StoreWithCastILi1EEEEEviT_T0_T2_T3_T4_T5_:
        /* <DEDUP_REMOVED lines=33> */
.L_x_18793:
[----:B------:R3:W5:Y:S01]  /*0210*/  LDG.E.U8 R19, desc[UR36][R6.64] ;  /* 0x0000002406137981 */ /* 0x000762000c1e1100 */
[----:B------:R-:W-:Y:S05]  /*0220*/  BRA `(.L_x_18795) ;  /* 0x0000000c00687947 */ /* 0x000fea0003800000 */
.L_x_18792:
        /* <DEDUP_REMOVED lines=8> */
.L_x_18797:
[----:B------:R1:W5:Y:S01]  /*02b0*/  LDG.E.U8 R19, desc[UR36][R6.64] ;  /* 0x0000002406137981 */ /* 0x000362000c1e1100 */
[----:B------:R-:W-:Y:S05]  /*02c0*/  BRA `(.L_x_18795) ;  /* 0x0000000c00407947 */ /* 0x000fea0003800000 */
.L_x_18796:
[----:B------:R2:W5:Y:S01]  /*02d0*/  LDG.E.U16 R19, desc[UR36][R6.64] ;  /* 0x0000002406137981 */ /* 0x000562000c1e1500 */
[----:B------:R-:W-:Y:S05]  /*02e0*/  BRA `(.L_x_18795) ;  /* 0x0000000c00387947 */ /* 0x000fea0003800000 */
.L_x_18791:
        /* <DEDUP_REMOVED lines=10> */
.L_x_18799:
[----:B------:R-:W2:Y:S02]  /*0390*/  LDG.E.U16 R4, desc[UR36][R6.64] ;  /* 0x0000002406047981 */ /* 0x000ea4000c1e1500 */
[----:B--2---:R-:W-:-:S06]  /*03a0*/  HADD2.F32 R4, -RZ, R4.H0_H0 ;  /* 0x20000004ff047230 */ /* 0x004fcc0000004100 */
[----:B------:R-:W0:Y:S02]  /*03b0*/  F2I.S64.TRUNC R4, R4 ;  /* 0x0000000400047311 */ /* 0x000e24000020d900 */
[----:B0-----:R-:W-:Y:S01]  /*03c0*/  PRMT R19, R4, 0x7610, R19 ;  /* 0x0000761004137816 */ /* 0x001fe20000000013 */
[----:B------:R-:W-:Y:S06]  /*03d0*/  BRA `(.L_x_18795) ;  /* 0x0000000800fc7947 */ /* 0x000fec0003800000 */
.L_x_18798:
        /* <DEDUP_REMOVED lines=10> */
.L_x_18801:
[----:B------:R-:W2:Y:S02]  /*0480*/  LDG.E.U16 R6, desc[UR36][R6.64] ;  /* 0x0000002406067981 */ /* 0x000ea4000c1e1500 */
[----:B--2---:R-:W-:-:S06]  /*0490*/  HADD2.F32 R4, -RZ, R6.H0_H0 ;  /* 0x20000006ff047230 */ /* 0x004fcc0000004100 */
[----:B------:R-:W0:Y:S02]  /*04a0*/  F2I.S64.TRUNC R4, R4 ;  /* 0x0000000400047311 */ /* 0x000e24000020d900 */
[----:B0-----:R-:W-:Y:S01]  /*04b0*/  PRMT R19, R4, 0x7610, R19 ;  /* 0x0000761004137816 */ /* 0x001fe20000000013 */
[----:B------:R-:W-:Y:S06]  /*04c0*/  BRA `(.L_x_18795) ;  /* 0x0000000800c07947 */ /* 0x000fec0003800000 */
.L_x_18800:
[----:B------:R-:W2:Y:S02]  /*04d0*/  LDG.E.64 R4, desc[UR36][R6.64] ;  /* 0x0000002406047981 */ /* 0x000ea4000c1e1b00 */
[----:B--2---:R-:W0:Y:S02]  /*04e0*/  F2I.S64.F64.TRUNC R4, R4 ;  /* 0x0000000400047311 */ /* 0x004e24000030d900 */
[----:B0-----:R-:W-:Y:S01]  /*04f0*/  PRMT R19, R4, 0x7610, R19 ;  /* 0x0000761004137816 */ /* 0x001fe20000000013 */
[----:B------:R-:W-:Y:S06]  /*0500*/  BRA `(.L_x_18795) ;  /* 0x0000000800b07947 */ /* 0x000fec0003800000 */
.L_x_18790:
        /* <DEDUP_REMOVED lines=12> */
.L_x_18804:
[----:B------:R-:W2:Y:S02]  /*05d0*/  LDG.E.64 R6, desc[UR36][R6.64] ;  /* 0x0000002406067981 */ /* 0x000ea4000c1e1b00 */
[----:B--2---:R-:W0:Y:S02]  /*05e0*/  F2I.S64.F64.TRUNC R4, R6 ;  /* 0x0000000600047311 */ /* 0x004e24000030d900 */
[----:B0-----:R-:W-:Y:S01]  /*05f0*/  PRMT R19, R4, 0x7610, R19 ;  /* 0x0000761004137816 */ /* 0x001fe20000000013 */
[----:B------:R-:W-:Y:S06]  /*0600*/  BRA `(.L_x_18795) ;  /* 0x0000000800707947 */ /* 0x000fec0003800000 */
.L_x_18803:
        /* <DEDUP_REMOVED lines=28> */
.L_x_18806:
        /* <DEDUP_REMOVED lines=13> */
[----:B------:R-:W0:Y:S02]  /*08a0*/  F2I.S64.TRUNC R4, R0 ;  /* 0x0000000000047311 */ /* 0x000e24000020d900 */
[----:B0-----:R-:W-:Y:S01]  /*08b0*/  PRMT R19, R4, 0x7610, R19 ;  /* 0x0000761004137816 */ /* 0x001fe20000000013 */
[----:B------:R-:W-:Y:S06]  /*08c0*/  BRA `(.L_x_18795) ;  /* 0x0000000400c07947 */ /* 0x000fec0003800000 */
.L_x_18805:
[----:B------:R-:W2:Y:S02]  /*08d0*/  LDG.E.U16 R4, desc[UR36][R6.64] ;  /* 0x0000002406047981 */ /* 0x000ea4000c1e1500 */
[----:B--2---:R-:W-:-:S06]  /*08e0*/  IMAD.U32 R4, R4, 0x10000, RZ ;  /* 0x0001000004047824 */ /* 0x004fcc00078e00ff */
[----:B------:R-:W0:Y:S02]  /*08f0*/  F2I.S64.TRUNC R4, R4 ;  /* 0x0000000400047311 */ /* 0x000e24000020d900 */
[----:B0-----:R-:W-:Y:S01]  /*0900*/  PRMT R19, R4, 0x7610, R19 ;  /* 0x0000761004137816 */ /* 0x001fe20000000013 */
[----:B------:R-:W-:Y:S06]  /*0910*/  BRA `(.L_x_18795) ;  /* 0x0000000400ac7947 */ /* 0x000fec0003800000 */
.L_x_18802:
        /* <DEDUP_REMOVED lines=10> */
.L_x_18809:
        /* <DEDUP_REMOVED lines=21> */
.L_x_18813:
[----:B------:R-:W-:Y:S05]  /*0b10*/  BSYNC B1 ;  /* 0x0000000000017941 */ /* 0x000fea0003800000 */
.L_x_18812:
[----:B------:R-:W-:Y:S01]  /*0b20*/  IMAD.SHL.U32 R3, R3, 0x100000, RZ ;  /* 0x0010000003037824 */ /* 0x000fe200078e00ff */
[----:B------:R-:W-:-:S04]  /*0b30*/  LEA R5, R0, 0x3b800000, 0x17 ;  /* 0x3b80000000057811 */ /* 0x000fc800078eb8ff */
[----:B------:R-:W-:-:S07]  /*0b40*/  LOP3.LUT R4, R5, R3, R6, 0xfe, !PT ;  /* 0x0000000305047212 */ /* 0x000fce00078efe06 */
.L_x_18811:
[----:B------:R-:W-:Y:S05]  /*0b50*/  BSYNC B0 ;  /* 0x0000000000007941 */ /* 0x000fea0003800000 */
.L_x_18810:
[----:B------:R-:W0:Y:S02]  /*0b60*/  F2I.S64.TRUNC R4, R4 ;  /* 0x0000000400047311 */ /* 0x000e24000020d900 */
[----:B0-----:R-:W-:Y:S01]  /*0b70*/  PRMT R19, R4, 0x7610, R19 ;  /* 0x0000761004137816 */ /* 0x001fe20000000013 */
[----:B------:R-:W-:Y:S06]  /*0b80*/  BRA `(.L_x_18795) ;  /* 0x0000000400107947 */ /* 0x000fec0003800000 */
.L_x_18808:
        /* <DEDUP_REMOVED lines=21> */
.L_x_18817:
[----:B------:R-:W-:Y:S05]  /*0ce0*/  BSYNC B1 ;  /* 0x0000000000017941 */ /* 0x000fea0003800000 */
.L_x_18816:
[----:B------:R-:W-:Y:S01]  /*0cf0*/  IMAD.SHL.U32 R3, R3, 0x200000, RZ ;  /* 0x0020000003037824 */ /* 0x000fe200078e00ff */
[----:B------:R-:W-:-:S04]  /*0d00*/  LEA R5, R0, 0x37800000, 0x17 ;  /* 0x3780000000057811 */ /* 0x000fc800078eb8ff */
[----:B------:R-:W-:-:S07]  /*0d10*/  LOP3.LUT R4, R5, R3, R6, 0xfe, !PT ;  /* 0x0000000305047212 */ /* 0x000fce00078efe06 */
.L_x_18815:
[----:B------:R-:W-:Y:S05]  /*0d20*/  BSYNC B0 ;  /* 0x0000000000007941 */ /* 0x000fea0003800000 */
.L_x_18814:
[----:B------:R-:W0:Y:S02]  /*0d30*/  F2I.S64.TRUNC R4, R4 ;  /* 0x0000000400047311 */ /* 0x000e24000020d900 */
[----:B0-----:R-:W-:Y:S01]  /*0d40*/  PRMT R19, R4, 0x7610, R19 ;  /* 0x0000761004137816 */ /* 0x001fe20000000013 */
[----:B------:R-:W-:Y:S06]  /*0d50*/  BRA `(.L_x_18795) ;  /* 0x00000000009c7947 */ /* 0x000fec0003800000 */
.L_x_18807:
        /* <DEDUP_REMOVED lines=14> */
.L_x_18821:
[----:B------:R-:W-:Y:S05]  /*0e40*/  BSYNC B0 ;  /* 0x0000000000007941 */ /* 0x000fea0003800000 */
.L_x_18820:
[----:B------:R-:W0:Y:S02]  /*0e50*/  F2I.S64.TRUNC R4, R4 ;  /* 0x0000000400047311 */ /* 0x000e24000020d900 */
[----:B0-----:R-:W-:Y:S01]  /*0e60*/  PRMT R19, R4, 0x7610, R19 ;  /* 0x0000761004137816 */ /* 0x001fe20000000013 */
[----:B------:R-:W-:Y:S06]  /*0e70*/  BRA `(.L_x_18795) ;  /* 0x0000000000547947 */ /* 0x000fec0003800000 */
.L_x_18794:
        /* <DEDUP_REMOVED lines=16> */
.L_x_18822:
[----:B------:R-:W-:Y:S01]  /*0f80*/  PRMT R19, RZ, 0x7610, R19 ;  /* 0x00007610ff137816 */ /* 0x000fe20000000013 */
[----:B------:R-:W-:Y:S06]  /*0f90*/  BRA `(.L_x_18795) ;  /* 0x00000000000c7947 */ /* 0x000fec0003800000 */
.L_x_18819:
[----:B------:R0:W5:Y:S01]  /*0fa0*/  LDG.E.U8 R19, desc[UR36][R6.64] ;  /* 0x0000002406137981 */ /* 0x000162000c1e1100 */
[----:B------:R-:W-:Y:S05]  /*0fb0*/  BRA `(.L_x_18795) ;  /* 0x0000000000047947 */ /* 0x000fea0003800000 */
.L_x_18818:
[----:B------:R0:W5:Y:S02]  /*0fc0*/  LDG.E.U8 R19, desc[UR36][R6.64] ;  /* 0x0000002406137981 */ /* 0x000164000c1e1100 */
.L_x_18795:
        /* <DEDUP_REMOVED lines=18> */
.L_x_18826:
[----:B------:R1:W5:Y:S01]  /*10f0*/  LDG.E.U8 R24, desc[UR36][R6.64] ;  /* 0x0000002406187981 */ /* 0x000362000c1e1100 */
[----:B------:R-:W-:Y:S05]  /*1100*/  BRA `(.L_x_18828) ;  /* 0x0000000c00647947 */ /* 0x000fea0003800000 */
.L_x_18825:
        /* <DEDUP_REMOVED lines=8> */
.L_x_18830:
[----:B------:R3:W5:Y:S01]  /*1190*/  LDG.E.U8 R24, desc[UR36][R6.64] ;  /* 0x0000002406187981 */ /* 0x000762000c1e1100 */
[----:B------:R-:W-:Y:S05]  /*11a0*/  BRA `(.L_x_18828) ;  /* 0x0000000c003c7947 */ /* 0x000fea0003800000 */
.L_x_18829:
[----:B------:R2:W5:Y:S01]  /*11b0*/  LDG.E.U16 R24, desc[UR36][R6.64] ;  /* 0x0000002406187981 */ /* 0x000562000c1e1500 */
[----:B------:R-:W-:Y:S05]  /*11c0*/  BRA `(.L_x_18828) ;  /* 0x0000000c00347947 */ /* 0x000fea0003800000 */
.L_x_18824:
        /* <DEDUP_REMOVED lines=10> */
.L_x_18832:
[----:B------:R-:W2:Y:S02]  /*1270*/  LDG.E.U16 R4, desc[UR36][R6.64] ;  /* 0x0000002406047981 */ /* 0x000ea4000c1e1500 */
[----:B--2---:R-:W-:-:S06]  /*1280*/  HADD2.F32 R4, -RZ, R4.H0_H0 ;  /* 0x20000004ff047230 */ /* 0x004fcc0000004100 */
[----:B------:R-:W0:Y:S02]  /*1290*/  F2I.S64.TRUNC R4, R4 ;  /* 0x0000000400047311 */ /* 0x000e24000020d900 */
[----:B0-----:R-:W-:Y:S01]  /*12a0*/  PRMT R24, R4, 0x7610, R24 ;  /* 0x0000761004187816 */ /* 0x001fe20000000018 */
[----:B------:R-:W-:Y:S06]  /*12b0*/  BRA `(.L_x_18828) ;  /* 0x0000000800f87947 */ /* 0x000fec0003800000 */
.L_x_18831:
        /* <DEDUP_REMOVED lines=10> */
.L_x_18834:
[----:B------:R-:W2:Y:S02]  /*1360*/  LDG.E.U16 R6, desc[UR36][R6.64] ;  /* 0x0000002406067981 */ /* 0x000ea4000c1e1500 */
[----:B--2---:R-:W-:-:S06]  /*1370*/  HADD2.F32 R4, -RZ, R6.H0_H0 ;  /* 0x20000006ff047230 */ /* 0x004fcc0000004100 */
[----:B------:R-:W0:Y:S02]  /*1380*/  F2I.S64.TRUNC R4, R4 ;  /* 0x0000000400047311 */ /* 0x000e24000020d900 */
[----:B0-----:R-:W-:Y:S01]  /*1390*/  PRMT R24, R4, 0x7610, R24 ;  /* 0x0000761004187816 */ /* 0x001fe20000000018 */
[----:B------:R-:W-:Y:S06]  /*13a0*/  BRA `(.L_x_18828) ;  /* 0x0000000800bc7947 */ /* 0x000fec0003800000 */
.L_x_18833:
[----:B------:R-:W2:Y:S02]  /*13b0*/  LDG.E.64 R4, desc[UR36][R6.64] ;  /* 0x0000002406047981 */ /* 0x000ea4000c1e1b00 */
[----:B--2---:R-:W0:Y:S02]  /*13c0*/  F2I.S64.F64.TRUNC R4, R4 ;  /* 0x0000000400047311 */ /* 0x004e24000030d900 */
[----:B0-----:R-:W-:Y:S01]  /*13d0*/  PRMT R24, R4, 0x7610, R24 ;  /* 0x0000761004187816 */ /* 0x001fe20000000018 */
[----:B------:R-:W-:Y:S06]  /*13e0*/  BRA `(.L_x_18828) ;  /* 0x0000000800ac7947 */ /* 0x000fec0003800000 */
.L_x_18823:
        /* <DEDUP_REMOVED lines=12> */
.L_x_18837:
[----:B------:R-:W2:Y:S02]  /*14b0*/  LDG.E.64 R6, desc[UR36][R6.64] ;  /* 0x0000002406067981 */ /* 0x000ea4000c1e1b00 */
[----:B--2---:R-:W0:Y:S02]  /*14c0*/  F2I.S64.F64.TRUNC R4, R6 ;  /* 0x0000000600047311 */ /* 0x004e24000030d900 */
[----:B0-----:R-:W-:Y:S01]  /*14d0*/  PRMT R24, R4, 0x7610, R24 ;  /* 0x0000761004187816 */ /* 0x001fe20000000018 */
[----:B------:R-:W-:Y:S06]  /*14e0*/  BRA `(.L_x_18828) ;  /* 0x00000008006c7947 */ /* 0x000fec0003800000 */
.L_x_18836:
        /* <DEDUP_REMOVED lines=28> */
.L_x_18839:
        /* <DEDUP_REMOVED lines=15> */
.L_x_18838:
[----:B------:R-:W2:Y:S02]  /*17a0*/  LDG.E.U16 R4, desc[UR36][R6.64] ;  /* 0x0000002406047981 */ /* 0x000ea4000c1e1500 */
[----:B--2---:R-:W-:-:S06]  /*17b0*/  IMAD.U32 R4, R4, 0x10000, RZ ;  /* 0x0001000004047824 */ /* 0x004fcc00078e00ff */
[----:B------:R-:W0:Y:S02]  /*17c0*/  F2I.S64.TRUNC R4, R4 ;  /* 0x0000000400047311 */ /* 0x000e24000020d900 */
[----:B0-----:R-:W-:Y:S01]  /*17d0*/  PRMT R24, R4, 0x7610, R24 ;  /* 0x0000761004187816 */ /* 0x001fe20000000018 */
[----:B------:R-:W-:Y:S06]  /*17e0*/  BRA `(.L_x_18828) ;  /* 0x0000000400ac7947 */ /* 0x000fec0003800000 */
.L_x_18835:
        /* <DEDUP_REMOVED lines=10> */
.L_x_18842:
        /* <DEDUP_REMOVED lines=21> */
.L_x_18846:
[----:B------:R-:W-:Y:S05]  /*19e0*/  BSYNC B1 ;  /* 0x0000000000017941 */ /* 0x000fea0003800000 */
.L_x_18845:
[----:B------:R-:W-:Y:S01]  /*19f0*/  IMAD.SHL.U32 R3, R3, 0x100000, RZ ;  /* 0x0010000003037824 */ /* 0x000fe200078e00ff */
[----:B------:R-:W-:-:S04]  /*1a00*/  LEA R5, R0, 0x3b800000, 0x17 ;  /* 0x3b80000000057811 */ /* 0x000fc800078eb8ff */
[----:B------:R-:W-:-:S07]  /*1a10*/  LOP3.LUT R4, R5, R3, R6, 0xfe, !PT ;  /* 0x0000000305047212 */ /* 0x000fce00078efe06 */
.L_x_18844:
[----:B------:R-:W-:Y:S05]  /*1a20*/  BSYNC B0 ;  /* 0x0000000000007941 */ /* 0x000fea0003800000 */
.L_x_18843:
[----:B------:R-:W0:Y:S02]  /*1a30*/  F2I.S64.TRUNC R4, R4 ;  /* 0x0000000400047311 */ /* 0x000e24000020d900 */
[----:B0-----:R-:W-:Y:S01]  /*1a40*/  PRMT R24, R4, 0x7610, R24 ;  /* 0x0000761004187816 */ /* 0x001fe20000000018 */
[----:B------:R-:W-:Y:S06]  /*1a50*/  BRA `(.L_x_18828) ;  /* 0x0000000400107947 */ /* 0x000fec0003800000 */
.L_x_18841:
        /* <DEDUP_REMOVED lines=21> */
.L_x_18850:
[----:B------:R-:W-:Y:S05]  /*1bb0*/  BSYNC B1 ;  /* 0x0000000000017941 */ /* 0x000fea0003800000 */
.L_x_18849:
[----:B------:R-:W-:Y:S01]  /*1bc0*/  IMAD.SHL.U32 R3, R3, 0x200000, RZ ;  /* 0x0020000003037824 */ /* 0x000fe200078e00ff */
[----:B------:R-:W-:-:S04]  /*1bd0*/  LEA R5, R0, 0x37800000, 0x17 ;  /* 0x3780000000057811 */ /* 0x000fc800078eb8ff */
[----:B------:R-:W-:-:S07]  /*1be0*/  LOP3.LUT R4, R5, R3, R6, 0xfe, !PT ;  /* 0x0000000305047212 */ /* 0x000fce00078efe06 */
.L_x_18848:
[----:B------:R-:W-:Y:S05]  /*1bf0*/  BSYNC B0 ;  /* 0x0000000000007941 */ /* 0x000fea0003800000 */
.L_x_18847:
[----:B------:R-:W0:Y:S02]  /*1c00*/  F2I.S64.TRUNC R4, R4 ;  /* 0x0000000400047311 */ /* 0x000e24000020d900 */
[----:B0-----:R-:W-:Y:S01]  /*1c10*/  PRMT R24, R4, 0x7610, R24 ;  /* 0x0000761004187816 */ /* 0x001fe20000000018 */
[----:B------:R-:W-:Y:S06]  /*1c20*/  BRA `(.L_x_18828) ;  /* 0x00000000009c7947 */ /* 0x000fec0003800000 */
.L_x_18840:
        /* <DEDUP_REMOVED lines=14> */
.L_x_18854:
[----:B------:R-:W-:Y:S05]  /*1d10*/  BSYNC B0 ;  /* 0x0000000000007941 */ /* 0x000fea0003800000 */
.L_x_18853:
[----:B------:R-:W0:Y:S02]  /*1d20*/  F2I.S64.TRUNC R4, R4 ;  /* 0x0000000400047311 */ /* 0x000e24000020d900 */
[----:B0-----:R-:W-:Y:S01]  /*1d30*/  PRMT R24, R4, 0x7610, R24 ;  /* 0x0000761004187816 */ /* 0x001fe20000000018 */
[----:B------:R-:W-:Y:S06]  /*1d40*/  BRA `(.L_x_18828) ;  /* 0x0000000000547947 */ /* 0x000fec0003800000 */
.L_x_18827:
        /* <DEDUP_REMOVED lines=16> */
.L_x_18855:
[----:B------:R-:W-:Y:S01]  /*1e50*/  PRMT R24, RZ, 0x7610, R24 ;  /* 0x00007610ff187816 */ /* 0x000fe20000000018 */
[----:B------:R-:W-:Y:S06]  /*1e60*/  BRA `(.L_x_18828) ;  /* 0x00000000000c7947 */ /* 0x000fec0003800000 */
.L_x_18852:
[----:B------:R0:W5:Y:S01]  /*1e70*/  LDG.E.U8 R24, desc[UR36][R6.64] ;  /* 0x0000002406187981 */ /* 0x000162000c1e1100 */
[----:B------:R-:W-:Y:S05]  /*1e80*/  BRA `(.L_x_18828) ;  /* 0x0000000000047947 */ /* 0x000fea0003800000 */
.L_x_18851:
[----:B------:R0:W5:Y:S02]  /*1e90*/  LDG.E.U8 R24, desc[UR36][R6.64] ;  /* 0x0000002406187981 */ /* 0x000164000c1e1100 */
.L_x_18828:
[----:B------:R-:W1:Y:S02]  /*1ea0*/  S2R R29, SR_TID.X ;  /* 0x00000000001d7919 */ /* 0x000e640000002100 */
[----:B-1----:R-:W-:-:S07]  /*1eb0*/  VIADD R29, R29, 0x80 ;  /* 0x000000801d1d7836 */ /* 0x002fce0000000000 */
.L_x_18789:
[----:B------:R-:W-:Y:S05]  /*1ec0*/  BSYNC B6 ;  /* 0x0000000000067941 */ /* 0x000fea0003800000 */
.L_x_18788:
        /* <DEDUP_REMOVED lines=23> */
.L_x_18861:
[----:B------:R3:W5:Y:S01]  /*2040*/  LDG.E.U8 R28, desc[UR36][R6.64] ;  /* 0x00000024061c7981 */ /* 0x000762000c1e1100 */
[----:B------:R-:W-:Y:S05]  /*2050*/  BRA `(.L_x_18863) ;  /* 0x0000000c00647947 */ /* 0x000fea0003800000 */
.L_x_18860:
        /* <DEDUP_REMOVED lines=8> */
.L_x_18865:
[----:B------:R0:W5:Y:S01]  /*20e0*/  LDG.E.U8 R28, desc[UR36][R6.64] ;  /* 0x00000024061c7981 */ /* 0x000162000c1e1100 */
[----:B------:R-:W-:Y:S05]  /*20f0*/  BRA `(.L_x_18863) ;  /* 0x0000000c003c7947 */ /* 0x000fea0003800000 */
.L_x_18864:
[----:B------:R0:W5:Y:S01]  /*2100*/  LDG.E.U16 R28, desc[UR36][R6.64] ;  /* 0x00000024061c7981 */ /* 0x000162000c1e1500 */
[----:B------:R-:W-:Y:S05]  /*2110*/  BRA `(.L_x_18863) ;  /* 0x0000000c00347947 */ /* 0x000fea0003800000 */
.L_x_18859:
        /* <DEDUP_REMOVED lines=10> */
.L_x_18867:
[----:B------:R-:W2:Y:S02]  /*21c0*/  LDG.E.U16 R4, desc[UR36][R6.64] ;  /* 0x0000002406047981 */ /* 0x000ea4000c1e1500 */
[----:B--2---:R-:W-:-:S06]  /*21d0*/  HADD2.F32 R4, -RZ, R4.H0_H0 ;  /* 0x20000004ff047230 */ /* 0x004fcc0000004100 */
[----:B------:R-:W0:Y:S02]  /*21e0*/  F2I.S64.TRUNC R4, R4 ;  /* 0x0000000400047311 */ /* 0x000e24000020d900 */
[----:B0-----:R-:W-:Y:S01]  /*21f0*/  PRMT R28, R4, 0x7610, R28 ;  /* 0x00007610041c7816 */ /* 0x001fe2000000001c */
[----:B------:R-:W-:Y:S06]  /*2200*/  BRA `(.L_x_18863) ;  /* 0x0000000800f87947 */ /* 0x000fec0003800000 */
.L_x_18866:
        /* <DEDUP_REMOVED lines=10> */
.L_x_18869:
[----:B------:R-:W2:Y:S02]  /*22b0*/  LDG.E.U16 R6, desc[UR36][R6.64] ;  /* 0x0000002406067981 */ /* 0x000ea4000c1e1500 */
[----:B--2---:R-:W-:-:S06]  /*22c0*/  HADD2.F32 R4, -RZ, R6.H0_H0 ;  /* 0x20000006ff047230 */ /* 0x004fcc0000004100 */
[----:B------:R-:W0:Y:S02]  /*22d0*/  F2I.S64.TRUNC R4, R4 ;  /* 0x0000000400047311 */ /* 0x000e24000020d900 */
[----:B0-----:R-:W-:Y:S01]  /*22e0*/  PRMT R28, R4, 0x7610, R28 ;  /* 0x00007610041c7816 */ /* 0x001fe2000000001c */
[----:B------:R-:W-:Y:S06]  /*22f0*/  BRA `(.L_x_18863) ;  /* 0x0000000800bc7947 */ /* 0x000fec0003800000 */
.L_x_18868:
[----:B------:R-:W2:Y:S02]  /*2300*/  LDG.E.64 R4, desc[UR36][R6.64] ;  /* 0x0000002406047981 */ /* 0x000ea4000c1e1b00 */
[----:B--2---:R-:W0:Y:S02]  /*2310*/  F2I.S64.F64.TRUNC R4, R4 ;  /* 0x0000000400047311 */ /* 0x004e24000030d900 */
[----:B0-----:R-:W-:Y:S01]  /*2320*/  PRMT R28, R4, 0x7610, R28 ;  /* 0x00007610041c7816 */ /* 0x001fe2000000001c */
[----:B------:R-:W-:Y:S06]  /*2330*/  BRA `(.L_x_18863) ;  /* 0x0000000800ac7947 */ /* 0x000fec0003800000 */
.L_x_18858:
        /* <DEDUP_REMOVED lines=12> */
.L_x_18872:
[----:B------:R-:W2:Y:S02]  /*2400*/  LDG.E.64 R6, desc[UR36][R6.64] ;  /* 0x0000002406067981 */ /* 0x000ea4000c1e1b00 */
[----:B--2---:R-:W0:Y:S02]  /*2410*/  F2I.S64.F64.TRUNC R4, R6 ;  /* 0x0000000600047311 */ /* 0x004e24000030d900 */
[----:B0-----:R-:W-:Y:S01]  /*2420*/  PRMT R28, R4, 0x7610, R28 ;  /* 0x00007610041c7816 */ /* 0x001fe2000000001c */
[----:B------:R-:W-:Y:S06]  /*2430*/  BRA `(.L_x_18863) ;  /* 0x00000008006c7947 */ /* 0x000fec0003800000 */
.L_x_18871:
        /* <DEDUP_REMOVED lines=28> */
.L_x_18874:
        /* <DEDUP_REMOVED lines=15> */
.L_x_18873:
[----:B------:R-:W2:Y:S02]  /*26f0*/  LDG.E.U16 R4, desc[UR36][R6.64] ;  /* 0x0000002406047981 */ /* 0x000ea4000c1e1500 */
[----:B--2---:R-:W-:-:S06]  /*2700*/  IMAD.U32 R4, R4, 0x10000, RZ ;  /* 0x0001000004047824 */ /* 0x004fcc00078e00ff */
[----:B------:R-:W0:Y:S02]  /*2710*/  F2I.S64.TRUNC R4, R4 ;  /* 0x0000000400047311 */ /* 0x000e24000020d900 */
[----:B0-----:R-:W-:Y:S01]  /*2720*/  PRMT R28, R4, 0x7610, R28 ;  /* 0x00007610041c7816 */ /* 0x001fe2000000001c */
[----:B------:R-:W-:Y:S06]  /*2730*/  BRA `(.L_x_18863) ;  /* 0x0000000400ac7947 */ /* 0x000fec0003800000 */
.L_x_18870:
        /* <DEDUP_REMOVED lines=10> */
.L_x_18877:
        /* <DEDUP_REMOVED lines=21> */
.L_x_18881:
[----:B------:R-:W-:Y:S05]  /*2930*/  BSYNC B1 ;  /* 0x0000000000017941 */ /* 0x000fea0003800000 */
.L_x_18880:
[----:B------:R-:W-:Y:S01]  /*2940*/  IMAD.SHL.U32 R3, R3, 0x100000, RZ ;  /* 0x0010000003037824 */ /* 0x000fe200078e00ff */
[----:B------:R-:W-:-:S04]  /*2950*/  LEA R5, R0, 0x3b800000, 0x17 ;  /* 0x3b80000000057811 */ /* 0x000fc800078eb8ff */
[----:B------:R-:W-:-:S07]  /*2960*/  LOP3.LUT R4, R5, R3, R6, 0xfe, !PT ;  /* 0x0000000305047212 */ /* 0x000fce00078efe06 */
.L_x_18879:
[----:B------:R-:W-:Y:S05]  /*2970*/  BSYNC B0 ;  /* 0x0000000000007941 */ /* 0x000fea0003800000 */
.L_x_18878:
[----:B------:R-:W0:Y:S02]  /*2980*/  F2I.S64.TRUNC R4, R4 ;  /* 0x0000000400047311 */ /* 0x000e24000020d900 */
[----:B0-----:R-:W-:Y:S01]  /*2990*/  PRMT R28, R4, 0x7610, R28 ;  /* 0x00007610041c7816 */ /* 0x001fe2000000001c */
[----:B------:R-:W-:Y:S06]  /*29a0*/  BRA `(.L_x_18863) ;  /* 0x0000000400107947 */ /* 0x000fec0003800000 */
.L_x_18876:
        /* <DEDUP_REMOVED lines=21> */
.L_x_18885:
[----:B------:R-:W-:Y:S05]  /*2b00*/  BSYNC B1 ;  /* 0x0000000000017941 */ /* 0x000fea0003800000 */
.L_x_18884:
[----:B------:R-:W-:Y:S01]  /*2b10*/  IMAD.SHL.U32 R3, R3, 0x200000, RZ ;  /* 0x0020000003037824 */ /* 0x000fe200078e00ff */
[----:B------:R-:W-:-:S04]  /*2b20*/  LEA R5, R0, 0x37800000, 0x17 ;  /* 0x3780000000057811 */ /* 0x000fc800078eb8ff */
[----:B------:R-:W-:-:S07]  /*2b30*/  LOP3.LUT R4, R5, R3, R6, 0xfe, !PT ;  /* 0x0000000305047212 */ /* 0x000fce00078efe06 */
.L_x_18883:
[----:B------:R-:W-:Y:S05]  /*2b40*/  BSYNC B0 ;  /* 0x0000000000007941 */ /* 0x000fea0003800000 */
.L_x_18882:
[----:B------:R-:W0:Y:S02]  /*2b50*/  F2I.S64.TRUNC R4, R4 ;  /* 0x0000000400047311 */ /* 0x000e24000020d900 */
[----:B0-----:R-:W-:Y:S01]  /*2b60*/  PRMT R28, R4, 0x7610, R28 ;  /* 0x00007610041c7816 */ /* 0x001fe2000000001c */
[----:B------:R-:W-:Y:S06]  /*2b70*/  BRA `(.L_x_18863) ;  /* 0x00000000009c7947 */ /* 0x000fec0003800000 */
.L_x_18875:
        /* <DEDUP_REMOVED lines=14> */
.L_x_18889:
[----:B------:R-:W-:Y:S05]  /*2c60*/  BSYNC B0 ;  /* 0x0000000000007941 */ /* 0x000fea0003800000 */
.L_x_18888:
[----:B------:R-:W0:Y:S02]  /*2c70*/  F2I.S64.TRUNC R4, R4 ;  /* 0x0000000400047311 */ /* 0x000e24000020d900 */
[----:B0-----:R-:W-:Y:S01]  /*2c80*/  PRMT R28, R4, 0x7610, R28 ;  /* 0x00007610041c7816 */ /* 0x001fe2000000001c */
[----:B------:R-:W-:Y:S06]  /*2c90*/  BRA `(.L_x_18863) ;  /* 0x0000000000547947 */ /* 0x000fec0003800000 */
.L_x_18862:
        /* <DEDUP_REMOVED lines=16> */
.L_x_18890:
[----:B------:R-:W-:Y:S01]  /*2da0*/  PRMT R28, RZ, 0x7610, R28 ;  /* 0x00007610ff1c7816 */ /* 0x000fe2000000001c */
[----:B------:R-:W-:Y:S06]  /*2db0*/  BRA `(.L_x_18863) ;  /* 0x00000000000c7947 */ /* 0x000fec0003800000 */
.L_x_18887:
[----:B------:R0:W5:Y:S01]  /*2dc0*/  LDG.E.U8 R28, desc[UR36][R6.64] ;  /* 0x00000024061c7981 */ /* 0x000162000c1e1100 */
[----:B------:R-:W-:Y:S05]  /*2dd0*/  BRA `(.L_x_18863) ;  /* 0x0000000000047947 */ /* 0x000fea0003800000 */
.L_x_18886:
[----:B------:R1:W5:Y:S02]  /*2de0*/  LDG.E.U8 R28, desc[UR36][R6.64] ;  /* 0x00000024061c7981 */ /* 0x000364000c1e1100 */
.L_x_18863:
        /* <DEDUP_REMOVED lines=18> */
.L_x_18894:
[----:B------:R4:W5:Y:S01]  /*2f10*/  LDG.E.U8 R22, desc[UR36][R6.64] ;  /* 0x0000002406167981 */ /* 0x000962000c1e1100 */
[----:B------:R-:W-:Y:S05]  /*2f20*/  BRA `(.L_x_18896) ;  /* 0x0000000c00647947 */ /* 0x000fea0003800000 */
.L_x_18893:
        /* <DEDUP_REMOVED lines=8> */
.L_x_18898:
[----:B------:R0:W5:Y:S01]  /*2fb0*/  LDG.E.U8 R22, desc[UR36][R6.64] ;  /* 0x0000002406167981 */ /* 0x000162000c1e1100 */
[----:B------:R-:W-:Y:S05]  /*2fc0*/  BRA `(.L_x_18896) ;  /* 0x0000000c003c7947 */ /* 0x000fea0003800000 */
.L_x_18897:
[----:B------:R0:W5:Y:S01]  /*2fd0*/  LDG.E.U16 R22, desc[UR36][R6.64] ;  /* 0x0000002406167981 */ /* 0x000162000c1e1500 */
[----:B------:R-:W-:Y:S05]  /*2fe0*/  BRA `(.L_x_18896) ;  /* 0x0000000c00347947 */ /* 0x000fea0003800000 */
.L_x_18892:
        /* <DEDUP_REMOVED lines=10> */
.L_x_18900:
[----:B------:R-:W2:Y:S02]  /*3090*/  LDG.E.U16 R4, desc[UR36][R6.64] ;  /* 0x0000002406047981 */ /* 0x000ea4000c1e1500 */
[----:B--2---:R-:W-:-:S06]  /*30a0*/  HADD2.F32 R4, -RZ, R4.H0_H0 ;  /* 0x20000004ff047230 */ /* 0x004fcc0000004100 */
[----:B------:R-:W0:Y:S02]  /*30b0*/  F2I.S64.TRUNC R4, R4 ;  /* 0x0000000400047311 */ /* 0x000e24000020d900 */
[----:B0-----:R-:W-:Y:S01]  /*30c0*/  PRMT R22, R4, 0x7610, R22 ;  /* 0x0000761004167816 */ /* 0x001fe20000000016 */
[----:B------:R-:W-:Y:S06]  /*30d0*/  BRA `(.L_x_18896) ;  /* 0x0000000800f87947 */ /* 0x000fec0003800000 */
.L_x_18899:
        /* <DEDUP_REMOVED lines=10> */
.L_x_18902:
[----:B------:R-:W2:Y:S02]  /*3180*/  LDG.E.U16 R6, desc[UR36][R6.64] ;  /* 0x0000002406067981 */ /* 0x000ea4000c1e1500 */
[----:B--2---:R-:W-:-:S06]  /*3190*/  HADD2.F32 R4, -RZ, R6.H0_H0 ;  /* 0x20000006ff047230 */ /* 0x004fcc0000004100 */
[----:B------:R-:W0:Y:S02]  /*31a0*/  F2I.S64.TRUNC R4, R4 ;  /* 0x0000000400047311 */ /* 0x000e24000020d900 */
[----:B0-----:R-:W-:Y:S01]  /*31b0*/  PRMT R22, R4, 0x7610, R22 ;  /* 0x0000761004167816 */ /* 0x001fe20000000016 */
[----:B------:R-:W-:Y:S06]  /*31c0*/  BRA `(.L_x_18896) ;  /* 0x0000000800bc7947 */ /* 0x000fec0003800000 */
.L_x_18901:
[----:B------:R-:W2:Y:S02]  /*31d0*/  LDG.E.64 R4, desc[UR36][R6.64] ;  /* 0x0000002406047981 */ /* 0x000ea4000c1e1b00 */
[----:B--2---:R-:W0:Y:S02]  /*31e0*/  F2I.S64.F64.TRUNC R4, R4 ;  /* 0x0000000400047311 */ /* 0x004e24000030d900 */
[----:B0-----:R-:W-:Y:S01]  /*31f0*/  PRMT R22, R4, 0x7610, R22 ;  /* 0x0000761004167816 */ /* 0x001fe20000000016 */
[----:B------:R-:W-:Y:S06]  /*3200*/  BRA `(.L_x_18896) ;  /* 0x0000000800ac7947 */ /* 0x000fec0003800000 */
.L_x_18891:
        /* <DEDUP_REMOVED lines=12> */
.L_x_18905:
[----:B------:R-:W2:Y:S02]  /*32d0*/  LDG.E.64 R6, desc[UR36][R6.64] ;  /* 0x0000002406067981 */ /* 0x000ea4000c1e1b00 */
[----:B--2---:R-:W0:Y:S02]  /*32e0*/  F2I.S64.F64.TRUNC R4, R6 ;  /* 0x0000000600047311 */ /* 0x004e24000030d900 */
[----:B0-----:R-:W-:Y:S01]  /*32f0*/  PRMT R22, R4, 0x7610, R22 ;  /* 0x0000761004167816 */ /* 0x001fe20000000016 */
[----:B------:R-:W-:Y:S06]  /*3300*/  BRA `(.L_x_18896) ;  /* 0x00000008006c7947 */ /* 0x000fec0003800000 */
.L_x_18904:
        /* <DEDUP_REMOVED lines=28> */
.L_x_18907:
        /* <DEDUP_REMOVED lines=15> */
.L_x_18906:
[----:B------:R-:W2:Y:S02]  /*35c0*/  LDG.E.U16 R4, desc[UR36][R6.64] ;  /* 0x0000002406047981 */ /* 0x000ea4000c1e1500 */
[----:B--2---:R-:W-:-:S06]  /*35d0*/  IMAD.U32 R4, R4, 0x10000, RZ ;  /* 0x0001000004047824 */ /* 0x004fcc00078e00ff */
[----:B------:R-:W0:Y:S02]  /*35e0*/  F2I.S64.TRUNC R4, R4 ;  /* 0x0000000400047311 */ /* 0x000e24000020d900 */
[----:B0-----:R-:W-:Y:S01]  /*35f0*/  PRMT R22, R4, 0x7610, R22 ;  /* 0x0000761004167816 */ /* 0x001fe20000000016 */
[----:B------:R-:W-:Y:S06]  /*3600*/  BRA `(.L_x_18896) ;  /* 0x0000000400ac7947 */ /* 0x000fec0003800000 */
.L_x_18903:
        /* <DEDUP_REMOVED lines=10> */
.L_x_18910:
        /* <DEDUP_REMOVED lines=21> */
.L_x_18914:
[----:B------:R-:W-:Y:S05]  /*3800*/  BSYNC B1 ;  /* 0x0000000000017941 */ /* 0x000fea0003800000 */
.L_x_18913:
[----:B------:R-:W-:Y:S01]  /*3810*/  IMAD.SHL.U32 R3, R3, 0x100000, RZ ;  /* 0x0010000003037824 */ /* 0x000fe200078e00ff */
[----:B------:R-:W-:-:S04]  /*3820*/  LEA R5, R0, 0x3b800000, 0x17 ;  /* 0x3b80000000057811 */ /* 0x000fc800078eb8ff */
[----:B------:R-:W-:-:S07]  /*3830*/  LOP3.LUT R4, R5, R3, R6, 0xfe, !PT ;  /* 0x0000000305047212 */ /* 0x000fce00078efe06 */
.L_x_18912:
[----:B------:R-:W-:Y:S05]  /*3840*/  BSYNC B0 ;  /* 0x0000000000007941 */ /* 0x000fea0003800000 */
.L_x_18911:
[----:B------:R-:W0:Y:S02]  /*3850*/  F2I.S64.TRUNC R4, R4 ;  /* 0x0000000400047311 */ /* 0x000e24000020d900 */
[----:B0-----:R-:W-:Y:S01]  /*3860*/  PRMT R22, R4, 0x7610, R22 ;  /* 0x0000761004167816 */ /* 0x001fe20000000016 */
[----:B------:R-:W-:Y:S06]  /*3870*/  BRA `(.L_x_18896) ;  /* 0x0000000400107947 */ /* 0x000fec0003800000 */
.L_x_18909:
        /* <DEDUP_REMOVED lines=21> */
.L_x_18918:
[----:B------:R-:W-:Y:S05]  /*39d0*/  BSYNC B1 ;  /* 0x0000000000017941 */ /* 0x000fea0003800000 */
.L_x_18917:
[----:B------:R-:W-:Y:S01]  /*39e0*/  IMAD.SHL.U32 R3, R3, 0x200000, RZ ;  /* 0x0020000003037824 */ /* 0x000fe200078e00ff */
[----:B------:R-:W-:-:S04]  /*39f0*/  LEA R5, R0, 0x37800000, 0x17 ;  /* 0x3780000000057811 */ /* 0x000fc800078eb8ff */
[----:B------:R-:W-:-:S07]  /*3a00*/  LOP3.LUT R4, R5, R3, R6, 0xfe, !PT ;  /* 0x0000000305047212 */ /* 0x000fce00078efe06 */
.L_x_18916:
[----:B------:R-:W-:Y:S05]  /*3a10*/  BSYNC B0 ;  /* 0x0000000000007941 */ /* 0x000fea0003800000 */
.L_x_18915:
[----:B------:R-:W0:Y:S02]  /*3a20*/  F2I.S64.TRUNC R4, R4 ;  /* 0x0000000400047311 */ /* 0x000e24000020d900 */
[----:B0-----:R-:W-:Y:S01]  /*3a30*/  PRMT R22, R4, 0x7610, R22 ;  /* 0x0000761004167816 */ /* 0x001fe20000000016 */
[----:B------:R-:W-:Y:S06]  /*3a40*/  BRA `(.L_x_18896) ;  /* 0x00000000009c7947 */ /* 0x000fec0003800000 */
.L_x_18908:
        /* <DEDUP_REMOVED lines=14> */
.L_x_18922:
[----:B------:R-:W-:Y:S05]  /*3b30*/  BSYNC B0 ;  /* 0x0000000000007941 */ /* 0x000fea0003800000 */
.L_x_18921:
[----:B------:R-:W0:Y:S02]  /*3b40*/  F2I.S64.TRUNC R4, R4 ;  /* 0x0000000400047311 */ /* 0x000e24000020d900 */
[----:B0-----:R-:W-:Y:S01]  /*3b50*/  PRMT R22, R4, 0x7610, R22 ;  /* 0x0000761004167816 */ /* 0x001fe20000000016 */
[----:B------:R-:W-:Y:S06]  /*3b60*/  BRA `(.L_x_18896) ;  /* 0x0000000000547947 */ /* 0x000fec0003800000 */
.L_x_18895:
        /* <DEDUP_REMOVED lines=16> */
.L_x_18923:
[----:B------:R-:W-:Y:S01]  /*3c70*/  PRMT R22, RZ, 0x7610, R22 ;  /* 0x00007610ff167816 */ /* 0x000fe20000000016 */
[----:B------:R-:W-:Y:S06]  /*3c80*/  BRA `(.L_x_18896) ;  /* 0x00000000000c7947 */ /* 0x000fec0003800000 */
.L_x_18920:
[----:B------:R1:W5:Y:S01]  /*3c90*/  LDG.E.U8 R22, desc[UR36][R6.64] ;  /* 0x0000002406167981 */ /* 0x000362000c1e1100 */
[----:B------:R-:W-:Y:S05]  /*3ca0*/  BRA `(.L_x_18896) ;  /* 0x0000000000047947 */ /* 0x000fea0003800000 */
.L_x_18919:
[----:B------:R2:W5:Y:S02]  /*3cb0*/  LDG.E.U8 R22, desc[UR36][R6.64] ;  /* 0x0000002406167981 */ /* 0x000564000c1e1100 */
.L_x_18896:
[----:B------:R-:W-:-:S07]  /*3cc0*/  VIADD R29, R29, 0x80 ;  /* 0x000000801d1d7836 */ /* 0x000fce0000000000 */
.L_x_18857:
[----:B------:R-:W-:Y:S05]  /*3cd0*/  BSYNC B6 ;  /* 0x0000000000067941 */ /* 0x000fea0003800000 */
.L_x_18856:
        /* <DEDUP_REMOVED lines=11> */
[----:B01234-:R-:W-:-:S05]  /*3d90*/  IMAD R7, R17, UR4, RZ ;  /* 0x0000000411077c24 */ /* 0x01ffca000f8e02ff */
[----:B------:R-:W-:-:S05]  /*3da0*/  IADD3 R6, P0, R7, R4, RZ ;  /* 0x0000000407067210 */ /* 0x000fca0007f1e0ff */
        /* <DEDUP_REMOVED lines=12> */
.L_x_18929:
[----:B------:R3:W5:Y:S01]  /*3e70*/  LDG.E.U8 R26, desc[UR36][R6.64] ;  /* 0x00000024061a7981 */ /* 0x000762000c1e1100 */
[----:B------:R-:W-:Y:S05]  /*3e80*/  BRA `(.L_x_18931) ;  /* 0x0000000c00647947 */ /* 0x000fea0003800000 */
.L_x_18928:
        /* <DEDUP_REMOVED lines=8> */
.L_x_18933:
[----:B------:R0:W5:Y:S01]  /*3f10*/  LDG.E.U8 R26, desc[UR36][R6.64] ;  /* 0x00000024061a7981 */ /* 0x000162000c1e1100 */
[----:B------:R-:W-:Y:S05]  /*3f20*/  BRA `(.L_x_18931) ;  /* 0x0000000c003c7947 */ /* 0x000fea0003800000 */
.L_x_18932:
[----:B------:R0:W5:Y:S01]  /*3f30*/  LDG.E.U16 R26, desc[UR36][R6.64] ;  /* 0x00000024061a7981 */ /* 0x000162000c1e1500 */
[----:B------:R-:W-:Y:S05]  /*3f40*/  BRA `(.L_x_18931) ;  /* 0x0000000c00347947 */ /* 0x000fea0003800000 */
.L_x_18927:
        /* <DEDUP_REMOVED lines=10> */
.L_x_18935:
[----:B------:R-:W2:Y:S02]  /*3ff0*/  LDG.E.U16 R4, desc[UR36][R6.64] ;  /* 0x0000002406047981 */ /* 0x000ea4000c1e1500 */
[----:B--2---:R-:W-:-:S06]  /*4000*/  HADD2.F32 R4, -RZ, R4.H0_H0 ;  /* 0x20000004ff047230 */ /* 0x004fcc0000004100 */
[----:B------:R-:W0:Y:S02]  /*4010*/  F2I.S64.TRUNC R4, R4 ;  /* 0x0000000400047311 */ /* 0x000e24000020d900 */
[----:B0-----:R-:W-:Y:S01]  /*4020*/  PRMT R26, R4, 0x7610, R26 ;  /* 0x00007610041a7816 */ /* 0x001fe2000000001a */
[----:B------:R-:W-:Y:S06]  /*4030*/  BRA `(.L_x_18931) ;  /* 0x0000000800f87947 */ /* 0x000fec0003800000 */
.L_x_18934:
        /* <DEDUP_REMOVED lines=10> */
.L_x_18937:
[----:B------:R-:W2:Y:S02]  /*40e0*/  LDG.E.U16 R6, desc[UR36][R6.64] ;  /* 0x0000002406067981 */ /* 0x000ea4000c1e1500 */
[----:B--2---:R-:W-:-:S06]  /*40f0*/  HADD2.F32 R4, -RZ, R6.H0_H0 ;  /* 0x20000006ff047230 */ /* 0x004fcc0000004100 */
[----:B------:R-:W0:Y:S02]  /*4100*/  F2I.S64.TRUNC R4, R4 ;  /* 0x0000000400047311 */ /* 0x000e24000020d900 */
[----:B0-----:R-:W-:Y:S01]  /*4110*/  PRMT R26, R4, 0x7610, R26 ;  /* 0x00007610041a7816 */ /* 0x001fe2000000001a */
[----:B------:R-:W-:Y:S06]  /*4120*/  BRA `(.L_x_18931) ;  /* 0x0000000800bc7947 */ /* 0x000fec0003800000 */
.L_x_18936:
[----:B------:R-:W2:Y:S02]  /*4130*/  LDG.E.64 R4, desc[UR36][R6.64] ;  /* 0x0000002406047981 */ /* 0x000ea4000c1e1b00 */
[----:B--2---:R-:W0:Y:S02]  /*4140*/  F2I.S64.F64.TRUNC R4, R4 ;  /* 0x0000000400047311 */ /* 0x004e24000030d900 */
[----:B0-----:R-:W-:Y:S01]  /*4150*/  PRMT R26, R4, 0x7610, R26 ;  /* 0x00007610041a7816 */ /* 0x001fe2000000001a */
[----:B------:R-:W-:Y:S06]  /*4160*/  BRA `(.L_x_18931) ;  /* 0x0000000800ac7947 */ /* 0x000fec0003800000 */
.L_x_18926:
        /* <DEDUP_REMOVED lines=12> */
.L_x_18940:
[----:B------:R-:W2:Y:S02]  /*4230*/  LDG.E.64 R6, desc[UR36][R6.64] ;  /* 0x0000002406067981 */ /* 0x000ea4000c1e1b00 */
[----:B--2---:R-:W0:Y:S02]  /*4240*/  F2I.S64.F64.TRUNC R4, R6 ;  /* 0x0000000600047311 */ /* 0x004e24000030d900 */
[----:B0-----:R-:W-:Y:S01]  /*4250*/  PRMT R26, R4, 0x7610, R26 ;  /* 0x00007610041a7816 */ /* 0x001fe2000000001a */
[----:B------:R-:W-:Y:S06]  /*4260*/  BRA `(.L_x_18931) ;  /* 0x00000008006c7947 */ /* 0x000fec0003800000 */
.L_x_18939:
        /* <DEDUP_REMOVED lines=28> */
.L_x_18942:
        /* <DEDUP_REMOVED lines=15> */
.L_x_18941:
[----:B------:R-:W2:Y:S02]  /*4520*/  LDG.E.U16 R4, desc[UR36][R6.64] ;  /* 0x0000002406047981 */ /* 0x000ea4000c1e1500 */
[----:B--2---:R-:W-:-:S06]  /*4530*/  IMAD.U32 R4, R4, 0x10000, RZ ;  /* 0x0001000004047824 */ /* 0x004fcc00078e00ff */
[----:B------:R-:W0:Y:S02]  /*4540*/  F2I.S64.TRUNC R4, R4 ;  /* 0x0000000400047311 */ /* 0x000e24000020d900 */
[----:B0-----:R-:W-:Y:S01]  /*4550*/  PRMT R26, R4, 0x7610, R26 ;  /* 0x00007610041a7816 */ /* 0x001fe2000000001a */
[----:B------:R-:W-:Y:S06]  /*4560*/  BRA `(.L_x_18931) ;  /* 0x0000000400ac7947 */ /* 0x000fec0003800000 */
.L_x_18938:
        /* <DEDUP_REMOVED lines=10> */
.L_x_18945:
        /* <DEDUP_REMOVED lines=21> */
.L_x_18949:
[----:B------:R-:W-:Y:S05]  /*4760*/  BSYNC B1 ;  /* 0x0000000000017941 */ /* 0x000fea0003800000 */
.L_x_18948:
[----:B------:R-:W-:Y:S01]  /*4770*/  IMAD.SHL.U32 R3, R3, 0x100000, RZ ;  /* 0x0010000003037824 */ /* 0x000fe200078e00ff */
[----:B------:R-:W-:-:S04]  /*4780*/  LEA R5, R0, 0x3b800000, 0x17 ;  /* 0x3b80000000057811 */ /* 0x000fc800078eb8ff */
[----:B------:R-:W-:-:S07]  /*4790*/  LOP3.LUT R4, R5, R3, R6, 0xfe, !PT ;  /* 0x0000000305047212 */ /* 0x000fce00078efe06 */
.L_x_18947:
[----:B------:R-:W-:Y:S05]  /*47a0*/  BSYNC B0 ;  /* 0x0000000000007941 */ /* 0x000fea0003800000 */
.L_x_18946:
[----:B------:R-:W0:Y:S02]  /*47b0*/  F2I.S64.TRUNC R4, R4 ;  /* 0x0000000400047311 */ /* 0x000e24000020d900 */
[----:B0-----:R-:W-:Y:S01]  /*47c0*/  PRMT R26, R4, 0x7610, R26 ;  /* 0x00007610041a7816 */ /* 0x001fe2000000001a */
[----:B------:R-:W-:Y:S06]  /*47d0*/  BRA `(.L_x_18931) ;  /* 0x0000000400107947 */ /* 0x000fec0003800000 */
.L_x_18944:
        /* <DEDUP_REMOVED lines=21> */
.L_x_18953:
[----:B------:R-:W-:Y:S05]  /*4930*/  BSYNC B1 ;  /* 0x0000000000017941 */ /* 0x000fea0003800000 */
.L_x_18952:
[----:B------:R-:W-:Y:S01]  /*4940*/  IMAD.SHL.U32 R3, R3, 0x200000, RZ ;  /* 0x0020000003037824 */ /* 0x000fe200078e00ff */
[----:B------:R-:W-:-:S04]  /*4950*/  LEA R5, R0, 0x37800000, 0x17 ;  /* 0x3780000000057811 */ /* 0x000fc800078eb8ff */
[----:B------:R-:W-:-:S07]  /*4960*/  LOP3.LUT R4, R5, R3, R6, 0xfe, !PT ;  /* 0x0000000305047212 */ /* 0x000fce00078efe06 */
.L_x_18951:
[----:B------:R-:W-:Y:S05]  /*4970*/  BSYNC B0 ;  /* 0x0000000000007941 */ /* 0x000fea0003800000 */
.L_x_18950:
[----:B------:R-:W0:Y:S02]  /*4980*/  F2I.S64.TRUNC R4, R4 ;  /* 0x0000000400047311 */ /* 0x000e24000020d900 */
[----:B0-----:R-:W-:Y:S01]  /*4990*/  PRMT R26, R4, 0x7610, R26 ;  /* 0x00007610041a7816 */ /* 0x001fe2000000001a */
[----:B------:R-:W-:Y:S06]  /*49a0*/  BRA `(.L_x_18931) ;  /* 0x00000000009c7947 */ /* 0x000fec0003800000 */
.L_x_18943:
        /* <DEDUP_REMOVED lines=14> */
.L_x_18957:
[----:B------:R-:W-:Y:S05]  /*4a90*/  BSYNC B0 ;  /* 0x0000000000007941 */ /* 0x000fea0003800000 */
.L_x_18956:
[----:B------:R-:W0:Y:S02]  /*4aa0*/  F2I.S64.TRUNC R4, R4 ;  /* 0x0000000400047311 */ /* 0x000e24000020d900 */
[----:B0-----:R-:W-:Y:S01]  /*4ab0*/  PRMT R26, R4, 0x7610, R26 ;  /* 0x00007610041a7816 */ /* 0x001fe2000000001a */
[----:B------:R-:W-:Y:S06]  /*4ac0*/  BRA `(.L_x_18931) ;  /* 0x0000000000547947 */ /* 0x000fec0003800000 */
.L_x_18930:
        /* <DEDUP_REMOVED lines=16> */
.L_x_18958:
[----:B------:R-:W-:Y:S01]  /*4bd0*/  PRMT R26, RZ, 0x7610, R26 ;  /* 0x00007610ff1a7816 */ /* 0x000fe2000000001a */
[----:B------:R-:W-:Y:S06]  /*4be0*/  BRA `(.L_x_18931) ;  /* 0x00000000000c7947 */ /* 0x000fec0003800000 */
.L_x_18955:
[----:B------:R1:W5:Y:S01]  /*4bf0*/  LDG.E.U8 R26, desc[UR36][R6.64] ;  /* 0x00000024061a7981 */ /* 0x000362000c1e1100 */
[----:B------:R-:W-:Y:S05]  /*4c00*/  BRA `(.L_x_18931) ;  /* 0x0000000000047947 */ /* 0x000fea0003800000 */
.L_x_18954:
[----:B------:R2:W5:Y:S02]  /*4c10*/  LDG.E.U8 R26, desc[UR36][R6.64] ;  /* 0x00000024061a7981 */ /* 0x000564000c1e1100 */
.L_x_18931:
[----:B------:R-:W0:Y:S01]  /*4c20*/  LDC.U8 R3, c[0x0][0x235] ;  /* 0x00008d40ff037b82 */ /* 0x000e220000000000 */
[----:B------:R-:W-:Y:S02]  /*4c30*/  ULDC UR4, c[0x0][0x23c] ;  /* 0x00008f0000047ab9 */ /* 0x000fe40000000800 */
[----:B01234-:R-:W-:-:S05]  /*4c40*/  IMAD R7, R17, UR4, RZ ;  /* 0x0000000411077c24 */ /* 0x01ffca000f8e02ff */
[----:B------:R-:W0:Y:S01]  /*4c50*/  LDC.64 R4, c[0x0][0x228] ;  /* 0x00008a00ff047b82 */ /* 0x000e220000000a00 */
        /* <DEDUP_REMOVED lines=15> */
.L_x_18962:
[----:B------:R0:W5:Y:S01]  /*4d50*/  LDG.E.U8 R17, desc[UR36][R6.64] ;  /* 0x0000002406117981 */ /* 0x000162000c1e1100 */
[----:B------:R-:W-:Y:S05]  /*4d60*/  BRA `(.L_x_18964) ;  /* 0x0000000c00647947 */ /* 0x000fea0003800000 */
.L_x_18961:
        /* <DEDUP_REMOVED lines=8> */
.L_x_18966:
[----:B------:R4:W5:Y:S01]  /*4df0*/  LDG.E.U8 R17, desc[UR36][R6.64] ;  /* 0x0000002406117981 */ /* 0x000962000c1e1100 */
[----:B------:R-:W-:Y:S05]  /*4e00*/  BRA `(.L_x_18964) ;  /* 0x0000000c003c7947 */ /* 0x000fea0003800000 */
.L_x_18965:
[----:B------:R3:W5:Y:S01]  /*4e10*/  LDG.E.U16 R17, desc[UR36][R6.64] ;  /* 0x0000002406117981 */ /* 0x000762000c1e1500 */
[----:B------:R-:W-:Y:S05]  /*4e20*/  BRA `(.L_x_18964) ;  /* 0x0000000c00347947 */ /* 0x000fea0003800000 */
.L_x_18960:
        /* <DEDUP_REMOVED lines=10> */
.L_x_18968:
[----:B------:R-:W2:Y:S02]  /*4ed0*/  LDG.E.U16 R4, desc[UR36][R6.64] ;  /* 0x0000002406047981 */ /* 0x000ea4000c1e1500 */
[----:B--2---:R-:W-:-:S06]  /*4ee0*/  HADD2.F32 R4, -RZ, R4.H0_H0 ;  /* 0x20000004ff047230 */ /* 0x004fcc0000004100 */
[----:B------:R-:W0:Y:S02]  /*4ef0*/  F2I.S64.TRUNC R4, R4 ;  /* 0x0000000400047311 */ /* 0x000e24000020d900 */
[----:B0-----:R-:W-:Y:S01]  /*4f00*/  PRMT R17, R4, 0x7610, R17 ;  /* 0x0000761004117816 */ /* 0x001fe20000000011 */
[----:B------:R-:W-:Y:S06]  /*4f10*/  BRA `(.L_x_18964) ;  /* 0x0000000800f87947 */ /* 0x000fec0003800000 */
.L_x_18967:
        /* <DEDUP_REMOVED lines=10> */
.L_x_18970:
[----:B------:R-:W2:Y:S02]  /*4fc0*/  LDG.E.U16 R6, desc[UR36][R6.64] ;  /* 0x0000002406067981 */ /* 0x000ea4000c1e1500 */
[----:B--2---:R-:W-:-:S06]  /*4fd0*/  HADD2.F32 R4, -RZ, R6.H0_H0 ;  /* 0x20000006ff047230 */ /* 0x004fcc0000004100 */
[----:B------:R-:W0:Y:S02]  /*4fe0*/  F2I.S64.TRUNC R4, R4 ;  /* 0x0000000400047311 */ /* 0x000e24000020d900 */
[----:B0-----:R-:W-:Y:S01]  /*4ff0*/  PRMT R17, R4, 0x7610, R17 ;  /* 0x0000761004117816 */ /* 0x001fe20000000011 */
[----:B------:R-:W-:Y:S06]  /*5000*/  BRA `(.L_x_18964) ;  /* 0x0000000800bc7947 */ /* 0x000fec0003800000 */
.L_x_18969:
[----:B------:R-:W2:Y:S02]  /*5010*/  LDG.E.64 R4, desc[UR36][R6.64] ;  /* 0x0000002406047981 */ /* 0x000ea4000c1e1b00 */
[----:B--2---:R-:W0:Y:S02]  /*5020*/  F2I.S64.F64.TRUNC R4, R4 ;  /* 0x0000000400047311 */ /* 0x004e24000030d900 */
[----:B0-----:R-:W-:Y:S01]  /*5030*/  PRMT R17, R4, 0x7610, R17 ;  /* 0x0000761004117816 */ /* 0x001fe20000000011 */
[----:B------:R-:W-:Y:S06]  /*5040*/  BRA `(.L_x_18964) ;  /* 0x0000000800ac7947 */ /* 0x000fec0003800000 */
.L_x_18959:
        /* <DEDUP_REMOVED lines=12> */
.L_x_18973:
[----:B------:R-:W2:Y:S02]  /*5110*/  LDG.E.64 R6, desc[UR36][R6.64] ;  /* 0x0000002406067981 */ /* 0x000ea4000c1e1b00 */
[----:B--2---:R-:W0:Y:S02]  /*5120*/  F2I.S64.F64.TRUNC R4, R6 ;  /* 0x0000000600047311 */ /* 0x004e24000030d900 */
[----:B0-----:R-:W-:Y:S01]  /*5130*/  PRMT R17, R4, 0x7610, R17 ;  /* 0x0000761004117816 */ /* 0x001fe20000000011 */
[----:B------:R-:W-:Y:S06]  /*5140*/  BRA `(.L_x_18964) ;  /* 0x00000008006c7947 */ /* 0x000fec0003800000 */
.L_x_18972:
        /* <DEDUP_REMOVED lines=28> */
.L_x_18975:
        /* <DEDUP_REMOVED lines=15> */
.L_x_18974:
[----:B------:R-:W2:Y:S02]  /*5400*/  LDG.E.U16 R4, desc[UR36][R6.64] ;  /* 0x0000002406047981 */ /* 0x000ea4000c1e1500 */
[----:B--2---:R-:W-:-:S06]  /*5410*/  IMAD.U32 R4, R4, 0x10000, RZ ;  /* 0x0001000004047824 */ /* 0x004fcc00078e00ff */
[----:B------:R-:W0:Y:S02]  /*5420*/  F2I.S64.TRUNC R4, R4 ;  /* 0x0000000400047311 */ /* 0x000e24000020d900 */
[----:B0-----:R-:W-:Y:S01]  /*5430*/  PRMT R17, R4, 0x7610, R17 ;  /* 0x0000761004117816 */ /* 0x001fe20000000011 */
[----:B------:R-:W-:Y:S06]  /*5440*/  BRA `(.L_x_18964) ;  /* 0x0000000400ac7947 */ /* 0x000fec0003800000 */
.L_x_18971:
        /* <DEDUP_REMOVED lines=10> */
.L_x_18978:
        /* <DEDUP_REMOVED lines=21> */
.L_x_18982:
[----:B------:R-:W-:Y:S05]  /*5640*/  BSYNC B1 ;  /* 0x0000000000017941 */ /* 0x000fea0003800000 */
.L_x_18981:
[----:B------:R-:W-:Y:S01]  /*5650*/  IMAD.SHL.U32 R3, R3, 0x100000, RZ ;  /* 0x0010000003037824 */ /* 0x000fe200078e00ff */
[----:B------:R-:W-:-:S04]  /*5660*/  LEA R5, R0, 0x3b800000, 0x17 ;  /* 0x3b80000000057811 */ /* 0x000fc800078eb8ff */
[----:B------:R-:W-:-:S07]  /*5670*/  LOP3.LUT R4, R5, R3, R6, 0xfe, !PT ;  /* 0x0000000305047212 */ /* 0x000fce00078efe06 */
.L_x_18980:
[----:B------:R-:W-:Y:S05]  /*5680*/  BSYNC B0 ;  /* 0x0000000000007941 */ /* 0x000fea0003800000 */
.L_x_18979:
[----:B------:R-:W0:Y:S02]  /*5690*/  F2I.S64.TRUNC R4, R4 ;  /* 0x0000000400047311 */ /* 0x000e24000020d900 */
[----:B0-----:R-:W-:Y:S01]  /*56a0*/  PRMT R17, R4, 0x7610, R17 ;  /* 0x0000761004117816 */ /* 0x001fe20000000011 */
[----:B------:R-:W-:Y:S06]  /*56b0*/  BRA `(.L_x_18964) ;  /* 0x0000000400107947 */ /* 0x000fec0003800000 */
.L_x_18977:
        /* <DEDUP_REMOVED lines=21> */
.L_x_18986:
[----:B------:R-:W-:Y:S05]  /*5810*/  BSYNC B1 ;  /* 0x0000000000017941 */ /* 0x000fea0003800000 */
.L_x_18985:
[----:B------:R-:W-:Y:S01]  /*5820*/  IMAD.SHL.U32 R3, R3, 0x200000, RZ ;  /* 0x0020000003037824 */ /* 0x000fe200078e00ff */
[----:B------:R-:W-:-:S04]  /*5830*/  LEA R5, R0, 0x37800000, 0x17 ;  /* 0x3780000000057811 */ /* 0x000fc800078eb8ff */
[----:B------:R-:W-:-:S07]  /*5840*/  LOP3.LUT R4, R5, R3, R6, 0xfe, !PT ;  /* 0x0000000305047212 */ /* 0x000fce00078efe06 */
.L_x_18984:
[----:B------:R-:W-:Y:S05]  /*5850*/  BSYNC B0 ;  /* 0x0000000000007941 */ /* 0x000fea0003800000 */
.L_x_18983:
[----:B------:R-:W0:Y:S02]  /*5860*/  F2I.S64.TRUNC R4, R4 ;  /* 0x0000000400047311 */ /* 0x000e24000020d900 */
[----:B0-----:R-:W-:Y:S01]  /*5870*/  PRMT R17, R4, 0x7610, R17 ;  /* 0x0000761004117816 */ /* 0x001fe20000000011 */
[----:B------:R-:W-:Y:S06]  /*5880*/  BRA `(.L_x_18964) ;  /* 0x00000000009c7947 */ /* 0x000fec0003800000 */
.L_x_18976:
        /* <DEDUP_REMOVED lines=14> */
.L_x_18990:
[----:B------:R-:W-:Y:S05]  /*5970*/  BSYNC B0 ;  /* 0x0000000000007941 */ /* 0x000fea0003800000 */
.L_x_18989:
[----:B------:R-:W0:Y:S02]  /*5980*/  F2I.S64.TRUNC R4, R4 ;  /* 0x0000000400047311 */ /* 0x000e24000020d900 */
[----:B0-----:R-:W-:Y:S01]  /*5990*/  PRMT R17, R4, 0x7610, R17 ;  /* 0x0000761004117816 */ /* 0x001fe20000000011 */
[----:B------:R-:W-:Y:S06]  /*59a0*/  BRA `(.L_x_18964) ;  /* 0x0000000000547947 */ /* 0x000fec0003800000 */
.L_x_18963:
        /* <DEDUP_REMOVED lines=16> */
.L_x_18991:
[----:B------:R-:W-:Y:S01]  /*5ab0*/  PRMT R17, RZ, 0x7610, R17 ;  /* 0x00007610ff117816 */ /* 0x000fe20000000011 */
[----:B------:R-:W-:Y:S06]  /*5ac0*/  BRA `(.L_x_18964) ;  /* 0x00000000000c7947 */ /* 0x000fec0003800000 */
.L_x_18988:
[----:B------:R1:W5:Y:S01]  /*5ad0*/  LDG.E.U8 R17, desc[UR36][R6.64] ;  /* 0x0000002406117981 */ /* 0x000362000c1e1100 */
[----:B------:R-:W-:Y:S05]  /*5ae0*/  BRA `(.L_x_18964) ;  /* 0x0000000000047947 */ /* 0x000fea0003800000 */
.L_x_18987:
[----:B------:R2:W5:Y:S02]  /*5af0*/  LDG.E.U8 R17, desc[UR36][R6.64] ;  /* 0x0000002406117981 */ /* 0x000564000c1e1100 */
.L_x_18964:
[----:B------:R-:W-:-:S07]  /*5b00*/  VIADD R29, R29, 0x80 ;  /* 0x000000801d1d7836 */ /* 0x000fce0000000000 */
.L_x_18925:
[----:B------:R-:W-:Y:S05]  /*5b10*/  BSYNC B6 ;  /* 0x0000000000067941 */ /* 0x000fea0003800000 */
.L_x_18924:
        /* <DEDUP_REMOVED lines=23> */
.L_x_18997:
[----:B------:R0:W5:Y:S01]  /*5c90*/  LDG.E.U8 R27, desc[UR36][R6.64] ;  /* 0x00000024061b7981 */ /* 0x000162000c1e1100 */
[----:B------:R-:W-:Y:S05]  /*5ca0*/  BRA `(.L_x_18999) ;  /* 0x0000000c00647947 */ /* 0x000fea0003800000 */
.L_x_18996:
        /* <DEDUP_REMOVED lines=8> */
.L_x_19001:
[----:B------:R3:W5:Y:S01]  /*5d30*/  LDG.E.U8 R27, desc[UR36][R6.64] ;  /* 0x00000024061b7981 */ /* 0x000762000c1e1100 */
[----:B------:R-:W-:Y:S05]  /*5d40*/  BRA `(.L_x_18999) ;  /* 0x0000000c003c7947 */ /* 0x000fea0003800000 */
.L_x_19000:
[----:B------:R2:W5:Y:S01]  /*5d50*/  LDG.E.U16 R27, desc[UR36][R6.64] ;  /* 0x00000024061b7981 */ /* 0x000562000c1e1500 */
[----:B------:R-:W-:Y:S05]  /*5d60*/  BRA `(.L_x_18999) ;  /* 0x0000000c00347947 */ /* 0x000fea0003800000 */
.L_x_18995:
        /* <DEDUP_REMOVED lines=10> */
.L_x_19003:
[----:B------:R-:W2:Y:S02]  /*5e10*/  LDG.E.U16 R4, desc[UR36][R6.64] ;  /* 0x0000002406047981 */ /* 0x000ea4000c1e1500 */
[----:B--2---:R-:W-:-:S06]  /*5e20*/  HADD2.F32 R4, -RZ, R4.H0_H0 ;  /* 0x20000004ff047230 */ /* 0x004fcc0000004100 */
[----:B------:R-:W0:Y:S02]  /*5e30*/  F2I.S64.TRUNC R4, R4 ;  /* 0x0000000400047311 */ /* 0x000e24000020d900 */
[----:B0-----:R-:W-:Y:S01]  /*5e40*/  PRMT R27, R4, 0x7610, R27 ;  /* 0x00007610041b7816 */ /* 0x001fe2000000001b */
[----:B------:R-:W-:Y:S06]  /*5e50*/  BRA `(.L_x_18999) ;  /* 0x0000000800f87947 */ /* 0x000fec0003800000 */
.L_x_19002:
        /* <DEDUP_REMOVED lines=10> */
.L_x_19005:
[----:B------:R-:W2:Y:S02]  /*5f00*/  LDG.E.U16 R6, desc[UR36][R6.64] ;  /* 0x0000002406067981 */ /* 0x000ea4000c1e1500 */
[----:B--2---:R-:W-:-:S06]  /*5f10*/  HADD2.F32 R4, -RZ, R6.H0_H0 ;  /* 0x20000006ff047230 */ /* 0x004fcc0000004100 */
[----:B------:R-:W0:Y:S02]  /*5f20*/  F2I.S64.TRUNC R4, R4 ;  /* 0x0000000400047311 */ /* 0x000e24000020d900 */
[----:B0-----:R-:W-:Y:S01]  /*5f30*/  PRMT R27, R4, 0x7610, R27 ;  /* 0x00007610041b7816 */ /* 0x001fe2000000001b */
[----:B------:R-:W-:Y:S06]  /*5f40*/  BRA `(.L_x_18999) ;  /* 0x0000000800bc7947 */ /* 0x000fec0003800000 */
.L_x_19004:
[----:B------:R-:W2:Y:S02]  /*5f50*/  LDG.E.64 R4, desc[UR36][R6.64] ;  /* 0x0000002406047981 */ /* 0x000ea4000c1e1b00 */
[----:B--2---:R-:W0:Y:S02]  /*5f60*/  F2I.S64.F64.TRUNC R4, R4 ;  /* 0x0000000400047311 */ /* 0x004e24000030d900 */
[----:B0-----:R-:W-:Y:S01]  /*5f70*/  PRMT R27, R4, 0x7610, R27 ;  /* 0x00007610041b7816 */ /* 0x001fe2000000001b */
[----:B------:R-:W-:Y:S06]  /*5f80*/  BRA `(.L_x_18999) ;  /* 0x0000000800ac7947 */ /* 0x000fec0003800000 */
.L_x_18994:
        /* <DEDUP_REMOVED lines=12> */
.L_x_19008:
[----:B------:R-:W2:Y:S02]  /*6050*/  LDG.E.64 R6, desc[UR36][R6.64] ;  /* 0x0000002406067981 */ /* 0x000ea4000c1e1b00 */
[----:B--2---:R-:W0:Y:S02]  /*6060*/  F2I.S64.F64.TRUNC R4, R6 ;  /* 0x0000000600047311 */ /* 0x004e24000030d900 */
[----:B0-----:R-:W-:Y:S01]  /*6070*/  PRMT R27, R4, 0x7610, R27 ;  /* 0x00007610041b7816 */ /* 0x001fe2000000001b */
[----:B------:R-:W-:Y:S06]  /*6080*/  BRA `(.L_x_18999) ;  /* 0x00000008006c7947 */ /* 0x000fec0003800000 */
.L_x_19007:
        /* <DEDUP_REMOVED lines=28> */
.L_x_19010:
        /* <DEDUP_REMOVED lines=15> */
.L_x_19009:
[----:B------:R-:W2:Y:S02]  /*6340*/  LDG.E.U16 R4, desc[UR36][R6.64] ;  /* 0x0000002406047981 */ /* 0x000ea4000c1e1500 */
[----:B--2---:R-:W-:-:S06]  /*6350*/  IMAD.U32 R4, R4, 0x10000, RZ ;  /* 0x0001000004047824 */ /* 0x004fcc00078e00ff */
[----:B------:R-:W0:Y:S02]  /*6360*/  F2I.S64.TRUNC R4, R4 ;  /* 0x0000000400047311 */ /* 0x000e24000020d900 */
[----:B0-----:R-:W-:Y:S01]  /*6370*/  PRMT R27, R4, 0x7610, R27 ;  /* 0x00007610041b7816 */ /* 0x001fe2000000001b */
[----:B------:R-:W-:Y:S06]  /*6380*/  BRA `(.L_x_18999) ;  /* 0x0000000400ac7947 */ /* 0x000fec0003800000 */
.L_x_19006:
        /* <DEDUP_REMOVED lines=10> */
.L_x_19013:
        /* <DEDUP_REMOVED lines=21> */
.L_x_19017:
[----:B------:R-:W-:Y:S05]  /*6580*/  BSYNC B1 ;  /* 0x0000000000017941 */ /* 0x000fea0003800000 */
.L_x_19016:
[----:B------:R-:W-:Y:S01]  /*6590*/  IMAD.SHL.U32 R3, R3, 0x100000, RZ ;  /* 0x0010000003037824 */ /* 0x000fe200078e00ff */
[----:B------:R-:W-:-:S04]  /*65a0*/  LEA R5, R0, 0x3b800000, 0x17 ;  /* 0x3b80000000057811 */ /* 0x000fc800078eb8ff */
[----:B------:R-:W-:-:S07]  /*65b0*/  LOP3.LUT R4, R5, R3, R6, 0xfe, !PT ;  /* 0x0000000305047212 */ /* 0x000fce00078efe06 */
.L_x_19015:
[----:B------:R-:W-:Y:S05]  /*65c0*/  BSYNC B0 ;  /* 0x0000000000007941 */ /* 0x000fea0003800000 */
.L_x_19014:
[----:B------:R-:W0:Y:S02]  /*65d0*/  F2I.S64.TRUNC R4, R4 ;  /* 0x0000000400047311 */ /* 0x000e24000020d900 */
[----:B0-----:R-:W-:Y:S01]  /*65e0*/  PRMT R27, R4, 0x7610, R27 ;  /* 0x00007610041b7816 */ /* 0x001fe2000000001b */
[----:B------:R-:W-:Y:S06]  /*65f0*/  BRA `(.L_x_18999) ;  /* 0x0000000400107947 */ /* 0x000fec0003800000 */
.L_x_19012:
        /* <DEDUP_REMOVED lines=21> */
.L_x_19021:
[----:B------:R-:W-:Y:S05]  /*6750*/  BSYNC B1 ;  /* 0x0000000000017941 */ /* 0x000fea0003800000 */
.L_x_19020:
[----:B------:R-:W-:Y:S01]  /*6760*/  IMAD.SHL.U32 R3, R3, 0x200000, RZ ;  /* 0x0020000003037824 */ /* 0x000fe200078e00ff */
[----:B------:R-:W-:-:S04]  /*6770*/  LEA R5, R0, 0x37800000, 0x17 ;  /* 0x3780000000057811 */ /* 0x000fc800078eb8ff */
[----:B------:R-:W-:-:S07]  /*6780*/  LOP3.LUT R4, R5, R3, R6, 0xfe, !PT ;  /* 0x0000000305047212 */ /* 0x000fce00078efe06 */
.L_x_19019:
[----:B------:R-:W-:Y:S05]  /*6790*/  BSYNC B0 ;  /* 0x0000000000007941 */ /* 0x000fea0003800000 */
.L_x_19018:
[----:B------:R-:W0:Y:S02]  /*67a0*/  F2I.S64.TRUNC R4, R4 ;  /* 0x0000000400047311 */ /* 0x000e24000020d900 */
[----:B0-----:R-:W-:Y:S01]  /*67b0*/  PRMT R27, R4, 0x7610, R27 ;  /* 0x00007610041b7816 */ /* 0x001fe2000000001b */
[----:B------:R-:W-:Y:S06]  /*67c0*/  BRA `(.L_x_18999) ;  /* 0x00000000009c7947 */ /* 0x000fec0003800000 */
.L_x_19011:
        /* <DEDUP_REMOVED lines=14> */
.L_x_19025:
[----:B------:R-:W-:Y:S05]  /*68b0*/  BSYNC B0 ;  /* 0x0000000000007941 */ /* 0x000fea0003800000 */
.L_x_19024:
[----:B------:R-:W0:Y:S02]  /*68c0*/  F2I.S64.TRUNC R4, R4 ;  /* 0x0000000400047311 */ /* 0x000e24000020d900 */
[----:B0-----:R-:W-:Y:S01]  /*68d0*/  PRMT R27, R4, 0x7610, R27 ;  /* 0x00007610041b7816 */ /* 0x001fe2000000001b */
[----:B------:R-:W-:Y:S06]  /*68e0*/  BRA `(.L_x_18999) ;  /* 0x0000000000547947 */ /* 0x000fec0003800000 */
.L_x_18998:
        /* <DEDUP_REMOVED lines=16> */
.L_x_19026:
[----:B------:R-:W-:Y:S01]  /*69f0*/  PRMT R27, RZ, 0x7610, R27 ;  /* 0x00007610ff1b7816 */ /* 0x000fe2000000001b */
[----:B------:R-:W-:Y:S06]  /*6a00*/  BRA `(.L_x_18999) ;  /* 0x00000000000c7947 */ /* 0x000fec0003800000 */
.L_x_19023:
[----:B------:R0:W5:Y:S01]  /*6a10*/  LDG.E.U8 R27, desc[UR36][R6.64] ;  /* 0x00000024061b7981 */ /* 0x000162000c1e1100 */
[----:B------:R-:W-:Y:S05]  /*6a20*/  BRA `(.L_x_18999) ;  /* 0x0000000000047947 */ /* 0x000fea0003800000 */
.L_x_19022:
[----:B------:R0:W5:Y:S02]  /*6a30*/  LDG.E.U8 R27, desc[UR36][R6.64] ;  /* 0x00000024061b7981 */ /* 0x000164000c1e1100 */
.L_x_18999:
        /* <DEDUP_REMOVED lines=19> */
.L_x_19030:
[----:B------:R0:W5:Y:S01]  /*6b70*/  LDG.E.U8 R25, desc[UR36][R6.64] ;  /* 0x0000002406197981 */ /* 0x000162000c1e1100 */
[----:B------:R-:W-:Y:S05]  /*6b80*/  BRA `(.L_x_18993) ;  /* 0x0000000c00607947 */ /* 0x000fea0003800000 */
.L_x_19029:
        /* <DEDUP_REMOVED lines=8> */
.L_x_19033:
[----:B------:R0:W5:Y:S01]  /*6c10*/  LDG.E.U8 R25, desc[UR36][R6.64] ;  /* 0x0000002406197981 */ /* 0x000162000c1e1100 */
[----:B------:R-:W-:Y:S05]  /*6c20*/  BRA `(.L_x_18993) ;  /* 0x0000000c00387947 */ /* 0x000fea0003800000 */
.L_x_19032:
[----:B------:R0:W5:Y:S01]  /*6c30*/  LDG.E.U16 R25, desc[UR36][R6.64] ;  /* 0x0000002406197981 */ /* 0x000162000c1e1500 */
[----:B------:R-:W-:Y:S05]  /*6c40*/  BRA `(.L_x_18993) ;  /* 0x0000000c00307947 */ /* 0x000fea0003800000 */
.L_x_19028:
        /* <DEDUP_REMOVED lines=10> */
.L_x_19035:
[----:B------:R-:W2:Y:S02]  /*6cf0*/  LDG.E.U16 R4, desc[UR36][R6.64] ;  /* 0x0000002406047981 */ /* 0x000ea4000c1e1500 */
[----:B--2---:R-:W-:-:S06]  /*6d00*/  HADD2.F32 R4, -RZ, R4.H0_H0 ;  /* 0x20000004ff047230 */ /* 0x004fcc0000004100 */
[----:B------:R-:W0:Y:S02]  /*6d10*/  F2I.S64.TRUNC R4, R4 ;  /* 0x0000000400047311 */ /* 0x000e24000020d900 */
[----:B0-----:R-:W-:Y:S01]  /*6d20*/  PRMT R25, R4, 0x7610, R25 ;  /* 0x0000761004197816 */ /* 0x001fe20000000019 */
[----:B------:R-:W-:Y:S06]  /*6d30*/  BRA `(.L_x_18993) ;  /* 0x0000000800f47947 */ /* 0x000fec0003800000 */
.L_x_19034:
        /* <DEDUP_REMOVED lines=10> */
.L_x_19037:
[----:B------:R-:W2:Y:S02]  /*6de0*/  LDG.E.U16 R6, desc[UR36][R6.64] ;  /* 0x0000002406067981 */ /* 0x000ea4000c1e1500 */
[----:B--2---:R-:W-:-:S06]  /*6df0*/  HADD2.F32 R4, -RZ, R6.H0_H0 ;  /* 0x20000006ff047230 */ /* 0x004fcc0000004100 */
[----:B------:R-:W0:Y:S02]  /*6e00*/  F2I.S64.TRUNC R4, R4 ;  /* 0x0000000400047311 */ /* 0x000e24000020d900 */
[----:B0-----:R-:W-:Y:S01]  /*6e10*/  PRMT R25, R4, 0x7610, R25 ;  /* 0x0000761004197816 */ /* 0x001fe20000000019 */
[----:B------:R-:W-:Y:S06]  /*6e20*/  BRA `(.L_x_18993) ;  /* 0x0000000800b87947 */ /* 0x000fec0003800000 */
.L_x_19036:
[----:B------:R-:W2:Y:S02]  /*6e30*/  LDG.E.64 R4, desc[UR36][R6.64] ;  /* 0x0000002406047981 */ /* 0x000ea4000c1e1b00 */
[----:B--2---:R-:W0:Y:S02]  /*6e40*/  F2I.S64.F64.TRUNC R4, R4 ;  /* 0x0000000400047311 */ /* 0x004e24000030d900 */
[----:B0-----:R-:W-:Y:S01]  /*6e50*/  PRMT R25, R4, 0x7610, R25 ;  /* 0x0000761004197816 */ /* 0x001fe20000000019 */
[----:B------:R-:W-:Y:S06]  /*6e60*/  BRA `(.L_x_18993) ;  /* 0x0000000800a87947 */ /* 0x000fec0003800000 */
.L_x_19027:
        /* <DEDUP_REMOVED lines=12> */
.L_x_19040:
[----:B------:R-:W2:Y:S02]  /*6f30*/  LDG.E.64 R6, desc[UR36][R6.64] ;  /* 0x0000002406067981 */ /* 0x000ea4000c1e1b00 */
[----:B--2---:R-:W0:Y:S02]  /*6f40*/  F2I.S64.F64.TRUNC R4, R6 ;  /* 0x0000000600047311 */ /* 0x004e24000030d900 */
[----:B0-----:R-:W-:Y:S01]  /*6f50*/  PRMT R25, R4, 0x7610, R25 ;  /* 0x0000761004197816 */ /* 0x001fe20000000019 */
[----:B------:R-:W-:Y:S06]  /*6f60*/  BRA `(.L_x_18993) ;  /* 0x0000000800687947 */ /* 0x000fec0003800000 */
.L_x_19039:
        /* <DEDUP_REMOVED lines=28> */
.L_x_19042:
        /* <DEDUP_REMOVED lines=15> */
.L_x_19041:
[----:B------:R-:W2:Y:S02]  /*7220*/  LDG.E.U16 R4, desc[UR36][R6.64] ;  /* 0x0000002406047981 */ /* 0x000ea4000c1e1500 */
[----:B--2---:R-:W-:-:S06]  /*7230*/  IMAD.U32 R4, R4, 0x10000, RZ ;  /* 0x0001000004047824 */ /* 0x004fcc00078e00ff */
[----:B------:R-:W0:Y:S02]  /*7240*/  F2I.S64.TRUNC R4, R4 ;  /* 0x0000000400047311 */ /* 0x000e24000020d900 */
[----:B0-----:R-:W-:Y:S01]  /*7250*/  PRMT R25, R4, 0x7610, R25 ;  /* 0x0000761004197816 */ /* 0x001fe20000000019 */
[----:B------:R-:W-:Y:S06]  /*7260*/  BRA `(.L_x_18993) ;  /* 0x0000000400a87947 */ /* 0x000fec0003800000 */
.L_x_19038:
        /* <DEDUP_REMOVED lines=10> */
.L_x_19045:
        /* <DEDUP_REMOVED lines=21> */
.L_x_19049:
[----:B------:R-:W-:Y:S05]  /*7460*/  BSYNC B1 ;  /* 0x0000000000017941 */ /* 0x000fea0003800000 */
.L_x_19048:
[----:B------:R-:W-:Y:S01]  /*7470*/  IMAD.SHL.U32 R3, R3, 0x100000, RZ ;  /* 0x0010000003037824 */ /* 0x000fe200078e00ff */
[----:B------:R-:W-:-:S04]  /*7480*/  LEA R5, R0, 0x3b800000, 0x17 ;  /* 0x3b80000000057811 */ /* 0x000fc800078eb8ff */
[----:B------:R-:W-:-:S07]  /*7490*/  LOP3.LUT R4, R5, R3, R6, 0xfe, !PT ;  /* 0x0000000305047212 */ /* 0x000fce00078efe06 */
.L_x_19047:
[----:B------:R-:W-:Y:S05]  /*74a0*/  BSYNC B0 ;  /* 0x0000000000007941 */ /* 0x000fea0003800000 */
.L_x_19046:
[----:B------:R-:W0:Y:S02]  /*74b0*/  F2I.S64.TRUNC R4, R4 ;  /* 0x0000000400047311 */ /* 0x000e24000020d900 */
[----:B0-----:R-:W-:Y:S01]  /*74c0*/  PRMT R25, R4, 0x7610, R25 ;  /* 0x0000761004197816 */ /* 0x001fe20000000019 */
[----:B------:R-:W-:Y:S06]  /*74d0*/  BRA `(.L_x_18993) ;  /* 0x00000004000c7947 */ /* 0x000fec0003800000 */
.L_x_19044:
        /* <DEDUP_REMOVED lines=21> */
.L_x_19053:
[----:B------:R-:W-:Y:S05]  /*7630*/  BSYNC B1 ;  /* 0x0000000000017941 */ /* 0x000fea0003800000 */
.L_x_19052:
[----:B------:R-:W-:Y:S01]  /*7640*/  IMAD.SHL.U32 R3, R3, 0x200000, RZ ;  /* 0x0020000003037824 */ /* 0x000fe200078e00ff */
[----:B------:R-:W-:-:S04]  /*7650*/  LEA R5, R0, 0x37800000, 0x17 ;  /* 0x3780000000057811 */ /* 0x000fc800078eb8ff */
[----:B------:R-:W-:-:S07]  /*7660*/  LOP3.LUT R4, R5, R3, R6, 0xfe, !PT ;  /* 0x0000000305047212 */ /* 0x000fce00078efe06 */
.L_x_19051:
[----:B------:R-:W-:Y:S05]  /*7670*/  BSYNC B0 ;  /* 0x0000000000007941 */ /* 0x000fea0003800000 */
.L_x_19050:
[----:B------:R-:W0:Y:S02]  /*7680*/  F2I.S64.TRUNC R4, R4 ;  /* 0x0000000400047311 */ /* 0x000e24000020d900 */
[----:B0-----:R-:W-:Y:S01]  /*7690*/  PRMT R25, R4, 0x7610, R25 ;  /* 0x0000761004197816 */ /* 0x001fe20000000019 */
[----:B------:R-:W-:Y:S06]  /*76a0*/  BRA `(.L_x_18993) ;  /* 0x0000000000987947 */ /* 0x000fec0003800000 */
.L_x_19043:
        /* <DEDUP_REMOVED lines=14> */
.L_x_19057:
[----:B------:R-:W-:Y:S05]  /*7790*/  BSYNC B0 ;  /* 0x0000000000007941 */ /* 0x000fea0003800000 */
.L_x_19056:
[----:B------:R-:W0:Y:S02]  /*77a0*/  F2I.S64.TRUNC R4, R4 ;  /* 0x0000000400047311 */ /* 0x000e24000020d900 */
[----:B0-----:R-:W-:Y:S01]  /*77b0*/  PRMT R25, R4, 0x7610, R25 ;  /* 0x0000761004197816 */ /* 0x001fe20000000019 */
[----:B------:R-:W-:Y:S06]  /*77c0*/  BRA `(.L_x_18993) ;  /* 0x0000000000507947 */ /* 0x000fec0003800000 */
.L_x_19031:
        /* <DEDUP_REMOVED lines=16> */
.L_x_19058:
[----:B------:R-:W-:Y:S05]  /*78d0*/  BRA `(.L_x_18993) ;  /* 0x00000000000c7947 */ /* 0x000fea0003800000 */
.L_x_19055:
[----:B------:R0:W5:Y:S01]  /*78e0*/  LDG.E.U8 R25, desc[UR36][R6.64] ;  /* 0x0000002406197981 */ /* 0x000162000c1e1100 */
[----:B------:R-:W-:Y:S05]  /*78f0*/  BRA `(.L_x_18993) ;  /* 0x0000000000047947 */ /* 0x000fea0003800000 */
.L_x_19054:
[----:B------:R0:W5:Y:S02]  /*7900*/  LDG.E.U8 R25, desc[UR36][R6.64] ;  /* 0x0000002406197981 */ /* 0x000164000c1e1100 */
.L_x_18993:
[----:B------:R-:W-:Y:S05]  /*7910*/  BSYNC B6 ;  /* 0x0000000000067941 */ /* 0x000fea0003800000 */
.L_x_18992:
[----:B------:R-:W1:Y:S01]  /*7920*/  S2R R23, SR_TID.X ;  /* 0x0000000000177919 */ /* 0x000e620000002100 */
[----:B------:R-:W0:Y:S01]  /*7930*/  LDC.U8 R18, c[0x0][0x240] ;  /* 0x00009000ff127b82 */ /* 0x000e220000000000 */
[----:B-----5:R-:W-:Y:S01]  /*7940*/  LOP3.LUT P0, RZ, R19, 0xff, RZ, 0xc0, !PT ;  /* 0x000000ff13ff7812 */ /* 0x020fe2000780c0ff */
[----:B------:R-:W-:Y:S01]  /*7950*/  BSSY B6, `(.L_x_19059) ;  /* 0x0000108000067945 */ /* 0x000fe20003800000 */
[----:B------:R-:W-:Y:S02]  /*7960*/  LOP3.LUT P1, RZ, R28, 0xff, RZ, 0xc0, !PT ;  /* 0x000000ff1cff7812 */ /* 0x000fe4000782c0ff */
[----:B------:R-:W-:Y:S02]  /*7970*/  LOP3.LUT P2, RZ, R26, 0xff, RZ, 0xc0, !PT ;  /* 0x000000ff1aff7812 */ /* 0x000fe4000784c0ff */
[----:B------:R-:W-:Y:S02]  /*7980*/  LOP3.LUT P3, RZ, R27, 0xff, RZ, 0xc0, !PT ;  /* 0x000000ff1bff7812 */ /* 0x000fe4000786c0ff */
[----:B------:R-:W-:-:S05]  /*7990*/  PRMT R19, R25, 0x7610, R19 ;  /* 0x0000761019137816 */ /* 0x000fca0000000013 */
[----:B------:R-:W-:Y:S02]  /*79a0*/  @P0 SEL R24, RZ, 0x1, !P0 ;  /* 0x00000001ff180807 */ /* 0x000fe40004000000 */
[----:B------:R-:W-:Y:S02]  /*79b0*/  @P1 SEL R22, RZ, 0x1, !P1 ;  /* 0x00000001ff161807 */ /* 0x000fe40004800000 */
[----:B------:R-:W-:Y:S02]  /*79c0*/  @P2 SEL R17, RZ, 0x1, !P2 ;  /* 0x00000001ff112807 */ /* 0x000fe40005000000 */
[----:B------:R-:W-:Y:S02]  /*79d0*/  @P3 SEL R19, RZ, 0x1, !P3 ;  /* 0x00000001ff133807 */ /* 0x000fe40005800000 */
[----:B-1----:R-:W-:-:S13]  /*79e0*/  ISETP.GE.AND P4, PT, R23, R16, PT ;  /* 0x000000101700720c */ /* 0x002fda0003f86270 */
        /* <DEDUP_REMOVED lines=22> */
.L_x_19064:
[----:B------:R0:W-:Y:S01]  /*7b50*/  STG.E.U8 desc[UR36][R8.64], R24 ;  /* 0x0000001808007986 */ /* 0x0001e2000c101124 */
[----:B------:R-:W-:Y:S05]  /*7b60*/  BRA `(.L_x_19060) ;  /* 0x0000000c00987947 */ /* 0x000fea0003800000 */
.L_x_19063:
        /* <DEDUP_REMOVED lines=10> */
.L_x_19067:
[----:B------:R-:W-:-:S05]  /*7c10*/  LOP3.LUT R3, R24, 0xff, RZ, 0xc0, !PT ;  /* 0x000000ff18037812 */ /* 0x000fca00078ec0ff */
[----:B------:R0:W-:Y:S01]  /*7c20*/  STG.E desc[UR36][R8.64], R3 ;  /* 0x0000000308007986 */ /* 0x0001e2000c101924 */
[----:B------:R-:W-:Y:S05]  /*7c30*/  BRA `(.L_x_19060) ;  /* 0x0000000c00647947 */ /* 0x000fea0003800000 */
.L_x_19066:
[----:B------:R-:W-:-:S05]  /*7c40*/  LOP3.LUT R3, R24, 0xff, RZ, 0xc0, !PT ;  /* 0x000000ff18037812 */ /* 0x000fca00078ec0ff */
[----:B------:R0:W-:Y:S01]  /*7c50*/  STG.E.U16 desc[UR36][R8.64], R3 ;  /* 0x0000000308007986 */ /* 0x0001e2000c101524 */
[----:B------:R-:W-:Y:S05]  /*7c60*/  BRA `(.L_x_19060) ;  /* 0x0000000c00587947 */ /* 0x000fea0003800000 */
.L_x_19062:
        /* <DEDUP_REMOVED lines=10> */
.L_x_19069:
[----:B------:R-:W-:-:S04]  /*7d10*/  LOP3.LUT R24, R24, 0xff, RZ, 0xc0, !PT ;  /* 0x000000ff18187812 */ /* 0x000fc800078ec0ff */
[----:B------:R-:W0:Y:S02]  /*7d20*/  I2F.U16 R0, R24 ;  /* 0x0000001800007306 */ /* 0x000e240000101000 */
[----:B0-----:R-:W-:-:S05]  /*7d30*/  F2FP.F16.F32.PACK_AB R0, RZ, R0 ;  /* 0x00000000ff00723e */ /* 0x001fca00000000ff */
[----:B------:R1:W-:Y:S01]  /*7d40*/  STG.E.U16 desc[UR36][R8.64], R0 ;  /* 0x0000000008007986 */ /* 0x0003e2000c101524 */
[----:B------:R-:W-:Y:S05]  /*7d50*/  BRA `(.L_x_19060) ;  /* 0x0000000c001c7947 */ /* 0x000fea0003800000 */
.L_x_19068:
        /* <DEDUP_REMOVED lines=8> */
[----:B------:R-:W0:Y:S02]  /*7de0*/  I2F.U16 R24, R24 ;  /* 0x0000001800187306 */ /* 0x000e240000101000 */
[----:B0-----:R0:W-:Y:S01]  /*7df0*/  STG.E.64 desc[UR36][R8.64], R24 ;  /* 0x0000001808007986 */ /* 0x0011e2000c101b24 */
[----:B------:R-:W-:Y:S05]  /*7e00*/  BRA `(.L_x_19060) ;  /* 0x0000000800f07947 */ /* 0x000fea0003800000 */
.L_x_19071:
[----:B------:R-:W-:-:S06]  /*7e10*/  LOP3.LUT R24, R24, 0xff, RZ, 0xc0, !PT ;  /* 0x000000ff18187812 */ /* 0x000fcc00078ec0ff */
[----:B------:R-:W0:Y:S02]  /*7e20*/  I2F.U16 R24, R24 ;  /* 0x0000001800187306 */ /* 0x000e240000101000 */
[----:B0-----:R-:W-:-:S04]  /*7e30*/  F2FP.F16.F32.PACK_AB R3, RZ, R24 ;  /* 0x00000018ff03723e */ /* 0x001fc800000000ff */
[----:B------:R-:W-:-:S05]  /*7e40*/  PRMT R3, R3, 0x5410, RZ ;  /* 0x0000541003037816 */ /* 0x000fca00000000ff */
[----:B------:R0:W-:Y:S01]  /*7e50*/  STG.E desc[UR36][R8.64], R3 ;  /* 0x0000000308007986 */ /* 0x0001e2000c101924 */
[----:B------:R-:W-:Y:S05]  /*7e60*/  BRA `(.L_x_19060) ;  /* 0x0000000800d87947 */ /* 0x000fea0003800000 */
.L_x_19070:
[----:B------:R-:W-:-:S06]  /*7e70*/  LOP3.LUT R4, R24, 0xff, RZ, 0xc0, !PT ;  /* 0x000000ff18047812 */ /* 0x000fcc00078ec0ff */
[----:B------:R-:W0:Y:S02]  /*7e80*/  I2F.F64.U16 R4, R4 ;  /* 0x0000000400047312 */ /* 0x000e240000101800 */
[----:B0-----:R0:W-:Y:S01]  /*7e90*/  STG.E.64 desc[UR36][R8.64], R4 ;  /* 0x0000000408007986 */ /* 0x0011e2000c101b24 */
[----:B------:R-:W-:Y:S05]  /*7ea0*/  BRA `(.L_x_19060) ;  /* 0x0000000800c87947 */ /* 0x000fea0003800000 */
.L_x_19061:
        /* <DEDUP_REMOVED lines=12> */
.L_x_19074:
[----:B------:R-:W-:Y:S02]  /*7f70*/  LOP3.LUT R4, R24, 0xff, RZ, 0xc0, !PT ;  /* 0x000000ff18047812 */ /* 0x000fe400078ec0ff */
[----:B--234-:R-:W-:-:S04]  /*7f80*/  CS2R R6, SRZ ;  /* 0x0000000000067805 */ /* 0x01cfc8000001ff00 */
[----:B------:R-:W0:Y:S02]  /*7f90*/  I2F.F64.U16 R4, R4 ;  /* 0x0000000400047312 */ /* 0x000e240000101800 */
[----:B0-----:R0:W-:Y:S01]  /*7fa0*/  STG.E.128 desc[UR36][R8.64], R4 ;  /* 0x0000000408007986 */ /* 0x0011e2000c101d24 */
[----:B------:R-:W-:Y:S05]  /*7fb0*/  BRA `(.L_x_19060) ;  /* 0x0000000800847947 */ /* 0x000fea0003800000 */
.L_x_19073:
        /* <DEDUP_REMOVED lines=8> */
[----:B--234-:R-:W0:Y:S02]  /*8040*/  I2F.U16 R7, R24 ;  /* 0x0000001800077306 */ /* 0x01ce240000101000 */
        /* <DEDUP_REMOVED lines=13> */
.L_x_19078:
[----:B------:R-:W-:Y:S05]  /*8120*/  BSYNC B0 ;  /* 0x0000000000007941 */ /* 0x000fea0003800000 */
.L_x_19077:
[----:B------:R-:W-:-:S05]  /*8130*/  LOP3.LUT R5, R0, R5, RZ, 0xfc, !PT ;  /* 0x0000000500057212 */ /* 0x000fca00078efcff */
[----:B------:R0:W-:Y:S01]  /*8140*/  STG.E.U8 desc[UR36][R8.64], R5 ;  /* 0x0000000508007986 */ /* 0x0001e2000c101124 */
[----:B------:R-:W-:Y:S05]  /*8150*/  BRA `(.L_x_19060) ;  /* 0x00000008001c7947 */ /* 0x000fea0003800000 */
.L_x_19076:
[----:B------:R-:W-:Y:S01]  /*8160*/  LOP3.LUT R24, R24, 0xff, RZ, 0xc0, !PT ;  /* 0x000000ff18187812 */ /* 0x000fe200078ec0ff */
[----:B------:R-:W-:Y:S03]  /*8170*/  BSSY B0, `(.L_x_19079) ;  /* 0x0000010000007945 */ /* 0x000fe60003800000 */
        /* <DEDUP_REMOVED lines=12> */
.L_x_19080:
[----:B------:R-:W-:Y:S01]  /*8240*/  IMAD.MOV.U32 R0, RZ, RZ, 0x7f ;  /* 0x0000007fff007424 */ /* 0x000fe200078e00ff */
[----:B------:R-:W-:-:S04]  /*8250*/  ISETP.GT.U32.AND P0, PT, R3, 0x7f800000, PT ;  /* 0x7f8000000300780c */ /* 0x000fc80003f04070 */
[----:B------:R-:W-:-:S09]  /*8260*/  SEL R0, R0, 0x7c, P0 ;  /* 0x0000007c00007807 */ /* 0x000fd20000000000 */
.L_x_19081:
[----:B------:R-:W-:Y:S05]  /*8270*/  BSYNC B0 ;  /* 0x0000000000007941 */ /* 0x000fea0003800000 */
.L_x_19079:
[----:B------:R-:W-:-:S04]  /*8280*/  LOP3.LUT R3, R5, 0x80000000, RZ, 0xc0, !PT ;  /* 0x8000000005037812 */ /* 0x000fc800078ec0ff */
[----:B------:R-:W-:-:S04]  /*8290*/  SHF.R.U32.HI R3, RZ, 0x18, R3 ;  /* 0x00000018ff037819 */ /* 0x000fc80000011603 */
[----:B------:R-:W-:-:S05]  /*82a0*/  LOP3.LUT R3, R0, R3, RZ, 0xfc, !PT ;  /* 0x0000000300037212 */ /* 0x000fca00078efcff */
[----:B------:R0:W-:Y:S01]  /*82b0*/  STG.E.U8 desc[UR36][R8.64], R3 ;  /* 0x0000000308007986 */ /* 0x0001e2000c101124 */
[----:B------:R-:W-:Y:S05]  /*82c0*/  BRA `(.L_x_19060) ;  /* 0x0000000400c07947 */ /* 0x000fea0003800000 */
.L_x_19075:
[----:B------:R-:W-:-:S04]  /*82d0*/  LOP3.LUT R24, R24, 0xff, RZ, 0xc0, !PT ;  /* 0x000000ff18187812 */ /* 0x000fc800078ec0ff */
[----:B------:R-:W0:Y:S02]  /*82e0*/  I2F.U16 R0, R24 ;  /* 0x0000001800007306 */ /* 0x000e240000101000 */
[----:B0-----:R-:W-:-:S05]  /*82f0*/  F2FP.BF16.F32.PACK_AB R0, RZ, R0 ;  /* 0x00000000ff00723e */ /* 0x001fca00000010ff */
[----:B------:R0:W-:Y:S01]  /*8300*/  STG.E.U16 desc[UR36][R8.64], R0 ;  /* 0x0000000008007986 */ /* 0x0001e2000c101524 */
[----:B------:R-:W-:Y:S05]  /*8310*/  BRA `(.L_x_19060) ;  /* 0x0000000400ac7947 */ /* 0x000fea0003800000 */
.L_x_19072:
        /* <DEDUP_REMOVED lines=11> */
.L_x_19084:
[----:B------:R-:W-:Y:S01]  /*83d0*/  LOP3.LUT R24, R24, 0xff, RZ, 0xc0, !PT ;  /* 0x000000ff18187812 */ /* 0x000fe200078ec0ff */
[----:B------:R-:W-:Y:S01]  /*83e0*/  BSSY B0, `(.L_x_19085) ;  /* 0x0000015000007945 */ /* 0x000fe20003800000 */
[----:B------:R-:W-:Y:S02]  /*83f0*/  IMAD.MOV.U32 R4, RZ, RZ, 0x80 ;  /* 0x00000080ff047424 */ /* 0x000fe400078e00ff */
        /* <DEDUP_REMOVED lines=15> */
.L_x_19087:
[----:B------:R-:W-:-:S04]  /*84f0*/  LOP3.LUT R3, R5, 0x80000000, RZ, 0xc0, !PT ;  /* 0x8000000005037812 */ /* 0x000fc800078ec0ff */
[----:B------:R-:W-:-:S04]  /*8500*/  SHF.R.U32.HI R3, RZ, 0x18, R3 ;  /* 0x00000018ff037819 */ /* 0x000fc80000011603 */
[----:B------:R-:W-:-:S04]  /*8510*/  LOP3.LUT R0, R0, R3, RZ, 0xfc, !PT ;  /* 0x0000000300007212 */ /* 0x000fc800078efcff */
[----:B------:R-:W-:-:S07]  /*8520*/  PRMT R4, R0, 0x7610, R4 ;  /* 0x0000761000047816 */ /* 0x000fce0000000004 */
.L_x_19086:
[----:B------:R-:W-:Y:S05]  /*8530*/  BSYNC B0 ;  /* 0x0000000000007941 */ /* 0x000fea0003800000 */
.L_x_19085:
[----:B------:R0:W-:Y:S01]  /*8540*/  STG.E.U8 desc[UR36][R8.64], R4 ;  /* 0x0000000408007986 */ /* 0x0001e2000c101124 */
[----:B------:R-:W-:Y:S05]  /*8550*/  BRA `(.L_x_19060) ;  /* 0x00000004001c7947 */ /* 0x000fea0003800000 */
.L_x_19083:
        /* <DEDUP_REMOVED lines=18> */
.L_x_19090:
[----:B------:R-:W-:-:S04]  /*8680*/  LOP3.LUT R3, R5, 0x80000000, RZ, 0xc0, !PT ;  /* 0x8000000005037812 */ /* 0x000fc800078ec0ff */
[----:B------:R-:W-:-:S04]  /*8690*/  SHF.R.U32.HI R3, RZ, 0x18, R3 ;  /* 0x00000018ff037819 */ /* 0x000fc80000011603 */
[----:B------:R-:W-:-:S04]  /*86a0*/  LOP3.LUT R0, R0, R3, RZ, 0xfc, !PT ;  /* 0x0000000300007212 */ /* 0x000fc800078efcff */
[----:B------:R-:W-:-:S07]  /*86b0*/  PRMT R4, R0, 0x7610, R4 ;  /* 0x0000761000047816 */ /* 0x000fce0000000004 */
.L_x_19089:
[----:B------:R-:W-:Y:S05]  /*86c0*/  BSYNC B0 ;  /* 0x0000000000007941 */ /* 0x000fea0003800000 */
.L_x_19088:
[----:B------:R0:W-:Y:S01]  /*86d0*/  STG.E.U8 desc[UR36][R8.64], R4 ;  /* 0x0000000408007986 */ /* 0x0001e2000c101124 */
[----:B------:R-:W-:Y:S05]  /*86e0*/  BRA `(.L_x_19060) ;  /* 0x0000000000b87947 */ /* 0x000fea0003800000 */
.L_x_19082:
        /* <DEDUP_REMOVED lines=23> */
.L_x_19065:
[----:B------:R-:W-:Y:S01]  /*8860*/  MOV R14, 0x0 ;  /* 0x00000000000e7802 */ /* 0x000fe20000000f00 */
[----:B------:R-:W-:Y:S01]  /*8870*/  ULDC.64 UR4, c[0x4][0x188] ;  /* 0x0100620000047ab9 */ /* 0x000fe20000000a00 */
[----:B------:R-:W-:Y:S01]  /*8880*/  ULDC.64 UR6, c[0x4][0x190] ;  /* 0x0100640000067ab9 */ /* 0x000fe20000000a00 */
[----:B------:R-:W-:Y:S02]  /*8890*/  IMAD.U32 R4, RZ, RZ, UR4 ;  /* 0x00000004ff047e24 */ /* 0x000fe4000f8e00ff */
[----:B------:R-:W-:Y:S01]  /*88a0*/  IMAD.U32 R5, RZ, RZ, UR5 ;  /* 0x00000005ff057e24 */ /* 0x000fe2000f8e00ff */
[----:B------:R-:W0:Y:S01]  /*88b0*/  LDC.64 R14, c[0x4][R14] ;  /* 0x010000000e0e7b82 */ /* 0x000e220000000a00 */
[----:B------:R-:W-:Y:S01]  /*88c0*/  ULDC.64 UR4, c[0x4][0x50] ;  /* 0x0100140000047ab9 */ /* 0x000fe20000000a00 */
[----:B--234-:R-:W-:Y:S02]  /*88d0*/  IMAD.U32 R6, RZ, RZ, UR6 ;  /* 0x00000006ff067e24 */ /* 0x01cfe4000f8e00ff */
        /* <DEDUP_REMOVED lines=8> */
.L_x_19093:
[----:B------:R-:W-:Y:S05]  /*8960*/  BRA `(.L_x_19060) ;  /* 0x0000000000187947 */ /* 0x000fea0003800000 */
.L_x_19092:
[----:B------:R-:W-:Y:S01]  /*8970*/  LOP3.LUT R24, R24, 0xff, RZ, 0xc0, !PT ;  /* 0x000000ff18187812 */ /* 0x000fe200078ec0ff */
[----:B------:R-:W-:-:S05]  /*8980*/  IMAD.MOV.U32 R25, RZ, RZ, RZ ;  /* 0x000000ffff197224 */ /* 0x000fca00078e00ff */
[----:B------:R0:W-:Y:S01]  /*8990*/  STG.E.64 desc[UR36][R8.64], R24 ;  /* 0x0000001808007986 */ /* 0x0001e2000c101b24 */
[----:B------:R-:W-:Y:S05]  /*89a0*/  BRA `(.L_x_19060) ;  /* 0x0000000000087947 */ /* 0x000fea0003800000 */
.L_x_19091:
[----:B------:R-:W-:-:S05]  /*89b0*/  LOP3.LUT R3, R24, 0xff, RZ, 0xc0, !PT ;  /* 0x000000ff18037812 */ /* 0x000fca00078ec0ff */
[----:B------:R0:W-:Y:S02]  /*89c0*/  STG.E desc[UR36][R8.64], R3 ;  /* 0x0000000308007986 */ /* 0x0001e4000c101924 */
.L_x_19060:
[----:B------:R-:W-:Y:S05]  /*89d0*/  BSYNC B6 ;  /* 0x0000000000067941 */ /* 0x000fea0003800000 */
.L_x_19059:
        /* <DEDUP_REMOVED lines=23> */
.L_x_19099:
[----:B------:R0:W-:Y:S01]  /*8b50*/  STG.E.U8 desc[UR36][R8.64], R22 ;  /* 0x0000001608007986 */ /* 0x0001e2000c101124 */
[----:B------:R-:W-:Y:S05]  /*8b60*/  BRA `(.L_x_19101) ;  /* 0x0000000c00987947 */ /* 0x000fea0003800000 */
.L_x_19098:
        /* <DEDUP_REMOVED lines=10> */
.L_x_19103:
[----:B------:R-:W-:-:S05]  /*8c10*/  LOP3.LUT R3, R22, 0xff, RZ, 0xc0, !PT ;  /* 0x000000ff16037812 */ /* 0x000fca00078ec0ff */
[----:B------:R0:W-:Y:S01]  /*8c20*/  STG.E desc[UR36][R8.64], R3 ;  /* 0x0000000308007986 */ /* 0x0001e2000c101924 */
[----:B------:R-:W-:Y:S05]  /*8c30*/  BRA `(.L_x_19101) ;  /* 0x0000000c00647947 */ /* 0x000fea0003800000 */
.L_x_19102:
[----:B------:R-:W-:-:S05]  /*8c40*/  LOP3.LUT R3, R22, 0xff, RZ, 0xc0, !PT ;  /* 0x000000ff16037812 */ /* 0x000fca00078ec0ff */
[----:B------:R0:W-:Y:S01]  /*8c50*/  STG.E.U16 desc[UR36][R8.64], R3 ;  /* 0x0000000308007986 */ /* 0x0001e2000c101524 */
[----:B------:R-:W-:Y:S05]  /*8c60*/  BRA `(.L_x_19101) ;  /* 0x0000000c00587947 */ /* 0x000fea0003800000 */
.L_x_19097:
        /* <DEDUP_REMOVED lines=10> */
.L_x_19105:
[----:B------:R-:W-:-:S04]  /*8d10*/  LOP3.LUT R22, R22, 0xff, RZ, 0xc0, !PT ;  /* 0x000000ff16167812 */ /* 0x000fc800078ec0ff */
[----:B------:R-:W0:Y:S02]  /*8d20*/  I2F.U16 R0, R22 ;  /* 0x0000001600007306 */ /* 0x000e240000101000 */
[----:B0-----:R-:W-:-:S05]  /*8d30*/  F2FP.F16.F32.PACK_AB R0, RZ, R0 ;  /* 0x00000000ff00723e */ /* 0x001fca00000000ff */
[----:B------:R0:W-:Y:S01]  /*8d40*/  STG.E.U16 desc[UR36][R8.64], R0 ;  /* 0x0000000008007986 */ /* 0x0001e2000c101524 */
[----:B------:R-:W-:Y:S05]  /*8d50*/  BRA `(.L_x_19101) ;  /* 0x0000000c001c7947 */ /* 0x000fea0003800000 */
.L_x_19104:
        /* <DEDUP_REMOVED lines=11> */
.L_x_19107:
[----:B------:R-:W-:-:S06]  /*8e10*/  LOP3.LUT R22, R22, 0xff, RZ, 0xc0, !PT ;  /* 0x000000ff16167812 */ /* 0x000fcc00078ec0ff */
[----:B------:R-:W0:Y:S02]  /*8e20*/  I2F.U16 R22, R22 ;  /* 0x0000001600167306 */ /* 0x000e240000101000 */
[----:B0-----:R-:W-:-:S04]  /*8e30*/  F2FP.F16.F32.PACK_AB R3, RZ, R22 ;  /* 0x00000016ff03723e */ /* 0x001fc800000000ff */
[----:B------:R-:W-:-:S05]  /*8e40*/  PRMT R3, R3, 0x5410, RZ ;  /* 0x0000541003037816 */ /* 0x000fca00000000ff */
[----:B------:R0:W-:Y:S01]  /*8e50*/  STG.E desc[UR36][R8.64], R3 ;  /* 0x0000000308007986 */ /* 0x0001e2000c101924 */
[----:B------:R-:W-:Y:S05]  /*8e60*/  BRA `(.L_x_19101) ;  /* 0x0000000800d87947 */ /* 0x000fea0003800000 */
.L_x_19106:
[----:B------:R-:W-:-:S06]  /*8e70*/  LOP3.LUT R4, R22, 0xff, RZ, 0xc0, !PT ;  /* 0x000000ff16047812 */ /* 0x000fcc00078ec0ff */
[----:B------:R-:W0:Y:S02]  /*8e80*/  I2F.F64.U16 R4, R4 ;  /* 0x0000000400047312 */ /* 0x000e240000101800 */
[----:B0-----:R0:W-:Y:S01]  /*8e90*/  STG.E.64 desc[UR36][R8.64], R4 ;  /* 0x0000000408007986 */ /* 0x0011e2000c101b24 */
[----:B------:R-:W-:Y:S05]  /*8ea0*/  BRA `(.L_x_19101) ;  /* 0x0000000800c87947 */ /* 0x000fea0003800000 */
.L_x_19096:
        /* <DEDUP_REMOVED lines=12> */
.L_x_19110:
[----:B------:R-:W-:Y:S02]  /*8f70*/  LOP3.LUT R4, R22, 0xff, RZ, 0xc0, !PT ;  /* 0x000000ff16047812 */ /* 0x000fe400078ec0ff */
[----:B--234-:R-:W-:-:S04]  /*8f80*/  CS2R R6, SRZ ;  /* 0x0000000000067805 */ /* 0x01cfc8000001ff00 */
[----:B------:R-:W0:Y:S02]  /*8f90*/  I2F.F64.U16 R4, R4 ;  /* 0x0000000400047312 */ /* 0x000e240000101800 */
[----:B0-----:R0:W-:Y:S01]  /*8fa0*/  STG.E.128 desc[UR36][R8.64], R4 ;  /* 0x0000000408007986 */ /* 0x0011e2000c101d24 */
[----:B------:R-:W-:Y:S05]  /*8fb0*/  BRA `(.L_x_19101) ;  /* 0x0000000800847947 */ /* 0x000fea0003800000 */
.L_x_19109:
        /* <DEDUP_REMOVED lines=22> */
.L_x_19114:
[----:B------:R-:W-:Y:S05]  /*9120*/  BSYNC B0 ;  /* 0x0000000000007941 */ /* 0x000fea0003800000 */
.L_x_19113:
[----:B------:R-:W-:-:S05]  /*9130*/  LOP3.LUT R5, R0, R5, RZ, 0xfc, !PT ;  /* 0x0000000500057212 */ /* 0x000fca00078efcff */
[----:B------:R0:W-:Y:S01]  /*9140*/  STG.E.U8 desc[UR36][R8.64], R5 ;  /* 0x0000000508007986 */ /* 0x0001e2000c101124 */
[----:B------:R-:W-:Y:S05]  /*9150*/  BRA `(.L_x_19101) ;  /* 0x00000008001c7947 */ /* 0x000fea0003800000 */
.L_x_19112:
        /* <DEDUP_REMOVED lines=14> */
.L_x_19116:
[----:B------:R-:W-:Y:S01]  /*9240*/  IMAD.MOV.U32 R0, RZ, RZ, 0x7f ;  /* 0x0000007fff007424 */ /* 0x000fe200078e00ff */
[----:B------:R-:W-:-:S04]  /*9250*/  ISETP.GT.U32.AND P0, PT, R3, 0x7f800000, PT ;  /* 0x7f8000000300780c */ /* 0x000fc80003f04070 */
[----:B------:R-:W-:-:S09]  /*9260*/  SEL R0, R0, 0x7c, P0 ;  /* 0x0000007c00007807 */ /* 0x000fd20000000000 */
.L_x_19117:
[----:B------:R-:W-:Y:S05]  /*9270*/  BSYNC B0 ;  /* 0x0000000000007941 */ /* 0x000fea0003800000 */
.L_x_19115:
[----:B------:R-:W-:-:S04]  /*9280*/  LOP3.LUT R3, R5, 0x80000000, RZ, 0xc0, !PT ;  /* 0x8000000005037812 */ /* 0x000fc800078ec0ff */
[----:B------:R-:W-:-:S04]  /*9290*/  SHF.R.U32.HI R3, RZ, 0x18, R3 ;  /* 0x00000018ff037819 */ /* 0x000fc80000011603 */
[----:B------:R-:W-:-:S05]  /*92a0*/  LOP3.LUT R3, R0, R3, RZ, 0xfc, !PT ;  /* 0x0000000300037212 */ /* 0x000fca00078efcff */
[----:B------:R0:W-:Y:S01]  /*92b0*/  STG.E.U8 desc[UR36][R8.64], R3 ;  /* 0x0000000308007986 */ /* 0x0001e2000c101124 */
[----:B------:R-:W-:Y:S05]  /*92c0*/  BRA `(.L_x_19101) ;  /* 0x0000000400c07947 */ /* 0x000fea0003800000 */
.L_x_19111:
[----:B------:R-:W-:-:S04]  /*92d0*/  LOP3.LUT R22, R22, 0xff, RZ, 0xc0, !PT ;  /* 0x000000ff16167812 */ /* 0x000fc800078ec0ff */
[----:B------:R-:W0:Y:S02]  /*92e0*/  I2F.U16 R0, R22 ;  /* 0x0000001600007306 */ /* 0x000e240000101000 */
[----:B0-----:R-:W-:-:S05]  /*92f0*/  F2FP.BF16.F32.PACK_AB R0, RZ, R0 ;  /* 0x00000000ff00723e */ /* 0x001fca00000010ff */
[----:B------:R0:W-:Y:S01]  /*9300*/  STG.E.U16 desc[UR36][R8.64], R0 ;  /* 0x0000000008007986 */ /* 0x0001e2000c101524 */
[----:B------:R-:W-:Y:S05]  /*9310*/  BRA `(.L_x_19101) ;  /* 0x0000000400ac7947 */ /* 0x000fea0003800000 */
.L_x_19108:
        /* <DEDUP_REMOVED lines=11> */
.L_x_19120:
        /* <DEDUP_REMOVED lines=18> */
.L_x_19123:
[----:B------:R-:W-:-:S04]  /*94f0*/  LOP3.LUT R3, R5, 0x80000000, RZ, 0xc0, !PT ;  /* 0x8000000005037812 */ /* 0x000fc800078ec0ff */
[----:B------:R-:W-:-:S04]  /*9500*/  SHF.R.U32.HI R3, RZ, 0x18, R3 ;  /* 0x00000018ff037819 */ /* 0x000fc80000011603 */
[----:B------:R-:W-:-:S04]  /*9510*/  LOP3.LUT R0, R0, R3, RZ, 0xfc, !PT ;  /* 0x0000000300007212 */ /* 0x000fc800078efcff */
[----:B------:R-:W-:-:S07]  /*9520*/  PRMT R4, R0, 0x7610, R4 ;  /* 0x0000761000047816 */ /* 0x000fce0000000004 */
.L_x_19122:
[----:B------:R-:W-:Y:S05]  /*9530*/  BSYNC B0 ;  /* 0x0000000000007941 */ /* 0x000fea0003800000 */
.L_x_19121:
[----:B------:R0:W-:Y:S01]  /*9540*/  STG.E.U8 desc[UR36][R8.64], R4 ;  /* 0x0000000408007986 */ /* 0x0001e2000c101124 */
[----:B------:R-:W-:Y:S05]  /*9550*/  BRA `(.L_x_19101) ;  /* 0x00000004001c7947 */ /* 0x000fea0003800000 */
.L_x_19119:
        /* <DEDUP_REMOVED lines=18> */
.L_x_19126:
[----:B------:R-:W-:-:S04]  /*9680*/  LOP3.LUT R3, R5, 0x80000000, RZ, 0xc0, !PT ;  /* 0x8000000005037812 */ /* 0x000fc800078ec0ff */
[----:B------:R-:W-:-:S04]  /*9690*/  SHF.R.U32.HI R3, RZ, 0x18, R3 ;  /* 0x00000018ff037819 */ /* 0x000fc80000011603 */
[----:B------:R-:W-:-:S04]  /*96a0*/  LOP3.LUT R0, R0, R3, RZ, 0xfc, !PT ;  /* 0x0000000300007212 */ /* 0x000fc800078efcff */
[----:B------:R-:W-:-:S07]  /*96b0*/  PRMT R4, R0, 0x7610, R4 ;  /* 0x0000761000047816 */ /* 0x000fce0000000004 */
.L_x_19125:
[----:B------:R-:W-:Y:S05]  /*96c0*/  BSYNC B0 ;  /* 0x0000000000007941 */ /* 0x000fea0003800000 */
.L_x_19124:
[----:B------:R0:W-:Y:S01]  /*96d0*/  STG.E.U8 desc[UR36][R8.64], R4 ;  /* 0x0000000408007986 */ /* 0x0001e2000c101124 */
[----:B------:R-:W-:Y:S05]  /*96e0*/  BRA `(.L_x_19101) ;  /* 0x0000000000b87947 */ /* 0x000fea0003800000 */
.L_x_19118:
        /* <DEDUP_REMOVED lines=23> */
.L_x_19100:
        /* <DEDUP_REMOVED lines=8> */
[----:B--234-:R-:W-:-:S02]  /*98e0*/  IMAD.U32 R6, RZ, RZ, UR4 ;  /* 0x00000004ff067e24 */ /* 0x01cfc4000f8e00ff */
[----:B------:R-:W-:Y:S02]  /*98f0*/  IMAD.U32 R7, RZ, RZ, UR5 ;  /* 0x00000005ff077e24 */ /* 0x000fe4000f8e00ff */
[----:B------:R-:W-:Y:S02]  /*9900*/  IMAD.U32 R11, RZ, RZ, UR7 ;  /* 0x00000007ff0b7e24 */ /* 0x000fe4000f8e00ff */
[----:B------:R-:W-:Y:S02]  /*9910*/  IMAD.MOV.U32 R8, RZ, RZ, 0x65 ;  /* 0x00000065ff087424 */ /* 0x000fe400078e00ff */
[----:B------:R-:W-:Y:S02]  /*9920*/  IMAD.MOV.U32 R12, RZ, RZ, 0x1 ;  /* 0x00000001ff0c7424 */ /* 0x000fe400078e00ff */
[----:B------:R-:W-:-:S07]  /*9930*/  IMAD.MOV.U32 R13, RZ, RZ, RZ ;  /* 0x000000ffff0d7224 */ /* 0x000fce00078e00ff */
[----:B------:R-:W-:-:S07]  /*9940*/  LEPC R20, `(.L_x_19129) ;  /* 0x000000001014794e */ /* 0x000fce0000000000 */
[----:B0-----:R-:W-:Y:S05]  /*9950*/  CALL.ABS.NOINC R14 ;  /* 0x000000000e007343 */ /* 0x001fea0003c00000 */
.L_x_19129:
[----:B------:R-:W-:Y:S05]  /*9960*/  BRA `(.L_x_19101) ;  /* 0x0000000000187947 */ /* 0x000fea0003800000 */
.L_x_19128:
[----:B------:R-:W-:Y:S01]  /*9970*/  LOP3.LUT R4, R22, 0xff, RZ, 0xc0, !PT ;  /* 0x000000ff16047812 */ /* 0x000fe200078ec0ff */
[----:B------:R-:W-:-:S05]  /*9980*/  IMAD.MOV.U32 R5, RZ, RZ, RZ ;  /* 0x000000ffff057224 */ /* 0x000fca00078e00ff */
[----:B------:R0:W-:Y:S01]  /*9990*/  STG.E.64 desc[UR36][R8.64], R4 ;  /* 0x0000000408007986 */ /* 0x0001e2000c101b24 */
[----:B------:R-:W-:Y:S05]  /*99a0*/  BRA `(.L_x_19101) ;  /* 0x0000000000087947 */ /* 0x000fea0003800000 */
.L_x_19127:
[----:B------:R-:W-:-:S05]  /*99b0*/  LOP3.LUT R3, R22, 0xff, RZ, 0xc0, !PT ;  /* 0x000000ff16037812 */ /* 0x000fca00078ec0ff */
[----:B------:R0:W-:Y:S02]  /*99c0*/  STG.E desc[UR36][R8.64], R3 ;  /* 0x0000000308007986 */ /* 0x0001e4000c101924 */
.L_x_19101:
[----:B------:R-:W-:-:S05]  /*99d0*/  VIADD R23, R23, 0x80 ;  /* 0x0000008017177836 */ /* 0x000fca0000000000 */
[----:B------:R-:W-:-:S13]  /*99e0*/  ISETP.GE.AND P0, PT, R23, R16, PT ;  /* 0x000000101700720c */ /* 0x000fda0003f06270 */
        /* <DEDUP_REMOVED lines=21> */
.L_x_19133:
[----:B------:R0:W-:Y:S01]  /*9b40*/  STG.E.U8 desc[UR36][R8.64], R17 ;  /* 0x0000001108007986 */ /* 0x0001e2000c101124 */
[----:B------:R-:W-:Y:S05]  /*9b50*/  BRA `(.L_x_19135) ;  /* 0x0000000c00987947 */ /* 0x000fea0003800000 */
.L_x_19132:
        /* <DEDUP_REMOVED lines=10> */
.L_x_19137:
[----:B------:R-:W-:-:S05]  /*9c00*/  LOP3.LUT R17, R17, 0xff, RZ, 0xc0, !PT ;  /* 0x000000ff11117812 */ /* 0x000fca00078ec0ff */
[----:B------:R0:W-:Y:S01]  /*9c10*/  STG.E desc[UR36][R8.64], R17 ;  /* 0x0000001108007986 */ /* 0x0001e2000c101924 */
[----:B------:R-:W-:Y:S05]  /*9c20*/  BRA `(.L_x_19135) ;  /* 0x0000000c00647947 */ /* 0x000fea0003800000 */
.L_x_19136:
[----:B------:R-:W-:-:S05]  /*9c30*/  LOP3.LUT R17, R17, 0xff, RZ, 0xc0, !PT ;  /* 0x000000ff11117812 */ /* 0x000fca00078ec0ff */
[----:B------:R0:W-:Y:S01]  /*9c40*/  STG.E.U16 desc[UR36][R8.64], R17 ;  /* 0x0000001108007986 */ /* 0x0001e2000c101524 */
[----:B------:R-:W-:Y:S05]  /*9c50*/  BRA `(.L_x_19135) ;  /* 0x0000000c00587947 */ /* 0x000fea0003800000 */
.L_x_19131:
        /* <DEDUP_REMOVED lines=10> */
.L_x_19139:
[----:B------:R-:W-:-:S04]  /*9d00*/  LOP3.LUT R17, R17, 0xff, RZ, 0xc0, !PT ;  /* 0x000000ff11117812 */ /* 0x000fc800078ec0ff */
[----:B------:R-:W0:Y:S02]  /*9d10*/  I2F.U16 R0, R17 ;  /* 0x0000001100007306 */ /* 0x000e240000101000 */
[----:B0-----:R-:W-:-:S05]  /*9d20*/  F2FP.F16.F32.PACK_AB R0, RZ, R0 ;  /* 0x00000000ff00723e */ /* 0x001fca00000000ff */
[----:B------:R0:W-:Y:S01]  /*9d30*/  STG.E.U16 desc[UR36][R8.64], R0 ;  /* 0x0000000008007986 */ /* 0x0001e2000c101524 */
[----:B------:R-:W-:Y:S05]  /*9d40*/  BRA `(.L_x_19135) ;  /* 0x0000000c001c7947 */ /* 0x000fea0003800000 */
.L_x_19138:
        /* <DEDUP_REMOVED lines=11> */
.L_x_19141:
[----:B------:R-:W-:-:S06]  /*9e00*/  LOP3.LUT R17, R17, 0xff, RZ, 0xc0, !PT ;  /* 0x000000ff11117812 */ /* 0x000fcc00078ec0ff */
[----:B------:R-:W0:Y:S02]  /*9e10*/  I2F.U16 R17, R17 ;  /* 0x0000001100117306 */ /* 0x000e240000101000 */
[----:B0-----:R-:W-:-:S04]  /*9e20*/  F2FP.F16.F32.PACK_AB R3, RZ, R17 ;  /* 0x00000011ff03723e */ /* 0x001fc800000000ff */
[----:B------:R-:W-:-:S05]  /*9e30*/  PRMT R3, R3, 0x5410, RZ ;  /* 0x0000541003037816 */ /* 0x000fca00000000ff */
[----:B------:R0:W-:Y:S01]  /*9e40*/  STG.E desc[UR36][R8.64], R3 ;  /* 0x0000000308007986 */ /* 0x0001e2000c101924 */
[----:B------:R-:W-:Y:S05]  /*9e50*/  BRA `(.L_x_19135) ;  /* 0x0000000800d87947 */ /* 0x000fea0003800000 */
.L_x_19140:
[----:B------:R-:W-:-:S06]  /*9e60*/  LOP3.LUT R4, R17, 0xff, RZ, 0xc0, !PT ;  /* 0x000000ff11047812 */ /* 0x000fcc00078ec0ff */
[----:B------:R-:W0:Y:S02]  /*9e70*/  I2F.F64.U16 R4, R4 ;  /* 0x0000000400047312 */ /* 0x000e240000101800 */
[----:B0-----:R0:W-:Y:S01]  /*9e80*/  STG.E.64 desc[UR36][R8.64], R4 ;  /* 0x0000000408007986 */ /* 0x0011e2000c101b24 */
[----:B------:R-:W-:Y:S05]  /*9e90*/  BRA `(.L_x_19135) ;  /* 0x0000000800c87947 */ /* 0x000fea0003800000 */
.L_x_19130:
        /* <DEDUP_REMOVED lines=12> */
.L_x_19144:
[----:B------:R-:W-:Y:S02]  /*9f60*/  LOP3.LUT R4, R17, 0xff, RZ, 0xc0, !PT ;  /* 0x000000ff11047812 */ /* 0x000fe400078ec0ff */
[----:B--234-:R-:W-:-:S04]  /*9f70*/  CS2R R6, SRZ ;  /* 0x0000000000067805 */ /* 0x01cfc8000001ff00 */
[----:B------:R-:W0:Y:S02]  /*9f80*/  I2F.F64.U16 R4, R4 ;  /* 0x0000000400047312 */ /* 0x000e240000101800 */
[----:B0-----:R0:W-:Y:S01]  /*9f90*/  STG.E.128 desc[UR36][R8.64], R4 ;  /* 0x0000000408007986 */ /* 0x0011e2000c101d24 */
[----:B------:R-:W-:Y:S05]  /*9fa0*/  BRA `(.L_x_19135) ;  /* 0x0000000800847947 */ /* 0x000fea0003800000 */
.L_x_19143:
[----:B------:R-:W-:-:S13]  /*9fb0*/  ISETP.NE.AND P0, PT, R0, 0xf, PT ;  /* 0x0000000f0000780c */ /* 0x000fda0003f05270 */
[----:B------:R-:W-:Y:S05]  /*9fc0*/  @!P0 BRA `(.L_x_19145) ;  /* 0x0000000000bc8947 */ /* 0x000fea0003800000 */
[----:B------:R-:W-:-:S13]  /*9fd0*/  ISETP.NE.AND P0, PT, R0, 0x17, PT ;  /* 0x000000170000780c */ /* 0x000fda0003f05270 */
[----:B------:R-:W-:Y:S05]  /*9fe0*/  @!P0 BRA `(.L_x_19146) ;  /* 0x0000000000588947 */ /* 0x000fea0003800000 */
[----:B------:R-:W-:-:S13]  /*9ff0*/  ISETP.NE.AND P0, PT, R0, 0x18, PT ;  /* 0x000000180000780c */ /* 0x000fda0003f05270 */
[----:B------:R-:W-:Y:S05]  /*a000*/  @P0 BRA `(.L_x_19134) ;  /* 0x0000000800100947 */ /* 0x000fea0003800000 */
[----:B------:R-:W-:Y:S01]  /*a010*/  LOP3.LUT R17, R17, 0xff, RZ, 0xc0, !PT ;  /* 0x000000ff11117812 */ /* 0x000fe200078ec0ff */
[----:B------:R-:W-:Y:S05]  /*a020*/  BSSY B0, `(.L_x_19147) ;  /* 0x000000f000007945 */ /* 0x000fea0003800000 */
[----:B------:R-:W0:Y:S02]  /*a030*/  I2F.U16 R17, R17 ;  /* 0x0000001100117306 */ /* 0x000e240000101000 */
[C---:B0-----:R-:W-:Y:S02]  /*a040*/  LOP3.LUT R3, R17.reuse, 0x7fffffff, RZ, 0xc0, !PT ;  /* 0x7fffffff11037812 */ /* 0x041fe400078ec0ff */
[----:B------:R-:W-:-:S02]  /*a050*/  LOP3.LUT R0, R17, 0x80000000, RZ, 0xc0, !PT ;  /* 0x8000000011007812 */ /* 0x000fc400078ec0ff */
        /* <DEDUP_REMOVED lines=11> */
.L_x_19148:
[----:B------:R-:W-:Y:S05]  /*a110*/  BSYNC B0 ;  /* 0x0000000000007941 */ /* 0x000fea0003800000 */
.L_x_19147:
[----:B------:R-:W-:-:S05]  /*a120*/  LOP3.LUT R5, R0, R5, RZ, 0xfc, !PT ;  /* 0x0000000500057212 */ /* 0x000fca00078efcff */
[----:B------:R0:W-:Y:S01]  /*a130*/  STG.E.U8 desc[UR36][R8.64], R5 ;  /* 0x0000000508007986 */ /* 0x0001e2000c101124 */
[----:B------:R-:W-:Y:S05]  /*a140*/  BRA `(.L_x_19135) ;  /* 0x00000008001c7947 */ /* 0x000fea0003800000 */
.L_x_19146:
        /* <DEDUP_REMOVED lines=14> */
.L_x_19150:
[----:B------:R-:W-:Y:S01]  /*a230*/  IMAD.MOV.U32 R0, RZ, RZ, 0x7f ;  /* 0x0000007fff007424 */ /* 0x000fe200078e00ff */
[----:B------:R-:W-:-:S04]  /*a240*/  ISETP.GT.U32.AND P0, PT, R3, 0x7f800000, PT ;  /* 0x7f8000000300780c */ /* 0x000fc80003f04070 */
[----:B------:R-:W-:-:S09]  /*a250*/  SEL R0, R0, 0x7c, P0 ;  /* 0x0000007c00007807 */ /* 0x000fd20000000000 */
.L_x_19151:
[----:B------:R-:W-:Y:S05]  /*a260*/  BSYNC B0 ;  /* 0x0000000000007941 */ /* 0x000fea0003800000 */
.L_x_19149:
[----:B------:R-:W-:-:S04]  /*a270*/  LOP3.LUT R3, R17, 0x80000000, RZ, 0xc0, !PT ;  /* 0x8000000011037812 */ /* 0x000fc800078ec0ff */
[----:B------:R-:W-:-:S04]  /*a280*/  SHF.R.U32.HI R3, RZ, 0x18, R3 ;  /* 0x00000018ff037819 */ /* 0x000fc80000011603 */
[----:B------:R-:W-:-:S05]  /*a290*/  LOP3.LUT R3, R0, R3, RZ, 0xfc, !PT ;  /* 0x0000000300037212 */ /* 0x000fca00078efcff */
[----:B------:R0:W-:Y:S01]  /*a2a0*/  STG.E.U8 desc[UR36][R8.64], R3 ;  /* 0x0000000308007986 */ /* 0x0001e2000c101124 */
[----:B------:R-:W-:Y:S05]  /*a2b0*/  BRA `(.L_x_19135) ;  /* 0x0000000400c07947 */ /* 0x000fea0003800000 */
.L_x_19145:
[----:B------:R-:W-:-:S04]  /*a2c0*/  LOP3.LUT R17, R17, 0xff, RZ, 0xc0, !PT ;  /* 0x000000ff11117812 */ /* 0x000fc800078ec0ff */
[----:B------:R-:W0:Y:S02]  /*a2d0*/  I2F.U16 R0, R17 ;  /* 0x0000001100007306 */ /* 0x000e240000101000 */
[----:B0-----:R-:W-:-:S05]  /*a2e0*/  F2FP.BF16.F32.PACK_AB R0, RZ, R0 ;  /* 0x00000000ff00723e */ /* 0x001fca00000010ff */
[----:B------:R0:W-:Y:S01]  /*a2f0*/  STG.E.U16 desc[UR36][R8.64], R0 ;  /* 0x0000000008007986 */ /* 0x0001e2000c101524 */
[----:B------:R-:W-:Y:S05]  /*a300*/  BRA `(.L_x_19135) ;  /* 0x0000000400ac7947 */ /* 0x000fea0003800000 */
.L_x_19142:
        /* <DEDUP_REMOVED lines=11> */
.L_x_19154:
        /* <DEDUP_REMOVED lines=18> */
.L_x_19157:
[----:B------:R-:W-:-:S04]  /*a4e0*/  LOP3.LUT R3, R17, 0x80000000, RZ, 0xc0, !PT ;  /* 0x8000000011037812 */ /* 0x000fc800078ec0ff */
[----:B------:R-:W-:-:S04]  /*a4f0*/  SHF.R.U32.HI R3, RZ, 0x18, R3 ;  /* 0x00000018ff037819 */ /* 0x000fc80000011603 */
[----:B------:R-:W-:-:S04]  /*a500*/  LOP3.LUT R0, R0, R3, RZ, 0xfc, !PT ;  /* 0x0000000300007212 */ /* 0x000fc800078efcff */
[----:B------:R-:W-:-:S07]  /*a510*/  PRMT R4, R0, 0x7610, R4 ;  /* 0x0000761000047816 */ /* 0x000fce0000000004 */
.L_x_19156:
[----:B------:R-:W-:Y:S05]  /*a520*/  BSYNC B0 ;  /* 0x0000000000007941 */ /* 0x000fea0003800000 */
.L_x_19155:
[----:B------:R0:W-:Y:S01]  /*a530*/  STG.E.U8 desc[UR36][R8.64], R4 ;  /* 0x0000000408007986 */ /* 0x0001e2000c101124 */
[----:B------:R-:W-:Y:S05]  /*a540*/  BRA `(.L_x_19135) ;  /* 0x00000004001c7947 */ /* 0x000fea0003800000 */
.L_x_19153:
        /* <DEDUP_REMOVED lines=18> */
.L_x_19160:
[----:B------:R-:W-:-:S04]  /*a670*/  LOP3.LUT R3, R17, 0x80000000, RZ, 0xc0, !PT ;  /* 0x8000000011037812 */ /* 0x000fc800078ec0ff */
[----:B------:R-:W-:-:S04]  /*a680*/  SHF.R.U32.HI R3, RZ, 0x18, R3 ;  /* 0x00000018ff037819 */ /* 0x000fc80000011603 */
[----:B------:R-:W-:-:S04]  /*a690*/  LOP3.LUT R0, R0, R3, RZ, 0xfc, !PT ;  /* 0x0000000300007212 */ /* 0x000fc800078efcff */
[----:B------:R-:W-:-:S07]  /*a6a0*/  PRMT R4, R0, 0x7610, R4 ;  /* 0x0000761000047816 */ /* 0x000fce0000000004 */
.L_x_19159:
[----:B------:R-:W-:Y:S05]  /*a6b0*/  BSYNC B0 ;  /* 0x0000000000007941 */ /* 0x000fea0003800000 */
.L_x_19158:
[----:B------:R0:W-:Y:S01]  /*a6c0*/  STG.E.U8 desc[UR36][R8.64], R4 ;  /* 0x0000000408007986 */ /* 0x0001e2000c101124 */
[----:B------:R-:W-:Y:S05]  /*a6d0*/  BRA `(.L_x_19135) ;  /* 0x0000000000b87947 */ /* 0x000fea0003800000 */
.L_x_19152:
[----:B------:R-:W-:-:S13]  /*a6e0*/  ISETP.NE.AND P0, PT, R0, 0x1c, PT ;  /* 0x0000001c0000780c */ /* 0x000fda0003f05270 */
[----:B------:R-:W-:Y:S05]  /*a6f0*/  @!P0 BRA `(.L_x_19161) ;  /* 0x0000000000a88947 */ /* 0x000fea0003800000 */
[----:B------:R-:W-:-:S13]  /*a700*/  ISETP.NE.AND P0, PT, R0, 0x1d, PT ;  /* 0x0000001d0000780c */ /* 0x000fda0003f05270 */
[----:B------:R-:W-:Y:S05]  /*a710*/  @!P0 BRA `(.L_x_19162) ;  /* 0x0000000000908947 */ /* 0x000fea0003800000 */
[----:B------:R-:W-:-:S13]  /*a720*/  ISETP.NE.AND P0, PT, R0, 0x2c, PT ;  /* 0x0000002c0000780c */ /* 0x000fda0003f05270 */
[----:B------:R-:W-:Y:S05]  /*a730*/  @P0 BRA `(.L_x_19134) ;  /* 0x0000000000440947 */ /* 0x000fea0003800000 */
[----:B------:R-:W-:-:S04]  /*a740*/  LOP3.LUT R17, R17, 0xff, RZ, 0xc0, !PT ;  /* 0x000000ff11117812 */ /* 0x000fc800078ec0ff */
[----:B--234-:R-:W0:Y:S02]  /*a750*/  I2F.U16 R6, R17 ;  /* 0x0000001100067306 */ /* 0x01ce240000101000 */
        /* <DEDUP_REMOVED lines=15> */
.L_x_19134:
        /* <DEDUP_REMOVED lines=16> */
.L_x_19163:
[----:B------:R-:W-:Y:S05]  /*a950*/  BRA `(.L_x_19135) ;  /* 0x0000000000187947 */ /* 0x000fea0003800000 */
.L_x_19162:
[----:B------:R-:W-:Y:S01]  /*a960*/  LOP3.LUT R4, R17, 0xff, RZ, 0xc0, !PT ;  /* 0x000000ff11047812 */ /* 0x000fe200078ec0ff */
[----:B------:R-:W-:-:S05]  /*a970*/  IMAD.MOV.U32 R5, RZ, RZ, RZ ;  /* 0x000000ffff057224 */ /* 0x000fca00078e00ff */
[----:B------:R0:W-:Y:S01]  /*a980*/  STG.E.64 desc[UR36][R8.64], R4 ;  /* 0x0000000408007986 */ /* 0x0001e2000c101b24 */
[----:B------:R-:W-:Y:S05]  /*a990*/  BRA `(.L_x_19135) ;  /* 0x0000000000087947 */ /* 0x000fea0003800000 */
.L_x_19161:
[----:B------:R-:W-:-:S05]  /*a9a0*/  LOP3.LUT R17, R17, 0xff, RZ, 0xc0, !PT ;  /* 0x000000ff11117812 */ /* 0x000fca00078ec0ff */
[----:B------:R0:W-:Y:S02]  /*a9b0*/  STG.E desc[UR36][R8.64], R17 ;  /* 0x0000001108007986 */ /* 0x0001e4000c101924 */
.L_x_19135:
[----:B------:R-:W-:-:S07]  /*a9c0*/  VIADD R23, R23, 0x80 ;  /* 0x0000008017177836 */ /* 0x000fce0000000000 */
.L_x_19095:
[----:B------:R-:W-:Y:S05]  /*a9d0*/  BSYNC B6 ;  /* 0x0000000000067941 */ /* 0x000fea0003800000 */
.L_x_19094:
[----:B------:R-:W-:-:S13]  /*a9e0*/  ISETP.GE.AND P0, PT, R23, R16, PT ;  /* 0x000000101700720c */ /* 0x000fda0003f06270 */
[----:B------:R-:W-:Y:S05]  /*a9f0*/  @P0 EXIT ;  /* 0x000000000000094d */ /* 0x000fea0003800000 */
        /* <DEDUP_REMOVED lines=19> */
.L_x_19167:
[----:B------:R-:W-:Y:S01]  /*ab30*/  STG.E.U8 desc[UR36][R2.64], R19 ;  /* 0x0000001302007986 */ /* 0x000fe2000c101124 */
[----:B------:R-:W-:Y:S05]  /*ab40*/  EXIT ;  /* 0x000000000000794d */ /* 0x000fea0003800000 */
.L_x_19166:
        /* <DEDUP_REMOVED lines=10> */
.L_x_19170:
[----:B------:R-:W-:-:S05]  /*abf0*/  LOP3.LUT R19, R19, 0xff, RZ, 0xc0, !PT ;  /* 0x000000ff13137812 */ /* 0x000fca00078ec0ff */
[----:B------:R-:W-:Y:S01]  /*ac00*/  STG.E desc[UR36][R2.64], R19 ;  /* 0x0000001302007986 */ /* 0x000fe2000c101924 */
[----:B------:R-:W-:Y:S05]  /*ac10*/  EXIT ;  /* 0x000000000000794d */ /* 0x000fea0003800000 */
.L_x_19169:
[----:B------:R-:W-:-:S05]  /*ac20*/  LOP3.LUT R19, R19, 0xff, RZ, 0xc0, !PT ;  /* 0x000000ff13137812 */ /* 0x000fca00078ec0ff */
[----:B------:R-:W-:Y:S01]  /*ac30*/  STG.E.U16 desc[UR36][R2.64], R19 ;  /* 0x0000001302007986 */ /* 0x000fe2000c101524 */
[----:B------:R-:W-:Y:S05]  /*ac40*/  EXIT ;  /* 0x000000000000794d */ /* 0x000fea0003800000 */
.L_x_19165:
        /* <DEDUP_REMOVED lines=10> */
.L_x_19172:
[----:B------:R-:W-:-:S04]  /*acf0*/  LOP3.LUT R19, R19, 0xff, RZ, 0xc0, !PT ;  /* 0x000000ff13137812 */ /* 0x000fc800078ec0ff */
[----:B------:R-:W0:Y:S02]  /*ad00*/  I2F.U16 R0, R19 ;  /* 0x0000001300007306 */ /* 0x000e240000101000 */
[----:B0-----:R-:W-:-:S05]  /*ad10*/  F2FP.F16.F32.PACK_AB R0, RZ, R0 ;  /* 0x00000000ff00723e */ /* 0x001fca00000000ff */
[----:B------:R-:W-:Y:S01]  /*ad20*/  STG.E.U16 desc[UR36][R2.64], R0 ;  /* 0x0000000002007986 */ /* 0x000fe2000c101524 */
[----:B------:R-:W-:Y:S05]  /*ad30*/  EXIT ;  /* 0x000000000000794d */ /* 0x000fea0003800000 */
.L_x_19171:
        /* <DEDUP_REMOVED lines=11> */
.L_x_19174:
[----:B------:R-:W-:-:S06]  /*adf0*/  LOP3.LUT R19, R19, 0xff, RZ, 0xc0, !PT ;  /* 0x000000ff13137812 */ /* 0x000fcc00078ec0ff */
[----:B------:R-:W0:Y:S02]  /*ae00*/  I2F.U16 R19, R19 ;  /* 0x0000001300137306 */ /* 0x000e240000101000 */
[----:B0-----:R-:W-:-:S04]  /*ae10*/  F2FP.F16.F32.PACK_AB R5, RZ, R19 ;  /* 0x00000013ff05723e */ /* 0x001fc800000000ff */
[----:B------:R-:W-:-:S05]  /*ae20*/  PRMT R5, R5, 0x5410, RZ ;  /* 0x0000541005057816 */ /* 0x000fca00000000ff */
[----:B------:R-:W-:Y:S01]  /*ae30*/  STG.E desc[UR36][R2.64], R5 ;  /* 0x0000000502007986 */ /* 0x000fe2000c101924 */
[----:B------:R-:W-:Y:S05]  /*ae40*/  EXIT ;  /* 0x000000000000794d */ /* 0x000fea0003800000 */
.L_x_19173:
[----:B------:R-:W-:-:S06]  /*ae50*/  LOP3.LUT R4, R19, 0xff, RZ, 0xc0, !PT ;  /* 0x000000ff13047812 */ /* 0x000fcc00078ec0ff */
[----:B------:R-:W0:Y:S02]  /*ae60*/  I2F.F64.U16 R4, R4 ;  /* 0x0000000400047312 */ /* 0x000e240000101800 */
[----:B0-----:R-:W-:Y:S01]  /*ae70*/  STG.E.64 desc[UR36][R2.64], R4 ;  /* 0x0000000402007986 */ /* 0x001fe2000c101b24 */
[----:B------:R-:W-:Y:S05]  /*ae80*/  EXIT ;  /* 0x000000000000794d */ /* 0x000fea0003800000 */
.L_x_19164:
        /* <DEDUP_REMOVED lines=12> */
.L_x_19177:
[----:B------:R-:W-:Y:S02]  /*af50*/  LOP3.LUT R4, R19, 0xff, RZ, 0xc0, !PT ;  /* 0x000000ff13047812 */ /* 0x000fe400078ec0ff */
[----:B--234-:R-:W-:-:S04]  /*af60*/  CS2R R6, SRZ ;  /* 0x0000000000067805 */ /* 0x01cfc8000001ff00 */
[----:B------:R-:W0:Y:S02]  /*af70*/  I2F.F64.U16 R4, R4 ;  /* 0x0000000400047312 */ /* 0x000e240000101800 */
[----:B0-----:R-:W-:Y:S01]  /*af80*/  STG.E.128 desc[UR36][R2.64], R4 ;  /* 0x0000000402007986 */ /* 0x001fe2000c101d24 */
[----:B------:R-:W-:Y:S05]  /*af90*/  EXIT ;  /* 0x000000000000794d */ /* 0x000fea0003800000 */
.L_x_19176:
        /* <DEDUP_REMOVED lines=22> */
.L_x_19181:
[----:B------:R-:W-:Y:S05]  /*b100*/  BSYNC B0 ;  /* 0x0000000000007941 */ /* 0x000fea0003800000 */
.L_x_19180:
[----:B------:R-:W-:-:S05]  /*b110*/  LOP3.LUT R5, R0, R5, RZ, 0xfc, !PT ;  /* 0x0000000500057212 */ /* 0x000fca00078efcff */
[----:B------:R-:W-:Y:S01]  /*b120*/  STG.E.U8 desc[UR36][R2.64], R5 ;  /* 0x0000000502007986 */ /* 0x000fe2000c101124 */
[----:B------:R-:W-:Y:S05]  /*b130*/  EXIT ;  /* 0x000000000000794d */ /* 0x000fea0003800000 */
.L_x_19179:
        /* <DEDUP_REMOVED lines=14> */
.L_x_19183:
[----:B------:R-:W-:Y:S01]  /*b220*/  IMAD.MOV.U32 R0, RZ, RZ, 0x7f ;  /* 0x0000007fff007424 */ /* 0x000fe200078e00ff */
[----:B------:R-:W-:-:S04]  /*b230*/  ISETP.GT.U32.AND P0, PT, R4, 0x7f800000, PT ;  /* 0x7f8000000400780c */ /* 0x000fc80003f04070 */
[----:B------:R-:W-:-:S09]  /*b240*/  SEL R0, R0, 0x7c, P0 ;  /* 0x0000007c00007807 */ /* 0x000fd20000000000 */
.L_x_19184:
[----:B------:R-:W-:Y:S05]  /*b250*/  BSYNC B0 ;  /* 0x0000000000007941 */ /* 0x000fea0003800000 */
.L_x_19182:
[----:B------:R-:W-:-:S04]  /*b260*/  LOP3.LUT R4, R19, 0x80000000, RZ, 0xc0, !PT ;  /* 0x8000000013047812 */ /* 0x000fc800078ec0ff */
[----:B------:R-:W-:-:S04]  /*b270*/  SHF.R.U32.HI R5, RZ, 0x18, R4 ;  /* 0x00000018ff057819 */ /* 0x000fc80000011604 */
[----:B------:R-:W-:-:S05]  /*b280*/  LOP3.LUT R5, R0, R5, RZ, 0xfc, !PT ;  /* 0x0000000500057212 */ /* 0x000fca00078efcff */
[----:B------:R-:W-:Y:S01]  /*b290*/  STG.E.U8 desc[UR36][R2.64], R5 ;  /* 0x0000000502007986 */ /* 0x000fe2000c101124 */
[----:B------:R-:W-:Y:S05]  /*b2a0*/  EXIT ;  /* 0x000000000000794d */ /* 0x000fea0003800000 */
.L_x_19178:
[----:B------:R-:W-:-:S04]  /*b2b0*/  LOP3.LUT R19, R19, 0xff, RZ, 0xc0, !PT ;  /* 0x000000ff13137812 */ /* 0x000fc800078ec0ff */
[----:B------:R-:W0:Y:S02]  /*b2c0*/  I2F.U16 R0, R19 ;  /* 0x0000001300007306 */ /* 0x000e240000101000 */
[----:B0-----:R-:W-:-:S05]  /*b2d0*/  F2FP.BF16.F32.PACK_AB R0, RZ, R0 ;  /* 0x00000000ff00723e */ /* 0x001fca00000010ff */
[----:B------:R-:W-:Y:S01]  /*b2e0*/  STG.E.U16 desc[UR36][R2.64], R0 ;  /* 0x0000000002007986 */ /* 0x000fe2000c101524 */
[----:B------:R-:W-:Y:S05]  /*b2f0*/  EXIT ;  /* 0x000000000000794d */ /* 0x000fea0003800000 */
.L_x_19175:
        /* <DEDUP_REMOVED lines=11> */
.L_x_19187:
        /* <DEDUP_REMOVED lines=18> */
.L_x_19190:
[----:B------:R-:W-:-:S04]  /*b4d0*/  LOP3.LUT R0, R19, 0x80000000, RZ, 0xc0, !PT ;  /* 0x8000000013007812 */ /* 0x000fc800078ec0ff */
[----:B------:R-:W-:-:S04]  /*b4e0*/  SHF.R.U32.HI R5, RZ, 0x18, R0 ;  /* 0x00000018ff057819 */ /* 0x000fc80000011600 */
[----:B------:R-:W-:-:S04]  /*b4f0*/  LOP3.LUT R4, R4, R5, RZ, 0xfc, !PT ;  /* 0x0000000504047212 */ /* 0x000fc800078efcff */
[----:B------:R-:W-:-:S07]  /*b500*/  PRMT R0, R4, 0x7610, R0 ;  /* 0x0000761004007816 */ /* 0x000fce0000000000 */
.L_x_19189:
[----:B------:R-:W-:Y:S05]  /*b510*/  BSYNC B0 ;  /* 0x0000000000007941 */ /* 0x000fea0003800000 */
.L_x_19188:
[----:B------:R-:W-:Y:S01]  /*b520*/  STG.E.U8 desc[UR36][R2.64], R0 ;  /* 0x0000000002007986 */ /* 0x000fe2000c101124 */
[----:B------:R-:W-:Y:S05]  /*b530*/  EXIT ;  /* 0x000000000000794d */ /* 0x000fea0003800000 */
.L_x_19186:
        /* <DEDUP_REMOVED lines=18> */
.L_x_19193:
[----:B------:R-:W-:-:S04]  /*b660*/  LOP3.LUT R0, R19, 0x80000000, RZ, 0xc0, !PT ;  /* 0x8000000013007812 */ /* 0x000fc800078ec0ff */
[----:B------:R-:W-:-:S04]  /*b670*/  SHF.R.U32.HI R5, RZ, 0x18, R0 ;  /* 0x00000018ff057819 */ /* 0x000fc80000011600 */
[----:B------:R-:W-:-:S04]  /*b680*/  LOP3.LUT R4, R4, R5, RZ, 0xfc, !PT ;  /* 0x0000000504047212 */ /* 0x000fc800078efcff */
[----:B------:R-:W-:-:S07]  /*b690*/  PRMT R0, R4, 0x7610, R0 ;  /* 0x0000761004007816 */ /* 0x000fce0000000000 */
.L_x_19192:
[----:B------:R-:W-:Y:S05]  /*b6a0*/  BSYNC B0 ;  /* 0x0000000000007941 */ /* 0x000fea0003800000 */
.L_x_19191:
[----:B------:R-:W-:Y:S01]  /*b6b0*/  STG.E.U8 desc[UR36][R2.64], R0 ;  /* 0x0000000002007986 */ /* 0x000fe2000c101124 */
[----:B------:R-:W-:Y:S05]  /*b6c0*/  EXIT ;  /* 0x000000000000794d */ /* 0x000fea0003800000 */
.L_x_19185:
        /* <DEDUP_REMOVED lines=23> */
.L_x_19168:
        /* <DEDUP_REMOVED lines=8> */
[----:B--234-:R-:W-:Y:S02]  /*b8c0*/  IMAD.U32 R6, RZ, RZ, UR4 ;  /* 0x00000004ff067e24 */ /* 0x01cfe4000f8e00ff */
[----:B------:R-:W-:-:S02]  /*b8d0*/  IMAD.U32 R7, RZ, RZ, UR5 ;  /* 0x00000005ff077e24 */ /* 0x000fc4000f8e00ff */
[----:B------:R-:W-:Y:S02]  /*b8e0*/  IMAD.U32 R11, RZ, RZ, UR7 ;  /* 0x00000007ff0b7e24 */ /* 0x000fe4000f8e00ff */
[----:B------:R-:W-:Y:S02]  /*b8f0*/  IMAD.MOV.U32 R8, RZ, RZ, 0x65 ;  /* 0x00000065ff087424 */ /* 0x000fe400078e00ff */
[----:B------:R-:W-:Y:S02]  /*b900*/  IMAD.MOV.U32 R12, RZ, RZ, 0x1 ;  /* 0x00000001ff0c7424 */ /* 0x000fe400078e00ff */
[----:B0-----:R-:W-:-:S07]  /*b910*/  IMAD.MOV.U32 R13, RZ, RZ, RZ ;  /* 0x000000ffff0d7224 */ /* 0x001fce00078e00ff */
[----:B------:R-:W-:-:S07]  /*b920*/  LEPC R20, `(.L_x_19196) ;  /* 0x000000001014794e */ /* 0x000fce0000000000 */
[----:B-1----:R-:W-:Y:S05]  /*b930*/  CALL.ABS.NOINC R2 ;  /* 0x0000000002007343 */ /* 0x002fea0003c00000 */
.L_x_19196:
[----:B------:R-:W-:Y:S05]  /*b940*/  EXIT ;  /* 0x000000000000794d */ /* 0x000fea0003800000 */
.L_x_19195:
[----:B------:R-:W-:Y:S01]  /*b950*/  LOP3.LUT R4, R19, 0xff, RZ, 0xc0, !PT ;  /* 0x000000ff13047812 */ /* 0x000fe200078ec0ff */
[----:B------:R-:W-:-:S05]  /*b960*/  IMAD.MOV.U32 R5, RZ, RZ, RZ ;  /* 0x000000ffff057224 */ /* 0x000fca00078e00ff */
[----:B------:R-:W-:Y:S01]  /*b970*/  STG.E.64 desc[UR36][R2.64], R4 ;  /* 0x0000000402007986 */ /* 0x000fe2000c101b24 */
[----:B------:R-:W-:Y:S05]  /*b980*/  EXIT ;  /* 0x000000000000794d */ /* 0x000fea0003800000 */
.L_x_19194:
[----:B------:R-:W-:-:S05]  /*b990*/  LOP3.LUT R19, R19, 0xff, RZ, 0xc0, !PT ;  /* 0x000000ff13137812 */ /* 0x000fca00078ec0ff */
[----:B------:R-:W-:Y:S01]  /*b9a0*/  STG.E desc[UR36][R2.64], R19 ;  /* 0x0000001302007986 */ /* 0x000fe2000c101924 */
[----:B------:R-:W-:Y:S05]  /*b9b0*/  EXIT ;  /* 0x000000000000794d */ /* 0x000fea0003800000 */
.L_x_19197:
        /* <DEDUP_REMOVED lines=12> */
.L_x_32205:


//--------------------- .text._ZN2at6native18elementwise_kernelILi128ELi4EZNS0_22gpu_kernel_impl_nocastINS0_13BinaryFunctorIhhhZZZNS0_21heaviside_kernel_cudaERNS_18TensorIteratorBaseEENKUlvE_clEvENKUlvE_clEvEUlhhE_EEEEvS5_RKT_EUliE_EEviT1_ --------------------------
	.section	.text._ZN2at6native18elementwise_kernelILi128ELi4EZNS0_22gpu_kernel_impl_nocastINS0_13BinaryFunctorIhhhZZZNS0_21heaviside_kernel_cudaERNS_18TensorIteratorBaseEENKUlvE_clEvENKUlvE_clEvEUlhhE_EEEEvS5_RKT_EUliE_EEviT1_,"ax",@progbits
	.align	128
        .global         _ZN2at6native18elementwise_kernelILi128ELi4EZNS0_22gpu_kernel_impl_nocastINS0_13BinaryFunctorIhhhZZZNS0_21heaviside_kernel_cudaERNS_18TensorIteratorBaseEENKUlvE_clEvENKUlvE_clEvEUlhhE_EEEEvS5_RKT_EUliE_EEviT1_
        .type           _ZN2at6native18elementwise_kernelILi128ELi4EZNS0_22gpu_kernel_impl_nocastINS0_13BinaryFunctorIhhhZZZNS0_21heaviside_kernel_cudaERNS_18TensorIteratorBaseEENKUlvE_clEvENKUlvE_clEvEUlhhE_EEEEvS5_RKT_EUliE_EEviT1_,@function
        .size           _ZN2at6native18elementwise_kernelILi128ELi4EZNS0_22gpu_kernel_impl_nocastINS0_13BinaryFunctorIhhhZZZNS0_21heaviside_kernel_cudaERNS_18TensorIteratorBaseEENKUlvE_clEvENKUlvE_clEvEUlhhE_EEEEvS5_RKT_EUliE_EEviT1_,(.L_x_32206 - _ZN2at6native18elementwise_kernelILi128ELi4EZNS0_22gpu_kernel_impl_nocastINS0_13BinaryFunctorIhhhZZZNS0_21heaviside_kernel_cudaERNS_18TensorIteratorBaseEENKUlvE_clEvENKUlvE_clEvEUlhhE_EEEEvS5_RKT_EUliE_EEviT1_)
        .other          _ZN2at6native18elementwise_kernelILi128ELi4EZNS0_22gpu_kernel_impl_nocastINS0_13BinaryFunctorIhhhZZZNS0_21heaviside_kernel_cudaERNS_18TensorIteratorBaseEENKUlvE_clEvENKUlvE_clEvEUlhhE_EEEEvS5_RKT_EUliE_EEviT1_,@"STO_CUDA_ENTRY STV_DEFAULT"
_ZN2at6native18elementwise_kernelILi128ELi4EZNS0_22gpu_kernel_impl_nocastINS0_13BinaryFunctorIhhhZZZNS0_21heaviside_kernel_cudaERNS_18TensorIteratorBaseEENKUlvE_clEvENKUlvE_clEvEUlhhE_EEEEvS5_RKT_EUliE_EEviT1_:
.text._ZN2at6native18elementwise_kernelILi128ELi4EZNS0_22gpu_kernel_impl_nocastINS0_13BinaryFunctorIhhhZZZNS0_21heaviside_kernel_cudaERNS_18TensorIteratorBaseEENKUlvE_clEvENKUlvE_clEvEUlhhE_EEEEvS5_RKT_EUliE_EEviT1_:
        /* <DEDUP_REMOVED lines=363> */
.L_x_19200:
[----:B------:R-:W-:Y:S02]  /*16b0*/  ULDC.64 UR8, c[0x0][0x480] ;  /* 0x0001200000087ab9 */ /* 0x000fe40000000a00 */
[----:B------:R-:W-:-:S04]  /*16c0*/  IADD3 R6, P0, R2, UR8, RZ ;  /* 0x0000000802067c10 */ /* 0x000fc8000ff1e0ff */
[----:B------:R-:W-:Y:S01]  /*16d0*/  IADD3.X R7, RZ, UR9, RZ, P0, !PT ;  /* 0x00000009ff077c10 */ /* 0x000fe200087fe4ff */
[----:B------:R-:W-:-:S04]  /*16e0*/  ULDC.64 UR8, c[0x0][0x488] ;  /* 0x0001220000087ab9 */ /* 0x000fc80000000a00 */
[----:B------:R-:W2:Y:S01]  /*16f0*/  LDG.E.U8 R6, desc[UR4][R6.64] ;  /* 0x0000000406067981 */ /* 0x000ea2000c1e1100 */
[----:B------:R-:W-:-:S04]  /*1700*/  IADD3 R8, P2, R0, UR8, RZ ;  /* 0x0000000800087c10 */ /* 0x000fc8000ff5e0ff */
[----:B------:R-:W-:Y:S01]  /*1710*/  IADD3.X R9, RZ, UR9, RZ, P2, !PT ;  /* 0x00000009ff097c10 */ /* 0x000fe200097fe4ff */
[----:B------:R-:W-:Y:S01]  /*1720*/  ULDC.64 UR8, c[0x0][0x478] ;  /* 0x00011e0000087ab9 */ /* 0x000fe20000000a00 */
[C---:B--2---:R-:W-:Y:S02]  /*1730*/  ISETP.NE.AND P1, PT, R6.reuse, RZ, PT ;  /* 0x000000ff0600720c */ /* 0x044fe40003f25270 */
[----:B------:R-:W-:-:S04]  /*1740*/  ISETP.NE.AND P0, PT, R6, RZ, PT ;  /* 0x000000ff0600720c */ /* 0x000fc80003f05270 */
[----:B------:R-:W-:-:S07]  /*1750*/  SEL R11, RZ, 0x1, !P0 ;  /* 0x00000001ff0b7807 */ /* 0x000fce0004000000 */
[----:B------:R-:W2:Y:S01]  /*1760*/  @!P1 LDG.E.U8 R11, desc[UR4][R8.64] ;  /* 0x00000004080b9981 */ /* 0x000ea2000c1e1100 */
[----:B------:R-:W-:Y:S02]  /*1770*/  IADD3 R4, P0, R5, UR8, RZ ;  /* 0x0000000805047c10 */ /* 0x000fe4000ff1e0ff */
[----:B------:R-:W-:Y:S02]  /*1780*/  IADD3 R3, R3, 0x80, RZ ;  /* 0x0000008003037810 */ /* 0x000fe40007ffe0ff */
[----:B------:R-:W-:-:S05]  /*1790*/  IADD3.X R5, RZ, UR9, RZ, P0, !PT ;  /* 0x00000009ff057c10 */ /* 0x000fca00087fe4ff */
[----:B--2---:R0:W-:Y:S04]  /*17a0*/  STG.E.U8 desc[UR4][R4.64], R11 ;  /* 0x0000000b04007986 */ /* 0x0041e8000c101104 */
.L_x_19199:
[----:B------:R-:W-:Y:S05]  /*17b0*/  BSYNC B0 ;  /* 0x0000000000007941 */ /* 0x000fea0003800000 */
.L_x_19198:
        /* <DEDUP_REMOVED lines=356> */
.L_x_19203:
        /* <DEDUP_REMOVED lines=371> */
.L_x_19204:
        /* <DEDUP_REMOVED lines=16> */
.L_x_19202:
[----:B------:R-:W-:Y:S05]  /*4630*/  BSYNC B0 ;  /* 0x0000000000007941 */ /* 0x000fea0003800000 */
.L_x_19201:
        /* <DEDUP_REMOVED lines=355> */
.L_x_19205:
        /* <DEDUP_REMOVED lines=12> */
[----:B------:R-:W-:-:S04]  /*5d30*/  IADD3 R4, P0, R5, UR6, RZ ;  /* 0x0000000605047c10 */ /* 0x000fc8000ff1e0ff */
[----:B------:R-:W-:-:S05]  /*5d40*/  IADD3.X R5, RZ, UR7, RZ, P0, !PT ;  /* 0x00000007ff057c10 */ /* 0x000fca00087fe4ff */
[----:B--2---:R-:W-:Y:S01]  /*5d50*/  STG.E.U8 desc[UR4][R4.64], R9 ;  /* 0x0000000904007986 */ /* 0x004fe2000c101104 */
[----:B------:R-:W-:Y:S05]  /*5d60*/  EXIT ;  /* 0x000000000000794d */ /* 0x000fea0003800000 */
.L_x_19206:
        /* <DEDUP_REMOVED lines=9> */
.L_x_32206:


//--------------------- .text._ZN2at6native27unrolled_elementwise_kernelINS0_13BinaryFunctorIhhhZZZNS0_21heaviside_kernel_cudaERNS_18TensorIteratorBaseEENKUlvE_clEvENKUlvE_clEvEUlhhE_EESt5arrayIPcLm3EELi4E23TrivialOffsetCalculatorILi2EjESC_ILi1EjENS0_6memory15LoadWithoutCastENSF_16StoreWithoutCastEEEviT_T0_T2_T3_T4_T5_ --------------------------
	.section	.text._ZN2at6native27unrolled_elementwise_kernelINS0_13BinaryFunctorIhhhZZZNS0_21heaviside_kernel_cudaERNS_18TensorIteratorBaseEENKUlvE_clEvENKUlvE_clEvEUlhhE_EESt5arrayIPcLm3EELi4E23TrivialOffsetCalculatorILi2EjESC_ILi1EjENS0_6memory15LoadWithoutCastENSF_16StoreWithoutCastEEEviT_T0_T2_T3_T4_T5_,"ax",@progbits
	.align	128
        .global         _ZN2at6native27unrolled_elementwise_kernelINS0_13BinaryFunctorIhhhZZZNS0_21heaviside_kernel_cudaERNS_18TensorIteratorBaseEENKUlvE_clEvENKUlvE_clEvEUlhhE_EESt5arrayIPcLm3EELi4E23TrivialOffsetCalculatorILi2EjESC_ILi1EjENS0_6memory15LoadWithoutCastENSF_16StoreWithoutCastEEEviT_T0_T2_T3_T4_T5_
        .type           _ZN2at6native27unrolled_elementwise_kernelINS0_13BinaryFunctorIhhhZZZNS0_21heaviside_kernel_cudaERNS_18TensorIteratorBaseEENKUlvE_clEvENKUlvE_clEvEUlhhE_EESt5arrayIPcLm3EELi4E23TrivialOffsetCalculatorILi2EjESC_ILi1EjENS0_6memory15LoadWithoutCastENSF_16StoreWithoutCastEEEviT_T0_T2_T3_T4_T5_,@function
        .size           _ZN2at6native27unrolled_elementwise_kernelINS0_13BinaryFunctorIhhhZZZNS0_21heaviside_kernel_cudaERNS_18TensorIteratorBaseEENKUlvE_clEvENKUlvE_clEvEUlhhE_EESt5arrayIPcLm3EELi4E23TrivialOffsetCalculatorILi2EjESC_ILi1EjENS0_6memory15LoadWithoutCastENSF_16StoreWithoutCastEEEviT_T0_T2_T3_T4_T5_,(.L_x_32207 - _ZN2at6native27unrolled_elementwise_kernelINS0_13BinaryFunctorIhhhZZZNS0_21heaviside_kernel_cudaERNS_18TensorIteratorBaseEENKUlvE_clEvENKUlvE_clEvEUlhhE_EESt5arrayIPcLm3EELi4E23TrivialOffsetCalculatorILi2EjESC_ILi1EjENS0_6memory15LoadWithoutCastENSF_16StoreWithoutCastEEEviT_T0_T2_T3_T4_T5_)
        .other          _ZN2at6native27unrolled_elementwise_kernelINS0_13BinaryFunctorIhhhZZZNS0_21heaviside_kernel_cudaERNS_18TensorIteratorBaseEENKUlvE_clEvENKUlvE_clEvEUlhhE_EESt5arrayIPcLm3EELi4E23TrivialOffsetCalculatorILi2EjESC_ILi1EjENS0_6memory15LoadWithoutCastENSF_16StoreWithoutCastEEEviT_T0_T2_T3_T4_T5_,@"STO_CUDA_ENTRY STV_DEFAULT"
_ZN2at6native27unrolled_elementwise_kernelINS0_13BinaryFunctorIhhhZZZNS0_21heaviside_kernel_cudaERNS_18TensorIteratorBaseEENKUlvE_clEvENKUlvE_clEvEUlhhE_EESt5arrayIPcLm3EELi4E23TrivialOffsetCalculatorILi2EjESC_ILi1EjENS0_6memory15LoadWithoutCastENSF_16StoreWithoutCastEEEviT_T0_T2_T3_T4_T5_:
.text._ZN2at6native27unrolled_elementwise_kernelINS0_13BinaryFunctorIhhhZZZNS0_21heaviside_kernel_cudaERNS_18TensorIteratorBaseEENKUlvE_clEvENKUlvE_clEvEUlhhE_EESt5arrayIPcLm3EELi4E23TrivialOffsetCalculatorILi2EjESC_ILi1EjENS0_6memory15LoadWithoutCastENSF_16StoreWithoutCastEEEviT_T0_T2_T3_T4_T5_:
        /* <DEDUP_REMOVED lines=41> */
[----:B------:R0:W3:Y:S01]  /*0290*/  @!P2 LDG.E.U8 R18, desc[UR4][R8.64] ;  /* 0x000000040812a981 */ /* 0x0000e2000c1e1100 */
[----:B-1----:R-:W-:Y:S01]  /*02a0*/  @!P2 IADD3 R4, P4, R21, R4, RZ ;  /* 0x000000041504a210 */ /* 0x002fe20007f9e0ff */
[----:B------:R-:W-:Y:S01]  /*02b0*/  @!P3 IMAD.X R7, RZ, RZ, R7, P5 ;  /* 0x000000ffff07b224 */ /* 0x000fe200028e0607 */
[----:B------:R-:W-:-:S03]  /*02c0*/  PRMT R21, RZ, 0x7610, R21 ;  /* 0x00007610ff157816 */ /* 0x000fc60000000015 */
[----:B------:R-:W-:Y:S01]  /*02d0*/  @!P2 IMAD.X R5, RZ, RZ, R5, P4 ;  /* 0x000000ffff05a224 */ /* 0x000fe200020e0605 */
[----:B------:R-:W1:Y:S02]  /*02e0*/  @!P1 LDC.64 R10, c[0x0][0x220] ;  /* 0x00008800ff0a9b82 */ /* 0x000e640000000a00 */
[----:B------:R-:W3:Y:S04]  /*02f0*/  @!P3 LDG.E.U8 R21, desc[UR4][R6.64] ;  /* 0x000000040615b981 */ /* 0x000ee8000c1e1100 */
[----:B------:R2:W3:Y:S02]  /*0300*/  @!P2 LDG.E.U8 R22, desc[UR4][R4.64] ;  /* 0x000000040416a981 */ /* 0x0004e4000c1e1100 */
[----:B----4-:R-:W4:Y:S01]  /*0310*/  @!P1 LDC.64 R12, c[0x0][0x228] ;  /* 0x00008a00ff0c9b82 */ /* 0x010f220000000a00 */
[--C-:B0-----:R-:W-:Y:S01]  /*0320*/  @!P1 IMAD R9, R15, 0x200, R0.reuse ;  /* 0x000002000f099824 */ /* 0x101fe200078e0200 */
[----:B------:R-:W-:-:S04]  /*0330*/  PRMT R0, RZ, 0x7610, R0 ;  /* 0x00007610ff007816 */ /* 0x000fc80000000000 */
[----:B-1----:R-:W-:-:S05]  /*0340*/  @!P1 IADD3 R10, P2, R9, R10, RZ ;  /* 0x0000000a090a9210 */ /* 0x002fca0007f5e0ff */
[----:B------:R-:W-:Y:S01]  /*0350*/  @!P1 IMAD.X R11, RZ, RZ, R11, P2 ;  /* 0x000000ffff0b9224 */ /* 0x000fe200010e060b */
[----:B----4-:R-:W-:Y:S02]  /*0360*/  @!P1 IADD3 R12, P2, R9, R12, RZ ;  /* 0x0000000c090c9210 */ /* 0x010fe40007f5e0ff */
[----:B------:R-:W-:Y:S02]  /*0370*/  PRMT R9, RZ, 0x7610, R9 ;  /* 0x00007610ff097816 */ /* 0x000fe40000000009 */
[----:B------:R0:W5:Y:S01]  /*0380*/  @!P1 LDG.E.U8 R0, desc[UR4][R10.64] ;  /* 0x000000040a009981 */ /* 0x000162000c1e1100 */
[----:B------:R-:W-:-:S05]  /*0390*/  @!P1 IMAD.X R13, RZ, RZ, R13, P2 ;  /* 0x000000ffff0d9224 */ /* 0x000fca00010e060d */
[----:B------:R0:W5:Y:S01]  /*03a0*/  @!P1 LDG.E.U8 R9, desc[UR4][R12.64] ;  /* 0x000000040c099981 */ /* 0x000162000c1e1100 */
[----:B--2---:R-:W-:-:S05]  /*03b0*/  @!P0 IMAD R5, R15, 0x200, R14 ;  /* 0x000002000f058824 */ /* 0x004fca00078e020e */
[----:B------:R-:W-:Y:S01]  /*03c0*/  @!P0 IADD3 R2, P4, R5, R2, RZ ;  /* 0x0000000205028210 */ /* 0x000fe20007f9e0ff */
[----:B------:R-:W-:-:S04]  /*03d0*/  VIADD R4, R14, 0x80 ;  /* 0x000000800e047836 */ /* 0x000fc80000000000 */
[----:B------:R-:W-:Y:S02]  /*03e0*/  @!P0 IMAD.X R3, RZ, RZ, R3, P4 ;  /* 0x000000ffff038224 */ /* 0x000fe400020e0603 */
[----:B------:R-:W-:-:S05]  /*03f0*/  @!P0 IMAD.MOV.U32 R14, RZ, RZ, R4 ;  /* 0x000000ffff0e8224 */ /* 0x000fca00078e0004 */
[----:B------:R-:W-:Y:S01]  /*0400*/  ISETP.GE.AND P4, PT, R14, R17, PT ;  /* 0x000000110e00720c */ /* 0x000fe20003f86270 */
[----:B------:R-:W-:Y:S01]  /*0410*/  BSSY B0, `(.L_x_19207) ;  /* 0x0000015000007945 */ /* 0x000fe20003800000 */
[----:B---3--:R-:W-:-:S13]  /*0420*/  LOP3.LUT P1, RZ, R19, 0xff, RZ, 0xc0, !PT ;  /* 0x000000ff13ff7812 */ /* 0x008fda000782c0ff */
[----:B------:R-:W-:-:S05]  /*0430*/  @P1 SEL R20, RZ, 0x1, !P1 ;  /* 0x00000001ff141807 */ /* 0x000fca0004800000 */
[----:B------:R0:W-:Y:S01]  /*0440*/  @!P0 STG.E.U8 desc[UR4][R2.64], R20 ;  /* 0x0000001402008986 */ /* 0x0001e2000c101104 */
[----:B------:R-:W-:Y:S02]  /*0450*/  LOP3.LUT P2, RZ, R16, 0xff, RZ, 0xc0, !PT ;  /* 0x000000ff10ff7812 */ /* 0x000fe4000784c0ff */
[----:B------:R-:W-:-:S11]  /*0460*/  LOP3.LUT P3, RZ, R18, 0xff, RZ, 0xc0, !PT ;  /* 0x000000ff12ff7812 */ /* 0x000fd6000786c0ff */
[----:B------:R-:W-:Y:S02]  /*0470*/  @P2 SEL R21, RZ, 0x1, !P2 ;  /* 0x00000001ff152807 */ /* 0x000fe40005000000 */
        /* <DEDUP_REMOVED lines=14> */
.L_x_19208:
[----:B------:R-:W-:Y:S05]  /*0560*/  BSYNC B0 ;  /* 0x0000000000007941 */ /* 0x000fea0003800000 */
.L_x_19207:
[----:B------:R-:W-:Y:S02]  /*0570*/  ISETP.GE.AND P1, PT, R14, R17, PT ;  /* 0x000000110e00720c */ /* 0x000fe40003f26270 */
[----:B-----5:R-:W-:-:S11]  /*0580*/  LOP3.LUT P0, RZ, R0, 0xff, RZ, 0xc0, !PT ;  /* 0x000000ff00ff7812 */ /* 0x020fd6000780c0ff */
[----:B------:R-:W-:Y:S05]  /*0590*/  @P1 EXIT ;  /* 0x000000000000194d */ /* 0x000fea0003800000 */
[----:B0-----:R-:W-:Y:S01]  /*05a0*/  IMAD R2, R15, 0x200, R14 ;  /* 0x000002000f027824 */ /* 0x001fe200078e020e */
[----:B------:R-:W-:Y:S01]  /*05b0*/  ULDC.64 UR6, c[0x0][0x218] ;  /* 0x0000860000067ab9 */ /* 0x000fe20000000a00 */
[----:B------:R-:W-:-:S03]  /*05c0*/  @P0 SEL R9, RZ, 0x1, !P0 ;  /* 0x00000001ff090807 */ /* 0x000fc60004000000 */
[----:B------:R-:W-:-:S05]  /*05d0*/  IADD3 R2, P1, R2, UR6, RZ ;  /* 0x0000000602027c10 */ /* 0x000fca000ff3e0ff */
[----:B------:R-:W-:-:S05]  /*05e0*/  IMAD.X R3, RZ, RZ, UR7, P1 ;  /* 0x00000007ff037e24 */ /* 0x000fca00088e06ff */
[----:B------:R-:W-:Y:S01]  /*05f0*/  STG.E.U8 desc[UR4][R2.64], R9 ;  /* 0x0000000902007986 */ /* 0x000fe2000c101104 */
[----:B------:R-:W-:Y:S05]  /*0600*/  EXIT ;  /* 0x000000000000794d */ /* 0x000fea0003800000 */
.L_x_19209:
        /* <DEDUP_REMOVED lines=15> */
.L_x_32207:


//--------------------- .text._ZN2at6native29vectorized_elementwise_kernelILi2ENS0_13BinaryFunctorIhhhZZZNS0_21heaviside_kernel_cudaERNS_18TensorIteratorBaseEENKUlvE_clEvENKUlvE_clEvEUlhhE_EESt5arrayIPcLm3EEEEviT0_T1_ --------------------------
	.section	.text._ZN2at6native29vectorized_elementwise_kernelILi2ENS0_13BinaryFunctorIhhhZZZNS0_21heaviside_kernel_cudaERNS_18TensorIteratorBaseEENKUlvE_clEvENKUlvE_clEvEUlhhE_EESt5arrayIPcLm3EEEEviT0_T1_,"ax",@progbits
	.align	128
        .global         _ZN2at6native29vectorized_elementwise_kernelILi2ENS0_13BinaryFunctorIhhhZZZNS0_21heaviside_kernel_cudaERNS_18TensorIteratorBaseEENKUlvE_clEvENKUlvE_clEvEUlhhE_EESt5arrayIPcLm3EEEEviT0_T1_
        .type           _ZN2at6native29vectorized_elementwise_kernelILi2ENS0_13BinaryFunctorIhhhZZZNS0_21heaviside_kernel_cudaERNS_18TensorIteratorBaseEENKUlvE_clEvENKUlvE_clEvEUlhhE_EESt5arrayIPcLm3EEEEviT0_T1_,@function
        .size           _ZN2at6native29vectorized_elementwise_kernelILi2ENS0_13BinaryFunctorIhhhZZZNS0_21heaviside_kernel_cudaERNS_18TensorIteratorBaseEENKUlvE_clEvENKUlvE_clEvEUlhhE_EESt5arrayIPcLm3EEEEviT0_T1_,(.L_x_32208 - _ZN2at6native29vectorized_elementwise_kernelILi2ENS0_13BinaryFunctorIhhhZZZNS0_21heaviside_kernel_cudaERNS_18TensorIteratorBaseEENKUlvE_clEvENKUlvE_clEvEUlhhE_EESt5arrayIPcLm3EEEEviT0_T1_)
        .other          _ZN2at6native29vectorized_elementwise_kernelILi2ENS0_13BinaryFunctorIhhhZZZNS0_21heaviside_kernel_cudaERNS_18TensorIteratorBaseEENKUlvE_clEvENKUlvE_clEvEUlhhE_EESt5arrayIPcLm3EEEEviT0_T1_,@"STO_CUDA_ENTRY STV_DEFAULT"
_ZN2at6native29vectorized_elementwise_kernelILi2ENS0_13BinaryFunctorIhhhZZZNS0_21heaviside_kernel_cudaERNS_18TensorIteratorBaseEENKUlvE_clEvENKUlvE_clEvEUlhhE_EESt5arrayIPcLm3EEEEviT0_T1_:
.text._ZN2at6native29vectorized_elementwise_kernelILi2ENS0_13BinaryFunctorIhhhZZZNS0_21heaviside_kernel_cudaERNS_18TensorIteratorBaseEENKUlvE_clEvENKUlvE_clEvEUlhhE_EESt5arrayIPcLm3EEEEviT0_T1_:
        /* <DEDUP_REMOVED lines=27> */
[----:B------:R0:W5:Y:S04]  /*01b0*/  LDG.E.U16 R11, desc[UR8][R2.64+0x300] ;  /* 0x00030008020b7981 */ /* 0x000168000c1e1500 */
[----:B------:R-:W5:Y:S04]  /*01c0*/  LDG.E.U16 R12, desc[UR8][R4.64+0x100] ;  /* 0x00010008040c7981 */ /* 0x000f68000c1e1500 */
[----:B------:R-:W5:Y:S04]  /*01d0*/  LDG.E.U16 R13, desc[UR8][R4.64+0x200] ;  /* 0x00020008040d7981 */ /* 0x000f68000c1e1500 */
[----:B------:R1:W5:Y:S01]  /*01e0*/  LDG.E.U16 R14, desc[UR8][R4.64+0x300] ;  /* 0x00030008040e7981 */ /* 0x000362000c1e1500 */
[----:B------:R-:W-:-:S04]  /*01f0*/  UIADD3 UR5, UP0, UR4, UR6, URZ ;  /* 0x0000000604057290 */ /* 0x000fc8000ff1e03f */
[----:B------:R-:W-:Y:S01]  /*0200*/  UIADD3.X UR6, URZ, UR7, URZ, UP0, !UPT ;  /* 0x000000073f067290 */ /* 0x000fe200087fe43f */
[----:B--2---:R-:W-:-:S04]  /*0210*/  PRMT R6, R7, 0x7770, RZ ;  /* 0x0000777007067816 */ /* 0x004fc800000000ff */
[C---:B------:R-:W-:Y:S02]  /*0220*/  ISETP.NE.AND P3, PT, R6.reuse, RZ, PT ;  /* 0x000000ff0600720c */ /* 0x040fe40003f65270 */
[----:B------:R-:W-:Y:S02]  /*0230*/  ISETP.NE.AND P1, PT, R6, RZ, PT ;  /* 0x000000ff0600720c */ /* 0x000fe40003f25270 */
[----:B------:R-:W-:Y:S02]  /*0240*/  PRMT R6, R7, 0x7771, RZ ;  /* 0x0000777107067816 */ /* 0x000fe400000000ff */
[----:B---3--:R-:W-:Y:S02]  /*0250*/  PRMT R7, R8, 0x7770, RZ ;  /* 0x0000777008077816 */ /* 0x008fe400000000ff */
[----:B------:R-:W-:Y:S02]  /*0260*/  ISETP.NE.AND P0, PT, R6, RZ, PT ;  /* 0x000000ff0600720c */ /* 0x000fe40003f05270 */
[----:B------:R-:W-:-:S02]  /*0270*/  ISETP.NE.AND P5, PT, R7, RZ, PT ;  /* 0x000000ff0700720c */ /* 0x000fc40003fa5270 */
[----:B0-----:R-:W-:Y:S02]  /*0280*/  PRMT R2, R8, 0x7771, RZ ;  /* 0x0000777108027816 */ /* 0x001fe400000000ff */
[----:B----4-:R-:W-:Y:S02]  /*0290*/  PRMT R3, R10, 0x7770, RZ ;  /* 0x000077700a037816 */ /* 0x010fe400000000ff */
[----:B------:R-:W-:Y:S02]  /*02a0*/  ISETP.NE.AND P6, PT, R7, RZ, PT ;  /* 0x000000ff0700720c */ /* 0x000fe40003fc5270 */
[----:B-----5:R-:W-:Y:S02]  /*02b0*/  PRMT R7, R9, 0x7770, RZ ;  /* 0x0000777009077816 */ /* 0x020fe400000000ff */
[----:B------:R-:W-:Y:S02]  /*02c0*/  @P3 SEL R7, RZ, 0x1, !P1 ;  /* 0x00000001ff073807 */ /* 0x000fe40004800000 */
[----:B------:R-:W-:-:S02]  /*02d0*/  ISETP.NE.AND P2, PT, R6, RZ, PT ;  /* 0x000000ff0600720c */ /* 0x000fc40003f45270 */
[----:B------:R-:W-:Y:S02]  /*02e0*/  ISETP.NE.AND P4, PT, R2, RZ, PT ;  /* 0x000000ff0200720c */ /* 0x000fe40003f85270 */
[----:B------:R-:W-:Y:S02]  /*02f0*/  ISETP.NE.AND P1, PT, R3, RZ, PT ;  /* 0x000000ff0300720c */ /* 0x000fe40003f25270 */
[----:B-1----:R-:W-:Y:S02]  /*0300*/  PRMT R4, R10, 0x7771, RZ ;  /* 0x000077710a047816 */ /* 0x002fe400000000ff */
[C---:B------:R-:W-:Y:S02]  /*0310*/  PRMT R10, R11.reuse, 0x7770, RZ ;  /* 0x000077700b0a7816 */ /* 0x040fe400000000ff */
[----:B------:R-:W-:Y:S02]  /*0320*/  PRMT R5, R11, 0x7771, RZ ;  /* 0x000077710b057816 */ /* 0x000fe400000000ff */
[----:B------:R-:W-:-:S02]  /*0330*/  PRMT R6, R9, 0x7771, RZ ;  /* 0x0000777109067816 */ /* 0x000fc400000000ff */
[----:B------:R-:W-:Y:S02]  /*0340*/  PRMT R9, R12, 0x7770, RZ ;  /* 0x000077700c097816 */ /* 0x000fe400000000ff */
[----:B------:R-:W-:Y:S02]  /*0350*/  @P0 SEL R6, RZ, 0x1, !P2 ;  /* 0x00000001ff060807 */ /* 0x000fe40005000000 */
[----:B------:R-:W-:Y:S02]  /*0360*/  @P5 SEL R9, RZ, 0x1, !P6 ;  /* 0x00000001ff095807 */ /* 0x000fe40007000000 */
[----:B------:R-:W-:Y:S02]  /*0370*/  ISETP.NE.AND P0, PT, R4, RZ, PT ;  /* 0x000000ff0400720c */ /* 0x000fe40003f05270 */
[----:B------:R-:W-:Y:S02]  /*0380*/  ISETP.NE.AND P6, PT, R10, RZ, PT ;  /* 0x000000ff0a00720c */ /* 0x000fe40003fc5270 */
[----:B------:R-:W-:-:S02]  /*0390*/  ISETP.NE.AND P5, PT, R5, RZ, PT ;  /* 0x000000ff0500720c */ /* 0x000fc40003fa5270 */
[----:B------:R-:W-:Y:S02]  /*03a0*/  ISETP.NE.AND P3, PT, R2, RZ, PT ;  /* 0x000000ff0200720c */ /* 0x000fe40003f65270 */
[----:B------:R-:W-:Y:S02]  /*03b0*/  ISETP.NE.AND P2, PT, R3, RZ, PT ;  /* 0x000000ff0300720c */ /* 0x000fe40003f45270 */
[----:B------:R-:W-:Y:S02]  /*03c0*/  PRMT R8, R12, 0x7771, RZ ;  /* 0x000077710c087816 */ /* 0x000fe400000000ff */
[----:B------:R-:W-:Y:S02]  /*03d0*/  PRMT R11, R13, 0x7770, RZ ;  /* 0x000077700d0b7816 */ /* 0x000fe400000000ff */
[----:B------:R-:W-:Y:S02]  /*03e0*/  @P4 SEL R8, RZ, 0x1, !P3 ;  /* 0x00000001ff084807 */ /* 0x000fe40005800000 */
[----:B------:R-:W-:-:S02]  /*03f0*/  @P1 SEL R11, RZ, 0x1, !P2 ;  /* 0x00000001ff0b1807 */ /* 0x000fc40005000000 */
[----:B------:R-:W-:Y:S02]  /*0400*/  ISETP.NE.AND P4, PT, R4, RZ, PT ;  /* 0x000000ff0400720c */ /* 0x000fe40003f85270 */
[----:B------:R-:W-:Y:S02]  /*0410*/  ISETP.NE.AND P3, PT, R10, RZ, PT ;  /* 0x000000ff0a00720c */ /* 0x000fe40003f65270 */
[----:B------:R-:W-:Y:S01]  /*0420*/  ISETP.NE.AND P1, PT, R5, RZ, PT ;  /* 0x000000ff0500720c */ /* 0x000fe20003f25270 */
[----:B------:R-:W-:Y:S01]  /*0430*/  IMAD.U32 R2, RZ, RZ, UR5 ;  /* 0x00000005ff027e24 */ /* 0x000fe2000f8e00ff */
[----:B------:R-:W-:Y:S01]  /*0440*/  PRMT R4, R13, 0x7771, RZ ;  /* 0x000077710d047816 */ /* 0x000fe200000000ff */
[----:B------:R-:W-:Y:S01]  /*0450*/  IMAD.U32 R3, RZ, RZ, UR6 ;  /* 0x00000006ff037e24 */ /* 0x000fe2000f8e00ff */
[C---:B------:R-:W-:Y:S02]  /*0460*/  PRMT R10, R14.reuse, 0x7770, RZ ;  /* 0x000077700e0a7816 */ /* 0x040fe400000000ff */
[----:B------:R-:W-:-:S02]  /*0470*/  PRMT R5, R14, 0x7771, RZ ;  /* 0x000077710e057816 */ /* 0x000fc400000000ff */
[----:B------:R-:W-:Y:S02]  /*0480*/  @P0 SEL R4, RZ, 0x1, !P4 ;  /* 0x00000001ff040807 */ /* 0x000fe40006000000 */
[----:B------:R-:W-:Y:S02]  /*0490*/  @P6 SEL R10, RZ, 0x1, !P3 ;  /* 0x00000001ff0a6807 */ /* 0x000fe40005800000 */
[----:B------:R-:W-:Y:S01]  /*04a0*/  @P5 SEL R5, RZ, 0x1, !P1 ;  /* 0x00000001ff055807 */ /* 0x000fe20004800000 */
[----:B------:R-:W-:Y:S01]  /*04b0*/  IMAD.WIDE R2, R0, 0x2, R2 ;  /* 0x0000000200027825 */ /* 0x000fe200078e0202 */
[----:B------:R-:W-:Y:S02]  /*04c0*/  PRMT R7, R6, 0x7604, R7 ;  /* 0x0000760406077816 */ /* 0x000fe40000000007 */
[----:B------:R-:W-:Y:S02]  /*04d0*/  PRMT R9, R8, 0x7604, R9 ;  /* 0x0000760408097816 */ /* 0x000fe40000000009 */
[----:B------:R-:W-:-:S02]  /*04e0*/  PRMT R11, R4, 0x7604, R11 ;  /* 0x00007604040b7816 */ /* 0x000fc4000000000b */
[----:B------:R-:W-:Y:S01]  /*04f0*/  PRMT R5, R5, 0x7604, R10 ;  /* 0x0000760405057816 */ /* 0x000fe2000000000a */
[----:B------:R-:W-:Y:S04]  /*0500*/  STG.E.U16 desc[UR8][R2.64], R7 ;  /* 0x0000000702007986 */ /* 0x000fe8000c101508 */
[----:B------:R-:W-:Y:S04]  /*0510*/  STG.E.U16 desc[UR8][R2.64+0x100], R9 ;  /* 0x0001000902007986 */ /* 0x000fe8000c101508 */
[----:B------:R-:W-:Y:S04]  /*0520*/  STG.E.U16 desc[UR8][R2.64+0x200], R11 ;  /* 0x0002000b02007986 */ /* 0x000fe8000c101508 */
[----:B------:R-:W-:Y:S01]  /*0530*/  STG.E.U16 desc[UR8][R2.64+0x300], R5 ;  /* 0x0003000502007986 */ /* 0x000fe2000c101508 */
[----:B------:R-:W-:Y:S05]  /*0540*/  EXIT ;  /* 0x000000000000794d */ /* 0x000fea0003800000 */
.L_x_19210:
[----:B------:R-:W0:Y:S01]  /*0550*/  S2R R5, SR_TID.X ;  /* 0x0000000000057919 */ /* 0x000e220000002100 */
        /* <DEDUP_REMOVED lines=12> */
[C---:B------:R-:W-:Y:S02]  /*0620*/  ISETP.GE.AND P4, PT, R21.reuse, R0, PT ;  /* 0x000000001500720c */ /* 0x040fe40003f86270 */
[----:B------:R-:W0:Y:S01]  /*0630*/  @!P5 LDC.64 R12, c[0x0][0x220] ;  /* 0x00008800ff0cdb82 */ /* 0x000e220000000a00 */
[----:B------:R-:W-:Y:S01]  /*0640*/  @!P0 IMAD.X R15, RZ, RZ, R15, P3 ;  /* 0x000000ffff0f8224 */ /* 0x000fe200018e060f */
[----:B------:R-:W-:Y:S02]  /*0650*/  PRMT R2, RZ, 0x7610, R2 ;  /* 0x00007610ff027816 */ /* 0x000fe40000000002 */
[----:B------:R-:W-:Y:S02]  /*0660*/  PRMT R20, RZ, 0x7610, R20 ;  /* 0x00007610ff147816 */ /* 0x000fe40000000014 */
[----:B------:R-:W3:Y:S05]  /*0670*/  @!P0 LDG.E.U8 R8, desc[UR8][R14.64] ;  /* 0x000000080e088981 */ /* 0x000eea000c1e1100 */
[C---:B------:R-:W-:Y:S01]  /*0680*/  @!P4 VIADD R3, R21.reuse, UR4 ;  /* 0x000000041503cc36 */ /* 0x040fe20008000000 */
[----:B------:R-:W4:Y:S01]  /*0690*/  @!P4 LDC.64 R6, c[0x0][0x220] ;  /* 0x00008800ff06cb82 */ /* 0x000f220000000a00 */
[----:B------:R-:W-:-:S05]  /*06a0*/  @!P4 VIADD R21, R21, 0x80 ;  /* 0x000000801515c836 */ /* 0x000fca0000000000 */
[----:B------:R-:W-:Y:S02]  /*06b0*/  ISETP.GE.AND P1, PT, R21, R0, PT ;  /* 0x000000001500720c */ /* 0x000fe40003f26270 */
[----:B------:R-:W5:Y:S01]  /*06c0*/  @!P4 LDC.64 R18, c[0x0][0x228] ;  /* 0x00008a00ff12cb82 */ /* 0x000f620000000a00 */
[C---:B--2---:R-:W-:Y:S02]  /*06d0*/  @!P5 IADD3 R10, P6, R17.reuse, R10, RZ ;  /* 0x0000000a110ad210 */ /* 0x044fe40007fde0ff */
[----:B0-----:R-:W-:-:S08]  /*06e0*/  @!P5 IADD3 R12, P3, R17, R12, RZ ;  /* 0x0000000c110cd210 */ /* 0x001fd00007f7e0ff */
[C---:B------:R-:W-:Y:S01]  /*06f0*/  @!P1 VIADD R22, R21.reuse, UR4 ;  /* 0x0000000415169c36 */ /* 0x040fe20008000000 */
[----:B------:R-:W0:Y:S01]  /*0700*/  @!P1 LDC.64 R16, c[0x0][0x220] ;  /* 0x00008800ff109b82 */ /* 0x000e220000000a00 */
[----:B------:R-:W-:-:S05]  /*0710*/  @!P1 VIADD R21, R21, 0x80 ;  /* 0x0000008015159836 */ /* 0x000fca0000000000 */
[----:B------:R-:W-:Y:S01]  /*0720*/  ISETP.GE.AND P2, PT, R21, R0, PT ;  /* 0x000000001500720c */ /* 0x000fe20003f46270 */
[----:B------:R-:W-:Y:S02]  /*0730*/  @!P5 IMAD.X R11, RZ, RZ, R11, P6 ;  /* 0x000000ffff0bd224 */ /* 0x000fe400030e060b */
[----:B------:R-:W-:-:S03]  /*0740*/  @!P5 IMAD.X R13, RZ, RZ, R13, P3 ;  /* 0x000000ffff0dd224 */ /* 0x000fc600018e060d */
[----:B------:R2:W3:Y:S07]  /*0750*/  @!P5 LDG.E.U8 R2, desc[UR8][R10.64] ;  /* 0x000000080a02d981 */ /* 0x0004ee000c1e1100 */
[C---:B------:R-:W-:Y:S01]  /*0760*/  @!P2 VIADD R23, R21.reuse, UR4 ;  /* 0x000000041517ac36 */ /* 0x040fe20008000000 */
[----:B------:R4:W3:Y:S01]  /*0770*/  @!P5 LDG.E.U8 R20, desc[UR8][R12.64] ;  /* 0x000000080c14d981 */ /* 0x0008e2000c1e1100 */
[----:B------:R-:W-:Y:S01]  /*0780*/  @!P2 VIADD R21, R21, 0x80 ;  /* 0x000000801515a836 */ /* 0x000fe20000000000 */
[----:B--2---:R-:W2:Y:S04]  /*0790*/  @!P1 LDC.64 R10, c[0x0][0x228] ;  /* 0x00008a00ff0a9b82 */ /* 0x004ea80000000a00 */
[----:B------:R-:W-:-:S02]  /*07a0*/  ISETP.GE.AND P3, PT, R21, R0, PT ;  /* 0x000000001500720c */ /* 0x000fc40003f66270 */
[----:B-1----:R-:W-:Y:S02]  /*07b0*/  @!P0 IADD3 R24, P6, R9, R24, RZ ;  /* 0x0000001809188210 */ /* 0x002fe40007fde0ff */
[----:B----4-:R-:W1:Y:S01]  /*07c0*/  @!P2 LDC.64 R12, c[0x0][0x220] ;  /* 0x00008800ff0cab82 */ /* 0x010e620000000a00 */
[C---:B------:R-:W-:Y:S02]  /*07d0*/  @!P4 IADD3 R26, P5, R3.reuse, R6, RZ ;  /* 0x00000006031ac210 */ /* 0x040fe40007fbe0ff */
[----:B------:R-:W-:Y:S01]  /*07e0*/  @!P0 IMAD.X R25, RZ, RZ, R25, P6 ;  /* 0x000000ffff198224 */ /* 0x000fe200030e0619 */
[----:B-----5:R-:W-:Y:S02]  /*07f0*/  @!P4 IADD3 R18, P6, R3, R18, RZ ;  /* 0x000000120312c210 */ /* 0x020fe40007fde0ff */
[----:B------:R-:W-:Y:S02]  /*0800*/  PRMT R6, RZ, 0x7610, R6 ;  /* 0x00007610ff067816 */ /* 0x000fe40000000006 */
[----:B------:R-:W4:Y:S01]  /*0810*/  @!P2 LDC.64 R14, c[0x0][0x228] ;  /* 0x00008a00ff0eab82 */ /* 0x000f220000000a00 */
[----:B------:R-:W-:-:S02]  /*0820*/  @!P3 VIADD R4, R21, UR4 ;  /* 0x000000041504bc36 */ /* 0x000fc40008000000 */
[----:B------:R-:W-:Y:S01]  /*0830*/  @!P3 VIADD R21, R21, 0x80 ;  /* 0x000000801515b836 */ /* 0x000fe20000000000 */
[----:B------:R-:W-:Y:S01]  /*0840*/  PRMT R3, RZ, 0x7610, R3 ;  /* 0x00007610ff037816 */ /* 0x000fe20000000003 */
[--C-:B------:R-:W-:Y:S01]  /*0850*/  @!P4 IMAD.X R27, RZ, RZ, R7.reuse, P5 ;  /* 0x000000ffff1bc224 */ /* 0x100fe200028e0607 */
[----:B------:R-:W-:Y:S01]  /*0860*/  PRMT R7, RZ, 0x7610, R7 ;  /* 0x00007610ff077816 */ /* 0x000fe20000000007 */
[----:B------:R-:W-:Y:S01]  /*0870*/  @!P4 IMAD.X R19, RZ, RZ, R19, P6 ;  /* 0x000000ffff13c224 */ /* 0x000fe200030e0613 */
[----:B------:R-:W-:Y:S01]  /*0880*/  ISETP.GE.AND P5, PT, R21, R0, PT ;  /* 0x000000001500720c */ /* 0x000fe20003fa6270 */
[----:B------:R0:W5:Y:S04]  /*0890*/  @!P0 LDG.E.U8 R6, desc[UR8][R24.64] ;  /* 0x0000000818068981 */ /* 0x000168000c1e1100 */
[----:B------:R-:W5:Y:S04]  /*08a0*/  @!P4 LDG.E.U8 R7, desc[UR8][R26.64] ;  /* 0x000000081a07c981 */ /* 0x000f68000c1e1100 */
[----:B------:R1:W5:Y:S01]  /*08b0*/  @!P4 LDG.E.U8 R3, desc[UR8][R18.64] ;  /* 0x000000081203c981 */ /* 0x000362000c1e1100 */
[----:B0-----:R-:W-:-:S02]  /*08c0*/  @!P1 IADD3 R24, P6, R22, R16, RZ ;  /* 0x0000001016189210 */ /* 0x001fc40007fde0ff */
[----:B--2---:R-:W-:-:S03]  /*08d0*/  @!P1 IADD3 R10, P4, R22, R10, RZ ;  /* 0x0000000a160a9210 */ /* 0x004fc60007f9e0ff */
[----:B------:R-:W-:Y:S02]  /*08e0*/  @!P1 IMAD.X R25, RZ, RZ, R17, P6 ;  /* 0x000000ffff199224 */ /* 0x000fe400030e0611 */
[----:B------:R-:W0:Y:S01]  /*08f0*/  @!P3 LDC.64 R16, c[0x0][0x220] ;  /* 0x00008800ff10bb82 */ /* 0x000e220000000a00 */
[----:B------:R-:W-:Y:S01]  /*0900*/  @!P1 IMAD.X R11, RZ, RZ, R11, P4 ;  /* 0x000000ffff0b9224 */ /* 0x000fe200020e060b */
[----:B-1----:R-:W-:Y:S01]  /*0910*/  @!P2 IADD3 R12, P4, R23, R12, RZ ;  /* 0x0000000c170ca210 */ /* 0x002fe20007f9e0ff */
[C---:B------:R-:W-:Y:S02]  /*0920*/  @!P5 VIADD R22, R21.reuse, UR4 ;  /* 0x000000041516dc36 */ /* 0x040fe40008000000 */
[----:B------:R-:W-:-:S03]  /*0930*/  @!P5 VIADD R21, R21, 0x80 ;  /* 0x000000801515d836 */ /* 0x000fc60000000000 */
[----:B------:R-:W1:Y:S01]  /*0940*/  @!P5 LDC.64 R18, c[0x0][0x220] ;  /* 0x00008800ff12db82 */ /* 0x000e620000000a00 */
[----:B------:R-:W-:Y:S01]  /*0950*/  @!P2 IMAD.X R13, RZ, RZ, R13, P4 ;  /* 0x000000ffff0da224 */ /* 0x000fe200020e060d */
[----:B------:R-:W-:Y:S02]  /*0960*/  ISETP.GE.AND P4, PT, R21, R0, PT ;  /* 0x000000001500720c */ /* 0x000fe40003f86270 */
[----:B------:R-:W-:Y:S02]  /*0970*/  PRMT R9, RZ, 0x7610, R9 ;  /* 0x00007610ff097816 */ /* 0x000fe40000000009 */
[----:B----4-:R-:W-:Y:S02]  /*0980*/  @!P2 IADD3 R14, P6, R23, R14, RZ ;  /* 0x0000000e170ea210 */ /* 0x010fe40007fde0ff */
[----:B------:R-:W-:Y:S02]  /*0990*/  PRMT R23, RZ, 0x7610, R23 ;  /* 0x00007610ff177816 */ /* 0x000fe40000000017 */
[----:B------:R2:W4:Y:S01]  /*09a0*/  @!P1 LDG.E.U8 R9, desc[UR8][R24.64] ;  /* 0x0000000818099981 */ /* 0x000522000c1e1100 */
[----:B------:R-:W-:-:S03]  /*09b0*/  @!P2 IMAD.X R15, RZ, RZ, R15, P6 ;  /* 0x000000ffff0fa224 */ /* 0x000fc600030e060f */
[----:B------:R2:W4:Y:S02]  /*09c0*/  @!P1 LDG.E.U8 R23, desc[UR8][R10.64] ;  /* 0x000000080a179981 */ /* 0x000524000c1e1100 */
[----:B--2---:R-:W-:Y:S02]  /*09d0*/  PRMT R25, RZ, 0x7610, R25 ;  /* 0x00007610ff197816 */ /* 0x004fe40000000019 */
[----:B------:R-:W-:Y:S01]  /*09e0*/  PRMT R24, RZ, 0x7610, R24 ;  /* 0x00007610ff187816 */ /* 0x000fe20000000018 */
[----:B------:R-:W2:Y:S01]  /*09f0*/  @!P4 LDC.64 R10, c[0x0][0x220] ;  /* 0x00008800ff0acb82 */ /* 0x000ea20000000a00 */
[----:B0-----:R-:W-:Y:S02]  /*0a00*/  @!P3 IADD3 R16, P1, R4, R16, RZ ;  /* 0x000000100410b210 */ /* 0x001fe40007f3e0ff */
[----:B------:R0:W4:Y:S01]  /*0a10*/  @!P2 LDG.E.U8 R25, desc[UR8][R12.64] ;  /* 0x000000080c19a981 */ /* 0x000122000c1e1100 */
[----:B------:R-:W-:-:S03]  /*0a20*/  PRMT R26, RZ, 0x7610, R26 ;  /* 0x00007610ff1a7816 */ /* 0x000fc6000000001a */
[----:B------:R1:W4:Y:S01]  /*0a30*/  @!P2 LDG.E.U8 R24, desc[UR8][R14.64] ;  /* 0x000000080e18a981 */ /* 0x000322000c1e1100 */
[----:B------:R-:W-:Y:S01]  /*0a40*/  @!P3 IMAD.X R17, RZ, RZ, R17, P1 ;  /* 0x000000ffff11b224 */ /* 0x000fe200008e0611 */
[----:B0-----:R-:W0:Y:S01]  /*0a50*/  @!P3 LDC.64 R12, c[0x0][0x228] ;  /* 0x00008a00ff0cbb82 */ /* 0x001e220000000a00 */
[----:B-1----:R-:W-:-:S03]  /*0a60*/  @!P5 IADD3 R18, P2, R22, R18, RZ ;  /* 0x000000121612d210 */ /* 0x002fc60007f5e0ff */
[----:B------:R1:W4:Y:S01]  /*0a70*/  @!P3 LDG.E.U8 R26, desc[UR8][R16.64] ;  /* 0x00000008101ab981 */ /* 0x000322000c1e1100 */
[----:B------:R-:W-:Y:S01]  /*0a80*/  PRMT R27, RZ, 0x7610, R27 ;  /* 0x00007610ff1b7816 */ /* 0x000fe2000000001b */
[----:B------:R-:W-:Y:S02]  /*0a90*/  @!P5 IMAD.X R19, RZ, RZ, R19, P2 ;  /* 0x000000ffff13d224 */ /* 0x000fe400010e0613 */
[----:B------:R-:W0:Y:S03]  /*0aa0*/  @!P5 LDC.64 R14, c[0x0][0x228] ;  /* 0x00008a00ff0edb82 */ /* 0x000e260000000a00 */
[----:B------:R2:W4:Y:S05]  /*0ab0*/  @!P5 LDG.E.U8 R27, desc[UR8][R18.64] ;  /* 0x00000008121bd981 */ /* 0x00052a000c1e1100 */
[----:B-1----:R-:W1:Y:S01]  /*0ac0*/  @!P4 LDC.64 R16, c[0x0][0x228] ;  /* 0x00008a00ff10cb82 */ /* 0x002e620000000a00 */
[----:B--2---:R-:W-:-:S05]  /*0ad0*/  @!P4 VIADD R18, R21, UR4 ;  /* 0x000000041512cc36 */ /* 0x004fca0008000000 */
[----:B------:R-:W-:Y:S02]  /*0ae0*/  @!P4 IADD3 R10, P2, R18, R10, RZ ;  /* 0x0000000a120ac210 */ /* 0x000fe40007f5e0ff */
[----:B0-----:R-:W-:Y:S02]  /*0af0*/  @!P3 IADD3 R12, P1, R4, R12, RZ ;  /* 0x0000000c040cb210 */ /* 0x001fe40007f3e0ff */
[----:B------:R-:W-:Y:S01]  /*0b00*/  PRMT R4, RZ, 0x7610, R4 ;  /* 0x00007610ff047816 */ /* 0x000fe20000000004 */
[----:B------:R-:W-:Y:S01]  /*0b10*/  @!P4 IMAD.X R11, RZ, RZ, R11, P2 ;  /* 0x000000ffff0bc224 */ /* 0x000fe200010e060b */
[----:B------:R-:W-:-:S04]  /*0b20*/  @!P5 IADD3 R14, P6, R22, R14, RZ ;  /* 0x0000000e160ed210 */ /* 0x000fc80007fde0ff */
[----:B------:R0:W2:Y:S01]  /*0b30*/  @!P4 LDG.E.U8 R4, desc[UR8][R10.64] ;  /* 0x000000080a04c981 */ /* 0x0000a2000c1e1100 */
[----:B-1----:R-:W-:Y:S01]  /*0b40*/  @!P4 IADD3 R16, P2, R18, R16, RZ ;  /* 0x000000101210c210 */ /* 0x002fe20007f5e0ff */
[----:B------:R-:W-:Y:S01]  /*0b50*/  @!P3 IMAD.X R13, RZ, RZ, R13, P1 ;  /* 0x000000ffff0db224 */ /* 0x000fe200008e060d */
[----:B------:R-:W-:Y:S01]  /*0b60*/  PRMT R18, RZ, 0x7610, R18 ;  /* 0x00007610ff127816 */ /* 0x000fe20000000012 */
[----:B------:R-:W-:Y:S01]  /*0b70*/  @!P5 IMAD.X R15, RZ, RZ, R15, P6 ;  /* 0x000000ffff0fd224 */ /* 0x000fe200030e060f */
[----:B------:R-:W-:Y:S01]  /*0b80*/  PRMT R19, RZ, 0x7610, R19 ;  /* 0x00007610ff137816 */ /* 0x000fe20000000013 */
[----:B------:R-:W-:Y:S01]  /*0b90*/  @!P4 IMAD.X R17, RZ, RZ, R17, P2 ;  /* 0x000000ffff11c224 */ /* 0x000fe200010e0611 */
[----:B------:R-:W-:Y:S01]  /*0ba0*/  PRMT R21, RZ, 0x7610, R21 ;  /* 0x00007610ff157816 */ /* 0x000fe20000000015 */
[----:B0-----:R-:W0:Y:S01]  /*0bb0*/  @!P0 LDC.64 R10, c[0x0][0x218] ;  /* 0x00008600ff0a8b82 */ /* 0x001e220000000a00 */
[----:B------:R1:W2:Y:S04]  /*0bc0*/  @!P3 LDG.E.U8 R18, desc[UR8][R12.64] ;  /* 0x000000080c12b981 */ /* 0x0002a8000c1e1100 */
[----:B------:R1:W2:Y:S04]  /*0bd0*/  @!P5 LDG.E.U8 R19, desc[UR8][R14.64] ;  /* 0x000000080e13d981 */ /* 0x0002a8000c1e1100 */
[----:B------:R1:W2:Y:S01]  /*0be0*/  @!P4 LDG.E.U8 R21, desc[UR8][R16.64] ;  /* 0x000000081015c981 */ /* 0x0002a2000c1e1100 */
[----:B------:R-:W-:-:S05]  /*0bf0*/  @!P0 VIADD R29, R5, UR4 ;  /* 0x00000004051d8c36 */ /* 0x000fca0008000000 */
[----:B0-----:R-:W-:-:S05]  /*0c00*/  @!P0 IADD3 R10, P3, R29, R10, RZ ;  /* 0x0000000a1d0a8210 */ /* 0x001fca0007f7e0ff */
[----:B------:R-:W-:Y:S01]  /*0c10*/  @!P0 IMAD.X R11, RZ, RZ, R11, P3 ;  /* 0x000000ffff0b8224 */ /* 0x000fe200018e060b */
[----:B------:R-:W-:Y:S04]  /*0c20*/  BSSY B0, `(.L_x_19211) ;  /* 0x0000046000007945 */ /* 0x000fe80003800000 */
[----:B------:R-:W-:Y:S01]  /*0c30*/  BSSY B1, `(.L_x_19212) ;  /* 0x000003d000017945 */ /* 0x000fe20003800000 */
[----:B---3--:R-:W-:Y:S02]  /*0c40*/  LOP3.LUT P2, RZ, R8, 0xff, RZ, 0xc0, !PT ;  /* 0x000000ff08ff7812 */ /* 0x008fe4000784c0ff */
[----:B------:R-:W-:-:S13]  /*0c50*/  LOP3.LUT P6, RZ, R20, 0xff, RZ, 0xc0, !PT ;  /* 0x000000ff14ff7812 */ /* 0x000fda00078cc0ff */
[----:B------:R-:W-:Y:S02]  /*0c60*/  @P6 SEL R2, RZ, 0x1, !P6 ;  /* 0x00000001ff026807 */ /* 0x000fe40007000000 */
[----:B-----5:R-:W-:Y:S02]  /*0c70*/  @P2 SEL R6, RZ, 0x1, !P2 ;  /* 0x00000001ff062807 */ /* 0x020fe40005000000 */
[----:B------:R-:W-:Y:S01]  /*0c80*/  LOP3.LUT P5, RZ, R7, 0xff, RZ, 0xc0, !PT ;  /* 0x000000ff07ff7812 */ /* 0x000fe200078ac0ff */
[----:B------:R-:W-:-:S04]  /*0c90*/  VIADD R7, R5, 0x80 ;  /* 0x0000008005077836 */ /* 0x000fc80000000000 */
[----:B------:R-:W-:Y:S01]  /*0ca0*/  @!P0 IMAD.MOV.U32 R5, RZ, RZ, R7 ;  /* 0x000000ffff058224 */ /* 0x000fe200078e0007 */
[----:B------:R1:W-:Y:S04]  /*0cb0*/  @!P0 STG.E.U8 desc[UR8][R10.64], R6 ;  /* 0x000000060a008986 */ /* 0x0003e8000c101108 */
[----:B------:R-:W-:-:S03]  /*0cc0*/  ISETP.GE.AND P0, PT, R5, R0, PT ;  /* 0x000000000500720c */ /* 0x000fc60003f06270 */
[----:B------:R-:W-:Y:S02]  /*0cd0*/  @P5 SEL R3, RZ, 0x1, !P5 ;  /* 0x00000001ff035807 */ /* 0x000fe40006800000 */
[----:B----4-:R-:W-:Y:S02]  /*0ce0*/  LOP3.LUT P1, RZ, R9, 0xff, RZ, 0xc0, !PT ;  /* 0x000000ff09ff7812 */ /* 0x010fe4000782c0ff */
[----:B------:R-:W-:Y:S02]  /*0cf0*/  LOP3.LUT P4, RZ, R25, 0xff, RZ, 0xc0, !PT ;  /* 0x000000ff19ff7812 */ /* 0x000fe4000788c0ff */
[----:B------:R-:W-:Y:S02]  /*0d00*/  LOP3.LUT P3, RZ, R26, 0xff, RZ, 0xc0, !PT ;  /* 0x000000ff1aff7812 */ /* 0x000fe4000786c0ff */
[----:B------:R-:W-:-:S07]  /*0d10*/  LOP3.LUT P2, RZ, R27, 0xff, RZ, 0xc0, !PT ;  /* 0x000000ff1bff7812 */ /* 0x000fce000784c0ff */
[----:B------:R-:W-:Y:S02]  /*0d20*/  @P1 SEL R23, RZ, 0x1, !P1 ;  /* 0x00000001ff171807 */ /* 0x000fe40004800000 */
[----:B------:R-:W-:Y:S02]  /*0d30*/  @P4 SEL R24, RZ, 0x1, !P4 ;  /* 0x00000001ff184807 */ /* 0x000fe40006000000 */
[----:B--2---:R-:W-:Y:S02]  /*0d40*/  LOP3.LUT P6, RZ, R4, 0xff, RZ, 0xc0, !PT ;  /* 0x000000ff04ff7812 */ /* 0x004fe400078cc0ff */
[----:B------:R-:W-:Y:S02]  /*0d50*/  @P3 SEL R18, RZ, 0x1, !P3 ;  /* 0x00000001ff123807 */ /* 0x000fe40005800000 */
[----:B------:R-:W-:-:S09]  /*0d60*/  @P2 SEL R19, RZ, 0x1, !P2 ;  /* 0x00000001ff132807 */ /* 0x000fd20005000000 */
        /* <DEDUP_REMOVED lines=16> */
.L_x_19213:
[----:B------:R-:W-:-:S13]  /*0e70*/  ISETP.GE.AND P0, PT, R5, R0, PT ;  /* 0x000000000500720c */ /* 0x000fda0003f06270 */
[----:B------:R-:W-:Y:S05]  /*0e80*/  @P0 BRA `(.L_x_19215) ;  /* 0x0000000000380947 */ /* 0x000fea0003800000 */
[C---:B------:R-:W-:Y:S01]  /*0e90*/  VIADD R2, R5.reuse, UR4 ;  /* 0x0000000405027c36 */ /* 0x040fe20008000000 */
[----:B------:R-:W-:Y:S01]  /*0ea0*/  ULDC.64 UR6, c[0x0][0x218] ;  /* 0x0000860000067ab9 */ /* 0x000fe20000000a00 */
[----:B------:R-:W-:-:S03]  /*0eb0*/  VIADD R5, R5, 0x80 ;  /* 0x0000008005057836 */ /* 0x000fc60000000000 */
[----:B------:R-:W-:-:S05]  /*0ec0*/  IADD3 R2, P0, R2, UR6, RZ ;  /* 0x0000000602027c10 */ /* 0x000fca000ff1e0ff */
[----:B0-----:R-:W-:-:S05]  /*0ed0*/  IMAD.X R3, RZ, RZ, UR7, P0 ;  /* 0x00000007ff037e24 */ /* 0x001fca00080e06ff */
[----:B------:R1:W-:Y:S03]  /*0ee0*/  STG.E.U8 desc[UR8][R2.64], R23 ;  /* 0x0000001702007986 */ /* 0x0003e6000c101108 */
.L_x_19214:
        /* <DEDUP_REMOVED lines=8> */
.L_x_19215:
[----:B------:R-:W-:-:S13]  /*0f70*/  ISETP.GE.AND P0, PT, R5, R0, PT ;  /* 0x000000000500720c */ /* 0x000fda0003f06270 */
[----:B------:R-:W-:Y:S05]  /*0f80*/  @P0 BREAK B1 ;  /* 0x0000000000010942 */ /* 0x000fea0003800000 */
[----:B------:R-:W-:Y:S05]  /*0f90*/  @P0 BRA `(.L_x_19217) ;  /* 0x0000000000380947 */ /* 0x000fea0003800000 */
[C---:B-1----:R-:W-:Y:S01]  /*0fa0*/  VIADD R2, R5.reuse, UR4 ;  /* 0x0000000405027c36 */ /* 0x042fe20008000000 */
[----:B------:R-:W-:Y:S01]  /*0fb0*/  ULDC.64 UR6, c[0x0][0x218] ;  /* 0x0000860000067ab9 */ /* 0x000fe20000000a00 */
[----:B------:R-:W-:-:S03]  /*0fc0*/  VIADD R5, R5, 0x80 ;  /* 0x0000008005057836 */ /* 0x000fc60000000000 */
[----:B------:R-:W-:-:S05]  /*0fd0*/  IADD3 R2, P0, R2, UR6, RZ ;  /* 0x0000000602027c10 */ /* 0x000fca000ff1e0ff */
[----:B0-----:R-:W-:-:S05]  /*0fe0*/  IMAD.X R3, RZ, RZ, UR7, P0 ;  /* 0x00000007ff037e24 */ /* 0x001fca00080e06ff */
[----:B------:R2:W-:Y:S03]  /*0ff0*/  STG.E.U8 desc[UR8][R2.64], R18 ;  /* 0x0000001202007986 */ /* 0x0005e6000c101108 */
.L_x_19216:
[----:B------:R-:W-:Y:S05]  /*1000*/  BSYNC B1 ;  /* 0x0000000000017941 */ /* 0x000fea0003800000 */
.L_x_19212:
[----:B------:R-:W-:-:S13]  /*1010*/  ISETP.GE.AND P0, PT, R5, R0, PT ;  /* 0x000000000500720c */ /* 0x000fda0003f06270 */
[----:B0-----:R-:W0:Y:S01]  /*1020*/  @!P0 LDC.64 R6, c[0x0][0x218] ;  /* 0x00008600ff068b82 */ /* 0x001e220000000a00 */
[C---:B-12---:R-:W-:Y:S02]  /*1030*/  @!P0 VIADD R3, R5.reuse, UR4 ;  /* 0x0000000405038c36 */ /* 0x046fe40008000000 */
[----:B------:R-:W-:-:S03]  /*1040*/  @!P0 VIADD R5, R5, 0x80 ;  /* 0x0000008005058836 */ /* 0x000fc60000000000 */
[----:B0-----:R-:W-:-:S05]  /*1050*/  @!P0 IADD3 R2, P1, R3, R6, RZ ;  /* 0x0000000603028210 */ /* 0x001fca0007f3e0ff */
[----:B------:R-:W-:-:S05]  /*1060*/  @!P0 IMAD.X R3, RZ, RZ, R7, P1 ;  /* 0x000000ffff038224 */ /* 0x000fca00008e0607 */
[----:B------:R2:W-:Y:S03]  /*1070*/  @!P0 STG.E.U8 desc[UR8][R2.64], R19 ;  /* 0x0000001302008986 */ /* 0x0005e6000c101108 */
.L_x_19217:
[----:B------:R-:W-:Y:S05]  /*1080*/  BSYNC B0 ;  /* 0x0000000000007941 */ /* 0x000fea0003800000 */
.L_x_19211:
[----:B------:R-:W-:Y:S05]  /*1090*/  WARPSYNC.ALL ;  /* 0x0000000000007948 */ /* 0x000fea0003800000 */
[----:B------:R-:W-:-:S13]  /*10a0*/  ISETP.GE.AND P0, PT, R5, R0, PT ;  /* 0x000000000500720c */ /* 0x000fda0003f06270 */
[----:B------:R-:W-:Y:S05]  /*10b0*/  @P0 EXIT ;  /* 0x000000000000094d */ /* 0x000fea0003800000 */
[----:B-12---:R-:W-:Y:S01]  /*10c0*/  VIADD R2, R5, UR4 ;  /* 0x0000000405027c36 */ /* 0x006fe20008000000 */
[----:B------:R-:W-:-:S04]  /*10d0*/  ULDC.64 UR6, c[0x0][0x218] ;  /* 0x0000860000067ab9 */ /* 0x000fc80000000a00 */
[----:B------:R-:W-:-:S05]  /*10e0*/  IADD3 R2, P0, R2, UR6, RZ ;  /* 0x0000000602027c10 */ /* 0x000fca000ff1e0ff */
[----:B0-----:R-:W-:-:S05]  /*10f0*/  IMAD.X R3, RZ, RZ, UR7, P0 ;  /* 0x00000007ff037e24 */ /* 0x001fca00080e06ff */
[----:B------:R-:W-:Y:S01]  /*1100*/  STG.E.U8 desc[UR8][R2.64], R21 ;  /* 0x0000001502007986 */ /* 0x000fe2000c101108 */
[----:B------:R-:W-:Y:S05]  /*1110*/  EXIT ;  /* 0x000000000000794d */ /* 0x000fea0003800000 */
.L_x_19218:
        /* <DEDUP_REMOVED lines=14> */
.L_x_32208:


//--------------------- .text._ZN2at6native29vectorized_elementwise_kernelILi4ENS0_13BinaryFunctorIhhhZZZNS0_21heaviside_kernel_cudaERNS_18TensorIteratorBaseEENKUlvE_clEvENKUlvE_clEvEUlhhE_EESt5arrayIPcLm3EEEEviT0_T1_ --------------------------
	.section	.text._ZN2at6native29vectorized_elementwise_kernelILi4ENS0_13BinaryFunctorIhhhZZZNS0_21heaviside_kernel_cudaERNS_18TensorIteratorBaseEENKUlvE_clEvENKUlvE_clEvEUlhhE_EESt5arrayIPcLm3EEEEviT0_T1_,"ax",@progbits
	.align	128
        .global         _ZN2at6native29vectorized_elementwise_kernelILi4ENS0_13BinaryFunctorIhhhZZZNS0_21heaviside_kernel_cudaERNS_18TensorIteratorBaseEENKUlvE_clEvENKUlvE_clEvEUlhhE_EESt5arrayIPcLm3EEEEviT0_T1_
        .type           _ZN2at6native29vectorized_elementwise_kernelILi4ENS0_13BinaryFunctorIhhhZZZNS0_21heaviside_kernel_cudaERNS_18TensorIteratorBaseEENKUlvE_clEvENKUlvE_clEvEUlhhE_EESt5arrayIPcLm3EEEEviT0_T1_,@function
        .size           _ZN2at6native29vectorized_elementwise_kernelILi4ENS0_13BinaryFunctorIhhhZZZNS0_21heaviside_kernel_cudaERNS_18TensorIteratorBaseEENKUlvE_clEvENKUlvE_clEvEUlhhE_EESt5arrayIPcLm3EEEEviT0_T1_,(.L_x_32209 - _ZN2at6native29vectorized_elementwise_kernelILi4ENS0_13BinaryFunctorIhhhZZZNS0_21heaviside_kernel_cudaERNS_18TensorIteratorBaseEENKUlvE_clEvENKUlvE_clEvEUlhhE_EESt5arrayIPcLm3EEEEviT0_T1_)
        .other          _ZN2at6native29vectorized_elementwise_kernelILi4ENS0_13BinaryFunctorIhhhZZZNS0_21heaviside_kernel_cudaERNS_18TensorIteratorBaseEENKUlvE_clEvENKUlvE_clEvEUlhhE_EESt5arrayIPcLm3EEEEviT0_T1_,@"STO_CUDA_ENTRY STV_DEFAULT"
_ZN2at6native29vectorized_elementwise_kernelILi4ENS0_13BinaryFunctorIhhhZZZNS0_21heaviside_kernel_cudaERNS_18TensorIteratorBaseEENKUlvE_clEvENKUlvE_clEvEUlhhE_EESt5arrayIPcLm3EEEEviT0_T1_:
.text._ZN2at6native29vectorized_elementwise_kernelILi4ENS0_13BinaryFunctorIhhhZZZNS0_21heaviside_kernel_cudaERNS_18TensorIteratorBaseEENKUlvE_clEvENKUlvE_clEvEUlhhE_EESt5arrayIPcLm3EEEEviT0_T1_:
        /* <DEDUP_REMOVED lines=11> */
[----:B------:R-:W-:Y:S01]  /*00b0*/  UIADD3 UR7, UP0, UR4, UR8, URZ ;  /* 0x0000000804077290 */ /* 0x000fe2000ff1e03f */
[----:B------:R-:W-:-:S03]  /*00c0*/  ULDC.64 UR10, c[0x0][0x228] ;  /* 0x00008a00000a7ab9 */ /* 0x000fc60000000a00 */
[----:B------:R-:W-:Y:S02]  /*00d0*/  UIADD3.X UR8, UR5, UR9, URZ, UP0, !UPT ;  /* 0x0000000905087290 */ /* 0x000fe400087fe43f */
[----:B------:R-:W-:Y:S01]  /*00e0*/  IMAD.U32 R2, RZ, RZ, UR7 ;  /* 0x00000007ff027e24 */ /* 0x000fe2000f8e00ff */
[----:B------:R-:W-:-:S03]  /*00f0*/  UIADD3 UR6, UP0, UR4, UR10, URZ ;  /* 0x0000000a04067290 */ /* 0x000fc6000ff1e03f */
[----:B------:R-:W-:Y:S01]  /*0100*/  IMAD.U32 R3, RZ, RZ, UR8 ;  /* 0x00000008ff037e24 */ /* 0x000fe2000f8e00ff */
[----:B------:R-:W-:Y:S02]  /*0110*/  UIADD3.X UR5, UR5, UR11, URZ, UP0, !UPT ;  /* 0x0000000b05057290 */ /* 0x000fe400087fe43f */
[----:B------:R-:W-:Y:S01]  /*0120*/  IMAD.U32 R4, RZ, RZ, UR6 ;  /* 0x00000006ff047e24 */ /* 0x000fe2000f8e00ff */
[----:B------:R-:W-:Y:S01]  /*0130*/  ULDC.64 UR6, c[0x0][0x218] ;  /* 0x0000860000067ab9 */ /* 0x000fe20000000a00 */
[----:B0-----:R-:W-:-:S05]  /*0140*/  IMAD.WIDE.U32 R2, R0, 0x4, R2 ;  /* 0x0000000400027825 */ /* 0x001fca00078e0002 */
[----:B------:R-:W2:Y:S01]  /*0150*/  LDG.E R11, desc[UR12][R2.64+0x200] ;  /* 0x0002000c020b7981 */ /* 0x000ea2000c1e1900 */
[----:B------:R-:W-:-:S03]  /*0160*/  IMAD.U32 R5, RZ, RZ, UR5 ;  /* 0x00000005ff057e24 */ /* 0x000fc6000f8e00ff */
[----:B------:R-:W3:Y:S01]  /*0170*/  LDG.E R10, desc[UR12][R2.64] ;  /* 0x0000000c020a7981 */ /* 0x000ee2000c1e1900 */
[----:B------:R-:W-:-:S05]  /*0180*/  IMAD.WIDE.U32 R4, R0, 0x4, R4 ;  /* 0x0000000400047825 */ /* 0x000fca00078e0004 */
[----:B------:R-:W4:Y:S04]  /*0190*/  LDG.E R13, desc[UR12][R4.64+0x200] ;  /* 0x0002000c040d7981 */ /* 0x000f28000c1e1900 */
[----:B------:R-:W5:Y:S01]  /*01a0*/  LDG.E R12, desc[UR12][R4.64] ;  /* 0x0000000c040c7981 */ /* 0x000f62000c1e1900 */
[----:B------:R-:W-:-:S04]  /*01b0*/  UIADD3 UR5, UP0, UR4, UR6, URZ ;  /* 0x0000000604057290 */ /* 0x000fc8000ff1e03f */
[----:B------:R-:W-:Y:S01]  /*01c0*/  UIADD3.X UR6, URZ, UR7, URZ, UP0, !UPT ;  /* 0x000000073f067290 */ /* 0x000fe200087fe43f */
[C---:B--2---:R-:W-:Y:S02]  /*01d0*/  PRMT R6, R11.reuse, 0x7770, RZ ;  /* 0x000077700b067816 */ /* 0x044fe400000000ff */
[----:B------:R-:W-:Y:S02]  /*01e0*/  PRMT R8, R11, 0x7771, RZ ;  /* 0x000077710b087816 */ /* 0x000fe400000000ff */
[C---:B------:R-:W-:Y:S02]  /*01f0*/  ISETP.NE.AND P2, PT, R6.reuse, RZ, PT ;  /* 0x000000ff0600720c */ /* 0x040fe40003f45270 */
[----:B------:R-:W-:Y:S02]  /*0200*/  ISETP.NE.AND P0, PT, R6, RZ, PT ;  /* 0x000000ff0600720c */ /* 0x000fe40003f05270 */
[----:B---3--:R-:W-:Y:S02]  /*0210*/  PRMT R6, R10, 0x7770, RZ ;  /* 0x000077700a067816 */ /* 0x008fe400000000ff */
[----:B------:R-:W-:-:S02]  /*0220*/  ISETP.NE.AND P1, PT, R8, RZ, PT ;  /* 0x000000ff0800720c */ /* 0x000fc40003f25270 */
[----:B------:R-:W-:Y:S02]  /*0230*/  ISETP.NE.AND P5, PT, R6, RZ, PT ;  /* 0x000000ff0600720c */ /* 0x000fe40003fa5270 */
[----:B------:R-:W-:Y:S02]  /*0240*/  PRMT R7, R10, 0x7771, RZ ;  /* 0x000077710a077816 */ /* 0x000fe400000000ff */
[----:B----4-:R-:W-:Y:S02]  /*0250*/  PRMT R9, R13, 0x7770, RZ ;  /* 0x000077700d097816 */ /* 0x010fe400000000ff */
[----:B------:R-:W-:Y:S02]  /*0260*/  ISETP.NE.AND P4, PT, R7, RZ, PT ;  /* 0x000000ff0700720c */ /* 0x000fe40003f85270 */
[----:B------:R-:W-:Y:S02]  /*0270*/  @P2 SEL R9, RZ, 0x1, !P0 ;  /* 0x00000001ff092807 */ /* 0x000fe40004000000 */
[----:B------:R-:W-:-:S02]  /*0280*/  ISETP.NE.AND P6, PT, R6, RZ, PT ;  /* 0x000000ff0600720c */ /* 0x000fc40003fc5270 */
[----:B------:R-:W-:Y:S02]  /*0290*/  ISETP.NE.AND P2, PT, R8, RZ, PT ;  /* 0x000000ff0800720c */ /* 0x000fe40003f45270 */
[----:B------:R-:W-:Y:S02]  /*02a0*/  ISETP.NE.AND P3, PT, R7, RZ, PT ;  /* 0x000000ff0700720c */ /* 0x000fe40003f65270 */
[C---:B------:R-:W-:Y:S02]  /*02b0*/  PRMT R3, R10.reuse, 0x7772, RZ ;  /* 0x000077720a037816 */ /* 0x040fe400000000ff */
[----:B------:R-:W-:Y:S02]  /*02c0*/  PRMT R2, R10, 0x7773, RZ ;  /* 0x000077730a027816 */ /* 0x000fe400000000ff */
[----:B------:R-:W-:Y:S02]  /*02d0*/  PRMT R7, R11, 0x7772, RZ ;  /* 0x000077720b077816 */ /* 0x000fe400000000ff */
[----:B------:R-:W-:-:S02]  /*02e0*/  PRMT R6, R13, 0x7771, RZ ;  /* 0x000077710d067816 */ /* 0x000fc400000000ff */
[----:B-----5:R-:W-:Y:S02]  /*02f0*/  PRMT R4, R12, 0x7770, RZ ;  /* 0x000077700c047816 */ /* 0x020fe400000000ff */
[----:B------:R-:W-:Y:S02]  /*0300*/  @P1 SEL R6, RZ, 0x1, !P2 ;  /* 0x00000001ff061807 */ /* 0x000fe40005000000 */
[----:B------:R-:W-:Y:S02]  /*0310*/  @P5 SEL R4, RZ, 0x1, !P6 ;  /* 0x00000001ff045807 */ /* 0x000fe40007000000 */
[----:B------:R-:W-:Y:S02]  /*0320*/  ISETP.NE.AND P0, PT, R3, RZ, PT ;  /* 0x000000ff0300720c */ /* 0x000fe40003f05270 */
[C---:B------:R-:W-:Y:S02]  /*0330*/  ISETP.NE.AND P1, PT, R2.reuse, RZ, PT ;  /* 0x000000ff0200720c */ /* 0x040fe40003f25270 */
[----:B------:R-:W-:-:S02]  /*0340*/  ISETP.NE.AND P6, PT, R2, RZ, PT ;  /* 0x000000ff0200720c */ /* 0x000fc40003fc5270 */
[----:B------:R-:W-:Y:S02]  /*0350*/  PRMT R2, R11, 0x7773, RZ ;  /* 0x000077730b027816 */ /* 0x000fe400000000ff */
[----:B------:R-:W-:Y:S02]  /*0360*/  ISETP.NE.AND P5, PT, R7, RZ, PT ;  /* 0x000000ff0700720c */ /* 0x000fe40003fa5270 */
[----:B------:R-:W-:Y:S02]  /*0370*/  ISETP.NE.AND P2, PT, R3, RZ, PT ;  /* 0x000000ff0300720c */ /* 0x000fe40003f45270 */
[----:B------:R-:W-:Y:S02]  /*0380*/  PRMT R3, R12, 0x7771, RZ ;  /* 0x000077710c037816 */ /* 0x000fe400000000ff */
[----:B------:R-:W-:Y:S02]  /*0390*/  @P4 SEL R3, RZ, 0x1, !P3 ;  /* 0x00000001ff034807 */ /* 0x000fe40005800000 */
[----:B------:R-:W-:-:S02]  /*03a0*/  ISETP.NE.AND P3, PT, R2, RZ, PT ;  /* 0x000000ff0200720c */ /* 0x000fc40003f65270 */
[----:B------:R-:W-:Y:S02]  /*03b0*/  ISETP.NE.AND P4, PT, R7, RZ, PT ;  /* 0x000000ff0700720c */ /* 0x000fe40003f85270 */
[----:B------:R-:W-:Y:S02]  /*03c0*/  PRMT R5, R12, 0x7772, RZ ;  /* 0x000077720c057816 */ /* 0x000fe400000000ff */
[----:B------:R-:W-:Y:S02]  /*03d0*/  @P0 SEL R5, RZ, 0x1, !P2 ;  /* 0x00000001ff050807 */ /* 0x000fe40005000000 */
[----:B------:R-:W-:Y:S02]  /*03e0*/  PRMT R7, R13, 0x7772, RZ ;  /* 0x000077720d077816 */ /* 0x000fe400000000ff */
[----:B------:R-:W-:Y:S02]  /*03f0*/  ISETP.NE.AND P0, PT, R2, RZ, PT ;  /* 0x000000ff0200720c */ /* 0x000fe40003f05270 */
[----:B------:R-:W-:-:S02]  /*0400*/  PRMT R8, R3, 0x7604, R4 ;  /* 0x0000760403087816 */ /* 0x000fc40000000004 */
[----:B------:R-:W-:Y:S02]  /*0410*/  PRMT R10, R6, 0x7604, R9 ;  /* 0x00007604060a7816 */ /* 0x000fe40000000009 */
[----:B------:R-:W-:Y:S01]  /*0420*/  @P5 SEL R7, RZ, 0x1, !P4 ;  /* 0x00000001ff075807 */ /* 0x000fe20006000000 */
[----:B------:R-:W-:Y:S01]  /*0430*/  IMAD.U32 R2, RZ, RZ, UR5 ;  /* 0x00000005ff027e24 */ /* 0x000fe2000f8e00ff */
[----:B------:R-:W-:Y:S01]  /*0440*/  PRMT R4, R12, 0x7773, RZ ;  /* 0x000077730c047816 */ /* 0x000fe200000000ff */
[----:B------:R-:W-:Y:S01]  /*0450*/  IMAD.U32 R3, RZ, RZ, UR6 ;  /* 0x00000006ff037e24 */ /* 0x000fe2000f8e00ff */
[----:B------:R-:W-:Y:S02]  /*0460*/  PRMT R6, R13, 0x7773, RZ ;  /* 0x000077730d067816 */ /* 0x000fe400000000ff */
[----:B------:R-:W-:Y:S02]  /*0470*/  PRMT R5, R5, 0x7054, R8 ;  /* 0x0000705405057816 */ /* 0x000fe40000000008 */
[----:B------:R-:W-:-:S02]  /*0480*/  PRMT R7, R7, 0x7054, R10 ;  /* 0x0000705407077816 */ /* 0x000fc4000000000a */
[----:B------:R-:W-:Y:S02]  /*0490*/  @P1 SEL R4, RZ, 0x1, !P6 ;  /* 0x00000001ff041807 */ /* 0x000fe40007000000 */
[----:B------:R-:W-:Y:S01]  /*04a0*/  @P3 SEL R6, RZ, 0x1, !P0 ;  /* 0x00000001ff063807 */ /* 0x000fe20004000000 */
[----:B------:R-:W-:Y:S01]  /*04b0*/  IMAD.WIDE R2, R0, 0x4, R2 ;  /* 0x0000000400027825 */ /* 0x000fe200078e0202 */
[----:B------:R-:W-:Y:S02]  /*04c0*/  PRMT R5, R4, 0x654, R5 ;  /* 0x0000065404057816 */ /* 0x000fe40000000005 */
[----:B------:R-:W-:-:S03]  /*04d0*/  PRMT R7, R6, 0x654, R7 ;  /* 0x0000065406077816 */ /* 0x000fc60000000007 */
[----:B------:R-:W-:Y:S04]  /*04e0*/  STG.E desc[UR12][R2.64], R5 ;  /* 0x0000000502007986 */ /* 0x000fe8000c10190c */
[----:B------:R-:W-:Y:S01]  /*04f0*/  STG.E desc[UR12][R2.64+0x200], R7 ;  /* 0x0002000702007986 */ /* 0x000fe2000c10190c */
[----:B------:R-:W-:Y:S05]  /*0500*/  EXIT ;  /* 0x000000000000794d */ /* 0x000fea0003800000 */
.L_x_19219:
        /* <DEDUP_REMOVED lines=146> */
.L_x_19222:
        /* <DEDUP_REMOVED lines=8> */
.L_x_19223:
        /* <DEDUP_REMOVED lines=8> */
.L_x_19224:
        /* <DEDUP_REMOVED lines=9> */
.L_x_19225:
[----:B------:R-:W-:Y:S05]  /*0fc0*/  BSYNC B1 ;  /* 0x0000000000017941 */ /* 0x000fea0003800000 */
.L_x_19221:
[----:B------:R-:W-:-:S13]  /*0fd0*/  ISETP.GE.AND P0, PT, R5, R0, PT ;  /* 0x000000000500720c */ /* 0x000fda0003f06270 */
[----:B0-----:R-:W0:Y:S01]  /*0fe0*/  @!P0 LDC.64 R6, c[0x0][0x218] ;  /* 0x00008600ff068b82 */ /* 0x001e220000000a00 */
[C---:B-12---:R-:W-:Y:S02]  /*0ff0*/  @!P0 VIADD R3, R5.reuse, UR4 ;  /* 0x0000000405038c36 */ /* 0x046fe40008000000 */
[----:B------:R-:W-:-:S03]  /*1000*/  @!P0 VIADD R5, R5, 0x80 ;  /* 0x0000008005058836 */ /* 0x000fc60000000000 */
[----:B0-----:R-:W-:-:S05]  /*1010*/  @!P0 IADD3 R2, P1, R3, R6, RZ ;  /* 0x0000000603028210 */ /* 0x001fca0007f3e0ff */
[----:B------:R-:W-:-:S05]  /*1020*/  @!P0 IMAD.X R3, RZ, RZ, R7, P1 ;  /* 0x000000ffff038224 */ /* 0x000fca00008e0607 */
[----:B------:R2:W-:Y:S03]  /*1030*/  @!P0 STG.E.U8 desc[UR12][R2.64], R19 ;  /* 0x0000001302008986 */ /* 0x0005e6000c10110c */
.L_x_19226:
[----:B------:R-:W-:Y:S05]  /*1040*/  BSYNC B0 ;  /* 0x0000000000007941 */ /* 0x000fea0003800000 */
.L_x_19220:
        /* <DEDUP_REMOVED lines=9> */
.L_x_19227:
        /* <DEDUP_REMOVED lines=10> */
.L_x_32209:


//--------------------- .text._ZN2at6native29vectorized_elementwise_kernelILi8ENS0_13BinaryFunctorIhhhZZZNS0_21heaviside_kernel_cudaERNS_18TensorIteratorBaseEENKUlvE_clEvENKUlvE_clEvEUlhhE_EESt5arrayIPcLm3EEEEviT0_T1_ --------------------------
	.section	.text._ZN2at6native29vectorized_elementwise_kernelILi8ENS0_13BinaryFunctorIhhhZZZNS0_21heaviside_kernel_cudaERNS_18TensorIteratorBaseEENKUlvE_clEvENKUlvE_clEvEUlhhE_EESt5arrayIPcLm3EEEEviT0_T1_,"ax",@progbits
	.align	128
        .global         _ZN2at6native29vectorized_elementwise_kernelILi8ENS0_13BinaryFunctorIhhhZZZNS0_21heaviside_kernel_cudaERNS_18TensorIteratorBaseEENKUlvE_clEvENKUlvE_clEvEUlhhE_EESt5arrayIPcLm3EEEEviT0_T1_
        .type           _ZN2at6native29vectorized_elementwise_kernelILi8ENS0_13BinaryFunctorIhhhZZZNS0_21heaviside_kernel_cudaERNS_18TensorIteratorBaseEENKUlvE_clEvENKUlvE_clEvEUlhhE_EESt5arrayIPcLm3EEEEviT0_T1_,@function
        .size           _ZN2at6native29vectorized_elementwise_kernelILi8ENS0_13BinaryFunctorIhhhZZZNS0_21heaviside_kernel_cudaERNS_18TensorIteratorBaseEENKUlvE_clEvENKUlvE_clEvEUlhhE_EESt5arrayIPcLm3EEEEviT0_T1_,(.L_x_32210 - _ZN2at6native29vectorized_elementwise_kernelILi8ENS0_13BinaryFunctorIhhhZZZNS0_21heaviside_kernel_cudaERNS_18TensorIteratorBaseEENKUlvE_clEvENKUlvE_clEvEUlhhE_EESt5arrayIPcLm3EEEEviT0_T1_)
        .other          _ZN2at6native29vectorized_elementwise_kernelILi8ENS0_13BinaryFunctorIhhhZZZNS0_21heaviside_kernel_cudaERNS_18TensorIteratorBaseEENKUlvE_clEvENKUlvE_clEvEUlhhE_EESt5arrayIPcLm3EEEEviT0_T1_,@"STO_CUDA_ENTRY STV_DEFAULT"
_ZN2at6native29vectorized_elementwise_kernelILi8ENS0_13BinaryFunctorIhhhZZZNS0_21heaviside_kernel_cudaERNS_18TensorIteratorBaseEENKUlvE_clEvENKUlvE_clEvEUlhhE_EESt5arrayIPcLm3EEEEviT0_T1_:
.text._ZN2at6native29vectorized_elementwise_kernelILi8ENS0_13BinaryFunctorIhhhZZZNS0_21heaviside_kernel_cudaERNS_18TensorIteratorBaseEENKUlvE_clEvENKUlvE_clEvEUlhhE_EESt5arrayIPcLm3EEEEviT0_T1_:
        /* <DEDUP_REMOVED lines=27> */
[----:B--2---:R-:W-:Y:S02]  /*01b0*/  LOP3.LUT R6, R4, 0xffff, RZ, 0xc0, !PT ;  /* 0x0000ffff04067812 */ /* 0x004fe400078ec0ff */
[C---:B------:R-:W-:Y:S02]  /*01c0*/  LOP3.LUT R8, R5.reuse, 0xffff, RZ, 0xc0, !PT ;  /* 0x0000ffff05087812 */ /* 0x040fe400078ec0ff */
[----:B------:R-:W-:Y:S02]  /*01d0*/  SHF.R.U32.HI R6, RZ, 0x8, R6 ;  /* 0x00000008ff067819 */ /* 0x000fe40000011606 */
[----:B------:R-:W-:Y:S02]  /*01e0*/  PRMT R7, R5, 0x7632, R7 ;  /* 0x0000763205077816 */ /* 0x000fe40000000007 */
[----:B------:R-:W-:Y:S02]  /*01f0*/  PRMT R9, R6, 0x9910, RZ ;  /* 0x0000991006097816 */ /* 0x000fe400000000ff */
[----:B------:R-:W-:-:S02]  /*0200*/  PRMT R6, R4, 0x7632, R6 ;  /* 0x0000763204067816 */ /* 0x000fc40000000006 */
[----:B------:R-:W-:Y:S02]  /*0210*/  LOP3.LUT P5, RZ, R7, 0xff, RZ, 0xc0, !PT ;  /* 0x000000ff07ff7812 */ /* 0x000fe400078ac0ff */
[----:B------:R-:W-:Y:S02]  /*0220*/  LOP3.LUT P3, RZ, R6, 0xff, RZ, 0xc0, !PT ;  /* 0x000000ff06ff7812 */ /* 0x000fe4000786c0ff */
[----:B------:R-:W-:Y:S02]  /*0230*/  SHF.R.U32.HI R6, RZ, 0x8, R8 ;  /* 0x00000008ff067819 */ /* 0x000fe40000011608 */
[C---:B------:R-:W-:Y:S02]  /*0240*/  LOP3.LUT P2, RZ, R5.reuse, 0xff, RZ, 0xc0, !PT ;  /* 0x000000ff05ff7812 */ /* 0x040fe4000784c0ff */
[----:B------:R-:W-:Y:S02]  /*0250*/  PRMT R7, R6, 0x9910, RZ ;  /* 0x0000991006077816 */ /* 0x000fe400000000ff */
[----:B------:R-:W-:-:S02]  /*0260*/  PRMT R5, R5, 0x7732, RZ ;  /* 0x0000773205057816 */ /* 0x000fc400000000ff */
[C---:B------:R-:W-:Y:S02]  /*0270*/  LOP3.LUT P6, RZ, R4.reuse, 0xff, RZ, 0xc0, !PT ;  /* 0x000000ff04ff7812 */ /* 0x040fe400078cc0ff */
[----:B------:R-:W-:Y:S02]  /*0280*/  PRMT R6, R4, 0x7732, RZ ;  /* 0x0000773204067816 */ /* 0x000fe400000000ff */
[----:B---3--:R-:W-:Y:S02]  /*0290*/  PRMT R4, R2, 0x7632, R4 ;  /* 0x0000763202047816 */ /* 0x008fe40000000004 */
[----:B------:R-:W-:Y:S02]  /*02a0*/  @P3 SEL R4, RZ, 0x1, !P3 ;  /* 0x00000001ff043807 */ /* 0x000fe40005800000 */
[----:B------:R-:W-:Y:S02]  /*02b0*/  ISETP.NE.AND P0, PT, R9, RZ, PT ;  /* 0x000000ff0900720c */ /* 0x000fe40003f05270 */
[----:B------:R-:W-:-:S02]  /*02c0*/  ISETP.NE.AND P3, PT, R7, RZ, PT ;  /* 0x000000ff0700720c */ /* 0x000fc40003f65270 */
[----:B------:R-:W-:Y:S01]  /*02d0*/  ISETP.NE.AND P4, PT, R7, RZ, PT ;  /* 0x000000ff0700720c */ /* 0x000fe20003f85270 */
[----:B------:R-:W-:Y:S01]  /*02e0*/  IMAD.MOV.U32 R7, RZ, RZ, R5 ;  /* 0x000000ffff077224 */ /* 0x000fe200078e0005 */
[----:B------:R-:W-:Y:S02]  /*02f0*/  SHF.R.U32.HI R6, RZ, 0x8, R6 ;  /* 0x00000008ff067819 */ /* 0x000fe40000011606 */
[----:B------:R-:W-:Y:S02]  /*0300*/  ISETP.NE.AND P1, PT, R9, RZ, PT ;  /* 0x000000ff0900720c */ /* 0x000fe40003f25270 */
[----:B------:R-:W-:Y:S02]  /*0310*/  SHF.R.U32.HI R7, RZ, 0x8, R7 ;  /* 0x00000008ff077819 */ /* 0x000fe40000011607 */
[----:B------:R-:W-:Y:S02]  /*0320*/  LOP3.LUT R8, R2, 0xffff, RZ, 0xc0, !PT ;  /* 0x0000ffff02087812 */ /* 0x000fe400078ec0ff */
[----:B------:R-:W-:-:S02]  /*0330*/  SEL R9, RZ, 0x1, !P6 ;  /* 0x00000001ff097807 */ /* 0x000fc40007000000 */
[----:B------:R-:W-:Y:S02]  /*0340*/  PRMT R6, R6, 0x9910, RZ ;  /* 0x0000991006067816 */ /* 0x000fe400000000ff */
[----:B------:R-:W-:Y:S02]  /*0350*/  PRMT R7, R7, 0x9910, RZ ;  /* 0x0000991007077816 */ /* 0x000fe400000000ff */
[----:B------:R-:W-:Y:S02]  /*0360*/  PRMT R5, R3, 0x7632, R5 ;  /* 0x0000763203057816 */ /* 0x000fe40000000005 */
[----:B------:R-:W-:Y:S02]  /*0370*/  SHF.R.U32.HI R8, RZ, 0x8, R8 ;  /* 0x00000008ff087819 */ /* 0x000fe40000011608 */
[----:B------:R-:W-:Y:S02]  /*0380*/  SEL R9, R2, R9, !P6 ;  /* 0x0000000902097207 */ /* 0x000fe40007000000 */
[----:B------:R-:W-:-:S02]  /*0390*/  @P5 SEL R5, RZ, 0x1, !P5 ;  /* 0x00000001ff055807 */ /* 0x000fc40006800000 */
[C---:B------:R-:W-:Y:S02]  /*03a0*/  ISETP.NE.AND P6, PT, R6.reuse, RZ, PT ;  /* 0x000000ff0600720c */ /* 0x040fe40003fc5270 */
[----:B------:R-:W-:Y:S02]  /*03b0*/  @P0 SEL R8, RZ, 0x1, !P1 ;  /* 0x00000001ff080807 */ /* 0x000fe40004800000 */
[----:B------:R-:W-:Y:S02]  /*03c0*/  ISETP.NE.AND P5, PT, R6, RZ, PT ;  /* 0x000000ff0600720c */ /* 0x000fe40003fa5270 */
[----:B------:R-:W-:Y:S02]  /*03d0*/  ISETP.NE.AND P1, PT, R7, RZ, PT ;  /* 0x000000ff0700720c */ /* 0x000fe40003f25270 */
[----:B------:R-:W-:Y:S02]  /*03e0*/  SEL R6, RZ, 0x1, !P2 ;  /* 0x00000001ff067807 */ /* 0x000fe40005000000 */
[----:B------:R-:W-:Y:S01]  /*03f0*/  PRMT R11, R2, 0x7732, RZ ;  /* 0x00007732020b7816 */ /* 0x000fe200000000ff */
[----:B------:R-:W-:Y:S01]  /*0400*/  IMAD.U32 R2, RZ, RZ, UR5 ;  /* 0x00000005ff027e24 */ /* 0x000fe2000f8e00ff */
[----:B------:R-:W-:-:S02]  /*0410*/  PRMT R12, R3, 0x7732, RZ ;  /* 0x00007732030c7816 */ /* 0x000fc400000000ff */
[----:B------:R-:W-:Y:S02]  /*0420*/  ISETP.NE.AND P0, PT, R7, RZ, PT ;  /* 0x000000ff0700720c */ /* 0x000fe40003f05270 */
[C---:B------:R-:W-:Y:S01]  /*0430*/  SEL R7, R3.reuse, R6, !P2 ;  /* 0x0000000603077207 */ /* 0x040fe20005000000 */
[----:B------:R-:W-:Y:S01]  /*0440*/  IMAD.MOV.U32 R6, RZ, RZ, R11 ;  /* 0x000000ffff067224 */ /* 0x000fe200078e000b */
[----:B------:R-:W-:Y:S01]  /*0450*/  LOP3.LUT R10, R3, 0xffff, RZ, 0xc0, !PT ;  /* 0x0000ffff030a7812 */ /* 0x000fe200078ec0ff */
[----:B------:R-:W-:Y:S01]  /*0460*/  IMAD.MOV.U32 R11, RZ, RZ, R12 ;  /* 0x000000ffff0b7224 */ /* 0x000fe200078e000c */
[----:B------:R-:W-:Y:S01]  /*0470*/  LOP3.LUT R4, R4, 0xff, RZ, 0xc0, !PT ;  /* 0x000000ff04047812 */ /* 0x000fe200078ec0ff */
        /* <DEDUP_REMOVED lines=15> */
[----:B------:R-:W-:Y:S02]  /*0570*/  PRMT R9, R8, 0x7604, R9 ;  /* 0x0000760408097816 */ /* 0x000fe40000000009 */
[----:B------:R-:W-:-:S02]  /*0580*/  PRMT R10, R10, 0x7604, R7 ;  /* 0x000076040a0a7816 */ /* 0x000fc40000000007 */
[----:B------:R-:W-:Y:S02]  /*0590*/  PRMT R4, R13, 0x7604, R4 ;  /* 0x000076040d047816 */ /* 0x000fe40000000004 */
[----:B------:R-:W-:Y:S02]  /*05a0*/  PRMT R5, R6, 0x7604, R5 ;  /* 0x0000760406057816 */ /* 0x000fe40000000005 */
[----:B------:R-:W-:Y:S02]  /*05b0*/  PRMT R4, R9, 0x5410, R4 ;  /* 0x0000541009047816 */ /* 0x000fe40000000004 */
[----:B------:R-:W-:-:S05]  /*05c0*/  PRMT R5, R10, 0x5410, R5 ;  /* 0x000054100a057816 */ /* 0x000fca0000000005 */
[----:B------:R-:W-:Y:S01]  /*05d0*/  STG.E.64 desc[UR8][R2.64], R4 ;  /* 0x0000000402007986 */ /* 0x000fe2000c101b08 */
[----:B------:R-:W-:Y:S05]  /*05e0*/  EXIT ;  /* 0x000000000000794d */ /* 0x000fea0003800000 */
.L_x_19228:
        /* <DEDUP_REMOVED lines=146> */
.L_x_19231:
        /* <DEDUP_REMOVED lines=8> */
.L_x_19232:
        /* <DEDUP_REMOVED lines=8> */
.L_x_19233:
        /* <DEDUP_REMOVED lines=9> */
.L_x_19234:
[----:B------:R-:W-:Y:S05]  /*10a0*/  BSYNC B1 ;  /* 0x0000000000017941 */ /* 0x000fea0003800000 */
.L_x_19230:
[----:B------:R-:W-:-:S13]  /*10b0*/  ISETP.GE.AND P0, PT, R5, R0, PT ;  /* 0x000000000500720c */ /* 0x000fda0003f06270 */
[----:B0-----:R-:W0:Y:S01]  /*10c0*/  @!P0 LDC.64 R6, c[0x0][0x218] ;  /* 0x00008600ff068b82 */ /* 0x001e220000000a00 */
[C---:B-12---:R-:W-:Y:S02]  /*10d0*/  @!P0 VIADD R3, R5.reuse, UR4 ;  /* 0x0000000405038c36 */ /* 0x046fe40008000000 */
[----:B------:R-:W-:-:S03]  /*10e0*/  @!P0 VIADD R5, R5, 0x80 ;  /* 0x0000008005058836 */ /* 0x000fc60000000000 */
[----:B0-----:R-:W-:-:S05]  /*10f0*/  @!P0 IADD3 R2, P1, R3, R6, RZ ;  /* 0x0000000603028210 */ /* 0x001fca0007f3e0ff */
[----:B------:R-:W-:-:S05]  /*1100*/  @!P0 IMAD.X R3, RZ, RZ, R7, P1 ;  /* 0x000000ffff038224 */ /* 0x000fca00008e0607 */
[----:B------:R2:W-:Y:S03]  /*1110*/  @!P0 STG.E.U8 desc[UR8][R2.64], R19 ;  /* 0x0000001302008986 */ /* 0x0005e6000c101108 */
.L_x_19235:
[----:B------:R-:W-:Y:S05]  /*1120*/  BSYNC B0 ;  /* 0x0000000000007941 */ /* 0x000fea0003800000 */
.L_x_19229:
        /* <DEDUP_REMOVED lines=9> */
.L_x_19236:
        /* <DEDUP_REMOVED lines=12> */
.L_x_32210:


//--------------------- .text._ZN2at6native18elementwise_kernelILi128ELi4EZNS0_15gpu_kernel_implINS0_13BUnaryFunctorIhhhZZZNS0_21heaviside_kernel_cudaERNS_18TensorIteratorBaseEENKUlvE_clEvENKUlvE_clEvEUlhhE_EEEEvS5_RKT_EUliE_EEviT1_ --------------------------
	.section	.text._ZN2at6native18elementwise_kernelILi128ELi4EZNS0_15gpu_kernel_implINS0_13BUnaryFunctorIhhhZZZNS0_21heaviside_kernel_cudaERNS_18TensorIteratorBaseEENKUlvE_clEvENKUlvE_clEvEUlhhE_EEEEvS5_RKT_EUliE_EEviT1_,"ax",@progbits
	.align	128
        .global         _ZN2at6native18elementwise_kernelILi128ELi4EZNS0_15gpu_kernel_implINS0_13BUnaryFunctorIhhhZZZNS0_21heaviside_kernel_cudaERNS_18TensorIteratorBaseEENKUlvE_clEvENKUlvE_clEvEUlhhE_EEEEvS5_RKT_EUliE_EEviT1_
        .type           _ZN2at6native18elementwise_kernelILi128ELi4EZNS0_15gpu_kernel_implINS0_13BUnaryFunctorIhhhZZZNS0_21heaviside_kernel_cudaERNS_18TensorIteratorBaseEENKUlvE_clEvENKUlvE_clEvEUlhhE_EEEEvS5_RKT_EUliE_EEviT1_,@function
        .size           _ZN2at6native18elementwise_kernelILi128ELi4EZNS0_15gpu_kernel_implINS0_13BUnaryFunctorIhhhZZZNS0_21heaviside_kernel_cudaERNS_18TensorIteratorBaseEENKUlvE_clEvENKUlvE_clEvEUlhhE_EEEEvS5_RKT_EUliE_EEviT1_,(.L_x_32211 - _ZN2at6native18elementwise_kernelILi128ELi4EZNS0_15gpu_kernel_implINS0_13BUnaryFunctorIhhhZZZNS0_21heaviside_kernel_cudaERNS_18TensorIteratorBaseEENKUlvE_clEvENKUlvE_clEvEUlhhE_EEEEvS5_RKT_EUliE_EEviT1_)
        .other          _ZN2at6native18elementwise_kernelILi128ELi4EZNS0_15gpu_kernel_implINS0_13BUnaryFunctorIhhhZZZNS0_21heaviside_kernel_cudaERNS_18TensorIteratorBaseEENKUlvE_clEvENKUlvE_clEvEUlhhE_EEEEvS5_RKT_EUliE_EEviT1_,@"STO_CUDA_ENTRY STV_DEFAULT"
_ZN2at6native18elementwise_kernelILi128ELi4EZNS0_15gpu_kernel_implINS0_13BUnaryFunctorIhhhZZZNS0_21heaviside_kernel_cudaERNS_18TensorIteratorBaseEENKUlvE_clEvENKUlvE_clEvEUlhhE_EEEEvS5_RKT_EUliE_EEviT1_:
.text._ZN2at6native18elementwise_kernelILi128ELi4EZNS0_15gpu_kernel_implINS0_13BUnaryFunctorIhhhZZZNS0_21heaviside_kernel_cudaERNS_18TensorIteratorBaseEENKUlvE_clEvENKUlvE_clEvEUlhhE_EEEEvS5_RKT_EUliE_EEviT1_:
        /* <DEDUP_REMOVED lines=314> */
.L_x_19239:
        /* <DEDUP_REMOVED lines=20> */
.L_x_19243:
[----:B------:R0:W5:Y:S01]  /*14e0*/  LDG.E.U8 R0, desc[UR36][R4.64] ;  /* 0x0000002404007981 */ /* 0x000162000c1e1100 */
[----:B------:R-:W-:Y:S05]  /*14f0*/  BRA `(.L_x_19245) ;  /* 0x0000000c00647947 */ /* 0x000fea0003800000 */
.L_x_19242:
        /* <DEDUP_REMOVED lines=8> */
.L_x_19247:
[----:B------:R3:W5:Y:S01]  /*1580*/  LDG.E.U8 R0, desc[UR36][R4.64] ;  /* 0x0000002404007981 */ /* 0x000762000c1e1100 */
[----:B------:R-:W-:Y:S05]  /*1590*/  BRA `(.L_x_19245) ;  /* 0x0000000c003c7947 */ /* 0x000fea0003800000 */
.L_x_19246:
[----:B------:R0:W5:Y:S01]  /*15a0*/  LDG.E.U16 R0, desc[UR36][R4.64] ;  /* 0x0000002404007981 */ /* 0x000162000c1e1500 */
[----:B------:R-:W-:Y:S05]  /*15b0*/  BRA `(.L_x_19245) ;  /* 0x0000000c00347947 */ /* 0x000fea0003800000 */
.L_x_19241:
        /* <DEDUP_REMOVED lines=10> */
.L_x_19249:
[----:B------:R-:W2:Y:S02]  /*1660*/  LDG.E.U16 R2, desc[UR36][R4.64] ;  /* 0x0000002404027981 */ /* 0x000ea4000c1e1500 */
[----:B--2---:R-:W-:-:S06]  /*1670*/  HADD2.F32 R2, -RZ, R2.H0_H0 ;  /* 0x20000002ff027230 */ /* 0x004fcc0000004100 */
[----:B------:R-:W0:Y:S02]  /*1680*/  F2I.S64.TRUNC R2, R2 ;  /* 0x0000000200027311 */ /* 0x000e24000020d900 */
[----:B0-----:R-:W-:Y:S01]  /*1690*/  PRMT R0, R2, 0x7610, R0 ;  /* 0x0000761002007816 */ /* 0x001fe20000000000 */
[----:B------:R-:W-:Y:S06]  /*16a0*/  BRA `(.L_x_19245) ;  /* 0x0000000800f87947 */ /* 0x000fec0003800000 */
.L_x_19248:
        /* <DEDUP_REMOVED lines=10> */
.L_x_19251:
[----:B------:R-:W2:Y:S02]  /*1750*/  LDG.E.U16 R4, desc[UR36][R4.64] ;  /* 0x0000002404047981 */ /* 0x000ea4000c1e1500 */
[----:B--2---:R-:W-:-:S06]  /*1760*/  HADD2.F32 R2, -RZ, R4.H0_H0 ;  /* 0x20000004ff027230 */ /* 0x004fcc0000004100 */
[----:B------:R-:W0:Y:S02]  /*1770*/  F2I.S64.TRUNC R2, R2 ;  /* 0x0000000200027311 */ /* 0x000e24000020d900 */
[----:B0-----:R-:W-:Y:S01]  /*1780*/  PRMT R0, R2, 0x7610, R0 ;  /* 0x0000761002007816 */ /* 0x001fe20000000000 */
[----:B------:R-:W-:Y:S06]  /*1790*/  BRA `(.L_x_19245) ;  /* 0x0000000800bc7947 */ /* 0x000fec0003800000 */
.L_x_19250:
[----:B------:R-:W2:Y:S02]  /*17a0*/  LDG.E.64 R2, desc[UR36][R4.64] ;  /* 0x0000002404027981 */ /* 0x000ea4000c1e1b00 */
[----:B--2---:R-:W0:Y:S02]  /*17b0*/  F2I.S64.F64.TRUNC R2, R2 ;  /* 0x0000000200027311 */ /* 0x004e24000030d900 */
[----:B0-----:R-:W-:Y:S01]  /*17c0*/  PRMT R0, R2, 0x7610, R0 ;  /* 0x0000761002007816 */ /* 0x001fe20000000000 */
[----:B------:R-:W-:Y:S06]  /*17d0*/  BRA `(.L_x_19245) ;  /* 0x0000000800ac7947 */ /* 0x000fec0003800000 */
.L_x_19240:
        /* <DEDUP_REMOVED lines=12> */
.L_x_19254:
[----:B------:R-:W2:Y:S02]  /*18a0*/  LDG.E.64 R4, desc[UR36][R4.64] ;  /* 0x0000002404047981 */ /* 0x000ea4000c1e1b00 */
[----:B--2---:R-:W0:Y:S02]  /*18b0*/  F2I.S64.F64.TRUNC R2, R4 ;  /* 0x0000000400027311 */ /* 0x004e24000030d900 */
[----:B0-----:R-:W-:Y:S01]  /*18c0*/  PRMT R0, R2, 0x7610, R0 ;  /* 0x0000761002007816 */ /* 0x001fe20000000000 */
[----:B------:R-:W-:Y:S06]  /*18d0*/  BRA `(.L_x_19245) ;  /* 0x00000008006c7947 */ /* 0x000fec0003800000 */
.L_x_19253:
        /* <DEDUP_REMOVED lines=28> */
.L_x_19256:
        /* <DEDUP_REMOVED lines=15> */
.L_x_19255:
[----:B------:R-:W2:Y:S02]  /*1b90*/  LDG.E.U16 R2, desc[UR36][R4.64] ;  /* 0x0000002404027981 */ /* 0x000ea4000c1e1500 */
[----:B--2---:R-:W-:-:S06]  /*1ba0*/  IMAD.U32 R2, R2, 0x10000, RZ ;  /* 0x0001000002027824 */ /* 0x004fcc00078e00ff */
[----:B------:R-:W0:Y:S02]  /*1bb0*/  F2I.S64.TRUNC R2, R2 ;  /* 0x0000000200027311 */ /* 0x000e24000020d900 */
[----:B0-----:R-:W-:Y:S01]  /*1bc0*/  PRMT R0, R2, 0x7610, R0 ;  /* 0x0000761002007816 */ /* 0x001fe20000000000 */
[----:B------:R-:W-:Y:S06]  /*1bd0*/  BRA `(.L_x_19245) ;  /* 0x0000000400ac7947 */ /* 0x000fec0003800000 */
.L_x_19252:
        /* <DEDUP_REMOVED lines=10> */
.L_x_19259:
        /* <DEDUP_REMOVED lines=21> */
.L_x_19263:
[----:B------:R-:W-:Y:S05]  /*1dd0*/  BSYNC B1 ;  /* 0x0000000000017941 */ /* 0x000fea0003800000 */
.L_x_19262:
[----:B------:R-:W-:Y:S01]  /*1de0*/  IMAD.SHL.U32 R2, R2, 0x100000, RZ ;  /* 0x0010000002027824 */ /* 0x000fe200078e00ff */
[----:B------:R-:W-:-:S04]  /*1df0*/  LEA R3, R0, 0x3b800000, 0x17 ;  /* 0x3b80000000037811 */ /* 0x000fc800078eb8ff */
[----:B------:R-:W-:-:S07]  /*1e00*/  LOP3.LUT R2, R3, R2, R4, 0xfe, !PT ;  /* 0x0000000203027212 */ /* 0x000fce00078efe04 */
.L_x_19261:
[----:B------:R-:W-:Y:S05]  /*1e10*/  BSYNC B0 ;  /* 0x0000000000007941 */ /* 0x000fea0003800000 */
.L_x_19260:
[----:B------:R-:W0:Y:S02]  /*1e20*/  F2I.S64.TRUNC R2, R2 ;  /* 0x0000000200027311 */ /* 0x000e24000020d900 */
[----:B0-----:R-:W-:Y:S01]  /*1e30*/  PRMT R0, R2, 0x7610, R0 ;  /* 0x0000761002007816 */ /* 0x001fe20000000000 */
[----:B------:R-:W-:Y:S06]  /*1e40*/  BRA `(.L_x_19245) ;  /* 0x0000000400107947 */ /* 0x000fec0003800000 */
.L_x_19258:
        /* <DEDUP_REMOVED lines=21> */
.L_x_19267:
[----:B------:R-:W-:Y:S05]  /*1fa0*/  BSYNC B1 ;  /* 0x0000000000017941 */ /* 0x000fea0003800000 */
.L_x_19266:
[----:B------:R-:W-:Y:S01]  /*1fb0*/  IMAD.SHL.U32 R2, R2, 0x200000, RZ ;  /* 0x0020000002027824 */ /* 0x000fe200078e00ff */
[----:B------:R-:W-:-:S04]  /*1fc0*/  LEA R3, R0, 0x37800000, 0x17 ;  /* 0x3780000000037811 */ /* 0x000fc800078eb8ff */
[----:B------:R-:W-:-:S07]  /*1fd0*/  LOP3.LUT R2, R3, R2, R4, 0xfe, !PT ;  /* 0x0000000203027212 */ /* 0x000fce00078efe04 */
.L_x_19265:
[----:B------:R-:W-:Y:S05]  /*1fe0*/  BSYNC B0 ;  /* 0x0000000000007941 */ /* 0x000fea0003800000 */
.L_x_19264:
[----:B------:R-:W0:Y:S02]  /*1ff0*/  F2I.S64.TRUNC R2, R2 ;  /* 0x0000000200027311 */ /* 0x000e24000020d900 */
[----:B0-----:R-:W-:Y:S01]  /*2000*/  PRMT R0, R2, 0x7610, R0 ;  /* 0x0000761002007816 */ /* 0x001fe20000000000 */
[----:B------:R-:W-:Y:S06]  /*2010*/  BRA `(.L_x_19245) ;  /* 0x00000000009c7947 */ /* 0x000fec0003800000 */
.L_x_19257:
        /* <DEDUP_REMOVED lines=14> */
.L_x_19271:
[----:B------:R-:W-:Y:S05]  /*2100*/  BSYNC B0 ;  /* 0x0000000000007941 */ /* 0x000fea0003800000 */
.L_x_19270:
[----:B------:R-:W0:Y:S02]  /*2110*/  F2I.S64.TRUNC R2, R2 ;  /* 0x0000000200027311 */ /* 0x000e24000020d900 */
[----:B0-----:R-:W-:Y:S01]  /*2120*/  PRMT R0, R2, 0x7610, R0 ;  /* 0x0000761002007816 */ /* 0x001fe20000000000 */
[----:B------:R-:W-:Y:S06]  /*2130*/  BRA `(.L_x_19245) ;  /* 0x0000000000547947 */ /* 0x000fec0003800000 */
.L_x_19244:
        /* <DEDUP_REMOVED lines=16> */
.L_x_19272:
[----:B------:R-:W-:Y:S01]  /*2240*/  PRMT R0, RZ, 0x7610, R0 ;  /* 0x00007610ff007816 */ /* 0x000fe20000000000 */
[----:B------:R-:W-:Y:S06]  /*2250*/  BRA `(.L_x_19245) ;  /* 0x00000000000c7947 */ /* 0x000fec0003800000 */
.L_x_19269:
[----:B------:R2:W5:Y:S01]  /*2260*/  LDG.E.U8 R0, desc[UR36][R4.64] ;  /* 0x0000002404007981 */ /* 0x000562000c1e1100 */
[----:B------:R-:W-:Y:S05]  /*2270*/  BRA `(.L_x_19245) ;  /* 0x0000000000047947 */ /* 0x000fea0003800000 */
.L_x_19268:
[----:B------:R1:W5:Y:S02]  /*2280*/  LDG.E.U8 R0, desc[UR36][R4.64] ;  /* 0x0000002404007981 */ /* 0x000364000c1e1100 */
.L_x_19245:
[----:B01234-:R-:W0:Y:S01]  /*2290*/  LDC.U8 R5, c[0x0][0x422] ;  /* 0x00010880ff057b82 */ /* 0x01fe220000000000 */
[----:B-----5:R-:W-:-:S04]  /*22a0*/  LOP3.LUT P0, RZ, R0, 0xff, RZ, 0xc0, !PT ;  /* 0x000000ff00ff7812 */ /* 0x020fc8000780c0ff */
[----:B------:R-:W-:-:S03]  /*22b0*/  SEL R3, RZ, 0x1, !P0 ;  /* 0x00000001ff037807 */ /* 0x000fc60004000000 */
[----:B------:R-:W1:Y:S01]  /*22c0*/  LDC.U8 R4, c[0x0][0x421] ;  /* 0x00010840ff047b82 */ /* 0x000e620000000000 */
[----:B0-----:R-:W-:-:S05]  /*22d0*/  PRMT R2, R5, 0x9910, RZ ;  /* 0x0000991005027816 */ /* 0x001fca00000000ff */
[----:B------:R-:W-:Y:S01]  /*22e0*/  IMAD.MOV.U32 R0, RZ, RZ, R2 ;  /* 0x000000ffff007224 */ /* 0x000fe200078e0002 */
[----:B-1----:R-:W-:-:S04]  /*22f0*/  @!P0 LOP3.LUT R3, R4, 0xff, RZ, 0xc0, !PT ;  /* 0x000000ff04038812 */ /* 0x002fc800078ec0ff */
        /* <DEDUP_REMOVED lines=12> */
.L_x_19276:
[----:B------:R3:W-:Y:S01]  /*23c0*/  STG.E.U8 desc[UR36][R16.64], R3 ;  /* 0x0000000310007986 */ /* 0x0007e2000c101124 */
[----:B------:R-:W-:Y:S05]  /*23d0*/  BRA `(.L_x_19278) ;  /* 0x0000000c00987947 */ /* 0x000fea0003800000 */
.L_x_19275:
        /* <DEDUP_REMOVED lines=10> */
.L_x_19280:
[----:B------:R-:W-:-:S05]  /*2480*/  LOP3.LUT R3, R3, 0xff, RZ, 0xc0, !PT ;  /* 0x000000ff03037812 */ /* 0x000fca00078ec0ff */
[----:B------:R1:W-:Y:S01]  /*2490*/  STG.E desc[UR36][R16.64], R3 ;  /* 0x0000000310007986 */ /* 0x0003e2000c101924 */
[----:B------:R-:W-:Y:S05]  /*24a0*/  BRA `(.L_x_19278) ;  /* 0x0000000c00647947 */ /* 0x000fea0003800000 */
.L_x_19279:
[----:B------:R-:W-:-:S05]  /*24b0*/  LOP3.LUT R3, R3, 0xff, RZ, 0xc0, !PT ;  /* 0x000000ff03037812 */ /* 0x000fca00078ec0ff */
[----:B------:R2:W-:Y:S01]  /*24c0*/  STG.E.U16 desc[UR36][R16.64], R3 ;  /* 0x0000000310007986 */ /* 0x0005e2000c101524 */
[----:B------:R-:W-:Y:S05]  /*24d0*/  BRA `(.L_x_19278) ;  /* 0x0000000c00587947 */ /* 0x000fea0003800000 */
.L_x_19274:
        /* <DEDUP_REMOVED lines=10> */
.L_x_19282:
[----:B------:R-:W-:-:S04]  /*2580*/  LOP3.LUT R3, R3, 0xff, RZ, 0xc0, !PT ;  /* 0x000000ff03037812 */ /* 0x000fc800078ec0ff */
[----:B------:R-:W0:Y:S02]  /*2590*/  I2F.U16 R0, R3 ;  /* 0x0000000300007306 */ /* 0x000e240000101000 */
[----:B0-----:R-:W-:-:S05]  /*25a0*/  F2FP.F16.F32.PACK_AB R0, RZ, R0 ;  /* 0x00000000ff00723e */ /* 0x001fca00000000ff */
[----:B------:R0:W-:Y:S01]  /*25b0*/  STG.E.U16 desc[UR36][R16.64], R0 ;  /* 0x0000000010007986 */ /* 0x0001e2000c101524 */
[----:B------:R-:W-:Y:S05]  /*25c0*/  BRA `(.L_x_19278) ;  /* 0x0000000c001c7947 */ /* 0x000fea0003800000 */
.L_x_19281:
        /* <DEDUP_REMOVED lines=11> */
.L_x_19284:
[----:B------:R-:W-:-:S06]  /*2680*/  LOP3.LUT R3, R3, 0xff, RZ, 0xc0, !PT ;  /* 0x000000ff03037812 */ /* 0x000fcc00078ec0ff */
[----:B------:R-:W0:Y:S02]  /*2690*/  I2F.U16 R3, R3 ;  /* 0x0000000300037306 */ /* 0x000e240000101000 */
[----:B0-----:R-:W-:-:S04]  /*26a0*/  F2FP.F16.F32.PACK_AB R3, RZ, R3 ;  /* 0x00000003ff03723e */ /* 0x001fc800000000ff */
[----:B------:R-:W-:-:S05]  /*26b0*/  PRMT R3, R3, 0x5410, RZ ;  /* 0x0000541003037816 */ /* 0x000fca00000000ff */
[----:B------:R0:W-:Y:S01]  /*26c0*/  STG.E desc[UR36][R16.64], R3 ;  /* 0x0000000310007986 */ /* 0x0001e2000c101924 */
[----:B------:R-:W-:Y:S05]  /*26d0*/  BRA `(.L_x_19278) ;  /* 0x0000000800d87947 */ /* 0x000fea0003800000 */
.L_x_19283:
[----:B------:R-:W-:-:S06]  /*26e0*/  LOP3.LUT R3, R3, 0xff, RZ, 0xc0, !PT ;  /* 0x000000ff03037812 */ /* 0x000fcc00078ec0ff */
[----:B------:R-:W0:Y:S02]  /*26f0*/  I2F.F64.U16 R2, R3 ;  /* 0x0000000300027312 */ /* 0x000e240000101800 */
[----:B0-----:R0:W-:Y:S01]  /*2700*/  STG.E.64 desc[UR36][R16.64], R2 ;  /* 0x0000000210007986 */ /* 0x0011e2000c101b24 */
[----:B------:R-:W-:Y:S05]  /*2710*/  BRA `(.L_x_19278) ;  /* 0x0000000800c87947 */ /* 0x000fea0003800000 */
.L_x_19273:
        /* <DEDUP_REMOVED lines=12> */
.L_x_19287:
[----:B------:R-:W-:Y:S02]  /*27e0*/  LOP3.LUT R4, R3, 0xff, RZ, 0xc0, !PT ;  /* 0x000000ff03047812 */ /* 0x000fe400078ec0ff */
[----:B------:R-:W-:-:S04]  /*27f0*/  CS2R R6, SRZ ;  /* 0x0000000000067805 */ /* 0x000fc8000001ff00 */
[----:B------:R-:W0:Y:S02]  /*2800*/  I2F.F64.U16 R4, R4 ;  /* 0x0000000400047312 */ /* 0x000e240000101800 */
[----:B0-----:R0:W-:Y:S01]  /*2810*/  STG.E.128 desc[UR36][R16.64], R4 ;  /* 0x0000000410007986 */ /* 0x0011e2000c101d24 */
[----:B------:R-:W-:Y:S05]  /*2820*/  BRA `(.L_x_19278) ;  /* 0x0000000800847947 */ /* 0x000fea0003800000 */
.L_x_19286:
        /* <DEDUP_REMOVED lines=22> */
.L_x_19291:
[----:B------:R-:W-:Y:S05]  /*2990*/  BSYNC B0 ;  /* 0x0000000000007941 */ /* 0x000fea0003800000 */
.L_x_19290:
[----:B------:R-:W-:-:S05]  /*29a0*/  LOP3.LUT R3, R0, R3, RZ, 0xfc, !PT ;  /* 0x0000000300037212 */ /* 0x000fca00078efcff */
[----:B------:R0:W-:Y:S01]  /*29b0*/  STG.E.U8 desc[UR36][R16.64], R3 ;  /* 0x0000000310007986 */ /* 0x0001e2000c101124 */
[----:B------:R-:W-:Y:S05]  /*29c0*/  BRA `(.L_x_19278) ;  /* 0x00000008001c7947 */ /* 0x000fea0003800000 */
.L_x_19289:
        /* <DEDUP_REMOVED lines=14> */
.L_x_19293:
[----:B------:R-:W-:Y:S01]  /*2ab0*/  IMAD.MOV.U32 R0, RZ, RZ, 0x7f ;  /* 0x0000007fff007424 */ /* 0x000fe200078e00ff */
[----:B------:R-:W-:-:S04]  /*2ac0*/  ISETP.GT.U32.AND P0, PT, R2, 0x7f800000, PT ;  /* 0x7f8000000200780c */ /* 0x000fc80003f04070 */
[----:B------:R-:W-:-:S09]  /*2ad0*/  SEL R0, R0, 0x7c, P0 ;  /* 0x0000007c00007807 */ /* 0x000fd20000000000 */
.L_x_19294:
[----:B------:R-:W-:Y:S05]  /*2ae0*/  BSYNC B0 ;  /* 0x0000000000007941 */ /* 0x000fea0003800000 */
.L_x_19292:
[----:B------:R-:W-:-:S04]  /*2af0*/  LOP3.LUT R2, R3, 0x80000000, RZ, 0xc0, !PT ;  /* 0x8000000003027812 */ /* 0x000fc800078ec0ff */
[----:B------:R-:W-:-:S04]  /*2b00*/  SHF.R.U32.HI R3, RZ, 0x18, R2 ;  /* 0x00000018ff037819 */ /* 0x000fc80000011602 */
[----:B------:R-:W-:-:S05]  /*2b10*/  LOP3.LUT R3, R0, R3, RZ, 0xfc, !PT ;  /* 0x0000000300037212 */ /* 0x000fca00078efcff */
[----:B------:R0:W-:Y:S01]  /*2b20*/  STG.E.U8 desc[UR36][R16.64], R3 ;  /* 0x0000000310007986 */ /* 0x0001e2000c101124 */
[----:B------:R-:W-:Y:S05]  /*2b30*/  BRA `(.L_x_19278) ;  /* 0x0000000400c07947 */ /* 0x000fea0003800000 */
.L_x_19288:
[----:B------:R-:W-:-:S04]  /*2b40*/  LOP3.LUT R3, R3, 0xff, RZ, 0xc0, !PT ;  /* 0x000000ff03037812 */ /* 0x000fc800078ec0ff */
[----:B------:R-:W0:Y:S02]  /*2b50*/  I2F.U16 R0, R3 ;  /* 0x0000000300007306 */ /* 0x000e240000101000 */
[----:B0-----:R-:W-:-:S05]  /*2b60*/  F2FP.BF16.F32.PACK_AB R0, RZ, R0 ;  /* 0x00000000ff00723e */ /* 0x001fca00000010ff */
[----:B------:R0:W-:Y:S01]  /*2b70*/  STG.E.U16 desc[UR36][R16.64], R0 ;  /* 0x0000000010007986 */ /* 0x0001e2000c101524 */
[----:B------:R-:W-:Y:S05]  /*2b80*/  BRA `(.L_x_19278) ;  /* 0x0000000400ac7947 */ /* 0x000fea0003800000 */
.L_x_19285:
        /* <DEDUP_REMOVED lines=11> */
.L_x_19297:
        /* <DEDUP_REMOVED lines=18> */
.L_x_19300:
[----:B------:R-:W-:-:S04]  /*2d60*/  LOP3.LUT R2, R3, 0x80000000, RZ, 0xc0, !PT ;  /* 0x8000000003027812 */ /* 0x000fc800078ec0ff */
[----:B------:R-:W-:-:S04]  /*2d70*/  SHF.R.U32.HI R3, RZ, 0x18, R2 ;  /* 0x00000018ff037819 */ /* 0x000fc80000011602 */
[----:B------:R-:W-:-:S04]  /*2d80*/  LOP3.LUT R0, R0, R3, RZ, 0xfc, !PT ;  /* 0x0000000300007212 */ /* 0x000fc800078efcff */
[----:B------:R-:W-:-:S07]  /*2d90*/  PRMT R8, R0, 0x7610, R8 ;  /* 0x0000761000087816 */ /* 0x000fce0000000008 */
.L_x_19299:
[----:B------:R-:W-:Y:S05]  /*2da0*/  BSYNC B0 ;  /* 0x0000000000007941 */ /* 0x000fea0003800000 */
.L_x_19298:
[----:B------:R0:W-:Y:S01]  /*2db0*/  STG.E.U8 desc[UR36][R16.64], R8 ;  /* 0x0000000810007986 */ /* 0x0001e2000c101124 */
[----:B------:R-:W-:Y:S05]  /*2dc0*/  BRA `(.L_x_19278) ;  /* 0x00000004001c7947 */ /* 0x000fea0003800000 */
.L_x_19296:
        /* <DEDUP_REMOVED lines=18> */
.L_x_19303:
[----:B------:R-:W-:-:S04]  /*2ef0*/  LOP3.LUT R2, R3, 0x80000000, RZ, 0xc0, !PT ;  /* 0x8000000003027812 */ /* 0x000fc800078ec0ff */
[----:B------:R-:W-:-:S04]  /*2f00*/  SHF.R.U32.HI R3, RZ, 0x18, R2 ;  /* 0x00000018ff037819 */ /* 0x000fc80000011602 */
[----:B------:R-:W-:-:S04]  /*2f10*/  LOP3.LUT R0, R0, R3, RZ, 0xfc, !PT ;  /* 0x0000000300007212 */ /* 0x000fc800078efcff */
[----:B------:R-:W-:-:S07]  /*2f20*/  PRMT R8, R0, 0x7610, R8 ;  /* 0x0000761000087816 */ /* 0x000fce0000000008 */
.L_x_19302:
[----:B------:R-:W-:Y:S05]  /*2f30*/  BSYNC B0 ;  /* 0x0000000000007941 */ /* 0x000fea0003800000 */
.L_x_19301:
[----:B------:R0:W-:Y:S01]  /*2f40*/  STG.E.U8 desc[UR36][R16.64], R8 ;  /* 0x0000000810007986 */ /* 0x0001e2000c101124 */
[----:B------:R-:W-:Y:S05]  /*2f50*/  BRA `(.L_x_19278) ;  /* 0x0000000000b87947 */ /* 0x000fea0003800000 */
.L_x_19295:
        /* <DEDUP_REMOVED lines=23> */
.L_x_19277:
        /* <DEDUP_REMOVED lines=16> */
.L_x_19306:
[----:B------:R-:W-:Y:S05]  /*31d0*/  BRA `(.L_x_19278) ;  /* 0x0000000000187947 */ /* 0x000fea0003800000 */
.L_x_19305:
[----:B------:R-:W-:Y:S01]  /*31e0*/  LOP3.LUT R2, R3, 0xff, RZ, 0xc0, !PT ;  /* 0x000000ff03027812 */ /* 0x000fe200078ec0ff */
[----:B------:R-:W-:-:S05]  /*31f0*/  IMAD.MOV.U32 R3, RZ, RZ, RZ ;  /* 0x000000ffff037224 */ /* 0x000fca00078e00ff */
[----:B------:R0:W-:Y:S01]  /*3200*/  STG.E.64 desc[UR36][R16.64], R2 ;  /* 0x0000000210007986 */ /* 0x0001e2000c101b24 */
[----:B------:R-:W-:Y:S05]  /*3210*/  BRA `(.L_x_19278) ;  /* 0x0000000000087947 */ /* 0x000fea0003800000 */
.L_x_19304:
[----:B------:R-:W-:-:S05]  /*3220*/  LOP3.LUT R3, R3, 0xff, RZ, 0xc0, !PT ;  /* 0x000000ff03037812 */ /* 0x000fca00078ec0ff */
[----:B------:R0:W-:Y:S02]  /*3230*/  STG.E desc[UR36][R16.64], R3 ;  /* 0x0000000310007986 */ /* 0x0001e4000c101924 */
.L_x_19278:
[----:B------:R-:W-:-:S04]  /*3240*/  IMAD R18, R23, 0x200, R18 ;  /* 0x0000020017127824 */ /* 0x000fc800078e0212 */
[----:B------:R-:W-:-:S07]  /*3250*/  VIADD R19, R18, 0x80 ;  /* 0x0000008012137836 */ /* 0x000fce0000000000 */
.L_x_19238:
[----:B------:R-:W-:Y:S05]  /*3260*/  BSYNC B6 ;  /* 0x0000000000067941 */ /* 0x000fea0003800000 */
.L_x_19237:
        /* <DEDUP_REMOVED lines=307> */
.L_x_19309:
        /* <DEDUP_REMOVED lines=20> */
.L_x_19313:
[----:B------:R0:W5:Y:S01]  /*46e0*/  LDG.E.U8 R0, desc[UR36][R4.64] ;  /* 0x0000002404007981 */ /* 0x000162000c1e1100 */
[----:B------:R-:W-:Y:S05]  /*46f0*/  BRA `(.L_x_19315) ;  /* 0x0000000c00647947 */ /* 0x000fea0003800000 */
.L_x_19312:
        /* <DEDUP_REMOVED lines=8> */
.L_x_19317:
[----:B------:R4:W5:Y:S01]  /*4780*/  LDG.E.U8 R0, desc[UR36][R4.64] ;  /* 0x0000002404007981 */ /* 0x000962000c1e1100 */
[----:B------:R-:W-:Y:S05]  /*4790*/  BRA `(.L_x_19315) ;  /* 0x0000000c003c7947 */ /* 0x000fea0003800000 */
.L_x_19316:
[----:B------:R3:W5:Y:S01]  /*47a0*/  LDG.E.U16 R0, desc[UR36][R4.64] ;  /* 0x0000002404007981 */ /* 0x000762000c1e1500 */
[----:B------:R-:W-:Y:S05]  /*47b0*/  BRA `(.L_x_19315) ;  /* 0x0000000c00347947 */ /* 0x000fea0003800000 */
.L_x_19311:
        /* <DEDUP_REMOVED lines=10> */
.L_x_19319:
[----:B------:R-:W2:Y:S02]  /*4860*/  LDG.E.U16 R2, desc[UR36][R4.64] ;  /* 0x0000002404027981 */ /* 0x000ea4000c1e1500 */
[----:B--2---:R-:W-:-:S06]  /*4870*/  HADD2.F32 R2, -RZ, R2.H0_H0 ;  /* 0x20000002ff027230 */ /* 0x004fcc0000004100 */
[----:B------:R-:W0:Y:S02]  /*4880*/  F2I.S64.TRUNC R2, R2 ;  /* 0x0000000200027311 */ /* 0x000e24000020d900 */
[----:B0-----:R-:W-:Y:S01]  /*4890*/  PRMT R0, R2, 0x7610, R0 ;  /* 0x0000761002007816 */ /* 0x001fe20000000000 */
[----:B------:R-:W-:Y:S06]  /*48a0*/  BRA `(.L_x_19315) ;  /* 0x0000000800f87947 */ /* 0x000fec0003800000 */
.L_x_19318:
        /* <DEDUP_REMOVED lines=10> */
.L_x_19321:
[----:B------:R-:W2:Y:S02]  /*4950*/  LDG.E.U16 R4, desc[UR36][R4.64] ;  /* 0x0000002404047981 */ /* 0x000ea4000c1e1500 */
[----:B--2---:R-:W-:-:S06]  /*4960*/  HADD2.F32 R2, -RZ, R4.H0_H0 ;  /* 0x20000004ff027230 */ /* 0x004fcc0000004100 */
[----:B------:R-:W0:Y:S02]  /*4970*/  F2I.S64.TRUNC R2, R2 ;  /* 0x0000000200027311 */ /* 0x000e24000020d900 */
[----:B0-----:R-:W-:Y:S01]  /*4980*/  PRMT R0, R2, 0x7610, R0 ;  /* 0x0000761002007816 */ /* 0x001fe20000000000 */
[----:B------:R-:W-:Y:S06]  /*4990*/  BRA `(.L_x_19315) ;  /* 0x0000000800bc7947 */ /* 0x000fec0003800000 */
.L_x_19320:
[----:B------:R-:W2:Y:S02]  /*49a0*/  LDG.E.64 R2, desc[UR36][R4.64] ;  /* 0x0000002404027981 */ /* 0x000ea4000c1e1b00 */
[----:B--2---:R-:W0:Y:S02]  /*49b0*/  F2I.S64.F64.TRUNC R2, R2 ;  /* 0x0000000200027311 */ /* 0x004e24000030d900 */
[----:B0-----:R-:W-:Y:S01]  /*49c0*/  PRMT R0, R2, 0x7610, R0 ;  /* 0x0000761002007816 */ /* 0x001fe20000000000 */
[----:B------:R-:W-:Y:S06]  /*49d0*/  BRA `(.L_x_19315) ;  /* 0x0000000800ac7947 */ /* 0x000fec0003800000 */
.L_x_19310:
        /* <DEDUP_REMOVED lines=12> */
.L_x_19324:
[----:B------:R-:W2:Y:S02]  /*4aa0*/  LDG.E.64 R4, desc[UR36][R4.64] ;  /* 0x0000002404047981 */ /* 0x000ea4000c1e1b00 */
[----:B--2---:R-:W0:Y:S02]  /*4ab0*/  F2I.S64.F64.TRUNC R2, R4 ;  /* 0x0000000400027311 */ /* 0x004e24000030d900 */
[----:B0-----:R-:W-:Y:S01]  /*4ac0*/  PRMT R0, R2, 0x7610, R0 ;  /* 0x0000761002007816 */ /* 0x001fe20000000000 */
[----:B------:R-:W-:Y:S06]  /*4ad0*/  BRA `(.L_x_19315) ;  /* 0x00000008006c7947 */ /* 0x000fec0003800000 */
.L_x_19323:
        /* <DEDUP_REMOVED lines=28> */
.L_x_19326:
        /* <DEDUP_REMOVED lines=15> */
.L_x_19325:
[----:B------:R-:W2:Y:S02]  /*4d90*/  LDG.E.U16 R2, desc[UR36][R4.64] ;  /* 0x0000002404027981 */ /* 0x000ea4000c1e1500 */
[----:B--2---:R-:W-:-:S06]  /*4da0*/  IMAD.U32 R2, R2, 0x10000, RZ ;  /* 0x0001000002027824 */ /* 0x004fcc00078e00ff */
[----:B------:R-:W0:Y:S02]  /*4db0*/  F2I.S64.TRUNC R2, R2 ;  /* 0x0000000200027311 */ /* 0x000e24000020d900 */
[----:B0-----:R-:W-:Y:S01]  /*4dc0*/  PRMT R0, R2, 0x7610, R0 ;  /* 0x0000761002007816 */ /* 0x001fe20000000000 */
[----:B------:R-:W-:Y:S06]  /*4dd0*/  BRA `(.L_x_19315) ;  /* 0x0000000400ac7947 */ /* 0x000fec0003800000 */
.L_x_19322:
        /* <DEDUP_REMOVED lines=10> */
.L_x_19329:
        /* <DEDUP_REMOVED lines=21> */
.L_x_19333:
[----:B------:R-:W-:Y:S05]  /*4fd0*/  BSYNC B1 ;  /* 0x0000000000017941 */ /* 0x000fea0003800000 */
.L_x_19332:
[----:B------:R-:W-:Y:S01]  /*4fe0*/  IMAD.SHL.U32 R2, R2, 0x100000, RZ ;  /* 0x0010000002027824 */ /* 0x000fe200078e00ff */
[----:B------:R-:W-:-:S04]  /*4ff0*/  LEA R3, R0, 0x3b800000, 0x17 ;  /* 0x3b80000000037811 */ /* 0x000fc800078eb8ff */
[----:B------:R-:W-:-:S07]  /*5000*/  LOP3.LUT R2, R3, R2, R4, 0xfe, !PT ;  /* 0x0000000203027212 */ /* 0x000fce00078efe04 */
.L_x_19331:
[----:B------:R-:W-:Y:S05]  /*5010*/  BSYNC B0 ;  /* 0x0000000000007941 */ /* 0x000fea0003800000 */
.L_x_19330:
[----:B------:R-:W0:Y:S02]  /*5020*/  F2I.S64.TRUNC R2, R2 ;  /* 0x0000000200027311 */ /* 0x000e24000020d900 */
[----:B0-----:R-:W-:Y:S01]  /*5030*/  PRMT R0, R2, 0x7610, R0 ;  /* 0x0000761002007816 */ /* 0x001fe20000000000 */
[----:B------:R-:W-:Y:S06]  /*5040*/  BRA `(.L_x_19315) ;  /* 0x0000000400107947 */ /* 0x000fec0003800000 */
.L_x_19328:
        /* <DEDUP_REMOVED lines=21> */
.L_x_19337:
[----:B------:R-:W-:Y:S05]  /*51a0*/  BSYNC B1 ;  /* 0x0000000000017941 */ /* 0x000fea0003800000 */
.L_x_19336:
[----:B------:R-:W-:Y:S01]  /*51b0*/  IMAD.SHL.U32 R2, R2, 0x200000, RZ ;  /* 0x0020000002027824 */ /* 0x000fe200078e00ff */
[----:B------:R-:W-:-:S04]  /*51c0*/  LEA R3, R0, 0x37800000, 0x17 ;  /* 0x3780000000037811 */ /* 0x000fc800078eb8ff */
[----:B------:R-:W-:-:S07]  /*51d0*/  LOP3.LUT R2, R3, R2, R4, 0xfe, !PT ;  /* 0x0000000203027212 */ /* 0x000fce00078efe04 */
.L_x_19335:
[----:B------:R-:W-:Y:S05]  /*51e0*/  BSYNC B0 ;  /* 0x0000000000007941 */ /* 0x000fea0003800000 */
.L_x_19334:
[----:B------:R-:W0:Y:S02]  /*51f0*/  F2I.S64.TRUNC R2, R2 ;  /* 0x0000000200027311 */ /* 0x000e24000020d900 */
[----:B0-----:R-:W-:Y:S01]  /*5200*/  PRMT R0, R2, 0x7610, R0 ;  /* 0x0000761002007816 */ /* 0x001fe20000000000 */
[----:B------:R-:W-:Y:S06]  /*5210*/  BRA `(.L_x_19315) ;  /* 0x00000000009c7947 */ /* 0x000fec0003800000 */
.L_x_19327:
        /* <DEDUP_REMOVED lines=14> */
.L_x_19341:
[----:B------:R-:W-:Y:S05]  /*5300*/  BSYNC B0 ;  /* 0x0000000000007941 */ /* 0x000fea0003800000 */
.L_x_19340:
[----:B------:R-:W0:Y:S02]  /*5310*/  F2I.S64.TRUNC R2, R2 ;  /* 0x0000000200027311 */ /* 0x000e24000020d900 */
[----:B0-----:R-:W-:Y:S01]  /*5320*/  PRMT R0, R2, 0x7610, R0 ;  /* 0x0000761002007816 */ /* 0x001fe20000000000 */
[----:B------:R-:W-:Y:S06]  /*5330*/  BRA `(.L_x_19315) ;  /* 0x0000000000547947 */ /* 0x000fec0003800000 */
.L_x_19314:
        /* <DEDUP_REMOVED lines=16> */
.L_x_19342:
[----:B------:R-:W-:Y:S01]  /*5440*/  PRMT R0, RZ, 0x7610, R0 ;  /* 0x00007610ff007816 */ /* 0x000fe20000000000 */
[----:B------:R-:W-:Y:S06]  /*5450*/  BRA `(.L_x_19315) ;  /* 0x00000000000c7947 */ /* 0x000fec0003800000 */
.L_x_19339:
[----:B------:R2:W5:Y:S01]  /*5460*/  LDG.E.U8 R0, desc[UR36][R4.64] ;  /* 0x0000002404007981 */ /* 0x000562000c1e1100 */
[----:B------:R-:W-:Y:S05]  /*5470*/  BRA `(.L_x_19315) ;  /* 0x0000000000047947 */ /* 0x000fea0003800000 */
.L_x_19338:
[----:B------:R1:W5:Y:S02]  /*5480*/  LDG.E.U8 R0, desc[UR36][R4.64] ;  /* 0x0000002404007981 */ /* 0x000364000c1e1100 */
.L_x_19315:
        /* <DEDUP_REMOVED lines=19> */
.L_x_19346:
[----:B------:R0:W-:Y:S01]  /*55c0*/  STG.E.U8 desc[UR36][R16.64], R3 ;  /* 0x0000000310007986 */ /* 0x0001e2000c101124 */
[----:B------:R-:W-:Y:S05]  /*55d0*/  BRA `(.L_x_19348) ;  /* 0x0000000c00987947 */ /* 0x000fea0003800000 */
.L_x_19345:
        /* <DEDUP_REMOVED lines=10> */
.L_x_19350:
[----:B------:R-:W-:-:S05]  /*5680*/  LOP3.LUT R3, R3, 0xff, RZ, 0xc0, !PT ;  /* 0x000000ff03037812 */ /* 0x000fca00078ec0ff */
[----:B------:R0:W-:Y:S01]  /*5690*/  STG.E desc[UR36][R16.64], R3 ;  /* 0x0000000310007986 */ /* 0x0001e2000c101924 */
[----:B------:R-:W-:Y:S05]  /*56a0*/  BRA `(.L_x_19348) ;  /* 0x0000000c00647947 */ /* 0x000fea0003800000 */
.L_x_19349:
[----:B------:R-:W-:-:S05]  /*56b0*/  LOP3.LUT R3, R3, 0xff, RZ, 0xc0, !PT ;  /* 0x000000ff03037812 */ /* 0x000fca00078ec0ff */
[----:B------:R0:W-:Y:S01]  /*56c0*/  STG.E.U16 desc[UR36][R16.64], R3 ;  /* 0x0000000310007986 */ /* 0x0001e2000c101524 */
[----:B------:R-:W-:Y:S05]  /*56d0*/  BRA `(.L_x_19348) ;  /* 0x0000000c00587947 */ /* 0x000fea0003800000 */
.L_x_19344:
        /* <DEDUP_REMOVED lines=10> */
.L_x_19352:
[----:B------:R-:W-:-:S04]  /*5780*/  LOP3.LUT R3, R3, 0xff, RZ, 0xc0, !PT ;  /* 0x000000ff03037812 */ /* 0x000fc800078ec0ff */
[----:B------:R-:W0:Y:S02]  /*5790*/  I2F.U16 R0, R3 ;  /* 0x0000000300007306 */ /* 0x000e240000101000 */
[----:B0-----:R-:W-:-:S05]  /*57a0*/  F2FP.F16.F32.PACK_AB R0, RZ, R0 ;  /* 0x00000000ff00723e */ /* 0x001fca00000000ff */
[----:B------:R0:W-:Y:S01]  /*57b0*/  STG.E.U16 desc[UR36][R16.64], R0 ;  /* 0x0000000010007986 */ /* 0x0001e2000c101524 */
[----:B------:R-:W-:Y:S05]  /*57c0*/  BRA `(.L_x_19348) ;  /* 0x0000000c001c7947 */ /* 0x000fea0003800000 */
.L_x_19351:
        /* <DEDUP_REMOVED lines=11> */
.L_x_19354:
[----:B------:R-:W-:-:S06]  /*5880*/  LOP3.LUT R3, R3, 0xff, RZ, 0xc0, !PT ;  /* 0x000000ff03037812 */ /* 0x000fcc00078ec0ff */
[----:B------:R-:W0:Y:S02]  /*5890*/  I2F.U16 R3, R3 ;  /* 0x0000000300037306 */ /* 0x000e240000101000 */
[----:B0-----:R-:W-:-:S04]  /*58a0*/  F2FP.F16.F32.PACK_AB R3, RZ, R3 ;  /* 0x00000003ff03723e */ /* 0x001fc800000000ff */
[----:B------:R-:W-:-:S05]  /*58b0*/  PRMT R3, R3, 0x5410, RZ ;  /* 0x0000541003037816 */ /* 0x000fca00000000ff */
[----:B------:R0:W-:Y:S01]  /*58c0*/  STG.E desc[UR36][R16.64], R3 ;  /* 0x0000000310007986 */ /* 0x0001e2000c101924 */
[----:B------:R-:W-:Y:S05]  /*58d0*/  BRA `(.L_x_19348) ;  /* 0x0000000800d87947 */ /* 0x000fea0003800000 */
.L_x_19353:
[----:B------:R-:W-:-:S06]  /*58e0*/  LOP3.LUT R3, R3, 0xff, RZ, 0xc0, !PT ;  /* 0x000000ff03037812 */ /* 0x000fcc00078ec0ff */
[----:B------:R-:W0:Y:S02]  /*58f0*/  I2F.F64.U16 R2, R3 ;  /* 0x0000000300027312 */ /* 0x000e240000101800 */
[----:B0-----:R0:W-:Y:S01]  /*5900*/  STG.E.64 desc[UR36][R16.64], R2 ;  /* 0x0000000210007986 */ /* 0x0011e2000c101b24 */
[----:B------:R-:W-:Y:S05]  /*5910*/  BRA `(.L_x_19348) ;  /* 0x0000000800c87947 */ /* 0x000fea0003800000 */
.L_x_19343:
        /* <DEDUP_REMOVED lines=12> */
.L_x_19357:
[----:B------:R-:W-:Y:S02]  /*59e0*/  LOP3.LUT R4, R3, 0xff, RZ, 0xc0, !PT ;  /* 0x000000ff03047812 */ /* 0x000fe400078ec0ff */
[----:B------:R-:W-:-:S04]  /*59f0*/  CS2R R6, SRZ ;  /* 0x0000000000067805 */ /* 0x000fc8000001ff00 */
[----:B------:R-:W0:Y:S02]  /*5a00*/  I2F.F64.U16 R4, R4 ;  /* 0x0000000400047312 */ /* 0x000e240000101800 */
[----:B0-----:R0:W-:Y:S01]  /*5a10*/  STG.E.128 desc[UR36][R16.64], R4 ;  /* 0x0000000410007986 */ /* 0x0011e2000c101d24 */
[----:B------:R-:W-:Y:S05]  /*5a20*/  BRA `(.L_x_19348) ;  /* 0x0000000800847947 */ /* 0x000fea0003800000 */
.L_x_19356:
        /* <DEDUP_REMOVED lines=22> */
.L_x_19361:
[----:B------:R-:W-:Y:S05]  /*5b90*/  BSYNC B0 ;  /* 0x0000000000007941 */ /* 0x000fea0003800000 */
.L_x_19360:
[----:B------:R-:W-:-:S05]  /*5ba0*/  LOP3.LUT R3, R0, R3, RZ, 0xfc, !PT ;  /* 0x0000000300037212 */ /* 0x000fca00078efcff */
[----:B------:R0:W-:Y:S01]  /*5bb0*/  STG.E.U8 desc[UR36][R16.64], R3 ;  /* 0x0000000310007986 */ /* 0x0001e2000c101124 */
[----:B------:R-:W-:Y:S05]  /*5bc0*/  BRA `(.L_x_19348) ;  /* 0x00000008001c7947 */ /* 0x000fea0003800000 */
.L_x_19359:
        /* <DEDUP_REMOVED lines=14> */
.L_x_19363:
[----:B------:R-:W-:Y:S01]  /*5cb0*/  IMAD.MOV.U32 R0, RZ, RZ, 0x7f ;  /* 0x0000007fff007424 */ /* 0x000fe200078e00ff */
[----:B------:R-:W-:-:S04]  /*5cc0*/  ISETP.GT.U32.AND P0, PT, R2, 0x7f800000, PT ;  /* 0x7f8000000200780c */ /* 0x000fc80003f04070 */
[----:B------:R-:W-:-:S09]  /*5cd0*/  SEL R0, R0, 0x7c, P0 ;  /* 0x0000007c00007807 */ /* 0x000fd20000000000 */
.L_x_19364:
[----:B------:R-:W-:Y:S05]  /*5ce0*/  BSYNC B0 ;  /* 0x0000000000007941 */ /* 0x000fea0003800000 */
.L_x_19362:
[----:B------:R-:W-:-:S04]  /*5cf0*/  LOP3.LUT R2, R3, 0x80000000, RZ, 0xc0, !PT ;  /* 0x8000000003027812 */ /* 0x000fc800078ec0ff */
[----:B------:R-:W-:-:S04]  /*5d00*/  SHF.R.U32.HI R3, RZ, 0x18, R2 ;  /* 0x00000018ff037819 */ /* 0x000fc80000011602 */
[----:B------:R-:W-:-:S05]  /*5d10*/  LOP3.LUT R3, R0, R3, RZ, 0xfc, !PT ;  /* 0x0000000300037212 */ /* 0x000fca00078efcff */
[----:B------:R0:W-:Y:S01]  /*5d20*/  STG.E.U8 desc[UR36][R16.64], R3 ;  /* 0x0000000310007986 */ /* 0x0001e2000c101124 */
[----:B------:R-:W-:Y:S05]  /*5d30*/  BRA `(.L_x_19348) ;  /* 0x0000000400c07947 */ /* 0x000fea0003800000 */
.L_x_19358:
[----:B------:R-:W-:-:S04]  /*5d40*/  LOP3.LUT R3, R3, 0xff, RZ, 0xc0, !PT ;  /* 0x000000ff03037812 */ /* 0x000fc800078ec0ff */
[----:B------:R-:W0:Y:S02]  /*5d50*/  I2F.U16 R0, R3 ;  /* 0x0000000300007306 */ /* 0x000e240000101000 */
[----:B0-----:R-:W-:-:S05]  /*5d60*/  F2FP.BF16.F32.PACK_AB R0, RZ, R0 ;  /* 0x00000000ff00723e */ /* 0x001fca00000010ff */
[----:B------:R0:W-:Y:S01]  /*5d70*/  STG.E.U16 desc[UR36][R16.64], R0 ;  /* 0x0000000010007986 */ /* 0x0001e2000c101524 */
[----:B------:R-:W-:Y:S05]  /*5d80*/  BRA `(.L_x_19348) ;  /* 0x0000000400ac7947 */ /* 0x000fea0003800000 */
.L_x_19355:
        /* <DEDUP_REMOVED lines=11> */
.L_x_19367:
        /* <DEDUP_REMOVED lines=18> */
.L_x_19370:
[----:B------:R-:W-:-:S04]  /*5f60*/  LOP3.LUT R2, R3, 0x80000000, RZ, 0xc0, !PT ;  /* 0x8000000003027812 */ /* 0x000fc800078ec0ff */
[----:B------:R-:W-:-:S04]  /*5f70*/  SHF.R.U32.HI R3, RZ, 0x18, R2 ;  /* 0x00000018ff037819 */ /* 0x000fc80000011602 */
[----:B------:R-:W-:-:S04]  /*5f80*/  LOP3.LUT R0, R0, R3, RZ, 0xfc, !PT ;  /* 0x0000000300007212 */ /* 0x000fc800078efcff */
[----:B------:R-:W-:-:S07]  /*5f90*/  PRMT R8, R0, 0x7610, R8 ;  /* 0x0000761000087816 */ /* 0x000fce0000000008 */
.L_x_19369:
[----:B------:R-:W-:Y:S05]  /*5fa0*/  BSYNC B0 ;  /* 0x0000000000007941 */ /* 0x000fea0003800000 */
.L_x_19368:
[----:B------:R3:W-:Y:S01]  /*5fb0*/  STG.E.U8 desc[UR36][R16.64], R8 ;  /* 0x0000000810007986 */ /* 0x0007e2000c101124 */
[----:B------:R-:W-:Y:S05]  /*5fc0*/  BRA `(.L_x_19348) ;  /* 0x00000004001c7947 */ /* 0x000fea0003800000 */
.L_x_19366:
        /* <DEDUP_REMOVED lines=18> */
.L_x_19373:
[----:B------:R-:W-:-:S04]  /*60f0*/  LOP3.LUT R2, R3, 0x80000000, RZ, 0xc0, !PT ;  /* 0x8000000003027812 */ /* 0x000fc800078ec0ff */
[----:B------:R-:W-:-:S04]  /*6100*/  SHF.R.U32.HI R3, RZ, 0x18, R2 ;  /* 0x00000018ff037819 */ /* 0x000fc80000011602 */
[----:B------:R-:W-:-:S04]  /*6110*/  LOP3.LUT R0, R0, R3, RZ, 0xfc, !PT ;  /* 0x0000000300007212 */ /* 0x000fc800078efcff */
[----:B------:R-:W-:-:S07]  /*6120*/  PRMT R8, R0, 0x7610, R8 ;  /* 0x0000761000087816 */ /* 0x000fce0000000008 */
.L_x_19372:
[----:B------:R-:W-:Y:S05]  /*6130*/  BSYNC B0 ;  /* 0x0000000000007941 */ /* 0x000fea0003800000 */
.L_x_19371:
[----:B------:R0:W-:Y:S01]  /*6140*/  STG.E.U8 desc[UR36][R16.64], R8 ;  /* 0x0000000810007986 */ /* 0x0001e2000c101124 */
[----:B------:R-:W-:Y:S05]  /*6150*/  BRA `(.L_x_19348) ;  /* 0x0000000000b87947 */ /* 0x000fea0003800000 */
.L_x_19365:
        /* <DEDUP_REMOVED lines=23> */
.L_x_19347:
        /* <DEDUP_REMOVED lines=16> */
.L_x_19376:
[----:B------:R-:W-:Y:S05]  /*63d0*/  BRA `(.L_x_19348) ;  /* 0x0000000000187947 */ /* 0x000fea0003800000 */
.L_x_19375:
[----:B------:R-:W-:Y:S01]  /*63e0*/  LOP3.LUT R2, R3, 0xff, RZ, 0xc0, !PT ;  /* 0x000000ff03027812 */ /* 0x000fe200078ec0ff */
[----:B------:R-:W-:-:S05]  /*63f0*/  IMAD.MOV.U32 R3, RZ, RZ, RZ ;  /* 0x000000ffff037224 */ /* 0x000fca00078e00ff */
[----:B------:R2:W-:Y:S01]  /*6400*/  STG.E.64 desc[UR36][R16.64], R2 ;  /* 0x0000000210007986 */ /* 0x0005e2000c101b24 */
[----:B------:R-:W-:Y:S05]  /*6410*/  BRA `(.L_x_19348) ;  /* 0x0000000000087947 */ /* 0x000fea0003800000 */
.L_x_19374:
[----:B------:R-:W-:-:S05]  /*6420*/  LOP3.LUT R3, R3, 0xff, RZ, 0xc0, !PT ;  /* 0x000000ff03037812 */ /* 0x000fca00078ec0ff */
[----:B------:R0:W-:Y:S02]  /*6430*/  STG.E desc[UR36][R16.64], R3 ;  /* 0x0000000310007986 */ /* 0x0001e4000c101924 */
.L_x_19348:
[----:B------:R-:W-:-:S07]  /*6440*/  VIADD R19, R19, 0x80 ;  /* 0x0000008013137836 */ /* 0x000fce0000000000 */
.L_x_19308:
[----:B------:R-:W-:Y:S05]  /*6450*/  BSYNC B6 ;  /* 0x0000000000067941 */ /* 0x000fea0003800000 */
.L_x_19307:
        /* <DEDUP_REMOVED lines=307> */
.L_x_19379:
        /* <DEDUP_REMOVED lines=20> */
.L_x_19383:
[----:B------:R0:W5:Y:S01]  /*78d0*/  LDG.E.U8 R0, desc[UR36][R4.64] ;  /* 0x0000002404007981 */ /* 0x000162000c1e1100 */
[----:B------:R-:W-:Y:S05]  /*78e0*/  BRA `(.L_x_19385) ;  /* 0x0000000c00647947 */ /* 0x000fea0003800000 */
.L_x_19382:
        /* <DEDUP_REMOVED lines=8> */
.L_x_19387:
[----:B------:R4:W5:Y:S01]  /*7970*/  LDG.E.U8 R0, desc[UR36][R4.64] ;  /* 0x0000002404007981 */ /* 0x000962000c1e1100 */
[----:B------:R-:W-:Y:S05]  /*7980*/  BRA `(.L_x_19385) ;  /* 0x0000000c003c7947 */ /* 0x000fea0003800000 */
.L_x_19386:
[----:B------:R3:W5:Y:S01]  /*7990*/  LDG.E.U16 R0, desc[UR36][R4.64] ;  /* 0x0000002404007981 */ /* 0x000762000c1e1500 */
[----:B------:R-:W-:Y:S05]  /*79a0*/  BRA `(.L_x_19385) ;  /* 0x0000000c00347947 */ /* 0x000fea0003800000 */
.L_x_19381:
        /* <DEDUP_REMOVED lines=10> */
.L_x_19389:
[----:B------:R-:W2:Y:S02]  /*7a50*/  LDG.E.U16 R2, desc[UR36][R4.64] ;  /* 0x0000002404027981 */ /* 0x000ea4000c1e1500 */
[----:B--2---:R-:W-:-:S06]  /*7a60*/  HADD2.F32 R2, -RZ, R2.H0_H0 ;  /* 0x20000002ff027230 */ /* 0x004fcc0000004100 */
[----:B------:R-:W0:Y:S02]  /*7a70*/  F2I.S64.TRUNC R2, R2 ;  /* 0x0000000200027311 */ /* 0x000e24000020d900 */
[----:B0-----:R-:W-:Y:S01]  /*7a80*/  PRMT R0, R2, 0x7610, R0 ;  /* 0x0000761002007816 */ /* 0x001fe20000000000 */
[----:B------:R-:W-:Y:S06]  /*7a90*/  BRA `(.L_x_19385) ;  /* 0x0000000800f87947 */ /* 0x000fec0003800000 */
.L_x_19388:
        /* <DEDUP_REMOVED lines=10> */
.L_x_19391:
[----:B------:R-:W2:Y:S02]  /*7b40*/  LDG.E.U16 R4, desc[UR36][R4.64] ;  /* 0x0000002404047981 */ /* 0x000ea4000c1e1500 */
[----:B--2---:R-:W-:-:S06]  /*7b50*/  HADD2.F32 R2, -RZ, R4.H0_H0 ;  /* 0x20000004ff027230 */ /* 0x004fcc0000004100 */
[----:B------:R-:W0:Y:S02]  /*7b60*/  F2I.S64.TRUNC R2, R2 ;  /* 0x0000000200027311 */ /* 0x000e24000020d900 */
[----:B0-----:R-:W-:Y:S01]  /*7b70*/  PRMT R0, R2, 0x7610, R0 ;  /* 0x0000761002007816 */ /* 0x001fe20000000000 */
[----:B------:R-:W-:Y:S06]  /*7b80*/  BRA `(.L_x_19385) ;  /* 0x0000000800bc7947 */ /* 0x000fec0003800000 */
.L_x_19390:
[----:B------:R-:W2:Y:S02]  /*7b90*/  LDG.E.64 R2, desc[UR36][R4.64] ;  /* 0x0000002404027981 */ /* 0x000ea4000c1e1b00 */
[----:B--2---:R-:W0:Y:S02]  /*7ba0*/  F2I.S64.F64.TRUNC R2, R2 ;  /* 0x0000000200027311 */ /* 0x004e24000030d900 */
[----:B0-----:R-:W-:Y:S01]  /*7bb0*/  PRMT R0, R2, 0x7610, R0 ;  /* 0x0000761002007816 */ /* 0x001fe20000000000 */
[----:B------:R-:W-:Y:S06]  /*7bc0*/  BRA `(.L_x_19385) ;  /* 0x0000000800ac7947 */ /* 0x000fec0003800000 */
.L_x_19380:
        /* <DEDUP_REMOVED lines=12> */
.L_x_19394:
[----:B------:R-:W2:Y:S02]  /*7c90*/  LDG.E.64 R4, desc[UR36][R4.64] ;  /* 0x0000002404047981 */ /* 0x000ea4000c1e1b00 */
[----:B--2---:R-:W0:Y:S02]  /*7ca0*/  F2I.S64.F64.TRUNC R2, R4 ;  /* 0x0000000400027311 */ /* 0x004e24000030d900 */
[----:B0-----:R-:W-:Y:S01]  /*7cb0*/  PRMT R0, R2, 0x7610, R0 ;  /* 0x0000761002007816 */ /* 0x001fe20000000000 */
[----:B------:R-:W-:Y:S06]  /*7cc0*/  BRA `(.L_x_19385) ;  /* 0x00000008006c7947 */ /* 0x000fec0003800000 */
.L_x_19393:
        /* <DEDUP_REMOVED lines=28> */
.L_x_19396:
        /* <DEDUP_REMOVED lines=15> */
.L_x_19395:
[----:B------:R-:W2:Y:S02]  /*7f80*/  LDG.E.U16 R2, desc[UR36][R4.64] ;  /* 0x0000002404027981 */ /* 0x000ea4000c1e1500 */
[----:B--2---:R-:W-:-:S06]  /*7f90*/  IMAD.U32 R2, R2, 0x10000, RZ ;  /* 0x0001000002027824 */ /* 0x004fcc00078e00ff */
[----:B------:R-:W0:Y:S02]  /*7fa0*/  F2I.S64.TRUNC R2, R2 ;  /* 0x0000000200027311 */ /* 0x000e24000020d900 */
[----:B0-----:R-:W-:Y:S01]  /*7fb0*/  PRMT R0, R2, 0x7610, R0 ;  /* 0x0000761002007816 */ /* 0x001fe20000000000 */
[----:B------:R-:W-:Y:S06]  /*7fc0*/  BRA `(.L_x_19385) ;  /* 0x0000000400ac7947 */ /* 0x000fec0003800000 */
.L_x_19392:
        /* <DEDUP_REMOVED lines=10> */
.L_x_19399:
        /* <DEDUP_REMOVED lines=21> */
.L_x_19403:
[----:B------:R-:W-:Y:S05]  /*81c0*/  BSYNC B1 ;  /* 0x0000000000017941 */ /* 0x000fea0003800000 */
.L_x_19402:
[----:B------:R-:W-:Y:S01]  /*81d0*/  IMAD.SHL.U32 R2, R2, 0x100000, RZ ;  /* 0x0010000002027824 */ /* 0x000fe200078e00ff */
[----:B------:R-:W-:-:S04]  /*81e0*/  LEA R3, R0, 0x3b800000, 0x17 ;  /* 0x3b80000000037811 */ /* 0x000fc800078eb8ff */
[----:B------:R-:W-:-:S07]  /*81f0*/  LOP3.LUT R2, R3, R2, R4, 0xfe, !PT ;  /* 0x0000000203027212 */ /* 0x000fce00078efe04 */
.L_x_19401:
[----:B------:R-:W-:Y:S05]  /*8200*/  BSYNC B0 ;  /* 0x0000000000007941 */ /* 0x000fea0003800000 */
.L_x_19400:
[----:B------:R-:W0:Y:S02]  /*8210*/  F2I.S64.TRUNC R2, R2 ;  /* 0x0000000200027311 */ /* 0x000e24000020d900 */
[----:B0-----:R-:W-:Y:S01]  /*8220*/  PRMT R0, R2, 0x7610, R0 ;  /* 0x0000761002007816 */ /* 0x001fe20000000000 */
[----:B------:R-:W-:Y:S06]  /*8230*/  BRA `(.L_x_19385) ;  /* 0x0000000400107947 */ /* 0x000fec0003800000 */
.L_x_19398:
        /* <DEDUP_REMOVED lines=21> */
.L_x_19407:
[----:B------:R-:W-:Y:S05]  /*8390*/  BSYNC B1 ;  /* 0x0000000000017941 */ /* 0x000fea0003800000 */
.L_x_19406:
[----:B------:R-:W-:Y:S01]  /*83a0*/  IMAD.SHL.U32 R2, R2, 0x200000, RZ ;  /* 0x0020000002027824 */ /* 0x000fe200078e00ff */
[----:B------:R-:W-:-:S04]  /*83b0*/  LEA R3, R0, 0x37800000, 0x17 ;  /* 0x3780000000037811 */ /* 0x000fc800078eb8ff */
[----:B------:R-:W-:-:S07]  /*83c0*/  LOP3.LUT R2, R3, R2, R4, 0xfe, !PT ;  /* 0x0000000203027212 */ /* 0x000fce00078efe04 */
.L_x_19405:
[----:B------:R-:W-:Y:S05]  /*83d0*/  BSYNC B0 ;  /* 0x0000000000007941 */ /* 0x000fea0003800000 */
.L_x_19404:
[----:B------:R-:W0:Y:S02]  /*83e0*/  F2I.S64.TRUNC R2, R2 ;  /* 0x0000000200027311 */ /* 0x000e24000020d900 */
[----:B0-----:R-:W-:Y:S01]  /*83f0*/  PRMT R0, R2, 0x7610, R0 ;  /* 0x0000761002007816 */ /* 0x001fe20000000000 */
[----:B------:R-:W-:Y:S06]  /*8400*/  BRA `(.L_x_19385) ;  /* 0x00000000009c7947 */ /* 0x000fec0003800000 */
.L_x_19397:
        /* <DEDUP_REMOVED lines=14> */
.L_x_19411:
[----:B------:R-:W-:Y:S05]  /*84f0*/  BSYNC B0 ;  /* 0x0000000000007941 */ /* 0x000fea0003800000 */
.L_x_19410:
[----:B------:R-:W0:Y:S02]  /*8500*/  F2I.S64.TRUNC R2, R2 ;  /* 0x0000000200027311 */ /* 0x000e24000020d900 */
[----:B0-----:R-:W-:Y:S01]  /*8510*/  PRMT R0, R2, 0x7610, R0 ;  /* 0x0000761002007816 */ /* 0x001fe20000000000 */
[----:B------:R-:W-:Y:S06]  /*8520*/  BRA `(.L_x_19385) ;  /* 0x0000000000547947 */ /* 0x000fec0003800000 */
.L_x_19384:
        /* <DEDUP_REMOVED lines=16> */
.L_x_19412:
[----:B------:R-:W-:Y:S01]  /*8630*/  PRMT R0, RZ, 0x7610, R0 ;  /* 0x00007610ff007816 */ /* 0x000fe20000000000 */
[----:B------:R-:W-:Y:S06]  /*8640*/  BRA `(.L_x_19385) ;  /* 0x00000000000c7947 */ /* 0x000fec0003800000 */
.L_x_19409:
[----:B------:R1:W5:Y:S01]  /*8650*/  LDG.E.U8 R0, desc[UR36][R4.64] ;  /* 0x0000002404007981 */ /* 0x000362000c1e1100 */
[----:B------:R-:W-:Y:S05]  /*8660*/  BRA `(.L_x_19385) ;  /* 0x0000000000047947 */ /* 0x000fea0003800000 */
.L_x_19408:
[----:B------:R2:W5:Y:S02]  /*8670*/  LDG.E.U8 R0, desc[UR36][R4.64] ;  /* 0x0000002404007981 */ /* 0x000564000c1e1100 */
.L_x_19385:
        /* <DEDUP_REMOVED lines=19> */
.L_x_19416:
[----:B------:R3:W-:Y:S01]  /*87b0*/  STG.E.U8 desc[UR36][R16.64], R3 ;  /* 0x0000000310007986 */ /* 0x0007e2000c101124 */
[----:B------:R-:W-:Y:S05]  /*87c0*/  BRA `(.L_x_19418) ;  /* 0x0000000c00987947 */ /* 0x000fea0003800000 */
.L_x_19415:
        /* <DEDUP_REMOVED lines=10> */
.L_x_19420:
[----:B------:R-:W-:-:S05]  /*8870*/  LOP3.LUT R3, R3, 0xff, RZ, 0xc0, !PT ;  /* 0x000000ff03037812 */ /* 0x000fca00078ec0ff */
[----:B------:R2:W-:Y:S01]  /*8880*/  STG.E desc[UR36][R16.64], R3 ;  /* 0x0000000310007986 */ /* 0x0005e2000c101924 */
[----:B------:R-:W-:Y:S05]  /*8890*/  BRA `(.L_x_19418) ;  /* 0x0000000c00647947 */ /* 0x000fea0003800000 */
.L_x_19419:
[----:B------:R-:W-:-:S05]  /*88a0*/  LOP3.LUT R3, R3, 0xff, RZ, 0xc0, !PT ;  /* 0x000000ff03037812 */ /* 0x000fca00078ec0ff */
[----:B------:R0:W-:Y:S01]  /*88b0*/  STG.E.U16 desc[UR36][R16.64], R3 ;  /* 0x0000000310007986 */ /* 0x0001e2000c101524 */
[----:B------:R-:W-:Y:S05]  /*88c0*/  BRA `(.L_x_19418) ;  /* 0x0000000c00587947 */ /* 0x000fea0003800000 */
.L_x_19414:
        /* <DEDUP_REMOVED lines=10> */
.L_x_19422:
[----:B------:R-:W-:-:S04]  /*8970*/  LOP3.LUT R3, R3, 0xff, RZ, 0xc0, !PT ;  /* 0x000000ff03037812 */ /* 0x000fc800078ec0ff */
[----:B------:R-:W0:Y:S02]  /*8980*/  I2F.U16 R0, R3 ;  /* 0x0000000300007306 */ /* 0x000e240000101000 */
[----:B0-----:R-:W-:-:S05]  /*8990*/  F2FP.F16.F32.PACK_AB R0, RZ, R0 ;  /* 0x00000000ff00723e */ /* 0x001fca00000000ff */
[----:B------:R0:W-:Y:S01]  /*89a0*/  STG.E.U16 desc[UR36][R16.64], R0 ;  /* 0x0000000010007986 */ /* 0x0001e2000c101524 */
[----:B------:R-:W-:Y:S05]  /*89b0*/  BRA `(.L_x_19418) ;  /* 0x0000000c001c7947 */ /* 0x000fea0003800000 */
.L_x_19421:
        /* <DEDUP_REMOVED lines=11> */
.L_x_19424:
[----:B------:R-:W-:-:S06]  /*8a70*/  LOP3.LUT R3, R3, 0xff, RZ, 0xc0, !PT ;  /* 0x000000ff03037812 */ /* 0x000fcc00078ec0ff */
[----:B------:R-:W0:Y:S02]  /*8a80*/  I2F.U16 R3, R3 ;  /* 0x0000000300037306 */ /* 0x000e240000101000 */
[----:B0-----:R-:W-:-:S04]  /*8a90*/  F2FP.F16.F32.PACK_AB R3, RZ, R3 ;  /* 0x00000003ff03723e */ /* 0x001fc800000000ff */
[----:B------:R-:W-:-:S05]  /*8aa0*/  PRMT R3, R3, 0x5410, RZ ;  /* 0x0000541003037816 */ /* 0x000fca00000000ff */
[----:B------:R0:W-:Y:S01]  /*8ab0*/  STG.E desc[UR36][R16.64], R3 ;  /* 0x0000000310007986 */ /* 0x0001e2000c101924 */
[----:B------:R-:W-:Y:S05]  /*8ac0*/  BRA `(.L_x_19418) ;  /* 0x0000000800d87947 */ /* 0x000fea0003800000 */
.L_x_19423:
[----:B------:R-:W-:-:S06]  /*8ad0*/  LOP3.LUT R3, R3, 0xff, RZ, 0xc0, !PT ;  /* 0x000000ff03037812 */ /* 0x000fcc00078ec0ff */
[----:B------:R-:W0:Y:S02]  /*8ae0*/  I2F.F64.U16 R2, R3 ;  /* 0x0000000300027312 */ /* 0x000e240000101800 */
[----:B0-----:R0:W-:Y:S01]  /*8af0*/  STG.E.64 desc[UR36][R16.64], R2 ;  /* 0x0000000210007986 */ /* 0x0011e2000c101b24 */
[----:B------:R-:W-:Y:S05]  /*8b00*/  BRA `(.L_x_19418) ;  /* 0x0000000800c87947 */ /* 0x000fea0003800000 */
.L_x_19413:
        /* <DEDUP_REMOVED lines=12> */
.L_x_19427:
[----:B------:R-:W-:Y:S02]  /*8bd0*/  LOP3.LUT R4, R3, 0xff, RZ, 0xc0, !PT ;  /* 0x000000ff03047812 */ /* 0x000fe400078ec0ff */
[----:B------:R-:W-:-:S04]  /*8be0*/  CS2R R6, SRZ ;  /* 0x0000000000067805 */ /* 0x000fc8000001ff00 */
[----:B------:R-:W0:Y:S02]  /*8bf0*/  I2F.F64.U16 R4, R4 ;  /* 0x0000000400047312 */ /* 0x000e240000101800 */
[----:B0-----:R0:W-:Y:S01]  /*8c00*/  STG.E.128 desc[UR36][R16.64], R4 ;  /* 0x0000000410007986 */ /* 0x0011e2000c101d24 */
[----:B------:R-:W-:Y:S05]  /*8c10*/  BRA `(.L_x_19418) ;  /* 0x0000000800847947 */ /* 0x000fea0003800000 */
.L_x_19426:
        /* <DEDUP_REMOVED lines=22> */
.L_x_19431:
[----:B------:R-:W-:Y:S05]  /*8d80*/  BSYNC B0 ;  /* 0x0000000000007941 */ /* 0x000fea0003800000 */
.L_x_19430:
[----:B------:R-:W-:-:S05]  /*8d90*/  LOP3.LUT R3, R0, R3, RZ, 0xfc, !PT ;  /* 0x0000000300037212 */ /* 0x000fca00078efcff */
[----:B------:R0:W-:Y:S01]  /*8da0*/  STG.E.U8 desc[UR36][R16.64], R3 ;  /* 0x0000000310007986 */ /* 0x0001e2000c101124 */
[----:B------:R-:W-:Y:S05]  /*8db0*/  BRA `(.L_x_19418) ;  /* 0x00000008001c7947 */ /* 0x000fea0003800000 */
.L_x_19429:
        /* <DEDUP_REMOVED lines=14> */
.L_x_19433:
[----:B------:R-:W-:Y:S01]  /*8ea0*/  IMAD.MOV.U32 R0, RZ, RZ, 0x7f ;  /* 0x0000007fff007424 */ /* 0x000fe200078e00ff */
[----:B------:R-:W-:-:S04]  /*8eb0*/  ISETP.GT.U32.AND P0, PT, R2, 0x7f800000, PT ;  /* 0x7f8000000200780c */ /* 0x000fc80003f04070 */
[----:B------:R-:W-:-:S09]  /*8ec0*/  SEL R0, R0, 0x7c, P0 ;  /* 0x0000007c00007807 */ /* 0x000fd20000000000 */
.L_x_19434:
[----:B------:R-:W-:Y:S05]  /*8ed0*/  BSYNC B0 ;  /* 0x0000000000007941 */ /* 0x000fea0003800000 */
.L_x_19432:
[----:B------:R-:W-:-:S04]  /*8ee0*/  LOP3.LUT R2, R3, 0x80000000, RZ, 0xc0, !PT ;  /* 0x8000000003027812 */ /* 0x000fc800078ec0ff */
[----:B------:R-:W-:-:S04]  /*8ef0*/  SHF.R.U32.HI R3, RZ, 0x18, R2 ;  /* 0x00000018ff037819 */ /* 0x000fc80000011602 */
[----:B------:R-:W-:-:S05]  /*8f00*/  LOP3.LUT R3, R0, R3, RZ, 0xfc, !PT ;  /* 0x0000000300037212 */ /* 0x000fca00078efcff */
[----:B------:R0:W-:Y:S01]  /*8f10*/  STG.E.U8 desc[UR36][R16.64], R3 ;  /* 0x0000000310007986 */ /* 0x0001e2000c101124 */
[----:B------:R-:W-:Y:S05]  /*8f20*/  BRA `(.L_x_19418) ;  /* 0x0000000400c07947 */ /* 0x000fea0003800000 */
.L_x_19428:
[----:B------:R-:W-:-:S04]  /*8f30*/  LOP3.LUT R3, R3, 0xff, RZ, 0xc0, !PT ;  /* 0x000000ff03037812 */ /* 0x000fc800078ec0ff */
[----:B------:R-:W0:Y:S02]  /*8f40*/  I2F.U16 R0, R3 ;  /* 0x0000000300007306 */ /* 0x000e240000101000 */
[----:B0-----:R-:W-:-:S05]  /*8f50*/  F2FP.BF16.F32.PACK_AB R0, RZ, R0 ;  /* 0x00000000ff00723e */ /* 0x001fca00000010ff */
[----:B------:R0:W-:Y:S01]  /*8f60*/  STG.E.U16 desc[UR36][R16.64], R0 ;  /* 0x0000000010007986 */ /* 0x0001e2000c101524 */
[----:B------:R-:W-:Y:S05]  /*8f70*/  BRA `(.L_x_19418) ;  /* 0x0000000400ac7947 */ /* 0x000fea0003800000 */
.L_x_19425:
        /* <DEDUP_REMOVED lines=11> */
.L_x_19437:
        /* <DEDUP_REMOVED lines=18> */
.L_x_19440:
[----:B------:R-:W-:-:S04]  /*9150*/  LOP3.LUT R2, R3, 0x80000000, RZ, 0xc0, !PT ;  /* 0x8000000003027812 */ /* 0x000fc800078ec0ff */
[----:B------:R-:W-:-:S04]  /*9160*/  SHF.R.U32.HI R3, RZ, 0x18, R2 ;  /* 0x00000018ff037819 */ /* 0x000fc80000011602 */
[----:B------:R-:W-:-:S04]  /*9170*/  LOP3.LUT R0, R0, R3, RZ, 0xfc, !PT ;  /* 0x0000000300007212 */ /* 0x000fc800078efcff */
[----:B------:R-:W-:-:S07]  /*9180*/  PRMT R8, R0, 0x7610, R8 ;  /* 0x0000761000087816 */ /* 0x000fce0000000008 */
.L_x_19439:
[----:B------:R-:W-:Y:S05]  /*9190*/  BSYNC B0 ;  /* 0x0000000000007941 */ /* 0x000fea0003800000 */
.L_x_19438:
[----:B------:R0:W-:Y:S01]  /*91a0*/  STG.E.U8 desc[UR36][R16.64], R8 ;  /* 0x0000000810007986 */ /* 0x0001e2000c101124 */
[----:B------:R-:W-:Y:S05]  /*91b0*/  BRA `(.L_x_19418) ;  /* 0x00000004001c7947 */ /* 0x000fea0003800000 */
.L_x_19436:
        /* <DEDUP_REMOVED lines=18> */
.L_x_19443:
[----:B------:R-:W-:-:S04]  /*92e0*/  LOP3.LUT R2, R3, 0x80000000, RZ, 0xc0, !PT ;  /* 0x8000000003027812 */ /* 0x000fc800078ec0ff */
[----:B------:R-:W-:-:S04]  /*92f0*/  SHF.R.U32.HI R3, RZ, 0x18, R2 ;  /* 0x00000018ff037819 */ /* 0x000fc80000011602 */
[----:B------:R-:W-:-:S04]  /*9300*/  LOP3.LUT R0, R0, R3, RZ, 0xfc, !PT ;  /* 0x0000000300007212 */ /* 0x000fc800078efcff */
[----:B------:R-:W-:-:S07]  /*9310*/  PRMT R8, R0, 0x7610, R8 ;  /* 0x0000761000087816 */ /* 0x000fce0000000008 */
.L_x_19442:
[----:B------:R-:W-:Y:S05]  /*9320*/  BSYNC B0 ;  /* 0x0000000000007941 */ /* 0x000fea0003800000 */
.L_x_19441:
[----:B------:R0:W-:Y:S01]  /*9330*/  STG.E.U8 desc[UR36][R16.64], R8 ;  /* 0x0000000810007986 */ /* 0x0001e2000c101124 */
[----:B------:R-:W-:Y:S05]  /*9340*/  BRA `(.L_x_19418) ;  /* 0x0000000000b87947 */ /* 0x000fea0003800000 */
.L_x_19435:
        /* <DEDUP_REMOVED lines=23> */
.L_x_19417:
        /* <DEDUP_REMOVED lines=16> */
.L_x_19446:
[----:B------:R-:W-:Y:S05]  /*95c0*/  BRA `(.L_x_19418) ;  /* 0x0000000000187947 */ /* 0x000fea0003800000 */
.L_x_19445:
[----:B------:R-:W-:Y:S01]  /*95d0*/  LOP3.LUT R2, R3, 0xff, RZ, 0xc0, !PT ;  /* 0x000000ff03027812 */ /* 0x000fe200078ec0ff */
[----:B------:R-:W-:-:S05]  /*95e0*/  IMAD.MOV.U32 R3, RZ, RZ, RZ ;  /* 0x000000ffff037224 */ /* 0x000fca00078e00ff */
[----:B------:R0:W-:Y:S01]  /*95f0*/  STG.E.64 desc[UR36][R16.64], R2 ;  /* 0x0000000210007986 */ /* 0x0001e2000c101b24 */
[----:B------:R-:W-:Y:S05]  /*9600*/  BRA `(.L_x_19418) ;  /* 0x0000000000087947 */ /* 0x000fea0003800000 */
.L_x_19444:
[----:B------:R-:W-:-:S05]  /*9610*/  LOP3.LUT R3, R3, 0xff, RZ, 0xc0, !PT ;  /* 0x000000ff03037812 */ /* 0x000fca00078ec0ff */
[----:B------:R0:W-:Y:S02]  /*9620*/  STG.E desc[UR36][R16.64], R3 ;  /* 0x0000000310007986 */ /* 0x0001e4000c101924 */
.L_x_19418:
[----:B------:R-:W-:-:S07]  /*9630*/  VIADD R19, R19, 0x80 ;  /* 0x0000008013137836 */ /* 0x000fce0000000000 */
.L_x_19378:
[----:B------:R-:W-:Y:S05]  /*9640*/  BSYNC B6 ;  /* 0x0000000000067941 */ /* 0x000fea0003800000 */
.L_x_19377:
        /* <DEDUP_REMOVED lines=306> */
.L_x_19447:
        /* <DEDUP_REMOVED lines=20> */
.L_x_19451:
[----:B------:R4:W5:Y:S01]  /*aab0*/  LDG.E.U8 R0, desc[UR36][R4.64] ;  /* 0x0000002404007981 */ /* 0x000962000c1e1100 */
[----:B------:R-:W-:Y:S05]  /*aac0*/  BRA `(.L_x_19453) ;  /* 0x0000000c00647947 */ /* 0x000fea0003800000 */
.L_x_19450:
        /* <DEDUP_REMOVED lines=8> */
.L_x_19455:
[----:B------:R2:W5:Y:S01]  /*ab50*/  LDG.E.U8 R0, desc[UR36][R4.64] ;  /* 0x0000002404007981 */ /* 0x000562000c1e1100 */
[----:B------:R-:W-:Y:S05]  /*ab60*/  BRA `(.L_x_19453) ;  /* 0x0000000c003c7947 */ /* 0x000fea0003800000 */
.L_x_19454:
[----:B------:R0:W5:Y:S01]  /*ab70*/  LDG.E.U16 R0, desc[UR36][R4.64] ;  /* 0x0000002404007981 */ /* 0x000162000c1e1500 */
[----:B------:R-:W-:Y:S05]  /*ab80*/  BRA `(.L_x_19453) ;  /* 0x0000000c00347947 */ /* 0x000fea0003800000 */
.L_x_19449:
        /* <DEDUP_REMOVED lines=10> */
.L_x_19457:
[----:B------:R-:W2:Y:S02]  /*ac30*/  LDG.E.U16 R2, desc[UR36][R4.64] ;  /* 0x0000002404027981 */ /* 0x000ea4000c1e1500 */
[----:B--2---:R-:W-:-:S06]  /*ac40*/  HADD2.F32 R2, -RZ, R2.H0_H0 ;  /* 0x20000002ff027230 */ /* 0x004fcc0000004100 */
[----:B------:R-:W0:Y:S02]  /*ac50*/  F2I.S64.TRUNC R2, R2 ;  /* 0x0000000200027311 */ /* 0x000e24000020d900 */
[----:B0-----:R-:W-:Y:S01]  /*ac60*/  PRMT R0, R2, 0x7610, R0 ;  /* 0x0000761002007816 */ /* 0x001fe20000000000 */
[----:B------:R-:W-:Y:S06]  /*ac70*/  BRA `(.L_x_19453) ;  /* 0x0000000800f87947 */ /* 0x000fec0003800000 */
.L_x_19456:
        /* <DEDUP_REMOVED lines=10> */
.L_x_19459:
[----:B------:R-:W2:Y:S02]  /*ad20*/  LDG.E.U16 R4, desc[UR36][R4.64] ;  /* 0x0000002404047981 */ /* 0x000ea4000c1e1500 */
[----:B--2---:R-:W-:-:S06]  /*ad30*/  HADD2.F32 R2, -RZ, R4.H0_H0 ;  /* 0x20000004ff027230 */ /* 0x004fcc0000004100 */
[----:B------:R-:W0:Y:S02]  /*ad40*/  F2I.S64.TRUNC R2, R2 ;  /* 0x0000000200027311 */ /* 0x000e24000020d900 */
[----:B0-----:R-:W-:Y:S01]  /*ad50*/  PRMT R0, R2, 0x7610, R0 ;  /* 0x0000761002007816 */ /* 0x001fe20000000000 */
[----:B------:R-:W-:Y:S06]  /*ad60*/  BRA `(.L_x_19453) ;  /* 0x0000000800bc7947 */ /* 0x000fec0003800000 */
.L_x_19458:
[----:B------:R-:W2:Y:S02]  /*ad70*/  LDG.E.64 R2, desc[UR36][R4.64] ;  /* 0x0000002404027981 */ /* 0x000ea4000c1e1b00 */
[----:B--2---:R-:W0:Y:S02]  /*ad80*/  F2I.S64.F64.TRUNC R2, R2 ;  /* 0x0000000200027311 */ /* 0x004e24000030d900 */
[----:B0-----:R-:W-:Y:S01]  /*ad90*/  PRMT R0, R2, 0x7610, R0 ;  /* 0x0000761002007816 */ /* 0x001fe20000000000 */
[----:B------:R-:W-:Y:S06]  /*ada0*/  BRA `(.L_x_19453) ;  /* 0x0000000800ac7947 */ /* 0x000fec0003800000 */
.L_x_19448:
        /* <DEDUP_REMOVED lines=12> */
.L_x_19462:
[----:B------:R-:W2:Y:S02]  /*ae70*/  LDG.E.64 R4, desc[UR36][R4.64] ;  /* 0x0000002404047981 */ /* 0x000ea4000c1e1b00 */
[----:B--2---:R-:W0:Y:S02]  /*ae80*/  F2I.S64.F64.TRUNC R2, R4 ;  /* 0x0000000400027311 */ /* 0x004e24000030d900 */
[----:B0-----:R-:W-:Y:S01]  /*ae90*/  PRMT R0, R2, 0x7610, R0 ;  /* 0x0000761002007816 */ /* 0x001fe20000000000 */
[----:B------:R-:W-:Y:S06]  /*aea0*/  BRA `(.L_x_19453) ;  /* 0x00000008006c7947 */ /* 0x000fec0003800000 */
.L_x_19461:
        /* <DEDUP_REMOVED lines=28> */
.L_x_19464:
        /* <DEDUP_REMOVED lines=15> */
.L_x_19463:
[----:B------:R-:W2:Y:S02]  /*b160*/  LDG.E.U16 R2, desc[UR36][R4.64] ;  /* 0x0000002404027981 */ /* 0x000ea4000c1e1500 */
[----:B--2---:R-:W-:-:S06]  /*b170*/  IMAD.U32 R2, R2, 0x10000, RZ ;  /* 0x0001000002027824 */ /* 0x004fcc00078e00ff */
[----:B------:R-:W0:Y:S02]  /*b180*/  F2I.S64.TRUNC R2, R2 ;  /* 0x0000000200027311 */ /* 0x000e24000020d900 */
[----:B0-----:R-:W-:Y:S01]  /*b190*/  PRMT R0, R2, 0x7610, R0 ;  /* 0x0000761002007816 */ /* 0x001fe20000000000 */
[----:B------:R-:W-:Y:S06]  /*b1a0*/  BRA `(.L_x_19453) ;  /* 0x0000000400ac7947 */ /* 0x000fec0003800000 */
.L_x_19460:
        /* <DEDUP_REMOVED lines=10> */
.L_x_19467:
        /* <DEDUP_REMOVED lines=21> */
.L_x_19471:
[----:B------:R-:W-:Y:S05]  /*b3a0*/  BSYNC B1 ;  /* 0x0000000000017941 */ /* 0x000fea0003800000 */
.L_x_19470:
[----:B------:R-:W-:Y:S01]  /*b3b0*/  IMAD.SHL.U32 R2, R2, 0x100000, RZ ;  /* 0x0010000002027824 */ /* 0x000fe200078e00ff */
[----:B------:R-:W-:-:S04]  /*b3c0*/  LEA R3, R0, 0x3b800000, 0x17 ;  /* 0x3b80000000037811 */ /* 0x000fc800078eb8ff */
[----:B------:R-:W-:-:S07]  /*b3d0*/  LOP3.LUT R2, R3, R2, R4, 0xfe, !PT ;  /* 0x0000000203027212 */ /* 0x000fce00078efe04 */
.L_x_19469:
[----:B------:R-:W-:Y:S05]  /*b3e0*/  BSYNC B0 ;  /* 0x0000000000007941 */ /* 0x000fea0003800000 */
.L_x_19468:
[----:B------:R-:W0:Y:S02]  /*b3f0*/  F2I.S64.TRUNC R2, R2 ;  /* 0x0000000200027311 */ /* 0x000e24000020d900 */
[----:B0-----:R-:W-:Y:S01]  /*b400*/  PRMT R0, R2, 0x7610, R0 ;  /* 0x0000761002007816 */ /* 0x001fe20000000000 */
[----:B------:R-:W-:Y:S06]  /*b410*/  BRA `(.L_x_19453) ;  /* 0x0000000400107947 */ /* 0x000fec0003800000 */
.L_x_19466:
        /* <DEDUP_REMOVED lines=21> */
.L_x_19475:
[----:B------:R-:W-:Y:S05]  /*b570*/  BSYNC B1 ;  /* 0x0000000000017941 */ /* 0x000fea0003800000 */
.L_x_19474:
[----:B------:R-:W-:Y:S01]  /*b580*/  IMAD.SHL.U32 R2, R2, 0x200000, RZ ;  /* 0x0020000002027824 */ /* 0x000fe200078e00ff */
[----:B------:R-:W-:-:S04]  /*b590*/  LEA R3, R0, 0x37800000, 0x17 ;  /* 0x3780000000037811 */ /* 0x000fc800078eb8ff */
[----:B------:R-:W-:-:S07]  /*b5a0*/  LOP3.LUT R2, R3, R2, R4, 0xfe, !PT ;  /* 0x0000000203027212 */ /* 0x000fce00078efe04 */
.L_x_19473:
[----:B------:R-:W-:Y:S05]  /*b5b0*/  BSYNC B0 ;  /* 0x0000000000007941 */ /* 0x000fea0003800000 */
.L_x_19472:
[----:B------:R-:W0:Y:S02]  /*b5c0*/  F2I.S64.TRUNC R2, R2 ;  /* 0x0000000200027311 */ /* 0x000e24000020d900 */
[----:B0-----:R-:W-:Y:S01]  /*b5d0*/  PRMT R0, R2, 0x7610, R0 ;  /* 0x0000761002007816 */ /* 0x001fe20000000000 */
[----:B------:R-:W-:Y:S06]  /*b5e0*/  BRA `(.L_x_19453) ;  /* 0x00000000009c7947 */ /* 0x000fec0003800000 */
.L_x_19465:
        /* <DEDUP_REMOVED lines=14> */
.L_x_19479:
[----:B------:R-:W-:Y:S05]  /*b6d0*/  BSYNC B0 ;  /* 0x0000000000007941 */ /* 0x000fea0003800000 */
.L_x_19478:
[----:B------:R-:W0:Y:S02]  /*b6e0*/  F2I.S64.TRUNC R2, R2 ;  /* 0x0000000200027311 */ /* 0x000e24000020d900 */
[----:B0-----:R-:W-:Y:S01]  /*b6f0*/  PRMT R0, R2, 0x7610, R0 ;  /* 0x0000761002007816 */ /* 0x001fe20000000000 */
[----:B------:R-:W-:Y:S06]  /*b700*/  BRA `(.L_x_19453) ;  /* 0x0000000000547947 */ /* 0x000fec0003800000 */
.L_x_19452:
        /* <DEDUP_REMOVED lines=16> */
.L_x_19480:
[----:B------:R-:W-:Y:S01]  /*b810*/  PRMT R0, RZ, 0x7610, R0 ;  /* 0x00007610ff007816 */ /* 0x000fe20000000000 */
[----:B------:R-:W-:Y:S06]  /*b820*/  BRA `(.L_x_19453) ;  /* 0x00000000000c7947 */ /* 0x000fec0003800000 */
.L_x_19477:
[----:B------:R0:W5:Y:S01]  /*b830*/  LDG.E.U8 R0, desc[UR36][R4.64] ;  /* 0x0000002404007981 */ /* 0x000162000c1e1100 */
[----:B------:R-:W-:Y:S05]  /*b840*/  BRA `(.L_x_19453) ;  /* 0x0000000000047947 */ /* 0x000fea0003800000 */
.L_x_19476:
[----:B------:R0:W5:Y:S02]  /*b850*/  LDG.E.U8 R0, desc[UR36][R4.64] ;  /* 0x0000002404007981 */ /* 0x000164000c1e1100 */
.L_x_19453:
        /* <DEDUP_REMOVED lines=19> */
.L_x_19484:
[----:B------:R-:W-:Y:S01]  /*b990*/  STG.E.U8 desc[UR36][R16.64], R3 ;  /* 0x0000000310007986 */ /* 0x000fe2000c101124 */
[----:B------:R-:W-:Y:S05]  /*b9a0*/  EXIT ;  /* 0x000000000000794d */ /* 0x000fea0003800000 */
.L_x_19483:
        /* <DEDUP_REMOVED lines=10> */
.L_x_19487:
[----:B------:R-:W-:-:S05]  /*ba50*/  LOP3.LUT R3, R3, 0xff, RZ, 0xc0, !PT ;  /* 0x000000ff03037812 */ /* 0x000fca00078ec0ff */
[----:B------:R-:W-:Y:S01]  /*ba60*/  STG.E desc[UR36][R16.64], R3 ;  /* 0x0000000310007986 */ /* 0x000fe2000c101924 */
[----:B------:R-:W-:Y:S05]  /*ba70*/  EXIT ;  /* 0x000000000000794d */ /* 0x000fea0003800000 */
.L_x_19486:
[----:B------:R-:W-:-:S05]  /*ba80*/  LOP3.LUT R3, R3, 0xff, RZ, 0xc0, !PT ;  /* 0x000000ff03037812 */ /* 0x000fca00078ec0ff */
[----:B------:R-:W-:Y:S01]  /*ba90*/  STG.E.U16 desc[UR36][R16.64], R3 ;  /* 0x0000000310007986 */ /* 0x000fe2000c101524 */
[----:B------:R-:W-:Y:S05]  /*baa0*/  EXIT ;  /* 0x000000000000794d */ /* 0x000fea0003800000 */
.L_x_19482:
        /* <DEDUP_REMOVED lines=10> */
.L_x_19489:
[----:B------:R-:W-:-:S04]  /*bb50*/  LOP3.LUT R3, R3, 0xff, RZ, 0xc0, !PT ;  /* 0x000000ff03037812 */ /* 0x000fc800078ec0ff */
[----:B------:R-:W0:Y:S02]  /*bb60*/  I2F.U16 R0, R3 ;  /* 0x0000000300007306 */ /* 0x000e240000101000 */
[----:B0-----:R-:W-:-:S05]  /*bb70*/  F2FP.F16.F32.PACK_AB R0, RZ, R0 ;  /* 0x00000000ff00723e */ /* 0x001fca00000000ff */
[----:B------:R-:W-:Y:S01]  /*bb80*/  STG.E.U16 desc[UR36][R16.64], R0 ;  /* 0x0000000010007986 */ /* 0x000fe2000c101524 */
[----:B------:R-:W-:Y:S05]  /*bb90*/  EXIT ;  /* 0x000000000000794d */ /* 0x000fea0003800000 */
.L_x_19488:
        /* <DEDUP_REMOVED lines=11> */
.L_x_19491:
[----:B------:R-:W-:-:S06]  /*bc50*/  LOP3.LUT R3, R3, 0xff, RZ, 0xc0, !PT ;  /* 0x000000ff03037812 */ /* 0x000fcc00078ec0ff */
[----:B------:R-:W0:Y:S02]  /*bc60*/  I2F.U16 R3, R3 ;  /* 0x0000000300037306 */ /* 0x000e240000101000 */
[----:B0-----:R-:W-:-:S04]  /*bc70*/  F2FP.F16.F32.PACK_AB R3, RZ, R3 ;  /* 0x00000003ff03723e */ /* 0x001fc800000000ff */
[----:B------:R-:W-:-:S05]  /*bc80*/  PRMT R3, R3, 0x5410, RZ ;  /* 0x0000541003037816 */ /* 0x000fca00000000ff */
[----:B------:R-:W-:Y:S01]  /*bc90*/  STG.E desc[UR36][R16.64], R3 ;  /* 0x0000000310007986 */ /* 0x000fe2000c101924 */
[----:B------:R-:W-:Y:S05]  /*bca0*/  EXIT ;  /* 0x000000000000794d */ /* 0x000fea0003800000 */
.L_x_19490:
[----:B------:R-:W-:-:S06]  /*bcb0*/  LOP3.LUT R3, R3, 0xff, RZ, 0xc0, !PT ;  /* 0x000000ff03037812 */ /* 0x000fcc00078ec0ff */
[----:B------:R-:W0:Y:S02]  /*bcc0*/  I2F.F64.U16 R2, R3 ;  /* 0x0000000300027312 */ /* 0x000e240000101800 */
[----:B0-----:R-:W-:Y:S01]  /*bcd0*/  STG.E.64 desc[UR36][R16.64], R2 ;  /* 0x0000000210007986 */ /* 0x001fe2000c101b24 */
[----:B------:R-:W-:Y:S05]  /*bce0*/  EXIT ;  /* 0x000000000000794d */ /* 0x000fea0003800000 */
.L_x_19481:
        /* <DEDUP_REMOVED lines=12> */
.L_x_19494:
[----:B------:R-:W-:Y:S02]  /*bdb0*/  LOP3.LUT R4, R3, 0xff, RZ, 0xc0, !PT ;  /* 0x000000ff03047812 */ /* 0x000fe400078ec0ff */
[----:B------:R-:W-:-:S04]  /*bdc0*/  CS2R R6, SRZ ;  /* 0x0000000000067805 */ /* 0x000fc8000001ff00 */
[----:B------:R-:W0:Y:S02]  /*bdd0*/  I2F.F64.U16 R4, R4 ;  /* 0x0000000400047312 */ /* 0x000e240000101800 */
[----:B0-----:R-:W-:Y:S01]  /*bde0*/  STG.E.128 desc[UR36][R16.64], R4 ;  /* 0x0000000410007986 */ /* 0x001fe2000c101d24 */
[----:B------:R-:W-:Y:S05]  /*bdf0*/  EXIT ;  /* 0x000000000000794d */ /* 0x000fea0003800000 */
.L_x_19493:
        /* <DEDUP_REMOVED lines=22> */
.L_x_19498:
[----:B------:R-:W-:Y:S05]  /*bf60*/  BSYNC B0 ;  /* 0x0000000000007941 */ /* 0x000fea0003800000 */
.L_x_19497:
[----:B------:R-:W-:-:S05]  /*bf70*/  LOP3.LUT R3, R0, R3, RZ, 0xfc, !PT ;  /* 0x0000000300037212 */ /* 0x000fca00078efcff */
[----:B------:R-:W-:Y:S01]  /*bf80*/  STG.E.U8 desc[UR36][R16.64], R3 ;  /* 0x0000000310007986 */ /* 0x000fe2000c101124 */
[----:B------:R-:W-:Y:S05]  /*bf90*/  EXIT ;  /* 0x000000000000794d */ /* 0x000fea0003800000 */
.L_x_19496:
        /* <DEDUP_REMOVED lines=14> */
.L_x_19500:
[----:B------:R-:W-:Y:S01]  /*c080*/  IMAD.MOV.U32 R0, RZ, RZ, 0x7f ;  /* 0x0000007fff007424 */ /* 0x000fe200078e00ff */
[----:B------:R-:W-:-:S04]  /*c090*/  ISETP.GT.U32.AND P0, PT, R2, 0x7f800000, PT ;  /* 0x7f8000000200780c */ /* 0x000fc80003f04070 */
[----:B------:R-:W-:-:S09]  /*c0a0*/  SEL R0, R0, 0x7c, P0 ;  /* 0x0000007c00007807 */ /* 0x000fd20000000000 */
.L_x_19501:
[----:B------:R-:W-:Y:S05]  /*c0b0*/  BSYNC B0 ;  /* 0x0000000000007941 */ /* 0x000fea0003800000 */
.L_x_19499:
[----:B------:R-:W-:-:S04]  /*c0c0*/  LOP3.LUT R2, R3, 0x80000000, RZ, 0xc0, !PT ;  /* 0x8000000003027812 */ /* 0x000fc800078ec0ff */
[----:B------:R-:W-:-:S04]  /*c0d0*/  SHF.R.U32.HI R3, RZ, 0x18, R2 ;  /* 0x00000018ff037819 */ /* 0x000fc80000011602 */
[----:B------:R-:W-:-:S05]  /*c0e0*/  LOP3.LUT R3, R0, R3, RZ, 0xfc, !PT ;  /* 0x0000000300037212 */ /* 0x000fca00078efcff */
[----:B------:R-:W-:Y:S01]  /*c0f0*/  STG.E.U8 desc[UR36][R16.64], R3 ;  /* 0x0000000310007986 */ /* 0x000fe2000c101124 */
[----:B------:R-:W-:Y:S05]  /*c100*/  EXIT ;  /* 0x000000000000794d */ /* 0x000fea0003800000 */
.L_x_19495:
[----:B------:R-:W-:-:S04]  /*c110*/  LOP3.LUT R3, R3, 0xff, RZ, 0xc0, !PT ;  /* 0x000000ff03037812 */ /* 0x000fc800078ec0ff */
[----:B------:R-:W0:Y:S02]  /*c120*/  I2F.U16 R0, R3 ;  /* 0x0000000300007306 */ /* 0x000e240000101000 */
[----:B0-----:R-:W-:-:S05]  /*c130*/  F2FP.BF16.F32.PACK_AB R0, RZ, R0 ;  /* 0x00000000ff00723e */ /* 0x001fca00000010ff */
[----:B------:R-:W-:Y:S01]  /*c140*/  STG.E.U16 desc[UR36][R16.64], R0 ;  /* 0x0000000010007986 */ /* 0x000fe2000c101524 */
[----:B------:R-:W-:Y:S05]  /*c150*/  EXIT ;  /* 0x000000000000794d */ /* 0x000fea0003800000 */
.L_x_19492:
        /* <DEDUP_REMOVED lines=11> */
.L_x_19504:
        /* <DEDUP_REMOVED lines=18> */
.L_x_19507:
[----:B------:R-:W-:-:S04]  /*c330*/  LOP3.LUT R2, R3, 0x80000000, RZ, 0xc0, !PT ;  /* 0x8000000003027812 */ /* 0x000fc800078ec0ff */
[----:B------:R-:W-:-:S04]  /*c340*/  SHF.R.U32.HI R3, RZ, 0x18, R2 ;  /* 0x00000018ff037819 */ /* 0x000fc80000011602 */
[----:B------:R-:W-:-:S04]  /*c350*/  LOP3.LUT R0, R0, R3, RZ, 0xfc, !PT ;  /* 0x0000000300007212 */ /* 0x000fc800078efcff */
[----:B------:R-:W-:-:S07]  /*c360*/  PRMT R8, R0, 0x7610, R8 ;  /* 0x0000761000087816 */ /* 0x000fce0000000008 */
.L_x_19506:
[----:B------:R-:W-:Y:S05]  /*c370*/  BSYNC B0 ;  /* 0x0000000000007941 */ /* 0x000fea0003800000 */
.L_x_19505:
[----:B------:R-:W-:Y:S01]  /*c380*/  STG.E.U8 desc[UR36][R16.64], R8 ;  /* 0x0000000810007986 */ /* 0x000fe2000c101124 */
[----:B------:R-:W-:Y:S05]  /*c390*/  EXIT ;  /* 0x000000000000794d */ /* 0x000fea0003800000 */
.L_x_19503:
        /* <DEDUP_REMOVED lines=18> */
.L_x_19510:
[----:B------:R-:W-:-:S04]  /*c4c0*/  LOP3.LUT R2, R3, 0x80000000, RZ, 0xc0, !PT ;  /* 0x8000000003027812 */ /* 0x000fc800078ec0ff */
[----:B------:R-:W-:-:S04]  /*c4d0*/  SHF.R.U32.HI R3, RZ, 0x18, R2 ;  /* 0x00000018ff037819 */ /* 0x000fc80000011602 */
[----:B------:R-:W-:-:S04]  /*c4e0*/  LOP3.LUT R0, R0, R3, RZ, 0xfc, !PT ;  /* 0x0000000300007212 */ /* 0x000fc800078efcff */
[----:B------:R-:W-:-:S07]  /*c4f0*/  PRMT R8, R0, 0x7610, R8 ;  /* 0x0000761000087816 */ /* 0x000fce0000000008 */
.L_x_19509:
[----:B------:R-:W-:Y:S05]  /*c500*/  BSYNC B0 ;  /* 0x0000000000007941 */ /* 0x000fea0003800000 */
.L_x_19508:
[----:B------:R-:W-:Y:S01]  /*c510*/  STG.E.U8 desc[UR36][R16.64], R8 ;  /* 0x0000000810007986 */ /* 0x000fe2000c101124 */
[----:B------:R-:W-:Y:S05]  /*c520*/  EXIT ;  /* 0x000000000000794d */ /* 0x000fea0003800000 */
.L_x_19502:
        /* <DEDUP_REMOVED lines=23> */
.L_x_19485:
        /* <DEDUP_REMOVED lines=16> */
.L_x_19513:
[----:B------:R-:W-:Y:S05]  /*c7a0*/  EXIT ;  /* 0x000000000000794d */ /* 0x000fea0003800000 */
.L_x_19512:
[----:B------:R-:W-:Y:S01]  /*c7b0*/  LOP3.LUT R2, R3, 0xff, RZ, 0xc0, !PT ;  /* 0x000000ff03027812 */ /* 0x000fe200078ec0ff */
[----:B------:R-:W-:-:S05]  /*c7c0*/  IMAD.MOV.U32 R3, RZ, RZ, RZ ;  /* 0x000000ffff037224 */ /* 0x000fca00078e00ff */
[----:B------:R-:W-:Y:S01]  /*c7d0*/  STG.E.64 desc[UR36][R16.64], R2 ;  /* 0x0000000210007986 */ /* 0x000fe2000c101b24 */
[----:B------:R-:W-:Y:S05]  /*c7e0*/  EXIT ;  /* 0x000000000000794d */ /* 0x000fea0003800000 */
.L_x_19511:
[----:B------:R-:W-:-:S05]  /*c7f0*/  LOP3.LUT R3, R3, 0xff, RZ, 0xc0, !PT ;  /* 0x000000ff03037812 */ /* 0x000fca00078ec0ff */
[----:B------:R-:W-:Y:S01]  /*c800*/  STG.E desc[UR36][R16.64], R3 ;  /* 0x0000000310007986 */ /* 0x000fe2000c101924 */
[----:B------:R-:W-:Y:S05]  /*c810*/  EXIT ;  /* 0x000000000000794d */ /* 0x000fea0003800000 */
.L_x_19514:
        /* <DEDUP_REMOVED lines=14> */
.L_x_32211:


//--------------------- .text._ZN2at6native27unrolled_elementwise_kernelINS0_13BUnaryFunctorIhhhZZZNS0_21heaviside_kernel_cudaERNS_18TensorIteratorBaseEENKUlvE_clEvENKUlvE_clEvEUlhhE_EESt5arrayIPcLm2EELi4E23TrivialOffsetCalculatorILi1EjESD_NS0_6memory12LoadWithCastILi1EEENSE_13StoreWithCastILi1EEEEEviT_T0_T2_T3_T4_T5_ --------------------------
	.section	.text._ZN2at6native27unrolled_elementwise_kernelINS0_13BUnaryFunctorIhhhZZZNS0_21heaviside_kernel_cudaERNS_18TensorIteratorBaseEENKUlvE_clEvENKUlvE_clEvEUlhhE_EESt5arrayIPcLm2EELi4E23TrivialOffsetCalculatorILi1EjESD_NS0_6memory12LoadWithCastILi1EEENSE_13StoreWithCastILi1EEEEEviT_T0_T2_T3_T4_T5_,"ax",@progbits
	.align	128
        .global         _ZN2at6native27unrolled_elementwise_kernelINS0_13BUnaryFunctorIhhhZZZNS0_21heaviside_kernel_cudaERNS_18TensorIteratorBaseEENKUlvE_clEvENKUlvE_clEvEUlhhE_EESt5arrayIPcLm2EELi4E23TrivialOffsetCalculatorILi1EjESD_NS0_6memory12LoadWithCastILi1EEENSE_13StoreWithCastILi1EEEEEviT_T0_T2_T3_T4_T5_
        .type           _ZN2at6native27unrolled_elementwise_kernelINS0_13BUnaryFunctorIhhhZZZNS0_21heaviside_kernel_cudaERNS_18TensorIteratorBaseEENKUlvE_clEvENKUlvE_clEvEUlhhE_EESt5arrayIPcLm2EELi4E23TrivialOffsetCalculatorILi1EjESD_NS0_6memory12LoadWithCastILi1EEENSE_13StoreWithCastILi1EEEEEviT_T0_T2_T3_T4_T5_,@function
        .size           _ZN2at6native27unrolled_elementwise_kernelINS0_13BUnaryFunctorIhhhZZZNS0_21heaviside_kernel_cudaERNS_18TensorIteratorBaseEENKUlvE_clEvENKUlvE_clEvEUlhhE_EESt5arrayIPcLm2EELi4E23TrivialOffsetCalculatorILi1EjESD_NS0_6memory12LoadWithCastILi1EEENSE_13StoreWithCastILi1EEEEEviT_T0_T2_T3_T4_T5_,(.L_x_32212 - _ZN2at6native27unrolled_elementwise_kernelINS0_13BUnaryFunctorIhhhZZZNS0_21heaviside_kernel_cudaERNS_18TensorIteratorBaseEENKUlvE_clEvENKUlvE_clEvEUlhhE_EESt5arrayIPcLm2EELi4E23TrivialOffsetCalculatorILi1EjESD_NS0_6memory12LoadWithCastILi1EEENSE_13StoreWithCastILi1EEEEEviT_T0_T2_T3_T4_T5_)
        .other          _ZN2at6native27unrolled_elementwise_kernelINS0_13BUnaryFunctorIhhhZZZNS0_21heaviside_kernel_cudaERNS_18TensorIteratorBaseEENKUlvE_clEvENKUlvE_clEvEUlhhE_EESt5arrayIPcLm2EELi4E23TrivialOffsetCalculatorILi1EjESD_NS0_6memory12LoadWithCastILi1EEENSE_13StoreWithCastILi1EEEEEviT_T0_T2_T3_T4_T5_,@"STO_CUDA_ENTRY STV_DEFAULT"
_ZN2at6native27unrolled_elementwise_kernelINS0_13BUnaryFunctorIhhhZZZNS0_21heaviside_kernel_cudaERNS_18TensorIteratorBaseEENKUlvE_clEvENKUlvE_clEvEUlhhE_EESt5arrayIPcLm2EELi4E23TrivialOffsetCalculatorILi1EjESD_NS0_6memory12LoadWithCastILi1EEENSE_13StoreWithCastILi1EEEEEviT_T0_T2_T3_T4_T5_:
.text._ZN2at6native27unrolled_elementwise_kernelINS0_13BUnaryFunctorIhhhZZZNS0_21heaviside_kernel_cudaERNS_18TensorIteratorBaseEENKUlvE_clEvENKUlvE_clEvEUlhhE_EESt5arrayIPcLm2EELi4E23TrivialOffsetCalculatorILi1EjESD_NS0_6memory12LoadWithCastILi1EEENSE_13StoreWithCastILi1EEEEEviT_T0_T2_T3_T4_T5_:
        /* <DEDUP_REMOVED lines=31> */
.L_x_19520:
[----:B------:R3:W5:Y:S01]  /*01f0*/  LDG.E.U8 R17, desc[UR36][R4.64] ;  /* 0x0000002404117981 */ /* 0x000762000c1e1100 */
[----:B------:R-:W-:Y:S05]  /*0200*/  BRA `(.L_x_19522) ;  /* 0x0000000c00687947 */ /* 0x000fea0003800000 */
.L_x_19519:
        /* <DEDUP_REMOVED lines=8> */
.L_x_19524:
[----:B------:R1:W5:Y:S01]  /*0290*/  LDG.E.U8 R17, desc[UR36][R4.64] ;  /* 0x0000002404117981 */ /* 0x000362000c1e1100 */
[----:B------:R-:W-:Y:S05]  /*02a0*/  BRA `(.L_x_19522) ;  /* 0x0000000c00407947 */ /* 0x000fea0003800000 */
.L_x_19523:
[----:B------:R2:W5:Y:S01]  /*02b0*/  LDG.E.U16 R17, desc[UR36][R4.64] ;  /* 0x0000002404117981 */ /* 0x000562000c1e1500 */
[----:B------:R-:W-:Y:S05]  /*02c0*/  BRA `(.L_x_19522) ;  /* 0x0000000c00387947 */ /* 0x000fea0003800000 */
.L_x_19518:
        /* <DEDUP_REMOVED lines=10> */
.L_x_19526:
[----:B------:R-:W2:Y:S02]  /*0370*/  LDG.E.U16 R2, desc[UR36][R4.64] ;  /* 0x0000002404027981 */ /* 0x000ea4000c1e1500 */
[----:B--2---:R-:W-:-:S06]  /*0380*/  HADD2.F32 R2, -RZ, R2.H0_H0 ;  /* 0x20000002ff027230 */ /* 0x004fcc0000004100 */
[----:B------:R-:W0:Y:S02]  /*0390*/  F2I.S64.TRUNC R2, R2 ;  /* 0x0000000200027311 */ /* 0x000e24000020d900 */
[----:B0-----:R-:W-:Y:S01]  /*03a0*/  PRMT R17, R2, 0x7610, R17 ;  /* 0x0000761002117816 */ /* 0x001fe20000000011 */
[----:B------:R-:W-:Y:S06]  /*03b0*/  BRA `(.L_x_19522) ;  /* 0x0000000800fc7947 */ /* 0x000fec0003800000 */
.L_x_19525:
        /* <DEDUP_REMOVED lines=10> */
.L_x_19528:
[----:B------:R-:W2:Y:S02]  /*0460*/  LDG.E.U16 R4, desc[UR36][R4.64] ;  /* 0x0000002404047981 */ /* 0x000ea4000c1e1500 */
[----:B--2---:R-:W-:-:S06]  /*0470*/  HADD2.F32 R2, -RZ, R4.H0_H0 ;  /* 0x20000004ff027230 */ /* 0x004fcc0000004100 */
[----:B------:R-:W0:Y:S02]  /*0480*/  F2I.S64.TRUNC R2, R2 ;  /* 0x0000000200027311 */ /* 0x000e24000020d900 */
[----:B0-----:R-:W-:Y:S01]  /*0490*/  PRMT R17, R2, 0x7610, R17 ;  /* 0x0000761002117816 */ /* 0x001fe20000000011 */
[----:B------:R-:W-:Y:S06]  /*04a0*/  BRA `(.L_x_19522) ;  /* 0x0000000800c07947 */ /* 0x000fec0003800000 */
.L_x_19527:
[----:B------:R-:W2:Y:S02]  /*04b0*/  LDG.E.64 R2, desc[UR36][R4.64] ;  /* 0x0000002404027981 */ /* 0x000ea4000c1e1b00 */
[----:B--2---:R-:W0:Y:S02]  /*04c0*/  F2I.S64.F64.TRUNC R2, R2 ;  /* 0x0000000200027311 */ /* 0x004e24000030d900 */
[----:B0-----:R-:W-:Y:S01]  /*04d0*/  PRMT R17, R2, 0x7610, R17 ;  /* 0x0000761002117816 */ /* 0x001fe20000000011 */
[----:B------:R-:W-:Y:S06]  /*04e0*/  BRA `(.L_x_19522) ;  /* 0x0000000800b07947 */ /* 0x000fec0003800000 */
.L_x_19517:
        /* <DEDUP_REMOVED lines=12> */
.L_x_19531:
[----:B------:R-:W2:Y:S02]  /*05b0*/  LDG.E.64 R4, desc[UR36][R4.64] ;  /* 0x0000002404047981 */ /* 0x000ea4000c1e1b00 */
[----:B--2---:R-:W0:Y:S02]  /*05c0*/  F2I.S64.F64.TRUNC R2, R4 ;  /* 0x0000000400027311 */ /* 0x004e24000030d900 */
[----:B0-----:R-:W-:Y:S01]  /*05d0*/  PRMT R17, R2, 0x7610, R17 ;  /* 0x0000761002117816 */ /* 0x001fe20000000011 */
[----:B------:R-:W-:Y:S06]  /*05e0*/  BRA `(.L_x_19522) ;  /* 0x0000000800707947 */ /* 0x000fec0003800000 */
.L_x_19530:
        /* <DEDUP_REMOVED lines=28> */
.L_x_19533:
        /* <DEDUP_REMOVED lines=16> */
.L_x_19532:
[----:B------:R-:W2:Y:S02]  /*08b0*/  LDG.E.U16 R2, desc[UR36][R4.64] ;  /* 0x0000002404027981 */ /* 0x000ea4000c1e1500 */
[----:B--2---:R-:W-:-:S06]  /*08c0*/  IMAD.U32 R2, R2, 0x10000, RZ ;  /* 0x0001000002027824 */ /* 0x004fcc00078e00ff */
[----:B------:R-:W0:Y:S02]  /*08d0*/  F2I.S64.TRUNC R2, R2 ;  /* 0x0000000200027311 */ /* 0x000e24000020d900 */
[----:B0-----:R-:W-:Y:S01]  /*08e0*/  PRMT R17, R2, 0x7610, R17 ;  /* 0x0000761002117816 */ /* 0x001fe20000000011 */
[----:B------:R-:W-:Y:S06]  /*08f0*/  BRA `(.L_x_19522) ;  /* 0x0000000400ac7947 */ /* 0x000fec0003800000 */
.L_x_19529:
        /* <DEDUP_REMOVED lines=10> */
.L_x_19536:
        /* <DEDUP_REMOVED lines=21> */
.L_x_19540:
[----:B------:R-:W-:Y:S05]  /*0af0*/  BSYNC B1 ;  /* 0x0000000000017941 */ /* 0x000fea0003800000 */
.L_x_19539:
[----:B------:R-:W-:Y:S01]  /*0b00*/  IMAD.SHL.U32 R2, R2, 0x100000, RZ ;  /* 0x0010000002027824 */ /* 0x000fe200078e00ff */
[----:B------:R-:W-:-:S04]  /*0b10*/  LEA R3, R0, 0x3b800000, 0x17 ;  /* 0x3b80000000037811 */ /* 0x000fc800078eb8ff */
[----:B------:R-:W-:-:S07]  /*0b20*/  LOP3.LUT R2, R3, R2, R4, 0xfe, !PT ;  /* 0x0000000203027212 */ /* 0x000fce00078efe04 */
.L_x_19538:
[----:B------:R-:W-:Y:S05]  /*0b30*/  BSYNC B0 ;  /* 0x0000000000007941 */ /* 0x000fea0003800000 */
.L_x_19537:
[----:B------:R-:W0:Y:S02]  /*0b40*/  F2I.S64.TRUNC R2, R2 ;  /* 0x0000000200027311 */ /* 0x000e24000020d900 */
[----:B0-----:R-:W-:Y:S01]  /*0b50*/  PRMT R17, R2, 0x7610, R17 ;  /* 0x0000761002117816 */ /* 0x001fe20000000011 */
[----:B------:R-:W-:Y:S06]  /*0b60*/  BRA `(.L_x_19522) ;  /* 0x0000000400107947 */ /* 0x000fec0003800000 */
.L_x_19535:
        /* <DEDUP_REMOVED lines=21> */
.L_x_19544:
[----:B------:R-:W-:Y:S05]  /*0cc0*/  BSYNC B1 ;  /* 0x0000000000017941 */ /* 0x000fea0003800000 */
.L_x_19543:
[----:B------:R-:W-:Y:S01]  /*0cd0*/  IMAD.SHL.U32 R2, R2, 0x200000, RZ ;  /* 0x0020000002027824 */ /* 0x000fe200078e00ff */
[----:B------:R-:W-:-:S04]  /*0ce0*/  LEA R3, R0, 0x37800000, 0x17 ;  /* 0x3780000000037811 */ /* 0x000fc800078eb8ff */
[----:B------:R-:W-:-:S07]  /*0cf0*/  LOP3.LUT R2, R3, R2, R4, 0xfe, !PT ;  /* 0x0000000203027212 */ /* 0x000fce00078efe04 */
.L_x_19542:
[----:B------:R-:W-:Y:S05]  /*0d00*/  BSYNC B0 ;  /* 0x0000000000007941 */ /* 0x000fea0003800000 */
.L_x_19541:
[----:B------:R-:W0:Y:S02]  /*0d10*/  F2I.S64.TRUNC R2, R2 ;  /* 0x0000000200027311 */ /* 0x000e24000020d900 */
[----:B0-----:R-:W-:Y:S01]  /*0d20*/  PRMT R17, R2, 0x7610, R17 ;  /* 0x0000761002117816 */ /* 0x001fe20000000011 */
[----:B------:R-:W-:Y:S06]  /*0d30*/  BRA `(.L_x_19522) ;  /* 0x00000000009c7947 */ /* 0x000fec0003800000 */
.L_x_19534:
        /* <DEDUP_REMOVED lines=14> */
.L_x_19548:
[----:B------:R-:W-:Y:S05]  /*0e20*/  BSYNC B0 ;  /* 0x0000000000007941 */ /* 0x000fea0003800000 */
.L_x_19547:
[----:B------:R-:W0:Y:S02]  /*0e30*/  F2I.S64.TRUNC R2, R2 ;  /* 0x0000000200027311 */ /* 0x000e24000020d900 */
[----:B0-----:R-:W-:Y:S01]  /*0e40*/  PRMT R17, R2, 0x7610, R17 ;  /* 0x0000761002117816 */ /* 0x001fe20000000011 */
[----:B------:R-:W-:Y:S06]  /*0e50*/  BRA `(.L_x_19522) ;  /* 0x0000000000547947 */ /* 0x000fec0003800000 */
.L_x_19521:
        /* <DEDUP_REMOVED lines=16> */
.L_x_19549:
[----:B------:R-:W-:Y:S01]  /*0f60*/  PRMT R17, RZ, 0x7610, R17 ;  /* 0x00007610ff117816 */ /* 0x000fe20000000011 */
[----:B------:R-:W-:Y:S06]  /*0f70*/  BRA `(.L_x_19522) ;  /* 0x00000000000c7947 */ /* 0x000fec0003800000 */
.L_x_19546:
[----:B------:R0:W5:Y:S01]  /*0f80*/  LDG.E.U8 R17, desc[UR36][R4.64] ;  /* 0x0000002404117981 */ /* 0x000162000c1e1100 */
[----:B------:R-:W-:Y:S05]  /*0f90*/  BRA `(.L_x_19522) ;  /* 0x0000000000047947 */ /* 0x000fea0003800000 */
.L_x_19545:
[----:B------:R0:W5:Y:S02]  /*0fa0*/  LDG.E.U8 R17, desc[UR36][R4.64] ;  /* 0x0000002404117981 */ /* 0x000164000c1e1100 */
.L_x_19522:
[----:B------:R-:W1:Y:S02]  /*0fb0*/  S2R R18, SR_TID.X ;  /* 0x0000000000127919 */ /* 0x000e640000002100 */
[----:B-1----:R-:W-:-:S07]  /*0fc0*/  VIADD R18, R18, 0x80 ;  /* 0x0000008012127836 */ /* 0x002fce0000000000 */
.L_x_19516:
[----:B------:R-:W-:Y:S05]  /*0fd0*/  BSYNC B6 ;  /* 0x0000000000067941 */ /* 0x000fea0003800000 */
.L_x_19515:
        /* <DEDUP_REMOVED lines=23> */
.L_x_19555:
[----:B------:R0:W5:Y:S01]  /*1150*/  LDG.E.U8 R16, desc[UR36][R4.64] ;  /* 0x0000002404107981 */ /* 0x000162000c1e1100 */
[----:B------:R-:W-:Y:S05]  /*1160*/  BRA `(.L_x_19557) ;  /* 0x0000000c00647947 */ /* 0x000fea0003800000 */
.L_x_19554:
        /* <DEDUP_REMOVED lines=8> */
.L_x_19559:
[----:B------:R4:W5:Y:S01]  /*11f0*/  LDG.E.U8 R16, desc[UR36][R4.64] ;  /* 0x0000002404107981 */ /* 0x000962000c1e1100 */
[----:B------:R-:W-:Y:S05]  /*1200*/  BRA `(.L_x_19557) ;  /* 0x0000000c003c7947 */ /* 0x000fea0003800000 */
.L_x_19558:
[----:B------:R0:W5:Y:S01]  /*1210*/  LDG.E.U16 R16, desc[UR36][R4.64] ;  /* 0x0000002404107981 */ /* 0x000162000c1e1500 */
[----:B------:R-:W-:Y:S05]  /*1220*/  BRA `(.L_x_19557) ;  /* 0x0000000c00347947 */ /* 0x000fea0003800000 */
.L_x_19553:
        /* <DEDUP_REMOVED lines=10> */
.L_x_19561:
[----:B------:R-:W2:Y:S02]  /*12d0*/  LDG.E.U16 R2, desc[UR36][R4.64] ;  /* 0x0000002404027981 */ /* 0x000ea4000c1e1500 */
[----:B--2---:R-:W-:-:S06]  /*12e0*/  HADD2.F32 R2, -RZ, R2.H0_H0 ;  /* 0x20000002ff027230 */ /* 0x004fcc0000004100 */
[----:B------:R-:W0:Y:S02]  /*12f0*/  F2I.S64.TRUNC R2, R2 ;  /* 0x0000000200027311 */ /* 0x000e24000020d900 */
[----:B0-----:R-:W-:Y:S01]  /*1300*/  PRMT R16, R2, 0x7610, R16 ;  /* 0x0000761002107816 */ /* 0x001fe20000000010 */
[----:B------:R-:W-:Y:S06]  /*1310*/  BRA `(.L_x_19557) ;  /* 0x0000000800f87947 */ /* 0x000fec0003800000 */
.L_x_19560:
        /* <DEDUP_REMOVED lines=10> */
.L_x_19563:
[----:B------:R-:W2:Y:S02]  /*13c0*/  LDG.E.U16 R4, desc[UR36][R4.64] ;  /* 0x0000002404047981 */ /* 0x000ea4000c1e1500 */
[----:B--2---:R-:W-:-:S06]  /*13d0*/  HADD2.F32 R2, -RZ, R4.H0_H0 ;  /* 0x20000004ff027230 */ /* 0x004fcc0000004100 */
[----:B------:R-:W0:Y:S02]  /*13e0*/  F2I.S64.TRUNC R2, R2 ;  /* 0x0000000200027311 */ /* 0x000e24000020d900 */
[----:B0-----:R-:W-:Y:S01]  /*13f0*/  PRMT R16, R2, 0x7610, R16 ;  /* 0x0000761002107816 */ /* 0x001fe20000000010 */
[----:B------:R-:W-:Y:S06]  /*1400*/  BRA `(.L_x_19557) ;  /* 0x0000000800bc7947 */ /* 0x000fec0003800000 */
.L_x_19562:
[----:B------:R-:W2:Y:S02]  /*1410*/  LDG.E.64 R2, desc[UR36][R4.64] ;  /* 0x0000002404027981 */ /* 0x000ea4000c1e1b00 */
[----:B--2---:R-:W0:Y:S02]  /*1420*/  F2I.S64.F64.TRUNC R2, R2 ;  /* 0x0000000200027311 */ /* 0x004e24000030d900 */
[----:B0-----:R-:W-:Y:S01]  /*1430*/  PRMT R16, R2, 0x7610, R16 ;  /* 0x0000761002107816 */ /* 0x001fe20000000010 */
[----:B------:R-:W-:Y:S06]  /*1440*/  BRA `(.L_x_19557) ;  /* 0x0000000800ac7947 */ /* 0x000fec0003800000 */
.L_x_19552:
        /* <DEDUP_REMOVED lines=12> */
.L_x_19566:
[----:B------:R-:W2:Y:S02]  /*1510*/  LDG.E.64 R4, desc[UR36][R4.64] ;  /* 0x0000002404047981 */ /* 0x000ea4000c1e1b00 */
[----:B--2---:R-:W0:Y:S02]  /*1520*/  F2I.S64.F64.TRUNC R2, R4 ;  /* 0x0000000400027311 */ /* 0x004e24000030d900 */
[----:B0-----:R-:W-:Y:S01]  /*1530*/  PRMT R16, R2, 0x7610, R16 ;  /* 0x0000761002107816 */ /* 0x001fe20000000010 */
[----:B------:R-:W-:Y:S06]  /*1540*/  BRA `(.L_x_19557) ;  /* 0x00000008006c7947 */ /* 0x000fec0003800000 */
.L_x_19565:
        /* <DEDUP_REMOVED lines=28> */
.L_x_19568:
        /* <DEDUP_REMOVED lines=15> */
.L_x_19567:
[----:B------:R-:W2:Y:S02]  /*1800*/  LDG.E.U16 R2, desc[UR36][R4.64] ;  /* 0x0000002404027981 */ /* 0x000ea4000c1e1500 */
[----:B--2---:R-:W-:-:S06]  /*1810*/  IMAD.U32 R2, R2, 0x10000, RZ ;  /* 0x0001000002027824 */ /* 0x004fcc00078e00ff */
[----:B------:R-:W0:Y:S02]  /*1820*/  F2I.S64.TRUNC R2, R2 ;  /* 0x0000000200027311 */ /* 0x000e24000020d900 */
[----:B0-----:R-:W-:Y:S01]  /*1830*/  PRMT R16, R2, 0x7610, R16 ;  /* 0x0000761002107816 */ /* 0x001fe20000000010 */
[----:B------:R-:W-:Y:S06]  /*1840*/  BRA `(.L_x_19557) ;  /* 0x0000000400ac7947 */ /* 0x000fec0003800000 */
.L_x_19564:
        /* <DEDUP_REMOVED lines=10> */
.L_x_19571:
        /* <DEDUP_REMOVED lines=21> */
.L_x_19575:
[----:B------:R-:W-:Y:S05]  /*1a40*/  BSYNC B1 ;  /* 0x0000000000017941 */ /* 0x000fea0003800000 */
.L_x_19574:
[----:B------:R-:W-:Y:S01]  /*1a50*/  IMAD.SHL.U32 R2, R2, 0x100000, RZ ;  /* 0x0010000002027824 */ /* 0x000fe200078e00ff */
[----:B------:R-:W-:-:S04]  /*1a60*/  LEA R3, R0, 0x3b800000, 0x17 ;  /* 0x3b80000000037811 */ /* 0x000fc800078eb8ff */
[----:B------:R-:W-:-:S07]  /*1a70*/  LOP3.LUT R2, R3, R2, R4, 0xfe, !PT ;  /* 0x0000000203027212 */ /* 0x000fce00078efe04 */
.L_x_19573:
[----:B------:R-:W-:Y:S05]  /*1a80*/  BSYNC B0 ;  /* 0x0000000000007941 */ /* 0x000fea0003800000 */
.L_x_19572:
[----:B------:R-:W0:Y:S02]  /*1a90*/  F2I.S64.TRUNC R2, R2 ;  /* 0x0000000200027311 */ /* 0x000e24000020d900 */
[----:B0-----:R-:W-:Y:S01]  /*1aa0*/  PRMT R16, R2, 0x7610, R16 ;  /* 0x0000761002107816 */ /* 0x001fe20000000010 */
[----:B------:R-:W-:Y:S06]  /*1ab0*/  BRA `(.L_x_19557) ;  /* 0x0000000400107947 */ /* 0x000fec0003800000 */
.L_x_19570:
        /* <DEDUP_REMOVED lines=21> */
.L_x_19579:
[----:B------:R-:W-:Y:S05]  /*1c10*/  BSYNC B1 ;  /* 0x0000000000017941 */ /* 0x000fea0003800000 */
.L_x_19578:
[----:B------:R-:W-:Y:S01]  /*1c20*/  IMAD.SHL.U32 R2, R2, 0x200000, RZ ;  /* 0x0020000002027824 */ /* 0x000fe200078e00ff */
[----:B------:R-:W-:-:S04]  /*1c30*/  LEA R3, R0, 0x37800000, 0x17 ;  /* 0x3780000000037811 */ /* 0x000fc800078eb8ff */
[----:B------:R-:W-:-:S07]  /*1c40*/  LOP3.LUT R2, R3, R2, R4, 0xfe, !PT ;  /* 0x0000000203027212 */ /* 0x000fce00078efe04 */
.L_x_19577:
[----:B------:R-:W-:Y:S05]  /*1c50*/  BSYNC B0 ;  /* 0x0000000000007941 */ /* 0x000fea0003800000 */
.L_x_19576:
[----:B------:R-:W0:Y:S02]  /*1c60*/  F2I.S64.TRUNC R2, R2 ;  /* 0x0000000200027311 */ /* 0x000e24000020d900 */
[----:B0-----:R-:W-:Y:S01]  /*1c70*/  PRMT R16, R2, 0x7610, R16 ;  /* 0x0000761002107816 */ /* 0x001fe20000000010 */
[----:B------:R-:W-:Y:S06]  /*1c80*/  BRA `(.L_x_19557) ;  /* 0x00000000009c7947 */ /* 0x000fec0003800000 */
.L_x_19569:
        /* <DEDUP_REMOVED lines=14> */
.L_x_19583:
[----:B------:R-:W-:Y:S05]  /*1d70*/  BSYNC B0 ;  /* 0x0000000000007941 */ /* 0x000fea0003800000 */
.L_x_19582:
[----:B------:R-:W0:Y:S02]  /*1d80*/  F2I.S64.TRUNC R2, R2 ;  /* 0x0000000200027311 */ /* 0x000e24000020d900 */
[----:B0-----:R-:W-:Y:S01]  /*1d90*/  PRMT R16, R2, 0x7610, R16 ;  /* 0x0000761002107816 */ /* 0x001fe20000000010 */
[----:B------:R-:W-:Y:S06]  /*1da0*/  BRA `(.L_x_19557) ;  /* 0x0000000000547947 */ /* 0x000fec0003800000 */
.L_x_19556:
        /* <DEDUP_REMOVED lines=16> */
.L_x_19584:
[----:B------:R-:W-:Y:S01]  /*1eb0*/  PRMT R16, RZ, 0x7610, R16 ;  /* 0x00007610ff107816 */ /* 0x000fe20000000010 */
[----:B------:R-:W-:Y:S06]  /*1ec0*/  BRA `(.L_x_19557) ;  /* 0x00000000000c7947 */ /* 0x000fec0003800000 */
.L_x_19581:
[----:B------:R1:W5:Y:S01]  /*1ed0*/  LDG.E.U8 R16, desc[UR36][R4.64] ;  /* 0x0000002404107981 */ /* 0x000362000c1e1100 */
[----:B------:R-:W-:Y:S05]  /*1ee0*/  BRA `(.L_x_19557) ;  /* 0x0000000000047947 */ /* 0x000fea0003800000 */
.L_x_19580:
[----:B------:R0:W5:Y:S02]  /*1ef0*/  LDG.E.U8 R16, desc[UR36][R4.64] ;  /* 0x0000002404107981 */ /* 0x000164000c1e1100 */
.L_x_19557:
[----:B------:R-:W-:-:S07]  /*1f00*/  VIADD R18, R18, 0x80 ;  /* 0x0000008012127836 */ /* 0x000fce0000000000 */
.L_x_19551:
[----:B------:R-:W-:Y:S05]  /*1f10*/  BSYNC B6 ;  /* 0x0000000000067941 */ /* 0x000fea0003800000 */
.L_x_19550:
        /* <DEDUP_REMOVED lines=25> */
.L_x_19590:
[----:B------:R0:W5:Y:S01]  /*20b0*/  LDG.E.U8 R25, desc[UR36][R4.64] ;  /* 0x0000002404197981 */ /* 0x000162000c1e1100 */
[----:B------:R-:W-:Y:S05]  /*20c0*/  BRA `(.L_x_19592) ;  /* 0x0000000c00647947 */ /* 0x000fea0003800000 */
.L_x_19589:
        /* <DEDUP_REMOVED lines=8> */
.L_x_19594:
[----:B------:R3:W5:Y:S01]  /*2150*/  LDG.E.U8 R25, desc[UR36][R4.64] ;  /* 0x0000002404197981 */ /* 0x000762000c1e1100 */
[----:B------:R-:W-:Y:S05]  /*2160*/  BRA `(.L_x_19592) ;  /* 0x0000000c003c7947 */ /* 0x000fea0003800000 */
.L_x_19593:
[----:B------:R0:W5:Y:S01]  /*2170*/  LDG.E.U16 R25, desc[UR36][R4.64] ;  /* 0x0000002404197981 */ /* 0x000162000c1e1500 */
[----:B------:R-:W-:Y:S05]  /*2180*/  BRA `(.L_x_19592) ;  /* 0x0000000c00347947 */ /* 0x000fea0003800000 */
.L_x_19588:
        /* <DEDUP_REMOVED lines=10> */
.L_x_19596:
[----:B------:R-:W2:Y:S02]  /*2230*/  LDG.E.U16 R2, desc[UR36][R4.64] ;  /* 0x0000002404027981 */ /* 0x000ea4000c1e1500 */
[----:B--2---:R-:W-:-:S06]  /*2240*/  HADD2.F32 R2, -RZ, R2.H0_H0 ;  /* 0x20000002ff027230 */ /* 0x004fcc0000004100 */
[----:B------:R-:W0:Y:S02]  /*2250*/  F2I.S64.TRUNC R2, R2 ;  /* 0x0000000200027311 */ /* 0x000e24000020d900 */
[----:B0-----:R-:W-:Y:S01]  /*2260*/  PRMT R25, R2, 0x7610, R25 ;  /* 0x0000761002197816 */ /* 0x001fe20000000019 */
[----:B------:R-:W-:Y:S06]  /*2270*/  BRA `(.L_x_19592) ;  /* 0x0000000800f87947 */ /* 0x000fec0003800000 */
.L_x_19595:
        /* <DEDUP_REMOVED lines=10> */
.L_x_19598:
[----:B------:R-:W2:Y:S02]  /*2320*/  LDG.E.U16 R4, desc[UR36][R4.64] ;  /* 0x0000002404047981 */ /* 0x000ea4000c1e1500 */
[----:B--2---:R-:W-:-:S06]  /*2330*/  HADD2.F32 R2, -RZ, R4.H0_H0 ;  /* 0x20000004ff027230 */ /* 0x004fcc0000004100 */
[----:B------:R-:W0:Y:S02]  /*2340*/  F2I.S64.TRUNC R2, R2 ;  /* 0x0000000200027311 */ /* 0x000e24000020d900 */
[----:B0-----:R-:W-:Y:S01]  /*2350*/  PRMT R25, R2, 0x7610, R25 ;  /* 0x0000761002197816 */ /* 0x001fe20000000019 */
[----:B------:R-:W-:Y:S06]  /*2360*/  BRA `(.L_x_19592) ;  /* 0x0000000800bc7947 */ /* 0x000fec0003800000 */
.L_x_19597:
[----:B------:R-:W2:Y:S02]  /*2370*/  LDG.E.64 R2, desc[UR36][R4.64] ;  /* 0x0000002404027981 */ /* 0x000ea4000c1e1b00 */
[----:B--2---:R-:W0:Y:S02]  /*2380*/  F2I.S64.F64.TRUNC R2, R2 ;  /* 0x0000000200027311 */ /* 0x004e24000030d900 */
[----:B0-----:R-:W-:Y:S01]  /*2390*/  PRMT R25, R2, 0x7610, R25 ;  /* 0x0000761002197816 */ /* 0x001fe20000000019 */
[----:B------:R-:W-:Y:S06]  /*23a0*/  BRA `(.L_x_19592) ;  /* 0x0000000800ac7947 */ /* 0x000fec0003800000 */
.L_x_19587:
        /* <DEDUP_REMOVED lines=12> */
.L_x_19601:
[----:B------:R-:W2:Y:S02]  /*2470*/  LDG.E.64 R4, desc[UR36][R4.64] ;  /* 0x0000002404047981 */ /* 0x000ea4000c1e1b00 */
[----:B--2---:R-:W0:Y:S02]  /*2480*/  F2I.S64.F64.TRUNC R2, R4 ;  /* 0x0000000400027311 */ /* 0x004e24000030d900 */
[----:B0-----:R-:W-:Y:S01]  /*2490*/  PRMT R25, R2, 0x7610, R25 ;  /* 0x0000761002197816 */ /* 0x001fe20000000019 */
[----:B------:R-:W-:Y:S06]  /*24a0*/  BRA `(.L_x_19592) ;  /* 0x00000008006c7947 */ /* 0x000fec0003800000 */
.L_x_19600:
        /* <DEDUP_REMOVED lines=28> */
.L_x_19603:
        /* <DEDUP_REMOVED lines=15> */
.L_x_19602:
[----:B------:R-:W2:Y:S02]  /*2760*/  LDG.E.U16 R2, desc[UR36][R4.64] ;  /* 0x0000002404027981 */ /* 0x000ea4000c1e1500 */
[----:B--2---:R-:W-:-:S06]  /*2770*/  IMAD.U32 R2, R2, 0x10000, RZ ;  /* 0x0001000002027824 */ /* 0x004fcc00078e00ff */
[----:B------:R-:W0:Y:S02]  /*2780*/  F2I.S64.TRUNC R2, R2 ;  /* 0x0000000200027311 */ /* 0x000e24000020d900 */
[----:B0-----:R-:W-:Y:S01]  /*2790*/  PRMT R25, R2, 0x7610, R25 ;  /* 0x0000761002197816 */ /* 0x001fe20000000019 */
[----:B------:R-:W-:Y:S06]  /*27a0*/  BRA `(.L_x_19592) ;  /* 0x0000000400ac7947 */ /* 0x000fec0003800000 */
.L_x_19599:
        /* <DEDUP_REMOVED lines=10> */
.L_x_19606:
        /* <DEDUP_REMOVED lines=21> */
.L_x_19610:
[----:B------:R-:W-:Y:S05]  /*29a0*/  BSYNC B1 ;  /* 0x0000000000017941 */ /* 0x000fea0003800000 */
.L_x_19609:
[----:B------:R-:W-:Y:S01]  /*29b0*/  IMAD.SHL.U32 R2, R2, 0x100000, RZ ;  /* 0x0010000002027824 */ /* 0x000fe200078e00ff */
[----:B------:R-:W-:-:S04]  /*29c0*/  LEA R3, R0, 0x3b800000, 0x17 ;  /* 0x3b80000000037811 */ /* 0x000fc800078eb8ff */
[----:B------:R-:W-:-:S07]  /*29d0*/  LOP3.LUT R2, R3, R2, R4, 0xfe, !PT ;  /* 0x0000000203027212 */ /* 0x000fce00078efe04 */
.L_x_19608:
[----:B------:R-:W-:Y:S05]  /*29e0*/  BSYNC B0 ;  /* 0x0000000000007941 */ /* 0x000fea0003800000 */
.L_x_19607:
[----:B------:R-:W0:Y:S02]  /*29f0*/  F2I.S64.TRUNC R2, R2 ;  /* 0x0000000200027311 */ /* 0x000e24000020d900 */
[----:B0-----:R-:W-:Y:S01]  /*2a00*/  PRMT R25, R2, 0x7610, R25 ;  /* 0x0000761002197816 */ /* 0x001fe20000000019 */
[----:B------:R-:W-:Y:S06]  /*2a10*/  BRA `(.L_x_19592) ;  /* 0x0000000400107947 */ /* 0x000fec0003800000 */
.L_x_19605:
        /* <DEDUP_REMOVED lines=21> */
.L_x_19614:
[----:B------:R-:W-:Y:S05]  /*2b70*/  BSYNC B1 ;  /* 0x0000000000017941 */ /* 0x000fea0003800000 */
.L_x_19613:
[----:B------:R-:W-:Y:S01]  /*2b80*/  IMAD.SHL.U32 R2, R2, 0x200000, RZ ;  /* 0x0020000002027824 */ /* 0x000fe200078e00ff */
[----:B------:R-:W-:-:S04]  /*2b90*/  LEA R3, R0, 0x37800000, 0x17 ;  /* 0x3780000000037811 */ /* 0x000fc800078eb8ff */
[----:B------:R-:W-:-:S07]  /*2ba0*/  LOP3.LUT R2, R3, R2, R4, 0xfe, !PT ;  /* 0x0000000203027212 */ /* 0x000fce00078efe04 */
.L_x_19612:
[----:B------:R-:W-:Y:S05]  /*2bb0*/  BSYNC B0 ;  /* 0x0000000000007941 */ /* 0x000fea0003800000 */
.L_x_19611:
[----:B------:R-:W0:Y:S02]  /*2bc0*/  F2I.S64.TRUNC R2, R2 ;  /* 0x0000000200027311 */ /* 0x000e24000020d900 */
[----:B0-----:R-:W-:Y:S01]  /*2bd0*/  PRMT R25, R2, 0x7610, R25 ;  /* 0x0000761002197816 */ /* 0x001fe20000000019 */
[----:B------:R-:W-:Y:S06]  /*2be0*/  BRA `(.L_x_19592) ;  /* 0x00000000009c7947 */ /* 0x000fec0003800000 */
.L_x_19604:
        /* <DEDUP_REMOVED lines=14> */
.L_x_19618:
[----:B------:R-:W-:Y:S05]  /*2cd0*/  BSYNC B0 ;  /* 0x0000000000007941 */ /* 0x000fea0003800000 */
.L_x_19617:
[----:B------:R-:W0:Y:S02]  /*2ce0*/  F2I.S64.TRUNC R2, R2 ;  /* 0x0000000200027311 */ /* 0x000e24000020d900 */
[----:B0-----:R-:W-:Y:S01]  /*2cf0*/  PRMT R25, R2, 0x7610, R25 ;  /* 0x0000761002197816 */ /* 0x001fe20000000019 */
[----:B------:R-:W-:Y:S06]  /*2d00*/  BRA `(.L_x_19592) ;  /* 0x0000000000547947 */ /* 0x000fec0003800000 */
.L_x_19591:
        /* <DEDUP_REMOVED lines=16> */
.L_x_19619:
[----:B------:R-:W-:Y:S01]  /*2e10*/  PRMT R25, RZ, 0x7610, R25 ;  /* 0x00007610ff197816 */ /* 0x000fe20000000019 */
[----:B------:R-:W-:Y:S06]  /*2e20*/  BRA `(.L_x_19592) ;  /* 0x00000000000c7947 */ /* 0x000fec0003800000 */
.L_x_19616:
[----:B------:R2:W5:Y:S01]  /*2e30*/  LDG.E.U8 R25, desc[UR36][R4.64] ;  /* 0x0000002404197981 */ /* 0x000562000c1e1100 */
[----:B------:R-:W-:Y:S05]  /*2e40*/  BRA `(.L_x_19592) ;  /* 0x0000000000047947 */ /* 0x000fea0003800000 */
.L_x_19615:
[----:B------:R1:W5:Y:S02]  /*2e50*/  LDG.E.U8 R25, desc[UR36][R4.64] ;  /* 0x0000002404197981 */ /* 0x000364000c1e1100 */
.L_x_19592:
[----:B------:R-:W-:-:S07]  /*2e60*/  VIADD R18, R18, 0x80 ;  /* 0x0000008012127836 */ /* 0x000fce0000000000 */
.L_x_19586:
[----:B------:R-:W-:Y:S05]  /*2e70*/  BSYNC B6 ;  /* 0x0000000000067941 */ /* 0x000fea0003800000 */
.L_x_19585:
[----:B------:R-:W-:Y:S01]  /*2e80*/  ISETP.GE.AND P0, PT, R18, R22, PT ;  /* 0x000000161200720c */ /* 0x000fe20003f06270 */
[----:B------:R-:W-:Y:S01]  /*2e90*/  ULDC.U8 UR4, c[0x0][0x215] ;  /* 0x0000854000047ab9 */ /* 0x000fe20000000000 */
[----:B------:R-:W-:Y:S01]  /*2ea0*/  BSSY B6, `(.L_x_19620) ;  /* 0x00000f0000067945 */ /* 0x000fe20003800000 */
[----:B------:R-:W-:-:S10]  /*2eb0*/  IMAD.U32 R19, RZ, RZ, UR4 ;  /* 0x00000004ff137e24 */ /* 0x000fd4000f8e00ff */
        /* <DEDUP_REMOVED lines=20> */
.L_x_19625:
[----:B------:R0:W5:Y:S01]  /*3000*/  LDG.E.U8 R24, desc[UR36][R4.64] ;  /* 0x0000002404187981 */ /* 0x000162000c1e1100 */
[----:B------:R-:W-:Y:S05]  /*3010*/  BRA `(.L_x_19621) ;  /* 0x0000000c00607947 */ /* 0x000fea0003800000 */
.L_x_19624:
        /* <DEDUP_REMOVED lines=8> */
.L_x_19628:
[----:B------:R0:W5:Y:S01]  /*30a0*/  LDG.E.U8 R24, desc[UR36][R4.64] ;  /* 0x0000002404187981 */ /* 0x000162000c1e1100 */
[----:B------:R-:W-:Y:S05]  /*30b0*/  BRA `(.L_x_19621) ;  /* 0x0000000c00387947 */ /* 0x000fea0003800000 */
.L_x_19627:
[----:B------:R0:W5:Y:S01]  /*30c0*/  LDG.E.U16 R24, desc[UR36][R4.64] ;  /* 0x0000002404187981 */ /* 0x000162000c1e1500 */
[----:B------:R-:W-:Y:S05]  /*30d0*/  BRA `(.L_x_19621) ;  /* 0x0000000c00307947 */ /* 0x000fea0003800000 */
.L_x_19623:
        /* <DEDUP_REMOVED lines=10> */
.L_x_19630:
[----:B------:R-:W2:Y:S02]  /*3180*/  LDG.E.U16 R2, desc[UR36][R4.64] ;  /* 0x0000002404027981 */ /* 0x000ea4000c1e1500 */
[----:B--2---:R-:W-:-:S06]  /*3190*/  HADD2.F32 R2, -RZ, R2.H0_H0 ;  /* 0x20000002ff027230 */ /* 0x004fcc0000004100 */
[----:B------:R-:W0:Y:S02]  /*31a0*/  F2I.S64.TRUNC R2, R2 ;  /* 0x0000000200027311 */ /* 0x000e24000020d900 */
[----:B0-----:R-:W-:Y:S01]  /*31b0*/  PRMT R24, R2, 0x7610, R24 ;  /* 0x0000761002187816 */ /* 0x001fe20000000018 */
[----:B------:R-:W-:Y:S06]  /*31c0*/  BRA `(.L_x_19621) ;  /* 0x0000000800f47947 */ /* 0x000fec0003800000 */
.L_x_19629:
        /* <DEDUP_REMOVED lines=10> */
.L_x_19632:
[----:B------:R-:W2:Y:S02]  /*3270*/  LDG.E.U16 R4, desc[UR36][R4.64] ;  /* 0x0000002404047981 */ /* 0x000ea4000c1e1500 */
[----:B--2---:R-:W-:-:S06]  /*3280*/  HADD2.F32 R2, -RZ, R4.H0_H0 ;  /* 0x20000004ff027230 */ /* 0x004fcc0000004100 */
[----:B------:R-:W0:Y:S02]  /*3290*/  F2I.S64.TRUNC R2, R2 ;  /* 0x0000000200027311 */ /* 0x000e24000020d900 */
[----:B0-----:R-:W-:Y:S01]  /*32a0*/  PRMT R24, R2, 0x7610, R24 ;  /* 0x0000761002187816 */ /* 0x001fe20000000018 */
[----:B------:R-:W-:Y:S06]  /*32b0*/  BRA `(.L_x_19621) ;  /* 0x0000000800b87947 */ /* 0x000fec0003800000 */
.L_x_19631:
[----:B------:R-:W2:Y:S02]  /*32c0*/  LDG.E.64 R2, desc[UR36][R4.64] ;  /* 0x0000002404027981 */ /* 0x000ea4000c1e1b00 */
[----:B--2---:R-:W0:Y:S02]  /*32d0*/  F2I.S64.F64.TRUNC R2, R2 ;  /* 0x0000000200027311 */ /* 0x004e24000030d900 */
[----:B0-----:R-:W-:Y:S01]  /*32e0*/  PRMT R24, R2, 0x7610, R24 ;  /* 0x0000761002187816 */ /* 0x001fe20000000018 */
[----:B------:R-:W-:Y:S06]  /*32f0*/  BRA `(.L_x_19621) ;  /* 0x0000000800a87947 */ /* 0x000fec0003800000 */
.L_x_19622:
        /* <DEDUP_REMOVED lines=12> */
.L_x_19635:
[----:B------:R-:W2:Y:S02]  /*33c0*/  LDG.E.64 R4, desc[UR36][R4.64] ;  /* 0x0000002404047981 */ /* 0x000ea4000c1e1b00 */
[----:B--2---:R-:W0:Y:S02]  /*33d0*/  F2I.S64.F64.TRUNC R2, R4 ;  /* 0x0000000400027311 */ /* 0x004e24000030d900 */
[----:B0-----:R-:W-:Y:S01]  /*33e0*/  PRMT R24, R2, 0x7610, R24 ;  /* 0x0000761002187816 */ /* 0x001fe20000000018 */
[----:B------:R-:W-:Y:S06]  /*33f0*/  BRA `(.L_x_19621) ;  /* 0x0000000800687947 */ /* 0x000fec0003800000 */
.L_x_19634:
        /* <DEDUP_REMOVED lines=28> */
.L_x_19637:
        /* <DEDUP_REMOVED lines=15> */
.L_x_19636:
[----:B------:R-:W2:Y:S02]  /*36b0*/  LDG.E.U16 R2, desc[UR36][R4.64] ;  /* 0x0000002404027981 */ /* 0x000ea4000c1e1500 */
[----:B--2---:R-:W-:-:S06]  /*36c0*/  IMAD.U32 R2, R2, 0x10000, RZ ;  /* 0x0001000002027824 */ /* 0x004fcc00078e00ff */
[----:B------:R-:W0:Y:S02]  /*36d0*/  F2I.S64.TRUNC R2, R2 ;  /* 0x0000000200027311 */ /* 0x000e24000020d900 */
[----:B0-----:R-:W-:Y:S01]  /*36e0*/  PRMT R24, R2, 0x7610, R24 ;  /* 0x0000761002187816 */ /* 0x001fe20000000018 */
[----:B------:R-:W-:Y:S06]  /*36f0*/  BRA `(.L_x_19621) ;  /* 0x0000000400a87947 */ /* 0x000fec0003800000 */
.L_x_19633:
        /* <DEDUP_REMOVED lines=10> */
.L_x_19640:
        /* <DEDUP_REMOVED lines=21> */
.L_x_19644:
[----:B------:R-:W-:Y:S05]  /*38f0*/  BSYNC B1 ;  /* 0x0000000000017941 */ /* 0x000fea0003800000 */
.L_x_19643:
[----:B------:R-:W-:Y:S01]  /*3900*/  IMAD.SHL.U32 R2, R2, 0x100000, RZ ;  /* 0x0010000002027824 */ /* 0x000fe200078e00ff */
[----:B------:R-:W-:-:S04]  /*3910*/  LEA R3, R0, 0x3b800000, 0x17 ;  /* 0x3b80000000037811 */ /* 0x000fc800078eb8ff */
[----:B------:R-:W-:-:S07]  /*3920*/  LOP3.LUT R2, R3, R2, R4, 0xfe, !PT ;  /* 0x0000000203027212 */ /* 0x000fce00078efe04 */
.L_x_19642:
[----:B------:R-:W-:Y:S05]  /*3930*/  BSYNC B0 ;  /* 0x0000000000007941 */ /* 0x000fea0003800000 */
.L_x_19641:
[----:B------:R-:W0:Y:S02]  /*3940*/  F2I.S64.TRUNC R2, R2 ;  /* 0x0000000200027311 */ /* 0x000e24000020d900 */
[----:B0-----:R-:W-:Y:S01]  /*3950*/  PRMT R24, R2, 0x7610, R24 ;  /* 0x0000761002187816 */ /* 0x001fe20000000018 */
[----:B------:R-:W-:Y:S06]  /*3960*/  BRA `(.L_x_19621) ;  /* 0x00000004000c7947 */ /* 0x000fec0003800000 */
.L_x_19639:
        /* <DEDUP_REMOVED lines=21> */
.L_x_19648:
[----:B------:R-:W-:Y:S05]  /*3ac0*/  BSYNC B1 ;  /* 0x0000000000017941 */ /* 0x000fea0003800000 */
.L_x_19647:
[----:B------:R-:W-:Y:S01]  /*3ad0*/  IMAD.SHL.U32 R2, R2, 0x200000, RZ ;  /* 0x0020000002027824 */ /* 0x000fe200078e00ff */
[----:B------:R-:W-:-:S04]  /*3ae0*/  LEA R3, R0, 0x37800000, 0x17 ;  /* 0x3780000000037811 */ /* 0x000fc800078eb8ff */
[----:B------:R-:W-:-:S07]  /*3af0*/  LOP3.LUT R2, R3, R2, R4, 0xfe, !PT ;  /* 0x0000000203027212 */ /* 0x000fce00078efe04 */
.L_x_19646:
[----:B------:R-:W-:Y:S05]  /*3b00*/  BSYNC B0 ;  /* 0x0000000000007941 */ /* 0x000fea0003800000 */
.L_x_19645:
[----:B------:R-:W0:Y:S02]  /*3b10*/  F2I.S64.TRUNC R2, R2 ;  /* 0x0000000200027311 */ /* 0x000e24000020d900 */
[----:B0-----:R-:W-:Y:S01]  /*3b20*/  PRMT R24, R2, 0x7610, R24 ;  /* 0x0000761002187816 */ /* 0x001fe20000000018 */
[----:B------:R-:W-:Y:S06]  /*3b30*/  BRA `(.L_x_19621) ;  /* 0x0000000000987947 */ /* 0x000fec0003800000 */
.L_x_19638:
        /* <DEDUP_REMOVED lines=14> */
.L_x_19652:
[----:B------:R-:W-:Y:S05]  /*3c20*/  BSYNC B0 ;  /* 0x0000000000007941 */ /* 0x000fea0003800000 */
.L_x_19651:
[----:B------:R-:W0:Y:S02]  /*3c30*/  F2I.S64.TRUNC R2, R2 ;  /* 0x0000000200027311 */ /* 0x000e24000020d900 */
[----:B0-----:R-:W-:Y:S01]  /*3c40*/  PRMT R24, R2, 0x7610, R24 ;  /* 0x0000761002187816 */ /* 0x001fe20000000018 */
[----:B------:R-:W-:Y:S06]  /*3c50*/  BRA `(.L_x_19621) ;  /* 0x0000000000507947 */ /* 0x000fec0003800000 */
.L_x_19626:
        /* <DEDUP_REMOVED lines=16> */
.L_x_19653:
[----:B------:R-:W-:Y:S05]  /*3d60*/  BRA `(.L_x_19621) ;  /* 0x00000000000c7947 */ /* 0x000fea0003800000 */
.L_x_19650:
[----:B------:R0:W5:Y:S01]  /*3d70*/  LDG.E.U8 R24, desc[UR36][R4.64] ;  /* 0x0000002404187981 */ /* 0x000162000c1e1100 */
[----:B------:R-:W-:Y:S05]  /*3d80*/  BRA `(.L_x_19621) ;  /* 0x0000000000047947 */ /* 0x000fea0003800000 */
.L_x_19649:
[----:B------:R0:W5:Y:S02]  /*3d90*/  LDG.E.U8 R24, desc[UR36][R4.64] ;  /* 0x0000002404187981 */ /* 0x000164000c1e1100 */
.L_x_19621:
[----:B------:R-:W-:Y:S05]  /*3da0*/  BSYNC B6 ;  /* 0x0000000000067941 */ /* 0x000fea0003800000 */
.L_x_19620:
[----:B------:R-:W0:Y:S01]  /*3db0*/  S2R R2, SR_TID.X ;  /* 0x0000000000027919 */ /* 0x000e220000002100 */
[----:B------:R-:W0:Y:S01]  /*3dc0*/  LDC.U8 R18, c[0x0][0x234] ;  /* 0x00008d00ff127b82 */ /* 0x000e220000000000 */
[----:B-----5:R-:W-:Y:S01]  /*3dd0*/  LOP3.LUT P3, RZ, R24, 0xff, RZ, 0xc0, !PT ;  /* 0x000000ff18ff7812 */ /* 0x020fe2000786c0ff */
[----:B------:R-:W-:Y:S01]  /*3de0*/  BSSY B6, `(.L_x_19654) ;  /* 0x000010a000067945 */ /* 0x000fe20003800000 */
[----:B------:R-:W-:Y:S02]  /*3df0*/  LOP3.LUT P0, RZ, R17, 0xff, RZ, 0xc0, !PT ;  /* 0x000000ff11ff7812 */ /* 0x000fe4000780c0ff */
[----:B------:R-:W-:Y:S02]  /*3e00*/  LOP3.LUT P1, RZ, R16, 0xff, RZ, 0xc0, !PT ;  /* 0x000000ff10ff7812 */ /* 0x000fe4000782c0ff */
[----:B------:R-:W-:Y:S02]  /*3e10*/  LOP3.LUT P2, RZ, R25, 0xff, RZ, 0xc0, !PT ;  /* 0x000000ff19ff7812 */ /* 0x000fe4000784c0ff */
[----:B------:R-:W-:-:S02]  /*3e20*/  SEL R0, RZ, 0x1, !P0 ;  /* 0x00000001ff007807 */ /* 0x000fc40004000000 */
[----:B01234-:R-:W-:Y:S02]  /*3e30*/  SEL R4, RZ, 0x1, !P1 ;  /* 0x00000001ff047807 */ /* 0x01ffe40004800000 */
[----:B------:R-:W-:Y:S02]  /*3e40*/  SEL R16, RZ, 0x1, !P2 ;  /* 0x00000001ff107807 */ /* 0x000fe40005000000 */
[C---:B------:R-:W-:Y:S02]  /*3e50*/  SEL R5, R19.reuse, R0, !P0 ;  /* 0x0000000013057207 */ /* 0x040fe40004000000 */
[C---:B------:R-:W-:Y:S02]  /*3e60*/  SEL R17, R19.reuse, R4, !P1 ;  /* 0x0000000413117207 */ /* 0x040fe40004800000 */
[----:B------:R-:W-:Y:S02]  /*3e70*/  SEL R16, R19, R16, !P2 ;  /* 0x0000001013107207 */ /* 0x000fe40005000000 */
        /* <DEDUP_REMOVED lines=24> */
.L_x_19659:
[----:B------:R0:W-:Y:S01]  /*4000*/  STG.E.U8 desc[UR36][R8.64], R5 ;  /* 0x0000000508007986 */ /* 0x0001e2000c101124 */
[----:B------:R-:W-:Y:S05]  /*4010*/  BRA `(.L_x_19655) ;  /* 0x0000000c00987947 */ /* 0x000fea0003800000 */
.L_x_19658:
        /* <DEDUP_REMOVED lines=10> */
.L_x_19662:
[----:B------:R-:W-:-:S05]  /*40c0*/  LOP3.LUT R3, R5, 0xff, RZ, 0xc0, !PT ;  /* 0x000000ff05037812 */ /* 0x000fca00078ec0ff */
[----:B------:R0:W-:Y:S01]  /*40d0*/  STG.E desc[UR36][R8.64], R3 ;  /* 0x0000000308007986 */ /* 0x0001e2000c101924 */
[----:B------:R-:W-:Y:S05]  /*40e0*/  BRA `(.L_x_19655) ;  /* 0x0000000c00647947 */ /* 0x000fea0003800000 */
.L_x_19661:
[----:B------:R-:W-:-:S05]  /*40f0*/  LOP3.LUT R5, R5, 0xff, RZ, 0xc0, !PT ;  /* 0x000000ff05057812 */ /* 0x000fca00078ec0ff */
[----:B------:R0:W-:Y:S01]  /*4100*/  STG.E.U16 desc[UR36][R8.64], R5 ;  /* 0x0000000508007986 */ /* 0x0001e2000c101524 */
[----:B------:R-:W-:Y:S05]  /*4110*/  BRA `(.L_x_19655) ;  /* 0x0000000c00587947 */ /* 0x000fea0003800000 */
.L_x_19657:
        /* <DEDUP_REMOVED lines=10> */
.L_x_19664:
[----:B------:R-:W-:-:S04]  /*41c0*/  LOP3.LUT R5, R5, 0xff, RZ, 0xc0, !PT ;  /* 0x000000ff05057812 */ /* 0x000fc800078ec0ff */
[----:B------:R-:W0:Y:S02]  /*41d0*/  I2F.U16 R0, R5 ;  /* 0x0000000500007306 */ /* 0x000e240000101000 */
[----:B0-----:R-:W-:-:S05]  /*41e0*/  F2FP.F16.F32.PACK_AB R0, RZ, R0 ;  /* 0x00000000ff00723e */ /* 0x001fca00000000ff */
[----:B------:R0:W-:Y:S01]  /*41f0*/  STG.E.U16 desc[UR36][R8.64], R0 ;  /* 0x0000000008007986 */ /* 0x0001e2000c101524 */
[----:B------:R-:W-:Y:S05]  /*4200*/  BRA `(.L_x_19655) ;  /* 0x0000000c001c7947 */ /* 0x000fea0003800000 */
.L_x_19663:
        /* <DEDUP_REMOVED lines=11> */
.L_x_19666:
[----:B------:R-:W-:-:S06]  /*42c0*/  LOP3.LUT R5, R5, 0xff, RZ, 0xc0, !PT ;  /* 0x000000ff05057812 */ /* 0x000fcc00078ec0ff */
[----:B------:R-:W0:Y:S02]  /*42d0*/  I2F.U16 R5, R5 ;  /* 0x0000000500057306 */ /* 0x000e240000101000 */
[----:B0-----:R-:W-:-:S04]  /*42e0*/  F2FP.F16.F32.PACK_AB R3, RZ, R5 ;  /* 0x00000005ff03723e */ /* 0x001fc800000000ff */
[----:B------:R-:W-:-:S05]  /*42f0*/  PRMT R3, R3, 0x5410, RZ ;  /* 0x0000541003037816 */ /* 0x000fca00000000ff */
[----:B------:R0:W-:Y:S01]  /*4300*/  STG.E desc[UR36][R8.64], R3 ;  /* 0x0000000308007986 */ /* 0x0001e2000c101924 */
[----:B------:R-:W-:Y:S05]  /*4310*/  BRA `(.L_x_19655) ;  /* 0x0000000800d87947 */ /* 0x000fea0003800000 */
.L_x_19665:
[----:B------:R-:W-:-:S06]  /*4320*/  LOP3.LUT R5, R5, 0xff, RZ, 0xc0, !PT ;  /* 0x000000ff05057812 */ /* 0x000fcc00078ec0ff */
[----:B------:R-:W0:Y:S02]  /*4330*/  I2F.F64.U16 R4, R5 ;  /* 0x0000000500047312 */ /* 0x000e240000101800 */
[----:B0-----:R0:W-:Y:S01]  /*4340*/  STG.E.64 desc[UR36][R8.64], R4 ;  /* 0x0000000408007986 */ /* 0x0011e2000c101b24 */
[----:B------:R-:W-:Y:S05]  /*4350*/  BRA `(.L_x_19655) ;  /* 0x0000000800c87947 */ /* 0x000fea0003800000 */
.L_x_19656:
        /* <DEDUP_REMOVED lines=12> */
.L_x_19669:
[----:B------:R-:W-:Y:S02]  /*4420*/  LOP3.LUT R5, R5, 0xff, RZ, 0xc0, !PT ;  /* 0x000000ff05057812 */ /* 0x000fe400078ec0ff */
[----:B------:R-:W-:-:S04]  /*4430*/  CS2R R6, SRZ ;  /* 0x0000000000067805 */ /* 0x000fc8000001ff00 */
[----:B------:R-:W0:Y:S02]  /*4440*/  I2F.F64.U16 R4, R5 ;  /* 0x0000000500047312 */ /* 0x000e240000101800 */
[----:B0-----:R0:W-:Y:S01]  /*4450*/  STG.E.128 desc[UR36][R8.64], R4 ;  /* 0x0000000408007986 */ /* 0x0011e2000c101d24 */
[----:B------:R-:W-:Y:S05]  /*4460*/  BRA `(.L_x_19655) ;  /* 0x0000000800847947 */ /* 0x000fea0003800000 */
.L_x_19668:
        /* <DEDUP_REMOVED lines=22> */
.L_x_19673:
[----:B------:R-:W-:Y:S05]  /*45d0*/  BSYNC B0 ;  /* 0x0000000000007941 */ /* 0x000fea0003800000 */
.L_x_19672:
[----:B------:R-:W-:-:S05]  /*45e0*/  LOP3.LUT R5, R0, R5, RZ, 0xfc, !PT ;  /* 0x0000000500057212 */ /* 0x000fca00078efcff */
[----:B------:R0:W-:Y:S01]  /*45f0*/  STG.E.U8 desc[UR36][R8.64], R5 ;  /* 0x0000000508007986 */ /* 0x0001e2000c101124 */
[----:B------:R-:W-:Y:S05]  /*4600*/  BRA `(.L_x_19655) ;  /* 0x00000008001c7947 */ /* 0x000fea0003800000 */
.L_x_19671:
        /* <DEDUP_REMOVED lines=14> */
.L_x_19675:
[----:B------:R-:W-:Y:S01]  /*46f0*/  IMAD.MOV.U32 R0, RZ, RZ, 0x7f ;  /* 0x0000007fff007424 */ /* 0x000fe200078e00ff */
[----:B------:R-:W-:-:S04]  /*4700*/  ISETP.GT.U32.AND P0, PT, R3, 0x7f800000, PT ;  /* 0x7f8000000300780c */ /* 0x000fc80003f04070 */
[----:B------:R-:W-:-:S09]  /*4710*/  SEL R0, R0, 0x7c, P0 ;  /* 0x0000007c00007807 */ /* 0x000fd20000000000 */
.L_x_19676:
[----:B------:R-:W-:Y:S05]  /*4720*/  BSYNC B0 ;  /* 0x0000000000007941 */ /* 0x000fea0003800000 */
.L_x_19674:
[----:B------:R-:W-:-:S04]  /*4730*/  LOP3.LUT R3, R5, 0x80000000, RZ, 0xc0, !PT ;  /* 0x8000000005037812 */ /* 0x000fc800078ec0ff */
[----:B------:R-:W-:-:S04]  /*4740*/  SHF.R.U32.HI R3, RZ, 0x18, R3 ;  /* 0x00000018ff037819 */ /* 0x000fc80000011603 */
[----:B------:R-:W-:-:S05]  /*4750*/  LOP3.LUT R3, R0, R3, RZ, 0xfc, !PT ;  /* 0x0000000300037212 */ /* 0x000fca00078efcff */
[----:B------:R0:W-:Y:S01]  /*4760*/  STG.E.U8 desc[UR36][R8.64], R3 ;  /* 0x0000000308007986 */ /* 0x0001e2000c101124 */
[----:B------:R-:W-:Y:S05]  /*4770*/  BRA `(.L_x_19655) ;  /* 0x0000000400c07947 */ /* 0x000fea0003800000 */
.L_x_19670:
[----:B------:R-:W-:-:S04]  /*4780*/  LOP3.LUT R5, R5, 0xff, RZ, 0xc0, !PT ;  /* 0x000000ff05057812 */ /* 0x000fc800078ec0ff */
[----:B------:R-:W0:Y:S02]  /*4790*/  I2F.U16 R0, R5 ;  /* 0x0000000500007306 */ /* 0x000e240000101000 */
[----:B0-----:R-:W-:-:S05]  /*47a0*/  F2FP.BF16.F32.PACK_AB R0, RZ, R0 ;  /* 0x00000000ff00723e */ /* 0x001fca00000010ff */
[----:B------:R0:W-:Y:S01]  /*47b0*/  STG.E.U16 desc[UR36][R8.64], R0 ;  /* 0x0000000008007986 */ /* 0x0001e2000c101524 */
[----:B------:R-:W-:Y:S05]  /*47c0*/  BRA `(.L_x_19655) ;  /* 0x0000000400ac7947 */ /* 0x000fea0003800000 */
.L_x_19667:
        /* <DEDUP_REMOVED lines=11> */
.L_x_19679:
        /* <DEDUP_REMOVED lines=18> */
.L_x_19682:
[----:B------:R-:W-:-:S04]  /*49a0*/  LOP3.LUT R3, R5, 0x80000000, RZ, 0xc0, !PT ;  /* 0x8000000005037812 */ /* 0x000fc800078ec0ff */
[----:B------:R-:W-:-:S04]  /*49b0*/  SHF.R.U32.HI R3, RZ, 0x18, R3 ;  /* 0x00000018ff037819 */ /* 0x000fc80000011603 */
[----:B------:R-:W-:-:S04]  /*49c0*/  LOP3.LUT R0, R0, R3, RZ, 0xfc, !PT ;  /* 0x0000000300007212 */ /* 0x000fc800078efcff */
[----:B------:R-:W-:-:S07]  /*49d0*/  PRMT R4, R0, 0x7610, R4 ;  /* 0x0000761000047816 */ /* 0x000fce0000000004 */
.L_x_19681:
[----:B------:R-:W-:Y:S05]  /*49e0*/  BSYNC B0 ;  /* 0x0000000000007941 */ /* 0x000fea0003800000 */
.L_x_19680:
[----:B------:R3:W-:Y:S01]  /*49f0*/  STG.E.U8 desc[UR36][R8.64], R4 ;  /* 0x0000000408007986 */ /* 0x0007e2000c101124 */
[----:B------:R-:W-:Y:S05]  /*4a00*/  BRA `(.L_x_19655) ;  /* 0x00000004001c7947 */ /* 0x000fea0003800000 */
.L_x_19678:
        /* <DEDUP_REMOVED lines=18> */
.L_x_19685:
[----:B------:R-:W-:-:S04]  /*4b30*/  LOP3.LUT R3, R5, 0x80000000, RZ, 0xc0, !PT ;  /* 0x8000000005037812 */ /* 0x000fc800078ec0ff */
[----:B------:R-:W-:-:S04]  /*4b40*/  SHF.R.U32.HI R3, RZ, 0x18, R3 ;  /* 0x00000018ff037819 */ /* 0x000fc80000011603 */
[----:B------:R-:W-:-:S04]  /*4b50*/  LOP3.LUT R0, R0, R3, RZ, 0xfc, !PT ;  /* 0x0000000300007212 */ /* 0x000fc800078efcff */
[----:B------:R-:W-:-:S07]  /*4b60*/  PRMT R4, R0, 0x7610, R4 ;  /* 0x0000761000047816 */ /* 0x000fce0000000004 */
.L_x_19684:
[----:B------:R-:W-:Y:S05]  /*4b70*/  BSYNC B0 ;  /* 0x0000000000007941 */ /* 0x000fea0003800000 */
.L_x_19683:
[----:B------:R0:W-:Y:S01]  /*4b80*/  STG.E.U8 desc[UR36][R8.64], R4 ;  /* 0x0000000408007986 */ /* 0x0001e2000c101124 */
[----:B------:R-:W-:Y:S05]  /*4b90*/  BRA `(.L_x_19655) ;  /* 0x0000000000b87947 */ /* 0x000fea0003800000 */
.L_x_19677:
[----:B------:R-:W-:-:S13]  /*4ba0*/  ISETP.NE.AND P0, PT, R0, 0x1c, PT ;  /* 0x0000001c0000780c */ /* 0x000fda0003f05270 */
[----:B------:R-:W-:Y:S05]  /*4bb0*/  @!P0 BRA `(.L_x_19686) ;  /* 0x0000000000a88947 */ /* 0x000fea0003800000 */
[----:B------:R-:W-:-:S13]  /*4bc0*/  ISETP.NE.AND P0, PT, R0, 0x1d, PT ;  /* 0x0000001d0000780c */ /* 0x000fda0003f05270 */
[----:B------:R-:W-:Y:S05]  /*4bd0*/  @!P0 BRA `(.L_x_19687) ;  /* 0x0000000000908947 */ /* 0x000fea0003800000 */
[----:B------:R-:W-:-:S13]  /*4be0*/  ISETP.NE.AND P0, PT, R0, 0x2c, PT ;  /* 0x0000002c0000780c */ /* 0x000fda0003f05270 */
[----:B------:R-:W-:Y:S05]  /*4bf0*/  @P0 BRA `(.L_x_19660) ;  /* 0x0000000000440947 */ /* 0x000fea0003800000 */
[----:B------:R-:W-:-:S04]  /*4c00*/  LOP3.LUT R5, R5, 0xff, RZ, 0xc0, !PT ;  /* 0x000000ff05057812 */ /* 0x000fc800078ec0ff */
        /* <DEDUP_REMOVED lines=16> */
.L_x_19660:
        /* <DEDUP_REMOVED lines=16> */
.L_x_19688:
[----:B------:R-:W-:Y:S05]  /*4e10*/  BRA `(.L_x_19655) ;  /* 0x0000000000187947 */ /* 0x000fea0003800000 */
.L_x_19687:
[----:B------:R-:W-:Y:S01]  /*4e20*/  LOP3.LUT R4, R5, 0xff, RZ, 0xc0, !PT ;  /* 0x000000ff05047812 */ /* 0x000fe200078ec0ff */
[----:B------:R-:W-:-:S05]  /*4e30*/  IMAD.MOV.U32 R5, RZ, RZ, RZ ;  /* 0x000000ffff057224 */ /* 0x000fca00078e00ff */
[----:B------:R2:W-:Y:S01]  /*4e40*/  STG.E.64 desc[UR36][R8.64], R4 ;  /* 0x0000000408007986 */ /* 0x0005e2000c101b24 */
[----:B------:R-:W-:Y:S05]  /*4e50*/  BRA `(.L_x_19655) ;  /* 0x0000000000087947 */ /* 0x000fea0003800000 */
.L_x_19686:
[----:B------:R-:W-:-:S05]  /*4e60*/  LOP3.LUT R5, R5, 0xff, RZ, 0xc0, !PT ;  /* 0x000000ff05057812 */ /* 0x000fca00078ec0ff */
[----:B------:R0:W-:Y:S02]  /*4e70*/  STG.E desc[UR36][R8.64], R5 ;  /* 0x0000000508007986 */ /* 0x0001e4000c101924 */
.L_x_19655:
[----:B------:R-:W-:Y:S05]  /*4e80*/  BSYNC B6 ;  /* 0x0000000000067941 */ /* 0x000fea0003800000 */
.L_x_19654:
        /* <DEDUP_REMOVED lines=23> */
.L_x_19694:
[----:B------:R0:W-:Y:S01]  /*5000*/  STG.E.U8 desc[UR36][R8.64], R17 ;  /* 0x0000001108007986 */ /* 0x0001e2000c101124 */
[----:B------:R-:W-:Y:S05]  /*5010*/  BRA `(.L_x_19696) ;  /* 0x0000000c00987947 */ /* 0x000fea0003800000 */
.L_x_19693:
        /* <DEDUP_REMOVED lines=10> */
.L_x_19698:
[----:B------:R-:W-:-:S05]  /*50c0*/  LOP3.LUT R17, R17, 0xff, RZ, 0xc0, !PT ;  /* 0x000000ff11117812 */ /* 0x000fca00078ec0ff */
[----:B------:R0:W-:Y:S01]  /*50d0*/  STG.E desc[UR36][R8.64], R17 ;  /* 0x0000001108007986 */ /* 0x0001e2000c101924 */
[----:B------:R-:W-:Y:S05]  /*50e0*/  BRA `(.L_x_19696) ;  /* 0x0000000c00647947 */ /* 0x000fea0003800000 */
.L_x_19697:
[----:B------:R-:W-:-:S05]  /*50f0*/  LOP3.LUT R17, R17, 0xff, RZ, 0xc0, !PT ;  /* 0x000000ff11117812 */ /* 0x000fca00078ec0ff */
[----:B------:R0:W-:Y:S01]  /*5100*/  STG.E.U16 desc[UR36][R8.64], R17 ;  /* 0x0000001108007986 */ /* 0x0001e2000c101524 */
[----:B------:R-:W-:Y:S05]  /*5110*/  BRA `(.L_x_19696) ;  /* 0x0000000c00587947 */ /* 0x000fea0003800000 */
.L_x_19692:
        /* <DEDUP_REMOVED lines=10> */
.L_x_19700:
[----:B------:R-:W-:-:S04]  /*51c0*/  LOP3.LUT R17, R17, 0xff, RZ, 0xc0, !PT ;  /* 0x000000ff11117812 */ /* 0x000fc800078ec0ff */
[----:B------:R-:W0:Y:S02]  /*51d0*/  I2F.U16 R0, R17 ;  /* 0x0000001100007306 */ /* 0x000e240000101000 */
[----:B0-----:R-:W-:-:S05]  /*51e0*/  F2FP.F16.F32.PACK_AB R0, RZ, R0 ;  /* 0x00000000ff00723e */ /* 0x001fca00000000ff */
[----:B------:R0:W-:Y:S01]  /*51f0*/  STG.E.U16 desc[UR36][R8.64], R0 ;  /* 0x0000000008007986 */ /* 0x0001e2000c101524 */
[----:B------:R-:W-:Y:S05]  /*5200*/  BRA `(.L_x_19696) ;  /* 0x0000000c001c7947 */ /* 0x000fea0003800000 */
.L_x_19699:
        /* <DEDUP_REMOVED lines=11> */
.L_x_19702:
[----:B------:R-:W-:-:S06]  /*52c0*/  LOP3.LUT R17, R17, 0xff, RZ, 0xc0, !PT ;  /* 0x000000ff11117812 */ /* 0x000fcc00078ec0ff */
[----:B------:R-:W0:Y:S02]  /*52d0*/  I2F.U16 R17, R17 ;  /* 0x0000001100117306 */ /* 0x000e240000101000 */
[----:B0-----:R-:W-:-:S04]  /*52e0*/  F2FP.F16.F32.PACK_AB R3, RZ, R17 ;  /* 0x00000011ff03723e */ /* 0x001fc800000000ff */
[----:B------:R-:W-:-:S05]  /*52f0*/  PRMT R3, R3, 0x5410, RZ ;  /* 0x0000541003037816 */ /* 0x000fca00000000ff */
[----:B------:R0:W-:Y:S01]  /*5300*/  STG.E desc[UR36][R8.64], R3 ;  /* 0x0000000308007986 */ /* 0x0001e2000c101924 */
[----:B------:R-:W-:Y:S05]  /*5310*/  BRA `(.L_x_19696) ;  /* 0x0000000800d87947 */ /* 0x000fea0003800000 */
.L_x_19701:
[----:B------:R-:W-:-:S06]  /*5320*/  LOP3.LUT R4, R17, 0xff, RZ, 0xc0, !PT ;  /* 0x000000ff11047812 */ /* 0x000fcc00078ec0ff */
[----:B------:R-:W0:Y:S02]  /*5330*/  I2F.F64.U16 R4, R4 ;  /* 0x0000000400047312 */ /* 0x000e240000101800 */
[----:B0-----:R0:W-:Y:S01]  /*5340*/  STG.E.64 desc[UR36][R8.64], R4 ;  /* 0x0000000408007986 */ /* 0x0011e2000c101b24 */
[----:B------:R-:W-:Y:S05]  /*5350*/  BRA `(.L_x_19696) ;  /* 0x0000000800c87947 */ /* 0x000fea0003800000 */
.L_x_19691:
        /* <DEDUP_REMOVED lines=12> */
.L_x_19705:
[----:B------:R-:W-:Y:S02]  /*5420*/  LOP3.LUT R4, R17, 0xff, RZ, 0xc0, !PT ;  /* 0x000000ff11047812 */ /* 0x000fe400078ec0ff */
[----:B------:R-:W-:-:S04]  /*5430*/  CS2R R6, SRZ ;  /* 0x0000000000067805 */ /* 0x000fc8000001ff00 */
[----:B------:R-:W0:Y:S02]  /*5440*/  I2F.F64.U16 R4, R4 ;  /* 0x0000000400047312 */ /* 0x000e240000101800 */
[----:B0-----:R0:W-:Y:S01]  /*5450*/  STG.E.128 desc[UR36][R8.64], R4 ;  /* 0x0000000408007986 */ /* 0x0011e2000c101d24 */
[----:B------:R-:W-:Y:S05]  /*5460*/  BRA `(.L_x_19696) ;  /* 0x0000000800847947 */ /* 0x000fea0003800000 */
.L_x_19704:
        /* <DEDUP_REMOVED lines=22> */
.L_x_19709:
[----:B------:R-:W-:Y:S05]  /*55d0*/  BSYNC B0 ;  /* 0x0000000000007941 */ /* 0x000fea0003800000 */
.L_x_19708:
[----:B------:R-:W-:-:S05]  /*55e0*/  LOP3.LUT R5, R0, R5, RZ, 0xfc, !PT ;  /* 0x0000000500057212 */ /* 0x000fca00078efcff */
[----:B------:R0:W-:Y:S01]  /*55f0*/  STG.E.U8 desc[UR36][R8.64], R5 ;  /* 0x0000000508007986 */ /* 0x0001e2000c101124 */
[----:B------:R-:W-:Y:S05]  /*5600*/  BRA `(.L_x_19696) ;  /* 0x00000008001c7947 */ /* 0x000fea0003800000 */
.L_x_19707:
        /* <DEDUP_REMOVED lines=14> */
.L_x_19711:
[----:B------:R-:W-:Y:S01]  /*56f0*/  IMAD.MOV.U32 R0, RZ, RZ, 0x7f ;  /* 0x0000007fff007424 */ /* 0x000fe200078e00ff */
[----:B------:R-:W-:-:S04]  /*5700*/  ISETP.GT.U32.AND P0, PT, R3, 0x7f800000, PT ;  /* 0x7f8000000300780c */ /* 0x000fc80003f04070 */
[----:B------:R-:W-:-:S09]  /*5710*/  SEL R0, R0, 0x7c, P0 ;  /* 0x0000007c00007807 */ /* 0x000fd20000000000 */
.L_x_19712:
[----:B------:R-:W-:Y:S05]  /*5720*/  BSYNC B0 ;  /* 0x0000000000007941 */ /* 0x000fea0003800000 */
.L_x_19710:
[----:B------:R-:W-:-:S04]  /*5730*/  LOP3.LUT R3, R17, 0x80000000, RZ, 0xc0, !PT ;  /* 0x8000000011037812 */ /* 0x000fc800078ec0ff */
[----:B------:R-:W-:-:S04]  /*5740*/  SHF.R.U32.HI R3, RZ, 0x18, R3 ;  /* 0x00000018ff037819 */ /* 0x000fc80000011603 */
[----:B------:R-:W-:-:S05]  /*5750*/  LOP3.LUT R3, R0, R3, RZ, 0xfc, !PT ;  /* 0x0000000300037212 */ /* 0x000fca00078efcff */
[----:B------:R0:W-:Y:S01]  /*5760*/  STG.E.U8 desc[UR36][R8.64], R3 ;  /* 0x0000000308007986 */ /* 0x0001e2000c101124 */
[----:B------:R-:W-:Y:S05]  /*5770*/  BRA `(.L_x_19696) ;  /* 0x0000000400c07947 */ /* 0x000fea0003800000 */
.L_x_19706:
[----:B------:R-:W-:-:S04]  /*5780*/  LOP3.LUT R17, R17, 0xff, RZ, 0xc0, !PT ;  /* 0x000000ff11117812 */ /* 0x000fc800078ec0ff */
[----:B------:R-:W0:Y:S02]  /*5790*/  I2F.U16 R0, R17 ;  /* 0x0000001100007306 */ /* 0x000e240000101000 */
[----:B0-----:R-:W-:-:S05]  /*57a0*/  F2FP.BF16.F32.PACK_AB R0, RZ, R0 ;  /* 0x00000000ff00723e */ /* 0x001fca00000010ff */
[----:B------:R0:W-:Y:S01]  /*57b0*/  STG.E.U16 desc[UR36][R8.64], R0 ;  /* 0x0000000008007986 */ /* 0x0001e2000c101524 */
[----:B------:R-:W-:Y:S05]  /*57c0*/  BRA `(.L_x_19696) ;  /* 0x0000000400ac7947 */ /* 0x000fea0003800000 */
.L_x_19703:
        /* <DEDUP_REMOVED lines=11> */
.L_x_19715:
        /* <DEDUP_REMOVED lines=18> */
.L_x_19718:
[----:B------:R-:W-:-:S04]  /*59a0*/  LOP3.LUT R3, R17, 0x80000000, RZ, 0xc0, !PT ;  /* 0x8000000011037812 */ /* 0x000fc800078ec0ff */
[----:B------:R-:W-:-:S04]  /*59b0*/  SHF.R.U32.HI R3, RZ, 0x18, R3 ;  /* 0x00000018ff037819 */ /* 0x000fc80000011603 */
[----:B------:R-:W-:-:S04]  /*59c0*/  LOP3.LUT R0, R0, R3, RZ, 0xfc, !PT ;  /* 0x0000000300007212 */ /* 0x000fc800078efcff */
[----:B------:R-:W-:-:S07]  /*59d0*/  PRMT R4, R0, 0x7610, R4 ;  /* 0x0000761000047816 */ /* 0x000fce0000000004 */
.L_x_19717:
[----:B------:R-:W-:Y:S05]  /*59e0*/  BSYNC B0 ;  /* 0x0000000000007941 */ /* 0x000fea0003800000 */
.L_x_19716:
[----:B------:R3:W-:Y:S01]  /*59f0*/  STG.E.U8 desc[UR36][R8.64], R4 ;  /* 0x0000000408007986 */ /* 0x0007e2000c101124 */
[----:B------:R-:W-:Y:S05]  /*5a00*/  BRA `(.L_x_19696) ;  /* 0x00000004001c7947 */ /* 0x000fea0003800000 */
.L_x_19714:
        /* <DEDUP_REMOVED lines=18> */
.L_x_19721:
[----:B------:R-:W-:-:S04]  /*5b30*/  LOP3.LUT R3, R17, 0x80000000, RZ, 0xc0, !PT ;  /* 0x8000000011037812 */ /* 0x000fc800078ec0ff */
[----:B------:R-:W-:-:S04]  /*5b40*/  SHF.R.U32.HI R3, RZ, 0x18, R3 ;  /* 0x00000018ff037819 */ /* 0x000fc80000011603 */
[----:B------:R-:W-:-:S04]  /*5b50*/  LOP3.LUT R0, R0, R3, RZ, 0xfc, !PT ;  /* 0x0000000300007212 */ /* 0x000fc800078efcff */
[----:B------:R-:W-:-:S07]  /*5b60*/  PRMT R4, R0, 0x7610, R4 ;  /* 0x0000761000047816 */ /* 0x000fce0000000004 */
.L_x_19720:
[----:B------:R-:W-:Y:S05]  /*5b70*/  BSYNC B0 ;  /* 0x0000000000007941 */ /* 0x000fea0003800000 */
.L_x_19719:
[----:B------:R0:W-:Y:S01]  /*5b80*/  STG.E.U8 desc[UR36][R8.64], R4 ;  /* 0x0000000408007986 */ /* 0x0001e2000c101124 */
[----:B------:R-:W-:Y:S05]  /*5b90*/  BRA `(.L_x_19696) ;  /* 0x0000000000b87947 */ /* 0x000fea0003800000 */
.L_x_19713:
        /* <DEDUP_REMOVED lines=23> */
.L_x_19695:
        /* <DEDUP_REMOVED lines=16> */
.L_x_19724:
[----:B------:R-:W-:Y:S05]  /*5e10*/  BRA `(.L_x_19696) ;  /* 0x0000000000187947 */ /* 0x000fea0003800000 */
.L_x_19723:
[----:B------:R-:W-:Y:S01]  /*5e20*/  LOP3.LUT R4, R17, 0xff, RZ, 0xc0, !PT ;  /* 0x000000ff11047812 */ /* 0x000fe200078ec0ff */
[----:B------:R-:W-:-:S05]  /*5e30*/  IMAD.MOV.U32 R5, RZ, RZ, RZ ;  /* 0x000000ffff057224 */ /* 0x000fca00078e00ff */
[----:B------:R2:W-:Y:S01]  /*5e40*/  STG.E.64 desc[UR36][R8.64], R4 ;  /* 0x0000000408007986 */ /* 0x0005e2000c101b24 */
[----:B------:R-:W-:Y:S05]  /*5e50*/  BRA `(.L_x_19696) ;  /* 0x0000000000087947 */ /* 0x000fea0003800000 */
.L_x_19722:
[----:B------:R-:W-:-:S05]  /*5e60*/  LOP3.LUT R17, R17, 0xff, RZ, 0xc0, !PT ;  /* 0x000000ff11117812 */ /* 0x000fca00078ec0ff */
[----:B------:R0:W-:Y:S02]  /*5e70*/  STG.E desc[UR36][R8.64], R17 ;  /* 0x0000001108007986 */ /* 0x0001e4000c101924 */
.L_x_19696:
        /* <DEDUP_REMOVED lines=23> */
.L_x_19728:
[----:B------:R3:W-:Y:S01]  /*5ff0*/  STG.E.U8 desc[UR36][R8.64], R16 ;  /* 0x0000001008007986 */ /* 0x0007e2000c101124 */
[----:B------:R-:W-:Y:S05]  /*6000*/  BRA `(.L_x_19730) ;  /* 0x0000000c00987947 */ /* 0x000fea0003800000 */
.L_x_19727:
        /* <DEDUP_REMOVED lines=10> */
.L_x_19732:
[----:B------:R-:W-:-:S05]  /*60b0*/  LOP3.LUT R3, R16, 0xff, RZ, 0xc0, !PT ;  /* 0x000000ff10037812 */ /* 0x000fca00078ec0ff */
[----:B------:R2:W-:Y:S01]  /*60c0*/  STG.E desc[UR36][R8.64], R3 ;  /* 0x0000000308007986 */ /* 0x0005e2000c101924 */
[----:B------:R-:W-:Y:S05]  /*60d0*/  BRA `(.L_x_19730) ;  /* 0x0000000c00647947 */ /* 0x000fea0003800000 */
.L_x_19731:
[----:B------:R-:W-:-:S05]  /*60e0*/  LOP3.LUT R3, R16, 0xff, RZ, 0xc0, !PT ;  /* 0x000000ff10037812 */ /* 0x000fca00078ec0ff */
[----:B------:R0:W-:Y:S01]  /*60f0*/  STG.E.U16 desc[UR36][R8.64], R3 ;  /* 0x0000000308007986 */ /* 0x0001e2000c101524 */
[----:B------:R-:W-:Y:S05]  /*6100*/  BRA `(.L_x_19730) ;  /* 0x0000000c00587947 */ /* 0x000fea0003800000 */
.L_x_19726:
        /* <DEDUP_REMOVED lines=10> */
.L_x_19734:
[----:B------:R-:W-:-:S04]  /*61b0*/  LOP3.LUT R16, R16, 0xff, RZ, 0xc0, !PT ;  /* 0x000000ff10107812 */ /* 0x000fc800078ec0ff */
[----:B------:R-:W0:Y:S02]  /*61c0*/  I2F.U16 R0, R16 ;  /* 0x0000001000007306 */ /* 0x000e240000101000 */
[----:B0-----:R-:W-:-:S05]  /*61d0*/  F2FP.F16.F32.PACK_AB R0, RZ, R0 ;  /* 0x00000000ff00723e */ /* 0x001fca00000000ff */
[----:B------:R0:W-:Y:S01]  /*61e0*/  STG.E.U16 desc[UR36][R8.64], R0 ;  /* 0x0000000008007986 */ /* 0x0001e2000c101524 */
[----:B------:R-:W-:Y:S05]  /*61f0*/  BRA `(.L_x_19730) ;  /* 0x0000000c001c7947 */ /* 0x000fea0003800000 */
.L_x_19733:
        /* <DEDUP_REMOVED lines=11> */
.L_x_19736:
[----:B------:R-:W-:-:S06]  /*62b0*/  LOP3.LUT R16, R16, 0xff, RZ, 0xc0, !PT ;  /* 0x000000ff10107812 */ /* 0x000fcc00078ec0ff */
[----:B------:R-:W0:Y:S02]  /*62c0*/  I2F.U16 R16, R16 ;  /* 0x0000001000107306 */ /* 0x000e240000101000 */
[----:B0-----:R-:W-:-:S04]  /*62d0*/  F2FP.F16.F32.PACK_AB R3, RZ, R16 ;  /* 0x00000010ff03723e */ /* 0x001fc800000000ff */
[----:B------:R-:W-:-:S05]  /*62e0*/  PRMT R3, R3, 0x5410, RZ ;  /* 0x0000541003037816 */ /* 0x000fca00000000ff */
[----:B------:R0:W-:Y:S01]  /*62f0*/  STG.E desc[UR36][R8.64], R3 ;  /* 0x0000000308007986 */ /* 0x0001e2000c101924 */
[----:B------:R-:W-:Y:S05]  /*6300*/  BRA `(.L_x_19730) ;  /* 0x0000000800d87947 */ /* 0x000fea0003800000 */
.L_x_19735:
[----:B------:R-:W-:-:S06]  /*6310*/  LOP3.LUT R4, R16, 0xff, RZ, 0xc0, !PT ;  /* 0x000000ff10047812 */ /* 0x000fcc00078ec0ff */
[----:B------:R-:W0:Y:S02]  /*6320*/  I2F.F64.U16 R4, R4 ;  /* 0x0000000400047312 */ /* 0x000e240000101800 */
[----:B0-----:R0:W-:Y:S01]  /*6330*/  STG.E.64 desc[UR36][R8.64], R4 ;  /* 0x0000000408007986 */ /* 0x0011e2000c101b24 */
[----:B------:R-:W-:Y:S05]  /*6340*/  BRA `(.L_x_19730) ;  /* 0x0000000800c87947 */ /* 0x000fea0003800000 */
.L_x_19725:
        /* <DEDUP_REMOVED lines=12> */
.L_x_19739:
[----:B------:R-:W-:Y:S02]  /*6410*/  LOP3.LUT R4, R16, 0xff, RZ, 0xc0, !PT ;  /* 0x000000ff10047812 */ /* 0x000fe400078ec0ff */
[----:B------:R-:W-:-:S04]  /*6420*/  CS2R R6, SRZ ;  /* 0x0000000000067805 */ /* 0x000fc8000001ff00 */
[----:B------:R-:W0:Y:S02]  /*6430*/  I2F.F64.U16 R4, R4 ;  /* 0x0000000400047312 */ /* 0x000e240000101800 */
[----:B0-----:R0:W-:Y:S01]  /*6440*/  STG.E.128 desc[UR36][R8.64], R4 ;  /* 0x0000000408007986 */ /* 0x0011e2000c101d24 */
[----:B------:R-:W-:Y:S05]  /*6450*/  BRA `(.L_x_19730) ;  /* 0x0000000800847947 */ /* 0x000fea0003800000 */
.L_x_19738:
        /* <DEDUP_REMOVED lines=22> */
.L_x_19743:
[----:B------:R-:W-:Y:S05]  /*65c0*/  BSYNC B0 ;  /* 0x0000000000007941 */ /* 0x000fea0003800000 */
.L_x_19742:
[----:B------:R-:W-:-:S05]  /*65d0*/  LOP3.LUT R5, R0, R5, RZ, 0xfc, !PT ;  /* 0x0000000500057212 */ /* 0x000fca00078efcff */
[----:B------:R0:W-:Y:S01]  /*65e0*/  STG.E.U8 desc[UR36][R8.64], R5 ;  /* 0x0000000508007986 */ /* 0x0001e2000c101124 */
[----:B------:R-:W-:Y:S05]  /*65f0*/  BRA `(.L_x_19730) ;  /* 0x00000008001c7947 */ /* 0x000fea0003800000 */
.L_x_19741:
        /* <DEDUP_REMOVED lines=14> */
.L_x_19745:
[----:B------:R-:W-:Y:S01]  /*66e0*/  IMAD.MOV.U32 R0, RZ, RZ, 0x7f ;  /* 0x0000007fff007424 */ /* 0x000fe200078e00ff */
[----:B------:R-:W-:-:S04]  /*66f0*/  ISETP.GT.U32.AND P0, PT, R3, 0x7f800000, PT ;  /* 0x7f8000000300780c */ /* 0x000fc80003f04070 */
[----:B------:R-:W-:-:S09]  /*6700*/  SEL R0, R0, 0x7c, P0 ;  /* 0x0000007c00007807 */ /* 0x000fd20000000000 */
.L_x_19746:
[----:B------:R-:W-:Y:S05]  /*6710*/  BSYNC B0 ;  /* 0x0000000000007941 */ /* 0x000fea0003800000 */
.L_x_19744:
[----:B------:R-:W-:-:S04]  /*6720*/  LOP3.LUT R3, R5, 0x80000000, RZ, 0xc0, !PT ;  /* 0x8000000005037812 */ /* 0x000fc800078ec0ff */
[----:B------:R-:W-:-:S04]  /*6730*/  SHF.R.U32.HI R3, RZ, 0x18, R3 ;  /* 0x00000018ff037819 */ /* 0x000fc80000011603 */
[----:B------:R-:W-:-:S05]  /*6740*/  LOP3.LUT R3, R0, R3, RZ, 0xfc, !PT ;  /* 0x0000000300037212 */ /* 0x000fca00078efcff */
[----:B------:R0:W-:Y:S01]  /*6750*/  STG.E.U8 desc[UR36][R8.64], R3 ;  /* 0x0000000308007986 */ /* 0x0001e2000c101124 */
[----:B------:R-:W-:Y:S05]  /*6760*/  BRA `(.L_x_19730) ;  /* 0x0000000400c07947 */ /* 0x000fea0003800000 */
.L_x_19740:
[----:B------:R-:W-:-:S04]  /*6770*/  LOP3.LUT R16, R16, 0xff, RZ, 0xc0, !PT ;  /* 0x000000ff10107812 */ /* 0x000fc800078ec0ff */
[----:B------:R-:W0:Y:S02]  /*6780*/  I2F.U16 R0, R16 ;  /* 0x0000001000007306 */ /* 0x000e240000101000 */
[----:B0-----:R-:W-:-:S05]  /*6790*/  F2FP.BF16.F32.PACK_AB R0, RZ, R0 ;  /* 0x00000000ff00723e */ /* 0x001fca00000010ff */
[----:B------:R0:W-:Y:S01]  /*67a0*/  STG.E.U16 desc[UR36][R8.64], R0 ;  /* 0x0000000008007986 */ /* 0x0001e2000c101524 */
[----:B------:R-:W-:Y:S05]  /*67b0*/  BRA `(.L_x_19730) ;  /* 0x0000000400ac7947 */ /* 0x000fea0003800000 */
.L_x_19737:
        /* <DEDUP_REMOVED lines=11> */
.L_x_19749:
        /* <DEDUP_REMOVED lines=18> */
.L_x_19752:
[----:B------:R-:W-:-:S04]  /*6990*/  LOP3.LUT R3, R5, 0x80000000, RZ, 0xc0, !PT ;  /* 0x8000000005037812 */ /* 0x000fc800078ec0ff */
[----:B------:R-:W-:-:S04]  /*69a0*/  SHF.R.U32.HI R3, RZ, 0x18, R3 ;  /* 0x00000018ff037819 */ /* 0x000fc80000011603 */
[----:B------:R-:W-:-:S04]  /*69b0*/  LOP3.LUT R0, R0, R3, RZ, 0xfc, !PT ;  /* 0x0000000300007212 */ /* 0x000fc800078efcff */
[----:B------:R-:W-:-:S07]  /*69c0*/  PRMT R4, R0, 0x7610, R4 ;  /* 0x0000761000047816 */ /* 0x000fce0000000004 */
.L_x_19751:
[----:B------:R-:W-:Y:S05]  /*69d0*/  BSYNC B0 ;  /* 0x0000000000007941 */ /* 0x000fea0003800000 */
.L_x_19750:
[----:B------:R0:W-:Y:S01]  /*69e0*/  STG.E.U8 desc[UR36][R8.64], R4 ;  /* 0x0000000408007986 */ /* 0x0001e2000c101124 */
[----:B------:R-:W-:Y:S05]  /*69f0*/  BRA `(.L_x_19730) ;  /* 0x00000004001c7947 */ /* 0x000fea0003800000 */
.L_x_19748:
        /* <DEDUP_REMOVED lines=18> */
.L_x_19755:
[----:B------:R-:W-:-:S04]  /*6b20*/  LOP3.LUT R3, R5, 0x80000000, RZ, 0xc0, !PT ;  /* 0x8000000005037812 */ /* 0x000fc800078ec0ff */
[----:B------:R-:W-:-:S04]  /*6b30*/  SHF.R.U32.HI R3, RZ, 0x18, R3 ;  /* 0x00000018ff037819 */ /* 0x000fc80000011603 */
[----:B------:R-:W-:-:S04]  /*6b40*/  LOP3.LUT R0, R0, R3, RZ, 0xfc, !PT ;  /* 0x0000000300007212 */ /* 0x000fc800078efcff */
[----:B------:R-:W-:-:S07]  /*6b50*/  PRMT R4, R0, 0x7610, R4 ;  /* 0x0000761000047816 */ /* 0x000fce0000000004 */
.L_x_19754:
[----:B------:R-:W-:Y:S05]  /*6b60*/  BSYNC B0 ;  /* 0x0000000000007941 */ /* 0x000fea0003800000 */
.L_x_19753:
[----:B------:R0:W-:Y:S01]  /*6b70*/  STG.E.U8 desc[UR36][R8.64], R4 ;  /* 0x0000000408007986 */ /* 0x0001e2000c101124 */
[----:B------:R-:W-:Y:S05]  /*6b80*/  BRA `(.L_x_19730) ;  /* 0x0000000000b87947 */ /* 0x000fea0003800000 */
.L_x_19747:
        /* <DEDUP_REMOVED lines=23> */
.L_x_19729:
        /* <DEDUP_REMOVED lines=16> */
.L_x_19758:
[----:B------:R-:W-:Y:S05]  /*6e00*/  BRA `(.L_x_19730) ;  /* 0x0000000000187947 */ /* 0x000fea0003800000 */
.L_x_19757:
[----:B------:R-:W-:Y:S01]  /*6e10*/  LOP3.LUT R16, R16, 0xff, RZ, 0xc0, !PT ;  /* 0x000000ff10107812 */ /* 0x000fe200078ec0ff */
[----:B------:R-:W-:-:S05]  /*6e20*/  IMAD.MOV.U32 R17, RZ, RZ, RZ ;  /* 0x000000ffff117224 */ /* 0x000fca00078e00ff */
[----:B------:R0:W-:Y:S01]  /*6e30*/  STG.E.64 desc[UR36][R8.64], R16 ;  /* 0x0000001008007986 */ /* 0x0001e2000c101b24 */
[----:B------:R-:W-:Y:S05]  /*6e40*/  BRA `(.L_x_19730) ;  /* 0x0000000000087947 */ /* 0x000fea0003800000 */
.L_x_19756:
[----:B------:R-:W-:-:S05]  /*6e50*/  LOP3.LUT R3, R16, 0xff, RZ, 0xc0, !PT ;  /* 0x000000ff10037812 */ /* 0x000fca00078ec0ff */
[----:B------:R0:W-:Y:S02]  /*6e60*/  STG.E desc[UR36][R8.64], R3 ;  /* 0x0000000308007986 */ /* 0x0001e4000c101924 */
.L_x_19730:
[----:B------:R-:W-:-:S07]  /*6e70*/  VIADD R2, R2, 0x80 ;  /* 0x0000008002027836 */ /* 0x000fce0000000000 */
.L_x_19690:
[----:B------:R-:W-:Y:S05]  /*6e80*/  BSYNC B6 ;  /* 0x0000000000067941 */ /* 0x000fea0003800000 */
.L_x_19689:
        /* <DEDUP_REMOVED lines=21> */
.L_x_19762:
[----:B------:R-:W-:Y:S01]  /*6fe0*/  STG.E.U8 desc[UR36][R2.64], R19 ;  /* 0x0000001302007986 */ /* 0x000fe2000c101124 */
[----:B------:R-:W-:Y:S05]  /*6ff0*/  EXIT ;  /* 0x000000000000794d */ /* 0x000fea0003800000 */
.L_x_19761:
        /* <DEDUP_REMOVED lines=10> */
.L_x_19765:
[----:B------:R-:W-:-:S05]  /*70a0*/  LOP3.LUT R19, R19, 0xff, RZ, 0xc0, !PT ;  /* 0x000000ff13137812 */ /* 0x000fca00078ec0ff */
[----:B------:R-:W-:Y:S01]  /*70b0*/  STG.E desc[UR36][R2.64], R19 ;  /* 0x0000001302007986 */ /* 0x000fe2000c101924 */
[----:B------:R-:W-:Y:S05]  /*70c0*/  EXIT ;  /* 0x000000000000794d */ /* 0x000fea0003800000 */
.L_x_19764:
[----:B------:R-:W-:-:S05]  /*70d0*/  LOP3.LUT R19, R19, 0xff, RZ, 0xc0, !PT ;  /* 0x000000ff13137812 */ /* 0x000fca00078ec0ff */
[----:B------:R-:W-:Y:S01]  /*70e0*/  STG.E.U16 desc[UR36][R2.64], R19 ;  /* 0x0000001302007986 */ /* 0x000fe2000c101524 */
[----:B------:R-:W-:Y:S05]  /*70f0*/  EXIT ;  /* 0x000000000000794d */ /* 0x000fea0003800000 */
.L_x_19760:
        /* <DEDUP_REMOVED lines=10> */
.L_x_19767:
[----:B------:R-:W-:-:S04]  /*71a0*/  LOP3.LUT R19, R19, 0xff, RZ, 0xc0, !PT ;  /* 0x000000ff13137812 */ /* 0x000fc800078ec0ff */
[----:B------:R-:W0:Y:S02]  /*71b0*/  I2F.U16 R0, R19 ;  /* 0x0000001300007306 */ /* 0x000e240000101000 */
[----:B0-----:R-:W-:-:S05]  /*71c0*/  F2FP.F16.F32.PACK_AB R0, RZ, R0 ;  /* 0x00000000ff00723e */ /* 0x001fca00000000ff */
[----:B------:R-:W-:Y:S01]  /*71d0*/  STG.E.U16 desc[UR36][R2.64], R0 ;  /* 0x0000000002007986 */ /* 0x000fe2000c101524 */
[----:B------:R-:W-:Y:S05]  /*71e0*/  EXIT ;  /* 0x000000000000794d */ /* 0x000fea0003800000 */
.L_x_19766:
        /* <DEDUP_REMOVED lines=11> */
.L_x_19769:
[----:B------:R-:W-:-:S06]  /*72a0*/  LOP3.LUT R19, R19, 0xff, RZ, 0xc0, !PT ;  /* 0x000000ff13137812 */ /* 0x000fcc00078ec0ff */
[----:B------:R-:W0:Y:S02]  /*72b0*/  I2F.U16 R19, R19 ;  /* 0x0000001300137306 */ /* 0x000e240000101000 */
[----:B0-----:R-:W-:-:S04]  /*72c0*/  F2FP.F16.F32.PACK_AB R5, RZ, R19 ;  /* 0x00000013ff05723e */ /* 0x001fc800000000ff */
[----:B------:R-:W-:-:S05]  /*72d0*/  PRMT R5, R5, 0x5410, RZ ;  /* 0x0000541005057816 */ /* 0x000fca00000000ff */
[----:B------:R-:W-:Y:S01]  /*72e0*/  STG.E desc[UR36][R2.64], R5 ;  /* 0x0000000502007986 */ /* 0x000fe2000c101924 */
[----:B------:R-:W-:Y:S05]  /*72f0*/  EXIT ;  /* 0x000000000000794d */ /* 0x000fea0003800000 */
.L_x_19768:
[----:B------:R-:W-:-:S06]  /*7300*/  LOP3.LUT R4, R19, 0xff, RZ, 0xc0, !PT ;  /* 0x000000ff13047812 */ /* 0x000fcc00078ec0ff */
[----:B------:R-:W0:Y:S02]  /*7310*/  I2F.F64.U16 R4, R4 ;  /* 0x0000000400047312 */ /* 0x000e240000101800 */
[----:B0-----:R-:W-:Y:S01]  /*7320*/  STG.E.64 desc[UR36][R2.64], R4 ;  /* 0x0000000402007986 */ /* 0x001fe2000c101b24 */
[----:B------:R-:W-:Y:S05]  /*7330*/  EXIT ;  /* 0x000000000000794d */ /* 0x000fea0003800000 */
.L_x_19759:
        /* <DEDUP_REMOVED lines=12> */
.L_x_19772:
[----:B------:R-:W-:Y:S02]  /*7400*/  LOP3.LUT R4, R19, 0xff, RZ, 0xc0, !PT ;  /* 0x000000ff13047812 */ /* 0x000fe400078ec0ff */
[----:B------:R-:W-:-:S04]  /*7410*/  CS2R R6, SRZ ;  /* 0x0000000000067805 */ /* 0x000fc8000001ff00 */
[----:B------:R-:W0:Y:S02]  /*7420*/  I2F.F64.U16 R4, R4 ;  /* 0x0000000400047312 */ /* 0x000e240000101800 */
[----:B0-----:R-:W-:Y:S01]  /*7430*/  STG.E.128 desc[UR36][R2.64], R4 ;  /* 0x0000000402007986 */ /* 0x001fe2000c101d24 */
[----:B------:R-:W-:Y:S05]  /*7440*/  EXIT ;  /* 0x000000000000794d */ /* 0x000fea0003800000 */
.L_x_19771:
        /* <DEDUP_REMOVED lines=22> */
.L_x_19776:
[----:B------:R-:W-:Y:S05]  /*75b0*/  BSYNC B0 ;  /* 0x0000000000007941 */ /* 0x000fea0003800000 */
.L_x_19775:
[----:B------:R-:W-:-:S05]  /*75c0*/  LOP3.LUT R5, R0, R5, RZ, 0xfc, !PT ;  /* 0x0000000500057212 */ /* 0x000fca00078efcff */
[----:B------:R-:W-:Y:S01]  /*75d0*/  STG.E.U8 desc[UR36][R2.64], R5 ;  /* 0x0000000502007986 */ /* 0x000fe2000c101124 */
[----:B------:R-:W-:Y:S05]  /*75e0*/  EXIT ;  /* 0x000000000000794d */ /* 0x000fea0003800000 */
.L_x_19774:
        /* <DEDUP_REMOVED lines=14> */
.L_x_19778:
[----:B------:R-:W-:Y:S01]  /*76d0*/  IMAD.MOV.U32 R0, RZ, RZ, 0x7f ;  /* 0x0000007fff007424 */ /* 0x000fe200078e00ff */
[----:B------:R-:W-:-:S04]  /*76e0*/  ISETP.GT.U32.AND P0, PT, R4, 0x7f800000, PT ;  /* 0x7f8000000400780c */ /* 0x000fc80003f04070 */
[----:B------:R-:W-:-:S09]  /*76f0*/  SEL R0, R0, 0x7c, P0 ;  /* 0x0000007c00007807 */ /* 0x000fd20000000000 */
.L_x_19779:
[----:B------:R-:W-:Y:S05]  /*7700*/  BSYNC B0 ;  /* 0x0000000000007941 */ /* 0x000fea0003800000 */
.L_x_19777:
[----:B------:R-:W-:-:S04]  /*7710*/  LOP3.LUT R4, R19, 0x80000000, RZ, 0xc0, !PT ;  /* 0x8000000013047812 */ /* 0x000fc800078ec0ff */
[----:B------:R-:W-:-:S04]  /*7720*/  SHF.R.U32.HI R5, RZ, 0x18, R4 ;  /* 0x00000018ff057819 */ /* 0x000fc80000011604 */
[----:B------:R-:W-:-:S05]  /*7730*/  LOP3.LUT R5, R0, R5, RZ, 0xfc, !PT ;  /* 0x0000000500057212 */ /* 0x000fca00078efcff */
[----:B------:R-:W-:Y:S01]  /*7740*/  STG.E.U8 desc[UR36][R2.64], R5 ;  /* 0x0000000502007986 */ /* 0x000fe2000c101124 */
[----:B------:R-:W-:Y:S05]  /*7750*/  EXIT ;  /* 0x000000000000794d */ /* 0x000fea0003800000 */
.L_x_19773:
[----:B------:R-:W-:-:S04]  /*7760*/  LOP3.LUT R19, R19, 0xff, RZ, 0xc0, !PT ;  /* 0x000000ff13137812 */ /* 0x000fc800078ec0ff */
[----:B------:R-:W0:Y:S02]  /*7770*/  I2F.U16 R0, R19 ;  /* 0x0000001300007306 */ /* 0x000e240000101000 */
[----:B0-----:R-:W-:-:S05]  /*7780*/  F2FP.BF16.F32.PACK_AB R0, RZ, R0 ;  /* 0x00000000ff00723e */ /* 0x001fca00000010ff */
[----:B------:R-:W-:Y:S01]  /*7790*/  STG.E.U16 desc[UR36][R2.64], R0 ;  /* 0x0000000002007986 */ /* 0x000fe2000c101524 */
[----:B------:R-:W-:Y:S05]  /*77a0*/  EXIT ;  /* 0x000000000000794d */ /* 0x000fea0003800000 */
.L_x_19770:
        /* <DEDUP_REMOVED lines=11> */
.L_x_19782:
        /* <DEDUP_REMOVED lines=18> */
.L_x_19785:
[----:B------:R-:W-:-:S04]  /*7980*/  LOP3.LUT R0, R19, 0x80000000, RZ, 0xc0, !PT ;  /* 0x8000000013007812 */ /* 0x000fc800078ec0ff */
[----:B------:R-:W-:-:S04]  /*7990*/  SHF.R.U32.HI R5, RZ, 0x18, R0 ;  /* 0x00000018ff057819 */ /* 0x000fc80000011600 */
[----:B------:R-:W-:-:S04]  /*79a0*/  LOP3.LUT R4, R4, R5, RZ, 0xfc, !PT ;  /* 0x0000000504047212 */ /* 0x000fc800078efcff */
[----:B------:R-:W-:-:S07]  /*79b0*/  PRMT R0, R4, 0x7610, R0 ;  /* 0x0000761004007816 */ /* 0x000fce0000000000 */
.L_x_19784:
[----:B------:R-:W-:Y:S05]  /*79c0*/  BSYNC B0 ;  /* 0x0000000000007941 */ /* 0x000fea0003800000 */
.L_x_19783:
[----:B------:R-:W-:Y:S01]  /*79d0*/  STG.E.U8 desc[UR36][R2.64], R0 ;  /* 0x0000000002007986 */ /* 0x000fe2000c101124 */
[----:B------:R-:W-:Y:S05]  /*79e0*/  EXIT ;  /* 0x000000000000794d */ /* 0x000fea0003800000 */
.L_x_19781:
        /* <DEDUP_REMOVED lines=18> */
.L_x_19788:
[----:B------:R-:W-:-:S04]  /*7b10*/  LOP3.LUT R0, R19, 0x80000000, RZ, 0xc0, !PT ;  /* 0x8000000013007812 */ /* 0x000fc800078ec0ff */
[----:B------:R-:W-:-:S04]  /*7b20*/  SHF.R.U32.HI R5, RZ, 0x18, R0 ;  /* 0x00000018ff057819 */ /* 0x000fc80000011600 */
[----:B------:R-:W-:-:S04]  /*7b30*/  LOP3.LUT R4, R4, R5, RZ, 0xfc, !PT ;  /* 0x0000000504047212 */ /* 0x000fc800078efcff */
[----:B------:R-:W-:-:S07]  /*7b40*/  PRMT R0, R4, 0x7610, R0 ;  /* 0x0000761004007816 */ /* 0x000fce0000000000 */
.L_x_19787:
[----:B------:R-:W-:Y:S05]  /*7b50*/  BSYNC B0 ;  /* 0x0000000000007941 */ /* 0x000fea0003800000 */
.L_x_19786:
[----:B------:R-:W-:Y:S01]  /*7b60*/  STG.E.U8 desc[UR36][R2.64], R0 ;  /* 0x0000000002007986 */ /* 0x000fe2000c101124 */
[----:B------:R-:W-:Y:S05]  /*7b70*/  EXIT ;  /* 0x000000000000794d */ /* 0x000fea0003800000 */
.L_x_19780:
        /* <DEDUP_REMOVED lines=23> */
.L_x_19763:
        /* <DEDUP_REMOVED lines=16> */
.L_x_19791:
[----:B------:R-:W-:Y:S05]  /*7df0*/  EXIT ;  /* 0x000000000000794d */ /* 0x000fea0003800000 */
.L_x_19790:
[----:B------:R-:W-:Y:S01]  /*7e00*/  LOP3.LUT R4, R19, 0xff, RZ, 0xc0, !PT ;  /* 0x000000ff13047812 */ /* 0x000fe200078ec0ff */
[----:B------:R-:W-:-:S05]  /*7e10*/  IMAD.MOV.U32 R5, RZ, RZ, RZ ;  /* 0x000000ffff057224 */ /* 0x000fca00078e00ff */
[----:B------:R-:W-:Y:S01]  /*7e20*/  STG.E.64 desc[UR36][R2.64], R4 ;  /* 0x0000000402007986 */ /* 0x000fe2000c101b24 */
[----:B------:R-:W-:Y:S05]  /*7e30*/  EXIT ;  /* 0x000000000000794d */ /* 0x000fea0003800000 */
.L_x_19789:
[----:B------:R-:W-:-:S05]  /*7e40*/  LOP3.LUT R19, R19, 0xff, RZ, 0xc0, !PT ;  /* 0x000000ff13137812 */ /* 0x000fca00078ec0ff */
[----:B------:R-:W-:Y:S01]  /*7e50*/  STG.E desc[UR36][R2.64], R19 ;  /* 0x0000001302007986 */ /* 0x000fe2000c101924 */
[----:B------:R-:W-:Y:S05]  /*7e60*/  EXIT ;  /* 0x000000000000794d */ /* 0x000fea0003800000 */
.L_x_19792:
        /* <DEDUP_REMOVED lines=9> */
.L_x_32212:


//--------------------- .text._ZN2at6native18elementwise_kernelILi128ELi4EZNS0_22gpu_kernel_impl_nocastINS0_13BUnaryFunctorIhhhZZZNS0_21heaviside_kernel_cudaERNS_18TensorIteratorBaseEENKUlvE_clEvENKUlvE_clEvEUlhhE_EEEEvS5_RKT_EUliE_EEviT1_ --------------------------
	.section	.text._ZN2at6native18elementwise_kernelILi128ELi4EZNS0_22gpu_kernel_impl_nocastINS0_13BUnaryFunctorIhhhZZZNS0_21heaviside_kernel_cudaERNS_18TensorIteratorBaseEENKUlvE_clEvENKUlvE_clEvEUlhhE_EEEEvS5_RKT_EUliE_EEviT1_,"ax",@progbits
	.align	128
        .global         _ZN2at6native18elementwise_kernelILi128ELi4EZNS0_22gpu_kernel_impl_nocastINS0_13BUnaryFunctorIhhhZZZNS0_21heaviside_kernel_cudaERNS_18TensorIteratorBaseEENKUlvE_clEvENKUlvE_clEvEUlhhE_EEEEvS5_RKT_EUliE_EEviT1_
        .type           _ZN2at6native18elementwise_kernelILi128ELi4EZNS0_22gpu_kernel_impl_nocastINS0_13BUnaryFunctorIhhhZZZNS0_21heaviside_kernel_cudaERNS_18TensorIteratorBaseEENKUlvE_clEvENKUlvE_clEvEUlhhE_EEEEvS5_RKT_EUliE_EEviT1_,@function
        .size           _ZN2at6native18elementwise_kernelILi128ELi4EZNS0_22gpu_kernel_impl_nocastINS0_13BUnaryFunctorIhhhZZZNS0_21heaviside_kernel_cudaERNS_18TensorIteratorBaseEENKUlvE_clEvENKUlvE_clEvEUlhhE_EEEEvS5_RKT_EUliE_EEviT1_,(.L_x_32213 - _ZN2at6native18elementwise_kernelILi128ELi4EZNS0_22gpu_kernel_impl_nocastINS0_13BUnaryFunctorIhhhZZZNS0_21heaviside_kernel_cudaERNS_18TensorIteratorBaseEENKUlvE_clEvENKUlvE_clEvEUlhhE_EEEEvS5_RKT_EUliE_EEviT1_)
        .other          _ZN2at6native18elementwise_kernelILi128ELi4EZNS0_22gpu_kernel_impl_nocastINS0_13BUnaryFunctorIhhhZZZNS0_21heaviside_kernel_cudaERNS_18TensorIteratorBaseEENKUlvE_clEvENKUlvE_clEvEUlhhE_EEEEvS5_RKT_EUliE_EEviT1_,@"STO_CUDA_ENTRY STV_DEFAULT"
_ZN2at6native18elementwise_kernelILi128ELi4EZNS0_22gpu_kernel_impl_nocastINS0_13BUnaryFunctorIhhhZZZNS0_21heaviside_kernel_cudaERNS_18TensorIteratorBaseEENKUlvE_clEvENKUlvE_clEvEUlhhE_EEEEvS5_RKT_EUliE_EEviT1_:
.text._ZN2at6native18elementwise_kernelILi128ELi4EZNS0_22gpu_kernel_impl_nocastINS0_13BUnaryFunctorIhhhZZZNS0_21heaviside_kernel_cudaERNS_18TensorIteratorBaseEENKUlvE_clEvENKUlvE_clEvEUlhhE_EEEEvS5_RKT_EUliE_EEviT1_:
        /* <DEDUP_REMOVED lines=314> */
.L_x_19795:
        /* <DEDUP_REMOVED lines=8> */
[C---:B--2---:R-:W-:Y:S02]  /*1420*/  ISETP.NE.AND P0, PT, R6.reuse, RZ, PT ;  /* 0x000000ff0600720c */ /* 0x044fe40003f05270 */
[----:B------:R-:W-:Y:S02]  /*1430*/  ISETP.NE.AND P1, PT, R6, RZ, PT ;  /* 0x000000ff0600720c */ /* 0x000fe40003f25270 */
[----:B------:R-:W-:-:S04]  /*1440*/  SEL R9, RZ, 0x1, !P0 ;  /* 0x00000001ff097807 */ /* 0x000fc80004000000 */
[----:B------:R-:W-:-:S05]  /*1450*/  SEL R9, R0, R9, !P1 ;  /* 0x0000000900097207 */ /* 0x000fca0004800000 */
[----:B------:R0:W-:Y:S02]  /*1460*/  STG.E.U8 desc[UR4][R4.64], R9 ;  /* 0x0000000904007986 */ /* 0x0001e4000c101104 */
.L_x_19794:
[----:B------:R-:W-:Y:S05]  /*1470*/  BSYNC B0 ;  /* 0x0000000000007941 */ /* 0x000fea0003800000 */
.L_x_19793:
        /* <DEDUP_REMOVED lines=305> */
.L_x_19798:
        /* <DEDUP_REMOVED lines=317> */
.L_x_19799:
        /* <DEDUP_REMOVED lines=13> */
.L_x_19797:
[----:B------:R-:W-:Y:S05]  /*3c30*/  BSYNC B0 ;  /* 0x0000000000007941 */ /* 0x000fea0003800000 */
.L_x_19796:
        /* <DEDUP_REMOVED lines=304> */
.L_x_19800:
[----:B------:R-:W-:Y:S02]  /*4f40*/  ULDC.64 UR6, c[0x0][0x418] ;  /* 0x0001060000067ab9 */ /* 0x000fe40000000a00 */
[----:B------:R-:W-:-:S04]  /*4f50*/  IADD3 R2, P0, R2, UR6, RZ ;  /* 0x0000000602027c10 */ /* 0x000fc8000ff1e0ff */
[----:B------:R-:W-:Y:S01]  /*4f60*/  IADD3.X R3, RZ, UR7, RZ, P0, !PT ;  /* 0x00000007ff037c10 */ /* 0x000fe200087fe4ff */
[----:B------:R-:W-:-:S04]  /*4f70*/  ULDC.64 UR6, c[0x0][0x410] ;  /* 0x0001040000067ab9 */ /* 0x000fc80000000a00 */
[----:B------:R-:W2:Y:S01]  /*4f80*/  LDG.E.U8 R2, desc[UR4][R2.64] ;  /* 0x0000000402027981 */ /* 0x000ea2000c1e1100 */
[----:B------:R-:W-:-:S04]  /*4f90*/  IADD3 R4, P2, R5, UR6, RZ ;  /* 0x0000000605047c10 */ /* 0x000fc8000ff5e0ff */
[----:B------:R-:W-:Y:S02]  /*4fa0*/  IADD3.X R5, RZ, UR7, RZ, P2, !PT ;  /* 0x00000007ff057c10 */ /* 0x000fe400097fe4ff */
[C---:B--2---:R-:W-:Y:S02]  /*4fb0*/  ISETP.NE.AND P1, PT, R2.reuse, RZ, PT ;  /* 0x000000ff0200720c */ /* 0x044fe40003f25270 */
[----:B------:R-:W-:-:S11]  /*4fc0*/  ISETP.NE.AND P0, PT, R2, RZ, PT ;  /* 0x000000ff0200720c */ /* 0x000fd60003f05270 */
[----:B------:R-:W-:-:S05]  /*4fd0*/  @P1 SEL R0, RZ, 0x1, !P0 ;  /* 0x00000001ff001807 */ /* 0x000fca0004000000 */
[----:B------:R-:W-:Y:S01]  /*4fe0*/  STG.E.U8 desc[UR4][R4.64], R0 ;  /* 0x0000000004007986 */ /* 0x000fe2000c101104 */
[----:B------:R-:W-:Y:S05]  /*4ff0*/  EXIT ;  /* 0x000000000000794d */ /* 0x000fea0003800000 */
.L_x_19801:
        /* <DEDUP_REMOVED lines=16> */
.L_x_32213:


//--------------------- .text._ZN2at6native27unrolled_elementwise_kernelINS0_13BUnaryFunctorIhhhZZZNS0_21heaviside_kernel_cudaERNS_18TensorIteratorBaseEENKUlvE_clEvENKUlvE_clEvEUlhhE_EESt5arrayIPcLm2EELi4E23TrivialOffsetCalculatorILi1EjESD_NS0_6memory15LoadWithoutCastENSE_16StoreWithoutCastEEEviT_T0_T2_T3_T4_T5_ --------------------------
	.section	.text._ZN2at6native27unrolled_elementwise_kernelINS0_13BUnaryFunctorIhhhZZZNS0_21heaviside_kernel_cudaERNS_18TensorIteratorBaseEENKUlvE_clEvENKUlvE_clEvEUlhhE_EESt5arrayIPcLm2EELi4E23TrivialOffsetCalculatorILi1EjESD_NS0_6memory15LoadWithoutCastENSE_16StoreWithoutCastEEEviT_T0_T2_T3_T4_T5_,"ax",@progbits
	.align	128
        .global         _ZN2at6native27unrolled_elementwise_kernelINS0_13BUnaryFunctorIhhhZZZNS0_21heaviside_kernel_cudaERNS_18TensorIteratorBaseEENKUlvE_clEvENKUlvE_clEvEUlhhE_EESt5arrayIPcLm2EELi4E23TrivialOffsetCalculatorILi1EjESD_NS0_6memory15LoadWithoutCastENSE_16StoreWithoutCastEEEviT_T0_T2_T3_T4_T5_
        .type           _ZN2at6native27unrolled_elementwise_kernelINS0_13BUnaryFunctorIhhhZZZNS0_21heaviside_kernel_cudaERNS_18TensorIteratorBaseEENKUlvE_clEvENKUlvE_clEvEUlhhE_EESt5arrayIPcLm2EELi4E23TrivialOffsetCalculatorILi1EjESD_NS0_6memory15LoadWithoutCastENSE_16StoreWithoutCastEEEviT_T0_T2_T3_T4_T5_,@function
        .size           _ZN2at6native27unrolled_elementwise_kernelINS0_13BUnaryFunctorIhhhZZZNS0_21heaviside_kernel_cudaERNS_18TensorIteratorBaseEENKUlvE_clEvENKUlvE_clEvEUlhhE_EESt5arrayIPcLm2EELi4E23TrivialOffsetCalculatorILi1EjESD_NS0_6memory15LoadWithoutCastENSE_16StoreWithoutCastEEEviT_T0_T2_T3_T4_T5_,(.L_x_32214 - _ZN2at6native27unrolled_elementwise_kernelINS0_13BUnaryFunctorIhhhZZZNS0_21heaviside_kernel_cudaERNS_18TensorIteratorBaseEENKUlvE_clEvENKUlvE_clEvEUlhhE_EESt5arrayIPcLm2EELi4E23TrivialOffsetCalculatorILi1EjESD_NS0_6memory15LoadWithoutCastENSE_16StoreWithoutCastEEEviT_T0_T2_T3_T4_T5_)
        .other          _ZN2at6native27unrolled_elementwise_kernelINS0_13BUnaryFunctorIhhhZZZNS0_21heaviside_kernel_cudaERNS_18TensorIteratorBaseEENKUlvE_clEvENKUlvE_clEvEUlhhE_EESt5arrayIPcLm2EELi4E23TrivialOffsetCalculatorILi1EjESD_NS0_6memory15LoadWithoutCastENSE_16StoreWithoutCastEEEviT_T0_T2_T3_T4_T5_,@"STO_CUDA_ENTRY STV_DEFAULT"
_ZN2at6native27unrolled_elementwise_kernelINS0_13BUnaryFunctorIhhhZZZNS0_21heaviside_kernel_cudaERNS_18TensorIteratorBaseEENKUlvE_clEvENKUlvE_clEvEUlhhE_EESt5arrayIPcLm2EELi4E23TrivialOffsetCalculatorILi1EjESD_NS0_6memory15LoadWithoutCastENSE_16StoreWithoutCastEEEviT_T0_T2_T3_T4_T5_:
.text._ZN2at6native27unrolled_elementwise_kernelINS0_13BUnaryFunctorIhhhZZZNS0_21heaviside_kernel_cudaERNS_18TensorIteratorBaseEENKUlvE_clEvENKUlvE_clEvEUlhhE_EESt5arrayIPcLm2EELi4E23TrivialOffsetCalculatorILi1EjESD_NS0_6memory15LoadWithoutCastENSE_16StoreWithoutCastEEEviT_T0_T2_T3_T4_T5_:
[----:B------:R-:W-:Y:S01]  /*0000*/  LDC R1, c[0x0][0x28] ;  /* 0x00000a00ff017b82 */ /* 0x000fe20000000800 */
[----:B------:R-:W0:Y:S07]  /*0010*/  S2R R2, SR_CTAID.X ;  /* 0x0000000000027919 */ /* 0x000e2e0000002500 */
[----:B------:R-:W0:Y:S01]  /*0020*/  LDC R5, c[0x0][0x210] ;  /* 0x00008400ff057b82 */ /* 0x000e220000000800 */
[----:B------:R-:W-:Y:S01]  /*0030*/  ULDC.64 UR4, c[0x0][0x208] ;  /* 0x0000820000047ab9 */ /* 0x000fe20000000a00 */
[----:B------:R-:W-:Y:S01]  /*0040*/  PRMT R12, RZ, 0x7610, R12 ;  /* 0x00007610ff0c7816 */ /* 0x000fe2000000000c */
        /* <DEDUP_REMOVED lines=11> */
[----:B0-----:R-:W-:-:S04]  /*0100*/  @!P0 IADD3 R6, P3, R7, R8, RZ ;  /* 0x0000000807068210 */ /* 0x001fc80007f7e0ff */
[----:B------:R-:W-:Y:S01]  /*0110*/  ISETP.GE.AND P5, PT, R13, R0, PT ;  /* 0x000000000d00720c */ /* 0x000fe20003fa6270 */
[----:B------:R-:W-:-:S12]  /*0120*/  @!P0 IMAD.X R7, RZ, RZ, R9, P3 ;  /* 0x000000ffff078224 */ /* 0x000fd800018e0609 */
[----:B------:R-:W0:Y:S01]  /*0130*/  @!P5 LDC.64 R4, c[0x0][0x220] ;  /* 0x00008800ff04db82 */ /* 0x000e220000000a00 */
[----:B------:R-:W-:Y:S01]  /*0140*/  @!P5 IMAD R17, R2, 0x200, R13 ;  /* 0x000002000211d824 */ /* 0x000fe200078e020d */
[----:B-1----:R-:W-:Y:S01]  /*0150*/  @!P2 IADD3 R8, P4, R11, R14, RZ ;  /* 0x0000000e0b08a210 */ /* 0x002fe20007f9e0ff */
[----:B------:R-:W-:-:S04]  /*0160*/  @!P5 VIADD R13, R13, 0x80 ;  /* 0x000000800d0dd836 */ /* 0x000fc80000000000 */
[--C-:B------:R-:W-:Y:S01]  /*0170*/  @!P2 IMAD.X R9, RZ, RZ, R15.reuse, P4 ;  /* 0x000000ffff09a224 */ /* 0x100fe200020e060f */
[----:B------:R-:W-:Y:S02]  /*0180*/  PRMT R15, RZ, 0x7610, R15 ;  /* 0x00007610ff0f7816 */ /* 0x000fe4000000000f */
[----:B------:R-:W-:Y:S02]  /*0190*/  PRMT R14, RZ, 0x7610, R14 ;  /* 0x00007610ff0e7816 */ /* 0x000fe4000000000e */
[----:B------:R-:W2:Y:S01]  /*01a0*/  @!P2 LDG.E.U8 R12, desc[UR4][R8.64] ;  /* 0x00000004080ca981 */ /* 0x000ea2000c1e1100 */
[----:B------:R-:W-:-:S03]  /*01b0*/  ISETP.GE.AND P1, PT, R13, R0, PT ;  /* 0x000000000d00720c */ /* 0x000fc60003f26270 */
[----:B------:R1:W3:Y:S01]  /*01c0*/  @!P0 LDG.E.U8 R15, desc[UR4][R6.64] ;  /* 0x00000004060f8981 */ /* 0x0002e2000c1e1100 */
[----:B0-----:R-:W-:-:S09]  /*01d0*/  @!P5 IADD3 R10, P6, R17, R4, RZ ;  /* 0x00000004110ad210 */ /* 0x001fd20007fde0ff */
[----:B------:R-:W0:Y:S01]  /*01e0*/  @!P1 LDC.64 R16, c[0x0][0x220] ;  /* 0x00008800ff109b82 */ /* 0x000e220000000a00 */
[----:B------:R-:W-:-:S05]  /*01f0*/  @!P5 IMAD.X R11, RZ, RZ, R5, P6 ;  /* 0x000000ffff0bd224 */ /* 0x000fca00030e0605 */
[----:B------:R-:W4:Y:S01]  /*0200*/  @!P5 LDG.E.U8 R14, desc[UR4][R10.64] ;  /* 0x000000040a0ed981 */ /* 0x000f22000c1e1100 */
[----:B------:R-:W-:-:S05]  /*0210*/  @!P1 IMAD R5, R2, 0x200, R13 ;  /* 0x0000020002059824 */ /* 0x000fca00078e020d */
[----:B0-----:R-:W-:-:S05]  /*0220*/  @!P1 IADD3 R4, P2, R5, R16, RZ ;  /* 0x0000001005049210 */ /* 0x001fca0007f5e0ff */
[----:B------:R-:W-:Y:S02]  /*0230*/  @!P1 IMAD.X R5, RZ, RZ, R17, P2 ;  /* 0x000000ffff059224 */ /* 0x000fe400010e0611 */
[----:B------:R-:W0:Y:S01]  /*0240*/  @!P0 LDC.64 R16, c[0x0][0x218] ;  /* 0x00008600ff108b82 */ /* 0x000e220000000a00 */
[----:B------:R-:W-:Y:S01]  /*0250*/  PRMT R13, RZ, 0x7610, R13 ;  /* 0x00007610ff0d7816 */ /* 0x000fe2000000000d */
[----:B-1----:R-:W-:Y:S02]  /*0260*/  VIADD R6, R3, 0x80 ;  /* 0x0000008003067836 */ /* 0x002fe40000000000 */
[--C-:B------:R-:W-:Y:S01]  /*0270*/  @!P0 IMAD R7, R2, 0x200, R3.reuse ;  /* 0x0000020002078824 */ /* 0x100fe200078e0203 */
[----:B------:R-:W-:Y:S02]  /*0280*/  ULDC.U8 UR6, c[0x0][0x215] ;  /* 0x0000854000067ab9 */ /* 0x000fe40000000000 */
[----:B------:R1:W5:Y:S01]  /*0290*/  @!P1 LDG.E.U8 R13, desc[UR4][R4.64] ;  /* 0x00000004040d9981 */ /* 0x000362000c1e1100 */
[----:B------:R-:W-:-:S02]  /*02a0*/  IMAD.MOV.U32 R9, RZ, RZ, R3 ;  /* 0x000000ffff097224 */ /* 0x000fc400078e0003 */
[----:B------:R-:W-:Y:S02]  /*02b0*/  @!P0 IMAD.MOV.U32 R9, RZ, RZ, R6 ;  /* 0x000000ffff098224 */ /* 0x000fe400078e0006 */
[----:B------:R-:W-:Y:S01]  /*02c0*/  IMAD.U32 R8, RZ, RZ, UR6 ;  /* 0x00000006ff087e24 */ /* 0x000fe2000f8e00ff */
[----:B0-----:R-:W-:-:S05]  /*02d0*/  @!P0 IADD3 R6, P4, R7, R16, RZ ;  /* 0x0000001007068210 */ /* 0x001fca0007f9e0ff */
[----:B------:R-:W-:Y:S01]  /*02e0*/  @!P0 IMAD.X R7, RZ, RZ, R17, P4 ;  /* 0x000000ffff078224 */ /* 0x000fe200020e0611 */
[----:B------:R-:W-:Y:S01]  /*02f0*/  ISETP.GE.AND P4, PT, R9, R0, PT ;  /* 0x000000000900720c */ /* 0x000fe20003f86270 */
[----:B------:R-:W-:Y:S01]  /*0300*/  BSSY B0, `(.L_x_19802) ;  /* 0x0000018000007945 */ /* 0x000fe20003800000 */
[----:B---3--:R-:W-:-:S04]  /*0310*/  LOP3.LUT P1, RZ, R15, 0xff, RZ, 0xc0, !PT ;  /* 0x000000ff0fff7812 */ /* 0x008fc8000782c0ff */
[----:B------:R-:W-:-:S04]  /*0320*/  SEL R3, RZ, 0x1, !P1 ;  /* 0x00000001ff037807 */ /* 0x000fc80004800000 */
[----:B-1----:R-:W-:-:S05]  /*0330*/  SEL R5, R8, R3, !P1 ;  /* 0x0000000308057207 */ /* 0x002fca0004800000 */
[----:B------:R0:W-:Y:S01]  /*0340*/  @!P0 STG.E.U8 desc[UR4][R6.64], R5 ;  /* 0x0000000506008986 */ /* 0x0001e2000c101104 */
[----:B--2---:R-:W-:Y:S02]  /*0350*/  LOP3.LUT P2, RZ, R12, 0xff, RZ, 0xc0, !PT ;  /* 0x000000ff0cff7812 */ /* 0x004fe4000784c0ff */
[----:B----4-:R-:W-:Y:S02]  /*0360*/  LOP3.LUT P3, RZ, R14, 0xff, RZ, 0xc0, !PT ;  /* 0x000000ff0eff7812 */ /* 0x010fe4000786c0ff */
[----:B------:R-:W-:Y:S02]  /*0370*/  SEL R3, RZ, 0x1, !P2 ;  /* 0x00000001ff037807 */ /* 0x000fe40005000000 */
[----:B------:R-:W-:Y:S02]  /*0380*/  SEL R4, RZ, 0x1, !P3 ;  /* 0x00000001ff047807 */ /* 0x000fe40005800000 */
        /* <DEDUP_REMOVED lines=15> */
.L_x_19803:
[----:B------:R-:W-:Y:S05]  /*0480*/  BSYNC B0 ;  /* 0x0000000000007941 */ /* 0x000fea0003800000 */
.L_x_19802:
[----:B------:R-:W-:Y:S02]  /*0490*/  ISETP.GE.AND P1, PT, R9, R0, PT ;  /* 0x000000000900720c */ /* 0x000fe40003f26270 */
[----:B-----5:R-:W-:-:S11]  /*04a0*/  LOP3.LUT P0, RZ, R13, 0xff, RZ, 0xc0, !PT ;  /* 0x000000ff0dff7812 */ /* 0x020fd6000780c0ff */
[----:B------:R-:W-:Y:S05]  /*04b0*/  @P1 EXIT ;  /* 0x000000000000194d */ /* 0x000fea0003800000 */
[----:B------:R-:W-:Y:S01]  /*04c0*/  IMAD R2, R2, 0x200, R9 ;  /* 0x0000020002027824 */ /* 0x000fe200078e0209 */
[----:B------:R-:W-:Y:S01]  /*04d0*/  ULDC.64 UR6, c[0x0][0x218] ;  /* 0x0000860000067ab9 */ /* 0x000fe20000000a00 */
[----:B------:R-:W-:-:S03]  /*04e0*/  @P0 SEL R8, RZ, 0x1, !P0 ;  /* 0x00000001ff080807 */ /* 0x000fc60004000000 */
[----:B------:R-:W-:-:S05]  /*04f0*/  IADD3 R2, P1, R2, UR6, RZ ;  /* 0x0000000602027c10 */ /* 0x000fca000ff3e0ff */
[----:B0-----:R-:W-:-:S05]  /*0500*/  IMAD.X R3, RZ, RZ, UR7, P1 ;  /* 0x00000007ff037e24 */ /* 0x001fca00088e06ff */
[----:B------:R-:W-:Y:S01]  /*0510*/  STG.E.U8 desc[UR4][R2.64], R8 ;  /* 0x0000000802007986 */ /* 0x000fe2000c101104 */
[----:B------:R-:W-:Y:S05]  /*0520*/  EXIT ;  /* 0x000000000000794d */ /* 0x000fea0003800000 */
.L_x_19804:
        /* <DEDUP_REMOVED lines=13> */
.L_x_32214:


//--------------------- .text._ZN2at6native29vectorized_elementwise_kernelILi2ENS0_13BUnaryFunctorIhhhZZZNS0_21heaviside_kernel_cudaERNS_18TensorIteratorBaseEENKUlvE_clEvENKUlvE_clEvEUlhhE_EESt5arrayIPcLm2EEEEviT0_T1_ --------------------------
	.section	.text._ZN2at6native29vectorized_elementwise_kernelILi2ENS0_13BUnaryFunctorIhhhZZZNS0_21heaviside_kernel_cudaERNS_18TensorIteratorBaseEENKUlvE_clEvENKUlvE_clEvEUlhhE_EESt5arrayIPcLm2EEEEviT0_T1_,"ax",@progbits
	.align	128
        .global         _ZN2at6native29vectorized_elementwise_kernelILi2ENS0_13BUnaryFunctorIhhhZZZNS0_21heaviside_kernel_cudaERNS_18TensorIteratorBaseEENKUlvE_clEvENKUlvE_clEvEUlhhE_EESt5arrayIPcLm2EEEEviT0_T1_
        .type           _ZN2at6native29vectorized_elementwise_kernelILi2ENS0_13BUnaryFunctorIhhhZZZNS0_21heaviside_kernel_cudaERNS_18TensorIteratorBaseEENKUlvE_clEvENKUlvE_clEvEUlhhE_EESt5arrayIPcLm2EEEEviT0_T1_,@function
        .size           _ZN2at6native29vectorized_elementwise_kernelILi2ENS0_13BUnaryFunctorIhhhZZZNS0_21heaviside_kernel_cudaERNS_18TensorIteratorBaseEENKUlvE_clEvENKUlvE_clEvEUlhhE_EESt5arrayIPcLm2EEEEviT0_T1_,(.L_x_32215 - _ZN2at6native29vectorized_elementwise_kernelILi2ENS0_13BUnaryFunctorIhhhZZZNS0_21heaviside_kernel_cudaERNS_18TensorIteratorBaseEENKUlvE_clEvENKUlvE_clEvEUlhhE_EESt5arrayIPcLm2EEEEviT0_T1_)
        .other          _ZN2at6native29vectorized_elementwise_kernelILi2ENS0_13BUnaryFunctorIhhhZZZNS0_21heaviside_kernel_cudaERNS_18TensorIteratorBaseEENKUlvE_clEvENKUlvE_clEvEUlhhE_EESt5arrayIPcLm2EEEEviT0_T1_,@"STO_CUDA_ENTRY STV_DEFAULT"
_ZN2at6native29vectorized_elementwise_kernelILi2ENS0_13BUnaryFunctorIhhhZZZNS0_21heaviside_kernel_cudaERNS_18TensorIteratorBaseEENKUlvE_clEvENKUlvE_clEvEUlhhE_EESt5arrayIPcLm2EEEEviT0_T1_:
.text._ZN2at6native29vectorized_elementwise_kernelILi2ENS0_13BUnaryFunctorIhhhZZZNS0_21heaviside_kernel_cudaERNS_18TensorIteratorBaseEENKUlvE_clEvENKUlvE_clEvEUlhhE_EESt5arrayIPcLm2EEEEviT0_T1_:
        /* <DEDUP_REMOVED lines=28> */
[----:B------:R-:W-:Y:S02]  /*01c0*/  PRMT R6, R6, 0x7771, RZ ;  /* 0x0000777106067816 */ /* 0x000fe400000000ff */
[C---:B------:R-:W-:Y:S02]  /*01d0*/  ISETP.NE.AND P2, PT, R0.reuse, RZ, PT ;  /* 0x000000ff0000720c */ /* 0x040fe40003f45270 */
[----:B---3--:R-:W-:Y:S02]  /*01e0*/  PRMT R4, R7, 0x7770, RZ ;  /* 0x0000777007047816 */ /* 0x008fe400000000ff */
[----:B------:R-:W-:-:S02]  /*01f0*/  ISETP.NE.AND P3, PT, R0, RZ, PT ;  /* 0x000000ff0000720c */ /* 0x000fc40003f65270 */
[----:B------:R-:W-:Y:S02]  /*0200*/  PRMT R0, R7, 0x7771, RZ ;  /* 0x0000777107007816 */ /* 0x000fe400000000ff */
[----:B------:R-:W-:Y:S02]  /*0210*/  ISETP.NE.AND P4, PT, R6, RZ, PT ;  /* 0x000000ff0600720c */ /* 0x000fe40003f85270 */
[C---:B------:R-:W-:Y:S02]  /*0220*/  ISETP.NE.AND P0, PT, R4.reuse, RZ, PT ;  /* 0x000000ff0400720c */ /* 0x040fe40003f05270 */
[----:B------:R-:W-:Y:S02]  /*0230*/  ISETP.NE.AND P6, PT, R4, RZ, PT ;  /* 0x000000ff0400720c */ /* 0x000fe40003fc5270 */
[----:B------:R-:W-:Y:S02]  /*0240*/  SEL R5, RZ, 0x1, !P2 ;  /* 0x00000001ff057807 */ /* 0x000fe40005000000 */
[----:B----4-:R-:W-:-:S02]  /*0250*/  PRMT R4, R8, 0x7770, RZ ;  /* 0x0000777008047816 */ /* 0x010fc400000000ff */
[----:B------:R-:W-:Y:S02]  /*0260*/  ISETP.NE.AND P5, PT, R6, RZ, PT ;  /* 0x000000ff0600720c */ /* 0x000fe40003fa5270 */
[C---:B------:R-:W-:Y:S02]  /*0270*/  ISETP.NE.AND P1, PT, R0.reuse, RZ, PT ;  /* 0x000000ff0000720c */ /* 0x040fe40003f25270 */
[----:B------:R-:W-:Y:S02]  /*0280*/  ISETP.NE.AND P2, PT, R0, RZ, PT ;  /* 0x000000ff0000720c */ /* 0x000fe40003f45270 */
[----:B------:R-:W-:Y:S02]  /*0290*/  SEL R7, RZ, 0x1, !P4 ;  /* 0x00000001ff077807 */ /* 0x000fe40006000000 */
[----:B------:R-:W-:Y:S02]  /*02a0*/  PRMT R0, R8, 0x7771, RZ ;  /* 0x0000777108007816 */ /* 0x000fe400000000ff */
[----:B------:R-:W-:-:S02]  /*02b0*/  SEL R17, R16, R5, !P3 ;  /* 0x0000000510117207 */ /* 0x000fc40005800000 */
[C---:B------:R-:W-:Y:S02]  /*02c0*/  ISETP.NE.AND P3, PT, R4.reuse, RZ, PT ;  /* 0x000000ff0400720c */ /* 0x040fe40003f65270 */
[----:B------:R-:W-:Y:S02]  /*02d0*/  ISETP.NE.AND P4, PT, R4, RZ, PT ;  /* 0x000000ff0400720c */ /* 0x000fe40003f85270 */
[----:B------:R-:W-:Y:S02]  /*02e0*/  SEL R4, R16, R7, !P5 ;  /* 0x0000000710047207 */ /* 0x000fe40006800000 */
[----:B------:R-:W-:Y:S02]  /*02f0*/  SEL R5, RZ, 0x1, !P6 ;  /* 0x00000001ff057807 */ /* 0x000fe40007000000 */
[----:B-----5:R-:W-:Y:S02]  /*0300*/  PRMT R6, R9, 0x7771, RZ ;  /* 0x0000777109067816 */ /* 0x020fe400000000ff */
[----:B------:R-:W-:-:S02]  /*0310*/  ISETP.NE.AND P5, PT, R0, RZ, PT ;  /* 0x000000ff0000720c */ /* 0x000fc40003fa5270 */
[----:B------:R-:W-:Y:S02]  /*0320*/  ISETP.NE.AND P6, PT, R0, RZ, PT ;  /* 0x000000ff0000720c */ /* 0x000fe40003fc5270 */
[----:B------:R-:W-:Y:S02]  /*0330*/  PRMT R0, R9, 0x7770, RZ ;  /* 0x0000777009007816 */ /* 0x000fe400000000ff */
[----:B------:R-:W-:Y:S02]  /*0340*/  SEL R7, RZ, 0x1, !P2 ;  /* 0x00000001ff077807 */ /* 0x000fe40005000000 */
[----:B------:R-:W-:Y:S02]  /*0350*/  ISETP.NE.AND P2, PT, R6, RZ, PT ;  /* 0x000000ff0600720c */ /* 0x000fe40003f45270 */
[----:B------:R-:W-:Y:S02]  /*0360*/  SEL R9, RZ, 0x1, !P4 ;  /* 0x00000001ff097807 */ /* 0x000fe40006000000 */
[----:B------:R-:W-:-:S02]  /*0370*/  ISETP.NE.AND P4, PT, R0, RZ, PT ;  /* 0x000000ff0000720c */ /* 0x000fc40003f85270 */
[----:B------:R-:W-:Y:S02]  /*0380*/  SEL R11, RZ, 0x1, !P6 ;  /* 0x00000001ff0b7807 */ /* 0x000fe40007000000 */
[----:B------:R-:W-:Y:S02]  /*0390*/  ISETP.NE.AND P6, PT, R6, RZ, PT ;  /* 0x000000ff0600720c */ /* 0x000fe40003fc5270 */
[----:B------:R-:W-:Y:S02]  /*03a0*/  SEL R15, RZ, 0x1, !P2 ;  /* 0x00000001ff0f7807 */ /* 0x000fe40005000000 */
[----:B------:R-:W-:Y:S02]  /*03b0*/  ISETP.NE.AND P2, PT, R0, RZ, PT ;  /* 0x000000ff0000720c */ /* 0x000fe40003f45270 */
[----:B------:R-:W-:Y:S02]  /*03c0*/  SEL R13, RZ, 0x1, !P4 ;  /* 0x00000001ff0d7807 */ /* 0x000fe40006000000 */
[----:B------:R-:W-:-:S02]  /*03d0*/  SEL R0, R16, R5, !P0 ;  /* 0x0000000510007207 */ /* 0x000fc40004000000 */
[C---:B------:R-:W-:Y:S02]  /*03e0*/  SEL R7, R16.reuse, R7, !P1 ;  /* 0x0000000710077207 */ /* 0x040fe40004800000 */
[C---:B------:R-:W-:Y:S02]  /*03f0*/  SEL R6, R16.reuse, R9, !P3 ;  /* 0x0000000910067207 */ /* 0x040fe40005800000 */
[C---:B------:R-:W-:Y:S02]  /*0400*/  SEL R11, R16.reuse, R11, !P5 ;  /* 0x0000000b100b7207 */ /* 0x040fe40006800000 */
[C---:B------:R-:W-:Y:S02]  /*0410*/  SEL R15, R16.reuse, R15, !P6 ;  /* 0x0000000f100f7207 */ /* 0x040fe40007000000 */
[----:B------:R-:W-:Y:S02]  /*0420*/  SEL R16, R16, R13, !P2 ;  /* 0x0000000d10107207 */ /* 0x000fe40005000000 */
[----:B------:R-:W-:-:S02]  /*0430*/  PRMT R17, R4, 0x7604, R17 ;  /* 0x0000760404117816 */ /* 0x000fc40000000011 */
        /* <DEDUP_REMOVED lines=8> */
.L_x_19805:
        /* <DEDUP_REMOVED lines=26> */
[C---:B------:R-:W-:Y:S02]  /*0660*/  @!P2 VIADD R27, R21.reuse, UR4 ;  /* 0x00000004151bac36 */ /* 0x040fe40008000000 */
[----:B------:R-:W-:-:S05]  /*0670*/  @!P2 VIADD R21, R21, 0x80 ;  /* 0x000000801515a836 */ /* 0x000fca0000000000 */
[----:B------:R-:W-:-:S13]  /*0680*/  ISETP.GE.AND P3, PT, R21, R0, PT ;  /* 0x000000001500720c */ /* 0x000fda0003f66270 */
[----:B------:R-:W-:Y:S01]  /*0690*/  @!P3 VIADD R25, R21, UR4 ;  /* 0x000000041519bc36 */ /* 0x000fe20008000000 */
[----:B0-----:R-:W-:Y:S01]  /*06a0*/  @!P5 IADD3 R14, P6, R11, R14, RZ ;  /* 0x0000000e0b0ed210 */ /* 0x001fe20007fde0ff */
[----:B------:R-:W-:Y:S01]  /*06b0*/  @!P3 VIADD R21, R21, 0x80 ;  /* 0x000000801515b836 */ /* 0x000fe20000000000 */
[----:B------:R-:W0:Y:S04]  /*06c0*/  @!P2 LDC.64 R10, c[0x0][0x220] ;  /* 0x00008800ff0aab82 */ /* 0x000e280000000a00 */
[C---:B------:R-:W-:Y:S01]  /*06d0*/  ISETP.GE.AND P1, PT, R21.reuse, R0, PT ;  /* 0x000000001500720c */ /* 0x040fe20003f26270 */
[----:B------:R-:W-:Y:S01]  /*06e0*/  @!P5 IMAD.X R15, RZ, RZ, R15, P6 ;  /* 0x000000ffff0fd224 */ /* 0x000fe200030e060f */
[----:B------:R-:W-:Y:S02]  /*06f0*/  PRMT R18, RZ, 0x7610, R18 ;  /* 0x00007610ff127816 */ /* 0x000fe40000000012 */
[----:B------:R-:W4:Y:S04]  /*0700*/  @!P3 LDC.64 R4, c[0x0][0x220] ;  /* 0x00008800ff04bb82 */ /* 0x000f280000000a00 */
[----:B------:R5:W2:Y:S05]  /*0710*/  @!P5 LDG.E.U8 R18, desc[UR8][R14.64] ;  /* 0x000000080e12d981 */ /* 0x000aaa000c1e1100 */
[C---:B------:R-:W-:Y:S01]  /*0720*/  @!P1 VIADD R19, R21.reuse, UR4 ;  /* 0x0000000415139c36 */ /* 0x040fe20008000000 */
[----:B-1----:R-:W1:Y:S01]  /*0730*/  @!P1 LDC.64 R2, c[0x0][0x220] ;  /* 0x00008800ff029b82 */ /* 0x002e620000000a00 */
[----:B------:R-:W-:-:S05]  /*0740*/  @!P1 VIADD R21, R21, 0x80 ;  /* 0x0000008015159836 */ /* 0x000fca0000000000 */
[----:B------:R-:W-:Y:S02]  /*0750*/  ISETP.GE.AND P6, PT, R21, R0, PT ;  /* 0x000000001500720c */ /* 0x000fe40003fc6270 */
[----:B---3--:R-:W-:-:S11]  /*0760*/  @!P4 IADD3 R12, P5, R29, R12, RZ ;  /* 0x0000000c1d0cc210 */ /* 0x008fd60007fbe0ff */
[----:B------:R-:W3:Y:S01]  /*0770*/  @!P6 LDC.64 R6, c[0x0][0x220] ;  /* 0x00008800ff06eb82 */ /* 0x000ee20000000a00 */
[----:B------:R-:W-:Y:S01]  /*0780*/  @!P4 IMAD.X R13, RZ, RZ, R13, P5 ;  /* 0x000000ffff0dc224 */ /* 0x000fe200028e060d */
[----:B0-----:R-:W-:Y:S02]  /*0790*/  @!P2 IADD3 R10, P5, R27, R10, RZ ;  /* 0x0000000a1b0aa210 */ /* 0x001fe40007fbe0ff */
[----:B------:R-:W-:Y:S02]  /*07a0*/  PRMT R20, RZ, 0x7610, R20 ;  /* 0x00007610ff147816 */ /* 0x000fe40000000014 */
[----:B------:R-:W-:Y:S01]  /*07b0*/  PRMT R24, RZ, 0x7610, R24 ;  /* 0x00007610ff187816 */ /* 0x000fe20000000018 */
[----:B------:R-:W-:Y:S01]  /*07c0*/  @!P2 IMAD.X R11, RZ, RZ, R11, P5 ;  /* 0x000000ffff0ba224 */ /* 0x000fe200028e060b */
[----:B------:R-:W-:Y:S01]  /*07d0*/  PRMT R26, RZ, 0x7610, R26 ;  /* 0x00007610ff1a7816 */ /* 0x000fe2000000001a */
[----:B------:R-:W-:Y:S01]  /*07e0*/  @!P6 VIADD R21, R21, UR4 ;  /* 0x000000041515ec36 */ /* 0x000fe20008000000 */
[----:B------:R0:W2:Y:S04]  /*07f0*/  @!P0 LDG.E.U8 R20, desc[UR8][R8.64] ;  /* 0x0000000808148981 */ /* 0x0000a8000c1e1100 */
[----:B------:R1:W2:Y:S01]  /*0800*/  @!P4 LDG.E.U8 R24, desc[UR8][R12.64] ;  /* 0x000000080c18c981 */ /* 0x0002a2000c1e1100 */
[----:B----4-:R-:W-:-:S03]  /*0810*/  @!P3 IADD3 R4, P4, R25, R4, RZ ;  /* 0x000000041904b210 */ /* 0x010fc60007f9e0ff */
[----:B------:R4:W2:Y:S01]  /*0820*/  @!P2 LDG.E.U8 R26, desc[UR8][R10.64] ;  /* 0x000000080a1aa981 */ /* 0x0008a2000c1e1100 */
[----:B-----5:R-:W-:Y:S01]  /*0830*/  PRMT R15, RZ, 0x7610, R15 ;  /* 0x00007610ff0f7816 */ /* 0x020fe2000000000f */
[----:B------:R-:W-:Y:S01]  /*0840*/  @!P3 IMAD.X R5, RZ, RZ, R5, P4 ;  /* 0x000000ffff05b224 */ /* 0x000fe200020e0605 */
[----:B------:R-:W-:Y:S01]  /*0850*/  PRMT R14, RZ, 0x7610, R14 ;  /* 0x00007610ff0e7816 */ /* 0x000fe2000000000e */
[----:B0-----:R-:W0:Y:S01]  /*0860*/  @!P0 LDC.64 R8, c[0x0][0x218] ;  /* 0x00008600ff088b82 */ /* 0x001e220000000a00 */
[----:B---3--:R-:W-:Y:S02]  /*0870*/  @!P6 IADD3 R6, P2, R21, R6, RZ ;  /* 0x000000061506e210 */ /* 0x008fe40007f5e0ff */
[----:B-1----:R-:W-:Y:S02]  /*0880*/  @!P1 IADD3 R2, P4, R19, R2, RZ ;  /* 0x0000000213029210 */ /* 0x002fe40007f9e0ff */
[----:B------:R-:W3:Y:S01]  /*0890*/  @!P3 LDG.E.U8 R14, desc[UR8][R4.64] ;  /* 0x00000008040eb981 */ /* 0x000ee2000c1e1100 */
[----:B------:R-:W-:Y:S01]  /*08a0*/  @!P6 IMAD.X R7, RZ, RZ, R7, P2 ;  /* 0x000000ffff07e224 */ /* 0x000fe200010e0607 */
[----:B------:R-:W-:Y:S01]  /*08b0*/  PRMT R12, RZ, 0x7610, R12 ;  /* 0x00007610ff0c7816 */ /* 0x000fe2000000000c */
[----:B------:R-:W-:-:S03]  /*08c0*/  @!P1 IMAD.X R3, RZ, RZ, R3, P4 ;  /* 0x000000ffff039224 */ /* 0x000fc600020e0603 */
[----:B------:R-:W5:Y:S04]  /*08d0*/  @!P6 LDG.E.U8 R15, desc[UR8][R6.64] ;  /* 0x00000008060fe981 */ /* 0x000f68000c1e1100 */
[----:B------:R1:W5:Y:S01]  /*08e0*/  @!P1 LDG.E.U8 R12, desc[UR8][R2.64] ;  /* 0x00000008020c9981 */ /* 0x000362000c1e1100 */
[----:B----4-:R-:W-:Y:S02]  /*08f0*/  @!P0 VIADD R11, R17, UR4 ;  /* 0x00000004110b8c36 */ /* 0x010fe40008000000 */
[----:B------:R-:W-:-:S03]  /*0900*/  @!P0 IMAD.MOV.U32 R17, RZ, RZ, R22 ;  /* 0x000000ffff118224 */ /* 0x000fc600078e0016 */
[----:B0-----:R-:W-:-:S05]  /*0910*/  @!P0 IADD3 R8, P3, R11, R8, RZ ;  /* 0x000000080b088210 */ /* 0x001fca0007f7e0ff */
[----:B------:R-:W-:Y:S01]  /*0920*/  @!P0 IMAD.X R9, RZ, RZ, R9, P3 ;  /* 0x000000ffff098224 */ /* 0x000fe200018e0609 */
[----:B------:R-:W-:Y:S01]  /*0930*/  ISETP.GE.AND P6, PT, R17, R0, PT ;  /* 0x000000001100720c */ /* 0x000fe20003fc6270 */
[----:B------:R-:W-:Y:S04]  /*0940*/  BSSY B0, `(.L_x_19806) ;  /* 0x000004a000007945 */ /* 0x000fe80003800000 */
[----:B------:R-:W-:Y:S01]  /*0950*/  BSSY B1, `(.L_x_19807) ;  /* 0x0000041000017945 */ /* 0x000fe20003800000 */
[----:B--2---:R-:W-:-:S04]  /*0960*/  LOP3.LUT P1, RZ, R23, 0xff, RZ, 0xc0, !PT ;  /* 0x000000ff17ff7812 */ /* 0x004fc8000782c0ff */
[----:B-1----:R-:W-:-:S04]  /*0970*/  SEL R3, RZ, 0x1, !P1 ;  /* 0x00000001ff037807 */ /* 0x002fc80004800000 */
[----:B------:R-:W-:Y:S02]  /*0980*/  SEL R13, R16, R3, !P1 ;  /* 0x00000003100d7207 */ /* 0x000fe40004800000 */
[----:B------:R-:W-:-:S04]  /*0990*/  LOP3.LUT P2, RZ, R20, 0xff, RZ, 0xc0, !PT ;  /* 0x000000ff14ff7812 */ /* 0x000fc8000784c0ff */
[----:B------:R-:W-:-:S04]  /*09a0*/  SEL R11, RZ, 0x1, !P2 ;  /* 0x00000001ff0b7807 */ /* 0x000fc80005000000 */
[----:B------:R-:W-:Y:S02]  /*09b0*/  SEL R11, R16, R11, !P2 ;  /* 0x0000000b100b7207 */ /* 0x000fe40005000000 */
[----:B------:R-:W-:-:S03]  /*09c0*/  LOP3.LUT P2, RZ, R18, 0xff, RZ, 0xc0, !PT ;  /* 0x000000ff12ff7812 */ /* 0x000fc6000784c0ff */
[----:B------:R0:W-:Y:S01]  /*09d0*/  @!P0 STG.E.U8 desc[UR8][R8.64], R11 ;  /* 0x0000000b08008986 */ /* 0x0001e2000c101108 */
[----:B------:R-:W-:Y:S02]  /*09e0*/  SEL R5, RZ, 0x1, !P2 ;  /* 0x00000001ff057807 */ /* 0x000fe40005000000 */
[----:B------:R-:W-:Y:S02]  /*09f0*/  LOP3.LUT P4, RZ, R24, 0xff, RZ, 0xc0, !PT ;  /* 0x000000ff18ff7812 */ /* 0x000fe4000788c0ff */
[----:B------:R-:W-:Y:S02]  /*0a00*/  LOP3.LUT P3, RZ, R26, 0xff, RZ, 0xc0, !PT ;  /* 0x000000ff1aff7812 */ /* 0x000fe4000786c0ff */
[----:B---3--:R-:W-:Y:S02]  /*0a10*/  LOP3.LUT P5, RZ, R14, 0xff, RZ, 0xc0, !PT ;  /* 0x000000ff0eff7812 */ /* 0x008fe400078ac0ff */
[----:B-----5:R-:W-:Y:S02]  /*0a20*/  LOP3.LUT P0, RZ, R15, 0xff, RZ, 0xc0, !PT ;  /* 0x000000ff0fff7812 */ /* 0x020fe4000780c0ff */
[----:B------:R-:W-:-:S02]  /*0a30*/  LOP3.LUT P1, RZ, R12, 0xff, RZ, 0xc0, !PT ;  /* 0x000000ff0cff7812 */ /* 0x000fc4000782c0ff */
[C---:B------:R-:W-:Y:S02]  /*0a40*/  SEL R15, R16.reuse, R5, !P2 ;  /* 0x00000005100f7207 */ /* 0x040fe40005000000 */
[----:B------:R-:W-:Y:S02]  /*0a50*/  SEL R3, RZ, 0x1, !P4 ;  /* 0x00000001ff037807 */ /* 0x000fe40006000000 */
[----:B------:R-:W-:Y:S02]  /*0a60*/  SEL R5, RZ, 0x1, !P3 ;  /* 0x00000001ff057807 */ /* 0x000fe40005800000 */
[----:B------:R-:W-:Y:S02]  /*0a70*/  SEL R7, RZ, 0x1, !P5 ;  /* 0x00000001ff077807 */ /* 0x000fe40006800000 */
[----:B0-----:R-:W-:Y:S02]  /*0a80*/  SEL R9, RZ, 0x1, !P1 ;  /* 0x00000001ff097807 */ /* 0x001fe40004800000 */
[----:B------:R-:W-:-:S02]  /*0a90*/  SEL R11, R16, R3, !P4 ;  /* 0x00000003100b7207 */ /* 0x000fc40006000000 */
[C---:B------:R-:W-:Y:S02]  /*0aa0*/  SEL R5, R16.reuse, R5, !P3 ;  /* 0x0000000510057207 */ /* 0x040fe40005800000 */
        /* <DEDUP_REMOVED lines=18> */
.L_x_19808:
        /* <DEDUP_REMOVED lines=8> */
.L_x_19809:
        /* <DEDUP_REMOVED lines=8> */
.L_x_19810:
        /* <DEDUP_REMOVED lines=9> */
.L_x_19811:
[----:B------:R-:W-:Y:S05]  /*0d60*/  BSYNC B1 ;  /* 0x0000000000017941 */ /* 0x000fea0003800000 */
.L_x_19807:
[----:B------:R-:W-:-:S13]  /*0d70*/  ISETP.GE.AND P0, PT, R17, R0, PT ;  /* 0x000000001100720c */ /* 0x000fda0003f06270 */
[----:B------:R-:W3:Y:S01]  /*0d80*/  @!P0 LDC.64 R4, c[0x0][0x218] ;  /* 0x00008600ff048b82 */ /* 0x000ee20000000a00 */
[C---:B012---:R-:W-:Y:S02]  /*0d90*/  @!P0 VIADD R3, R17.reuse, UR4 ;  /* 0x0000000411038c36 */ /* 0x047fe40008000000 */
[----:B------:R-:W-:-:S03]  /*0da0*/  @!P0 VIADD R17, R17, 0x80 ;  /* 0x0000008011118836 */ /* 0x000fc60000000000 */
[----:B---3--:R-:W-:-:S05]  /*0db0*/  @!P0 IADD3 R2, P1, R3, R4, RZ ;  /* 0x0000000403028210 */ /* 0x008fca0007f3e0ff */
[----:B------:R-:W-:-:S05]  /*0dc0*/  @!P0 IMAD.X R3, RZ, RZ, R5, P1 ;  /* 0x000000ffff038224 */ /* 0x000fca00008e0605 */
[----:B------:R2:W-:Y:S03]  /*0dd0*/  @!P0 STG.E.U8 desc[UR8][R2.64], R9 ;  /* 0x0000000902008986 */ /* 0x0005e6000c101108 */
.L_x_19812:
[----:B------:R-:W-:Y:S05]  /*0de0*/  BSYNC B0 ;  /* 0x0000000000007941 */ /* 0x000fea0003800000 */
.L_x_19806:
        /* <DEDUP_REMOVED lines=9> */
.L_x_19813:
        /* <DEDUP_REMOVED lines=16> */
.L_x_32215:


//--------------------- .text._ZN2at6native29vectorized_elementwise_kernelILi4ENS0_13BUnaryFunctorIhhhZZZNS0_21heaviside_kernel_cudaERNS_18TensorIteratorBaseEENKUlvE_clEvENKUlvE_clEvEUlhhE_EESt5arrayIPcLm2EEEEviT0_T1_ --------------------------
	.section	.text._ZN2at6native29vectorized_elementwise_kernelILi4ENS0_13BUnaryFunctorIhhhZZZNS0_21heaviside_kernel_cudaERNS_18TensorIteratorBaseEENKUlvE_clEvENKUlvE_clEvEUlhhE_EESt5arrayIPcLm2EEEEviT0_T1_,"ax",@progbits
	.align	128
        .global         _ZN2at6native29vectorized_elementwise_kernelILi4ENS0_13BUnaryFunctorIhhhZZZNS0_21heaviside_kernel_cudaERNS_18TensorIteratorBaseEENKUlvE_clEvENKUlvE_clEvEUlhhE_EESt5arrayIPcLm2EEEEviT0_T1_
        .type           _ZN2at6native29vectorized_elementwise_kernelILi4ENS0_13BUnaryFunctorIhhhZZZNS0_21heaviside_kernel_cudaERNS_18TensorIteratorBaseEENKUlvE_clEvENKUlvE_clEvEUlhhE_EESt5arrayIPcLm2EEEEviT0_T1_,@function
        .size           _ZN2at6native29vectorized_elementwise_kernelILi4ENS0_13BUnaryFunctorIhhhZZZNS0_21heaviside_kernel_cudaERNS_18TensorIteratorBaseEENKUlvE_clEvENKUlvE_clEvEUlhhE_EESt5arrayIPcLm2EEEEviT0_T1_,(.L_x_32216 - _ZN2at6native29vectorized_elementwise_kernelILi4ENS0_13BUnaryFunctorIhhhZZZNS0_21heaviside_kernel_cudaERNS_18TensorIteratorBaseEENKUlvE_clEvENKUlvE_clEvEUlhhE_EESt5arrayIPcLm2EEEEviT0_T1_)
        .other          _ZN2at6native29vectorized_elementwise_kernelILi4ENS0_13BUnaryFunctorIhhhZZZNS0_21heaviside_kernel_cudaERNS_18TensorIteratorBaseEENKUlvE_clEvENKUlvE_clEvEUlhhE_EESt5arrayIPcLm2EEEEviT0_T1_,@"STO_CUDA_ENTRY STV_DEFAULT"
_ZN2at6native29vectorized_elementwise_kernelILi4ENS0_13BUnaryFunctorIhhhZZZNS0_21heaviside_kernel_cudaERNS_18TensorIteratorBaseEENKUlvE_clEvENKUlvE_clEvEUlhhE_EESt5arrayIPcLm2EEEEviT0_T1_:
.text._ZN2at6native29vectorized_elementwise_kernelILi4ENS0_13BUnaryFunctorIhhhZZZNS0_21heaviside_kernel_cudaERNS_18TensorIteratorBaseEENKUlvE_clEvENKUlvE_clEvEUlhhE_EESt5arrayIPcLm2EEEEviT0_T1_:
        /* <DEDUP_REMOVED lines=23> */
[----:B------:R-:W-:Y:S02]  /*0170*/  PRMT R5, R8, 0x7771, RZ ;  /* 0x0000777108057816 */ /* 0x000fe400000000ff */
[C---:B------:R-:W-:Y:S02]  /*0180*/  ISETP.NE.AND P1, PT, R4.reuse, RZ, PT ;  /* 0x000000ff0400720c */ /* 0x040fe40003f25270 */
[C---:B------:R-:W-:Y:S02]  /*0190*/  ISETP.NE.AND P2, PT, R5.reuse, RZ, PT ;  /* 0x000000ff0500720c */ /* 0x040fe40003f45270 */
[----:B------:R-:W-:Y:S02]  /*01a0*/  ISETP.NE.AND P4, PT, R5, RZ, PT ;  /* 0x000000ff0500720c */ /* 0x000fe40003f85270 */
[----:B------:R-:W-:-:S02]  /*01b0*/  ISETP.NE.AND P3, PT, R4, RZ, PT ;  /* 0x000000ff0400720c */ /* 0x000fc40003f65270 */
[----:B------:R-:W-:Y:S02]  /*01c0*/  SEL R5, RZ, 0x1, !P1 ;  /* 0x00000001ff057807 */ /* 0x000fe40004800000 */
[----:B------:R-:W-:Y:S02]  /*01d0*/  SEL R7, RZ, 0x1, !P2 ;  /* 0x00000001ff077807 */ /* 0x000fe40005000000 */
[----:B0-----:R-:W-:Y:S02]  /*01e0*/  PRMT R2, R8, 0x7773, RZ ;  /* 0x0000777308027816 */ /* 0x001fe400000000ff */
[----:B---3--:R-:W-:Y:S02]  /*01f0*/  PRMT R3, R9, 0x7771, RZ ;  /* 0x0000777109037816 */ /* 0x008fe400000000ff */
[C---:B------:R-:W-:Y:S02]  /*0200*/  SEL R4, R16.reuse, R5, !P3 ;  /* 0x0000000510047207 */ /* 0x040fe40005800000 */
[----:B------:R-:W-:-:S02]  /*0210*/  SEL R7, R16, R7, !P4 ;  /* 0x0000000710077207 */ /* 0x000fc40006000000 */
[C---:B------:R-:W-:Y:S02]  /*0220*/  ISETP.NE.AND P1, PT, R2.reuse, RZ, PT ;  /* 0x000000ff0200720c */ /* 0x040fe40003f25270 */
[----:B------:R-:W-:Y:S02]  /*0230*/  ISETP.NE.AND P3, PT, R2, RZ, PT ;  /* 0x000000ff0200720c */ /* 0x000fe40003f65270 */
[----:B------:R-:W-:Y:S02]  /*0240*/  ISETP.NE.AND P4, PT, R3, RZ, PT ;  /* 0x000000ff0300720c */ /* 0x000fe40003f85270 */
[----:B------:R-:W-:Y:S02]  /*0250*/  PRMT R2, R9, 0x7770, RZ ;  /* 0x0000777009027816 */ /* 0x000fe400000000ff */
[----:B------:R-:W-:Y:S02]  /*0260*/  ISETP.NE.AND P6, PT, R3, RZ, PT ;  /* 0x000000ff0300720c */ /* 0x000fe40003fc5270 */
[----:B------:R-:W-:-:S02]  /*0270*/  SEL R3, RZ, 0x1, !P4 ;  /* 0x00000001ff037807 */ /* 0x000fc40006000000 */
[----:B------:R-:W-:Y:S02]  /*0280*/  ISETP.NE.AND P5, PT, R2, RZ, PT ;  /* 0x000000ff0200720c */ /* 0x000fe40003fa5270 */
[----:B------:R-:W-:Y:S02]  /*0290*/  PRMT R6, R8, 0x7772, RZ ;  /* 0x0000777208067816 */ /* 0x000fe400000000ff */
[----:B------:R-:W-:Y:S02]  /*02a0*/  PRMT R11, R7, 0x7604, R4 ;  /* 0x00007604070b7816 */ /* 0x000fe40000000004 */
[----:B------:R-:W-:Y:S02]  /*02b0*/  PRMT R5, R9, 0x7772, RZ ;  /* 0x0000777209057816 */ /* 0x000fe400000000ff */
[----:B------:R-:W-:Y:S02]  /*02c0*/  SEL R4, R16, R3, !P6 ;  /* 0x0000000310047207 */ /* 0x000fe40007000000 */
[----:B------:R-:W-:-:S02]  /*02d0*/  ISETP.NE.AND P4, PT, R2, RZ, PT ;  /* 0x000000ff0200720c */ /* 0x000fc40003f85270 */
[----:B------:R-:W-:Y:S02]  /*02e0*/  SEL R3, RZ, 0x1, !P5 ;  /* 0x00000001ff037807 */ /* 0x000fe40006800000 */
[----:B------:R-:W-:Y:S02]  /*02f0*/  ISETP.NE.AND P2, PT, R6, RZ, PT ;  /* 0x000000ff0600720c */ /* 0x000fe40003f45270 */
[----:B------:R-:W-:Y:S02]  /*0300*/  ISETP.NE.AND P5, PT, R5, RZ, PT ;  /* 0x000000ff0500720c */ /* 0x000fe40003fa5270 */
[----:B------:R-:W-:Y:S02]  /*0310*/  PRMT R2, R9, 0x7773, RZ ;  /* 0x0000777309027816 */ /* 0x000fe400000000ff */
[----:B------:R-:W-:Y:S02]  /*0320*/  ISETP.NE.AND P6, PT, R5, RZ, PT ;  /* 0x000000ff0500720c */ /* 0x000fe40003fc5270 */
[----:B------:R-:W-:-:S02]  /*0330*/  SEL R3, R16, R3, !P4 ;  /* 0x0000000310037207 */ /* 0x000fc40006000000 */
[----:B------:R-:W-:Y:S02]  /*0340*/  ISETP.NE.AND P0, PT, R6, RZ, PT ;  /* 0x000000ff0600720c */ /* 0x000fe40003f05270 */
[----:B------:R-:W-:Y:S02]  /*0350*/  SEL R5, RZ, 0x1, !P2 ;  /* 0x00000001ff057807 */ /* 0x000fe40005000000 */
[----:B------:R-:W-:Y:S02]  /*0360*/  ISETP.NE.AND P2, PT, R2, RZ, PT ;  /* 0x000000ff0200720c */ /* 0x000fe40003f45270 */
[----:B------:R-:W-:Y:S02]  /*0370*/  SEL R7, RZ, 0x1, !P5 ;  /* 0x00000001ff077807 */ /* 0x000fe40006800000 */
[----:B------:R-:W-:Y:S01]  /*0380*/  PRMT R6, R4, 0x7604, R3 ;  /* 0x0000760404067816 */ /* 0x000fe20000000003 */
[----:B------:R-:W-:Y:S01]  /*0390*/  IMAD.U32 R3, RZ, RZ, UR6 ;  /* 0x00000006ff037e24 */ /* 0x000fe2000f8e00ff */
[----:B------:R-:W-:-:S02]  /*03a0*/  SEL R4, R16, R5, !P0 ;  /* 0x0000000510047207 */ /* 0x000fc40004000000 */
[----:B------:R-:W-:Y:S01]  /*03b0*/  ISETP.NE.AND P4, PT, R2, RZ, PT ;  /* 0x000000ff0200720c */ /* 0x000fe20003f85270 */
[----:B------:R-:W-:Y:S01]  /*03c0*/  IMAD.U32 R2, RZ, RZ, UR5 ;  /* 0x00000005ff027e24 */ /* 0x000fe2000f8e00ff */
[----:B------:R-:W-:Y:S02]  /*03d0*/  SEL R5, RZ, 0x1, !P3 ;  /* 0x00000001ff057807 */ /* 0x000fe40005800000 */
[----:B------:R-:W-:Y:S01]  /*03e0*/  SEL R9, RZ, 0x1, !P2 ;  /* 0x00000001ff097807 */ /* 0x000fe20005000000 */
[----:B------:R-:W-:Y:S01]  /*03f0*/  IMAD.WIDE R2, R0, 0x4, R2 ;  /* 0x0000000400027825 */ /* 0x000fe200078e0202 */
[----:B------:R-:W-:Y:S02]  /*0400*/  SEL R7, R16, R7, !P6 ;  /* 0x0000000710077207 */ /* 0x000fe40007000000 */
[----:B------:R-:W-:Y:S02]  /*0410*/  PRMT R4, R4, 0x7054, R11 ;  /* 0x0000705404047816 */ /* 0x000fe4000000000b */
[----:B------:R-:W-:-:S02]  /*0420*/  SEL R5, R16, R5, !P1 ;  /* 0x0000000510057207 */ /* 0x000fc40004800000 */
[----:B------:R-:W-:Y:S02]  /*0430*/  SEL R9, R16, R9, !P4 ;  /* 0x0000000910097207 */ /* 0x000fe40006000000 */
[----:B------:R-:W-:Y:S02]  /*0440*/  PRMT R6, R7, 0x7054, R6 ;  /* 0x0000705407067816 */ /* 0x000fe40000000006 */
[----:B------:R-:W-:Y:S02]  /*0450*/  PRMT R5, R5, 0x654, R4 ;  /* 0x0000065405057816 */ /* 0x000fe40000000004 */
[----:B------:R-:W-:-:S03]  /*0460*/  PRMT R9, R9, 0x654, R6 ;  /* 0x0000065409097816 */ /* 0x000fc60000000006 */
[----:B------:R-:W-:Y:S04]  /*0470*/  STG.E desc[UR8][R2.64], R5 ;  /* 0x0000000502007986 */ /* 0x000fe8000c101908 */
[----:B------:R-:W-:Y:S01]  /*0480*/  STG.E desc[UR8][R2.64+0x200], R9 ;  /* 0x0002000902007986 */ /* 0x000fe2000c101908 */
[----:B------:R-:W-:Y:S05]  /*0490*/  EXIT ;  /* 0x000000000000794d */ /* 0x000fea0003800000 */
.L_x_19814:
        /* <DEDUP_REMOVED lines=113> */
.L_x_19817:
        /* <DEDUP_REMOVED lines=8> */
.L_x_19818:
        /* <DEDUP_REMOVED lines=8> */
.L_x_19819:
        /* <DEDUP_REMOVED lines=9> */
.L_x_19820:
[----:B------:R-:W-:Y:S05]  /*0d40*/  BSYNC B1 ;  /* 0x0000000000017941 */ /* 0x000fea0003800000 */
.L_x_19816:
[----:B------:R-:W-:-:S13]  /*0d50*/  ISETP.GE.AND P0, PT, R17, R0, PT ;  /* 0x000000001100720c */ /* 0x000fda0003f06270 */
[----:B------:R-:W3:Y:S01]  /*0d60*/  @!P0 LDC.64 R4, c[0x0][0x218] ;  /* 0x00008600ff048b82 */ /* 0x000ee20000000a00 */
[C---:B012---:R-:W-:Y:S02]  /*0d70*/  @!P0 VIADD R3, R17.reuse, UR4 ;  /* 0x0000000411038c36 */ /* 0x047fe40008000000 */
[----:B------:R-:W-:-:S03]  /*0d80*/  @!P0 VIADD R17, R17, 0x80 ;  /* 0x0000008011118836 */ /* 0x000fc60000000000 */
[----:B---3--:R-:W-:-:S05]  /*0d90*/  @!P0 IADD3 R2, P1, R3, R4, RZ ;  /* 0x0000000403028210 */ /* 0x008fca0007f3e0ff */
[----:B------:R-:W-:-:S05]  /*0da0*/  @!P0 IMAD.X R3, RZ, RZ, R5, P1 ;  /* 0x000000ffff038224 */ /* 0x000fca00008e0605 */
[----:B------:R2:W-:Y:S03]  /*0db0*/  @!P0 STG.E.U8 desc[UR8][R2.64], R9 ;  /* 0x0000000902008986 */ /* 0x0005e6000c101108 */
.L_x_19821:
[----:B------:R-:W-:Y:S05]  /*0dc0*/  BSYNC B0 ;  /* 0x0000000000007941 */ /* 0x000fea0003800000 */
.L_x_19815:
        /* <DEDUP_REMOVED lines=9> */
.L_x_19822:
        /* <DEDUP_REMOVED lines=10> */
.L_x_32216:


//--------------------- .text._ZN2at6native29vectorized_elementwise_kernelILi8ENS0_13BUnaryFunctorIhhhZZZNS0_21heaviside_kernel_cudaERNS_18TensorIteratorBaseEENKUlvE_clEvENKUlvE_clEvEUlhhE_EESt5arrayIPcLm2EEEEviT0_T1_ --------------------------
	.section	.text._ZN2at6native29vectorized_elementwise_kernelILi8ENS0_13BUnaryFunctorIhhhZZZNS0_21heaviside_kernel_cudaERNS_18TensorIteratorBaseEENKUlvE_clEvENKUlvE_clEvEUlhhE_EESt5arrayIPcLm2EEEEviT0_T1_,"ax",@progbits
	.align	128
        .global         _ZN2at6native29vectorized_elementwise_kernelILi8ENS0_13BUnaryFunctorIhhhZZZNS0_21heaviside_kernel_cudaERNS_18TensorIteratorBaseEENKUlvE_clEvENKUlvE_clEvEUlhhE_EESt5arrayIPcLm2EEEEviT0_T1_
        .type           _ZN2at6native29vectorized_elementwise_kernelILi8ENS0_13BUnaryFunctorIhhhZZZNS0_21heaviside_kernel_cudaERNS_18TensorIteratorBaseEENKUlvE_clEvENKUlvE_clEvEUlhhE_EESt5arrayIPcLm2EEEEviT0_T1_,@function
        .size           _ZN2at6native29vectorized_elementwise_kernelILi8ENS0_13BUnaryFunctorIhhhZZZNS0_21heaviside_kernel_cudaERNS_18TensorIteratorBaseEENKUlvE_clEvENKUlvE_clEvEUlhhE_EESt5arrayIPcLm2EEEEviT0_T1_,(.L_x_32217 - _ZN2at6native29vectorized_elementwise_kernelILi8ENS0_13BUnaryFunctorIhhhZZZNS0_21heaviside_kernel_cudaERNS_18TensorIteratorBaseEENKUlvE_clEvENKUlvE_clEvEUlhhE_EESt5arrayIPcLm2EEEEviT0_T1_)
        .other          _ZN2at6native29vectorized_elementwise_kernelILi8ENS0_13BUnaryFunctorIhhhZZZNS0_21heaviside_kernel_cudaERNS_18TensorIteratorBaseEENKUlvE_clEvENKUlvE_clEvEUlhhE_EESt5arrayIPcLm2EEEEviT0_T1_,@"STO_CUDA_ENTRY STV_DEFAULT"
_ZN2at6native29vectorized_elementwise_kernelILi8ENS0_13BUnaryFunctorIhhhZZZNS0_21heaviside_kernel_cudaERNS_18TensorIteratorBaseEENKUlvE_clEvENKUlvE_clEvEUlhhE_EESt5arrayIPcLm2EEEEviT0_T1_:
.text._ZN2at6native29vectorized_elementwise_kernelILi8ENS0_13BUnaryFunctorIhhhZZZNS0_21heaviside_kernel_cudaERNS_18TensorIteratorBaseEENKUlvE_clEvENKUlvE_clEvEUlhhE_EESt5arrayIPcLm2EEEEviT0_T1_:
        /* <DEDUP_REMOVED lines=21> */
[----:B--2---:R-:W-:Y:S02]  /*0150*/  LOP3.LUT R4, R2, 0xffff, RZ, 0xc0, !PT ;  /* 0x0000ffff02047812 */ /* 0x004fe400078ec0ff */
[----:B------:R-:W-:Y:S02]  /*0160*/  PRMT R5, R3, 0x7632, R5 ;  /* 0x0000763203057816 */ /* 0x000fe40000000005 */
[----:B------:R-:W-:Y:S02]  /*0170*/  SHF.R.U32.HI R4, RZ, 0x8, R4 ;  /* 0x00000008ff047819 */ /* 0x000fe40000011604 */
[----:B------:R-:W-:Y:S02]  /*0180*/  LOP3.LUT P3, RZ, R5, 0xff, RZ, 0xc0, !PT ;  /* 0x000000ff05ff7812 */ /* 0x000fe4000786c0ff */
[----:B------:R-:W-:Y:S02]  /*0190*/  PRMT R6, R4, 0x9910, RZ ;  /* 0x0000991004067816 */ /* 0x000fe400000000ff */
[----:B------:R-:W-:-:S02]  /*01a0*/  PRMT R4, R2, 0x7632, R4 ;  /* 0x0000763202047816 */ /* 0x000fc40000000004 */
[----:B------:R-:W-:Y:S02]  /*01b0*/  PRMT R5, R2, 0x7732, RZ ;  /* 0x0000773202057816 */ /* 0x000fe400000000ff */
[----:B------:R-:W-:Y:S02]  /*01c0*/  LOP3.LUT P0, RZ, R4, 0xff, RZ, 0xc0, !PT ;  /* 0x000000ff04ff7812 */ /* 0x000fe4000780c0ff */
[----:B------:R-:W-:Y:S02]  /*01d0*/  LOP3.LUT R4, R3, 0xffff, RZ, 0xc0, !PT ;  /* 0x0000ffff03047812 */ /* 0x000fe400078ec0ff */
[C---:B------:R-:W-:Y:S02]  /*01e0*/  ISETP.NE.AND P2, PT, R6.reuse, RZ, PT ;  /* 0x000000ff0600720c */ /* 0x040fe40003f45270 */
[----:B------:R-:W-:Y:S02]  /*01f0*/  ISETP.NE.AND P4, PT, R6, RZ, PT ;  /* 0x000000ff0600720c */ /* 0x000fe40003f85270 */
[----:B------:R-:W-:-:S02]  /*0200*/  LOP3.LUT P1, RZ, R2, 0xff, RZ, 0xc0, !PT ;  /* 0x000000ff02ff7812 */ /* 0x000fc4000782c0ff */
[C---:B------:R-:W-:Y:S02]  /*0210*/  PRMT R6, R3.reuse, 0x7732, RZ ;  /* 0x0000773203067816 */ /* 0x040fe400000000ff */
[----:B------:R-:W-:Y:S01]  /*0220*/  SHF.R.U32.HI R2, RZ, 0x8, R4 ;  /* 0x00000008ff027819 */ /* 0x000fe20000011604 */
[----:B------:R-:W-:Y:S01]  /*0230*/  IMAD.MOV.U32 R4, RZ, RZ, R5 ;  /* 0x000000ffff047224 */ /* 0x000fe200078e0005 */
[----:B------:R-:W-:Y:S01]  /*0240*/  LOP3.LUT P6, RZ, R3, 0xff, RZ, 0xc0, !PT ;  /* 0x000000ff03ff7812 */ /* 0x000fe200078cc0ff */
[----:B------:R-:W-:Y:S01]  /*0250*/  IMAD.MOV.U32 R5, RZ, RZ, R6 ;  /* 0x000000ffff057224 */ /* 0x000fe200078e0006 */
[----:B------:R-:W-:Y:S02]  /*0260*/  SEL R3, RZ, 0x1, !P1 ;  /* 0x00000001ff037807 */ /* 0x000fe40004800000 */
[----:B------:R-:W-:Y:S02]  /*0270*/  PRMT R7, R2, 0x9910, RZ ;  /* 0x0000991002077816 */ /* 0x000fe400000000ff */
[----:B------:R-:W-:-:S02]  /*0280*/  SHF.R.U32.HI R2, RZ, 0x8, R4 ;  /* 0x00000008ff027819 */ /* 0x000fc40000011604 */
[----:B------:R-:W-:Y:S01]  /*0290*/  SEL R4, R16, R3, !P1 ;  /* 0x0000000310047207 */ /* 0x000fe20004800000 */
[----:B------:R-:W-:Y:S01]  /*02a0*/  IMAD.MOV.U32 R6, RZ, RZ, R7 ;  /* 0x000000ffff067224 */ /* 0x000fe200078e0007 */
[----:B------:R-:W-:Y:S02]  /*02b0*/  SHF.R.U32.HI R3, RZ, 0x8, R5 ;  /* 0x00000008ff037819 */ /* 0x000fe40000011605 */
[----:B------:R-:W-:Y:S02]  /*02c0*/  SEL R5, RZ, 0x1, !P0 ;  /* 0x00000001ff057807 */ /* 0x000fe40004000000 */
[----:B------:R-:W-:Y:S02]  /*02d0*/  PRMT R2, R2, 0x9910, RZ ;  /* 0x0000991002027816 */ /* 0x000fe400000000ff */
[----:B------:R-:W-:Y:S02]  /*02e0*/  PRMT R7, R3, 0x9910, RZ ;  /* 0x0000991003077816 */ /* 0x000fe400000000ff */
[----:B------:R-:W-:-:S02]  /*02f0*/  ISETP.NE.AND P1, PT, R6, RZ, PT ;  /* 0x000000ff0600720c */ /* 0x000fc40003f25270 */
[----:B------:R-:W-:Y:S02]  /*0300*/  ISETP.NE.AND P5, PT, R6, RZ, PT ;  /* 0x000000ff0600720c */ /* 0x000fe40003fa5270 */
[----:B------:R-:W-:Y:S02]  /*0310*/  SEL R6, R16, R5, !P0 ;  /* 0x0000000510067207 */ /* 0x000fe40004000000 */
[----:B------:R-:W-:Y:S02]  /*0320*/  SEL R3, RZ, 0x1, !P4 ;  /* 0x00000001ff037807 */ /* 0x000fe40006000000 */
[----:B------:R-:W-:Y:S02]  /*0330*/  SEL R5, RZ, 0x1, !P6 ;  /* 0x00000001ff057807 */ /* 0x000fe40007000000 */
[C---:B------:R-:W-:Y:S02]  /*0340*/  ISETP.NE.AND P0, PT, R2.reuse, RZ, PT ;  /* 0x000000ff0200720c */ /* 0x040fe40003f05270 */
[----:B------:R-:W-:Y:S01]  /*0350*/  ISETP.NE.AND P4, PT, R2, RZ, PT ;  /* 0x000000ff0200720c */ /* 0x000fe20003f85270 */
[----:B------:R-:W-:Y:S01]  /*0360*/  IMAD.MOV.U32 R2, RZ, RZ, R7 ;  /* 0x000000ffff027224 */ /* 0x000fe200078e0007 */
[----:B------:R-:W-:-:S02]  /*0370*/  SEL R8, R16, R5, !P6 ;  /* 0x0000000510087207 */ /* 0x000fc40007000000 */
[----:B------:R-:W-:Y:S02]  /*0380*/  SEL R5, RZ, 0x1, !P3 ;  /* 0x00000001ff057807 */ /* 0x000fe40005800000 */
[----:B------:R-:W-:Y:S02]  /*0390*/  SEL R7, RZ, 0x1, !P5 ;  /* 0x00000001ff077807 */ /* 0x000fe40006800000 */
[----:B------:R-:W-:Y:S02]  /*03a0*/  ISETP.NE.AND P5, PT, R2, RZ, PT ;  /* 0x000000ff0200720c */ /* 0x000fe40003fa5270 */
[----:B------:R-:W-:Y:S02]  /*03b0*/  SEL R10, R16, R5, !P3 ;  /* 0x00000005100a7207 */ /* 0x000fe40005800000 */
[----:B------:R-:W-:Y:S02]  /*03c0*/  SEL R5, RZ, 0x1, !P4 ;  /* 0x00000001ff057807 */ /* 0x000fe40006000000 */
[----:B------:R-:W-:Y:S01]  /*03d0*/  ISETP.NE.AND P6, PT, R2, RZ, PT ;  /* 0x000000ff0200720c */ /* 0x000fe20003fc5270 */
[----:B------:R-:W-:Y:S01]  /*03e0*/  IMAD.U32 R2, RZ, RZ, UR5 ;  /* 0x00000005ff027e24 */ /* 0x000fe2000f8e00ff */
[----:B------:R-:W-:-:S02]  /*03f0*/  SEL R9, RZ, 0x1, !P5 ;  /* 0x00000001ff097807 */ /* 0x000fc40006800000 */
[C---:B------:R-:W-:Y:S01]  /*0400*/  SEL R11, R16.reuse, R3, !P2 ;  /* 0x00000003100b7207 */ /* 0x040fe20005000000 */
[----:B------:R-:W-:Y:S01]  /*0410*/  IMAD.U32 R3, RZ, RZ, UR6 ;  /* 0x00000006ff037e24 */ /* 0x000fe2000f8e00ff */
[----:B------:R-:W-:Y:S02]  /*0420*/  SEL R5, R16, R5, !P0 ;  /* 0x0000000510057207 */ /* 0x000fe40004000000 */
[----:B------:R-:W-:Y:S01]  /*0430*/  LOP3.LUT R4, R4, 0xff, RZ, 0xc0, !PT ;  /* 0x000000ff04047812 */ /* 0x000fe200078ec0ff */
[----:B------:R-:W-:Y:S01]  /*0440*/  IMAD.WIDE R2, R0, 0x8, R2 ;  /* 0x0000000800027825 */ /* 0x000fe200078e0202 */
[----:B------:R-:W-:Y:S02]  /*0450*/  LOP3.LUT R6, R6, 0xff, RZ, 0xc0, !PT ;  /* 0x000000ff06067812 */ /* 0x000fe400078ec0ff */
[C---:B------:R-:W-:Y:S02]  /*0460*/  SEL R7, R16.reuse, R7, !P1 ;  /* 0x0000000710077207 */ /* 0x040fe40004800000 */
[----:B------:R-:W-:-:S02]  /*0470*/  SEL R9, R16, R9, !P6 ;  /* 0x0000000910097207 */ /* 0x000fc40007000000 */
[----:B------:R-:W-:Y:S02]  /*0480*/  LOP3.LUT R8, R8, 0xff, RZ, 0xc0, !PT ;  /* 0x000000ff08087812 */ /* 0x000fe400078ec0ff */
[----:B------:R-:W-:Y:S02]  /*0490*/  LOP3.LUT R10, R10, 0xff, RZ, 0xc0, !PT ;  /* 0x000000ff0a0a7812 */ /* 0x000fe400078ec0ff */
[----:B------:R-:W-:Y:S02]  /*04a0*/  PRMT R4, R11, 0x7604, R4 ;  /* 0x000076040b047816 */ /* 0x000fe40000000004 */
[----:B------:R-:W-:Y:S02]  /*04b0*/  PRMT R5, R5, 0x7604, R6 ;  /* 0x0000760405057816 */ /* 0x000fe40000000006 */
[----:B------:R-:W-:Y:S02]  /*04c0*/  PRMT R8, R7, 0x7604, R8 ;  /* 0x0000760407087816 */ /* 0x000fe40000000008 */
[----:B------:R-:W-:-:S02]  /*04d0*/  PRMT R9, R9, 0x7604, R10 ;  /* 0x0000760409097816 */ /* 0x000fc4000000000a */
[----:B------:R-:W-:Y:S02]  /*04e0*/  PRMT R4, R4, 0x5410, R5 ;  /* 0x0000541004047816 */ /* 0x000fe40000000005 */
[----:B------:R-:W-:-:S05]  /*04f0*/  PRMT R5, R8, 0x5410, R9 ;  /* 0x0000541008057816 */ /* 0x000fca0000000009 */
[----:B------:R-:W-:Y:S01]  /*0500*/  STG.E.64 desc[UR8][R2.64], R4 ;  /* 0x0000000402007986 */ /* 0x000fe2000c101b08 */
[----:B------:R-:W-:Y:S05]  /*0510*/  EXIT ;  /* 0x000000000000794d */ /* 0x000fea0003800000 */
.L_x_19823:
        /* <DEDUP_REMOVED lines=113> */
.L_x_19826:
        /* <DEDUP_REMOVED lines=8> */
.L_x_19827:
        /* <DEDUP_REMOVED lines=8> */
.L_x_19828:
        /* <DEDUP_REMOVED lines=9> */
.L_x_19829:
[----:B------:R-:W-:Y:S05]  /*0dc0*/  BSYNC B1 ;  /* 0x0000000000017941 */ /* 0x000fea0003800000 */
.L_x_19825:
[----:B------:R-:W-:-:S13]  /*0dd0*/  ISETP.GE.AND P0, PT, R17, R0, PT ;  /* 0x000000001100720c */ /* 0x000fda0003f06270 */
[----:B------:R-:W3:Y:S01]  /*0de0*/  @!P0 LDC.64 R4, c[0x0][0x218] ;  /* 0x00008600ff048b82 */ /* 0x000ee20000000a00 */
[C---:B012---:R-:W-:Y:S02]  /*0df0*/  @!P0 VIADD R3, R17.reuse, UR4 ;  /* 0x0000000411038c36 */ /* 0x047fe40008000000 */
[----:B------:R-:W-:-:S03]  /*0e00*/  @!P0 VIADD R17, R17, 0x80 ;  /* 0x0000008011118836 */ /* 0x000fc60000000000 */
[----:B---3--:R-:W-:-:S05]  /*0e10*/  @!P0 IADD3 R2, P1, R3, R4, RZ ;  /* 0x0000000403028210 */ /* 0x008fca0007f3e0ff */
[----:B------:R-:W-:-:S05]  /*0e20*/  @!P0 IMAD.X R3, RZ, RZ, R5, P1 ;  /* 0x000000ffff038224 */ /* 0x000fca00008e0605 */
[----:B------:R2:W-:Y:S03]  /*0e30*/  @!P0 STG.E.U8 desc[UR8][R2.64], R9 ;  /* 0x0000000902008986 */ /* 0x0005e6000c101108 */
.L_x_19830:
[----:B------:R-:W-:Y:S05]  /*0e40*/  BSYNC B0 ;  /* 0x0000000000007941 */ /* 0x000fea0003800000 */
.L_x_19824:
        /* <DEDUP_REMOVED lines=9> */
.L_x_19831:
        /* <DEDUP_REMOVED lines=10> */
.L_x_32217:


//--------------------- .text._ZN2at6native18elementwise_kernelILi128ELi4EZNS0_15gpu_kernel_implINS0_13AUnaryFunctorIhhhZZZNS0_21heaviside_kernel_cudaERNS_18TensorIteratorBaseEENKUlvE_clEvENKUlvE_clEvEUlhhE_EEEEvS5_RKT_EUliE_EEviT1_ --------------------------
	.section	.text._ZN2at6native18elementwise_kernelILi128ELi4EZNS0_15gpu_kernel_implINS0_13AUnaryFunctorIhhhZZZNS0_21heaviside_kernel_cudaERNS_18TensorIteratorBaseEENKUlvE_clEvENKUlvE_clEvEUlhhE_EEEEvS5_RKT_EUliE_EEviT1_,"ax",@progbits
	.align	128
        .global         _ZN2at6native18elementwise_kernelILi128ELi4EZNS0_15gpu_kernel_implINS0_13AUnaryFunctorIhhhZZZNS0_21heaviside_kernel_cudaERNS_18TensorIteratorBaseEENKUlvE_clEvENKUlvE_clEvEUlhhE_EEEEvS5_RKT_EUliE_EEviT1_
        .type           _ZN2at6native18elementwise_kernelILi128ELi4EZNS0_15gpu_kernel_implINS0_13AUnaryFunctorIhhhZZZNS0_21heaviside_kernel_cudaERNS_18TensorIteratorBaseEENKUlvE_clEvENKUlvE_clEvEUlhhE_EEEEvS5_RKT_EUliE_EEviT1_,@function
        .size           _ZN2at6native18elementwise_kernelILi128ELi4EZNS0_15gpu_kernel_implINS0_13AUnaryFunctorIhhhZZZNS0_21heaviside_kernel_cudaERNS_18TensorIteratorBaseEENKUlvE_clEvENKUlvE_clEvEUlhhE_EEEEvS5_RKT_EUliE_EEviT1_,(.L_x_32218 - _ZN2at6native18elementwise_kernelILi128ELi4EZNS0_15gpu_kernel_implINS0_13AUnaryFunctorIhhhZZZNS0_21heaviside_kernel_cudaERNS_18TensorIteratorBaseEENKUlvE_clEvENKUlvE_clEvEUlhhE_EEEEvS5_RKT_EUliE_EEviT1_)
        .other          _ZN2at6native18elementwise_kernelILi128ELi4EZNS0_15gpu_kernel_implINS0_13AUnaryFunctorIhhhZZZNS0_21heaviside_kernel_cudaERNS_18TensorIteratorBaseEENKUlvE_clEvENKUlvE_clEvEUlhhE_EEEEvS5_RKT_EUliE_EEviT1_,@"STO_CUDA_ENTRY STV_DEFAULT"
_ZN2at6native18elementwise_kernelILi128ELi4EZNS0_15gpu_kernel_implINS0_13AUnaryFunctorIhhhZZZNS0_21heaviside_kernel_cudaERNS_18TensorIteratorBaseEENKUlvE_clEvENKUlvE_clEvEUlhhE_EEEEvS5_RKT_EUliE_EEviT1_:
.text._ZN2at6native18elementwise_kernelILi128ELi4EZNS0_15gpu_kernel_implINS0_13AUnaryFunctorIhhhZZZNS0_21heaviside_kernel_cudaERNS_18TensorIteratorBaseEENKUlvE_clEvENKUlvE_clEvEUlhhE_EEEEvS5_RKT_EUliE_EEviT1_:
        /* <DEDUP_REMOVED lines=314> */
.L_x_19834:
        /* <DEDUP_REMOVED lines=20> */
.L_x_19838:
[----:B------:R0:W5:Y:S01]  /*14e0*/  LDG.E.U8 R0, desc[UR36][R4.64] ;  /* 0x0000002404007981 */ /* 0x000162000c1e1100 */
[----:B------:R-:W-:Y:S05]  /*14f0*/  BRA `(.L_x_19840) ;  /* 0x0000000c00647947 */ /* 0x000fea0003800000 */
.L_x_19837:
        /* <DEDUP_REMOVED lines=8> */
.L_x_19842:
[----:B------:R3:W5:Y:S01]  /*1580*/  LDG.E.U8 R0, desc[UR36][R4.64] ;  /* 0x0000002404007981 */ /* 0x000762000c1e1100 */
[----:B------:R-:W-:Y:S05]  /*1590*/  BRA `(.L_x_19840) ;  /* 0x0000000c003c7947 */ /* 0x000fea0003800000 */
.L_x_19841:
[----:B------:R0:W5:Y:S01]  /*15a0*/  LDG.E.U16 R0, desc[UR36][R4.64] ;  /* 0x0000002404007981 */ /* 0x000162000c1e1500 */
[----:B------:R-:W-:Y:S05]  /*15b0*/  BRA `(.L_x_19840) ;  /* 0x0000000c00347947 */ /* 0x000fea0003800000 */
.L_x_19836:
        /* <DEDUP_REMOVED lines=10> */
.L_x_19844:
[----:B------:R-:W2:Y:S02]  /*1660*/  LDG.E.U16 R2, desc[UR36][R4.64] ;  /* 0x0000002404027981 */ /* 0x000ea4000c1e1500 */
[----:B--2---:R-:W-:-:S06]  /*1670*/  HADD2.F32 R2, -RZ, R2.H0_H0 ;  /* 0x20000002ff027230 */ /* 0x004fcc0000004100 */
[----:B------:R-:W0:Y:S02]  /*1680*/  F2I.S64.TRUNC R2, R2 ;  /* 0x0000000200027311 */ /* 0x000e24000020d900 */
[----:B0-----:R-:W-:Y:S01]  /*1690*/  PRMT R0, R2, 0x7610, R0 ;  /* 0x0000761002007816 */ /* 0x001fe20000000000 */
[----:B------:R-:W-:Y:S06]  /*16a0*/  BRA `(.L_x_19840) ;  /* 0x0000000800f87947 */ /* 0x000fec0003800000 */
.L_x_19843:
        /* <DEDUP_REMOVED lines=10> */
.L_x_19846:
[----:B------:R-:W2:Y:S02]  /*1750*/  LDG.E.U16 R4, desc[UR36][R4.64] ;  /* 0x0000002404047981 */ /* 0x000ea4000c1e1500 */
[----:B--2---:R-:W-:-:S06]  /*1760*/  HADD2.F32 R2, -RZ, R4.H0_H0 ;  /* 0x20000004ff027230 */ /* 0x004fcc0000004100 */
[----:B------:R-:W0:Y:S02]  /*1770*/  F2I.S64.TRUNC R2, R2 ;  /* 0x0000000200027311 */ /* 0x000e24000020d900 */
[----:B0-----:R-:W-:Y:S01]  /*1780*/  PRMT R0, R2, 0x7610, R0 ;  /* 0x0000761002007816 */ /* 0x001fe20000000000 */
[----:B------:R-:W-:Y:S06]  /*1790*/  BRA `(.L_x_19840) ;  /* 0x0000000800bc7947 */ /* 0x000fec0003800000 */
.L_x_19845:
[----:B------:R-:W2:Y:S02]  /*17a0*/  LDG.E.64 R2, desc[UR36][R4.64] ;  /* 0x0000002404027981 */ /* 0x000ea4000c1e1b00 */
[----:B--2---:R-:W0:Y:S02]  /*17b0*/  F2I.S64.F64.TRUNC R2, R2 ;  /* 0x0000000200027311 */ /* 0x004e24000030d900 */
[----:B0-----:R-:W-:Y:S01]  /*17c0*/  PRMT R0, R2, 0x7610, R0 ;  /* 0x0000761002007816 */ /* 0x001fe20000000000 */
[----:B------:R-:W-:Y:S06]  /*17d0*/  BRA `(.L_x_19840) ;  /* 0x0000000800ac7947 */ /* 0x000fec0003800000 */
.L_x_19835:
        /* <DEDUP_REMOVED lines=12> */
.L_x_19849:
[----:B------:R-:W2:Y:S02]  /*18a0*/  LDG.E.64 R4, desc[UR36][R4.64] ;  /* 0x0000002404047981 */ /* 0x000ea4000c1e1b00 */
[----:B--2---:R-:W0:Y:S02]  /*18b0*/  F2I.S64.F64.TRUNC R2, R4 ;  /* 0x0000000400027311 */ /* 0x004e24000030d900 */
[----:B0-----:R-:W-:Y:S01]  /*18c0*/  PRMT R0, R2, 0x7610, R0 ;  /* 0x0000761002007816 */ /* 0x001fe20000000000 */
[----:B------:R-:W-:Y:S06]  /*18d0*/  BRA `(.L_x_19840) ;  /* 0x00000008006c7947 */ /* 0x000fec0003800000 */
.L_x_19848:
        /* <DEDUP_REMOVED lines=28> */
.L_x_19851:
        /* <DEDUP_REMOVED lines=15> */
.L_x_19850:
[----:B------:R-:W2:Y:S02]  /*1b90*/  LDG.E.U16 R2, desc[UR36][R4.64] ;  /* 0x0000002404027981 */ /* 0x000ea4000c1e1500 */
[----:B--2---:R-:W-:-:S06]  /*1ba0*/  IMAD.U32 R2, R2, 0x10000, RZ ;  /* 0x0001000002027824 */ /* 0x004fcc00078e00ff */
[----:B------:R-:W0:Y:S02]  /*1bb0*/  F2I.S64.TRUNC R2, R2 ;  /* 0x0000000200027311 */ /* 0x000e24000020d900 */
[----:B0-----:R-:W-:Y:S01]  /*1bc0*/  PRMT R0, R2, 0x7610, R0 ;  /* 0x0000761002007816 */ /* 0x001fe20000000000 */
[----:B------:R-:W-:Y:S06]  /*1bd0*/  BRA `(.L_x_19840) ;  /* 0x0000000400ac7947 */ /* 0x000fec0003800000 */
.L_x_19847:
        /* <DEDUP_REMOVED lines=10> */
.L_x_19854:
        /* <DEDUP_REMOVED lines=21> */
.L_x_19858:
[----:B------:R-:W-:Y:S05]  /*1dd0*/  BSYNC B1 ;  /* 0x0000000000017941 */ /* 0x000fea0003800000 */
.L_x_19857:
[----:B------:R-:W-:Y:S01]  /*1de0*/  IMAD.SHL.U32 R2, R2, 0x100000, RZ ;  /* 0x0010000002027824 */ /* 0x000fe200078e00ff */
[----:B------:R-:W-:-:S04]  /*1df0*/  LEA R3, R0, 0x3b800000, 0x17 ;  /* 0x3b80000000037811 */ /* 0x000fc800078eb8ff */
[----:B------:R-:W-:-:S07]  /*1e00*/  LOP3.LUT R2, R3, R2, R4, 0xfe, !PT ;  /* 0x0000000203027212 */ /* 0x000fce00078efe04 */
.L_x_19856:
[----:B------:R-:W-:Y:S05]  /*1e10*/  BSYNC B0 ;  /* 0x0000000000007941 */ /* 0x000fea0003800000 */
.L_x_19855:
[----:B------:R-:W0:Y:S02]  /*1e20*/  F2I.S64.TRUNC R2, R2 ;  /* 0x0000000200027311 */ /* 0x000e24000020d900 */
[----:B0-----:R-:W-:Y:S01]  /*1e30*/  PRMT R0, R2, 0x7610, R0 ;  /* 0x0000761002007816 */ /* 0x001fe20000000000 */
[----:B------:R-:W-:Y:S06]  /*1e40*/  BRA `(.L_x_19840) ;  /* 0x0000000400107947 */ /* 0x000fec0003800000 */
.L_x_19853:
        /* <DEDUP_REMOVED lines=21> */
.L_x_19862:
[----:B------:R-:W-:Y:S05]  /*1fa0*/  BSYNC B1 ;  /* 0x0000000000017941 */ /* 0x000fea0003800000 */
.L_x_19861:
[----:B------:R-:W-:Y:S01]  /*1fb0*/  IMAD.SHL.U32 R2, R2, 0x200000, RZ ;  /* 0x0020000002027824 */ /* 0x000fe200078e00ff */
[----:B------:R-:W-:-:S04]  /*1fc0*/  LEA R3, R0, 0x37800000, 0x17 ;  /* 0x3780000000037811 */ /* 0x000fc800078eb8ff */
[----:B------:R-:W-:-:S07]  /*1fd0*/  LOP3.LUT R2, R3, R2, R4, 0xfe, !PT ;  /* 0x0000000203027212 */ /* 0x000fce00078efe04 */
.L_x_19860:
[----:B------:R-:W-:Y:S05]  /*1fe0*/  BSYNC B0 ;  /* 0x0000000000007941 */ /* 0x000fea0003800000 */
.L_x_19859:
[----:B------:R-:W0:Y:S02]  /*1ff0*/  F2I.S64.TRUNC R2, R2 ;  /* 0x0000000200027311 */ /* 0x000e24000020d900 */
[----:B0-----:R-:W-:Y:S01]  /*2000*/  PRMT R0, R2, 0x7610, R0 ;  /* 0x0000761002007816 */ /* 0x001fe20000000000 */
[----:B------:R-:W-:Y:S06]  /*2010*/  BRA `(.L_x_19840) ;  /* 0x00000000009c7947 */ /* 0x000fec0003800000 */
.L_x_19852:
        /* <DEDUP_REMOVED lines=14> */
.L_x_19866:
[----:B------:R-:W-:Y:S05]  /*2100*/  BSYNC B0 ;  /* 0x0000000000007941 */ /* 0x000fea0003800000 */
.L_x_19865:
[----:B------:R-:W0:Y:S02]  /*2110*/  F2I.S64.TRUNC R2, R2 ;  /* 0x0000000200027311 */ /* 0x000e24000020d900 */
[----:B0-----:R-:W-:Y:S01]  /*2120*/  PRMT R0, R2, 0x7610, R0 ;  /* 0x0000761002007816 */ /* 0x001fe20000000000 */
[----:B------:R-:W-:Y:S06]  /*2130*/  BRA `(.L_x_19840) ;  /* 0x0000000000547947 */ /* 0x000fec0003800000 */
.L_x_19839:
        /* <DEDUP_REMOVED lines=16> */
.L_x_19867:
[----:B------:R-:W-:Y:S01]  /*2240*/  PRMT R0, RZ, 0x7610, R0 ;  /* 0x00007610ff007816 */ /* 0x000fe20000000000 */
[----:B------:R-:W-:Y:S06]  /*2250*/  BRA `(.L_x_19840) ;  /* 0x00000000000c7947 */ /* 0x000fec0003800000 */
.L_x_19864:
[----:B------:R2:W5:Y:S01]  /*2260*/  LDG.E.U8 R0, desc[UR36][R4.64] ;  /* 0x0000002404007981 */ /* 0x000562000c1e1100 */
[----:B------:R-:W-:Y:S05]  /*2270*/  BRA `(.L_x_19840) ;  /* 0x0000000000047947 */ /* 0x000fea0003800000 */
.L_x_19863:
[----:B------:R1:W5:Y:S02]  /*2280*/  LDG.E.U8 R0, desc[UR36][R4.64] ;  /* 0x0000002404007981 */ /* 0x000364000c1e1100 */
.L_x_19840:
[----:B01234-:R-:W0:Y:S01]  /*2290*/  LDC.U8 R4, c[0x0][0x422] ;  /* 0x00010880ff047b82 */ /* 0x01fe220000000000 */
[----:B------:R-:W-:Y:S01]  /*22a0*/  ULDC.U8 UR4, c[0x0][0x421] ;  /* 0x0001084000047ab9 */ /* 0x000fe20000000000 */
[----:B-----5:R-:W-:Y:S02]  /*22b0*/  PRMT R3, R0, 0x7610, R3 ;  /* 0x0000761000037816 */ /* 0x020fe40000000003 */
[----:B------:R-:W-:Y:S02]  /*22c0*/  ISETP.NE.AND P1, PT, RZ, UR4, PT ;  /* 0x00000004ff007c0c */ /* 0x000fe4000bf25270 */
[----:B------:R-:W-:-:S11]  /*22d0*/  ISETP.NE.AND P0, PT, RZ, UR4, PT ;  /* 0x00000004ff007c0c */ /* 0x000fd6000bf05270 */
        /* <DEDUP_REMOVED lines=14> */
.L_x_19871:
[----:B------:R3:W-:Y:S01]  /*23c0*/  STG.E.U8 desc[UR36][R16.64], R3 ;  /* 0x0000000310007986 */ /* 0x0007e2000c101124 */
[----:B------:R-:W-:Y:S05]  /*23d0*/  BRA `(.L_x_19873) ;  /* 0x0000000c00987947 */ /* 0x000fea0003800000 */
.L_x_19870:
        /* <DEDUP_REMOVED lines=10> */
.L_x_19875:
[----:B------:R-:W-:-:S05]  /*2480*/  LOP3.LUT R3, R3, 0xff, RZ, 0xc0, !PT ;  /* 0x000000ff03037812 */ /* 0x000fca00078ec0ff */
[----:B------:R1:W-:Y:S01]  /*2490*/  STG.E desc[UR36][R16.64], R3 ;  /* 0x0000000310007986 */ /* 0x0003e2000c101924 */
[----:B------:R-:W-:Y:S05]  /*24a0*/  BRA `(.L_x_19873) ;  /* 0x0000000c00647947 */ /* 0x000fea0003800000 */
.L_x_19874:
[----:B------:R-:W-:-:S05]  /*24b0*/  LOP3.LUT R3, R3, 0xff, RZ, 0xc0, !PT ;  /* 0x000000ff03037812 */ /* 0x000fca00078ec0ff */
[----:B------:R2:W-:Y:S01]  /*24c0*/  STG.E.U16 desc[UR36][R16.64], R3 ;  /* 0x0000000310007986 */ /* 0x0005e2000c101524 */
[----:B------:R-:W-:Y:S05]  /*24d0*/  BRA `(.L_x_19873) ;  /* 0x0000000c00587947 */ /* 0x000fea0003800000 */
.L_x_19869:
        /* <DEDUP_REMOVED lines=10> */
.L_x_19877:
[----:B------:R-:W-:-:S04]  /*2580*/  LOP3.LUT R3, R3, 0xff, RZ, 0xc0, !PT ;  /* 0x000000ff03037812 */ /* 0x000fc800078ec0ff */
[----:B------:R-:W0:Y:S02]  /*2590*/  I2F.U16 R0, R3 ;  /* 0x0000000300007306 */ /* 0x000e240000101000 */
[----:B0-----:R-:W-:-:S05]  /*25a0*/  F2FP.F16.F32.PACK_AB R0, RZ, R0 ;  /* 0x00000000ff00723e */ /* 0x001fca00000000ff */
[----:B------:R0:W-:Y:S01]  /*25b0*/  STG.E.U16 desc[UR36][R16.64], R0 ;  /* 0x0000000010007986 */ /* 0x0001e2000c101524 */
[----:B------:R-:W-:Y:S05]  /*25c0*/  BRA `(.L_x_19873) ;  /* 0x0000000c001c7947 */ /* 0x000fea0003800000 */
.L_x_19876:
        /* <DEDUP_REMOVED lines=11> */
.L_x_19879:
[----:B------:R-:W-:-:S06]  /*2680*/  LOP3.LUT R3, R3, 0xff, RZ, 0xc0, !PT ;  /* 0x000000ff03037812 */ /* 0x000fcc00078ec0ff */
[----:B------:R-:W0:Y:S02]  /*2690*/  I2F.U16 R3, R3 ;  /* 0x0000000300037306 */ /* 0x000e240000101000 */
[----:B0-----:R-:W-:-:S04]  /*26a0*/  F2FP.F16.F32.PACK_AB R3, RZ, R3 ;  /* 0x00000003ff03723e */ /* 0x001fc800000000ff */
[----:B------:R-:W-:-:S05]  /*26b0*/  PRMT R3, R3, 0x5410, RZ ;  /* 0x0000541003037816 */ /* 0x000fca00000000ff */
[----:B------:R0:W-:Y:S01]  /*26c0*/  STG.E desc[UR36][R16.64], R3 ;  /* 0x0000000310007986 */ /* 0x0001e2000c101924 */
[----:B------:R-:W-:Y:S05]  /*26d0*/  BRA `(.L_x_19873) ;  /* 0x0000000800d87947 */ /* 0x000fea0003800000 */
.L_x_19878:
[----:B------:R-:W-:-:S06]  /*26e0*/  LOP3.LUT R3, R3, 0xff, RZ, 0xc0, !PT ;  /* 0x000000ff03037812 */ /* 0x000fcc00078ec0ff */
[----:B------:R-:W0:Y:S02]  /*26f0*/  I2F.F64.U16 R2, R3 ;  /* 0x0000000300027312 */ /* 0x000e240000101800 */
[----:B0-----:R0:W-:Y:S01]  /*2700*/  STG.E.64 desc[UR36][R16.64], R2 ;  /* 0x0000000210007986 */ /* 0x0011e2000c101b24 */
[----:B------:R-:W-:Y:S05]  /*2710*/  BRA `(.L_x_19873) ;  /* 0x0000000800c87947 */ /* 0x000fea0003800000 */
.L_x_19868:
        /* <DEDUP_REMOVED lines=12> */
.L_x_19882:
[----:B------:R-:W-:Y:S02]  /*27e0*/  LOP3.LUT R4, R3, 0xff, RZ, 0xc0, !PT ;  /* 0x000000ff03047812 */ /* 0x000fe400078ec0ff */
[----:B------:R-:W-:-:S04]  /*27f0*/  CS2R R6, SRZ ;  /* 0x0000000000067805 */ /* 0x000fc8000001ff00 */
[----:B------:R-:W0:Y:S02]  /*2800*/  I2F.F64.U16 R4, R4 ;  /* 0x0000000400047312 */ /* 0x000e240000101800 */
[----:B0-----:R0:W-:Y:S01]  /*2810*/  STG.E.128 desc[UR36][R16.64], R4 ;  /* 0x0000000410007986 */ /* 0x0011e2000c101d24 */
[----:B------:R-:W-:Y:S05]  /*2820*/  BRA `(.L_x_19873) ;  /* 0x0000000800847947 */ /* 0x000fea0003800000 */
.L_x_19881:
        /* <DEDUP_REMOVED lines=22> */
.L_x_19886:
[----:B------:R-:W-:Y:S05]  /*2990*/  BSYNC B0 ;  /* 0x0000000000007941 */ /* 0x000fea0003800000 */
.L_x_19885:
[----:B------:R-:W-:-:S05]  /*29a0*/  LOP3.LUT R3, R0, R3, RZ, 0xfc, !PT ;  /* 0x0000000300037212 */ /* 0x000fca00078efcff */
[----:B------:R0:W-:Y:S01]  /*29b0*/  STG.E.U8 desc[UR36][R16.64], R3 ;  /* 0x0000000310007986 */ /* 0x0001e2000c101124 */
[----:B------:R-:W-:Y:S05]  /*29c0*/  BRA `(.L_x_19873) ;  /* 0x00000008001c7947 */ /* 0x000fea0003800000 */
.L_x_19884:
        /* <DEDUP_REMOVED lines=14> */
.L_x_19888:
[----:B------:R-:W-:Y:S01]  /*2ab0*/  IMAD.MOV.U32 R0, RZ, RZ, 0x7f ;  /* 0x0000007fff007424 */ /* 0x000fe200078e00ff */
[----:B------:R-:W-:-:S04]  /*2ac0*/  ISETP.GT.U32.AND P0, PT, R2, 0x7f800000, PT ;  /* 0x7f8000000200780c */ /* 0x000fc80003f04070 */
[----:B------:R-:W-:-:S09]  /*2ad0*/  SEL R0, R0, 0x7c, P0 ;  /* 0x0000007c00007807 */ /* 0x000fd20000000000 */
.L_x_19889:
[----:B------:R-:W-:Y:S05]  /*2ae0*/  BSYNC B0 ;  /* 0x0000000000007941 */ /* 0x000fea0003800000 */
.L_x_19887:
[----:B------:R-:W-:-:S04]  /*2af0*/  LOP3.LUT R2, R3, 0x80000000, RZ, 0xc0, !PT ;  /* 0x8000000003027812 */ /* 0x000fc800078ec0ff */
[----:B------:R-:W-:-:S04]  /*2b00*/  SHF.R.U32.HI R3, RZ, 0x18, R2 ;  /* 0x00000018ff037819 */ /* 0x000fc80000011602 */
[----:B------:R-:W-:-:S05]  /*2b10*/  LOP3.LUT R3, R0, R3, RZ, 0xfc, !PT ;  /* 0x0000000300037212 */ /* 0x000fca00078efcff */
[----:B------:R0:W-:Y:S01]  /*2b20*/  STG.E.U8 desc[UR36][R16.64], R3 ;  /* 0x0000000310007986 */ /* 0x0001e2000c101124 */
[----:B------:R-:W-:Y:S05]  /*2b30*/  BRA `(.L_x_19873) ;  /* 0x0000000400c07947 */ /* 0x000fea0003800000 */
.L_x_19883:
[----:B------:R-:W-:-:S04]  /*2b40*/  LOP3.LUT R3, R3, 0xff, RZ, 0xc0, !PT ;  /* 0x000000ff03037812 */ /* 0x000fc800078ec0ff */
[----:B------:R-:W0:Y:S02]  /*2b50*/  I2F.U16 R0, R3 ;  /* 0x0000000300007306 */ /* 0x000e240000101000 */
[----:B0-----:R-:W-:-:S05]  /*2b60*/  F2FP.BF16.F32.PACK_AB R0, RZ, R0 ;  /* 0x00000000ff00723e */ /* 0x001fca00000010ff */
[----:B------:R0:W-:Y:S01]  /*2b70*/  STG.E.U16 desc[UR36][R16.64], R0 ;  /* 0x0000000010007986 */ /* 0x0001e2000c101524 */
[----:B------:R-:W-:Y:S05]  /*2b80*/  BRA `(.L_x_19873) ;  /* 0x0000000400ac7947 */ /* 0x000fea0003800000 */
.L_x_19880:
        /* <DEDUP_REMOVED lines=11> */
.L_x_19892:
        /* <DEDUP_REMOVED lines=18> */
.L_x_19895:
[----:B------:R-:W-:-:S04]  /*2d60*/  LOP3.LUT R2, R3, 0x80000000, RZ, 0xc0, !PT ;  /* 0x8000000003027812 */ /* 0x000fc800078ec0ff */
[----:B------:R-:W-:-:S04]  /*2d70*/  SHF.R.U32.HI R3, RZ, 0x18, R2 ;  /* 0x00000018ff037819 */ /* 0x000fc80000011602 */
[----:B------:R-:W-:-:S04]  /*2d80*/  LOP3.LUT R0, R0, R3, RZ, 0xfc, !PT ;  /* 0x0000000300007212 */ /* 0x000fc800078efcff */
[----:B------:R-:W-:-:S07]  /*2d90*/  PRMT R8, R0, 0x7610, R8 ;  /* 0x0000761000087816 */ /* 0x000fce0000000008 */
.L_x_19894:
[----:B------:R-:W-:Y:S05]  /*2da0*/  BSYNC B0 ;  /* 0x0000000000007941 */ /* 0x000fea0003800000 */
.L_x_19893:
[----:B------:R0:W-:Y:S01]  /*2db0*/  STG.E.U8 desc[UR36][R16.64], R8 ;  /* 0x0000000810007986 */ /* 0x0001e2000c101124 */
[----:B------:R-:W-:Y:S05]  /*2dc0*/  BRA `(.L_x_19873) ;  /* 0x00000004001c7947 */ /* 0x000fea0003800000 */
.L_x_19891:
        /* <DEDUP_REMOVED lines=18> */
.L_x_19898:
[----:B------:R-:W-:-:S04]  /*2ef0*/  LOP3.LUT R2, R3, 0x80000000, RZ, 0xc0, !PT ;  /* 0x8000000003027812 */ /* 0x000fc800078ec0ff */
[----:B------:R-:W-:-:S04]  /*2f00*/  SHF.R.U32.HI R3, RZ, 0x18, R2 ;  /* 0x00000018ff037819 */ /* 0x000fc80000011602 */
[----:B------:R-:W-:-:S04]  /*2f10*/  LOP3.LUT R0, R0, R3, RZ, 0xfc, !PT ;  /* 0x0000000300007212 */ /* 0x000fc800078efcff */
[----:B------:R-:W-:-:S07]  /*2f20*/  PRMT R8, R0, 0x7610, R8 ;  /* 0x0000761000087816 */ /* 0x000fce0000000008 */
.L_x_19897:
[----:B------:R-:W-:Y:S05]  /*2f30*/  BSYNC B0 ;  /* 0x0000000000007941 */ /* 0x000fea0003800000 */
.L_x_19896:
[----:B------:R0:W-:Y:S01]  /*2f40*/  STG.E.U8 desc[UR36][R16.64], R8 ;  /* 0x0000000810007986 */ /* 0x0001e2000c101124 */
[----:B------:R-:W-:Y:S05]  /*2f50*/  BRA `(.L_x_19873) ;  /* 0x0000000000b87947 */ /* 0x000fea0003800000 */
.L_x_19890:
        /* <DEDUP_REMOVED lines=23> */
.L_x_19872:
        /* <DEDUP_REMOVED lines=16> */
.L_x_19901:
[----:B------:R-:W-:Y:S05]  /*31d0*/  BRA `(.L_x_19873) ;  /* 0x0000000000187947 */ /* 0x000fea0003800000 */
.L_x_19900:
[----:B------:R-:W-:Y:S01]  /*31e0*/  LOP3.LUT R2, R3, 0xff, RZ, 0xc0, !PT ;  /* 0x000000ff03027812 */ /* 0x000fe200078ec0ff */
[----:B------:R-:W-:-:S05]  /*31f0*/  IMAD.MOV.U32 R3, RZ, RZ, RZ ;  /* 0x000000ffff037224 */ /* 0x000fca00078e00ff */
[----:B------:R0:W-:Y:S01]  /*3200*/  STG.E.64 desc[UR36][R16.64], R2 ;  /* 0x0000000210007986 */ /* 0x0001e2000c101b24 */
[----:B------:R-:W-:Y:S05]  /*3210*/  BRA `(.L_x_19873) ;  /* 0x0000000000087947 */ /* 0x000fea0003800000 */
.L_x_19899:
[----:B------:R-:W-:-:S05]  /*3220*/  LOP3.LUT R3, R3, 0xff, RZ, 0xc0, !PT ;  /* 0x000000ff03037812 */ /* 0x000fca00078ec0ff */
[----:B------:R0:W-:Y:S02]  /*3230*/  STG.E desc[UR36][R16.64], R3 ;  /* 0x0000000310007986 */ /* 0x0001e4000c101924 */
.L_x_19873:
[----:B------:R-:W-:-:S04]  /*3240*/  IMAD R18, R23, 0x200, R18 ;  /* 0x0000020017127824 */ /* 0x000fc800078e0212 */
[----:B------:R-:W-:-:S07]  /*3250*/  VIADD R19, R18, 0x80 ;  /* 0x0000008012137836 */ /* 0x000fce0000000000 */
.L_x_19833:
[----:B------:R-:W-:Y:S05]  /*3260*/  BSYNC B6 ;  /* 0x0000000000067941 */ /* 0x000fea0003800000 */
.L_x_19832:
        /* <DEDUP_REMOVED lines=307> */
.L_x_19904:
        /* <DEDUP_REMOVED lines=20> */
.L_x_19908:
[----:B------:R0:W5:Y:S01]  /*46e0*/  LDG.E.U8 R0, desc[UR36][R4.64] ;  /* 0x0000002404007981 */ /* 0x000162000c1e1100 */
[----:B------:R-:W-:Y:S05]  /*46f0*/  BRA `(.L_x_19910) ;  /* 0x0000000c00647947 */ /* 0x000fea0003800000 */
.L_x_19907:
        /* <DEDUP_REMOVED lines=8> */
.L_x_19912:
[----:B------:R4:W5:Y:S01]  /*4780*/  LDG.E.U8 R0, desc[UR36][R4.64] ;  /* 0x0000002404007981 */ /* 0x000962000c1e1100 */
[----:B------:R-:W-:Y:S05]  /*4790*/  BRA `(.L_x_19910) ;  /* 0x0000000c003c7947 */ /* 0x000fea0003800000 */
.L_x_19911:
[----:B------:R3:W5:Y:S01]  /*47a0*/  LDG.E.U16 R0, desc[UR36][R4.64] ;  /* 0x0000002404007981 */ /* 0x000762000c1e1500 */
[----:B------:R-:W-:Y:S05]  /*47b0*/  BRA `(.L_x_19910) ;  /* 0x0000000c00347947 */ /* 0x000fea0003800000 */
.L_x_19906:
        /* <DEDUP_REMOVED lines=10> */
.L_x_19914:
[----:B------:R-:W2:Y:S02]  /*4860*/  LDG.E.U16 R2, desc[UR36][R4.64] ;  /* 0x0000002404027981 */ /* 0x000ea4000c1e1500 */
[----:B--2---:R-:W-:-:S06]  /*4870*/  HADD2.F32 R2, -RZ, R2.H0_H0 ;  /* 0x20000002ff027230 */ /* 0x004fcc0000004100 */
[----:B------:R-:W0:Y:S02]  /*4880*/  F2I.S64.TRUNC R2, R2 ;  /* 0x0000000200027311 */ /* 0x000e24000020d900 */
[----:B0-----:R-:W-:Y:S01]  /*4890*/  PRMT R0, R2, 0x7610, R0 ;  /* 0x0000761002007816 */ /* 0x001fe20000000000 */
[----:B------:R-:W-:Y:S06]  /*48a0*/  BRA `(.L_x_19910) ;  /* 0x0000000800f87947 */ /* 0x000fec0003800000 */
.L_x_19913:
        /* <DEDUP_REMOVED lines=10> */
.L_x_19916:
[----:B------:R-:W2:Y:S02]  /*4950*/  LDG.E.U16 R4, desc[UR36][R4.64] ;  /* 0x0000002404047981 */ /* 0x000ea4000c1e1500 */
[----:B--2---:R-:W-:-:S06]  /*4960*/  HADD2.F32 R2, -RZ, R4.H0_H0 ;  /* 0x20000004ff027230 */ /* 0x004fcc0000004100 */
[----:B------:R-:W0:Y:S02]  /*4970*/  F2I.S64.TRUNC R2, R2 ;  /* 0x0000000200027311 */ /* 0x000e24000020d900 */
[----:B0-----:R-:W-:Y:S01]  /*4980*/  PRMT R0, R2, 0x7610, R0 ;  /* 0x0000761002007816 */ /* 0x001fe20000000000 */
[----:B------:R-:W-:Y:S06]  /*4990*/  BRA `(.L_x_19910) ;  /* 0x0000000800bc7947 */ /* 0x000fec0003800000 */
.L_x_19915:
[----:B------:R-:W2:Y:S02]  /*49a0*/  LDG.E.64 R2, desc[UR36][R4.64] ;  /* 0x0000002404027981 */ /* 0x000ea4000c1e1b00 */
[----:B--2---:R-:W0:Y:S02]  /*49b0*/  F2I.S64.F64.TRUNC R2, R2 ;  /* 0x0000000200027311 */ /* 0x004e24000030d900 */
[----:B0-----:R-:W-:Y:S01]  /*49c0*/  PRMT R0, R2, 0x7610, R0 ;  /* 0x0000761002007816 */ /* 0x001fe20000000000 */
[----:B------:R-:W-:Y:S06]  /*49d0*/  BRA `(.L_x_19910) ;  /* 0x0000000800ac7947 */ /* 0x000fec0003800000 */
.L_x_19905:
        /* <DEDUP_REMOVED lines=12> */
.L_x_19919:
[----:B------:R-:W2:Y:S02]  /*4aa0*/  LDG.E.64 R4, desc[UR36][R4.64] ;  /* 0x0000002404047981 */ /* 0x000ea4000c1e1b00 */
[----:B--2---:R-:W0:Y:S02]  /*4ab0*/  F2I.S64.F64.TRUNC R2, R4 ;  /* 0x0000000400027311 */ /* 0x004e24000030d900 */
[----:B0-----:R-:W-:Y:S01]  /*4ac0*/  PRMT R0, R2, 0x7610, R0 ;  /* 0x0000761002007816 */ /* 0x001fe20000000000 */
[----:B------:R-:W-:Y:S06]  /*4ad0*/  BRA `(.L_x_19910) ;  /* 0x00000008006c7947 */ /* 0x000fec0003800000 */
.L_x_19918:
        /* <DEDUP_REMOVED lines=28> */
.L_x_19921:
        /* <DEDUP_REMOVED lines=15> */
.L_x_19920:
[----:B------:R-:W2:Y:S02]  /*4d90*/  LDG.E.U16 R2, desc[UR36][R4.64] ;  /* 0x0000002404027981 */ /* 0x000ea4000c1e1500 */
[----:B--2---:R-:W-:-:S06]  /*4da0*/  IMAD.U32 R2, R2, 0x10000, RZ ;  /* 0x0001000002027824 */ /* 0x004fcc00078e00ff */
[----:B------:R-:W0:Y:S02]  /*4db0*/  F2I.S64.TRUNC R2, R2 ;  /* 0x0000000200027311 */ /* 0x000e24000020d900 */
[----:B0-----:R-:W-:Y:S01]  /*4dc0*/  PRMT R0, R2, 0x7610, R0 ;  /* 0x0000761002007816 */ /* 0x001fe20000000000 */
[----:B------:R-:W-:Y:S06]  /*4dd0*/  BRA `(.L_x_19910) ;  /* 0x0000000400ac7947 */ /* 0x000fec0003800000 */
.L_x_19917:
        /* <DEDUP_REMOVED lines=10> */
.L_x_19924:
        /* <DEDUP_REMOVED lines=21> */
.L_x_19928:
[----:B------:R-:W-:Y:S05]  /*4fd0*/  BSYNC B1 ;  /* 0x0000000000017941 */ /* 0x000fea0003800000 */
.L_x_19927:
[----:B------:R-:W-:Y:S01]  /*4fe0*/  IMAD.SHL.U32 R2, R2, 0x100000, RZ ;  /* 0x0010000002027824 */ /* 0x000fe200078e00ff */
[----:B------:R-:W-:-:S04]  /*4ff0*/  LEA R3, R0, 0x3b800000, 0x17 ;  /* 0x3b80000000037811 */ /* 0x000fc800078eb8ff */
[----:B------:R-:W-:-:S07]  /*5000*/  LOP3.LUT R2, R3, R2, R4, 0xfe, !PT ;  /* 0x0000000203027212 */ /* 0x000fce00078efe04 */
.L_x_19926:
[----:B------:R-:W-:Y:S05]  /*5010*/  BSYNC B0 ;  /* 0x0000000000007941 */ /* 0x000fea0003800000 */
.L_x_19925:
[----:B------:R-:W0:Y:S02]  /*5020*/  F2I.S64.TRUNC R2, R2 ;  /* 0x0000000200027311 */ /* 0x000e24000020d900 */
[----:B0-----:R-:W-:Y:S01]  /*5030*/  PRMT R0, R2, 0x7610, R0 ;  /* 0x0000761002007816 */ /* 0x001fe20000000000 */
[----:B------:R-:W-:Y:S06]  /*5040*/  BRA `(.L_x_19910) ;  /* 0x0000000400107947 */ /* 0x000fec0003800000 */
.L_x_19923:
        /* <DEDUP_REMOVED lines=21> */
.L_x_19932:
[----:B------:R-:W-:Y:S05]  /*51a0*/  BSYNC B1 ;  /* 0x0000000000017941 */ /* 0x000fea0003800000 */
.L_x_19931:
[----:B------:R-:W-:Y:S01]  /*51b0*/  IMAD.SHL.U32 R2, R2, 0x200000, RZ ;  /* 0x0020000002027824 */ /* 0x000fe200078e00ff */
[----:B------:R-:W-:-:S04]  /*51c0*/  LEA R3, R0, 0x37800000, 0x17 ;  /* 0x3780000000037811 */ /* 0x000fc800078eb8ff */
[----:B------:R-:W-:-:S07]  /*51d0*/  LOP3.LUT R2, R3, R2, R4, 0xfe, !PT ;  /* 0x0000000203027212 */ /* 0x000fce00078efe04 */
.L_x_19930:
[----:B------:R-:W-:Y:S05]  /*51e0*/  BSYNC B0 ;  /* 0x0000000000007941 */ /* 0x000fea0003800000 */
.L_x_19929:
[----:B------:R-:W0:Y:S02]  /*51f0*/  F2I.S64.TRUNC R2, R2 ;  /* 0x0000000200027311 */ /* 0x000e24000020d900 */
[----:B0-----:R-:W-:Y:S01]  /*5200*/  PRMT R0, R2, 0x7610, R0 ;  /* 0x0000761002007816 */ /* 0x001fe20000000000 */
[----:B------:R-:W-:Y:S06]  /*5210*/  BRA `(.L_x_19910) ;  /* 0x00000000009c7947 */ /* 0x000fec0003800000 */
.L_x_19922:
        /* <DEDUP_REMOVED lines=14> */
.L_x_19936:
[----:B------:R-:W-:Y:S05]  /*5300*/  BSYNC B0 ;  /* 0x0000000000007941 */ /* 0x000fea0003800000 */
.L_x_19935:
[----:B------:R-:W0:Y:S02]  /*5310*/  F2I.S64.TRUNC R2, R2 ;  /* 0x0000000200027311 */ /* 0x000e24000020d900 */
[----:B0-----:R-:W-:Y:S01]  /*5320*/  PRMT R0, R2, 0x7610, R0 ;  /* 0x0000761002007816 */ /* 0x001fe20000000000 */
[----:B------:R-:W-:Y:S06]  /*5330*/  BRA `(.L_x_19910) ;  /* 0x0000000000547947 */ /* 0x000fec0003800000 */
.L_x_19909:
        /* <DEDUP_REMOVED lines=16> */
.L_x_19937:
[----:B------:R-:W-:Y:S01]  /*5440*/  PRMT R0, RZ, 0x7610, R0 ;  /* 0x00007610ff007816 */ /* 0x000fe20000000000 */
[----:B------:R-:W-:Y:S06]  /*5450*/  BRA `(.L_x_19910) ;  /* 0x00000000000c7947 */ /* 0x000fec0003800000 */
.L_x_19934:
[----:B------:R2:W5:Y:S01]  /*5460*/  LDG.E.U8 R0, desc[UR36][R4.64] ;  /* 0x0000002404007981 */ /* 0x000562000c1e1100 */
[----:B------:R-:W-:Y:S05]  /*5470*/  BRA `(.L_x_19910) ;  /* 0x0000000000047947 */ /* 0x000fea0003800000 */
.L_x_19933:
[----:B------:R1:W5:Y:S02]  /*5480*/  LDG.E.U8 R0, desc[UR36][R4.64] ;  /* 0x0000002404007981 */ /* 0x000364000c1e1100 */
.L_x_19910:
        /* <DEDUP_REMOVED lines=19> */
.L_x_19941:
[----:B------:R0:W-:Y:S01]  /*55c0*/  STG.E.U8 desc[UR36][R16.64], R3 ;  /* 0x0000000310007986 */ /* 0x0001e2000c101124 */
[----:B------:R-:W-:Y:S05]  /*55d0*/  BRA `(.L_x_19943) ;  /* 0x0000000c00987947 */ /* 0x000fea0003800000 */
.L_x_19940:
        /* <DEDUP_REMOVED lines=10> */
.L_x_19945:
[----:B------:R-:W-:-:S05]  /*5680*/  LOP3.LUT R3, R3, 0xff, RZ, 0xc0, !PT ;  /* 0x000000ff03037812 */ /* 0x000fca00078ec0ff */
[----:B------:R0:W-:Y:S01]  /*5690*/  STG.E desc[UR36][R16.64], R3 ;  /* 0x0000000310007986 */ /* 0x0001e2000c101924 */
[----:B------:R-:W-:Y:S05]  /*56a0*/  BRA `(.L_x_19943) ;  /* 0x0000000c00647947 */ /* 0x000fea0003800000 */
.L_x_19944:
[----:B------:R-:W-:-:S05]  /*56b0*/  LOP3.LUT R3, R3, 0xff, RZ, 0xc0, !PT ;  /* 0x000000ff03037812 */ /* 0x000fca00078ec0ff */
[----:B------:R0:W-:Y:S01]  /*56c0*/  STG.E.U16 desc[UR36][R16.64], R3 ;  /* 0x0000000310007986 */ /* 0x0001e2000c101524 */
[----:B------:R-:W-:Y:S05]  /*56d0*/  BRA `(.L_x_19943) ;  /* 0x0000000c00587947 */ /* 0x000fea0003800000 */
.L_x_19939:
        /* <DEDUP_REMOVED lines=10> */
.L_x_19947:
[----:B------:R-:W-:-:S04]  /*5780*/  LOP3.LUT R3, R3, 0xff, RZ, 0xc0, !PT ;  /* 0x000000ff03037812 */ /* 0x000fc800078ec0ff */
[----:B------:R-:W0:Y:S02]  /*5790*/  I2F.U16 R0, R3 ;  /* 0x0000000300007306 */ /* 0x000e240000101000 */
[----:B0-----:R-:W-:-:S05]  /*57a0*/  F2FP.F16.F32.PACK_AB R0, RZ, R0 ;  /* 0x00000000ff00723e */ /* 0x001fca00000000ff */
[----:B------:R0:W-:Y:S01]  /*57b0*/  STG.E.U16 desc[UR36][R16.64], R0 ;  /* 0x0000000010007986 */ /* 0x0001e2000c101524 */
[----:B------:R-:W-:Y:S05]  /*57c0*/  BRA `(.L_x_19943) ;  /* 0x0000000c001c7947 */ /* 0x000fea0003800000 */
.L_x_19946:
        /* <DEDUP_REMOVED lines=11> */
.L_x_19949:
[----:B------:R-:W-:-:S06]  /*5880*/  LOP3.LUT R3, R3, 0xff, RZ, 0xc0, !PT ;  /* 0x000000ff03037812 */ /* 0x000fcc00078ec0ff */
[----:B------:R-:W0:Y:S02]  /*5890*/  I2F.U16 R3, R3 ;  /* 0x0000000300037306 */ /* 0x000e240000101000 */
[----:B0-----:R-:W-:-:S04]  /*58a0*/  F2FP.F16.F32.PACK_AB R3, RZ, R3 ;  /* 0x00000003ff03723e */ /* 0x001fc800000000ff */
[----:B------:R-:W-:-:S05]  /*58b0*/  PRMT R3, R3, 0x5410, RZ ;  /* 0x0000541003037816 */ /* 0x000fca00000000ff */
[----:B------:R0:W-:Y:S01]  /*58c0*/  STG.E desc[UR36][R16.64], R3 ;  /* 0x0000000310007986 */ /* 0x0001e2000c101924 */
[----:B------:R-:W-:Y:S05]  /*58d0*/  BRA `(.L_x_19943) ;  /* 0x0000000800d87947 */ /* 0x000fea0003800000 */
.L_x_19948:
[----:B------:R-:W-:-:S06]  /*58e0*/  LOP3.LUT R3, R3, 0xff, RZ, 0xc0, !PT ;  /* 0x000000ff03037812 */ /* 0x000fcc00078ec0ff */
[----:B------:R-:W0:Y:S02]  /*58f0*/  I2F.F64.U16 R2, R3 ;  /* 0x0000000300027312 */ /* 0x000e240000101800 */
[----:B0-----:R0:W-:Y:S01]  /*5900*/  STG.E.64 desc[UR36][R16.64], R2 ;  /* 0x0000000210007986 */ /* 0x0011e2000c101b24 */
[----:B------:R-:W-:Y:S05]  /*5910*/  BRA `(.L_x_19943) ;  /* 0x0000000800c87947 */ /* 0x000fea0003800000 */
.L_x_19938:
        /* <DEDUP_REMOVED lines=12> */
.L_x_19952:
[----:B------:R-:W-:Y:S02]  /*59e0*/  LOP3.LUT R4, R3, 0xff, RZ, 0xc0, !PT ;  /* 0x000000ff03047812 */ /* 0x000fe400078ec0ff */
[----:B------:R-:W-:-:S04]  /*59f0*/  CS2R R6, SRZ ;  /* 0x0000000000067805 */ /* 0x000fc8000001ff00 */
[----:B------:R-:W0:Y:S02]  /*5a00*/  I2F.F64.U16 R4, R4 ;  /* 0x0000000400047312 */ /* 0x000e240000101800 */
[----:B0-----:R0:W-:Y:S01]  /*5a10*/  STG.E.128 desc[UR36][R16.64], R4 ;  /* 0x0000000410007986 */ /* 0x0011e2000c101d24 */
[----:B------:R-:W-:Y:S05]  /*5a20*/  BRA `(.L_x_19943) ;  /* 0x0000000800847947 */ /* 0x000fea0003800000 */
.L_x_19951:
        /* <DEDUP_REMOVED lines=22> */
.L_x_19956:
[----:B------:R-:W-:Y:S05]  /*5b90*/  BSYNC B0 ;  /* 0x0000000000007941 */ /* 0x000fea0003800000 */
.L_x_19955:
[----:B------:R-:W-:-:S05]  /*5ba0*/  LOP3.LUT R3, R0, R3, RZ, 0xfc, !PT ;  /* 0x0000000300037212 */ /* 0x000fca00078efcff */
[----:B------:R0:W-:Y:S01]  /*5bb0*/  STG.E.U8 desc[UR36][R16.64], R3 ;  /* 0x0000000310007986 */ /* 0x0001e2000c101124 */
[----:B------:R-:W-:Y:S05]  /*5bc0*/  BRA `(.L_x_19943) ;  /* 0x00000008001c7947 */ /* 0x000fea0003800000 */
.L_x_19954:
        /* <DEDUP_REMOVED lines=14> */
.L_x_19958:
[----:B------:R-:W-:Y:S01]  /*5cb0*/  IMAD.MOV.U32 R0, RZ, RZ, 0x7f ;  /* 0x0000007fff007424 */ /* 0x000fe200078e00ff */
[----:B------:R-:W-:-:S04]  /*5cc0*/  ISETP.GT.U32.AND P0, PT, R2, 0x7f800000, PT ;  /* 0x7f8000000200780c */ /* 0x000fc80003f04070 */
[----:B------:R-:W-:-:S09]  /*5cd0*/  SEL R0, R0, 0x7c, P0 ;  /* 0x0000007c00007807 */ /* 0x000fd20000000000 */
.L_x_19959:
[----:B------:R-:W-:Y:S05]  /*5ce0*/  BSYNC B0 ;  /* 0x0000000000007941 */ /* 0x000fea0003800000 */
.L_x_19957:
[----:B------:R-:W-:-:S04]  /*5cf0*/  LOP3.LUT R2, R3, 0x80000000, RZ, 0xc0, !PT ;  /* 0x8000000003027812 */ /* 0x000fc800078ec0ff */
[----:B------:R-:W-:-:S04]  /*5d00*/  SHF.R.U32.HI R3, RZ, 0x18, R2 ;  /* 0x00000018ff037819 */ /* 0x000fc80000011602 */
[----:B------:R-:W-:-:S05]  /*5d10*/  LOP3.LUT R3, R0, R3, RZ, 0xfc, !PT ;  /* 0x0000000300037212 */ /* 0x000fca00078efcff */
[----:B------:R0:W-:Y:S01]  /*5d20*/  STG.E.U8 desc[UR36][R16.64], R3 ;  /* 0x0000000310007986 */ /* 0x0001e2000c101124 */
[----:B------:R-:W-:Y:S05]  /*5d30*/  BRA `(.L_x_19943) ;  /* 0x0000000400c07947 */ /* 0x000fea0003800000 */
.L_x_19953:
[----:B------:R-:W-:-:S04]  /*5d40*/  LOP3.LUT R3, R3, 0xff, RZ, 0xc0, !PT ;  /* 0x000000ff03037812 */ /* 0x000fc800078ec0ff */
[----:B------:R-:W0:Y:S02]  /*5d50*/  I2F.U16 R0, R3 ;  /* 0x0000000300007306 */ /* 0x000e240000101000 */
[----:B0-----:R-:W-:-:S05]  /*5d60*/  F2FP.BF16.F32.PACK_AB R0, RZ, R0 ;  /* 0x00000000ff00723e */ /* 0x001fca00000010ff */
[----:B------:R0:W-:Y:S01]  /*5d70*/  STG.E.U16 desc[UR36][R16.64], R0 ;  /* 0x0000000010007986 */ /* 0x0001e2000c101524 */
[----:B------:R-:W-:Y:S05]  /*5d80*/  BRA `(.L_x_19943) ;  /* 0x0000000400ac7947 */ /* 0x000fea0003800000 */
.L_x_19950:
        /* <DEDUP_REMOVED lines=11> */
.L_x_19962:
        /* <DEDUP_REMOVED lines=18> */
.L_x_19965:
[----:B------:R-:W-:-:S04]  /*5f60*/  LOP3.LUT R2, R3, 0x80000000, RZ, 0xc0, !PT ;  /* 0x8000000003027812 */ /* 0x000fc800078ec0ff */
[----:B------:R-:W-:-:S04]  /*5f70*/  SHF.R.U32.HI R3, RZ, 0x18, R2 ;  /* 0x00000018ff037819 */ /* 0x000fc80000011602 */
[----:B------:R-:W-:-:S04]  /*5f80*/  LOP3.LUT R0, R0, R3, RZ, 0xfc, !PT ;  /* 0x0000000300007212 */ /* 0x000fc800078efcff */
[----:B------:R-:W-:-:S07]  /*5f90*/  PRMT R8, R0, 0x7610, R8 ;  /* 0x0000761000087816 */ /* 0x000fce0000000008 */
.L_x_19964:
[----:B------:R-:W-:Y:S05]  /*5fa0*/  BSYNC B0 ;  /* 0x0000000000007941 */ /* 0x000fea0003800000 */
.L_x_19963:
[----:B------:R3:W-:Y:S01]  /*5fb0*/  STG.E.U8 desc[UR36][R16.64], R8 ;  /* 0x0000000810007986 */ /* 0x0007e2000c101124 */
[----:B------:R-:W-:Y:S05]  /*5fc0*/  BRA `(.L_x_19943) ;  /* 0x00000004001c7947 */ /* 0x000fea0003800000 */
.L_x_19961:
        /* <DEDUP_REMOVED lines=18> */
.L_x_19968:
[----:B------:R-:W-:-:S04]  /*60f0*/  LOP3.LUT R2, R3, 0x80000000, RZ, 0xc0, !PT ;  /* 0x8000000003027812 */ /* 0x000fc800078ec0ff */
[----:B------:R-:W-:-:S04]  /*6100*/  SHF.R.U32.HI R3, RZ, 0x18, R2 ;  /* 0x00000018ff037819 */ /* 0x000fc80000011602 */
[----:B------:R-:W-:-:S04]  /*6110*/  LOP3.LUT R0, R0, R3, RZ, 0xfc, !PT ;  /* 0x0000000300007212 */ /* 0x000fc800078efcff */
[----:B------:R-:W-:-:S07]  /*6120*/  PRMT R8, R0, 0x7610, R8 ;  /* 0x0000761000087816 */ /* 0x000fce0000000008 */
.L_x_19967:
[----:B------:R-:W-:Y:S05]  /*6130*/  BSYNC B0 ;  /* 0x0000000000007941 */ /* 0x000fea0003800000 */
.L_x_19966:
[----:B------:R0:W-:Y:S01]  /*6140*/  STG.E.U8 desc[UR36][R16.64], R8 ;  /* 0x0000000810007986 */ /* 0x0001e2000c101124 */
[----:B------:R-:W-:Y:S05]  /*6150*/  BRA `(.L_x_19943) ;  /* 0x0000000000b87947 */ /* 0x000fea0003800000 */
.L_x_19960:
        /* <DEDUP_REMOVED lines=23> */
.L_x_19942:
        /* <DEDUP_REMOVED lines=16> */
.L_x_19971:
[----:B------:R-:W-:Y:S05]  /*63d0*/  BRA `(.L_x_19943) ;  /* 0x0000000000187947 */ /* 0x000fea0003800000 */
.L_x_19970:
[----:B------:R-:W-:Y:S01]  /*63e0*/  LOP3.LUT R2, R3, 0xff, RZ, 0xc0, !PT ;  /* 0x000000ff03027812 */ /* 0x000fe200078ec0ff */
[----:B------:R-:W-:-:S05]  /*63f0*/  IMAD.MOV.U32 R3, RZ, RZ, RZ ;  /* 0x000000ffff037224 */ /* 0x000fca00078e00ff */
[----:B------:R2:W-:Y:S01]  /*6400*/  STG.E.64 desc[UR36][R16.64], R2 ;  /* 0x0000000210007986 */ /* 0x0005e2000c101b24 */
[----:B------:R-:W-:Y:S05]  /*6410*/  BRA `(.L_x_19943) ;  /* 0x0000000000087947 */ /* 0x000fea0003800000 */
.L_x_19969:
[----:B------:R-:W-:-:S05]  /*6420*/  LOP3.LUT R3, R3, 0xff, RZ, 0xc0, !PT ;  /* 0x000000ff03037812 */ /* 0x000fca00078ec0ff */
[----:B------:R0:W-:Y:S02]  /*6430*/  STG.E desc[UR36][R16.64], R3 ;  /* 0x0000000310007986 */ /* 0x0001e4000c101924 */
.L_x_19943:
[----:B------:R-:W-:-:S07]  /*6440*/  VIADD R19, R19, 0x80 ;  /* 0x0000008013137836 */ /* 0x000fce0000000000 */
.L_x_19903:
[----:B------:R-:W-:Y:S05]  /*6450*/  BSYNC B6 ;  /* 0x0000000000067941 */ /* 0x000fea0003800000 */
.L_x_19902:
        /* <DEDUP_REMOVED lines=307> */
.L_x_19974:
        /* <DEDUP_REMOVED lines=20> */
.L_x_19978:
[----:B------:R0:W5:Y:S01]  /*78d0*/  LDG.E.U8 R0, desc[UR36][R4.64] ;  /* 0x0000002404007981 */ /* 0x000162000c1e1100 */
[----:B------:R-:W-:Y:S05]  /*78e0*/  BRA `(.L_x_19980) ;  /* 0x0000000c00647947 */ /* 0x000fea0003800000 */
.L_x_19977:
        /* <DEDUP_REMOVED lines=8> */
.L_x_19982:
[----:B------:R4:W5:Y:S01]  /*7970*/  LDG.E.U8 R0, desc[UR36][R4.64] ;  /* 0x0000002404007981 */ /* 0x000962000c1e1100 */
[----:B------:R-:W-:Y:S05]  /*7980*/  BRA `(.L_x_19980) ;  /* 0x0000000c003c7947 */ /* 0x000fea0003800000 */
.L_x_19981:
[----:B------:R3:W5:Y:S01]  /*7990*/  LDG.E.U16 R0, desc[UR36][R4.64] ;  /* 0x0000002404007981 */ /* 0x000762000c1e1500 */
[----:B------:R-:W-:Y:S05]  /*79a0*/  BRA `(.L_x_19980) ;  /* 0x0000000c00347947 */ /* 0x000fea0003800000 */
.L_x_19976:
        /* <DEDUP_REMOVED lines=10> */
.L_x_19984:
[----:B------:R-:W2:Y:S02]  /*7a50*/  LDG.E.U16 R2, desc[UR36][R4.64] ;  /* 0x0000002404027981 */ /* 0x000ea4000c1e1500 */
[----:B--2---:R-:W-:-:S06]  /*7a60*/  HADD2.F32 R2, -RZ, R2.H0_H0 ;  /* 0x20000002ff027230 */ /* 0x004fcc0000004100 */
[----:B------:R-:W0:Y:S02]  /*7a70*/  F2I.S64.TRUNC R2, R2 ;  /* 0x0000000200027311 */ /* 0x000e24000020d900 */
[----:B0-----:R-:W-:Y:S01]  /*7a80*/  PRMT R0, R2, 0x7610, R0 ;  /* 0x0000761002007816 */ /* 0x001fe20000000000 */
[----:B------:R-:W-:Y:S06]  /*7a90*/  BRA `(.L_x_19980) ;  /* 0x0000000800f87947 */ /* 0x000fec0003800000 */
.L_x_19983:
        /* <DEDUP_REMOVED lines=10> */
.L_x_19986:
[----:B------:R-:W2:Y:S02]  /*7b40*/  LDG.E.U16 R4, desc[UR36][R4.64] ;  /* 0x0000002404047981 */ /* 0x000ea4000c1e1500 */
[----:B--2---:R-:W-:-:S06]  /*7b50*/  HADD2.F32 R2, -RZ, R4.H0_H0 ;  /* 0x20000004ff027230 */ /* 0x004fcc0000004100 */
[----:B------:R-:W0:Y:S02]  /*7b60*/  F2I.S64.TRUNC R2, R2 ;  /* 0x0000000200027311 */ /* 0x000e24000020d900 */
[----:B0-----:R-:W-:Y:S01]  /*7b70*/  PRMT R0, R2, 0x7610, R0 ;  /* 0x0000761002007816 */ /* 0x001fe20000000000 */
[----:B------:R-:W-:Y:S06]  /*7b80*/  BRA `(.L_x_19980) ;  /* 0x0000000800bc7947 */ /* 0x000fec0003800000 */
.L_x_19985:
[----:B------:R-:W2:Y:S02]  /*7b90*/  LDG.E.64 R2, desc[UR36][R4.64] ;  /* 0x0000002404027981 */ /* 0x000ea4000c1e1b00 */
[----:B--2---:R-:W0:Y:S02]  /*7ba0*/  F2I.S64.F64.TRUNC R2, R2 ;  /* 0x0000000200027311 */ /* 0x004e24000030d900 */
[----:B0-----:R-:W-:Y:S01]  /*7bb0*/  PRMT R0, R2, 0x7610, R0 ;  /* 0x0000761002007816 */ /* 0x001fe20000000000 */
[----:B------:R-:W-:Y:S06]  /*7bc0*/  BRA `(.L_x_19980) ;  /* 0x0000000800ac7947 */ /* 0x000fec0003800000 */
.L_x_19975:
        /* <DEDUP_REMOVED lines=12> */
.L_x_19989:
[----:B------:R-:W2:Y:S02]  /*7c90*/  LDG.E.64 R4, desc[UR36][R4.64] ;  /* 0x0000002404047981 */ /* 0x000ea4000c1e1b00 */
[----:B--2---:R-:W0:Y:S02]  /*7ca0*/  F2I.S64.F64.TRUNC R2, R4 ;  /* 0x0000000400027311 */ /* 0x004e24000030d900 */
[----:B0-----:R-:W-:Y:S01]  /*7cb0*/  PRMT R0, R2, 0x7610, R0 ;  /* 0x0000761002007816 */ /* 0x001fe20000000000 */
[----:B------:R-:W-:Y:S06]  /*7cc0*/  BRA `(.L_x_19980) ;  /* 0x00000008006c7947 */ /* 0x000fec0003800000 */
.L_x_19988:
        /* <DEDUP_REMOVED lines=28> */
.L_x_19991:
        /* <DEDUP_REMOVED lines=15> */
.L_x_19990:
[----:B------:R-:W2:Y:S02]  /*7f80*/  LDG.E.U16 R2, desc[UR36][R4.64] ;  /* 0x0000002404027981 */ /* 0x000ea4000c1e1500 */
[----:B--2---:R-:W-:-:S06]  /*7f90*/  IMAD.U32 R2, R2, 0x10000, RZ ;  /* 0x0001000002027824 */ /* 0x004fcc00078e00ff */
[----:B------:R-:W0:Y:S02]  /*7fa0*/  F2I.S64.TRUNC R2, R2 ;  /* 0x0000000200027311 */ /* 0x000e24000020d900 */
[----:B0-----:R-:W-:Y:S01]  /*7fb0*/  PRMT R0, R2, 0x7610, R0 ;  /* 0x0000761002007816 */ /* 0x001fe20000000000 */
[----:B------:R-:W-:Y:S06]  /*7fc0*/  BRA `(.L_x_19980) ;  /* 0x0000000400ac7947 */ /* 0x000fec0003800000 */
.L_x_19987:
        /* <DEDUP_REMOVED lines=10> */
.L_x_19994:
        /* <DEDUP_REMOVED lines=21> */
.L_x_19998:
[----:B------:R-:W-:Y:S05]  /*81c0*/  BSYNC B1 ;  /* 0x0000000000017941 */ /* 0x000fea0003800000 */
.L_x_19997:
[----:B------:R-:W-:Y:S01]  /*81d0*/  IMAD.SHL.U32 R2, R2, 0x100000, RZ ;  /* 0x0010000002027824 */ /* 0x000fe200078e00ff */
[----:B------:R-:W-:-:S04]  /*81e0*/  LEA R3, R0, 0x3b800000, 0x17 ;  /* 0x3b80000000037811 */ /* 0x000fc800078eb8ff */
[----:B------:R-:W-:-:S07]  /*81f0*/  LOP3.LUT R2, R3, R2, R4, 0xfe, !PT ;  /* 0x0000000203027212 */ /* 0x000fce00078efe04 */
.L_x_19996:
[----:B------:R-:W-:Y:S05]  /*8200*/  BSYNC B0 ;  /* 0x0000000000007941 */ /* 0x000fea0003800000 */
.L_x_19995:
[----:B------:R-:W0:Y:S02]  /*8210*/  F2I.S64.TRUNC R2, R2 ;  /* 0x0000000200027311 */ /* 0x000e24000020d900 */
[----:B0-----:R-:W-:Y:S01]  /*8220*/  PRMT R0, R2, 0x7610, R0 ;  /* 0x0000761002007816 */ /* 0x001fe20000000000 */
[----:B------:R-:W-:Y:S06]  /*8230*/  BRA `(.L_x_19980) ;  /* 0x0000000400107947 */ /* 0x000fec0003800000 */
.L_x_19993:
        /* <DEDUP_REMOVED lines=21> */
.L_x_20002:
[----:B------:R-:W-:Y:S05]  /*8390*/  BSYNC B1 ;  /* 0x0000000000017941 */ /* 0x000fea0003800000 */
.L_x_20001:
[----:B------:R-:W-:Y:S01]  /*83a0*/  IMAD.SHL.U32 R2, R2, 0x200000, RZ ;  /* 0x0020000002027824 */ /* 0x000fe200078e00ff */
[----:B------:R-:W-:-:S04]  /*83b0*/  LEA R3, R0, 0x37800000, 0x17 ;  /* 0x3780000000037811 */ /* 0x000fc800078eb8ff */
[----:B------:R-:W-:-:S07]  /*83c0*/  LOP3.LUT R2, R3, R2, R4, 0xfe, !PT ;  /* 0x0000000203027212 */ /* 0x000fce00078efe04 */
.L_x_20000:
[----:B------:R-:W-:Y:S05]  /*83d0*/  BSYNC B0 ;  /* 0x0000000000007941 */ /* 0x000fea0003800000 */
.L_x_19999:
[----:B------:R-:W0:Y:S02]  /*83e0*/  F2I.S64.TRUNC R2, R2 ;  /* 0x0000000200027311 */ /* 0x000e24000020d900 */
[----:B0-----:R-:W-:Y:S01]  /*83f0*/  PRMT R0, R2, 0x7610, R0 ;  /* 0x0000761002007816 */ /* 0x001fe20000000000 */
[----:B------:R-:W-:Y:S06]  /*8400*/  BRA `(.L_x_19980) ;  /* 0x00000000009c7947 */ /* 0x000fec0003800000 */
.L_x_19992:
        /* <DEDUP_REMOVED lines=14> */
.L_x_20006:
[----:B------:R-:W-:Y:S05]  /*84f0*/  BSYNC B0 ;  /* 0x0000000000007941 */ /* 0x000fea0003800000 */
.L_x_20005:
[----:B------:R-:W0:Y:S02]  /*8500*/  F2I.S64.TRUNC R2, R2 ;  /* 0x0000000200027311 */ /* 0x000e24000020d900 */
[----:B0-----:R-:W-:Y:S01]  /*8510*/  PRMT R0, R2, 0x7610, R0 ;  /* 0x0000761002007816 */ /* 0x001fe20000000000 */
[----:B------:R-:W-:Y:S06]  /*8520*/  BRA `(.L_x_19980) ;  /* 0x0000000000547947 */ /* 0x000fec0003800000 */
.L_x_19979:
        /* <DEDUP_REMOVED lines=16> */
.L_x_20007:
[----:B------:R-:W-:Y:S01]  /*8630*/  PRMT R0, RZ, 0x7610, R0 ;  /* 0x00007610ff007816 */ /* 0x000fe20000000000 */
[----:B------:R-:W-:Y:S06]  /*8640*/  BRA `(.L_x_19980) ;  /* 0x00000000000c7947 */ /* 0x000fec0003800000 */
.L_x_20004:
[----:B------:R1:W5:Y:S01]  /*8650*/  LDG.E.U8 R0, desc[UR36][R4.64] ;  /* 0x0000002404007981 */ /* 0x000362000c1e1100 */
[----:B------:R-:W-:Y:S05]  /*8660*/  BRA `(.L_x_19980) ;  /* 0x0000000000047947 */ /* 0x000fea0003800000 */
.L_x_20003:
[----:B------:R2:W5:Y:S02]  /*8670*/  LDG.E.U8 R0, desc[UR36][R4.64] ;  /* 0x0000002404007981 */ /* 0x000564000c1e1100 */
.L_x_19980:
        /* <DEDUP_REMOVED lines=19> */
.L_x_20011:
[----:B------:R3:W-:Y:S01]  /*87b0*/  STG.E.U8 desc[UR36][R16.64], R3 ;  /* 0x0000000310007986 */ /* 0x0007e2000c101124 */
[----:B------:R-:W-:Y:S05]  /*87c0*/  BRA `(.L_x_20013) ;  /* 0x0000000c00987947 */ /* 0x000fea0003800000 */
.L_x_20010:
        /* <DEDUP_REMOVED lines=10> */
.L_x_20015:
[----:B------:R-:W-:-:S05]  /*8870*/  LOP3.LUT R3, R3, 0xff, RZ, 0xc0, !PT ;  /* 0x000000ff03037812 */ /* 0x000fca00078ec0ff */
[----:B------:R2:W-:Y:S01]  /*8880*/  STG.E desc[UR36][R16.64], R3 ;  /* 0x0000000310007986 */ /* 0x0005e2000c101924 */
[----:B------:R-:W-:Y:S05]  /*8890*/  BRA `(.L_x_20013) ;  /* 0x0000000c00647947 */ /* 0x000fea0003800000 */
.L_x_20014:
[----:B------:R-:W-:-:S05]  /*88a0*/  LOP3.LUT R3, R3, 0xff, RZ, 0xc0, !PT ;  /* 0x000000ff03037812 */ /* 0x000fca00078ec0ff */
[----:B------:R0:W-:Y:S01]  /*88b0*/  STG.E.U16 desc[UR36][R16.64], R3 ;  /* 0x0000000310007986 */ /* 0x0001e2000c101524 */
[----:B------:R-:W-:Y:S05]  /*88c0*/  BRA `(.L_x_20013) ;  /* 0x0000000c00587947 */ /* 0x000fea0003800000 */
.L_x_20009:
        /* <DEDUP_REMOVED lines=10> */
.L_x_20017:
[----:B------:R-:W-:-:S04]  /*8970*/  LOP3.LUT R3, R3, 0xff, RZ, 0xc0, !PT ;  /* 0x000000ff03037812 */ /* 0x000fc800078ec0ff */
[----:B------:R-:W0:Y:S02]  /*8980*/  I2F.U16 R0, R3 ;  /* 0x0000000300007306 */ /* 0x000e240000101000 */
[----:B0-----:R-:W-:-:S05]  /*8990*/  F2FP.F16.F32.PACK_AB R0, RZ, R0 ;  /* 0x00000000ff00723e */ /* 0x001fca00000000ff */
[----:B------:R0:W-:Y:S01]  /*89a0*/  STG.E.U16 desc[UR36][R16.64], R0 ;  /* 0x0000000010007986 */ /* 0x0001e2000c101524 */
[----:B------:R-:W-:Y:S05]  /*89b0*/  BRA `(.L_x_20013) ;  /* 0x0000000c001c7947 */ /* 0x000fea0003800000 */
.L_x_20016:
        /* <DEDUP_REMOVED lines=11> */
.L_x_20019:
[----:B------:R-:W-:-:S06]  /*8a70*/  LOP3.LUT R3, R3, 0xff, RZ, 0xc0, !PT ;  /* 0x000000ff03037812 */ /* 0x000fcc00078ec0ff */
[----:B------:R-:W0:Y:S02]  /*8a80*/  I2F.U16 R3, R3 ;  /* 0x0000000300037306 */ /* 0x000e240000101000 */
[----:B0-----:R-:W-:-:S04]  /*8a90*/  F2FP.F16.F32.PACK_AB R3, RZ, R3 ;  /* 0x00000003ff03723e */ /* 0x001fc800000000ff */
[----:B------:R-:W-:-:S05]  /*8aa0*/  PRMT R3, R3, 0x5410, RZ ;  /* 0x0000541003037816 */ /* 0x000fca00000000ff */
[----:B------:R0:W-:Y:S01]  /*8ab0*/  STG.E desc[UR36][R16.64], R3 ;  /* 0x0000000310007986 */ /* 0x0001e2000c101924 */
[----:B------:R-:W-:Y:S05]  /*8ac0*/  BRA `(.L_x_20013) ;  /* 0x0000000800d87947 */ /* 0x000fea0003800000 */
.L_x_20018:
[----:B------:R-:W-:-:S06]  /*8ad0*/  LOP3.LUT R3, R3, 0xff, RZ, 0xc0, !PT ;  /* 0x000000ff03037812 */ /* 0x000fcc00078ec0ff */
[----:B------:R-:W0:Y:S02]  /*8ae0*/  I2F.F64.U16 R2, R3 ;  /* 0x0000000300027312 */ /* 0x000e240000101800 */
[----:B0-----:R0:W-:Y:S01]  /*8af0*/  STG.E.64 desc[UR36][R16.64], R2 ;  /* 0x0000000210007986 */ /* 0x0011e2000c101b24 */
[----:B------:R-:W-:Y:S05]  /*8b00*/  BRA `(.L_x_20013) ;  /* 0x0000000800c87947 */ /* 0x000fea0003800000 */
.L_x_20008:
        /* <DEDUP_REMOVED lines=12> */
.L_x_20022:
[----:B------:R-:W-:Y:S02]  /*8bd0*/  LOP3.LUT R4, R3, 0xff, RZ, 0xc0, !PT ;  /* 0x000000ff03047812 */ /* 0x000fe400078ec0ff */
[----:B------:R-:W-:-:S04]  /*8be0*/  CS2R R6, SRZ ;  /* 0x0000000000067805 */ /* 0x000fc8000001ff00 */
[----:B------:R-:W0:Y:S02]  /*8bf0*/  I2F.F64.U16 R4, R4 ;  /* 0x0000000400047312 */ /* 0x000e240000101800 */
[----:B0-----:R0:W-:Y:S01]  /*8c00*/  STG.E.128 desc[UR36][R16.64], R4 ;  /* 0x0000000410007986 */ /* 0x0011e2000c101d24 */
[----:B------:R-:W-:Y:S05]  /*8c10*/  BRA `(.L_x_20013) ;  /* 0x0000000800847947 */ /* 0x000fea0003800000 */
.L_x_20021:
        /* <DEDUP_REMOVED lines=22> */
.L_x_20026:
[----:B------:R-:W-:Y:S05]  /*8d80*/  BSYNC B0 ;  /* 0x0000000000007941 */ /* 0x000fea0003800000 */
.L_x_20025:
[----:B------:R-:W-:-:S05]  /*8d90*/  LOP3.LUT R3, R0, R3, RZ, 0xfc, !PT ;  /* 0x0000000300037212 */ /* 0x000fca00078efcff */
[----:B------:R0:W-:Y:S01]  /*8da0*/  STG.E.U8 desc[UR36][R16.64], R3 ;  /* 0x0000000310007986 */ /* 0x0001e2000c101124 */
[----:B------:R-:W-:Y:S05]  /*8db0*/  BRA `(.L_x_20013) ;  /* 0x00000008001c7947 */ /* 0x000fea0003800000 */
.L_x_20024:
        /* <DEDUP_REMOVED lines=14> */
.L_x_20028:
[----:B------:R-:W-:Y:S01]  /*8ea0*/  IMAD.MOV.U32 R0, RZ, RZ, 0x7f ;  /* 0x0000007fff007424 */ /* 0x000fe200078e00ff */
[----:B------:R-:W-:-:S04]  /*8eb0*/  ISETP.GT.U32.AND P0, PT, R2, 0x7f800000, PT ;  /* 0x7f8000000200780c */ /* 0x000fc80003f04070 */
[----:B------:R-:W-:-:S09]  /*8ec0*/  SEL R0, R0, 0x7c, P0 ;  /* 0x0000007c00007807 */ /* 0x000fd20000000000 */
.L_x_20029:
[----:B------:R-:W-:Y:S05]  /*8ed0*/  BSYNC B0 ;  /* 0x0000000000007941 */ /* 0x000fea0003800000 */
.L_x_20027:
[----:B------:R-:W-:-:S04]  /*8ee0*/  LOP3.LUT R2, R3, 0x80000000, RZ, 0xc0, !PT ;  /* 0x8000000003027812 */ /* 0x000fc800078ec0ff */
[----:B------:R-:W-:-:S04]  /*8ef0*/  SHF.R.U32.HI R3, RZ, 0x18, R2 ;  /* 0x00000018ff037819 */ /* 0x000fc80000011602 */
[----:B------:R-:W-:-:S05]  /*8f00*/  LOP3.LUT R3, R0, R3, RZ, 0xfc, !PT ;  /* 0x0000000300037212 */ /* 0x000fca00078efcff */
[----:B------:R0:W-:Y:S01]  /*8f10*/  STG.E.U8 desc[UR36][R16.64], R3 ;  /* 0x0000000310007986 */ /* 0x0001e2000c101124 */
[----:B------:R-:W-:Y:S05]  /*8f20*/  BRA `(.L_x_20013) ;  /* 0x0000000400c07947 */ /* 0x000fea0003800000 */
.L_x_20023:
[----:B------:R-:W-:-:S04]  /*8f30*/  LOP3.LUT R3, R3, 0xff, RZ, 0xc0, !PT ;  /* 0x000000ff03037812 */ /* 0x000fc800078ec0ff */
[----:B------:R-:W0:Y:S02]  /*8f40*/  I2F.U16 R0, R3 ;  /* 0x0000000300007306 */ /* 0x000e240000101000 */
[----:B0-----:R-:W-:-:S05]  /*8f50*/  F2FP.BF16.F32.PACK_AB R0, RZ, R0 ;  /* 0x00000000ff00723e */ /* 0x001fca00000010ff */
[----:B------:R0:W-:Y:S01]  /*8f60*/  STG.E.U16 desc[UR36][R16.64], R0 ;  /* 0x0000000010007986 */ /* 0x0001e2000c101524 */
[----:B------:R-:W-:Y:S05]  /*8f70*/  BRA `(.L_x_20013) ;  /* 0x0000000400ac7947 */ /* 0x000fea0003800000 */
.L_x_20020:
        /* <DEDUP_REMOVED lines=11> */
.L_x_20032:
        /* <DEDUP_REMOVED lines=18> */
.L_x_20035:
[----:B------:R-:W-:-:S04]  /*9150*/  LOP3.LUT R2, R3, 0x80000000, RZ, 0xc0, !PT ;  /* 0x8000000003027812 */ /* 0x000fc800078ec0ff */
[----:B------:R-:W-:-:S04]  /*9160*/  SHF.R.U32.HI R3, RZ, 0x18, R2 ;  /* 0x00000018ff037819 */ /* 0x000fc80000011602 */
[----:B------:R-:W-:-:S04]  /*9170*/  LOP3.LUT R0, R0, R3, RZ, 0xfc, !PT ;  /* 0x0000000300007212 */ /* 0x000fc800078efcff */
[----:B------:R-:W-:-:S07]  /*9180*/  PRMT R8, R0, 0x7610, R8 ;  /* 0x0000761000087816 */ /* 0x000fce0000000008 */
.L_x_20034:
[----:B------:R-:W-:Y:S05]  /*9190*/  BSYNC B0 ;  /* 0x0000000000007941 */ /* 0x000fea0003800000 */
.L_x_20033:
[----:B------:R0:W-:Y:S01]  /*91a0*/  STG.E.U8 desc[UR36][R16.64], R8 ;  /* 0x0000000810007986 */ /* 0x0001e2000c101124 */
[----:B------:R-:W-:Y:S05]  /*91b0*/  BRA `(.L_x_20013) ;  /* 0x00000004001c7947 */ /* 0x000fea0003800000 */
.L_x_20031:
        /* <DEDUP_REMOVED lines=18> */
.L_x_20038:
[----:B------:R-:W-:-:S04]  /*92e0*/  LOP3.LUT R2, R3, 0x80000000, RZ, 0xc0, !PT ;  /* 0x8000000003027812 */ /* 0x000fc800078ec0ff */
[----:B------:R-:W-:-:S04]  /*92f0*/  SHF.R.U32.HI R3, RZ, 0x18, R2 ;  /* 0x00000018ff037819 */ /* 0x000fc80000011602 */
[----:B------:R-:W-:-:S04]  /*9300*/  LOP3.LUT R0, R0, R3, RZ, 0xfc, !PT ;  /* 0x0000000300007212 */ /* 0x000fc800078efcff */
[----:B------:R-:W-:-:S07]  /*9310*/  PRMT R8, R0, 0x7610, R8 ;  /* 0x0000761000087816 */ /* 0x000fce0000000008 */
.L_x_20037:
[----:B------:R-:W-:Y:S05]  /*9320*/  BSYNC B0 ;  /* 0x0000000000007941 */ /* 0x000fea0003800000 */
.L_x_20036:
[----:B------:R0:W-:Y:S01]  /*9330*/  STG.E.U8 desc[UR36][R16.64], R8 ;  /* 0x0000000810007986 */ /* 0x0001e2000c101124 */
[----:B------:R-:W-:Y:S05]  /*9340*/  BRA `(.L_x_20013) ;  /* 0x0000000000b87947 */ /* 0x000fea0003800000 */
.L_x_20030:
        /* <DEDUP_REMOVED lines=23> */
.L_x_20012:
        /* <DEDUP_REMOVED lines=16> */
.L_x_20041:
[----:B------:R-:W-:Y:S05]  /*95c0*/  BRA `(.L_x_20013) ;  /* 0x0000000000187947 */ /* 0x000fea0003800000 */
.L_x_20040:
[----:B------:R-:W-:Y:S01]  /*95d0*/  LOP3.LUT R2, R3, 0xff, RZ, 0xc0, !PT ;  /* 0x000000ff03027812 */ /* 0x000fe200078ec0ff */
[----:B------:R-:W-:-:S05]  /*95e0*/  IMAD.MOV.U32 R3, RZ, RZ, RZ ;  /* 0x000000ffff037224 */ /* 0x000fca00078e00ff */
[----:B------:R0:W-:Y:S01]  /*95f0*/  STG.E.64 desc[UR36][R16.64], R2 ;  /* 0x0000000210007986 */ /* 0x0001e2000c101b24 */
[----:B------:R-:W-:Y:S05]  /*9600*/  BRA `(.L_x_20013) ;  /* 0x0000000000087947 */ /* 0x000fea0003800000 */
.L_x_20039:
[----:B------:R-:W-:-:S05]  /*9610*/  LOP3.LUT R3, R3, 0xff, RZ, 0xc0, !PT ;  /* 0x000000ff03037812 */ /* 0x000fca00078ec0ff */
[----:B------:R0:W-:Y:S02]  /*9620*/  STG.E desc[UR36][R16.64], R3 ;  /* 0x0000000310007986 */ /* 0x0001e4000c101924 */
.L_x_20013:
[----:B------:R-:W-:-:S07]  /*9630*/  VIADD R19, R19, 0x80 ;  /* 0x0000008013137836 */ /* 0x000fce0000000000 */
.L_x_19973:
[----:B------:R-:W-:Y:S05]  /*9640*/  BSYNC B6 ;  /* 0x0000000000067941 */ /* 0x000fea0003800000 */
.L_x_19972:
        /* <DEDUP_REMOVED lines=306> */
.L_x_20042:
        /* <DEDUP_REMOVED lines=20> */
.L_x_20046:
[----:B------:R4:W5:Y:S01]  /*aab0*/  LDG.E.U8 R0, desc[UR36][R4.64] ;  /* 0x0000002404007981 */ /* 0x000962000c1e1100 */
[----:B------:R-:W-:Y:S05]  /*aac0*/  BRA `(.L_x_20048) ;  /* 0x0000000c00647947 */ /* 0x000fea0003800000 */
.L_x_20045:
        /* <DEDUP_REMOVED lines=8> */
.L_x_20050:
[----:B------:R2:W5:Y:S01]  /*ab50*/  LDG.E.U8 R0, desc[UR36][R4.64] ;  /* 0x0000002404007981 */ /* 0x000562000c1e1100 */
[----:B------:R-:W-:Y:S05]  /*ab60*/  BRA `(.L_x_20048) ;  /* 0x0000000c003c7947 */ /* 0x000fea0003800000 */
.L_x_20049:
[----:B------:R0:W5:Y:S01]  /*ab70*/  LDG.E.U16 R0, desc[UR36][R4.64] ;  /* 0x0000002404007981 */ /* 0x000162000c1e1500 */
[----:B------:R-:W-:Y:S05]  /*ab80*/  BRA `(.L_x_20048) ;  /* 0x0000000c00347947 */ /* 0x000fea0003800000 */
.L_x_20044:
        /* <DEDUP_REMOVED lines=10> */
.L_x_20052:
[----:B------:R-:W2:Y:S02]  /*ac30*/  LDG.E.U16 R2, desc[UR36][R4.64] ;  /* 0x0000002404027981 */ /* 0x000ea4000c1e1500 */
[----:B--2---:R-:W-:-:S06]  /*ac40*/  HADD2.F32 R2, -RZ, R2.H0_H0 ;  /* 0x20000002ff027230 */ /* 0x004fcc0000004100 */
[----:B------:R-:W0:Y:S02]  /*ac50*/  F2I.S64.TRUNC R2, R2 ;  /* 0x0000000200027311 */ /* 0x000e24000020d900 */
[----:B0-----:R-:W-:Y:S01]  /*ac60*/  PRMT R0, R2, 0x7610, R0 ;  /* 0x0000761002007816 */ /* 0x001fe20000000000 */
[----:B------:R-:W-:Y:S06]  /*ac70*/  BRA `(.L_x_20048) ;  /* 0x0000000800f87947 */ /* 0x000fec0003800000 */
.L_x_20051:
        /* <DEDUP_REMOVED lines=10> */
.L_x_20054:
[----:B------:R-:W2:Y:S02]  /*ad20*/  LDG.E.U16 R4, desc[UR36][R4.64] ;  /* 0x0000002404047981 */ /* 0x000ea4000c1e1500 */
[----:B--2---:R-:W-:-:S06]  /*ad30*/  HADD2.F32 R2, -RZ, R4.H0_H0 ;  /* 0x20000004ff027230 */ /* 0x004fcc0000004100 */
[----:B------:R-:W0:Y:S02]  /*ad40*/  F2I.S64.TRUNC R2, R2 ;  /* 0x0000000200027311 */ /* 0x000e24000020d900 */
[----:B0-----:R-:W-:Y:S01]  /*ad50*/  PRMT R0, R2, 0x7610, R0 ;  /* 0x0000761002007816 */ /* 0x001fe20000000000 */
[----:B------:R-:W-:Y:S06]  /*ad60*/  BRA `(.L_x_20048) ;  /* 0x0000000800bc7947 */ /* 0x000fec0003800000 */
.L_x_20053:
[----:B------:R-:W2:Y:S02]  /*ad70*/  LDG.E.64 R2, desc[UR36][R4.64] ;  /* 0x0000002404027981 */ /* 0x000ea4000c1e1b00 */
[----:B--2---:R-:W0:Y:S02]  /*ad80*/  F2I.S64.F64.TRUNC R2, R2 ;  /* 0x0000000200027311 */ /* 0x004e24000030d900 */
[----:B0-----:R-:W-:Y:S01]  /*ad90*/  PRMT R0, R2, 0x7610, R0 ;  /* 0x0000761002007816 */ /* 0x001fe20000000000 */
[----:B------:R-:W-:Y:S06]  /*ada0*/  BRA `(.L_x_20048) ;  /* 0x0000000800ac7947 */ /* 0x000fec0003800000 */
.L_x_20043:
        /* <DEDUP_REMOVED lines=12> */
.L_x_20057:
[----:B------:R-:W2:Y:S02]  /*ae70*/  LDG.E.64 R4, desc[UR36][R4.64] ;  /* 0x0000002404047981 */ /* 0x000ea4000c1e1b00 */
[----:B--2---:R-:W0:Y:S02]  /*ae80*/  F2I.S64.F64.TRUNC R2, R4 ;  /* 0x0000000400027311 */ /* 0x004e24000030d900 */
[----:B0-----:R-:W-:Y:S01]  /*ae90*/  PRMT R0, R2, 0x7610, R0 ;  /* 0x0000761002007816 */ /* 0x001fe20000000000 */
[----:B------:R-:W-:Y:S06]  /*aea0*/  BRA `(.L_x_20048) ;  /* 0x00000008006c7947 */ /* 0x000fec0003800000 */
.L_x_20056:
        /* <DEDUP_REMOVED lines=28> */
.L_x_20059:
        /* <DEDUP_REMOVED lines=15> */
.L_x_20058:
[----:B------:R-:W2:Y:S02]  /*b160*/  LDG.E.U16 R2, desc[UR36][R4.64] ;  /* 0x0000002404027981 */ /* 0x000ea4000c1e1500 */
[----:B--2---:R-:W-:-:S06]  /*b170*/  IMAD.U32 R2, R2, 0x10000, RZ ;  /* 0x0001000002027824 */ /* 0x004fcc00078e00ff */
[----:B------:R-:W0:Y:S02]  /*b180*/  F2I.S64.TRUNC R2, R2 ;  /* 0x0000000200027311 */ /* 0x000e24000020d900 */
[----:B0-----:R-:W-:Y:S01]  /*b190*/  PRMT R0, R2, 0x7610, R0 ;  /* 0x0000761002007816 */ /* 0x001fe20000000000 */
[----:B------:R-:W-:Y:S06]  /*b1a0*/  BRA `(.L_x_20048) ;  /* 0x0000000400ac7947 */ /* 0x000fec0003800000 */
.L_x_20055:
        /* <DEDUP_REMOVED lines=10> */
.L_x_20062:
        /* <DEDUP_REMOVED lines=21> */
.L_x_20066:
[----:B------:R-:W-:Y:S05]  /*b3a0*/  BSYNC B1 ;  /* 0x0000000000017941 */ /* 0x000fea0003800000 */
.L_x_20065:
[----:B------:R-:W-:Y:S01]  /*b3b0*/  IMAD.SHL.U32 R2, R2, 0x100000, RZ ;  /* 0x0010000002027824 */ /* 0x000fe200078e00ff */
[----:B------:R-:W-:-:S04]  /*b3c0*/  LEA R3, R0, 0x3b800000, 0x17 ;  /* 0x3b80000000037811 */ /* 0x000fc800078eb8ff */
[----:B------:R-:W-:-:S07]  /*b3d0*/  LOP3.LUT R2, R3, R2, R4, 0xfe, !PT ;  /* 0x0000000203027212 */ /* 0x000fce00078efe04 */
.L_x_20064:
[----:B------:R-:W-:Y:S05]  /*b3e0*/  BSYNC B0 ;  /* 0x0000000000007941 */ /* 0x000fea0003800000 */
.L_x_20063:
[----:B------:R-:W0:Y:S02]  /*b3f0*/  F2I.S64.TRUNC R2, R2 ;  /* 0x0000000200027311 */ /* 0x000e24000020d900 */
[----:B0-----:R-:W-:Y:S01]  /*b400*/  PRMT R0, R2, 0x7610, R0 ;  /* 0x0000761002007816 */ /* 0x001fe20000000000 */
[----:B------:R-:W-:Y:S06]  /*b410*/  BRA `(.L_x_20048) ;  /* 0x0000000400107947 */ /* 0x000fec0003800000 */
.L_x_20061:
        /* <DEDUP_REMOVED lines=21> */
.L_x_20070:
[----:B------:R-:W-:Y:S05]  /*b570*/  BSYNC B1 ;  /* 0x0000000000017941 */ /* 0x000fea0003800000 */
.L_x_20069:
[----:B------:R-:W-:Y:S01]  /*b580*/  IMAD.SHL.U32 R2, R2, 0x200000, RZ ;  /* 0x0020000002027824 */ /* 0x000fe200078e00ff */
[----:B------:R-:W-:-:S04]  /*b590*/  LEA R3, R0, 0x37800000, 0x17 ;  /* 0x3780000000037811 */ /* 0x000fc800078eb8ff */
[----:B------:R-:W-:-:S07]  /*b5a0*/  LOP3.LUT R2, R3, R2, R4, 0xfe, !PT ;  /* 0x0000000203027212 */ /* 0x000fce00078efe04 */
.L_x_20068:
[----:B------:R-:W-:Y:S05]  /*b5b0*/  BSYNC B0 ;  /* 0x0000000000007941 */ /* 0x000fea0003800000 */
.L_x_20067:
[----:B------:R-:W0:Y:S02]  /*b5c0*/  F2I.S64.TRUNC R2, R2 ;  /* 0x0000000200027311 */ /* 0x000e24000020d900 */
[----:B0-----:R-:W-:Y:S01]  /*b5d0*/  PRMT R0, R2, 0x7610, R0 ;  /* 0x0000761002007816 */ /* 0x001fe20000000000 */
[----:B------:R-:W-:Y:S06]  /*b5e0*/  BRA `(.L_x_20048) ;  /* 0x00000000009c7947 */ /* 0x000fec0003800000 */
.L_x_20060:
        /* <DEDUP_REMOVED lines=14> */
.L_x_20074:
[----:B------:R-:W-:Y:S05]  /*b6d0*/  BSYNC B0 ;  /* 0x0000000000007941 */ /* 0x000fea0003800000 */
.L_x_20073:
[----:B------:R-:W0:Y:S02]  /*b6e0*/  F2I.S64.TRUNC R2, R2 ;  /* 0x0000000200027311 */ /* 0x000e24000020d900 */
[----:B0-----:R-:W-:Y:S01]  /*b6f0*/  PRMT R0, R2, 0x7610, R0 ;  /* 0x0000761002007816 */ /* 0x001fe20000000000 */
[----:B------:R-:W-:Y:S06]  /*b700*/  BRA `(.L_x_20048) ;  /* 0x0000000000547947 */ /* 0x000fec0003800000 */
.L_x_20047:
        /* <DEDUP_REMOVED lines=16> */
.L_x_20075:
[----:B------:R-:W-:Y:S01]  /*b810*/  PRMT R0, RZ, 0x7610, R0 ;  /* 0x00007610ff007816 */ /* 0x000fe20000000000 */
[----:B------:R-:W-:Y:S06]  /*b820*/  BRA `(.L_x_20048) ;  /* 0x00000000000c7947 */ /* 0x000fec0003800000 */
.L_x_20072:
[----:B------:R0:W5:Y:S01]  /*b830*/  LDG.E.U8 R0, desc[UR36][R4.64] ;  /* 0x0000002404007981 */ /* 0x000162000c1e1100 */
[----:B------:R-:W-:Y:S05]  /*b840*/  BRA `(.L_x_20048) ;  /* 0x0000000000047947 */ /* 0x000fea0003800000 */
.L_x_20071:
[----:B------:R0:W5:Y:S02]  /*b850*/  LDG.E.U8 R0, desc[UR36][R4.64] ;  /* 0x0000002404007981 */ /* 0x000164000c1e1100 */
.L_x_20048:
        /* <DEDUP_REMOVED lines=19> */
.L_x_20079:
[----:B------:R-:W-:Y:S01]  /*b990*/  STG.E.U8 desc[UR36][R16.64], R3 ;  /* 0x0000000310007986 */ /* 0x000fe2000c101124 */
[----:B------:R-:W-:Y:S05]  /*b9a0*/  EXIT ;  /* 0x000000000000794d */ /* 0x000fea0003800000 */
.L_x_20078:
        /* <DEDUP_REMOVED lines=10> */
.L_x_20082:
[----:B------:R-:W-:-:S05]  /*ba50*/  LOP3.LUT R3, R3, 0xff, RZ, 0xc0, !PT ;  /* 0x000000ff03037812 */ /* 0x000fca00078ec0ff */
[----:B------:R-:W-:Y:S01]  /*ba60*/  STG.E desc[UR36][R16.64], R3 ;  /* 0x0000000310007986 */ /* 0x000fe2000c101924 */
[----:B------:R-:W-:Y:S05]  /*ba70*/  EXIT ;  /* 0x000000000000794d */ /* 0x000fea0003800000 */
.L_x_20081:
[----:B------:R-:W-:-:S05]  /*ba80*/  LOP3.LUT R3, R3, 0xff, RZ, 0xc0, !PT ;  /* 0x000000ff03037812 */ /* 0x000fca00078ec0ff */
[----:B------:R-:W-:Y:S01]  /*ba90*/  STG.E.U16 desc[UR36][R16.64], R3 ;  /* 0x0000000310007986 */ /* 0x000fe2000c101524 */
[----:B------:R-:W-:Y:S05]  /*baa0*/  EXIT ;  /* 0x000000000000794d */ /* 0x000fea0003800000 */
.L_x_20077:
        /* <DEDUP_REMOVED lines=10> */
.L_x_20084:
[----:B------:R-:W-:-:S04]  /*bb50*/  LOP3.LUT R3, R3, 0xff, RZ, 0xc0, !PT ;  /* 0x000000ff03037812 */ /* 0x000fc800078ec0ff */
[----:B------:R-:W0:Y:S02]  /*bb60*/  I2F.U16 R0, R3 ;  /* 0x0000000300007306 */ /* 0x000e240000101000 */
[----:B0-----:R-:W-:-:S05]  /*bb70*/  F2FP.F16.F32.PACK_AB R0, RZ, R0 ;  /* 0x00000000ff00723e */ /* 0x001fca00000000ff */
[----:B------:R-:W-:Y:S01]  /*bb80*/  STG.E.U16 desc[UR36][R16.64], R0 ;  /* 0x0000000010007986 */ /* 0x000fe2000c101524 */
[----:B------:R-:W-:Y:S05]  /*bb90*/  EXIT ;  /* 0x000000000000794d */ /* 0x000fea0003800000 */
.L_x_20083:
        /* <DEDUP_REMOVED lines=11> */
.L_x_20086:
[----:B------:R-:W-:-:S06]  /*bc50*/  LOP3.LUT R3, R3, 0xff, RZ, 0xc0, !PT ;  /* 0x000000ff03037812 */ /* 0x000fcc00078ec0ff */
[----:B------:R-:W0:Y:S02]  /*bc60*/  I2F.U16 R3, R3 ;  /* 0x0000000300037306 */ /* 0x000e240000101000 */
[----:B0-----:R-:W-:-:S04]  /*bc70*/  F2FP.F16.F32.PACK_AB R3, RZ, R3 ;  /* 0x00000003ff03723e */ /* 0x001fc800000000ff */
[----:B------:R-:W-:-:S05]  /*bc80*/  PRMT R3, R3, 0x5410, RZ ;  /* 0x0000541003037816 */ /* 0x000fca00000000ff */
[----:B------:R-:W-:Y:S01]  /*bc90*/  STG.E desc[UR36][R16.64], R3 ;  /* 0x0000000310007986 */ /* 0x000fe2000c101924 */
[----:B------:R-:W-:Y:S05]  /*bca0*/  EXIT ;  /* 0x000000000000794d */ /* 0x000fea0003800000 */
.L_x_20085:
[----:B------:R-:W-:-:S06]  /*bcb0*/  LOP3.LUT R3, R3, 0xff, RZ, 0xc0, !PT ;  /* 0x000000ff03037812 */ /* 0x000fcc00078ec0ff */
[----:B------:R-:W0:Y:S02]  /*bcc0*/  I2F.F64.U16 R2, R3 ;  /* 0x0000000300027312 */ /* 0x000e240000101800 */
[----:B0-----:R-:W-:Y:S01]  /*bcd0*/  STG.E.64 desc[UR36][R16.64], R2 ;  /* 0x0000000210007986 */ /* 0x001fe2000c101b24 */
[----:B------:R-:W-:Y:S05]  /*bce0*/  EXIT ;  /* 0x000000000000794d */ /* 0x000fea0003800000 */
.L_x_20076:
        /* <DEDUP_REMOVED lines=12> */
.L_x_20089:
[----:B------:R-:W-:Y:S02]  /*bdb0*/  LOP3.LUT R4, R3, 0xff, RZ, 0xc0, !PT ;  /* 0x000000ff03047812 */ /* 0x000fe400078ec0ff */
[----:B------:R-:W-:-:S04]  /*bdc0*/  CS2R R6, SRZ ;  /* 0x0000000000067805 */ /* 0x000fc8000001ff00 */
[----:B------:R-:W0:Y:S02]  /*bdd0*/  I2F.F64.U16 R4, R4 ;  /* 0x0000000400047312 */ /* 0x000e240000101800 */
[----:B0-----:R-:W-:Y:S01]  /*bde0*/  STG.E.128 desc[UR36][R16.64], R4 ;  /* 0x0000000410007986 */ /* 0x001fe2000c101d24 */
[----:B------:R-:W-:Y:S05]  /*bdf0*/  EXIT ;  /* 0x000000000000794d */ /* 0x000fea0003800000 */
.L_x_20088:
        /* <DEDUP_REMOVED lines=22> */
.L_x_20093:
[----:B------:R-:W-:Y:S05]  /*bf60*/  BSYNC B0 ;  /* 0x0000000000007941 */ /* 0x000fea0003800000 */
.L_x_20092:
[----:B------:R-:W-:-:S05]  /*bf70*/  LOP3.LUT R3, R0, R3, RZ, 0xfc, !PT ;  /* 0x0000000300037212 */ /* 0x000fca00078efcff */
[----:B------:R-:W-:Y:S01]  /*bf80*/  STG.E.U8 desc[UR36][R16.64], R3 ;  /* 0x0000000310007986 */ /* 0x000fe2000c101124 */
[----:B------:R-:W-:Y:S05]  /*bf90*/  EXIT ;  /* 0x000000000000794d */ /* 0x000fea0003800000 */
.L_x_20091:
        /* <DEDUP_REMOVED lines=14> */
.L_x_20095:
[----:B------:R-:W-:Y:S01]  /*c080*/  IMAD.MOV.U32 R0, RZ, RZ, 0x7f ;  /* 0x0000007fff007424 */ /* 0x000fe200078e00ff */
[----:B------:R-:W-:-:S04]  /*c090*/  ISETP.GT.U32.AND P0, PT, R2, 0x7f800000, PT ;  /* 0x7f8000000200780c */ /* 0x000fc80003f04070 */
[----:B------:R-:W-:-:S09]  /*c0a0*/  SEL R0, R0, 0x7c, P0 ;  /* 0x0000007c00007807 */ /* 0x000fd20000000000 */
.L_x_20096:
[----:B------:R-:W-:Y:S05]  /*c0b0*/  BSYNC B0 ;  /* 0x0000000000007941 */ /* 0x000fea0003800000 */
.L_x_20094:
[----:B------:R-:W-:-:S04]  /*c0c0*/  LOP3.LUT R2, R3, 0x80000000, RZ, 0xc0, !PT ;  /* 0x8000000003027812 */ /* 0x000fc800078ec0ff */
[----:B------:R-:W-:-:S04]  /*c0d0*/  SHF.R.U32.HI R3, RZ, 0x18, R2 ;  /* 0x00000018ff037819 */ /* 0x000fc80000011602 */
[----:B------:R-:W-:-:S05]  /*c0e0*/  LOP3.LUT R3, R0, R3, RZ, 0xfc, !PT ;  /* 0x0000000300037212 */ /* 0x000fca00078efcff */
[----:B------:R-:W-:Y:S01]  /*c0f0*/  STG.E.U8 desc[UR36][R16.64], R3 ;  /* 0x0000000310007986 */ /* 0x000fe2000c101124 */
[----:B------:R-:W-:Y:S05]  /*c100*/  EXIT ;  /* 0x000000000000794d */ /* 0x000fea0003800000 */
.L_x_20090:
[----:B------:R-:W-:-:S04]  /*c110*/  LOP3.LUT R3, R3, 0xff, RZ, 0xc0, !PT ;  /* 0x000000ff03037812 */ /* 0x000fc800078ec0ff */
[----:B------:R-:W0:Y:S02]  /*c120*/  I2F.U16 R0, R3 ;  /* 0x0000000300007306 */ /* 0x000e240000101000 */
[----:B0-----:R-:W-:-:S05]  /*c130*/  F2FP.BF16.F32.PACK_AB R0, RZ, R0 ;  /* 0x00000000ff00723e */ /* 0x001fca00000010ff */
[----:B------:R-:W-:Y:S01]  /*c140*/  STG.E.U16 desc[UR36][R16.64], R0 ;  /* 0x0000000010007986 */ /* 0x000fe2000c101524 */
[----:B------:R-:W-:Y:S05]  /*c150*/  EXIT ;  /* 0x000000000000794d */ /* 0x000fea0003800000 */
.L_x_20087:
        /* <DEDUP_REMOVED lines=11> */
.L_x_20099:
        /* <DEDUP_REMOVED lines=18> */
.L_x_20102:
[----:B------:R-:W-:-:S04]  /*c330*/  LOP3.LUT R2, R3, 0x80000000, RZ, 0xc0, !PT ;  /* 0x8000000003027812 */ /* 0x000fc800078ec0ff */
[----:B------:R-:W-:-:S04]  /*c340*/  SHF.R.U32.HI R3, RZ, 0x18, R2 ;  /* 0x00000018ff037819 */ /* 0x000fc80000011602 */
[----:B------:R-:W-:-:S04]  /*c350*/  LOP3.LUT R0, R0, R3, RZ, 0xfc, !PT ;  /* 0x0000000300007212 */ /* 0x000fc800078efcff */
[----:B------:R-:W-:-:S07]  /*c360*/  PRMT R8, R0, 0x7610, R8 ;  /* 0x0000761000087816 */ /* 0x000fce0000000008 */
.L_x_20101:
[----:B------:R-:W-:Y:S05]  /*c370*/  BSYNC B0 ;  /* 0x0000000000007941 */ /* 0x000fea0003800000 */
.L_x_20100:
[----:B------:R-:W-:Y:S01]  /*c380*/  STG.E.U8 desc[UR36][R16.64], R8 ;  /* 0x0000000810007986 */ /* 0x000fe2000c101124 */
[----:B------:R-:W-:Y:S05]  /*c390*/  EXIT ;  /* 0x000000000000794d */ /* 0x000fea0003800000 */
.L_x_20098:
        /* <DEDUP_REMOVED lines=18> */
.L_x_20105:
[----:B------:R-:W-:-:S04]  /*c4c0*/  LOP3.LUT R2, R3, 0x80000000, RZ, 0xc0, !PT ;  /* 0x8000000003027812 */ /* 0x000fc800078ec0ff */
[----:B------:R-:W-:-:S04]  /*c4d0*/  SHF.R.U32.HI R3, RZ, 0x18, R2 ;  /* 0x00000018ff037819 */ /* 0x000fc80000011602 */
[----:B------:R-:W-:-:S04]  /*c4e0*/  LOP3.LUT R0, R0, R3, RZ, 0xfc, !PT ;  /* 0x0000000300007212 */ /* 0x000fc800078efcff */
[----:B------:R-:W-:-:S07]  /*c4f0*/  PRMT R8, R0, 0x7610, R8 ;  /* 0x0000761000087816 */ /* 0x000fce0000000008 */
.L_x_20104:
[----:B------:R-:W-:Y:S05]  /*c500*/  BSYNC B0 ;  /* 0x0000000000007941 */ /* 0x000fea0003800000 */
.L_x_20103:
[----:B------:R-:W-:Y:S01]  /*c510*/  STG.E.U8 desc[UR36][R16.64], R8 ;  /* 0x0000000810007986 */ /* 0x000fe2000c101124 */
[----:B------:R-:W-:Y:S05]  /*c520*/  EXIT ;  /* 0x000000000000794d */ /* 0x000fea0003800000 */
.L_x_20097:
        /* <DEDUP_REMOVED lines=23> */
.L_x_20080:
        /* <DEDUP_REMOVED lines=16> */
.L_x_20108:
[----:B------:R-:W-:Y:S05]  /*c7a0*/  EXIT ;  /* 0x000000000000794d */ /* 0x000fea0003800000 */
.L_x_20107:
[----:B------:R-:W-:Y:S01]  /*c7b0*/  LOP3.LUT R2, R3, 0xff, RZ, 0xc0, !PT ;  /* 0x000000ff03027812 */ /* 0x000fe200078ec0ff */
[----:B------:R-:W-:-:S05]  /*c7c0*/  IMAD.MOV.U32 R3, RZ, RZ, RZ ;  /* 0x000000ffff037224 */ /* 0x000fca00078e00ff */
[----:B------:R-:W-:Y:S01]  /*c7d0*/  STG.E.64 desc[UR36][R16.64], R2 ;  /* 0x0000000210007986 */ /* 0x000fe2000c101b24 */
[----:B------:R-:W-:Y:S05]  /*c7e0*/  EXIT ;  /* 0x000000000000794d */ /* 0x000fea0003800000 */
.L_x_20106:
[----:B------:R-:W-:-:S05]  /*c7f0*/  LOP3.LUT R3, R3, 0xff, RZ, 0xc0, !PT ;  /* 0x000000ff03037812 */ /* 0x000fca00078ec0ff */
[----:B------:R-:W-:Y:S01]  /*c800*/  STG.E desc[UR36][R16.64], R3 ;  /* 0x0000000310007986 */ /* 0x000fe2000c101924 */
[----:B------:R-:W-:Y:S05]  /*c810*/  EXIT ;  /* 0x000000000000794d */ /* 0x000fea0003800000 */
.L_x_20109:
        /* <DEDUP_REMOVED lines=14> */
.L_x_32218:


//--------------------- .text._ZN2at6native27unrolled_elementwise_kernelINS0_13AUnaryFunctorIhhhZZZNS0_21heaviside_kernel_cudaERNS_18TensorIteratorBaseEENKUlvE_clEvENKUlvE_clEvEUlhhE_EESt5arrayIPcLm2EELi4E23TrivialOffsetCalculatorILi1EjESD_NS0_6memory12LoadWithCastILi1EEENSE_13StoreWithCastILi1EEEEEviT_T0_T2_T3_T4_T5_ --------------------------
	.section	.text._ZN2at6native27unrolled_elementwise_kernelINS0_13AUnaryFunctorIhhhZZZNS0_21heaviside_kernel_cudaERNS_18TensorIteratorBaseEENKUlvE_clEvENKUlvE_clEvEUlhhE_EESt5arrayIPcLm2EELi4E23TrivialOffsetCalculatorILi1EjESD_NS0_6memory12LoadWithCastILi1EEENSE_13StoreWithCastILi1EEEEEviT_T0_T2_T3_T4_T5_,"ax",@progbits
	.align	128
        .global         _ZN2at6native27unrolled_elementwise_kernelINS0_13AUnaryFunctorIhhhZZZNS0_21heaviside_kernel_cudaERNS_18TensorIteratorBaseEENKUlvE_clEvENKUlvE_clEvEUlhhE_EESt5arrayIPcLm2EELi4E23TrivialOffsetCalculatorILi1EjESD_NS0_6memory12LoadWithCastILi1EEENSE_13StoreWithCastILi1EEEEEviT_T0_T2_T3_T4_T5_
        .type           _ZN2at6native27unrolled_elementwise_kernelINS0_13AUnaryFunctorIhhhZZZNS0_21heaviside_kernel_cudaERNS_18TensorIteratorBaseEENKUlvE_clEvENKUlvE_clEvEUlhhE_EESt5arrayIPcLm2EELi4E23TrivialOffsetCalculatorILi1EjESD_NS0_6memory12LoadWithCastILi1EEENSE_13StoreWithCastILi1EEEEEviT_T0_T2_T3_T4_T5_,@function
        .size           _ZN2at6native27unrolled_elementwise_kernelINS0_13AUnaryFunctorIhhhZZZNS0_21heaviside_kernel_cudaERNS_18TensorIteratorBaseEENKUlvE_clEvENKUlvE_clEvEUlhhE_EESt5arrayIPcLm2EELi4E23TrivialOffsetCalculatorILi1EjESD_NS0_6memory12LoadWithCastILi1EEENSE_13StoreWithCastILi1EEEEEviT_T0_T2_T3_T4_T5_,(.L_x_32219 - _ZN2at6native27unrolled_elementwise_kernelINS0_13AUnaryFunctorIhhhZZZNS0_21heaviside_kernel_cudaERNS_18TensorIteratorBaseEENKUlvE_clEvENKUlvE_clEvEUlhhE_EESt5arrayIPcLm2EELi4E23TrivialOffsetCalculatorILi1EjESD_NS0_6memory12LoadWithCastILi1EEENSE_13StoreWithCastILi1EEEEEviT_T0_T2_T3_T4_T5_)
        .other          _ZN2at6native27unrolled_elementwise_kernelINS0_13AUnaryFunctorIhhhZZZNS0_21heaviside_kernel_cudaERNS_18TensorIteratorBaseEENKUlvE_clEvENKUlvE_clEvEUlhhE_EESt5arrayIPcLm2EELi4E23TrivialOffsetCalculatorILi1EjESD_NS0_6memory12LoadWithCastILi1EEENSE_13StoreWithCastILi1EEEEEviT_T0_T2_T3_T4_T5_,@"STO_CUDA_ENTRY STV_DEFAULT"
_ZN2at6native27unrolled_elementwise_kernelINS0_13AUnaryFunctorIhhhZZZNS0_21heaviside_kernel_cudaERNS_18TensorIteratorBaseEENKUlvE_clEvENKUlvE_clEvEUlhhE_EESt5arrayIPcLm2EELi4E23TrivialOffsetCalculatorILi1EjESD_NS0_6memory12LoadWithCastILi1EEENSE_13StoreWithCastILi1EEEEEviT_T0_T2_T3_T4_T5_:
.text._ZN2at6native27unrolled_elementwise_kernelINS0_13AUnaryFunctorIhhhZZZNS0_21heaviside_kernel_cudaERNS_18TensorIteratorBaseEENKUlvE_clEvENKUlvE_clEvEUlhhE_EESt5arrayIPcLm2EELi4E23TrivialOffsetCalculatorILi1EjESD_NS0_6memory12LoadWithCastILi1EEENSE_13StoreWithCastILi1EEEEEviT_T0_T2_T3_T4_T5_:
        /* <DEDUP_REMOVED lines=31> */
.L_x_20115:
[----:B------:R3:W5:Y:S01]  /*01f0*/  LDG.E.U8 R26, desc[UR36][R4.64] ;  /* 0x00000024041a7981 */ /* 0x000762000c1e1100 */
[----:B------:R-:W-:Y:S05]  /*0200*/  BRA `(.L_x_20117) ;  /* 0x0000000c00687947 */ /* 0x000fea0003800000 */
.L_x_20114:
        /* <DEDUP_REMOVED lines=8> */
.L_x_20119:
[----:B------:R1:W5:Y:S01]  /*0290*/  LDG.E.U8 R26, desc[UR36][R4.64] ;  /* 0x00000024041a7981 */ /* 0x000362000c1e1100 */
[----:B------:R-:W-:Y:S05]  /*02a0*/  BRA `(.L_x_20117) ;  /* 0x0000000c00407947 */ /* 0x000fea0003800000 */
.L_x_20118:
[----:B------:R2:W5:Y:S01]  /*02b0*/  LDG.E.U16 R26, desc[UR36][R4.64] ;  /* 0x00000024041a7981 */ /* 0x000562000c1e1500 */
[----:B------:R-:W-:Y:S05]  /*02c0*/  BRA `(.L_x_20117) ;  /* 0x0000000c00387947 */ /* 0x000fea0003800000 */
.L_x_20113:
        /* <DEDUP_REMOVED lines=10> */
.L_x_20121:
[----:B------:R-:W2:Y:S02]  /*0370*/  LDG.E.U16 R2, desc[UR36][R4.64] ;  /* 0x0000002404027981 */ /* 0x000ea4000c1e1500 */
[----:B--2---:R-:W-:-:S06]  /*0380*/  HADD2.F32 R2, -RZ, R2.H0_H0 ;  /* 0x20000002ff027230 */ /* 0x004fcc0000004100 */
[----:B------:R-:W0:Y:S02]  /*0390*/  F2I.S64.TRUNC R2, R2 ;  /* 0x0000000200027311 */ /* 0x000e24000020d900 */
[----:B0-----:R-:W-:Y:S01]  /*03a0*/  PRMT R26, R2, 0x7610, R26 ;  /* 0x00007610021a7816 */ /* 0x001fe2000000001a */
[----:B------:R-:W-:Y:S06]  /*03b0*/  BRA `(.L_x_20117) ;  /* 0x0000000800fc7947 */ /* 0x000fec0003800000 */
.L_x_20120:
        /* <DEDUP_REMOVED lines=10> */
.L_x_20123:
[----:B------:R-:W2:Y:S02]  /*0460*/  LDG.E.U16 R4, desc[UR36][R4.64] ;  /* 0x0000002404047981 */ /* 0x000ea4000c1e1500 */
[----:B--2---:R-:W-:-:S06]  /*0470*/  HADD2.F32 R2, -RZ, R4.H0_H0 ;  /* 0x20000004ff027230 */ /* 0x004fcc0000004100 */
[----:B------:R-:W0:Y:S02]  /*0480*/  F2I.S64.TRUNC R2, R2 ;  /* 0x0000000200027311 */ /* 0x000e24000020d900 */
[----:B0-----:R-:W-:Y:S01]  /*0490*/  PRMT R26, R2, 0x7610, R26 ;  /* 0x00007610021a7816 */ /* 0x001fe2000000001a */
[----:B------:R-:W-:Y:S06]  /*04a0*/  BRA `(.L_x_20117) ;  /* 0x0000000800c07947 */ /* 0x000fec0003800000 */
.L_x_20122:
[----:B------:R-:W2:Y:S02]  /*04b0*/  LDG.E.64 R2, desc[UR36][R4.64] ;  /* 0x0000002404027981 */ /* 0x000ea4000c1e1b00 */
[----:B--2---:R-:W0:Y:S02]  /*04c0*/  F2I.S64.F64.TRUNC R2, R2 ;  /* 0x0000000200027311 */ /* 0x004e24000030d900 */
[----:B0-----:R-:W-:Y:S01]  /*04d0*/  PRMT R26, R2, 0x7610, R26 ;  /* 0x00007610021a7816 */ /* 0x001fe2000000001a */
[----:B------:R-:W-:Y:S06]  /*04e0*/  BRA `(.L_x_20117) ;  /* 0x0000000800b07947 */ /* 0x000fec0003800000 */
.L_x_20112:
        /* <DEDUP_REMOVED lines=12> */
.L_x_20126:
[----:B------:R-:W2:Y:S02]  /*05b0*/  LDG.E.64 R4, desc[UR36][R4.64] ;  /* 0x0000002404047981 */ /* 0x000ea4000c1e1b00 */
[----:B--2---:R-:W0:Y:S02]  /*05c0*/  F2I.S64.F64.TRUNC R2, R4 ;  /* 0x0000000400027311 */ /* 0x004e24000030d900 */
[----:B0-----:R-:W-:Y:S01]  /*05d0*/  PRMT R26, R2, 0x7610, R26 ;  /* 0x00007610021a7816 */ /* 0x001fe2000000001a */
[----:B------:R-:W-:Y:S06]  /*05e0*/  BRA `(.L_x_20117) ;  /* 0x0000000800707947 */ /* 0x000fec0003800000 */
.L_x_20125:
        /* <DEDUP_REMOVED lines=28> */
.L_x_20128:
        /* <DEDUP_REMOVED lines=16> */
.L_x_20127:
[----:B------:R-:W2:Y:S02]  /*08b0*/  LDG.E.U16 R2, desc[UR36][R4.64] ;  /* 0x0000002404027981 */ /* 0x000ea4000c1e1500 */
[----:B--2---:R-:W-:-:S06]  /*08c0*/  IMAD.U32 R2, R2, 0x10000, RZ ;  /* 0x0001000002027824 */ /* 0x004fcc00078e00ff */
[----:B------:R-:W0:Y:S02]  /*08d0*/  F2I.S64.TRUNC R2, R2 ;  /* 0x0000000200027311 */ /* 0x000e24000020d900 */
[----:B0-----:R-:W-:Y:S01]  /*08e0*/  PRMT R26, R2, 0x7610, R26 ;  /* 0x00007610021a7816 */ /* 0x001fe2000000001a */
[----:B------:R-:W-:Y:S06]  /*08f0*/  BRA `(.L_x_20117) ;  /* 0x0000000400ac7947 */ /* 0x000fec0003800000 */
.L_x_20124:
        /* <DEDUP_REMOVED lines=10> */
.L_x_20131:
        /* <DEDUP_REMOVED lines=21> */
.L_x_20135:
[----:B------:R-:W-:Y:S05]  /*0af0*/  BSYNC B1 ;  /* 0x0000000000017941 */ /* 0x000fea0003800000 */
.L_x_20134:
[----:B------:R-:W-:Y:S01]  /*0b00*/  IMAD.SHL.U32 R2, R2, 0x100000, RZ ;  /* 0x0010000002027824 */ /* 0x000fe200078e00ff */
[----:B------:R-:W-:-:S04]  /*0b10*/  LEA R3, R0, 0x3b800000, 0x17 ;  /* 0x3b80000000037811 */ /* 0x000fc800078eb8ff */
[----:B------:R-:W-:-:S07]  /*0b20*/  LOP3.LUT R2, R3, R2, R4, 0xfe, !PT ;  /* 0x0000000203027212 */ /* 0x000fce00078efe04 */
.L_x_20133:
[----:B------:R-:W-:Y:S05]  /*0b30*/  BSYNC B0 ;  /* 0x0000000000007941 */ /* 0x000fea0003800000 */
.L_x_20132:
[----:B------:R-:W0:Y:S02]  /*0b40*/  F2I.S64.TRUNC R2, R2 ;  /* 0x0000000200027311 */ /* 0x000e24000020d900 */
[----:B0-----:R-:W-:Y:S01]  /*0b50*/  PRMT R26, R2, 0x7610, R26 ;  /* 0x00007610021a7816 */ /* 0x001fe2000000001a */
[----:B------:R-:W-:Y:S06]  /*0b60*/  BRA `(.L_x_20117) ;  /* 0x0000000400107947 */ /* 0x000fec0003800000 */
.L_x_20130:
        /* <DEDUP_REMOVED lines=21> */
.L_x_20139:
[----:B------:R-:W-:Y:S05]  /*0cc0*/  BSYNC B1 ;  /* 0x0000000000017941 */ /* 0x000fea0003800000 */
.L_x_20138:
[----:B------:R-:W-:Y:S01]  /*0cd0*/  IMAD.SHL.U32 R2, R2, 0x200000, RZ ;  /* 0x0020000002027824 */ /* 0x000fe200078e00ff */
[----:B------:R-:W-:-:S04]  /*0ce0*/  LEA R3, R0, 0x37800000, 0x17 ;  /* 0x3780000000037811 */ /* 0x000fc800078eb8ff */
[----:B------:R-:W-:-:S07]  /*0cf0*/  LOP3.LUT R2, R3, R2, R4, 0xfe, !PT ;  /* 0x0000000203027212 */ /* 0x000fce00078efe04 */
.L_x_20137:
[----:B------:R-:W-:Y:S05]  /*0d00*/  BSYNC B0 ;  /* 0x0000000000007941 */ /* 0x000fea0003800000 */
.L_x_20136:
[----:B------:R-:W0:Y:S02]  /*0d10*/  F2I.S64.TRUNC R2, R2 ;  /* 0x0000000200027311 */ /* 0x000e24000020d900 */
[----:B0-----:R-:W-:Y:S01]  /*0d20*/  PRMT R26, R2, 0x7610, R26 ;  /* 0x00007610021a7816 */ /* 0x001fe2000000001a */
[----:B------:R-:W-:Y:S06]  /*0d30*/  BRA `(.L_x_20117) ;  /* 0x00000000009c7947 */ /* 0x000fec0003800000 */
.L_x_20129:
        /* <DEDUP_REMOVED lines=14> */
.L_x_20143:
[----:B------:R-:W-:Y:S05]  /*0e20*/  BSYNC B0 ;  /* 0x0000000000007941 */ /* 0x000fea0003800000 */
.L_x_20142:
[----:B------:R-:W0:Y:S02]  /*0e30*/  F2I.S64.TRUNC R2, R2 ;  /* 0x0000000200027311 */ /* 0x000e24000020d900 */
[----:B0-----:R-:W-:Y:S01]  /*0e40*/  PRMT R26, R2, 0x7610, R26 ;  /* 0x00007610021a7816 */ /* 0x001fe2000000001a */
[----:B------:R-:W-:Y:S06]  /*0e50*/  BRA `(.L_x_20117) ;  /* 0x0000000000547947 */ /* 0x000fec0003800000 */
.L_x_20116:
        /* <DEDUP_REMOVED lines=16> */
.L_x_20144:
[----:B------:R-:W-:Y:S01]  /*0f60*/  PRMT R26, RZ, 0x7610, R26 ;  /* 0x00007610ff1a7816 */ /* 0x000fe2000000001a */
[----:B------:R-:W-:Y:S06]  /*0f70*/  BRA `(.L_x_20117) ;  /* 0x00000000000c7947 */ /* 0x000fec0003800000 */
.L_x_20141:
[----:B------:R0:W5:Y:S01]  /*0f80*/  LDG.E.U8 R26, desc[UR36][R4.64] ;  /* 0x00000024041a7981 */ /* 0x000162000c1e1100 */
[----:B------:R-:W-:Y:S05]  /*0f90*/  BRA `(.L_x_20117) ;  /* 0x0000000000047947 */ /* 0x000fea0003800000 */
.L_x_20140:
[----:B------:R0:W5:Y:S02]  /*0fa0*/  LDG.E.U8 R26, desc[UR36][R4.64] ;  /* 0x00000024041a7981 */ /* 0x000164000c1e1100 */
.L_x_20117:
[----:B------:R-:W1:Y:S02]  /*0fb0*/  S2R R17, SR_TID.X ;  /* 0x0000000000117919 */ /* 0x000e640000002100 */
[----:B-1----:R-:W-:-:S07]  /*0fc0*/  VIADD R17, R17, 0x80 ;  /* 0x0000008011117836 */ /* 0x002fce0000000000 */
.L_x_20111:
[----:B------:R-:W-:Y:S05]  /*0fd0*/  BSYNC B6 ;  /* 0x0000000000067941 */ /* 0x000fea0003800000 */
.L_x_20110:
        /* <DEDUP_REMOVED lines=23> */
.L_x_20150:
[----:B------:R0:W5:Y:S01]  /*1150*/  LDG.E.U8 R27, desc[UR36][R4.64] ;  /* 0x00000024041b7981 */ /* 0x000162000c1e1100 */
[----:B------:R-:W-:Y:S05]  /*1160*/  BRA `(.L_x_20152) ;  /* 0x0000000c00647947 */ /* 0x000fea0003800000 */
.L_x_20149:
        /* <DEDUP_REMOVED lines=8> */
.L_x_20154:
[----:B------:R4:W5:Y:S01]  /*11f0*/  LDG.E.U8 R27, desc[UR36][R4.64] ;  /* 0x00000024041b7981 */ /* 0x000962000c1e1100 */
[----:B------:R-:W-:Y:S05]  /*1200*/  BRA `(.L_x_20152) ;  /* 0x0000000c003c7947 */ /* 0x000fea0003800000 */
.L_x_20153:
[----:B------:R0:W5:Y:S01]  /*1210*/  LDG.E.U16 R27, desc[UR36][R4.64] ;  /* 0x00000024041b7981 */ /* 0x000162000c1e1500 */
[----:B------:R-:W-:Y:S05]  /*1220*/  BRA `(.L_x_20152) ;  /* 0x0000000c00347947 */ /* 0x000fea0003800000 */
.L_x_20148:
        /* <DEDUP_REMOVED lines=10> */
.L_x_20156:
[----:B------:R-:W2:Y:S02]  /*12d0*/  LDG.E.U16 R2, desc[UR36][R4.64] ;  /* 0x0000002404027981 */ /* 0x000ea4000c1e1500 */
[----:B--2---:R-:W-:-:S06]  /*12e0*/  HADD2.F32 R2, -RZ, R2.H0_H0 ;  /* 0x20000002ff027230 */ /* 0x004fcc0000004100 */
[----:B------:R-:W0:Y:S02]  /*12f0*/  F2I.S64.TRUNC R2, R2 ;  /* 0x0000000200027311 */ /* 0x000e24000020d900 */
[----:B0-----:R-:W-:Y:S01]  /*1300*/  PRMT R27, R2, 0x7610, R27 ;  /* 0x00007610021b7816 */ /* 0x001fe2000000001b */
[----:B------:R-:W-:Y:S06]  /*1310*/  BRA `(.L_x_20152) ;  /* 0x0000000800f87947 */ /* 0x000fec0003800000 */
.L_x_20155:
        /* <DEDUP_REMOVED lines=10> */
.L_x_20158:
[----:B------:R-:W2:Y:S02]  /*13c0*/  LDG.E.U16 R4, desc[UR36][R4.64] ;  /* 0x0000002404047981 */ /* 0x000ea4000c1e1500 */
[----:B--2---:R-:W-:-:S06]  /*13d0*/  HADD2.F32 R2, -RZ, R4.H0_H0 ;  /* 0x20000004ff027230 */ /* 0x004fcc0000004100 */
[----:B------:R-:W0:Y:S02]  /*13e0*/  F2I.S64.TRUNC R2, R2 ;  /* 0x0000000200027311 */ /* 0x000e24000020d900 */
[----:B0-----:R-:W-:Y:S01]  /*13f0*/  PRMT R27, R2, 0x7610, R27 ;  /* 0x00007610021b7816 */ /* 0x001fe2000000001b */
[----:B------:R-:W-:Y:S06]  /*1400*/  BRA `(.L_x_20152) ;  /* 0x0000000800bc7947 */ /* 0x000fec0003800000 */
.L_x_20157:
[----:B------:R-:W2:Y:S02]  /*1410*/  LDG.E.64 R2, desc[UR36][R4.64] ;  /* 0x0000002404027981 */ /* 0x000ea4000c1e1b00 */
[----:B--2---:R-:W0:Y:S02]  /*1420*/  F2I.S64.F64.TRUNC R2, R2 ;  /* 0x0000000200027311 */ /* 0x004e24000030d900 */
[----:B0-----:R-:W-:Y:S01]  /*1430*/  PRMT R27, R2, 0x7610, R27 ;  /* 0x00007610021b7816 */ /* 0x001fe2000000001b */
[----:B------:R-:W-:Y:S06]  /*1440*/  BRA `(.L_x_20152) ;  /* 0x0000000800ac7947 */ /* 0x000fec0003800000 */
.L_x_20147:
        /* <DEDUP_REMOVED lines=12> */
.L_x_20161:
[----:B------:R-:W2:Y:S02]  /*1510*/  LDG.E.64 R4, desc[UR36][R4.64] ;  /* 0x0000002404047981 */ /* 0x000ea4000c1e1b00 */
[----:B--2---:R-:W0:Y:S02]  /*1520*/  F2I.S64.F64.TRUNC R2, R4 ;  /* 0x0000000400027311 */ /* 0x004e24000030d900 */
[----:B0-----:R-:W-:Y:S01]  /*1530*/  PRMT R27, R2, 0x7610, R27 ;  /* 0x00007610021b7816 */ /* 0x001fe2000000001b */
[----:B------:R-:W-:Y:S06]  /*1540*/  BRA `(.L_x_20152) ;  /* 0x00000008006c7947 */ /* 0x000fec0003800000 */
.L_x_20160:
        /* <DEDUP_REMOVED lines=28> */
.L_x_20163:
        /* <DEDUP_REMOVED lines=15> */
.L_x_20162:
[----:B------:R-:W2:Y:S02]  /*1800*/  LDG.E.U16 R2, desc[UR36][R4.64] ;  /* 0x0000002404027981 */ /* 0x000ea4000c1e1500 */
[----:B--2---:R-:W-:-:S06]  /*1810*/  IMAD.U32 R2, R2, 0x10000, RZ ;  /* 0x0001000002027824 */ /* 0x004fcc00078e00ff */
[----:B------:R-:W0:Y:S02]  /*1820*/  F2I.S64.TRUNC R2, R2 ;  /* 0x0000000200027311 */ /* 0x000e24000020d900 */
[----:B0-----:R-:W-:Y:S01]  /*1830*/  PRMT R27, R2, 0x7610, R27 ;  /* 0x00007610021b7816 */ /* 0x001fe2000000001b */
[----:B------:R-:W-:Y:S06]  /*1840*/  BRA `(.L_x_20152) ;  /* 0x0000000400ac7947 */ /* 0x000fec0003800000 */
.L_x_20159:
        /* <DEDUP_REMOVED lines=10> */
.L_x_20166:
        /* <DEDUP_REMOVED lines=21> */
.L_x_20170:
[----:B------:R-:W-:Y:S05]  /*1a40*/  BSYNC B1 ;  /* 0x0000000000017941 */ /* 0x000fea0003800000 */
.L_x_20169:
[----:B------:R-:W-:Y:S01]  /*1a50*/  IMAD.SHL.U32 R2, R2, 0x100000, RZ ;  /* 0x0010000002027824 */ /* 0x000fe200078e00ff */
[----:B------:R-:W-:-:S04]  /*1a60*/  LEA R3, R0, 0x3b800000, 0x17 ;  /* 0x3b80000000037811 */ /* 0x000fc800078eb8ff */
[----:B------:R-:W-:-:S07]  /*1a70*/  LOP3.LUT R2, R3, R2, R4, 0xfe, !PT ;  /* 0x0000000203027212 */ /* 0x000fce00078efe04 */
.L_x_20168:
[----:B------:R-:W-:Y:S05]  /*1a80*/  BSYNC B0 ;  /* 0x0000000000007941 */ /* 0x000fea0003800000 */
.L_x_20167:
[----:B------:R-:W0:Y:S02]  /*1a90*/  F2I.S64.TRUNC R2, R2 ;  /* 0x0000000200027311 */ /* 0x000e24000020d900 */
[----:B0-----:R-:W-:Y:S01]  /*1aa0*/  PRMT R27, R2, 0x7610, R27 ;  /* 0x00007610021b7816 */ /* 0x001fe2000000001b */
[----:B------:R-:W-:Y:S06]  /*1ab0*/  BRA `(.L_x_20152) ;  /* 0x0000000400107947 */ /* 0x000fec0003800000 */
.L_x_20165:
        /* <DEDUP_REMOVED lines=21> */
.L_x_20174:
[----:B------:R-:W-:Y:S05]  /*1c10*/  BSYNC B1 ;  /* 0x0000000000017941 */ /* 0x000fea0003800000 */
.L_x_20173:
[----:B------:R-:W-:Y:S01]  /*1c20*/  IMAD.SHL.U32 R2, R2, 0x200000, RZ ;  /* 0x0020000002027824 */ /* 0x000fe200078e00ff */
[----:B------:R-:W-:-:S04]  /*1c30*/  LEA R3, R0, 0x37800000, 0x17 ;  /* 0x3780000000037811 */ /* 0x000fc800078eb8ff */
[----:B------:R-:W-:-:S07]  /*1c40*/  LOP3.LUT R2, R3, R2, R4, 0xfe, !PT ;  /* 0x0000000203027212 */ /* 0x000fce00078efe04 */
.L_x_20172:
[----:B------:R-:W-:Y:S05]  /*1c50*/  BSYNC B0 ;  /* 0x0000000000007941 */ /* 0x000fea0003800000 */
.L_x_20171:
[----:B------:R-:W0:Y:S02]  /*1c60*/  F2I.S64.TRUNC R2, R2 ;  /* 0x0000000200027311 */ /* 0x000e24000020d900 */
[----:B0-----:R-:W-:Y:S01]  /*1c70*/  PRMT R27, R2, 0x7610, R27 ;  /* 0x00007610021b7816 */ /* 0x001fe2000000001b */
[----:B------:R-:W-:Y:S06]  /*1c80*/  BRA `(.L_x_20152) ;  /* 0x00000000009c7947 */ /* 0x000fec0003800000 */
.L_x_20164:
        /* <DEDUP_REMOVED lines=14> */
.L_x_20178:
[----:B------:R-:W-:Y:S05]  /*1d70*/  BSYNC B0 ;  /* 0x0000000000007941 */ /* 0x000fea0003800000 */
.L_x_20177:
[----:B------:R-:W0:Y:S02]  /*1d80*/  F2I.S64.TRUNC R2, R2 ;  /* 0x0000000200027311 */ /* 0x000e24000020d900 */
[----:B0-----:R-:W-:Y:S01]  /*1d90*/  PRMT R27, R2, 0x7610, R27 ;  /* 0x00007610021b7816 */ /* 0x001fe2000000001b */
[----:B------:R-:W-:Y:S06]  /*1da0*/  BRA `(.L_x_20152) ;  /* 0x0000000000547947 */ /* 0x000fec0003800000 */
.L_x_20151:
        /* <DEDUP_REMOVED lines=16> */
.L_x_20179:
[----:B------:R-:W-:Y:S01]  /*1eb0*/  PRMT R27, RZ, 0x7610, R27 ;  /* 0x00007610ff1b7816 */ /* 0x000fe2000000001b */
[----:B------:R-:W-:Y:S06]  /*1ec0*/  BRA `(.L_x_20152) ;  /* 0x00000000000c7947 */ /* 0x000fec0003800000 */
.L_x_20176:
[----:B------:R1:W5:Y:S01]  /*1ed0*/  LDG.E.U8 R27, desc[UR36][R4.64] ;  /* 0x00000024041b7981 */ /* 0x000362000c1e1100 */
[----:B------:R-:W-:Y:S05]  /*1ee0*/  BRA `(.L_x_20152) ;  /* 0x0000000000047947 */ /* 0x000fea0003800000 */
.L_x_20175:
[----:B------:R0:W5:Y:S02]  /*1ef0*/  LDG.E.U8 R27, desc[UR36][R4.64] ;  /* 0x00000024041b7981 */ /* 0x000164000c1e1100 */
.L_x_20152:
[----:B------:R-:W-:-:S07]  /*1f00*/  VIADD R17, R17, 0x80 ;  /* 0x0000008011117836 */ /* 0x000fce0000000000 */
.L_x_20146:
[----:B------:R-:W-:Y:S05]  /*1f10*/  BSYNC B6 ;  /* 0x0000000000067941 */ /* 0x000fea0003800000 */
.L_x_20145:
        /* <DEDUP_REMOVED lines=25> */
.L_x_20185:
[----:B------:R0:W5:Y:S01]  /*20b0*/  LDG.E.U8 R23, desc[UR36][R4.64] ;  /* 0x0000002404177981 */ /* 0x000162000c1e1100 */
[----:B------:R-:W-:Y:S05]  /*20c0*/  BRA `(.L_x_20187) ;  /* 0x0000000c00647947 */ /* 0x000fea0003800000 */
.L_x_20184:
        /* <DEDUP_REMOVED lines=8> */
.L_x_20189:
[----:B------:R3:W5:Y:S01]  /*2150*/  LDG.E.U8 R23, desc[UR36][R4.64] ;  /* 0x0000002404177981 */ /* 0x000762000c1e1100 */
[----:B------:R-:W-:Y:S05]  /*2160*/  BRA `(.L_x_20187) ;  /* 0x0000000c003c7947 */ /* 0x000fea0003800000 */
.L_x_20188:
[----:B------:R0:W5:Y:S01]  /*2170*/  LDG.E.U16 R23, desc[UR36][R4.64] ;  /* 0x0000002404177981 */ /* 0x000162000c1e1500 */
[----:B------:R-:W-:Y:S05]  /*2180*/  BRA `(.L_x_20187) ;  /* 0x0000000c00347947 */ /* 0x000fea0003800000 */
.L_x_20183:
        /* <DEDUP_REMOVED lines=10> */
.L_x_20191:
[----:B------:R-:W2:Y:S02]  /*2230*/  LDG.E.U16 R2, desc[UR36][R4.64] ;  /* 0x0000002404027981 */ /* 0x000ea4000c1e1500 */
[----:B--2---:R-:W-:-:S06]  /*2240*/  HADD2.F32 R2, -RZ, R2.H0_H0 ;  /* 0x20000002ff027230 */ /* 0x004fcc0000004100 */
[----:B------:R-:W0:Y:S02]  /*2250*/  F2I.S64.TRUNC R2, R2 ;  /* 0x0000000200027311 */ /* 0x000e24000020d900 */
[----:B0-----:R-:W-:Y:S01]  /*2260*/  PRMT R23, R2, 0x7610, R23 ;  /* 0x0000761002177816 */ /* 0x001fe20000000017 */
[----:B------:R-:W-:Y:S06]  /*2270*/  BRA `(.L_x_20187) ;  /* 0x0000000800f87947 */ /* 0x000fec0003800000 */
.L_x_20190:
        /* <DEDUP_REMOVED lines=10> */
.L_x_20193:
[----:B------:R-:W2:Y:S02]  /*2320*/  LDG.E.U16 R4, desc[UR36][R4.64] ;  /* 0x0000002404047981 */ /* 0x000ea4000c1e1500 */
[----:B--2---:R-:W-:-:S06]  /*2330*/  HADD2.F32 R2, -RZ, R4.H0_H0 ;  /* 0x20000004ff027230 */ /* 0x004fcc0000004100 */
[----:B------:R-:W0:Y:S02]  /*2340*/  F2I.S64.TRUNC R2, R2 ;  /* 0x0000000200027311 */ /* 0x000e24000020d900 */
[----:B0-----:R-:W-:Y:S01]  /*2350*/  PRMT R23, R2, 0x7610, R23 ;  /* 0x0000761002177816 */ /* 0x001fe20000000017 */
[----:B------:R-:W-:Y:S06]  /*2360*/  BRA `(.L_x_20187) ;  /* 0x0000000800bc7947 */ /* 0x000fec0003800000 */
.L_x_20192:
[----:B------:R-:W2:Y:S02]  /*2370*/  LDG.E.64 R2, desc[UR36][R4.64] ;  /* 0x0000002404027981 */ /* 0x000ea4000c1e1b00 */
[----:B--2---:R-:W0:Y:S02]  /*2380*/  F2I.S64.F64.TRUNC R2, R2 ;  /* 0x0000000200027311 */ /* 0x004e24000030d900 */
[----:B0-----:R-:W-:Y:S01]  /*2390*/  PRMT R23, R2, 0x7610, R23 ;  /* 0x0000761002177816 */ /* 0x001fe20000000017 */
[----:B------:R-:W-:Y:S06]  /*23a0*/  BRA `(.L_x_20187) ;  /* 0x0000000800ac7947 */ /* 0x000fec0003800000 */
.L_x_20182:
        /* <DEDUP_REMOVED lines=12> */
.L_x_20196:
[----:B------:R-:W2:Y:S02]  /*2470*/  LDG.E.64 R4, desc[UR36][R4.64] ;  /* 0x0000002404047981 */ /* 0x000ea4000c1e1b00 */
[----:B--2---:R-:W0:Y:S02]  /*2480*/  F2I.S64.F64.TRUNC R2, R4 ;  /* 0x0000000400027311 */ /* 0x004e24000030d900 */
[----:B0-----:R-:W-:Y:S01]  /*2490*/  PRMT R23, R2, 0x7610, R23 ;  /* 0x0000761002177816 */ /* 0x001fe20000000017 */
[----:B------:R-:W-:Y:S06]  /*24a0*/  BRA `(.L_x_20187) ;  /* 0x00000008006c7947 */ /* 0x000fec0003800000 */
.L_x_20195:
        /* <DEDUP_REMOVED lines=28> */
.L_x_20198:
        /* <DEDUP_REMOVED lines=15> */
.L_x_20197:
[----:B------:R-:W2:Y:S02]  /*2760*/  LDG.E.U16 R2, desc[UR36][R4.64] ;  /* 0x0000002404027981 */ /* 0x000ea4000c1e1500 */
[----:B--2---:R-:W-:-:S06]  /*2770*/  IMAD.U32 R2, R2, 0x10000, RZ ;  /* 0x0001000002027824 */ /* 0x004fcc00078e00ff */
[----:B------:R-:W0:Y:S02]  /*2780*/  F2I.S64.TRUNC R2, R2 ;  /* 0x0000000200027311 */ /* 0x000e24000020d900 */
[----:B0-----:R-:W-:Y:S01]  /*2790*/  PRMT R23, R2, 0x7610, R23 ;  /* 0x0000761002177816 */ /* 0x001fe20000000017 */
[----:B------:R-:W-:Y:S06]  /*27a0*/  BRA `(.L_x_20187) ;  /* 0x0000000400ac7947 */ /* 0x000fec0003800000 */
.L_x_20194:
        /* <DEDUP_REMOVED lines=10> */
.L_x_20201:
        /* <DEDUP_REMOVED lines=21> */
.L_x_20205:
[----:B------:R-:W-:Y:S05]  /*29a0*/  BSYNC B1 ;  /* 0x0000000000017941 */ /* 0x000fea0003800000 */
.L_x_20204:
[----:B------:R-:W-:Y:S01]  /*29b0*/  IMAD.SHL.U32 R2, R2, 0x100000, RZ ;  /* 0x0010000002027824 */ /* 0x000fe200078e00ff */
[----:B------:R-:W-:-:S04]  /*29c0*/  LEA R3, R0, 0x3b800000, 0x17 ;  /* 0x3b80000000037811 */ /* 0x000fc800078eb8ff */
[----:B------:R-:W-:-:S07]  /*29d0*/  LOP3.LUT R2, R3, R2, R4, 0xfe, !PT ;  /* 0x0000000203027212 */ /* 0x000fce00078efe04 */
.L_x_20203:
[----:B------:R-:W-:Y:S05]  /*29e0*/  BSYNC B0 ;  /* 0x0000000000007941 */ /* 0x000fea0003800000 */
.L_x_20202:
[----:B------:R-:W0:Y:S02]  /*29f0*/  F2I.S64.TRUNC R2, R2 ;  /* 0x0000000200027311 */ /* 0x000e24000020d900 */
[----:B0-----:R-:W-:Y:S01]  /*2a00*/  PRMT R23, R2, 0x7610, R23 ;  /* 0x0000761002177816 */ /* 0x001fe20000000017 */
[----:B------:R-:W-:Y:S06]  /*2a10*/  BRA `(.L_x_20187) ;  /* 0x0000000400107947 */ /* 0x000fec0003800000 */
.L_x_20200:
        /* <DEDUP_REMOVED lines=21> */
.L_x_20209:
[----:B------:R-:W-:Y:S05]  /*2b70*/  BSYNC B1 ;  /* 0x0000000000017941 */ /* 0x000fea0003800000 */
.L_x_20208:
[----:B------:R-:W-:Y:S01]  /*2b80*/  IMAD.SHL.U32 R2, R2, 0x200000, RZ ;  /* 0x0020000002027824 */ /* 0x000fe200078e00ff */
[----:B------:R-:W-:-:S04]  /*2b90*/  LEA R3, R0, 0x37800000, 0x17 ;  /* 0x3780000000037811 */ /* 0x000fc800078eb8ff */
[----:B------:R-:W-:-:S07]  /*2ba0*/  LOP3.LUT R2, R3, R2, R4, 0xfe, !PT ;  /* 0x0000000203027212 */ /* 0x000fce00078efe04 */
.L_x_20207:
[----:B------:R-:W-:Y:S05]  /*2bb0*/  BSYNC B0 ;  /* 0x0000000000007941 */ /* 0x000fea0003800000 */
.L_x_20206:
[----:B------:R-:W0:Y:S02]  /*2bc0*/  F2I.S64.TRUNC R2, R2 ;  /* 0x0000000200027311 */ /* 0x000e24000020d900 */
[----:B0-----:R-:W-:Y:S01]  /*2bd0*/  PRMT R23, R2, 0x7610, R23 ;  /* 0x0000761002177816 */ /* 0x001fe20000000017 */
[----:B------:R-:W-:Y:S06]  /*2be0*/  BRA `(.L_x_20187) ;  /* 0x00000000009c7947 */ /* 0x000fec0003800000 */
.L_x_20199:
        /* <DEDUP_REMOVED lines=14> */
.L_x_20213:
[----:B------:R-:W-:Y:S05]  /*2cd0*/  BSYNC B0 ;  /* 0x0000000000007941 */ /* 0x000fea0003800000 */
.L_x_20212:
[----:B------:R-:W0:Y:S02]  /*2ce0*/  F2I.S64.TRUNC R2, R2 ;  /* 0x0000000200027311 */ /* 0x000e24000020d900 */
[----:B0-----:R-:W-:Y:S01]  /*2cf0*/  PRMT R23, R2, 0x7610, R23 ;  /* 0x0000761002177816 */ /* 0x001fe20000000017 */
[----:B------:R-:W-:Y:S06]  /*2d00*/  BRA `(.L_x_20187) ;  /* 0x0000000000547947 */ /* 0x000fec0003800000 */
.L_x_20186:
        /* <DEDUP_REMOVED lines=16> */
.L_x_20214:
[----:B------:R-:W-:Y:S01]  /*2e10*/  PRMT R23, RZ, 0x7610, R23 ;  /* 0x00007610ff177816 */ /* 0x000fe20000000017 */
[----:B------:R-:W-:Y:S06]  /*2e20*/  BRA `(.L_x_20187) ;  /* 0x00000000000c7947 */ /* 0x000fec0003800000 */
.L_x_20211:
[----:B------:R2:W5:Y:S01]  /*2e30*/  LDG.E.U8 R23, desc[UR36][R4.64] ;  /* 0x0000002404177981 */ /* 0x000562000c1e1100 */
[----:B------:R-:W-:Y:S05]  /*2e40*/  BRA `(.L_x_20187) ;  /* 0x0000000000047947 */ /* 0x000fea0003800000 */
.L_x_20210:
[----:B------:R1:W5:Y:S02]  /*2e50*/  LDG.E.U8 R23, desc[UR36][R4.64] ;  /* 0x0000002404177981 */ /* 0x000364000c1e1100 */
.L_x_20187:
[----:B------:R-:W-:-:S07]  /*2e60*/  VIADD R17, R17, 0x80 ;  /* 0x0000008011117836 */ /* 0x000fce0000000000 */
.L_x_20181:
[----:B------:R-:W-:Y:S05]  /*2e70*/  BSYNC B6 ;  /* 0x0000000000067941 */ /* 0x000fea0003800000 */
.L_x_20180:
[----:B------:R-:W0:Y:S01]  /*2e80*/  LDC.U8 R16, c[0x0][0x215] ;  /* 0x00008540ff107b82 */ /* 0x000e220000000000 */
[----:B------:R-:W-:Y:S01]  /*2e90*/  ISETP.GE.AND P0, PT, R17, R22, PT ;  /* 0x000000161100720c */ /* 0x000fe20003f06270 */
[----:B------:R-:W-:-:S12]  /*2ea0*/  BSSY B6, `(.L_x_20215) ;  /* 0x00000ef000067945 */ /* 0x000fd80003800000 */
[----:B------:R-:W-:Y:S05]  /*2eb0*/  @P0 BRA `(.L_x_20216) ;  /* 0x0000000c00b40947 */ /* 0x000fea0003800000 */
[----:B------:R-:W0:Y:S01]  /*2ec0*/  LDC.64 R2, c[0x0][0x220] ;  /* 0x00008800ff027b82 */ /* 0x000e220000000a00 */
[----:B------:R-:W-:Y:S01]  /*2ed0*/  PRMT R0, R18, 0x9910, RZ ;  /* 0x0000991012007816 */ /* 0x000fe200000000ff */
[----:B------:R-:W-:Y:S01]  /*2ee0*/  IMAD R17, R24, 0x200, R17 ;  /* 0x0000020018117824 */ /* 0x000fe200078e0211 */
[----:B------:R-:W-:Y:S02]  /*2ef0*/  ULDC UR4, c[0x0][0x230] ;  /* 0x00008c0000047ab9 */ /* 0x000fe40000000800 */
[----:B------:R-:W-:Y:S01]  /*2f00*/  ISETP.GT.AND P1, PT, R0, 0x9, PT ;  /* 0x000000090000780c */ /* 0x000fe20003f24270 */
[----:B------:R-:W-:-:S05]  /*2f10*/  IMAD R17, R17, UR4, RZ ;  /* 0x0000000411117c24 */ /* 0x000fca000f8e02ff */
[----:B01234-:R-:W-:-:S05]  /*2f20*/  IADD3 R4, P0, R17, R2, RZ ;  /* 0x0000000211047210 */ /* 0x01ffca0007f1e0ff */
        /* <DEDUP_REMOVED lines=12> */
.L_x_20220:
[----:B------:R0:W5:Y:S01]  /*2ff0*/  LDG.E.U8 R25, desc[UR36][R4.64] ;  /* 0x0000002404197981 */ /* 0x000162000c1e1100 */
[----:B------:R-:W-:Y:S05]  /*3000*/  BRA `(.L_x_20216) ;  /* 0x0000000c00607947 */ /* 0x000fea0003800000 */
.L_x_20219:
        /* <DEDUP_REMOVED lines=8> */
.L_x_20223:
[----:B------:R0:W5:Y:S01]  /*3090*/  LDG.E.U8 R25, desc[UR36][R4.64] ;  /* 0x0000002404197981 */ /* 0x000162000c1e1100 */
[----:B------:R-:W-:Y:S05]  /*30a0*/  BRA `(.L_x_20216) ;  /* 0x0000000c00387947 */ /* 0x000fea0003800000 */
.L_x_20222:
[----:B------:R0:W5:Y:S01]  /*30b0*/  LDG.E.U16 R25, desc[UR36][R4.64] ;  /* 0x0000002404197981 */ /* 0x000162000c1e1500 */
[----:B------:R-:W-:Y:S05]  /*30c0*/  BRA `(.L_x_20216) ;  /* 0x0000000c00307947 */ /* 0x000fea0003800000 */
.L_x_20218:
        /* <DEDUP_REMOVED lines=10> */
.L_x_20225:
[----:B------:R-:W2:Y:S02]  /*3170*/  LDG.E.U16 R2, desc[UR36][R4.64] ;  /* 0x0000002404027981 */ /* 0x000ea4000c1e1500 */
[----:B--2---:R-:W-:-:S06]  /*3180*/  HADD2.F32 R2, -RZ, R2.H0_H0 ;  /* 0x20000002ff027230 */ /* 0x004fcc0000004100 */
[----:B------:R-:W0:Y:S02]  /*3190*/  F2I.S64.TRUNC R2, R2 ;  /* 0x0000000200027311 */ /* 0x000e24000020d900 */
[----:B0-----:R-:W-:Y:S01]  /*31a0*/  PRMT R25, R2, 0x7610, R25 ;  /* 0x0000761002197816 */ /* 0x001fe20000000019 */
[----:B------:R-:W-:Y:S06]  /*31b0*/  BRA `(.L_x_20216) ;  /* 0x0000000800f47947 */ /* 0x000fec0003800000 */
.L_x_20224:
        /* <DEDUP_REMOVED lines=10> */
.L_x_20227:
[----:B------:R-:W2:Y:S02]  /*3260*/  LDG.E.U16 R4, desc[UR36][R4.64] ;  /* 0x0000002404047981 */ /* 0x000ea4000c1e1500 */
[----:B--2---:R-:W-:-:S06]  /*3270*/  HADD2.F32 R2, -RZ, R4.H0_H0 ;  /* 0x20000004ff027230 */ /* 0x004fcc0000004100 */
[----:B------:R-:W0:Y:S02]  /*3280*/  F2I.S64.TRUNC R2, R2 ;  /* 0x0000000200027311 */ /* 0x000e24000020d900 */
[----:B0-----:R-:W-:Y:S01]  /*3290*/  PRMT R25, R2, 0x7610, R25 ;  /* 0x0000761002197816 */ /* 0x001fe20000000019 */
[----:B------:R-:W-:Y:S06]  /*32a0*/  BRA `(.L_x_20216) ;  /* 0x0000000800b87947 */ /* 0x000fec0003800000 */
.L_x_20226:
[----:B------:R-:W2:Y:S02]  /*32b0*/  LDG.E.64 R2, desc[UR36][R4.64] ;  /* 0x0000002404027981 */ /* 0x000ea4000c1e1b00 */
[----:B--2---:R-:W0:Y:S02]  /*32c0*/  F2I.S64.F64.TRUNC R2, R2 ;  /* 0x0000000200027311 */ /* 0x004e24000030d900 */
[----:B0-----:R-:W-:Y:S01]  /*32d0*/  PRMT R25, R2, 0x7610, R25 ;  /* 0x0000761002197816 */ /* 0x001fe20000000019 */
[----:B------:R-:W-:Y:S06]  /*32e0*/  BRA `(.L_x_20216) ;  /* 0x0000000800a87947 */ /* 0x000fec0003800000 */
.L_x_20217:
        /* <DEDUP_REMOVED lines=12> */
.L_x_20230:
[----:B------:R-:W2:Y:S02]  /*33b0*/  LDG.E.64 R4, desc[UR36][R4.64] ;  /* 0x0000002404047981 */ /* 0x000ea4000c1e1b00 */
[----:B--2---:R-:W0:Y:S02]  /*33c0*/  F2I.S64.F64.TRUNC R2, R4 ;  /* 0x0000000400027311 */ /* 0x004e24000030d900 */
[----:B0-----:R-:W-:Y:S01]  /*33d0*/  PRMT R25, R2, 0x7610, R25 ;  /* 0x0000761002197816 */ /* 0x001fe20000000019 */
[----:B------:R-:W-:Y:S06]  /*33e0*/  BRA `(.L_x_20216) ;  /* 0x0000000800687947 */ /* 0x000fec0003800000 */
.L_x_20229:
        /* <DEDUP_REMOVED lines=28> */
.L_x_20232:
        /* <DEDUP_REMOVED lines=15> */
.L_x_20231:
[----:B------:R-:W2:Y:S02]  /*36a0*/  LDG.E.U16 R2, desc[UR36][R4.64] ;  /* 0x0000002404027981 */ /* 0x000ea4000c1e1500 */
[----:B--2---:R-:W-:-:S06]  /*36b0*/  IMAD.U32 R2, R2, 0x10000, RZ ;  /* 0x0001000002027824 */ /* 0x004fcc00078e00ff */
[----:B------:R-:W0:Y:S02]  /*36c0*/  F2I.S64.TRUNC R2, R2 ;  /* 0x0000000200027311 */ /* 0x000e24000020d900 */
[----:B0-----:R-:W-:Y:S01]  /*36d0*/  PRMT R25, R2, 0x7610, R25 ;  /* 0x0000761002197816 */ /* 0x001fe20000000019 */
[----:B------:R-:W-:Y:S06]  /*36e0*/  BRA `(.L_x_20216) ;  /* 0x0000000400a87947 */ /* 0x000fec0003800000 */
.L_x_20228:
        /* <DEDUP_REMOVED lines=10> */
.L_x_20235:
        /* <DEDUP_REMOVED lines=21> */
.L_x_20239:
[----:B------:R-:W-:Y:S05]  /*38e0*/  BSYNC B1 ;  /* 0x0000000000017941 */ /* 0x000fea0003800000 */
.L_x_20238:
[----:B------:R-:W-:Y:S01]  /*38f0*/  IMAD.SHL.U32 R2, R2, 0x100000, RZ ;  /* 0x0010000002027824 */ /* 0x000fe200078e00ff */
[----:B------:R-:W-:-:S04]  /*3900*/  LEA R3, R0, 0x3b800000, 0x17 ;  /* 0x3b80000000037811 */ /* 0x000fc800078eb8ff */
[----:B------:R-:W-:-:S07]  /*3910*/  LOP3.LUT R2, R3, R2, R4, 0xfe, !PT ;  /* 0x0000000203027212 */ /* 0x000fce00078efe04 */
.L_x_20237:
[----:B------:R-:W-:Y:S05]  /*3920*/  BSYNC B0 ;  /* 0x0000000000007941 */ /* 0x000fea0003800000 */
.L_x_20236:
[----:B------:R-:W0:Y:S02]  /*3930*/  F2I.S64.TRUNC R2, R2 ;  /* 0x0000000200027311 */ /* 0x000e24000020d900 */
[----:B0-----:R-:W-:Y:S01]  /*3940*/  PRMT R25, R2, 0x7610, R25 ;  /* 0x0000761002197816 */ /* 0x001fe20000000019 */
[----:B------:R-:W-:Y:S06]  /*3950*/  BRA `(.L_x_20216) ;  /* 0x00000004000c7947 */ /* 0x000fec0003800000 */
.L_x_20234:
        /* <DEDUP_REMOVED lines=21> */
.L_x_20243:
[----:B------:R-:W-:Y:S05]  /*3ab0*/  BSYNC B1 ;  /* 0x0000000000017941 */ /* 0x000fea0003800000 */
.L_x_20242:
[----:B------:R-:W-:Y:S01]  /*3ac0*/  IMAD.SHL.U32 R2, R2, 0x200000, RZ ;  /* 0x0020000002027824 */ /* 0x000fe200078e00ff */
[----:B------:R-:W-:-:S04]  /*3ad0*/  LEA R3, R0, 0x37800000, 0x17 ;  /* 0x3780000000037811 */ /* 0x000fc800078eb8ff */
[----:B------:R-:W-:-:S07]  /*3ae0*/  LOP3.LUT R2, R3, R2, R4, 0xfe, !PT ;  /* 0x0000000203027212 */ /* 0x000fce00078efe04 */
.L_x_20241:
[----:B------:R-:W-:Y:S05]  /*3af0*/  BSYNC B0 ;  /* 0x0000000000007941 */ /* 0x000fea0003800000 */
.L_x_20240:
[----:B------:R-:W0:Y:S02]  /*3b00*/  F2I.S64.TRUNC R2, R2 ;  /* 0x0000000200027311 */ /* 0x000e24000020d900 */
[----:B0-----:R-:W-:Y:S01]  /*3b10*/  PRMT R25, R2, 0x7610, R25 ;  /* 0x0000761002197816 */ /* 0x001fe20000000019 */
[----:B------:R-:W-:Y:S06]  /*3b20*/  BRA `(.L_x_20216) ;  /* 0x0000000000987947 */ /* 0x000fec0003800000 */
.L_x_20233:
        /* <DEDUP_REMOVED lines=14> */
.L_x_20247:
[----:B------:R-:W-:Y:S05]  /*3c10*/  BSYNC B0 ;  /* 0x0000000000007941 */ /* 0x000fea0003800000 */
.L_x_20246:
[----:B------:R-:W0:Y:S02]  /*3c20*/  F2I.S64.TRUNC R2, R2 ;  /* 0x0000000200027311 */ /* 0x000e24000020d900 */
[----:B0-----:R-:W-:Y:S01]  /*3c30*/  PRMT R25, R2, 0x7610, R25 ;  /* 0x0000761002197816 */ /* 0x001fe20000000019 */
[----:B------:R-:W-:Y:S06]  /*3c40*/  BRA `(.L_x_20216) ;  /* 0x0000000000507947 */ /* 0x000fec0003800000 */
.L_x_20221:
        /* <DEDUP_REMOVED lines=16> */
.L_x_20248:
[----:B------:R-:W-:Y:S05]  /*3d50*/  BRA `(.L_x_20216) ;  /* 0x00000000000c7947 */ /* 0x000fea0003800000 */
.L_x_20245:
[----:B------:R0:W5:Y:S01]  /*3d60*/  LDG.E.U8 R25, desc[UR36][R4.64] ;  /* 0x0000002404197981 */ /* 0x000162000c1e1100 */
[----:B------:R-:W-:Y:S05]  /*3d70*/  BRA `(.L_x_20216) ;  /* 0x0000000000047947 */ /* 0x000fea0003800000 */
.L_x_20244:
[----:B------:R0:W5:Y:S02]  /*3d80*/  LDG.E.U8 R25, desc[UR36][R4.64] ;  /* 0x0000002404197981 */ /* 0x000164000c1e1100 */
.L_x_20216:
[----:B------:R-:W-:Y:S05]  /*3d90*/  BSYNC B6 ;  /* 0x0000000000067941 */ /* 0x000fea0003800000 */
.L_x_20215:
[----:B------:R-:W1:Y:S01]  /*3da0*/  S2R R19, SR_TID.X ;  /* 0x0000000000137919 */ /* 0x000e620000002100 */
[----:B------:R-:W1:Y:S01]  /*3db0*/  LDC.U8 R18, c[0x0][0x234] ;  /* 0x00008d00ff127b82 */ /* 0x000e620000000000 */
[----:B0-----:R-:W-:Y:S01]  /*3dc0*/  ISETP.NE.AND P0, PT, R16, RZ, PT ;  /* 0x000000ff1000720c */ /* 0x001fe20003f05270 */
[----:B------:R-:W-:Y:S03]  /*3dd0*/  BSSY B6, `(.L_x_20249) ;  /* 0x0000109000067945 */ /* 0x000fe60003800000 */
[----:B------:R-:W-:-:S04]  /*3de0*/  SEL R0, RZ, 0x1, !P0 ;  /* 0x00000001ff007807 */ /* 0x000fc80004000000 */
[C---:B------:R-:W-:Y:S02]  /*3df0*/  PRMT R17, R0.reuse, 0x7610, R17 ;  /* 0x0000761000117816 */ /* 0x040fe40000000011 */
[C---:B------:R-:W-:Y:S02]  /*3e00*/  PRMT R16, R0.reuse, 0x7610, R16 ;  /* 0x0000761000107816 */ /* 0x040fe40000000010 */
[C---:B------:R-:W-:Y:S02]  /*3e10*/  PRMT R2, R0.reuse, 0x7610, R2 ;  /* 0x0000761000027816 */ /* 0x040fe40000000002 */
[----:B-1234-:R-:W-:Y:S02]  /*3e20*/  PRMT R5, R0, 0x7610, R5 ;  /* 0x0000761000057816 */ /* 0x01efe40000000005 */
[----:B-----5:R-:W-:Y:S02]  /*3e30*/  @!P0 PRMT R17, R25, 0x7610, R17 ;  /* 0x0000761019118816 */ /* 0x020fe40000000011 */
[----:B------:R-:W-:-:S02]  /*3e40*/  @!P0 PRMT R16, R23, 0x7610, R16 ;  /* 0x0000761017108816 */ /* 0x000fc40000000010 */
[----:B------:R-:W-:Y:S02]  /*3e50*/  @!P0 PRMT R2, R27, 0x7610, R2 ;  /* 0x000076101b028816 */ /* 0x000fe40000000002 */
[----:B------:R-:W-:Y:S02]  /*3e60*/  @!P0 PRMT R5, R26, 0x7610, R5 ;  /* 0x000076101a058816 */ /* 0x000fe40000000005 */
        /* <DEDUP_REMOVED lines=22> */
.L_x_20254:
[----:B------:R0:W-:Y:S01]  /*3fd0*/  STG.E.U8 desc[UR36][R8.64], R5 ;  /* 0x0000000508007986 */ /* 0x0001e2000c101124 */
[----:B------:R-:W-:Y:S05]  /*3fe0*/  BRA `(.L_x_20256) ;  /* 0x0000000c00987947 */ /* 0x000fea0003800000 */
.L_x_20253:
        /* <DEDUP_REMOVED lines=10> */
.L_x_20258:
[----:B------:R-:W-:-:S05]  /*4090*/  LOP3.LUT R5, R5, 0xff, RZ, 0xc0, !PT ;  /* 0x000000ff05057812 */ /* 0x000fca00078ec0ff */
[----:B------:R0:W-:Y:S01]  /*40a0*/  STG.E desc[UR36][R8.64], R5 ;  /* 0x0000000508007986 */ /* 0x0001e2000c101924 */
[----:B------:R-:W-:Y:S05]  /*40b0*/  BRA `(.L_x_20256) ;  /* 0x0000000c00647947 */ /* 0x000fea0003800000 */
.L_x_20257:
[----:B------:R-:W-:-:S05]  /*40c0*/  LOP3.LUT R5, R5, 0xff, RZ, 0xc0, !PT ;  /* 0x000000ff05057812 */ /* 0x000fca00078ec0ff */
[----:B------:R0:W-:Y:S01]  /*40d0*/  STG.E.U16 desc[UR36][R8.64], R5 ;  /* 0x0000000508007986 */ /* 0x0001e2000c101524 */
[----:B------:R-:W-:Y:S05]  /*40e0*/  BRA `(.L_x_20256) ;  /* 0x0000000c00587947 */ /* 0x000fea0003800000 */
.L_x_20252:
        /* <DEDUP_REMOVED lines=10> */
.L_x_20260:
[----:B------:R-:W-:-:S04]  /*4190*/  LOP3.LUT R5, R5, 0xff, RZ, 0xc0, !PT ;  /* 0x000000ff05057812 */ /* 0x000fc800078ec0ff */
[----:B------:R-:W0:Y:S02]  /*41a0*/  I2F.U16 R0, R5 ;  /* 0x0000000500007306 */ /* 0x000e240000101000 */
[----:B0-----:R-:W-:-:S05]  /*41b0*/  F2FP.F16.F32.PACK_AB R0, RZ, R0 ;  /* 0x00000000ff00723e */ /* 0x001fca00000000ff */
[----:B------:R0:W-:Y:S01]  /*41c0*/  STG.E.U16 desc[UR36][R8.64], R0 ;  /* 0x0000000008007986 */ /* 0x0001e2000c101524 */
[----:B------:R-:W-:Y:S05]  /*41d0*/  BRA `(.L_x_20256) ;  /* 0x0000000c001c7947 */ /* 0x000fea0003800000 */
.L_x_20259:
        /* <DEDUP_REMOVED lines=11> */
.L_x_20262:
[----:B------:R-:W-:-:S06]  /*4290*/  LOP3.LUT R5, R5, 0xff, RZ, 0xc0, !PT ;  /* 0x000000ff05057812 */ /* 0x000fcc00078ec0ff */
[----:B------:R-:W0:Y:S02]  /*42a0*/  I2F.U16 R5, R5 ;  /* 0x0000000500057306 */ /* 0x000e240000101000 */
[----:B0-----:R-:W-:-:S04]  /*42b0*/  F2FP.F16.F32.PACK_AB R3, RZ, R5 ;  /* 0x00000005ff03723e */ /* 0x001fc800000000ff */
[----:B------:R-:W-:-:S05]  /*42c0*/  PRMT R3, R3, 0x5410, RZ ;  /* 0x0000541003037816 */ /* 0x000fca00000000ff */
[----:B------:R0:W-:Y:S01]  /*42d0*/  STG.E desc[UR36][R8.64], R3 ;  /* 0x0000000308007986 */ /* 0x0001e2000c101924 */
[----:B------:R-:W-:Y:S05]  /*42e0*/  BRA `(.L_x_20256) ;  /* 0x0000000800d87947 */ /* 0x000fea0003800000 */
.L_x_20261:
[----:B------:R-:W-:-:S06]  /*42f0*/  LOP3.LUT R5, R5, 0xff, RZ, 0xc0, !PT ;  /* 0x000000ff05057812 */ /* 0x000fcc00078ec0ff */
[----:B------:R-:W0:Y:S02]  /*4300*/  I2F.F64.U16 R4, R5 ;  /* 0x0000000500047312 */ /* 0x000e240000101800 */
[----:B0-----:R0:W-:Y:S01]  /*4310*/  STG.E.64 desc[UR36][R8.64], R4 ;  /* 0x0000000408007986 */ /* 0x0011e2000c101b24 */
[----:B------:R-:W-:Y:S05]  /*4320*/  BRA `(.L_x_20256) ;  /* 0x0000000800c87947 */ /* 0x000fea0003800000 */
.L_x_20251:
        /* <DEDUP_REMOVED lines=12> */
.L_x_20265:
[----:B------:R-:W-:Y:S02]  /*43f0*/  LOP3.LUT R5, R5, 0xff, RZ, 0xc0, !PT ;  /* 0x000000ff05057812 */ /* 0x000fe400078ec0ff */
[----:B------:R-:W-:-:S04]  /*4400*/  CS2R R6, SRZ ;  /* 0x0000000000067805 */ /* 0x000fc8000001ff00 */
[----:B------:R-:W0:Y:S02]  /*4410*/  I2F.F64.U16 R4, R5 ;  /* 0x0000000500047312 */ /* 0x000e240000101800 */
[----:B0-----:R0:W-:Y:S01]  /*4420*/  STG.E.128 desc[UR36][R8.64], R4 ;  /* 0x0000000408007986 */ /* 0x0011e2000c101d24 */
[----:B------:R-:W-:Y:S05]  /*4430*/  BRA `(.L_x_20256) ;  /* 0x0000000800847947 */ /* 0x000fea0003800000 */
.L_x_20264:
        /* <DEDUP_REMOVED lines=22> */
.L_x_20269:
[----:B------:R-:W-:Y:S05]  /*45a0*/  BSYNC B0 ;  /* 0x0000000000007941 */ /* 0x000fea0003800000 */
.L_x_20268:
[----:B------:R-:W-:-:S05]  /*45b0*/  LOP3.LUT R5, R0, R5, RZ, 0xfc, !PT ;  /* 0x0000000500057212 */ /* 0x000fca00078efcff */
[----:B------:R0:W-:Y:S01]  /*45c0*/  STG.E.U8 desc[UR36][R8.64], R5 ;  /* 0x0000000508007986 */ /* 0x0001e2000c101124 */
[----:B------:R-:W-:Y:S05]  /*45d0*/  BRA `(.L_x_20256) ;  /* 0x00000008001c7947 */ /* 0x000fea0003800000 */
.L_x_20267:
        /* <DEDUP_REMOVED lines=14> */
.L_x_20271:
[----:B------:R-:W-:Y:S01]  /*46c0*/  IMAD.MOV.U32 R0, RZ, RZ, 0x7f ;  /* 0x0000007fff007424 */ /* 0x000fe200078e00ff */
[----:B------:R-:W-:-:S04]  /*46d0*/  ISETP.GT.U32.AND P0, PT, R3, 0x7f800000, PT ;  /* 0x7f8000000300780c */ /* 0x000fc80003f04070 */
[----:B------:R-:W-:-:S09]  /*46e0*/  SEL R0, R0, 0x7c, P0 ;  /* 0x0000007c00007807 */ /* 0x000fd20000000000 */
.L_x_20272:
[----:B------:R-:W-:Y:S05]  /*46f0*/  BSYNC B0 ;  /* 0x0000000000007941 */ /* 0x000fea0003800000 */
.L_x_20270:
[----:B------:R-:W-:-:S04]  /*4700*/  LOP3.LUT R3, R5, 0x80000000, RZ, 0xc0, !PT ;  /* 0x8000000005037812 */ /* 0x000fc800078ec0ff */
[----:B------:R-:W-:-:S04]  /*4710*/  SHF.R.U32.HI R3, RZ, 0x18, R3 ;  /* 0x00000018ff037819 */ /* 0x000fc80000011603 */
[----:B------:R-:W-:-:S05]  /*4720*/  LOP3.LUT R3, R0, R3, RZ, 0xfc, !PT ;  /* 0x0000000300037212 */ /* 0x000fca00078efcff */
[----:B------:R0:W-:Y:S01]  /*4730*/  STG.E.U8 desc[UR36][R8.64], R3 ;  /* 0x0000000308007986 */ /* 0x0001e2000c101124 */
[----:B------:R-:W-:Y:S05]  /*4740*/  BRA `(.L_x_20256) ;  /* 0x0000000400c07947 */ /* 0x000fea0003800000 */
.L_x_20266:
[----:B------:R-:W-:-:S04]  /*4750*/  LOP3.LUT R5, R5, 0xff, RZ, 0xc0, !PT ;  /* 0x000000ff05057812 */ /* 0x000fc800078ec0ff */
[----:B------:R-:W0:Y:S02]  /*4760*/  I2F.U16 R0, R5 ;  /* 0x0000000500007306 */ /* 0x000e240000101000 */
[----:B0-----:R-:W-:-:S05]  /*4770*/  F2FP.BF16.F32.PACK_AB R0, RZ, R0 ;  /* 0x00000000ff00723e */ /* 0x001fca00000010ff */
[----:B------:R0:W-:Y:S01]  /*4780*/  STG.E.U16 desc[UR36][R8.64], R0 ;  /* 0x0000000008007986 */ /* 0x0001e2000c101524 */
[----:B------:R-:W-:Y:S05]  /*4790*/  BRA `(.L_x_20256) ;  /* 0x0000000400ac7947 */ /* 0x000fea0003800000 */
.L_x_20263:
        /* <DEDUP_REMOVED lines=11> */
.L_x_20275:
        /* <DEDUP_REMOVED lines=18> */
.L_x_20278:
[----:B------:R-:W-:-:S04]  /*4970*/  LOP3.LUT R3, R5, 0x80000000, RZ, 0xc0, !PT ;  /* 0x8000000005037812 */ /* 0x000fc800078ec0ff */
[----:B------:R-:W-:-:S04]  /*4980*/  SHF.R.U32.HI R3, RZ, 0x18, R3 ;  /* 0x00000018ff037819 */ /* 0x000fc80000011603 */
[----:B------:R-:W-:-:S04]  /*4990*/  LOP3.LUT R0, R0, R3, RZ, 0xfc, !PT ;  /* 0x0000000300007212 */ /* 0x000fc800078efcff */
[----:B------:R-:W-:-:S07]  /*49a0*/  PRMT R4, R0, 0x7610, R4 ;  /* 0x0000761000047816 */ /* 0x000fce0000000004 */
.L_x_20277:
[----:B------:R-:W-:Y:S05]  /*49b0*/  BSYNC B0 ;  /* 0x0000000000007941 */ /* 0x000fea0003800000 */
.L_x_20276:
[----:B------:R3:W-:Y:S01]  /*49c0*/  STG.E.U8 desc[UR36][R8.64], R4 ;  /* 0x0000000408007986 */ /* 0x0007e2000c101124 */
[----:B------:R-:W-:Y:S05]  /*49d0*/  BRA `(.L_x_20256) ;  /* 0x00000004001c7947 */ /* 0x000fea0003800000 */
.L_x_20274:
        /* <DEDUP_REMOVED lines=18> */
.L_x_20281:
[----:B------:R-:W-:-:S04]  /*4b00*/  LOP3.LUT R3, R5, 0x80000000, RZ, 0xc0, !PT ;  /* 0x8000000005037812 */ /* 0x000fc800078ec0ff */
[----:B------:R-:W-:-:S04]  /*4b10*/  SHF.R.U32.HI R3, RZ, 0x18, R3 ;  /* 0x00000018ff037819 */ /* 0x000fc80000011603 */
[----:B------:R-:W-:-:S04]  /*4b20*/  LOP3.LUT R0, R0, R3, RZ, 0xfc, !PT ;  /* 0x0000000300007212 */ /* 0x000fc800078efcff */
[----:B------:R-:W-:-:S07]  /*4b30*/  PRMT R4, R0, 0x7610, R4 ;  /* 0x0000761000047816 */ /* 0x000fce0000000004 */
.L_x_20280:
[----:B------:R-:W-:Y:S05]  /*4b40*/  BSYNC B0 ;  /* 0x0000000000007941 */ /* 0x000fea0003800000 */
.L_x_20279:
[----:B------:R0:W-:Y:S01]  /*4b50*/  STG.E.U8 desc[UR36][R8.64], R4 ;  /* 0x0000000408007986 */ /* 0x0001e2000c101124 */
[----:B------:R-:W-:Y:S05]  /*4b60*/  BRA `(.L_x_20256) ;  /* 0x0000000000b87947 */ /* 0x000fea0003800000 */
.L_x_20273:
        /* <DEDUP_REMOVED lines=23> */
.L_x_20255:
        /* <DEDUP_REMOVED lines=16> */
.L_x_20284:
[----:B------:R-:W-:Y:S05]  /*4de0*/  BRA `(.L_x_20256) ;  /* 0x0000000000187947 */ /* 0x000fea0003800000 */
.L_x_20283:
[----:B------:R-:W-:Y:S01]  /*4df0*/  LOP3.LUT R4, R5, 0xff, RZ, 0xc0, !PT ;  /* 0x000000ff05047812 */ /* 0x000fe200078ec0ff */
[----:B------:R-:W-:-:S05]  /*4e00*/  IMAD.MOV.U32 R5, RZ, RZ, RZ ;  /* 0x000000ffff057224 */ /* 0x000fca00078e00ff */
[----:B------:R2:W-:Y:S01]  /*4e10*/  STG.E.64 desc[UR36][R8.64], R4 ;  /* 0x0000000408007986 */ /* 0x0005e2000c101b24 */
[----:B------:R-:W-:Y:S05]  /*4e20*/  BRA `(.L_x_20256) ;  /* 0x0000000000087947 */ /* 0x000fea0003800000 */
.L_x_20282:
[----:B------:R-:W-:-:S05]  /*4e30*/  LOP3.LUT R5, R5, 0xff, RZ, 0xc0, !PT ;  /* 0x000000ff05057812 */ /* 0x000fca00078ec0ff */
[----:B------:R0:W-:Y:S02]  /*4e40*/  STG.E desc[UR36][R8.64], R5 ;  /* 0x0000000508007986 */ /* 0x0001e4000c101924 */
.L_x_20256:
[----:B------:R-:W-:-:S07]  /*4e50*/  VIADD R19, R19, 0x80 ;  /* 0x0000008013137836 */ /* 0x000fce0000000000 */
.L_x_20250:
[----:B------:R-:W-:Y:S05]  /*4e60*/  BSYNC B6 ;  /* 0x0000000000067941 */ /* 0x000fea0003800000 */
.L_x_20249:
        /* <DEDUP_REMOVED lines=23> */
.L_x_20290:
[----:B------:R0:W-:Y:S01]  /*4fe0*/  STG.E.U8 desc[UR36][R8.64], R2 ;  /* 0x0000000208007986 */ /* 0x0001e2000c101124 */
[----:B------:R-:W-:Y:S05]  /*4ff0*/  BRA `(.L_x_20292) ;  /* 0x0000000c00987947 */ /* 0x000fea0003800000 */
.L_x_20289:
        /* <DEDUP_REMOVED lines=10> */
.L_x_20294:
[----:B------:R-:W-:-:S05]  /*50a0*/  LOP3.LUT R3, R2, 0xff, RZ, 0xc0, !PT ;  /* 0x000000ff02037812 */ /* 0x000fca00078ec0ff */
[----:B------:R0:W-:Y:S01]  /*50b0*/  STG.E desc[UR36][R8.64], R3 ;  /* 0x0000000308007986 */ /* 0x0001e2000c101924 */
[----:B------:R-:W-:Y:S05]  /*50c0*/  BRA `(.L_x_20292) ;  /* 0x0000000c00647947 */ /* 0x000fea0003800000 */
.L_x_20293:
[----:B------:R-:W-:-:S05]  /*50d0*/  LOP3.LUT R3, R2, 0xff, RZ, 0xc0, !PT ;  /* 0x000000ff02037812 */ /* 0x000fca00078ec0ff */
[----:B------:R0:W-:Y:S01]  /*50e0*/  STG.E.U16 desc[UR36][R8.64], R3 ;  /* 0x0000000308007986 */ /* 0x0001e2000c101524 */
[----:B------:R-:W-:Y:S05]  /*50f0*/  BRA `(.L_x_20292) ;  /* 0x0000000c00587947 */ /* 0x000fea0003800000 */
.L_x_20288:
        /* <DEDUP_REMOVED lines=10> */
.L_x_20296:
[----:B------:R-:W-:-:S04]  /*51a0*/  LOP3.LUT R2, R2, 0xff, RZ, 0xc0, !PT ;  /* 0x000000ff02027812 */ /* 0x000fc800078ec0ff */
[----:B------:R-:W0:Y:S02]  /*51b0*/  I2F.U16 R0, R2 ;  /* 0x0000000200007306 */ /* 0x000e240000101000 */
[----:B0-----:R-:W-:-:S05]  /*51c0*/  F2FP.F16.F32.PACK_AB R0, RZ, R0 ;  /* 0x00000000ff00723e */ /* 0x001fca00000000ff */
[----:B------:R0:W-:Y:S01]  /*51d0*/  STG.E.U16 desc[UR36][R8.64], R0 ;  /* 0x0000000008007986 */ /* 0x0001e2000c101524 */
[----:B------:R-:W-:Y:S05]  /*51e0*/  BRA `(.L_x_20292) ;  /* 0x0000000c001c7947 */ /* 0x000fea0003800000 */
.L_x_20295:
        /* <DEDUP_REMOVED lines=11> */
.L_x_20298:
[----:B------:R-:W-:-:S06]  /*52a0*/  LOP3.LUT R2, R2, 0xff, RZ, 0xc0, !PT ;  /* 0x000000ff02027812 */ /* 0x000fcc00078ec0ff */
[----:B------:R-:W0:Y:S02]  /*52b0*/  I2F.U16 R2, R2 ;  /* 0x0000000200027306 */ /* 0x000e240000101000 */
[----:B0-----:R-:W-:-:S04]  /*52c0*/  F2FP.F16.F32.PACK_AB R3, RZ, R2 ;  /* 0x00000002ff03723e */ /* 0x001fc800000000ff */
[----:B------:R-:W-:-:S05]  /*52d0*/  PRMT R3, R3, 0x5410, RZ ;  /* 0x0000541003037816 */ /* 0x000fca00000000ff */
[----:B------:R0:W-:Y:S01]  /*52e0*/  STG.E desc[UR36][R8.64], R3 ;  /* 0x0000000308007986 */ /* 0x0001e2000c101924 */
[----:B------:R-:W-:Y:S05]  /*52f0*/  BRA `(.L_x_20292) ;  /* 0x0000000800d87947 */ /* 0x000fea0003800000 */
.L_x_20297:
[----:B------:R-:W-:-:S06]  /*5300*/  LOP3.LUT R2, R2, 0xff, RZ, 0xc0, !PT ;  /* 0x000000ff02027812 */ /* 0x000fcc00078ec0ff */
[----:B------:R-:W0:Y:S02]  /*5310*/  I2F.F64.U16 R2, R2 ;  /* 0x0000000200027312 */ /* 0x000e240000101800 */
[----:B0-----:R0:W-:Y:S01]  /*5320*/  STG.E.64 desc[UR36][R8.64], R2 ;  /* 0x0000000208007986 */ /* 0x0011e2000c101b24 */
[----:B------:R-:W-:Y:S05]  /*5330*/  BRA `(.L_x_20292) ;  /* 0x0000000800c87947 */ /* 0x000fea0003800000 */
.L_x_20287:
        /* <DEDUP_REMOVED lines=12> */
.L_x_20301:
[----:B------:R-:W-:Y:S02]  /*5400*/  LOP3.LUT R4, R2, 0xff, RZ, 0xc0, !PT ;  /* 0x000000ff02047812 */ /* 0x000fe400078ec0ff */
[----:B------:R-:W-:-:S04]  /*5410*/  CS2R R6, SRZ ;  /* 0x0000000000067805 */ /* 0x000fc8000001ff00 */
[----:B------:R-:W0:Y:S02]  /*5420*/  I2F.F64.U16 R4, R4 ;  /* 0x0000000400047312 */ /* 0x000e240000101800 */
[----:B0-----:R0:W-:Y:S01]  /*5430*/  STG.E.128 desc[UR36][R8.64], R4 ;  /* 0x0000000408007986 */ /* 0x0011e2000c101d24 */
[----:B------:R-:W-:Y:S05]  /*5440*/  BRA `(.L_x_20292) ;  /* 0x0000000800847947 */ /* 0x000fea0003800000 */
.L_x_20300:
        /* <DEDUP_REMOVED lines=22> */
.L_x_20305:
[----:B------:R-:W-:Y:S05]  /*55b0*/  BSYNC B0 ;  /* 0x0000000000007941 */ /* 0x000fea0003800000 */
.L_x_20304:
[----:B------:R-:W-:-:S05]  /*55c0*/  LOP3.LUT R3, R0, R3, RZ, 0xfc, !PT ;  /* 0x0000000300037212 */ /* 0x000fca00078efcff */
[----:B------:R0:W-:Y:S01]  /*55d0*/  STG.E.U8 desc[UR36][R8.64], R3 ;  /* 0x0000000308007986 */ /* 0x0001e2000c101124 */
[----:B------:R-:W-:Y:S05]  /*55e0*/  BRA `(.L_x_20292) ;  /* 0x00000008001c7947 */ /* 0x000fea0003800000 */
.L_x_20303:
        /* <DEDUP_REMOVED lines=14> */
.L_x_20307:
[----:B------:R-:W-:Y:S01]  /*56d0*/  IMAD.MOV.U32 R0, RZ, RZ, 0x7f ;  /* 0x0000007fff007424 */ /* 0x000fe200078e00ff */
[----:B------:R-:W-:-:S04]  /*56e0*/  ISETP.GT.U32.AND P0, PT, R2, 0x7f800000, PT ;  /* 0x7f8000000200780c */ /* 0x000fc80003f04070 */
[----:B------:R-:W-:-:S09]  /*56f0*/  SEL R0, R0, 0x7c, P0 ;  /* 0x0000007c00007807 */ /* 0x000fd20000000000 */
.L_x_20308:
[----:B------:R-:W-:Y:S05]  /*5700*/  BSYNC B0 ;  /* 0x0000000000007941 */ /* 0x000fea0003800000 */
.L_x_20306:
[----:B------:R-:W-:-:S04]  /*5710*/  LOP3.LUT R2, R3, 0x80000000, RZ, 0xc0, !PT ;  /* 0x8000000003027812 */ /* 0x000fc800078ec0ff */
[----:B------:R-:W-:-:S04]  /*5720*/  SHF.R.U32.HI R3, RZ, 0x18, R2 ;  /* 0x00000018ff037819 */ /* 0x000fc80000011602 */
[----:B------:R-:W-:-:S05]  /*5730*/  LOP3.LUT R3, R0, R3, RZ, 0xfc, !PT ;  /* 0x0000000300037212 */ /* 0x000fca00078efcff */
[----:B------:R0:W-:Y:S01]  /*5740*/  STG.E.U8 desc[UR36][R8.64], R3 ;  /* 0x0000000308007986 */ /* 0x0001e2000c101124 */
[----:B------:R-:W-:Y:S05]  /*5750*/  BRA `(.L_x_20292) ;  /* 0x0000000400c07947 */ /* 0x000fea0003800000 */
.L_x_20302:
[----:B------:R-:W-:-:S04]  /*5760*/  LOP3.LUT R2, R2, 0xff, RZ, 0xc0, !PT ;  /* 0x000000ff02027812 */ /* 0x000fc800078ec0ff */
[----:B------:R-:W0:Y:S02]  /*5770*/  I2F.U16 R0, R2 ;  /* 0x0000000200007306 */ /* 0x000e240000101000 */
[----:B0-----:R-:W-:-:S05]  /*5780*/  F2FP.BF16.F32.PACK_AB R0, RZ, R0 ;  /* 0x00000000ff00723e */ /* 0x001fca00000010ff */
[----:B------:R0:W-:Y:S01]  /*5790*/  STG.E.U16 desc[UR36][R8.64], R0 ;  /* 0x0000000008007986 */ /* 0x0001e2000c101524 */
[----:B------:R-:W-:Y:S05]  /*57a0*/  BRA `(.L_x_20292) ;  /* 0x0000000400ac7947 */ /* 0x000fea0003800000 */
.L_x_20299:
        /* <DEDUP_REMOVED lines=11> */
.L_x_20311:
        /* <DEDUP_REMOVED lines=18> */
.L_x_20314:
[----:B------:R-:W-:-:S04]  /*5980*/  LOP3.LUT R2, R3, 0x80000000, RZ, 0xc0, !PT ;  /* 0x8000000003027812 */ /* 0x000fc800078ec0ff */
[----:B------:R-:W-:-:S04]  /*5990*/  SHF.R.U32.HI R3, RZ, 0x18, R2 ;  /* 0x00000018ff037819 */ /* 0x000fc80000011602 */
[----:B------:R-:W-:-:S04]  /*59a0*/  LOP3.LUT R0, R0, R3, RZ, 0xfc, !PT ;  /* 0x0000000300007212 */ /* 0x000fc800078efcff */
[----:B------:R-:W-:-:S07]  /*59b0*/  PRMT R4, R0, 0x7610, R4 ;  /* 0x0000761000047816 */ /* 0x000fce0000000004 */
.L_x_20313:
[----:B------:R-:W-:Y:S05]  /*59c0*/  BSYNC B0 ;  /* 0x0000000000007941 */ /* 0x000fea0003800000 */
.L_x_20312:
[----:B------:R3:W-:Y:S01]  /*59d0*/  STG.E.U8 desc[UR36][R8.64], R4 ;  /* 0x0000000408007986 */ /* 0x0007e2000c101124 */
[----:B------:R-:W-:Y:S05]  /*59e0*/  BRA `(.L_x_20292) ;  /* 0x00000004001c7947 */ /* 0x000fea0003800000 */
.L_x_20310:
        /* <DEDUP_REMOVED lines=18> */
.L_x_20317:
[----:B------:R-:W-:-:S04]  /*5b10*/  LOP3.LUT R2, R3, 0x80000000, RZ, 0xc0, !PT ;  /* 0x8000000003027812 */ /* 0x000fc800078ec0ff */
[----:B------:R-:W-:-:S04]  /*5b20*/  SHF.R.U32.HI R3, RZ, 0x18, R2 ;  /* 0x00000018ff037819 */ /* 0x000fc80000011602 */
[----:B------:R-:W-:-:S04]  /*5b30*/  LOP3.LUT R0, R0, R3, RZ, 0xfc, !PT ;  /* 0x0000000300007212 */ /* 0x000fc800078efcff */
[----:B------:R-:W-:-:S07]  /*5b40*/  PRMT R4, R0, 0x7610, R4 ;  /* 0x0000761000047816 */ /* 0x000fce0000000004 */
.L_x_20316:
[----:B------:R-:W-:Y:S05]  /*5b50*/  BSYNC B0 ;  /* 0x0000000000007941 */ /* 0x000fea0003800000 */
.L_x_20315:
[----:B------:R0:W-:Y:S01]  /*5b60*/  STG.E.U8 desc[UR36][R8.64], R4 ;  /* 0x0000000408007986 */ /* 0x0001e2000c101124 */
[----:B------:R-:W-:Y:S05]  /*5b70*/  BRA `(.L_x_20292) ;  /* 0x0000000000b87947 */ /* 0x000fea0003800000 */
.L_x_20309:
        /* <DEDUP_REMOVED lines=23> */
.L_x_20291:
        /* <DEDUP_REMOVED lines=16> */
.L_x_20320:
[----:B------:R-:W-:Y:S05]  /*5df0*/  BRA `(.L_x_20292) ;  /* 0x0000000000187947 */ /* 0x000fea0003800000 */
.L_x_20319:
[----:B------:R-:W-:Y:S01]  /*5e00*/  LOP3.LUT R2, R2, 0xff, RZ, 0xc0, !PT ;  /* 0x000000ff02027812 */ /* 0x000fe200078ec0ff */
[----:B------:R-:W-:-:S05]  /*5e10*/  IMAD.MOV.U32 R3, RZ, RZ, RZ ;  /* 0x000000ffff037224 */ /* 0x000fca00078e00ff */
[----:B------:R1:W-:Y:S01]  /*5e20*/  STG.E.64 desc[UR36][R8.64], R2 ;  /* 0x0000000208007986 */ /* 0x0003e2000c101b24 */
[----:B------:R-:W-:Y:S05]  /*5e30*/  BRA `(.L_x_20292) ;  /* 0x0000000000087947 */ /* 0x000fea0003800000 */
.L_x_20318:
[----:B------:R-:W-:-:S05]  /*5e40*/  LOP3.LUT R3, R2, 0xff, RZ, 0xc0, !PT ;  /* 0x000000ff02037812 */ /* 0x000fca00078ec0ff */
[----:B------:R0:W-:Y:S02]  /*5e50*/  STG.E desc[UR36][R8.64], R3 ;  /* 0x0000000308007986 */ /* 0x0001e4000c101924 */
.L_x_20292:
        /* <DEDUP_REMOVED lines=23> */
.L_x_20324:
[----:B------:R0:W-:Y:S01]  /*5fd0*/  STG.E.U8 desc[UR36][R2.64], R16 ;  /* 0x0000001002007986 */ /* 0x0001e2000c101124 */
[----:B------:R-:W-:Y:S05]  /*5fe0*/  BRA `(.L_x_20326) ;  /* 0x0000000c00987947 */ /* 0x000fea0003800000 */
.L_x_20323:
        /* <DEDUP_REMOVED lines=10> */
.L_x_20328:
[----:B------:R-:W-:-:S05]  /*6090*/  LOP3.LUT R5, R16, 0xff, RZ, 0xc0, !PT ;  /* 0x000000ff10057812 */ /* 0x000fca00078ec0ff */
[----:B------:R0:W-:Y:S01]  /*60a0*/  STG.E desc[UR36][R2.64], R5 ;  /* 0x0000000502007986 */ /* 0x0001e2000c101924 */
[----:B------:R-:W-:Y:S05]  /*60b0*/  BRA `(.L_x_20326) ;  /* 0x0000000c00647947 */ /* 0x000fea0003800000 */
.L_x_20327:
[----:B------:R-:W-:-:S05]  /*60c0*/  LOP3.LUT R5, R16, 0xff, RZ, 0xc0, !PT ;  /* 0x000000ff10057812 */ /* 0x000fca00078ec0ff */
[----:B------:R0:W-:Y:S01]  /*60d0*/  STG.E.U16 desc[UR36][R2.64], R5 ;  /* 0x0000000502007986 */ /* 0x0001e2000c101524 */
[----:B------:R-:W-:Y:S05]  /*60e0*/  BRA `(.L_x_20326) ;  /* 0x0000000c00587947 */ /* 0x000fea0003800000 */
.L_x_20322:
        /* <DEDUP_REMOVED lines=10> */
.L_x_20330:
[----:B------:R-:W-:-:S04]  /*6190*/  LOP3.LUT R16, R16, 0xff, RZ, 0xc0, !PT ;  /* 0x000000ff10107812 */ /* 0x000fc800078ec0ff */
[----:B------:R-:W0:Y:S02]  /*61a0*/  I2F.U16 R0, R16 ;  /* 0x0000001000007306 */ /* 0x000e240000101000 */
[----:B0-----:R-:W-:-:S05]  /*61b0*/  F2FP.F16.F32.PACK_AB R0, RZ, R0 ;  /* 0x00000000ff00723e */ /* 0x001fca00000000ff */
[----:B------:R0:W-:Y:S01]  /*61c0*/  STG.E.U16 desc[UR36][R2.64], R0 ;  /* 0x0000000002007986 */ /* 0x0001e2000c101524 */
[----:B------:R-:W-:Y:S05]  /*61d0*/  BRA `(.L_x_20326) ;  /* 0x0000000c001c7947 */ /* 0x000fea0003800000 */
.L_x_20329:
        /* <DEDUP_REMOVED lines=11> */
.L_x_20332:
[----:B------:R-:W-:-:S06]  /*6290*/  LOP3.LUT R16, R16, 0xff, RZ, 0xc0, !PT ;  /* 0x000000ff10107812 */ /* 0x000fcc00078ec0ff */
[----:B------:R-:W0:Y:S02]  /*62a0*/  I2F.U16 R16, R16 ;  /* 0x0000001000107306 */ /* 0x000e240000101000 */
[----:B0-----:R-:W-:-:S04]  /*62b0*/  F2FP.F16.F32.PACK_AB R5, RZ, R16 ;  /* 0x00000010ff05723e */ /* 0x001fc800000000ff */
[----:B------:R-:W-:-:S05]  /*62c0*/  PRMT R5, R5, 0x5410, RZ ;  /* 0x0000541005057816 */ /* 0x000fca00000000ff */
[----:B------:R0:W-:Y:S01]  /*62d0*/  STG.E desc[UR36][R2.64], R5 ;  /* 0x0000000502007986 */ /* 0x0001e2000c101924 */
[----:B------:R-:W-:Y:S05]  /*62e0*/  BRA `(.L_x_20326) ;  /* 0x0000000800d87947 */ /* 0x000fea0003800000 */
.L_x_20331:
[----:B------:R-:W-:-:S06]  /*62f0*/  LOP3.LUT R4, R16, 0xff, RZ, 0xc0, !PT ;  /* 0x000000ff10047812 */ /* 0x000fcc00078ec0ff */
[----:B------:R-:W0:Y:S02]  /*6300*/  I2F.F64.U16 R4, R4 ;  /* 0x0000000400047312 */ /* 0x000e240000101800 */
[----:B0-----:R0:W-:Y:S01]  /*6310*/  STG.E.64 desc[UR36][R2.64], R4 ;  /* 0x0000000402007986 */ /* 0x0011e2000c101b24 */
[----:B------:R-:W-:Y:S05]  /*6320*/  BRA `(.L_x_20326) ;  /* 0x0000000800c87947 */ /* 0x000fea0003800000 */
.L_x_20321:
        /* <DEDUP_REMOVED lines=12> */
.L_x_20335:
[----:B------:R-:W-:Y:S02]  /*63f0*/  LOP3.LUT R4, R16, 0xff, RZ, 0xc0, !PT ;  /* 0x000000ff10047812 */ /* 0x000fe400078ec0ff */
[----:B------:R-:W-:-:S04]  /*6400*/  CS2R R6, SRZ ;  /* 0x0000000000067805 */ /* 0x000fc8000001ff00 */
[----:B------:R-:W0:Y:S02]  /*6410*/  I2F.F64.U16 R4, R4 ;  /* 0x0000000400047312 */ /* 0x000e240000101800 */
[----:B0-----:R0:W-:Y:S01]  /*6420*/  STG.E.128 desc[UR36][R2.64], R4 ;  /* 0x0000000402007986 */ /* 0x0011e2000c101d24 */
[----:B------:R-:W-:Y:S05]  /*6430*/  BRA `(.L_x_20326) ;  /* 0x0000000800847947 */ /* 0x000fea0003800000 */
.L_x_20334:
        /* <DEDUP_REMOVED lines=22> */
.L_x_20339:
[----:B------:R-:W-:Y:S05]  /*65a0*/  BSYNC B0 ;  /* 0x0000000000007941 */ /* 0x000fea0003800000 */
.L_x_20338:
[----:B------:R-:W-:-:S05]  /*65b0*/  LOP3.LUT R5, R0, R5, RZ, 0xfc, !PT ;  /* 0x0000000500057212 */ /* 0x000fca00078efcff */
[----:B------:R0:W-:Y:S01]  /*65c0*/  STG.E.U8 desc[UR36][R2.64], R5 ;  /* 0x0000000502007986 */ /* 0x0001e2000c101124 */
[----:B------:R-:W-:Y:S05]  /*65d0*/  BRA `(.L_x_20326) ;  /* 0x00000008001c7947 */ /* 0x000fea0003800000 */
.L_x_20337:
        /* <DEDUP_REMOVED lines=14> */
.L_x_20341:
[----:B------:R-:W-:Y:S01]  /*66c0*/  IMAD.MOV.U32 R0, RZ, RZ, 0x7f ;  /* 0x0000007fff007424 */ /* 0x000fe200078e00ff */
[----:B------:R-:W-:-:S04]  /*66d0*/  ISETP.GT.U32.AND P0, PT, R4, 0x7f800000, PT ;  /* 0x7f8000000400780c */ /* 0x000fc80003f04070 */
[----:B------:R-:W-:-:S09]  /*66e0*/  SEL R0, R0, 0x7c, P0 ;  /* 0x0000007c00007807 */ /* 0x000fd20000000000 */
.L_x_20342:
[----:B------:R-:W-:Y:S05]  /*66f0*/  BSYNC B0 ;  /* 0x0000000000007941 */ /* 0x000fea0003800000 */
.L_x_20340:
[----:B------:R-:W-:-:S04]  /*6700*/  LOP3.LUT R4, R5, 0x80000000, RZ, 0xc0, !PT ;  /* 0x8000000005047812 */ /* 0x000fc800078ec0ff */
[----:B------:R-:W-:-:S04]  /*6710*/  SHF.R.U32.HI R5, RZ, 0x18, R4 ;  /* 0x00000018ff057819 */ /* 0x000fc80000011604 */
[----:B------:R-:W-:-:S05]  /*6720*/  LOP3.LUT R5, R0, R5, RZ, 0xfc, !PT ;  /* 0x0000000500057212 */ /* 0x000fca00078efcff */
[----:B------:R0:W-:Y:S01]  /*6730*/  STG.E.U8 desc[UR36][R2.64], R5 ;  /* 0x0000000502007986 */ /* 0x0001e2000c101124 */
[----:B------:R-:W-:Y:S05]  /*6740*/  BRA `(.L_x_20326) ;  /* 0x0000000400c07947 */ /* 0x000fea0003800000 */
.L_x_20336:
[----:B------:R-:W-:-:S04]  /*6750*/  LOP3.LUT R16, R16, 0xff, RZ, 0xc0, !PT ;  /* 0x000000ff10107812 */ /* 0x000fc800078ec0ff */
[----:B------:R-:W0:Y:S02]  /*6760*/  I2F.U16 R0, R16 ;  /* 0x0000001000007306 */ /* 0x000e240000101000 */
[----:B0-----:R-:W-:-:S05]  /*6770*/  F2FP.BF16.F32.PACK_AB R0, RZ, R0 ;  /* 0x00000000ff00723e */ /* 0x001fca00000010ff */
[----:B------:R0:W-:Y:S01]  /*6780*/  STG.E.U16 desc[UR36][R2.64], R0 ;  /* 0x0000000002007986 */ /* 0x0001e2000c101524 */
[----:B------:R-:W-:Y:S05]  /*6790*/  BRA `(.L_x_20326) ;  /* 0x0000000400ac7947 */ /* 0x000fea0003800000 */
.L_x_20333:
        /* <DEDUP_REMOVED lines=11> */
.L_x_20345:
        /* <DEDUP_REMOVED lines=18> */
.L_x_20348:
[----:B------:R-:W-:-:S04]  /*6970*/  LOP3.LUT R0, R7, 0x80000000, RZ, 0xc0, !PT ;  /* 0x8000000007007812 */ /* 0x000fc800078ec0ff */
[----:B------:R-:W-:-:S04]  /*6980*/  SHF.R.U32.HI R5, RZ, 0x18, R0 ;  /* 0x00000018ff057819 */ /* 0x000fc80000011600 */
[----:B------:R-:W-:-:S04]  /*6990*/  LOP3.LUT R4, R4, R5, RZ, 0xfc, !PT ;  /* 0x0000000504047212 */ /* 0x000fc800078efcff */
[----:B------:R-:W-:-:S07]  /*69a0*/  PRMT R0, R4, 0x7610, R0 ;  /* 0x0000761004007816 */ /* 0x000fce0000000000 */
.L_x_20347:
[----:B------:R-:W-:Y:S05]  /*69b0*/  BSYNC B0 ;  /* 0x0000000000007941 */ /* 0x000fea0003800000 */
.L_x_20346:
[----:B------:R3:W-:Y:S01]  /*69c0*/  STG.E.U8 desc[UR36][R2.64], R0 ;  /* 0x0000000002007986 */ /* 0x0007e2000c101124 */
[----:B------:R-:W-:Y:S05]  /*69d0*/  BRA `(.L_x_20326) ;  /* 0x00000004001c7947 */ /* 0x000fea0003800000 */
.L_x_20344:
        /* <DEDUP_REMOVED lines=18> */
.L_x_20351:
[----:B------:R-:W-:-:S04]  /*6b00*/  LOP3.LUT R0, R7, 0x80000000, RZ, 0xc0, !PT ;  /* 0x8000000007007812 */ /* 0x000fc800078ec0ff */
[----:B------:R-:W-:-:S04]  /*6b10*/  SHF.R.U32.HI R5, RZ, 0x18, R0 ;  /* 0x00000018ff057819 */ /* 0x000fc80000011600 */
[----:B------:R-:W-:-:S04]  /*6b20*/  LOP3.LUT R4, R4, R5, RZ, 0xfc, !PT ;  /* 0x0000000504047212 */ /* 0x000fc800078efcff */
[----:B------:R-:W-:-:S07]  /*6b30*/  PRMT R0, R4, 0x7610, R0 ;  /* 0x0000761004007816 */ /* 0x000fce0000000000 */
.L_x_20350:
[----:B------:R-:W-:Y:S05]  /*6b40*/  BSYNC B0 ;  /* 0x0000000000007941 */ /* 0x000fea0003800000 */
.L_x_20349:
[----:B------:R0:W-:Y:S01]  /*6b50*/  STG.E.U8 desc[UR36][R2.64], R0 ;  /* 0x0000000002007986 */ /* 0x0001e2000c101124 */
[----:B------:R-:W-:Y:S05]  /*6b60*/  BRA `(.L_x_20326) ;  /* 0x0000000000b87947 */ /* 0x000fea0003800000 */
.L_x_20343:
        /* <DEDUP_REMOVED lines=23> */
.L_x_20325:
        /* <DEDUP_REMOVED lines=16> */
.L_x_20354:
[----:B------:R-:W-:Y:S05]  /*6de0*/  BRA `(.L_x_20326) ;  /* 0x0000000000187947 */ /* 0x000fea0003800000 */
.L_x_20353:
[----:B------:R-:W-:Y:S01]  /*6df0*/  LOP3.LUT R4, R16, 0xff, RZ, 0xc0, !PT ;  /* 0x000000ff10047812 */ /* 0x000fe200078ec0ff */
[----:B------:R-:W-:-:S05]  /*6e00*/  IMAD.MOV.U32 R5, RZ, RZ, RZ ;  /* 0x000000ffff057224 */ /* 0x000fca00078e00ff */
[----:B------:R2:W-:Y:S01]  /*6e10*/  STG.E.64 desc[UR36][R2.64], R4 ;  /* 0x0000000402007986 */ /* 0x0005e2000c101b24 */
[----:B------:R-:W-:Y:S05]  /*6e20*/  BRA `(.L_x_20326) ;  /* 0x0000000000087947 */ /* 0x000fea0003800000 */
.L_x_20352:
[----:B------:R-:W-:-:S05]  /*6e30*/  LOP3.LUT R5, R16, 0xff, RZ, 0xc0, !PT ;  /* 0x000000ff10057812 */ /* 0x000fca00078ec0ff */
[----:B------:R0:W-:Y:S02]  /*6e40*/  STG.E desc[UR36][R2.64], R5 ;  /* 0x0000000502007986 */ /* 0x0001e4000c101924 */
.L_x_20326:
[----:B------:R-:W-:-:S07]  /*6e50*/  VIADD R19, R19, 0x80 ;  /* 0x0000008013137836 */ /* 0x000fce0000000000 */
.L_x_20286:
[----:B------:R-:W-:Y:S05]  /*6e60*/  BSYNC B6 ;  /* 0x0000000000067941 */ /* 0x000fea0003800000 */
.L_x_20285:
        /* <DEDUP_REMOVED lines=21> */
.L_x_20358:
[----:B------:R-:W-:Y:S01]  /*6fc0*/  STG.E.U8 desc[UR36][R2.64], R17 ;  /* 0x0000001102007986 */ /* 0x000fe2000c101124 */
[----:B------:R-:W-:Y:S05]  /*6fd0*/  EXIT ;  /* 0x000000000000794d */ /* 0x000fea0003800000 */
.L_x_20357:
        /* <DEDUP_REMOVED lines=10> */
.L_x_20361:
[----:B------:R-:W-:-:S05]  /*7080*/  LOP3.LUT R17, R17, 0xff, RZ, 0xc0, !PT ;  /* 0x000000ff11117812 */ /* 0x000fca00078ec0ff */
[----:B------:R-:W-:Y:S01]  /*7090*/  STG.E desc[UR36][R2.64], R17 ;  /* 0x0000001102007986 */ /* 0x000fe2000c101924 */
[----:B------:R-:W-:Y:S05]  /*70a0*/  EXIT ;  /* 0x000000000000794d */ /* 0x000fea0003800000 */
.L_x_20360:
[----:B------:R-:W-:-:S05]  /*70b0*/  LOP3.LUT R17, R17, 0xff, RZ, 0xc0, !PT ;  /* 0x000000ff11117812 */ /* 0x000fca00078ec0ff */
[----:B------:R-:W-:Y:S01]  /*70c0*/  STG.E.U16 desc[UR36][R2.64], R17 ;  /* 0x0000001102007986 */ /* 0x000fe2000c101524 */
[----:B------:R-:W-:Y:S05]  /*70d0*/  EXIT ;  /* 0x000000000000794d */ /* 0x000fea0003800000 */
.L_x_20356:
        /* <DEDUP_REMOVED lines=10> */
.L_x_20363:
[----:B------:R-:W-:-:S04]  /*7180*/  LOP3.LUT R17, R17, 0xff, RZ, 0xc0, !PT ;  /* 0x000000ff11117812 */ /* 0x000fc800078ec0ff */
[----:B------:R-:W0:Y:S02]  /*7190*/  I2F.U16 R0, R17 ;  /* 0x0000001100007306 */ /* 0x000e240000101000 */
[----:B0-----:R-:W-:-:S05]  /*71a0*/  F2FP.F16.F32.PACK_AB R0, RZ, R0 ;  /* 0x00000000ff00723e */ /* 0x001fca00000000ff */
[----:B------:R-:W-:Y:S01]  /*71b0*/  STG.E.U16 desc[UR36][R2.64], R0 ;  /* 0x0000000002007986 */ /* 0x000fe2000c101524 */
[----:B------:R-:W-:Y:S05]  /*71c0*/  EXIT ;  /* 0x000000000000794d */ /* 0x000fea0003800000 */
.L_x_20362:
        /* <DEDUP_REMOVED lines=11> */
.L_x_20365:
[----:B------:R-:W-:-:S06]  /*7280*/  LOP3.LUT R17, R17, 0xff, RZ, 0xc0, !PT ;  /* 0x000000ff11117812 */ /* 0x000fcc00078ec0ff */
[----:B------:R-:W0:Y:S02]  /*7290*/  I2F.U16 R17, R17 ;  /* 0x0000001100117306 */ /* 0x000e240000101000 */
[----:B0-----:R-:W-:-:S04]  /*72a0*/  F2FP.F16.F32.PACK_AB R5, RZ, R17 ;  /* 0x00000011ff05723e */ /* 0x001fc800000000ff */
[----:B------:R-:W-:-:S05]  /*72b0*/  PRMT R5, R5, 0x5410, RZ ;  /* 0x0000541005057816 */ /* 0x000fca00000000ff */
[----:B------:R-:W-:Y:S01]  /*72c0*/  STG.E desc[UR36][R2.64], R5 ;  /* 0x0000000502007986 */ /* 0x000fe2000c101924 */
[----:B------:R-:W-:Y:S05]  /*72d0*/  EXIT ;  /* 0x000000000000794d */ /* 0x000fea0003800000 */
.L_x_20364:
[----:B------:R-:W-:-:S06]  /*72e0*/  LOP3.LUT R4, R17, 0xff, RZ, 0xc0, !PT ;  /* 0x000000ff11047812 */ /* 0x000fcc00078ec0ff */
[----:B------:R-:W0:Y:S02]  /*72f0*/  I2F.F64.U16 R4, R4 ;  /* 0x0000000400047312 */ /* 0x000e240000101800 */
[----:B0-----:R-:W-:Y:S01]  /*7300*/  STG.E.64 desc[UR36][R2.64], R4 ;  /* 0x0000000402007986 */ /* 0x001fe2000c101b24 */
[----:B------:R-:W-:Y:S05]  /*7310*/  EXIT ;  /* 0x000000000000794d */ /* 0x000fea0003800000 */
.L_x_20355:
        /* <DEDUP_REMOVED lines=12> */
.L_x_20368:
[----:B------:R-:W-:Y:S02]  /*73e0*/  LOP3.LUT R4, R17, 0xff, RZ, 0xc0, !PT ;  /* 0x000000ff11047812 */ /* 0x000fe400078ec0ff */
[----:B------:R-:W-:-:S04]  /*73f0*/  CS2R R6, SRZ ;  /* 0x0000000000067805 */ /* 0x000fc8000001ff00 */
[----:B------:R-:W0:Y:S02]  /*7400*/  I2F.F64.U16 R4, R4 ;  /* 0x0000000400047312 */ /* 0x000e240000101800 */
[----:B0-----:R-:W-:Y:S01]  /*7410*/  STG.E.128 desc[UR36][R2.64], R4 ;  /* 0x0000000402007986 */ /* 0x001fe2000c101d24 */
[----:B------:R-:W-:Y:S05]  /*7420*/  EXIT ;  /* 0x000000000000794d */ /* 0x000fea0003800000 */
.L_x_20367:
        /* <DEDUP_REMOVED lines=22> */
.L_x_20372:
[----:B------:R-:W-:Y:S05]  /*7590*/  BSYNC B0 ;  /* 0x0000000000007941 */ /* 0x000fea0003800000 */
.L_x_20371:
[----:B------:R-:W-:-:S05]  /*75a0*/  LOP3.LUT R5, R0, R5, RZ, 0xfc, !PT ;  /* 0x0000000500057212 */ /* 0x000fca00078efcff */
[----:B------:R-:W-:Y:S01]  /*75b0*/  STG.E.U8 desc[UR36][R2.64], R5 ;  /* 0x0000000502007986 */ /* 0x000fe2000c101124 */
[----:B------:R-:W-:Y:S05]  /*75c0*/  EXIT ;  /* 0x000000000000794d */ /* 0x000fea0003800000 */
.L_x_20370:
        /* <DEDUP_REMOVED lines=14> */
.L_x_20374:
[----:B------:R-:W-:Y:S01]  /*76b0*/  IMAD.MOV.U32 R0, RZ, RZ, 0x7f ;  /* 0x0000007fff007424 */ /* 0x000fe200078e00ff */
[----:B------:R-:W-:-:S04]  /*76c0*/  ISETP.GT.U32.AND P0, PT, R4, 0x7f800000, PT ;  /* 0x7f8000000400780c */ /* 0x000fc80003f04070 */
[----:B------:R-:W-:-:S09]  /*76d0*/  SEL R0, R0, 0x7c, P0 ;  /* 0x0000007c00007807 */ /* 0x000fd20000000000 */
.L_x_20375:
[----:B------:R-:W-:Y:S05]  /*76e0*/  BSYNC B0 ;  /* 0x0000000000007941 */ /* 0x000fea0003800000 */
.L_x_20373:
[----:B------:R-:W-:-:S04]  /*76f0*/  LOP3.LUT R4, R17, 0x80000000, RZ, 0xc0, !PT ;  /* 0x8000000011047812 */ /* 0x000fc800078ec0ff */
[----:B------:R-:W-:-:S04]  /*7700*/  SHF.R.U32.HI R5, RZ, 0x18, R4 ;  /* 0x00000018ff057819 */ /* 0x000fc80000011604 */
[----:B------:R-:W-:-:S05]  /*7710*/  LOP3.LUT R5, R0, R5, RZ, 0xfc, !PT ;  /* 0x0000000500057212 */ /* 0x000fca00078efcff */
[----:B------:R-:W-:Y:S01]  /*7720*/  STG.E.U8 desc[UR36][R2.64], R5 ;  /* 0x0000000502007986 */ /* 0x000fe2000c101124 */
[----:B------:R-:W-:Y:S05]  /*7730*/  EXIT ;  /* 0x000000000000794d */ /* 0x000fea0003800000 */
.L_x_20369:
[----:B------:R-:W-:-:S04]  /*7740*/  LOP3.LUT R17, R17, 0xff, RZ, 0xc0, !PT ;  /* 0x000000ff11117812 */ /* 0x000fc800078ec0ff */
[----:B------:R-:W0:Y:S02]  /*7750*/  I2F.U16 R0, R17 ;  /* 0x0000001100007306 */ /* 0x000e240000101000 */
[----:B0-----:R-:W-:-:S05]  /*7760*/  F2FP.BF16.F32.PACK_AB R0, RZ, R0 ;  /* 0x00000000ff00723e */ /* 0x001fca00000010ff */
[----:B------:R-:W-:Y:S01]  /*7770*/  STG.E.U16 desc[UR36][R2.64], R0 ;  /* 0x0000000002007986 */ /* 0x000fe2000c101524 */
[----:B------:R-:W-:Y:S05]  /*7780*/  EXIT ;  /* 0x000000000000794d */ /* 0x000fea0003800000 */
.L_x_20366:
        /* <DEDUP_REMOVED lines=11> */
.L_x_20378:
        /* <DEDUP_REMOVED lines=18> */
.L_x_20381:
[----:B------:R-:W-:-:S04]  /*7960*/  LOP3.LUT R0, R17, 0x80000000, RZ, 0xc0, !PT ;  /* 0x8000000011007812 */ /* 0x000fc800078ec0ff */
[----:B------:R-:W-:-:S04]  /*7970*/  SHF.R.U32.HI R5, RZ, 0x18, R0 ;  /* 0x00000018ff057819 */ /* 0x000fc80000011600 */
[----:B------:R-:W-:-:S04]  /*7980*/  LOP3.LUT R4, R4, R5, RZ, 0xfc, !PT ;  /* 0x0000000504047212 */ /* 0x000fc800078efcff */
[----:B------:R-:W-:-:S07]  /*7990*/  PRMT R0, R4, 0x7610, R0 ;  /* 0x0000761004007816 */ /* 0x000fce0000000000 */
.L_x_20380:
[----:B------:R-:W-:Y:S05]  /*79a0*/  BSYNC B0 ;  /* 0x0000000000007941 */ /* 0x000fea0003800000 */
.L_x_20379:
[----:B------:R-:W-:Y:S01]  /*79b0*/  STG.E.U8 desc[UR36][R2.64], R0 ;  /* 0x0000000002007986 */ /* 0x000fe2000c101124 */
[----:B------:R-:W-:Y:S05]  /*79c0*/  EXIT ;  /* 0x000000000000794d */ /* 0x000fea0003800000 */
.L_x_20377:
        /* <DEDUP_REMOVED lines=18> */
.L_x_20384:
[----:B------:R-:W-:-:S04]  /*7af0*/  LOP3.LUT R0, R17, 0x80000000, RZ, 0xc0, !PT ;  /* 0x8000000011007812 */ /* 0x000fc800078ec0ff */
[----:B------:R-:W-:-:S04]  /*7b00*/  SHF.R.U32.HI R5, RZ, 0x18, R0 ;  /* 0x00000018ff057819 */ /* 0x000fc80000011600 */
[----:B------:R-:W-:-:S04]  /*7b10*/  LOP3.LUT R4, R4, R5, RZ, 0xfc, !PT ;  /* 0x0000000504047212 */ /* 0x000fc800078efcff */
[----:B------:R-:W-:-:S07]  /*7b20*/  PRMT R0, R4, 0x7610, R0 ;  /* 0x0000761004007816 */ /* 0x000fce0000000000 */
.L_x_20383:
[----:B------:R-:W-:Y:S05]  /*7b30*/  BSYNC B0 ;  /* 0x0000000000007941 */ /* 0x000fea0003800000 */
.L_x_20382:
[----:B------:R-:W-:Y:S01]  /*7b40*/  STG.E.U8 desc[UR36][R2.64], R0 ;  /* 0x0000000002007986 */ /* 0x000fe2000c101124 */
[----:B------:R-:W-:Y:S05]  /*7b50*/  EXIT ;  /* 0x000000000000794d */ /* 0x000fea0003800000 */
.L_x_20376:
        /* <DEDUP_REMOVED lines=23> */
.L_x_20359:
        /* <DEDUP_REMOVED lines=16> */
.L_x_20387:
[----:B------:R-:W-:Y:S05]  /*7dd0*/  EXIT ;  /* 0x000000000000794d */ /* 0x000fea0003800000 */
.L_x_20386:
[----:B------:R-:W-:Y:S01]  /*7de0*/  LOP3.LUT R4, R17, 0xff, RZ, 0xc0, !PT ;  /* 0x000000ff11047812 */ /* 0x000fe200078ec0ff */
[----:B------:R-:W-:-:S05]  /*7df0*/  IMAD.MOV.U32 R5, RZ, RZ, RZ ;  /* 0x000000ffff057224 */ /* 0x000fca00078e00ff */
[----:B------:R-:W-:Y:S01]  /*7e00*/  STG.E.64 desc[UR36][R2.64], R4 ;  /* 0x0000000402007986 */ /* 0x000fe2000c101b24 */
[----:B------:R-:W-:Y:S05]  /*7e10*/  EXIT ;  /* 0x000000000000794d */ /* 0x000fea0003800000 */
.L_x_20385:
[----:B------:R-:W-:-:S05]  /*7e20*/  LOP3.LUT R17, R17, 0xff, RZ, 0xc0, !PT ;  /* 0x000000ff11117812 */ /* 0x000fca00078ec0ff */
[----:B------:R-:W-:Y:S01]  /*7e30*/  STG.E desc[UR36][R2.64], R17 ;  /* 0x0000001102007986 */ /* 0x000fe2000c101924 */
[----:B------:R-:W-:Y:S05]  /*7e40*/  EXIT ;  /* 0x000000000000794d */ /* 0x000fea0003800000 */
.L_x_20388:
        /* <DEDUP_REMOVED lines=11> */
.L_x_32219:


//--------------------- .text._ZN2at6native18elementwise_kernelILi128ELi4EZNS0_22gpu_kernel_impl_nocastINS0_13AUnaryFunctorIhhhZZZNS0_21heaviside_kernel_cudaERNS_18TensorIteratorBaseEENKUlvE_clEvENKUlvE_clEvEUlhhE_EEEEvS5_RKT_EUliE_EEviT1_ --------------------------
	.section	.text._ZN2at6native18elementwise_kernelILi128ELi4EZNS0_22gpu_kernel_impl_nocastINS0_13AUnaryFunctorIhhhZZZNS0_21heaviside_kernel_cudaERNS_18TensorIteratorBaseEENKUlvE_clEvENKUlvE_clEvEUlhhE_EEEEvS5_RKT_EUliE_EEviT1_,"ax",@progbits
	.align	128
        .global         _ZN2at6native18elementwise_kernelILi128ELi4EZNS0_22gpu_kernel_impl_nocastINS0_13AUnaryFunctorIhhhZZZNS0_21heaviside_kernel_cudaERNS_18TensorIteratorBaseEENKUlvE_clEvENKUlvE_clEvEUlhhE_EEEEvS5_RKT_EUliE_EEviT1_
        .type           _ZN2at6native18elementwise_kernelILi128ELi4EZNS0_22gpu_kernel_impl_nocastINS0_13AUnaryFunctorIhhhZZZNS0_21heaviside_kernel_cudaERNS_18TensorIteratorBaseEENKUlvE_clEvENKUlvE_clEvEUlhhE_EEEEvS5_RKT_EUliE_EEviT1_,@function
        .size           _ZN2at6native18elementwise_kernelILi128ELi4EZNS0_22gpu_kernel_impl_nocastINS0_13AUnaryFunctorIhhhZZZNS0_21heaviside_kernel_cudaERNS_18TensorIteratorBaseEENKUlvE_clEvENKUlvE_clEvEUlhhE_EEEEvS5_RKT_EUliE_EEviT1_,(.L_x_32220 - _ZN2at6native18elementwise_kernelILi128ELi4EZNS0_22gpu_kernel_impl_nocastINS0_13AUnaryFunctorIhhhZZZNS0_21heaviside_kernel_cudaERNS_18TensorIteratorBaseEENKUlvE_clEvENKUlvE_clEvEUlhhE_EEEEvS5_RKT_EUliE_EEviT1_)
        .other          _ZN2at6native18elementwise_kernelILi128ELi4EZNS0_22gpu_kernel_impl_nocastINS0_13AUnaryFunctorIhhhZZZNS0_21heaviside_kernel_cudaERNS_18TensorIteratorBaseEENKUlvE_clEvENKUlvE_clEvEUlhhE_EEEEvS5_RKT_EUliE_EEviT1_,@"STO_CUDA_ENTRY STV_DEFAULT"
_ZN2at6native18elementwise_kernelILi128ELi4EZNS0_22gpu_kernel_impl_nocastINS0_13AUnaryFunctorIhhhZZZNS0_21heaviside_kernel_cudaERNS_18TensorIteratorBaseEENKUlvE_clEvENKUlvE_clEvEUlhhE_EEEEvS5_RKT_EUliE_EEviT1_:
.text._ZN2at6native18elementwise_kernelILi128ELi4EZNS0_22gpu_kernel_impl_nocastINS0_13AUnaryFunctorIhhhZZZNS0_21heaviside_kernel_cudaERNS_18TensorIteratorBaseEENKUlvE_clEvENKUlvE_clEvEUlhhE_EEEEvS5_RKT_EUliE_EEviT1_:
[----:B------:R-:W-:Y:S01]  /*0000*/  LDC R1, c[0x0][0x28] ;  /* 0x00000a00ff017b82 */ /* 0x000fe20000000800 */
[----:B------:R-:W0:Y:S01]  /*0010*/  S2R R0, SR_CTAID.X ;  /* 0x0000000000007919 */ /* 0x000e220000002500 */
[----:B------:R-:W-:Y:S01]  /*0020*/  ULDC UR6, c[0x0][0x210] ;  /* 0x0000840000067ab9 */ /* 0x000fe20000000800 */
[----:B------:R-:W-:Y:S01]  /*0030*/  ULDC.64 UR4, c[0x0][0x208] ;  /* 0x0000820000047ab9 */ /* 0x000fe20000000a00 */
[----:B------:R-:W-:Y:S01]  /*0040*/  ULDC.U8 UR7, c[0x0][0x421] ;  /* 0x0001084000077ab9 */ /* 0x000fe20000000000 */
        /* <DEDUP_REMOVED lines=307> */
.L_x_20391:
[----:B------:R-:W-:Y:S01]  /*1380*/  ISETP.NE.AND P1, PT, RZ, UR7, PT ;  /* 0x00000007ff007c0c */ /* 0x000fe2000bf25270 */
[----:B------:R-:W-:Y:S01]  /*1390*/  ULDC.64 UR8, c[0x0][0x418] ;  /* 0x0001060000087ab9 */ /* 0x000fe20000000a00 */
[----:B------:R-:W-:Y:S02]  /*13a0*/  ISETP.NE.AND P0, PT, RZ, UR7, PT ;  /* 0x00000007ff007c0c */ /* 0x000fe4000bf05270 */
        /* <DEDUP_REMOVED lines=9> */
.L_x_20390:
[----:B------:R-:W-:Y:S05]  /*1440*/  BSYNC B0 ;  /* 0x0000000000007941 */ /* 0x000fea0003800000 */
.L_x_20389:
        /* <DEDUP_REMOVED lines=305> */
.L_x_20394:
        /* <DEDUP_REMOVED lines=316> */
.L_x_20395:
        /* <DEDUP_REMOVED lines=12> */
.L_x_20393:
[----:B------:R-:W-:Y:S05]  /*3be0*/  BSYNC B0 ;  /* 0x0000000000007941 */ /* 0x000fea0003800000 */
.L_x_20392:
        /* <DEDUP_REMOVED lines=304> */
.L_x_20396:
        /* <DEDUP_REMOVED lines=8> */
[----:B------:R-:W-:-:S04]  /*4f70*/  IADD3 R2, P0, R3, UR8, RZ ;  /* 0x0000000803027c10 */ /* 0x000fc8000ff1e0ff */
[----:B------:R-:W-:-:S05]  /*4f80*/  IADD3.X R3, RZ, UR9, RZ, P0, !PT ;  /* 0x00000009ff037c10 */ /* 0x000fca00087fe4ff */
[----:B--2---:R-:W-:Y:S01]  /*4f90*/  STG.E.U8 desc[UR4][R2.64], R7 ;  /* 0x0000000702007986 */ /* 0x004fe2000c101104 */
[----:B------:R-:W-:Y:S05]  /*4fa0*/  EXIT ;  /* 0x000000000000794d */ /* 0x000fea0003800000 */
.L_x_20397:
        /* <DEDUP_REMOVED lines=13> */
.L_x_32220:


//--------------------- .text._ZN2at6native27unrolled_elementwise_kernelINS0_13AUnaryFunctorIhhhZZZNS0_21heaviside_kernel_cudaERNS_18TensorIteratorBaseEENKUlvE_clEvENKUlvE_clEvEUlhhE_EESt5arrayIPcLm2EELi4E23TrivialOffsetCalculatorILi1EjESD_NS0_6memory15LoadWithoutCastENSE_16StoreWithoutCastEEEviT_T0_T2_T3_T4_T5_ --------------------------
	.section	.text._ZN2at6native27unrolled_elementwise_kernelINS0_13AUnaryFunctorIhhhZZZNS0_21heaviside_kernel_cudaERNS_18TensorIteratorBaseEENKUlvE_clEvENKUlvE_clEvEUlhhE_EESt5arrayIPcLm2EELi4E23TrivialOffsetCalculatorILi1EjESD_NS0_6memory15LoadWithoutCastENSE_16StoreWithoutCastEEEviT_T0_T2_T3_T4_T5_,"ax",@progbits
	.align	128
        .global         _ZN2at6native27unrolled_elementwise_kernelINS0_13AUnaryFunctorIhhhZZZNS0_21heaviside_kernel_cudaERNS_18TensorIteratorBaseEENKUlvE_clEvENKUlvE_clEvEUlhhE_EESt5arrayIPcLm2EELi4E23TrivialOffsetCalculatorILi1EjESD_NS0_6memory15LoadWithoutCastENSE_16StoreWithoutCastEEEviT_T0_T2_T3_T4_T5_
        .type           _ZN2at6native27unrolled_elementwise_kernelINS0_13AUnaryFunctorIhhhZZZNS0_21heaviside_kernel_cudaERNS_18TensorIteratorBaseEENKUlvE_clEvENKUlvE_clEvEUlhhE_EESt5arrayIPcLm2EELi4E23TrivialOffsetCalculatorILi1EjESD_NS0_6memory15LoadWithoutCastENSE_16StoreWithoutCastEEEviT_T0_T2_T3_T4_T5_,@function
        .size           _ZN2at6native27unrolled_elementwise_kernelINS0_13AUnaryFunctorIhhhZZZNS0_21heaviside_kernel_cudaERNS_18TensorIteratorBaseEENKUlvE_clEvENKUlvE_clEvEUlhhE_EESt5arrayIPcLm2EELi4E23TrivialOffsetCalculatorILi1EjESD_NS0_6memory15LoadWithoutCastENSE_16StoreWithoutCastEEEviT_T0_T2_T3_T4_T5_,(.L_x_32221 - _ZN2at6native27unrolled_elementwise_kernelINS0_13AUnaryFunctorIhhhZZZNS0_21heaviside_kernel_cudaERNS_18TensorIteratorBaseEENKUlvE_clEvENKUlvE_clEvEUlhhE_EESt5arrayIPcLm2EELi4E23TrivialOffsetCalculatorILi1EjESD_NS0_6memory15LoadWithoutCastENSE_16StoreWithoutCastEEEviT_T0_T2_T3_T4_T5_)
        .other          _ZN2at6native27unrolled_elementwise_kernelINS0_13AUnaryFunctorIhhhZZZNS0_21heaviside_kernel_cudaERNS_18TensorIteratorBaseEENKUlvE_clEvENKUlvE_clEvEUlhhE_EESt5arrayIPcLm2EELi4E23TrivialOffsetCalculatorILi1EjESD_NS0_6memory15LoadWithoutCastENSE_16StoreWithoutCastEEEviT_T0_T2_T3_T4_T5_,@"STO_CUDA_ENTRY STV_DEFAULT"
_ZN2at6native27unrolled_elementwise_kernelINS0_13AUnaryFunctorIhhhZZZNS0_21heaviside_kernel_cudaERNS_18TensorIteratorBaseEENKUlvE_clEvENKUlvE_clEvEUlhhE_EESt5arrayIPcLm2EELi4E23TrivialOffsetCalculatorILi1EjESD_NS0_6memory15LoadWithoutCastENSE_16StoreWithoutCastEEEviT_T0_T2_T3_T4_T5_:
.text._ZN2at6native27unrolled_elementwise_kernelINS0_13AUnaryFunctorIhhhZZZNS0_21heaviside_kernel_cudaERNS_18TensorIteratorBaseEENKUlvE_clEvENKUlvE_clEvEUlhhE_EESt5arrayIPcLm2EELi4E23TrivialOffsetCalculatorILi1EjESD_NS0_6memory15LoadWithoutCastENSE_16StoreWithoutCastEEEviT_T0_T2_T3_T4_T5_:
        /* <DEDUP_REMOVED lines=23> */
[----:B-1----:R-:W-:-:S04]  /*0170*/  @!P2 IADD3 R8, P4, R9, R14, RZ ;  /* 0x0000000e0908a210 */ /* 0x002fc80007f9e0ff */
[----:B------:R-:W-:Y:S01]  /*0180*/  ISETP.GE.AND P1, PT, R11, R2, PT ;  /* 0x000000020b00720c */ /* 0x000fe20003f26270 */
[----:B0-----:R-:W0:Y:S01]  /*0190*/  @!P0 LDC.64 R6, c[0x0][0x218] ;  /* 0x00008600ff068b82 */ /* 0x001e220000000a00 */
[----:B------:R-:W-:-:S11]  /*01a0*/  @!P2 IMAD.X R9, RZ, RZ, R15, P4 ;  /* 0x000000ffff09a224 */ /* 0x000fd600020e060f */
[----:B------:R-:W1:Y:S01]  /*01b0*/  @!P1 LDC.64 R14, c[0x0][0x220] ;  /* 0x00008800ff0e9b82 */ /* 0x000e620000000a00 */
[----:B---3--:R-:W-:Y:S02]  /*01c0*/  @!P5 IADD3 R12, P6, R17, R4, RZ ;  /* 0x00000004110cd210 */ /* 0x008fe40007fde0ff */
[----:B------:R-:W-:-:S03]  /*01d0*/  PRMT R4, RZ, 0x7610, R4 ;  /* 0x00007610ff047816 */ /* 0x000fc60000000004 */
[--C-:B------:R-:W-:Y:S01]  /*01e0*/  @!P5 IMAD.X R13, RZ, RZ, R5.reuse, P6 ;  /* 0x000000ffff0dd224 */ /* 0x100fe200030e0605 */
[----:B------:R-:W-:Y:S02]  /*01f0*/  PRMT R5, RZ, 0x7610, R5 ;  /* 0x00007610ff057816 */ /* 0x000fe40000000005 */
[----:B------:R3:W4:Y:S04]  /*0200*/  @!P2 LDG.E.U8 R4, desc[UR4][R8.64] ;  /* 0x000000040804a981 */ /* 0x000728000c1e1100 */
[----:B------:R0:W4:Y:S01]  /*0210*/  @!P5 LDG.E.U8 R5, desc[UR4][R12.64] ;  /* 0x000000040c05d981 */ /* 0x000122000c1e1100 */
[----:B------:R-:W-:-:S05]  /*0220*/  @!P1 IMAD R11, R0, 0x200, R11 ;  /* 0x00000200000b9824 */ /* 0x000fca00078e020b */
[----:B-1----:R-:W-:Y:S02]  /*0230*/  @!P1 IADD3 R10, P2, R11, R14, RZ ;  /* 0x0000000e0b0a9210 */ /* 0x002fe40007f5e0ff */
[----:B------:R-:W-:-:S03]  /*0240*/  PRMT R14, RZ, 0x7610, R14 ;  /* 0x00007610ff0e7816 */ /* 0x000fc6000000000e */
[----:B------:R-:W-:Y:S01]  /*0250*/  @!P1 IMAD.X R11, RZ, RZ, R15, P2 ;  /* 0x000000ffff0b9224 */ /* 0x000fe200010e060f */
[----:B------:R-:W-:-:S04]  /*0260*/  ULDC.U8 UR6, c[0x0][0x215] ;  /* 0x0000854000067ab9 */ /* 0x000fc80000000000 */
[----:B------:R1:W5:Y:S01]  /*0270*/  @!P1 LDG.E.U8 R14, desc[UR4][R10.64] ;  /* 0x000000040a0e9981 */ /* 0x000362000c1e1100 */
[----:B------:R-:W-:Y:S01]  /*0280*/  ISETP.NE.AND P1, PT, RZ, UR6, PT ;  /* 0x00000006ff007c0c */ /* 0x000fe2000bf25270 */
[----:B---3--:R-:W-:-:S03]  /*0290*/  @!P0 IMAD R9, R0, 0x200, R3 ;  /* 0x0000020000098824 */ /* 0x008fc600078e0203 */
[----:B0-----:R-:W-:Y:S02]  /*02a0*/  SEL R13, RZ, 0x1, !P1 ;  /* 0x00000001ff0d7807 */ /* 0x001fe40004800000 */
[----:B------:R-:W-:Y:S01]  /*02b0*/  @!P0 IADD3 R6, P2, R9, R6, RZ ;  /* 0x0000000609068210 */ /* 0x000fe20007f5e0ff */
[----:B------:R-:W-:Y:S01]  /*02c0*/  IMAD.MOV.U32 R15, RZ, RZ, R3 ;  /* 0x000000ffff0f7224 */ /* 0x000fe200078e0003 */
[----:B------:R-:W-:Y:S01]  /*02d0*/  PRMT R9, R13, 0x7610, R9 ;  /* 0x000076100d097816 */ /* 0x000fe20000000009 */
[----:B------:R-:W-:Y:S01]  /*02e0*/  @!P0 VIADD R15, R3, 0x80 ;  /* 0x00000080030f8836 */ /* 0x000fe20000000000 */
[C---:B------:R-:W-:Y:S01]  /*02f0*/  PRMT R3, R13.reuse, 0x7610, R3 ;  /* 0x000076100d037816 */ /* 0x040fe20000000003 */
[----:B------:R-:W-:Y:S01]  /*0300*/  @!P0 IMAD.X R7, RZ, RZ, R7, P2 ;  /* 0x000000ffff078224 */ /* 0x000fe200010e0607 */
[----:B------:R-:W-:Y:S02]  /*0310*/  PRMT R8, R13, 0x7610, R8 ;  /* 0x000076100d087816 */ /* 0x000fe40000000008 */
[----:B------:R-:W-:Y:S01]  /*0320*/  ISETP.GE.AND P2, PT, R15, R2, PT ;  /* 0x000000020f00720c */ /* 0x000fe20003f46270 */
[----:B------:R-:W-:Y:S01]  /*0330*/  BSSY B0, `(.L_x_20398) ;  /* 0x0000012000007945 */ /* 0x000fe20003800000 */
[----:B--2---:R-:W-:-:S05]  /*0340*/  @!P1 PRMT R13, R16, 0x7610, R13 ;  /* 0x00007610100d9816 */ /* 0x004fca000000000d */
[----:B------:R1:W-:Y:S01]  /*0350*/  @!P0 STG.E.U8 desc[UR4][R6.64], R13 ;  /* 0x0000000d06008986 */ /* 0x0003e2000c101104 */
[----:B----4-:R-:W-:Y:S02]  /*0360*/  @!P1 PRMT R9, R4, 0x7610, R9 ;  /* 0x0000761004099816 */ /* 0x010fe40000000009 */
[----:B------:R-:W-:-:S03]  /*0370*/  @!P1 PRMT R3, R5, 0x7610, R3 ;  /* 0x0000761005039816 */ /* 0x000fc60000000003 */
[----:B-1----:R-:W-:Y:S05]  /*0380*/  @P2 BRA `(.L_x_20399) ;  /* 0x0000000000302947 */ /* 0x002fea0003800000 */
        /* <DEDUP_REMOVED lines=12> */
.L_x_20399:
[----:B------:R-:W-:Y:S05]  /*0450*/  BSYNC B0 ;  /* 0x0000000000007941 */ /* 0x000fea0003800000 */
.L_x_20398:
[----:B------:R-:W-:-:S13]  /*0460*/  ISETP.GE.AND P0, PT, R15, R2, PT ;  /* 0x000000020f00720c */ /* 0x000fda0003f06270 */
[----:B------:R-:W-:Y:S05]  /*0470*/  @P0 EXIT ;  /* 0x000000000000094d */ /* 0x000fea0003800000 */
[----:B------:R-:W-:Y:S01]  /*0480*/  IMAD R0, R0, 0x200, R15 ;  /* 0x0000020000007824 */ /* 0x000fe200078e020f */
[----:B------:R-:W-:Y:S01]  /*0490*/  ULDC.64 UR6, c[0x0][0x218] ;  /* 0x0000860000067ab9 */ /* 0x000fe20000000a00 */
[----:B-----5:R-:W-:-:S03]  /*04a0*/  @!P1 PRMT R8, R14, 0x7610, R8 ;  /* 0x000076100e089816 */ /* 0x020fc60000000008 */
[----:B------:R-:W-:-:S05]  /*04b0*/  IADD3 R2, P0, R0, UR6, RZ ;  /* 0x0000000600027c10 */ /* 0x000fca000ff1e0ff */
[----:B0-----:R-:W-:-:S05]  /*04c0*/  IMAD.X R3, RZ, RZ, UR7, P0 ;  /* 0x00000007ff037e24 */ /* 0x001fca00080e06ff */
[----:B------:R-:W-:Y:S01]  /*04d0*/  STG.E.U8 desc[UR4][R2.64], R8 ;  /* 0x0000000802007986 */ /* 0x000fe2000c101104 */
[----:B------:R-:W-:Y:S05]  /*04e0*/  EXIT ;  /* 0x000000000000794d */ /* 0x000fea0003800000 */
.L_x_20400:
        /* <DEDUP_REMOVED lines=9> */
.L_x_32221:


//--------------------- .text._ZN2at6native29vectorized_elementwise_kernelILi2ENS0_13AUnaryFunctorIhhhZZZNS0_21heaviside_kernel_cudaERNS_18TensorIteratorBaseEENKUlvE_clEvENKUlvE_clEvEUlhhE_EESt5arrayIPcLm2EEEEviT0_T1_ --------------------------
	.section	.text._ZN2at6native29vectorized_elementwise_kernelILi2ENS0_13AUnaryFunctorIhhhZZZNS0_21heaviside_kernel_cudaERNS_18TensorIteratorBaseEENKUlvE_clEvENKUlvE_clEvEUlhhE_EESt5arrayIPcLm2EEEEviT0_T1_,"ax",@progbits
	.align	128
        .global         _ZN2at6native29vectorized_elementwise_kernelILi2ENS0_13AUnaryFunctorIhhhZZZNS0_21heaviside_kernel_cudaERNS_18TensorIteratorBaseEENKUlvE_clEvENKUlvE_clEvEUlhhE_EESt5arrayIPcLm2EEEEviT0_T1_
        .type           _ZN2at6native29vectorized_elementwise_kernelILi2ENS0_13AUnaryFunctorIhhhZZZNS0_21heaviside_kernel_cudaERNS_18TensorIteratorBaseEENKUlvE_clEvENKUlvE_clEvEUlhhE_EESt5arrayIPcLm2EEEEviT0_T1_,@function
        .size           _ZN2at6native29vectorized_elementwise_kernelILi2ENS0_13AUnaryFunctorIhhhZZZNS0_21heaviside_kernel_cudaERNS_18TensorIteratorBaseEENKUlvE_clEvENKUlvE_clEvEUlhhE_EESt5arrayIPcLm2EEEEviT0_T1_,(.L_x_32222 - _ZN2at6native29vectorized_elementwise_kernelILi2ENS0_13AUnaryFunctorIhhhZZZNS0_21heaviside_kernel_cudaERNS_18TensorIteratorBaseEENKUlvE_clEvENKUlvE_clEvEUlhhE_EESt5arrayIPcLm2EEEEviT0_T1_)
        .other          _ZN2at6native29vectorized_elementwise_kernelILi2ENS0_13AUnaryFunctorIhhhZZZNS0_21heaviside_kernel_cudaERNS_18TensorIteratorBaseEENKUlvE_clEvENKUlvE_clEvEUlhhE_EESt5arrayIPcLm2EEEEviT0_T1_,@"STO_CUDA_ENTRY STV_DEFAULT"
_ZN2at6native29vectorized_elementwise_kernelILi2ENS0_13AUnaryFunctorIhhhZZZNS0_21heaviside_kernel_cudaERNS_18TensorIteratorBaseEENKUlvE_clEvENKUlvE_clEvEUlhhE_EESt5arrayIPcLm2EEEEviT0_T1_:
.text._ZN2at6native29vectorized_elementwise_kernelILi2ENS0_13AUnaryFunctorIhhhZZZNS0_21heaviside_kernel_cudaERNS_18TensorIteratorBaseEENKUlvE_clEvENKUlvE_clEvEUlhhE_EESt5arrayIPcLm2EEEEviT0_T1_:
[----:B------:R-:W-:Y:S01]  /*0000*/  LDC R1, c[0x0][0x28] ;  /* 0x00000a00ff017b82 */ /* 0x000fe20000000800 */
[----:B------:R-:W0:Y:S01]  /*0010*/  S2R R15, SR_CTAID.X ;  /* 0x00000000000f7919 */ /* 0x000e220000002500 */
[----:B------:R-:W-:Y:S01]  /*0020*/  ULDC UR4, c[0x0][0x210] ;  /* 0x0000840000047ab9 */ /* 0x000fe20000000800 */
[----:B------:R-:W-:Y:S01]  /*0030*/  ULDC.U8 UR6, c[0x0][0x215] ;  /* 0x0000854000067ab9 */ /* 0x000fe20000000000 */
[----:B0-----:R-:W-:-:S05]  /*0040*/  IMAD.SHL.U32 R15, R15, 0x400, RZ ;  /* 0x000004000f0f7824 */ /* 0x001fca00078e00ff */
[----:B------:R-:W-:Y:S01]  /*0050*/  IADD3 R17, -R15, UR4, RZ ;  /* 0x000000040f117c10 */ /* 0x000fe2000fffe1ff */
[----:B------:R-:W-:-:S03]  /*0060*/  ULDC.64 UR4, c[0x0][0x208] ;  /* 0x0000820000047ab9 */ /* 0x000fc60000000a00 */
        /* <DEDUP_REMOVED lines=13> */
[----:B------:R-:W-:-:S02]  /*0140*/  IADD3 R2, P1, R15, UR6, RZ ;  /* 0x000000060f027c10 */ /* 0x000fc4000ff3e0ff */
[----:B------:R-:W-:-:S03]  /*0150*/  SEL R11, RZ, 0x1, !P0 ;  /* 0x00000001ff0b7807 */ /* 0x000fc60004000000 */
[----:B------:R-:W-:Y:S01]  /*0160*/  IMAD.X R3, RZ, RZ, UR7, P1 ;  /* 0x00000007ff037e24 */ /* 0x000fe200088e06ff */
[C---:B------:R-:W-:Y:S02]  /*0170*/  PRMT R9, R11.reuse, 0x7610, R9 ;  /* 0x000076100b097816 */ /* 0x040fe40000000009 */
[----:B------:R-:W-:Y:S01]  /*0180*/  PRMT R8, R11, 0x7610, R8 ;  /* 0x000076100b087816 */ /* 0x000fe20000000008 */
[----:B------:R-:W-:Y:S01]  /*0190*/  IMAD.WIDE R2, R7, 0x2, R2 ;  /* 0x0000000207027825 */ /* 0x000fe200078e0202 */
[C---:B------:R-:W-:Y:S02]  /*01a0*/  PRMT R7, R11.reuse, 0x7610, R7 ;  /* 0x000076100b077816 */ /* 0x040fe40000000007 */
[C---:B------:R-:W-:Y:S02]  /*01b0*/  PRMT R6, R11.reuse, 0x7610, R6 ;  /* 0x000076100b067816 */ /* 0x040fe40000000006 */
[C---:B------:R-:W-:Y:S02]  /*01c0*/  PRMT R10, R11.reuse, 0x7610, R10 ;  /* 0x000076100b0a7816 */ /* 0x040fe4000000000a */
[----:B0-----:R-:W-:-:S02]  /*01d0*/  PRMT R5, R11, 0x7610, R5 ;  /* 0x000076100b057816 */ /* 0x001fc40000000005 */
[----:B------:R-:W-:Y:S02]  /*01e0*/  PRMT R0, R11, 0x7610, R0 ;  /* 0x000076100b007816 */ /* 0x000fe40000000000 */
[C---:B--2---:R-:W-:Y:S02]  /*01f0*/  @!P0 PRMT R11, R16.reuse, 0x7770, RZ ;  /* 0x00007770100b8816 */ /* 0x044fe400000000ff */
[----:B------:R-:W-:Y:S02]  /*0200*/  @!P0 PRMT R10, R16, 0x7771, RZ ;  /* 0x00007771100a8816 */ /* 0x000fe400000000ff */
[C---:B---3--:R-:W-:Y:S02]  /*0210*/  @!P0 PRMT R9, R12.reuse, 0x7770, RZ ;  /* 0x000077700c098816 */ /* 0x048fe400000000ff */
[----:B------:R-:W-:Y:S02]  /*0220*/  @!P0 PRMT R8, R12, 0x7771, RZ ;  /* 0x000077710c088816 */ /* 0x000fe400000000ff */
[----:B----4-:R-:W-:-:S02]  /*0230*/  @!P0 PRMT R7, R13, 0x7770, RZ ;  /* 0x000077700d078816 */ /* 0x010fc400000000ff */
[----:B------:R-:W-:Y:S02]  /*0240*/  @!P0 PRMT R6, R13, 0x7771, RZ ;  /* 0x000077710d068816 */ /* 0x000fe400000000ff */
[C---:B-----5:R-:W-:Y:S02]  /*0250*/  @!P0 PRMT R5, R14.reuse, 0x7770, RZ ;  /* 0x000077700e058816 */ /* 0x060fe400000000ff */
[----:B------:R-:W-:Y:S02]  /*0260*/  @!P0 PRMT R0, R14, 0x7771, RZ ;  /* 0x000077710e008816 */ /* 0x000fe400000000ff */
        /* <DEDUP_REMOVED lines=9> */
.L_x_20401:
        /* <DEDUP_REMOVED lines=20> */
[----:B------:R-:W2:Y:S07]  /*0440*/  @!P6 LDG.E.U8 R23, desc[UR4][R10.64] ;  /* 0x000000040a17e981 */ /* 0x000eae000c1e1100 */
[----:B------:R-:W-:Y:S01]  /*0450*/  @!P2 IMAD.IADD R29, R15, 0x1, R0 ;  /* 0x000000010f1da824 */ /* 0x000fe200078e0200 */
[----:B------:R-:W1:Y:S01]  /*0460*/  @!P2 LDC.64 R12, c[0x0][0x220] ;  /* 0x00008800ff0cab82 */ /* 0x000e620000000a00 */
        /* <DEDUP_REMOVED lines=12> */
[----:B------:R-:W3:Y:S01]  /*0530*/  @!P4 LDC.64 R4, c[0x0][0x220] ;  /* 0x00008800ff04cb82 */ /* 0x000ee20000000a00 */
[----:B------:R-:W-:-:S03]  /*0540*/  PRMT R20, RZ, 0x7610, R20 ;  /* 0x00007610ff147816 */ /* 0x000fc60000000014 */
[----:B------:R-:W4:Y:S05]  /*0550*/  @!P1 LDG.E.U8 R16, desc[UR4][R18.64] ;  /* 0x0000000412109981 */ /* 0x000f2a000c1e1100 */
[----:B------:R-:W-:Y:S01]  /*0560*/  @!P5 IMAD.IADD R21, R15, 0x1, R0 ;  /* 0x000000010f15d824 */ /* 0x000fe200078e0200 */
[----:B------:R-:W5:Y:S01]  /*0570*/  @!P5 LDC.64 R6, c[0x0][0x220] ;  /* 0x00008800ff06db82 */ /* 0x000f620000000a00 */
[----:B------:R-:W-:Y:S01]  /*0580*/  @!P5 VIADD R0, R0, 0x80 ;  /* 0x000000800000d836 */ /* 0x000fe20000000000 */
[----:B------:R1:W4:Y:S04]  /*0590*/  @!P0 LDG.E.U8 R20, desc[UR4][R2.64] ;  /* 0x0000000402148981 */ /* 0x000328000c1e1100 */
[----:B------:R-:W-:-:S02]  /*05a0*/  ISETP.GE.AND P6, PT, R0, R17, PT ;  /* 0x000000110000720c */ /* 0x000fc40003fc6270 */
[----:B-1----:R-:W-:Y:S02]  /*05b0*/  @!P2 IADD3 R12, P1, R29, R12, RZ ;  /* 0x0000000c1d0ca210 */ /* 0x002fe40007f3e0ff */
[----:B------:R-:W-:Y:S02]  /*05c0*/  PRMT R22, RZ, 0x7610, R22 ;  /* 0x00007610ff167816 */ /* 0x000fe40000000016 */
[----:B------:R-:W-:Y:S01]  /*05d0*/  PRMT R24, RZ, 0x7610, R24 ;  /* 0x00007610ff187816 */ /* 0x000fe20000000018 */
[----:B------:R-:W1:Y:S08]  /*05e0*/  @!P0 LDC.64 R2, c[0x0][0x218] ;  /* 0x00008600ff028b82 */ /* 0x000e700000000a00 */
[----:B------:R-:W1:Y:S01]  /*05f0*/  @!P6 LDC.64 R10, c[0x0][0x220] ;  /* 0x00008800ff0aeb82 */ /* 0x000e620000000a00 */
[----:B------:R-:W-:Y:S01]  /*0600*/  @!P2 IMAD.X R13, RZ, RZ, R13, P1 ;  /* 0x000000ffff0da224 */ /* 0x000fe200008e060d */
[----:B0-----:R-:W-:Y:S01]  /*0610*/  @!P3 IADD3 R8, P1, R27, R8, RZ ;  /* 0x000000081b08b210 */ /* 0x001fe20007f3e0ff */
[----:B------:R-:W-:-:S03]  /*0620*/  @!P6 IMAD.IADD R19, R15, 0x1, R0 ;  /* 0x000000010f13e824 */ /* 0x000fc600078e0200 */
[----:B------:R0:W4:Y:S01]  /*0630*/  @!P2 LDG.E.U8 R22, desc[UR4][R12.64] ;  /* 0x000000040c16a981 */ /* 0x000122000c1e1100 */
[----:B------:R-:W-:Y:S01]  /*0640*/  @!P3 IMAD.X R9, RZ, RZ, R9, P1 ;  /* 0x000000ffff09b224 */ /* 0x000fe200008e0609 */
[----:B---3--:R-:W-:Y:S02]  /*0650*/  @!P4 IADD3 R4, P2, R25, R4, RZ ;  /* 0x000000041904c210 */ /* 0x008fe40007f5e0ff */
[----:B-----5:R-:W-:Y:S02]  /*0660*/  @!P5 IADD3 R6, P1, R21, R6, RZ ;  /* 0x000000061506d210 */ /* 0x020fe40007f3e0ff */
[----:B------:R3:W5:Y:S01]  /*0670*/  @!P3 LDG.E.U8 R24, desc[UR4][R8.64] ;  /* 0x000000040818b981 */ /* 0x000762000c1e1100 */
[----:B------:R-:W-:Y:S01]  /*0680*/  PRMT R18, RZ, 0x7610, R18 ;  /* 0x00007610ff127816 */ /* 0x000fe20000000012 */
[----:B------:R-:W-:Y:S01]  /*0690*/  @!P4 IMAD.X R5, RZ, RZ, R5, P2 ;  /* 0x000000ffff05c224 */ /* 0x000fe200010e0605 */
[----:B0-----:R-:W-:Y:S01]  /*06a0*/  PRMT R13, RZ, 0x7610, R13 ;  /* 0x00007610ff0d7816 */ /* 0x001fe2000000000d */
[----:B------:R-:W-:Y:S01]  /*06b0*/  @!P5 IMAD.X R7, RZ, RZ, R7, P1 ;  /* 0x000000ffff07d224 */ /* 0x000fe200008e0607 */
[----:B------:R-:W-:-:S02]  /*06c0*/  PRMT R12, RZ, 0x7610, R12 ;  /* 0x00007610ff0c7816 */ /* 0x000fc4000000000c */
[----:B------:R0:W5:Y:S04]  /*06d0*/  @!P4 LDG.E.U8 R18, desc[UR4][R4.64] ;  /* 0x000000040412c981 */ /* 0x000168000c1e1100 */
[----:B------:R0:W5:Y:S01]  /*06e0*/  @!P5 LDG.E.U8 R13, desc[UR4][R6.64] ;  /* 0x00000004060dd981 */ /* 0x000162000c1e1100 */
[----:B-1----:R-:W-:-:S05]  /*06f0*/  @!P6 IADD3 R10, P3, R19, R10, RZ ;  /* 0x0000000a130ae210 */ /* 0x002fca0007f7e0ff */
[----:B------:R-:W-:-:S05]  /*0700*/  @!P6 IMAD.X R11, RZ, RZ, R11, P3 ;  /* 0x000000ffff0be224 */ /* 0x000fca00018e060b */
[----:B------:R-:W5:Y:S01]  /*0710*/  @!P6 LDG.E.U8 R12, desc[UR4][R10.64] ;  /* 0x000000040a0ce981 */ /* 0x000f62000c1e1100 */
[----:B------:R-:W-:Y:S01]  /*0720*/  ISETP.NE.AND P2, PT, RZ, UR6, PT ;  /* 0x00000006ff007c0c */ /* 0x000fe2000bf45270 */
[----:B---3--:R-:W-:-:S03]  /*0730*/  @!P0 IMAD.IADD R9, R15, 0x1, R14 ;  /* 0x000000010f098824 */ /* 0x008fc600078e020e */
[----:B------:R-:W-:Y:S02]  /*0740*/  SEL R19, RZ, 0x1, !P2 ;  /* 0x00000001ff137807 */ /* 0x000fe40005000000 */
[----:B------:R-:W-:Y:S02]  /*0750*/  @!P0 IADD3 R2, P1, R9, R2, RZ ;  /* 0x0000000209028210 */ /* 0x000fe40007f3e0ff */
[C---:B0-----:R-:W-:Y:S02]  /*0760*/  PRMT R5, R19.reuse, 0x7610, R5 ;  /* 0x0000761013057816 */ /* 0x041fe40000000005 */
[C---:B------:R-:W-:Y:S01]  /*0770*/  PRMT R7, R19.reuse, 0x7610, R7 ;  /* 0x0000761013077816 */ /* 0x040fe20000000007 */
[----:B------:R-:W-:Y:S01]  /*0780*/  @!P0 IMAD.X R3, RZ, RZ, R3, P1 ;  /* 0x000000ffff038224 */ /* 0x000fe200008e0603 */
[C---:B------:R-:W-:Y:S02]  /*0790*/  PRMT R4, R19.reuse, 0x7610, R4 ;  /* 0x0000761013047816 */ /* 0x040fe40000000004 */
[----:B------:R-:W-:-:S02]  /*07a0*/  PRMT R6, R19, 0x7610, R6 ;  /* 0x0000761013067816 */ /* 0x000fc40000000006 */
[C---:B------:R-:W-:Y:S02]  /*07b0*/  PRMT R8, R19.reuse, 0x7610, R8 ;  /* 0x0000761013087816 */ /* 0x040fe40000000008 */
[C---:B------:R-:W-:Y:S02]  /*07c0*/  PRMT R9, R19.reuse, 0x7610, R9 ;  /* 0x0000761013097816 */ /* 0x040fe40000000009 */
[----:B------:R-:W-:Y:S01]  /*07d0*/  PRMT R0, R19, 0x7610, R0 ;  /* 0x0000761013007816 */ /* 0x000fe20000000000 */
[----:B------:R-:W-:Y:S01]  /*07e0*/  @!P0 VIADD R14, R14, 0x80 ;  /* 0x000000800e0e8836 */ /* 0x000fe20000000000 */
[----:B------:R-:W-:Y:S04]  /*07f0*/  BSSY B0, `(.L_x_20402) ;  /* 0x000003c000007945 */ /* 0x000fe80003800000 */
[----:B------:R-:W-:Y:S01]  /*0800*/  BSSY B1, `(.L_x_20403) ;  /* 0x0000033000017945 */ /* 0x000fe20003800000 */
[----:B--2---:R-:W-:-:S02]  /*0810*/  @!P2 PRMT R9, R23, 0x7610, R9 ;  /* 0x000076101709a816 */ /* 0x004fc40000000009 */
[----:B----4-:R-:W-:-:S05]  /*0820*/  @!P2 PRMT R19, R20, 0x7610, R19 ;  /* 0x000076101413a816 */ /* 0x010fca0000000013 */
[----:B------:R0:W-:Y:S01]  /*0830*/  @!P0 STG.E.U8 desc[UR4][R2.64], R19 ;  /* 0x0000001302008986 */ /* 0x0001e2000c101104 */
[----:B------:R-:W-:Y:S02]  /*0840*/  ISETP.GE.AND P0, PT, R14, R17, PT ;  /* 0x000000110e00720c */ /* 0x000fe40003f06270 */
[----:B------:R-:W-:Y:S02]  /*0850*/  @!P2 PRMT R8, R16, 0x7610, R8 ;  /* 0x000076101008a816 */ /* 0x000fe40000000008 */
[----:B------:R-:W-:Y:S02]  /*0860*/  @!P2 PRMT R6, R22, 0x7610, R6 ;  /* 0x000076101606a816 */ /* 0x000fe40000000006 */
[----:B-----5:R-:W-:Y:S02]  /*0870*/  @!P2 PRMT R4, R24, 0x7610, R4 ;  /* 0x000076101804a816 */ /* 0x020fe40000000004 */
[----:B------:R-:W-:Y:S02]  /*0880*/  @!P2 PRMT R7, R18, 0x7610, R7 ;  /* 0x000076101207a816 */ /* 0x000fe40000000007 */
[----:B------:R-:W-:-:S02]  /*0890*/  @!P2 PRMT R5, R13, 0x7610, R5 ;  /* 0x000076100d05a816 */ /* 0x000fc40000000005 */
[----:B------:R-:W-:Y:S01]  /*08a0*/  @!P2 PRMT R0, R12, 0x7610, R0 ;  /* 0x000076100c00a816 */ /* 0x000fe20000000000 */
[----:B0-----:R-:W-:Y:S06]  /*08b0*/  @P0 BRA `(.L_x_20404) ;  /* 0x0000000000380947 */ /* 0x001fec0003800000 */
        /* <DEDUP_REMOVED lines=14> */
.L_x_20404:
        /* <DEDUP_REMOVED lines=8> */
.L_x_20405:
        /* <DEDUP_REMOVED lines=8> */
.L_x_20406:
        /* <DEDUP_REMOVED lines=9> */
.L_x_20407:
[----:B------:R-:W-:Y:S05]  /*0b30*/  BSYNC B1 ;  /* 0x0000000000017941 */ /* 0x000fea0003800000 */
.L_x_20403:
[----:B------:R-:W-:-:S13]  /*0b40*/  ISETP.GE.AND P0, PT, R14, R17, PT ;  /* 0x000000110e00720c */ /* 0x000fda0003f06270 */
[----:B-12---:R-:W1:Y:S01]  /*0b50*/  @!P0 LDC.64 R6, c[0x0][0x218] ;  /* 0x00008600ff068b82 */ /* 0x006e620000000a00 */
[----:B0-----:R-:W-:Y:S02]  /*0b60*/  @!P0 IMAD.IADD R3, R15, 0x1, R14 ;  /* 0x000000010f038824 */ /* 0x001fe400078e020e */
[----:B------:R-:W-:-:S03]  /*0b70*/  @!P0 VIADD R14, R14, 0x80 ;  /* 0x000000800e0e8836 */ /* 0x000fc60000000000 */
[----:B-1----:R-:W-:-:S05]  /*0b80*/  @!P0 IADD3 R2, P1, R3, R6, RZ ;  /* 0x0000000603028210 */ /* 0x002fca0007f3e0ff */
[----:B------:R-:W-:-:S05]  /*0b90*/  @!P0 IMAD.X R3, RZ, RZ, R7, P1 ;  /* 0x000000ffff038224 */ /* 0x000fca00008e0607 */
[----:B------:R2:W-:Y:S03]  /*0ba0*/  @!P0 STG.E.U8 desc[UR4][R2.64], R5 ;  /* 0x0000000502008986 */ /* 0x0005e6000c101104 */
.L_x_20408:
[----:B------:R-:W-:Y:S05]  /*0bb0*/  BSYNC B0 ;  /* 0x0000000000007941 */ /* 0x000fea0003800000 */
.L_x_20402:
[----:B------:R-:W-:Y:S05]  /*0bc0*/  WARPSYNC.ALL ;  /* 0x0000000000007948 */ /* 0x000fea0003800000 */
[----:B------:R-:W-:-:S13]  /*0bd0*/  ISETP.GE.AND P0, PT, R14, R17, PT ;  /* 0x000000110e00720c */ /* 0x000fda0003f06270 */
[----:B------:R-:W-:Y:S05]  /*0be0*/  @P0 EXIT ;  /* 0x000000000000094d */ /* 0x000fea0003800000 */
[----:B012---:R-:W-:Y:S01]  /*0bf0*/  IMAD.IADD R2, R15, 0x1, R14 ;  /* 0x000000010f027824 */ /* 0x007fe200078e020e */
[----:B------:R-:W-:-:S04]  /*0c00*/  ULDC.64 UR6, c[0x0][0x218] ;  /* 0x0000860000067ab9 */ /* 0x000fc80000000a00 */
[----:B------:R-:W-:-:S05]  /*0c10*/  IADD3 R2, P0, R2, UR6, RZ ;  /* 0x0000000602027c10 */ /* 0x000fca000ff1e0ff */
[----:B------:R-:W-:-:S05]  /*0c20*/  IMAD.X R3, RZ, RZ, UR7, P0 ;  /* 0x00000007ff037e24 */ /* 0x000fca00080e06ff */
[----:B------:R-:W-:Y:S01]  /*0c30*/  STG.E.U8 desc[UR4][R2.64], R0 ;  /* 0x0000000002007986 */ /* 0x000fe2000c101104 */
[----:B------:R-:W-:Y:S05]  /*0c40*/  EXIT ;  /* 0x000000000000794d */ /* 0x000fea0003800000 */
.L_x_20409:
        /* <DEDUP_REMOVED lines=11> */
.L_x_32222:


//--------------------- .text._ZN2at6native29vectorized_elementwise_kernelILi4ENS0_13AUnaryFunctorIhhhZZZNS0_21heaviside_kernel_cudaERNS_18TensorIteratorBaseEENKUlvE_clEvENKUlvE_clEvEUlhhE_EESt5arrayIPcLm2EEEEviT0_T1_ --------------------------
	.section	.text._ZN2at6native29vectorized_elementwise_kernelILi4ENS0_13AUnaryFunctorIhhhZZZNS0_21heaviside_kernel_cudaERNS_18TensorIteratorBaseEENKUlvE_clEvENKUlvE_clEvEUlhhE_EESt5arrayIPcLm2EEEEviT0_T1_,"ax",@progbits
	.align	128
        .global         _ZN2at6native29vectorized_elementwise_kernelILi4ENS0_13AUnaryFunctorIhhhZZZNS0_21heaviside_kernel_cudaERNS_18TensorIteratorBaseEENKUlvE_clEvENKUlvE_clEvEUlhhE_EESt5arrayIPcLm2EEEEviT0_T1_
        .type           _ZN2at6native29vectorized_elementwise_kernelILi4ENS0_13AUnaryFunctorIhhhZZZNS0_21heaviside_kernel_cudaERNS_18TensorIteratorBaseEENKUlvE_clEvENKUlvE_clEvEUlhhE_EESt5arrayIPcLm2EEEEviT0_T1_,@function
        .size           _ZN2at6native29vectorized_elementwise_kernelILi4ENS0_13AUnaryFunctorIhhhZZZNS0_21heaviside_kernel_cudaERNS_18TensorIteratorBaseEENKUlvE_clEvENKUlvE_clEvEUlhhE_EESt5arrayIPcLm2EEEEviT0_T1_,(.L_x_32223 - _ZN2at6native29vectorized_elementwise_kernelILi4ENS0_13AUnaryFunctorIhhhZZZNS0_21heaviside_kernel_cudaERNS_18TensorIteratorBaseEENKUlvE_clEvENKUlvE_clEvEUlhhE_EESt5arrayIPcLm2EEEEviT0_T1_)
        .other          _ZN2at6native29vectorized_elementwise_kernelILi4ENS0_13AUnaryFunctorIhhhZZZNS0_21heaviside_kernel_cudaERNS_18TensorIteratorBaseEENKUlvE_clEvENKUlvE_clEvEUlhhE_EESt5arrayIPcLm2EEEEviT0_T1_,@"STO_CUDA_ENTRY STV_DEFAULT"
_ZN2at6native29vectorized_elementwise_kernelILi4ENS0_13AUnaryFunctorIhhhZZZNS0_21heaviside_kernel_cudaERNS_18TensorIteratorBaseEENKUlvE_clEvENKUlvE_clEvEUlhhE_EESt5arrayIPcLm2EEEEviT0_T1_:
.text._ZN2at6native29vectorized_elementwise_kernelILi4ENS0_13AUnaryFunctorIhhhZZZNS0_21heaviside_kernel_cudaERNS_18TensorIteratorBaseEENKUlvE_clEvENKUlvE_clEvEUlhhE_EESt5arrayIPcLm2EEEEviT0_T1_:
        /* <DEDUP_REMOVED lines=18> */
[----:B------:R-:W-:-:S04]  /*0120*/  SEL R10, RZ, 0x1, !P0 ;  /* 0x00000001ff0a7807 */ /* 0x000fc80004000000 */
[C---:B------:R-:W-:Y:S02]  /*0130*/  PRMT R0, R10.reuse, 0x7610, R0 ;  /* 0x000076100a007816 */ /* 0x040fe40000000000 */
[C---:B------:R-:W-:Y:S02]  /*0140*/  PRMT R4, R10.reuse, 0x7610, R4 ;  /* 0x000076100a047816 */ /* 0x040fe40000000004 */
[C---:B------:R-:W-:Y:S02]  /*0150*/  PRMT R5, R10.reuse, 0x7610, R5 ;  /* 0x000076100a057816 */ /* 0x040fe40000000005 */
[C---:B------:R-:W-:Y:S02]  /*0160*/  PRMT R6, R10.reuse, 0x7610, R6 ;  /* 0x000076100a067816 */ /* 0x040fe40000000006 */
[C---:B------:R-:W-:Y:S02]  /*0170*/  PRMT R9, R10.reuse, 0x7610, R9 ;  /* 0x000076100a097816 */ /* 0x040fe40000000009 */
[----:B------:R-:W-:-:S02]  /*0180*/  PRMT R7, R10, 0x7610, R7 ;  /* 0x000076100a077816 */ /* 0x000fc40000000007 */
[----:B------:R-:W-:Y:S02]  /*0190*/  PRMT R8, R10, 0x7610, R8 ;  /* 0x000076100a087816 */ /* 0x000fe40000000008 */
[----:B0-----:R-:W-:-:S05]  /*01a0*/  IADD3 R2, P1, R15, UR6, RZ ;  /* 0x000000060f027c10 */ /* 0x001fca000ff3e0ff */
[----:B------:R-:W-:Y:S02]  /*01b0*/  IMAD.X R3, RZ, RZ, UR7, P1 ;  /* 0x00000007ff037e24 */ /* 0x000fe400088e06ff */
[----:B------:R-:W-:Y:S01]  /*01c0*/  IMAD.WIDE R2, R13, 0x4, R2 ;  /* 0x000000040d027825 */ /* 0x000fe200078e0202 */
[C---:B--2---:R-:W-:Y:S02]  /*01d0*/  @!P0 PRMT R10, R12.reuse, 0x7770, RZ ;  /* 0x000077700c0a8816 */ /* 0x044fe400000000ff */
[----:B------:R-:W-:Y:S02]  /*01e0*/  @!P0 PRMT R9, R12, 0x7771, RZ ;  /* 0x000077710c098816 */ /* 0x000fe400000000ff */
[C---:B---3--:R-:W-:Y:S02]  /*01f0*/  @!P0 PRMT R6, R11.reuse, 0x7770, RZ ;  /* 0x000077700b068816 */ /* 0x048fe400000000ff */
[----:B------:R-:W-:Y:S02]  /*0200*/  @!P0 PRMT R5, R11, 0x7771, RZ ;  /* 0x000077710b058816 */ /* 0x000fe400000000ff */
[----:B------:R-:W-:-:S02]  /*0210*/  PRMT R9, R9, 0x7604, R10 ;  /* 0x0000760409097816 */ /* 0x000fc4000000000a */
[----:B------:R-:W-:Y:S02]  /*0220*/  PRMT R5, R5, 0x7604, R6 ;  /* 0x0000760405057816 */ /* 0x000fe40000000006 */
[C---:B------:R-:W-:Y:S02]  /*0230*/  @!P0 PRMT R8, R12.reuse, 0x7772, RZ ;  /* 0x000077720c088816 */ /* 0x040fe400000000ff */
[C---:B------:R-:W-:Y:S02]  /*0240*/  @!P0 PRMT R4, R11.reuse, 0x7772, RZ ;  /* 0x000077720b048816 */ /* 0x040fe400000000ff */
[----:B------:R-:W-:Y:S02]  /*0250*/  @!P0 PRMT R7, R12, 0x7773, RZ ;  /* 0x000077730c078816 */ /* 0x000fe400000000ff */
[----:B------:R-:W-:Y:S02]  /*0260*/  PRMT R8, R8, 0x7054, R9 ;  /* 0x0000705408087816 */ /* 0x000fe40000000009 */
[----:B------:R-:W-:-:S02]  /*0270*/  @!P0 PRMT R0, R11, 0x7773, RZ ;  /* 0x000077730b008816 */ /* 0x000fc400000000ff */
[----:B------:R-:W-:Y:S02]  /*0280*/  PRMT R5, R4, 0x7054, R5 ;  /* 0x0000705404057816 */ /* 0x000fe40000000005 */
[----:B------:R-:W-:Y:S02]  /*0290*/  PRMT R7, R7, 0x654, R8 ;  /* 0x0000065407077816 */ /* 0x000fe40000000008 */
[----:B------:R-:W-:-:S03]  /*02a0*/  PRMT R5, R0, 0x654, R5 ;  /* 0x0000065400057816 */ /* 0x000fc60000000005 */
[----:B------:R-:W-:Y:S04]  /*02b0*/  STG.E desc[UR4][R2.64], R7 ;  /* 0x0000000702007986 */ /* 0x000fe8000c101904 */
[----:B------:R-:W-:Y:S01]  /*02c0*/  STG.E desc[UR4][R2.64+0x200], R5 ;  /* 0x0002000502007986 */ /* 0x000fe2000c101904 */
[----:B------:R-:W-:Y:S05]  /*02d0*/  EXIT ;  /* 0x000000000000794d */ /* 0x000fea0003800000 */
.L_x_20410:
        /* <DEDUP_REMOVED lines=106> */
.L_x_20413:
        /* <DEDUP_REMOVED lines=8> */
.L_x_20414:
        /* <DEDUP_REMOVED lines=8> */
.L_x_20415:
        /* <DEDUP_REMOVED lines=9> */
.L_x_20416:
[----:B------:R-:W-:Y:S05]  /*0b10*/  BSYNC B1 ;  /* 0x0000000000017941 */ /* 0x000fea0003800000 */
.L_x_20412:
[----:B------:R-:W-:-:S13]  /*0b20*/  ISETP.GE.AND P0, PT, R14, R17, PT ;  /* 0x000000110e00720c */ /* 0x000fda0003f06270 */
[----:B-12---:R-:W1:Y:S01]  /*0b30*/  @!P0 LDC.64 R6, c[0x0][0x218] ;  /* 0x00008600ff068b82 */ /* 0x006e620000000a00 */
[----:B0-----:R-:W-:Y:S02]  /*0b40*/  @!P0 IMAD.IADD R3, R15, 0x1, R14 ;  /* 0x000000010f038824 */ /* 0x001fe400078e020e */
[----:B------:R-:W-:-:S03]  /*0b50*/  @!P0 VIADD R14, R14, 0x80 ;  /* 0x000000800e0e8836 */ /* 0x000fc60000000000 */
[----:B-1----:R-:W-:-:S05]  /*0b60*/  @!P0 IADD3 R2, P1, R3, R6, RZ ;  /* 0x0000000603028210 */ /* 0x002fca0007f3e0ff */
[----:B------:R-:W-:-:S05]  /*0b70*/  @!P0 IMAD.X R3, RZ, RZ, R7, P1 ;  /* 0x000000ffff038224 */ /* 0x000fca00008e0607 */
[----:B------:R2:W-:Y:S03]  /*0b80*/  @!P0 STG.E.U8 desc[UR4][R2.64], R5 ;  /* 0x0000000502008986 */ /* 0x0005e6000c101104 */
.L_x_20417:
[----:B------:R-:W-:Y:S05]  /*0b90*/  BSYNC B0 ;  /* 0x0000000000007941 */ /* 0x000fea0003800000 */
.L_x_20411:
        /* <DEDUP_REMOVED lines=9> */
.L_x_20418:
        /* <DEDUP_REMOVED lines=13> */
.L_x_32223:


//--------------------- .text._ZN2at6native29vectorized_elementwise_kernelILi8ENS0_13AUnaryFunctorIhhhZZZNS0_21heaviside_kernel_cudaERNS_18TensorIteratorBaseEENKUlvE_clEvENKUlvE_clEvEUlhhE_EESt5arrayIPcLm2EEEEviT0_T1_ --------------------------
	.section	.text._ZN2at6native29vectorized_elementwise_kernelILi8ENS0_13AUnaryFunctorIhhhZZZNS0_21heaviside_kernel_cudaERNS_18TensorIteratorBaseEENKUlvE_clEvENKUlvE_clEvEUlhhE_EESt5arrayIPcLm2EEEEviT0_T1_,"ax",@progbits
	.align	128
        .global         _ZN2at6native29vectorized_elementwise_kernelILi8ENS0_13AUnaryFunctorIhhhZZZNS0_21heaviside_kernel_cudaERNS_18TensorIteratorBaseEENKUlvE_clEvENKUlvE_clEvEUlhhE_EESt5arrayIPcLm2EEEEviT0_T1_
        .type           _ZN2at6native29vectorized_elementwise_kernelILi8ENS0_13AUnaryFunctorIhhhZZZNS0_21heaviside_kernel_cudaERNS_18TensorIteratorBaseEENKUlvE_clEvENKUlvE_clEvEUlhhE_EESt5arrayIPcLm2EEEEviT0_T1_,@function
        .size           _ZN2at6native29vectorized_elementwise_kernelILi8ENS0_13AUnaryFunctorIhhhZZZNS0_21heaviside_kernel_cudaERNS_18TensorIteratorBaseEENKUlvE_clEvENKUlvE_clEvEUlhhE_EESt5arrayIPcLm2EEEEviT0_T1_,(.L_x_32224 - _ZN2at6native29vectorized_elementwise_kernelILi8ENS0_13AUnaryFunctorIhhhZZZNS0_21heaviside_kernel_cudaERNS_18TensorIteratorBaseEENKUlvE_clEvENKUlvE_clEvEUlhhE_EESt5arrayIPcLm2EEEEviT0_T1_)
        .other          _ZN2at6native29vectorized_elementwise_kernelILi8ENS0_13AUnaryFunctorIhhhZZZNS0_21heaviside_kernel_cudaERNS_18TensorIteratorBaseEENKUlvE_clEvENKUlvE_clEvEUlhhE_EESt5arrayIPcLm2EEEEviT0_T1_,@"STO_CUDA_ENTRY STV_DEFAULT"
_ZN2at6native29vectorized_elementwise_kernelILi8ENS0_13AUnaryFunctorIhhhZZZNS0_21heaviside_kernel_cudaERNS_18TensorIteratorBaseEENKUlvE_clEvENKUlvE_clEvEUlhhE_EESt5arrayIPcLm2EEEEviT0_T1_:
.text._ZN2at6native29vectorized_elementwise_kernelILi8ENS0_13AUnaryFunctorIhhhZZZNS0_21heaviside_kernel_cudaERNS_18TensorIteratorBaseEENKUlvE_clEvENKUlvE_clEvEUlhhE_EESt5arrayIPcLm2EEEEviT0_T1_:
        /* <DEDUP_REMOVED lines=25> */
[C---:B--2---:R-:W-:Y:S02]  /*0190*/  @!P0 LOP3.LUT R12, R2.reuse, 0xffff, RZ, 0xc0, !PT ;  /* 0x0000ffff020c8812 */ /* 0x044fe400078ec0ff */
[C---:B------:R-:W-:Y:S02]  /*01a0*/  @!P0 PRMT R11, R2.reuse, 0x7610, R11 ;  /* 0x00007610020b8816 */ /* 0x040fe4000000000b */
[C---:B------:R-:W-:Y:S02]  /*01b0*/  @!P0 PRMT R9, R2.reuse, 0x7632, R9 ;  /* 0x0000763202098816 */ /* 0x040fe40000000009 */
[----:B------:R-:W-:Y:S02]  /*01c0*/  @!P0 PRMT R2, R2, 0x7732, RZ ;  /* 0x0000773202028816 */ /* 0x000fe400000000ff */
[----:B------:R-:W-:-:S02]  /*01d0*/  @!P0 SHF.R.U32.HI R10, RZ, 0x8, R12 ;  /* 0x00000008ff0a8819 */ /* 0x000fc4000001160c */
[C---:B------:R-:W-:Y:S02]  /*01e0*/  @!P0 PRMT R7, R3.reuse, 0x7610, R7 ;  /* 0x0000761003078816 */ /* 0x040fe40000000007 */
[C---:B------:R-:W-:Y:S02]  /*01f0*/  @!P0 PRMT R4, R3.reuse, 0x7632, R4 ;  /* 0x0000763203048816 */ /* 0x040fe40000000004 */
[C---:B------:R-:W-:Y:S02]  /*0200*/  @!P0 PRMT R13, R3.reuse, 0x7732, RZ ;  /* 0x00007732030d8816 */ /* 0x040fe400000000ff */
[----:B------:R-:W-:Y:S01]  /*0210*/  @!P0 LOP3.LUT R12, R3, 0xffff, RZ, 0xc0, !PT ;  /* 0x0000ffff030c8812 */ /* 0x000fe200078ec0ff */
[----:B------:R-:W-:Y:S01]  /*0220*/  @!P0 IMAD.MOV.U32 R3, RZ, RZ, R2 ;  /* 0x000000ffff038224 */ /* 0x000fe200078e0002 */
[----:B------:R-:W-:Y:S02]  /*0230*/  @!P0 SHF.R.U32.HI R0, RZ, 0x8, R13 ;  /* 0x00000008ff008819 */ /* 0x000fe4000001160d */
[----:B------:R-:W-:-:S02]  /*0240*/  @!P0 SHF.R.U32.HI R6, RZ, 0x8, R12 ;  /* 0x00000008ff068819 */ /* 0x000fc4000001160c */
[----:B------:R-:W-:Y:S02]  /*0250*/  @!P0 SHF.R.U32.HI R8, RZ, 0x8, R3 ;  /* 0x00000008ff088819 */ /* 0x000fe40000011603 */
        /* <DEDUP_REMOVED lines=19> */
.L_x_20419:
        /* <DEDUP_REMOVED lines=106> */
.L_x_20422:
        /* <DEDUP_REMOVED lines=8> */
.L_x_20423:
        /* <DEDUP_REMOVED lines=8> */
.L_x_20424:
        /* <DEDUP_REMOVED lines=9> */
.L_x_20425:
[----:B------:R-:W-:Y:S05]  /*0bc0*/  BSYNC B1 ;  /* 0x0000000000017941 */ /* 0x000fea0003800000 */
.L_x_20421:
[----:B------:R-:W-:-:S13]  /*0bd0*/  ISETP.GE.AND P0, PT, R14, R17, PT ;  /* 0x000000110e00720c */ /* 0x000fda0003f06270 */
[----:B-12---:R-:W1:Y:S01]  /*0be0*/  @!P0 LDC.64 R6, c[0x0][0x218] ;  /* 0x00008600ff068b82 */ /* 0x006e620000000a00 */
[----:B0-----:R-:W-:Y:S02]  /*0bf0*/  @!P0 IMAD.IADD R3, R15, 0x1, R14 ;  /* 0x000000010f038824 */ /* 0x001fe400078e020e */
[----:B------:R-:W-:-:S03]  /*0c00*/  @!P0 VIADD R14, R14, 0x80 ;  /* 0x000000800e0e8836 */ /* 0x000fc60000000000 */
[----:B-1----:R-:W-:-:S05]  /*0c10*/  @!P0 IADD3 R2, P1, R3, R6, RZ ;  /* 0x0000000603028210 */ /* 0x002fca0007f3e0ff */
[----:B------:R-:W-:-:S05]  /*0c20*/  @!P0 IMAD.X R3, RZ, RZ, R7, P1 ;  /* 0x000000ffff038224 */ /* 0x000fca00008e0607 */
[----:B------:R2:W-:Y:S03]  /*0c30*/  @!P0 STG.E.U8 desc[UR4][R2.64], R5 ;  /* 0x0000000502008986 */ /* 0x0005e6000c101104 */
.L_x_20426:
[----:B------:R-:W-:Y:S05]  /*0c40*/  BSYNC B0 ;  /* 0x0000000000007941 */ /* 0x000fea0003800000 */
.L_x_20420:
        /* <DEDUP_REMOVED lines=9> */
.L_x_20427:
        /* <DEDUP_REMOVED lines=10> */
.L_x_32224:


//--------------------- .text._ZN2at6native18elementwise_kernelILi128ELi4EZNS0_15gpu_kernel_implINS0_13BinaryFunctorIN3c104HalfES5_S5_ZZZNS0_21nextafter_kernel_cudaERNS_18TensorIteratorBaseEENKUlvE_clEvENKUlvE2_clEvEUlS5_S5_E_EEEEvS7_RKT_EUliE_EEviT1_ --------------------------
	.section	.text._ZN2at6native18elementwise_kernelILi128ELi4EZNS0_15gpu_kernel_implINS0_13BinaryFunctorIN3c104HalfES5_S5_ZZZNS0_21nextafter_kernel_cudaERNS_18TensorIteratorBaseEENKUlvE_clEvENKUlvE2_clEvEUlS5_S5_E_EEEEvS7_RKT_EUliE_EEviT1_,"ax",@progbits
	.align	128
        .global         _ZN2at6native18elementwise_kernelILi128ELi4EZNS0_15gpu_kernel_implINS0_13BinaryFunctorIN3c104HalfES5_S5_ZZZNS0_21nextafter_kernel_cudaERNS_18TensorIteratorBaseEENKUlvE_clEvENKUlvE2_clEvEUlS5_S5_E_EEEEvS7_RKT_EUliE_EEviT1_
        .type           _ZN2at6native18elementwise_kernelILi128ELi4EZNS0_15gpu_kernel_implINS0_13BinaryFunctorIN3c104HalfES5_S5_ZZZNS0_21nextafter_kernel_cudaERNS_18TensorIteratorBaseEENKUlvE_clEvENKUlvE2_clEvEUlS5_S5_E_EEEEvS7_RKT_EUliE_EEviT1_,@function
        .size           _ZN2at6native18elementwise_kernelILi128ELi4EZNS0_15gpu_kernel_implINS0_13BinaryFunctorIN3c104HalfES5_S5_ZZZNS0_21nextafter_kernel_cudaERNS_18TensorIteratorBaseEENKUlvE_clEvENKUlvE2_clEvEUlS5_S5_E_EEEEvS7_RKT_EUliE_EEviT1_,(.L_x_32225 - _ZN2at6native18elementwise_kernelILi128ELi4EZNS0_15gpu_kernel_implINS0_13BinaryFunctorIN3c104HalfES5_S5_ZZZNS0_21nextafter_kernel_cudaERNS_18TensorIteratorBaseEENKUlvE_clEvENKUlvE2_clEvEUlS5_S5_E_EEEEvS7_RKT_EUliE_EEviT1_)
        .other          _ZN2at6native18elementwise_kernelILi128ELi4EZNS0_15gpu_kernel_implINS0_13BinaryFunctorIN3c104HalfES5_S5_ZZZNS0_21nextafter_kernel_cudaERNS_18TensorIteratorBaseEENKUlvE_clEvENKUlvE2_clEvEUlS5_S5_E_EEEEvS7_RKT_EUliE_EEviT1_,@"STO_CUDA_ENTRY STV_DEFAULT"
_ZN2at6native18elementwise_kernelILi128ELi4EZNS0_15gpu_kernel_implINS0_13BinaryFunctorIN3c104HalfES5_S5_ZZZNS0_21nextafter_kernel_cudaERNS_18TensorIteratorBaseEENKUlvE_clEvENKUlvE2_clEvEUlS5_S5_E_EEEEvS7_RKT_EUliE_EEviT1_:
.text._ZN2at6native18elementwise_kernelILi128ELi4EZNS0_15gpu_kernel_implINS0_13BinaryFunctorIN3c104HalfES5_S5_ZZZNS0_21nextafter_kernel_cudaERNS_18TensorIteratorBaseEENKUlvE_clEvENKUlvE2_clEvEUlS5_S5_E_EEEEvS7_RKT_EUliE_EEviT1_:
        /* <DEDUP_REMOVED lines=365> */
.L_x_20430:
        /* <DEDUP_REMOVED lines=23> */
.L_x_20434:
[----:B------:R-:W2:Y:S02]  /*1840*/  LDG.E.U8 R2, desc[UR36][R2.64] ;  /* 0x0000002402027981 */ /* 0x000ea4000c1e1100 */
[----:B--2---:R-:W-:-:S04]  /*1850*/  I2FP.F32.U32 R0, R2 ;  /* 0x0000000200007245 */ /* 0x004fc80000201000 */
[----:B------:R-:W-:-:S04]  /*1860*/  F2FP.F16.F32.PACK_AB R0, RZ, R0 ;  /* 0x00000000ff00723e */ /* 0x000fc800000000ff */
[----:B------:R-:W-:Y:S01]  /*1870*/  PRMT R19, R0, 0x7610, R19 ;  /* 0x0000761000137816 */ /* 0x000fe20000000013 */
[----:B------:R-:W-:Y:S06]  /*1880*/  BRA `(.L_x_20436) ;  /* 0x0000000c00bc7947 */ /* 0x000fec0003800000 */
.L_x_20433:
        /* <DEDUP_REMOVED lines=11> */
.L_x_20438:
[----:B------:R-:W2:Y:S02]  /*1940*/  LDG.E R2, desc[UR36][R2.64] ;  /* 0x0000002402027981 */ /* 0x000ea4000c1e1900 */
[----:B--2---:R-:W-:-:S04]  /*1950*/  I2FP.F32.S32 R0, R2 ;  /* 0x0000000200007245 */ /* 0x004fc80000201400 */
[----:B------:R-:W-:-:S04]  /*1960*/  F2FP.F16.F32.PACK_AB R0, RZ, R0 ;  /* 0x00000000ff00723e */ /* 0x000fc800000000ff */
[----:B------:R-:W-:Y:S01]  /*1970*/  PRMT R19, R0, 0x7610, R19 ;  /* 0x0000761000137816 */ /* 0x000fe20000000013 */
[----:B------:R-:W-:Y:S06]  /*1980*/  BRA `(.L_x_20436) ;  /* 0x0000000c007c7947 */ /* 0x000fec0003800000 */
.L_x_20437:
[----:B------:R-:W2:Y:S02]  /*1990*/  LDG.E.U16 R2, desc[UR36][R2.64] ;  /* 0x0000002402027981 */ /* 0x000ea4000c1e1500 */
[----:B--2---:R-:W0:Y:S02]  /*19a0*/  I2F.S16 R0, R2 ;  /* 0x0000000200007306 */ /* 0x004e240000101400 */
[----:B0-----:R-:W-:-:S04]  /*19b0*/  F2FP.F16.F32.PACK_AB R0, RZ, R0 ;  /* 0x00000000ff00723e */ /* 0x001fc800000000ff */
[----:B------:R-:W-:Y:S01]  /*19c0*/  PRMT R19, R0, 0x7610, R19 ;  /* 0x0000761000137816 */ /* 0x000fe20000000013 */
[----:B------:R-:W-:Y:S06]  /*19d0*/  BRA `(.L_x_20436) ;  /* 0x0000000c00687947 */ /* 0x000fec0003800000 */
.L_x_20432:
        /* <DEDUP_REMOVED lines=9> */
.L_x_20440:
[----:B------:R0:W5:Y:S01]  /*1a70*/  LDG.E.U16 R19, desc[UR36][R2.64] ;  /* 0x0000002402137981 */ /* 0x000162000c1e1500 */
[----:B------:R-:W-:Y:S05]  /*1a80*/  BRA `(.L_x_20436) ;  /* 0x0000000c003c7947 */ /* 0x000fea0003800000 */
.L_x_20439:
        /* <DEDUP_REMOVED lines=9> */
.L_x_20442:
[----:B------:R1:W5:Y:S01]  /*1b20*/  LDG.E.U16 R19, desc[UR36][R2.64] ;  /* 0x0000002402137981 */ /* 0x000362000c1e1500 */
[----:B------:R-:W-:Y:S05]  /*1b30*/  BRA `(.L_x_20436) ;  /* 0x0000000c00107947 */ /* 0x000fea0003800000 */
.L_x_20441:
        /* <DEDUP_REMOVED lines=9> */
.L_x_20431:
        /* <DEDUP_REMOVED lines=14> */
.L_x_20445:
        /* <DEDUP_REMOVED lines=9> */
.L_x_20444:
        /* <DEDUP_REMOVED lines=28> */
.L_x_20447:
        /* <DEDUP_REMOVED lines=15> */
.L_x_20446:
[----:B------:R-:W2:Y:S02]  /*1ff0*/  LDG.E.U16 R0, desc[UR36][R2.64] ;  /* 0x0000002402007981 */ /* 0x000ea4000c1e1500 */
[----:B--2---:R-:W-:-:S05]  /*2000*/  IMAD.U32 R0, R0, 0x10000, RZ ;  /* 0x0001000000007824 */ /* 0x004fca00078e00ff */
[----:B------:R-:W-:-:S04]  /*2010*/  F2FP.F16.F32.PACK_AB R0, RZ, R0 ;  /* 0x00000000ff00723e */ /* 0x000fc800000000ff */
[----:B------:R-:W-:Y:S01]  /*2020*/  PRMT R19, R0, 0x7610, R19 ;  /* 0x0000761000137816 */ /* 0x000fe20000000013 */
[----:B------:R-:W-:Y:S06]  /*2030*/  BRA `(.L_x_20436) ;  /* 0x0000000400d07947 */ /* 0x000fec0003800000 */
.L_x_20443:
        /* <DEDUP_REMOVED lines=13> */
.L_x_20450:
        /* <DEDUP_REMOVED lines=21> */
.L_x_20454:
[----:B------:R-:W-:Y:S05]  /*2260*/  BSYNC B1 ;  /* 0x0000000000017941 */ /* 0x000fea0003800000 */
.L_x_20453:
[----:B------:R-:W-:Y:S01]  /*2270*/  LEA R3, R0, 0x3b800000, 0x17 ;  /* 0x3b80000000037811 */ /* 0x000fe200078eb8ff */
[----:B------:R-:W-:-:S05]  /*2280*/  IMAD.SHL.U32 R0, R2, 0x100000, RZ ;  /* 0x0010000002007824 */ /* 0x000fca00078e00ff */
[----:B------:R-:W-:-:S07]  /*2290*/  LOP3.LUT R0, R3, R0, R4, 0xfe, !PT ;  /* 0x0000000003007212 */ /* 0x000fce00078efe04 */
.L_x_20452:
[----:B------:R-:W-:Y:S05]  /*22a0*/  BSYNC B0 ;  /* 0x0000000000007941 */ /* 0x000fea0003800000 */
.L_x_20451:
[----:B------:R-:W-:-:S04]  /*22b0*/  F2FP.F16.F32.PACK_AB R0, RZ, R0 ;  /* 0x00000000ff00723e */ /* 0x000fc800000000ff */
[----:B------:R-:W-:Y:S01]  /*22c0*/  PRMT R19, R0, 0x7610, R19 ;  /* 0x0000761000137816 */ /* 0x000fe20000000013 */
[----:B------:R-:W-:Y:S06]  /*22d0*/  BRA `(.L_x_20436) ;  /* 0x0000000400287947 */ /* 0x000fec0003800000 */
.L_x_20449:
        /* <DEDUP_REMOVED lines=21> */
.L_x_20458:
[----:B------:R-:W-:Y:S05]  /*2430*/  BSYNC B1 ;  /* 0x0000000000017941 */ /* 0x000fea0003800000 */
.L_x_20457:
[----:B------:R-:W-:Y:S01]  /*2440*/  LEA R3, R0, 0x37800000, 0x17 ;  /* 0x3780000000037811 */ /* 0x000fe200078eb8ff */
[----:B------:R-:W-:-:S05]  /*2450*/  IMAD.SHL.U32 R0, R2, 0x200000, RZ ;  /* 0x0020000002007824 */ /* 0x000fca00078e00ff */
[----:B------:R-:W-:-:S07]  /*2460*/  LOP3.LUT R0, R3, R0, R4, 0xfe, !PT ;  /* 0x0000000003007212 */ /* 0x000fce00078efe04 */
.L_x_20456:
[----:B------:R-:W-:Y:S05]  /*2470*/  BSYNC B0 ;  /* 0x0000000000007941 */ /* 0x000fea0003800000 */
.L_x_20455:
[----:B------:R-:W-:-:S04]  /*2480*/  F2FP.F16.F32.PACK_AB R0, RZ, R0 ;  /* 0x00000000ff00723e */ /* 0x000fc800000000ff */
[----:B------:R-:W-:Y:S01]  /*2490*/  PRMT R19, R0, 0x7610, R19 ;  /* 0x0000761000137816 */ /* 0x000fe20000000013 */
[----:B------:R-:W-:Y:S06]  /*24a0*/  BRA `(.L_x_20436) ;  /* 0x0000000000b47947 */ /* 0x000fec0003800000 */
.L_x_20448:
        /* <DEDUP_REMOVED lines=14> */
.L_x_20462:
[----:B------:R-:W-:Y:S05]  /*2590*/  BSYNC B0 ;  /* 0x0000000000007941 */ /* 0x000fea0003800000 */
.L_x_20461:
[----:B------:R-:W-:-:S04]  /*25a0*/  F2FP.F16.F32.PACK_AB R0, RZ, R0 ;  /* 0x00000000ff00723e */ /* 0x000fc800000000ff */
[----:B------:R-:W-:Y:S01]  /*25b0*/  PRMT R19, R0, 0x7610, R19 ;  /* 0x0000761000137816 */ /* 0x000fe20000000013 */
[----:B------:R-:W-:Y:S06]  /*25c0*/  BRA `(.L_x_20436) ;  /* 0x00000000006c7947 */ /* 0x000fec0003800000 */
.L_x_20435:
        /* <DEDUP_REMOVED lines=16> */
.L_x_20463:
[----:B------:R-:W-:Y:S01]  /*26d0*/  PRMT R19, RZ, 0x7610, R19 ;  /* 0x00007610ff137816 */ /* 0x000fe20000000013 */
[----:B------:R-:W-:Y:S06]  /*26e0*/  BRA `(.L_x_20436) ;  /* 0x0000000000247947 */ /* 0x000fec0003800000 */
.L_x_20460:
[----:B------:R-:W2:Y:S02]  /*26f0*/  LDG.E.64 R2, desc[UR36][R2.64] ;  /* 0x0000002402027981 */ /* 0x000ea4000c1e1b00 */
[----:B--2---:R-:W0:Y:S02]  /*2700*/  I2F.U64 R0, R2 ;  /* 0x0000000200007312 */ /* 0x004e240000301000 */
[----:B0-----:R-:W-:-:S04]  /*2710*/  F2FP.F16.F32.PACK_AB R0, RZ, R0 ;  /* 0x00000000ff00723e */ /* 0x001fc800000000ff */
[----:B------:R-:W-:Y:S01]  /*2720*/  PRMT R19, R0, 0x7610, R19 ;  /* 0x0000761000137816 */ /* 0x000fe20000000013 */
[----:B------:R-:W-:Y:S06]  /*2730*/  BRA `(.L_x_20436) ;  /* 0x0000000000107947 */ /* 0x000fec0003800000 */
.L_x_20459:
[----:B------:R-:W2:Y:S02]  /*2740*/  LDG.E R2, desc[UR36][R2.64] ;  /* 0x0000002402027981 */ /* 0x000ea4000c1e1900 */
[----:B--2---:R-:W-:-:S04]  /*2750*/  I2FP.F32.U32 R0, R2 ;  /* 0x0000000200007245 */ /* 0x004fc80000201000 */
[----:B------:R-:W-:-:S04]  /*2760*/  F2FP.F16.F32.PACK_AB R0, RZ, R0 ;  /* 0x00000000ff00723e */ /* 0x000fc800000000ff */
[----:B------:R-:W-:-:S07]  /*2770*/  PRMT R19, R0, 0x7610, R19 ;  /* 0x0000761000137816 */ /* 0x000fce0000000013 */
.L_x_20436:
        /* <DEDUP_REMOVED lines=19> */
.L_x_20467:
[----:B------:R-:W2:Y:S02]  /*28b0*/  LDG.E.U8 R2, desc[UR36][R2.64] ;  /* 0x0000002402027981 */ /* 0x000ea4000c1e1100 */
[----:B--2---:R-:W-:-:S04]  /*28c0*/  I2FP.F32.U32 R0, R2 ;  /* 0x0000000200007245 */ /* 0x004fc80000201000 */
[----:B------:R-:W-:Y:S01]  /*28d0*/  F2FP.F16.F32.PACK_AB R0, RZ, R0 ;  /* 0x00000000ff00723e */ /* 0x000fe200000000ff */
[----:B------:R-:W-:Y:S06]  /*28e0*/  BRA `(.L_x_20469) ;  /* 0x0000000c00887947 */ /* 0x000fec0003800000 */
.L_x_20466:
        /* <DEDUP_REMOVED lines=10> */
.L_x_20471:
[----:B------:R-:W2:Y:S02]  /*2990*/  LDG.E R2, desc[UR36][R2.64] ;  /* 0x0000002402027981 */ /* 0x000ea4000c1e1900 */
[----:B--2---:R-:W-:-:S04]  /*29a0*/  I2FP.F32.S32 R0, R2 ;  /* 0x0000000200007245 */ /* 0x004fc80000201400 */
[----:B------:R-:W-:Y:S01]  /*29b0*/  F2FP.F16.F32.PACK_AB R0, RZ, R0 ;  /* 0x00000000ff00723e */ /* 0x000fe200000000ff */
[----:B------:R-:W-:Y:S06]  /*29c0*/  BRA `(.L_x_20469) ;  /* 0x0000000c00507947 */ /* 0x000fec0003800000 */
.L_x_20470:
[----:B------:R-:W2:Y:S02]  /*29d0*/  LDG.E.U16 R2, desc[UR36][R2.64] ;  /* 0x0000002402027981 */ /* 0x000ea4000c1e1500 */
[----:B--2---:R-:W0:Y:S02]  /*29e0*/  I2F.S16 R0, R2 ;  /* 0x0000000200007306 */ /* 0x004e240000101400 */
[----:B0-----:R-:W-:Y:S01]  /*29f0*/  F2FP.F16.F32.PACK_AB R0, RZ, R0 ;  /* 0x00000000ff00723e */ /* 0x001fe200000000ff */
[----:B------:R-:W-:Y:S06]  /*2a00*/  BRA `(.L_x_20469) ;  /* 0x0000000c00407947 */ /* 0x000fec0003800000 */
.L_x_20465:
        /* <DEDUP_REMOVED lines=9> */
.L_x_20473:
[----:B------:R1:W5:Y:S01]  /*2aa0*/  LDG.E.U16 R0, desc[UR36][R2.64] ;  /* 0x0000002402007981 */ /* 0x000362000c1e1500 */
[----:B------:R-:W-:Y:S05]  /*2ab0*/  BRA `(.L_x_20469) ;  /* 0x0000000c00147947 */ /* 0x000fea0003800000 */
.L_x_20472:
        /* <DEDUP_REMOVED lines=9> */
.L_x_20475:
[----:B------:R0:W5:Y:S01]  /*2b50*/  LDG.E.U16 R0, desc[UR36][R2.64] ;  /* 0x0000002402007981 */ /* 0x000162000c1e1500 */
[----:B------:R-:W-:Y:S05]  /*2b60*/  BRA `(.L_x_20469) ;  /* 0x0000000800e87947 */ /* 0x000fea0003800000 */
.L_x_20474:
        /* <DEDUP_REMOVED lines=8> */
.L_x_20464:
        /* <DEDUP_REMOVED lines=13> */
.L_x_20478:
        /* <DEDUP_REMOVED lines=8> */
.L_x_20477:
        /* <DEDUP_REMOVED lines=28> */
.L_x_20480:
        /* <DEDUP_REMOVED lines=15> */
.L_x_20479:
[----:B------:R-:W2:Y:S02]  /*2ff0*/  LDG.E.U16 R0, desc[UR36][R2.64] ;  /* 0x0000002402007981 */ /* 0x000ea4000c1e1500 */
[----:B--2---:R-:W-:-:S05]  /*3000*/  IMAD.U32 R0, R0, 0x10000, RZ ;  /* 0x0001000000007824 */ /* 0x004fca00078e00ff */
[----:B------:R-:W-:Y:S01]  /*3010*/  F2FP.F16.F32.PACK_AB R0, RZ, R0 ;  /* 0x00000000ff00723e */ /* 0x000fe200000000ff */
[----:B------:R-:W-:Y:S06]  /*3020*/  BRA `(.L_x_20469) ;  /* 0x0000000400b87947 */ /* 0x000fec0003800000 */
.L_x_20476:
        /* <DEDUP_REMOVED lines=12> */
.L_x_20483:
        /* <DEDUP_REMOVED lines=21> */
.L_x_20487:
[----:B------:R-:W-:Y:S05]  /*3240*/  BSYNC B1 ;  /* 0x0000000000017941 */ /* 0x000fea0003800000 */
.L_x_20486:
[----:B------:R-:W-:Y:S01]  /*3250*/  LEA R3, R0, 0x3b800000, 0x17 ;  /* 0x3b80000000037811 */ /* 0x000fe200078eb8ff */
[----:B------:R-:W-:-:S05]  /*3260*/  IMAD.SHL.U32 R0, R2, 0x100000, RZ ;  /* 0x0010000002007824 */ /* 0x000fca00078e00ff */
[----:B------:R-:W-:-:S07]  /*3270*/  LOP3.LUT R0, R3, R0, R4, 0xfe, !PT ;  /* 0x0000000003007212 */ /* 0x000fce00078efe04 */
.L_x_20485:
[----:B------:R-:W-:Y:S05]  /*3280*/  BSYNC B0 ;  /* 0x0000000000007941 */ /* 0x000fea0003800000 */
.L_x_20484:
[----:B------:R-:W-:Y:S01]  /*3290*/  F2FP.F16.F32.PACK_AB R0, RZ, R0 ;  /* 0x00000000ff00723e */ /* 0x000fe200000000ff */
[----:B------:R-:W-:Y:S06]  /*32a0*/  BRA `(.L_x_20469) ;  /* 0x0000000400187947 */ /* 0x000fec0003800000 */
.L_x_20482:
        /* <DEDUP_REMOVED lines=21> */
.L_x_20491:
[----:B------:R-:W-:Y:S05]  /*3400*/  BSYNC B1 ;  /* 0x0000000000017941 */ /* 0x000fea0003800000 */
.L_x_20490:
[----:B------:R-:W-:Y:S01]  /*3410*/  LEA R3, R0, 0x37800000, 0x17 ;  /* 0x3780000000037811 */ /* 0x000fe200078eb8ff */
[----:B------:R-:W-:-:S05]  /*3420*/  IMAD.SHL.U32 R0, R2, 0x200000, RZ ;  /* 0x0020000002007824 */ /* 0x000fca00078e00ff */
[----:B------:R-:W-:-:S07]  /*3430*/  LOP3.LUT R0, R3, R0, R4, 0xfe, !PT ;  /* 0x0000000003007212 */ /* 0x000fce00078efe04 */
.L_x_20489:
[----:B------:R-:W-:Y:S05]  /*3440*/  BSYNC B0 ;  /* 0x0000000000007941 */ /* 0x000fea0003800000 */
.L_x_20488:
[----:B------:R-:W-:Y:S01]  /*3450*/  F2FP.F16.F32.PACK_AB R0, RZ, R0 ;  /* 0x00000000ff00723e */ /* 0x000fe200000000ff */
[----:B------:R-:W-:Y:S06]  /*3460*/  BRA `(.L_x_20469) ;  /* 0x0000000000a87947 */ /* 0x000fec0003800000 */
.L_x_20481:
        /* <DEDUP_REMOVED lines=14> */
.L_x_20495:
[----:B------:R-:W-:Y:S05]  /*3550*/  BSYNC B0 ;  /* 0x0000000000007941 */ /* 0x000fea0003800000 */
.L_x_20494:
[----:B------:R-:W-:Y:S01]  /*3560*/  F2FP.F16.F32.PACK_AB R0, RZ, R0 ;  /* 0x00000000ff00723e */ /* 0x000fe200000000ff */
[----:B------:R-:W-:Y:S06]  /*3570*/  BRA `(.L_x_20469) ;  /* 0x0000000000647947 */ /* 0x000fec0003800000 */
.L_x_20468:
        /* <DEDUP_REMOVED lines=16> */
.L_x_20496:
[----:B------:R-:W-:Y:S01]  /*3680*/  PRMT R0, RZ, 0x7610, R0 ;  /* 0x00007610ff007816 */ /* 0x000fe20000000000 */
[----:B------:R-:W-:Y:S06]  /*3690*/  BRA `(.L_x_20469) ;  /* 0x00000000001c7947 */ /* 0x000fec0003800000 */
.L_x_20493:
[----:B------:R-:W2:Y:S02]  /*36a0*/  LDG.E.64 R2, desc[UR36][R2.64] ;  /* 0x0000002402027981 */ /* 0x000ea4000c1e1b00 */
[----:B--2---:R-:W0:Y:S02]  /*36b0*/  I2F.U64 R0, R2 ;  /* 0x0000000200007312 */ /* 0x004e240000301000 */
[----:B0-----:R-:W-:Y:S01]  /*36c0*/  F2FP.F16.F32.PACK_AB R0, RZ, R0 ;  /* 0x00000000ff00723e */ /* 0x001fe200000000ff */
[----:B------:R-:W-:Y:S06]  /*36d0*/  BRA `(.L_x_20469) ;  /* 0x00000000000c7947 */ /* 0x000fec0003800000 */
.L_x_20492:
[----:B------:R-:W2:Y:S02]  /*36e0*/  LDG.E R2, desc[UR36][R2.64] ;  /* 0x0000002402027981 */ /* 0x000ea4000c1e1900 */
[----:B--2---:R-:W-:-:S04]  /*36f0*/  I2FP.F32.U32 R0, R2 ;  /* 0x0000000200007245 */ /* 0x004fc80000201000 */
[----:B------:R-:W-:-:S07]  /*3700*/  F2FP.F16.F32.PACK_AB R0, RZ, R0 ;  /* 0x00000000ff00723e */ /* 0x000fce00000000ff */
.L_x_20469:
[----:B01---5:R-:W-:Y:S01]  /*3710*/  HADD2.F32 R2, -RZ, R19.H0_H0 ;  /* 0x20000013ff027230 */ /* 0x023fe20000004100 */
[----:B------:R-:W-:Y:S01]  /*3720*/  BSSY B0, `(.L_x_20497) ;  /* 0x0000020000007945 */ /* 0x000fe20003800000 */
[----:B------:R-:W-:-:S03]  /*3730*/  HADD2.F32 R3, -RZ, R0.H0_H0 ;  /* 0x20000000ff037230 */ /* 0x000fc60000004100 */
[----:B------:R-:W-:Y:S02]  /*3740*/  FSETP.NEU.FTZ.AND P0, PT, R2, R2, PT ;  /* 0x000000020200720b */ /* 0x000fe40003f1d000 */
[----:B------:R-:W-:-:S04]  /*3750*/  FSETP.NEU.FTZ.AND P1, PT, R3, R3, PT ;  /* 0x000000030300720b */ /* 0x000fc80003f3d000 */
[----:B------:R-:W-:-:S13]  /*3760*/  PLOP3.LUT P0, PT, P0, P1, PT, 0xa8, 0x0 ;  /* 0x000000000000781c */ /* 0x000fda0000703570 */
[----:B------:R-:W-:Y:S05]  /*3770*/  @P0 BRA `(.L_x_20498) ;  /* 0x00000000005c0947 */ /* 0x000fea0003800000 */
[----:B------:R-:W-:Y:S02]  /*3780*/  PRMT R2, R0, 0x9910, RZ ;  /* 0x0000991000027816 */ /* 0x000fe400000000ff */
[----:B------:R-:W-:-:S04]  /*3790*/  PRMT R3, R19, 0x9910, RZ ;  /* 0x0000991013037816 */ /* 0x000fc800000000ff */
[----:B------:R-:W-:-:S13]  /*37a0*/  ISETP.NE.AND P0, PT, R3, R2, PT ;  /* 0x000000020300720c */ /* 0x000fda0003f05270 */
[----:B------:R-:W-:Y:S05]  /*37b0*/  @!P0 BRA `(.L_x_20499) ;  /* 0x0000000000588947 */ /* 0x000fea0003800000 */
[C---:B------:R-:W-:Y:S02]  /*37c0*/  LOP3.LUT P0, RZ, R19.reuse, 0x7fff, RZ, 0xc0, !PT ;  /* 0x00007fff13ff7812 */ /* 0x040fe4000780c0ff */
[----:B------:R-:W-:Y:S02]  /*37d0*/  LOP3.LUT R2, R19, 0x7fff, RZ, 0xc0, !PT ;  /* 0x00007fff13027812 */ /* 0x000fe400078ec0ff */
[----:B------:R-:W-:-:S09]  /*37e0*/  LOP3.LUT R3, R0, 0x7fff, RZ, 0xc0, !PT ;  /* 0x00007fff00037812 */ /* 0x000fd200078ec0ff */
[----:B------:R-:W-:Y:S05]  /*37f0*/  @P0 BRA `(.L_x_20500) ;  /* 0x00000000001c0947 */ /* 0x000fea0003800000 */
[----:B------:R-:W-:Y:S02]  /*3800*/  ISETP.NE.AND P0, PT, R3, RZ, PT ;  /* 0x000000ff0300720c */ /* 0x000fe40003f05270 */
[----:B------:R-:W-:-:S11]  /*3810*/  PRMT R19, R0, 0x7610, R19 ;  /* 0x0000761000137816 */ /* 0x000fd60000000013 */
[----:B------:R-:W-:Y:S05]  /*3820*/  @!P0 BRA `(.L_x_20499) ;  /* 0x00000000003c8947 */ /* 0x000fea0003800000 */
[----:B------:R-:W-:-:S04]  /*3830*/  LOP3.LUT R0, R0, 0x8000, RZ, 0xc0, !PT ;  /* 0x0000800000007812 */ /* 0x000fc800078ec0ff */
[----:B------:R-:W-:-:S04]  /*3840*/  LOP3.LUT R0, R0, 0x1, RZ, 0xfc, !PT ;  /* 0x0000000100007812 */ /* 0x000fc800078efcff */
[----:B------:R-:W-:Y:S01]  /*3850*/  PRMT R19, R0, 0x7610, R19 ;  /* 0x0000761000137816 */ /* 0x000fe20000000013 */
[----:B------:R-:W-:Y:S06]  /*3860*/  BRA `(.L_x_20499) ;  /* 0x00000000002c7947 */ /* 0x000fec0003800000 */
.L_x_20500:
[----:B------:R-:W-:-:S04]  /*3870*/  LOP3.LUT R0, R0, R19, RZ, 0x3c, !PT ;  /* 0x0000001300007212 */ /* 0x000fc800078e3cff */
[----:B------:R-:W-:-:S04]  /*3880*/  PRMT R0, R0, 0x9910, RZ ;  /* 0x0000991000007816 */ /* 0x000fc800000000ff */
[----:B------:R-:W-:Y:S01]  /*3890*/  ISETP.GE.AND P0, PT, R0, RZ, PT ;  /* 0x000000ff0000720c */ /* 0x000fe20003f06270 */
[----:B------:R-:W-:-:S03]  /*38a0*/  VIADD R0, R19, 0xffff ;  /* 0x0000ffff13007836 */ /* 0x000fc60000000000 */
[----:B------:R-:W-:-:S13]  /*38b0*/  ISETP.GT.U32.OR P0, PT, R2, R3, !P0 ;  /* 0x000000030200720c */ /* 0x000fda0004704470 */
[----:B------:R-:W-:-:S05]  /*38c0*/  @!P0 VIADD R0, R19, 0x1 ;  /* 0x0000000113008836 */ /* 0x000fca0000000000 */
[----:B------:R-:W-:Y:S01]  /*38d0*/  PRMT R19, R0, 0x7610, R19 ;  /* 0x0000761000137816 */ /* 0x000fe20000000013 */
[----:B------:R-:W-:Y:S06]  /*38e0*/  BRA `(.L_x_20499) ;  /* 0x00000000000c7947 */ /* 0x000fec0003800000 */
.L_x_20498:
[----:B------:R-:W-:-:S05]  /*38f0*/  FADD.FTZ R2, R2, R3 ;  /* 0x0000000302027221 */ /* 0x000fca0000010000 */
[----:B------:R-:W-:-:S04]  /*3900*/  F2FP.F16.F32.PACK_AB R2, RZ, R2 ;  /* 0x00000002ff02723e */ /* 0x000fc800000000ff */
[----:B------:R-:W-:-:S07]  /*3910*/  PRMT R19, R2, 0x7610, R19 ;  /* 0x0000761002137816 */ /* 0x000fce0000000013 */
.L_x_20499:
[----:B------:R-:W-:Y:S05]  /*3920*/  BSYNC B0 ;  /* 0x0000000000007941 */ /* 0x000fea0003800000 */
.L_x_20497:
[----:B------:R-:W0:Y:S02]  /*3930*/  LDC.U8 R2, c[0x0][0x491] ;  /* 0x00012440ff027b82 */ /* 0x000e240000000000 */
        /* <DEDUP_REMOVED lines=15> */
.L_x_20504:
[----:B------:R-:W-:-:S06]  /*3a30*/  HADD2.F32 R3, -RZ, R19.H0_H0 ;  /* 0x20000013ff037230 */ /* 0x000fcc0000004100 */
[----:B------:R-:W0:Y:S02]  /*3a40*/  F2I.S64.TRUNC R2, R3 ;  /* 0x0000000300027311 */ /* 0x000e24000020d900 */
[----:B0-----:R1:W-:Y:S01]  /*3a50*/  STG.E.U8 desc[UR36][R16.64], R2 ;  /* 0x0000000210007986 */ /* 0x0013e2000c101124 */
[----:B------:R-:W-:Y:S05]  /*3a60*/  BRA `(.L_x_20506) ;  /* 0x0000000c00847947 */ /* 0x000fea0003800000 */
.L_x_20503:
        /* <DEDUP_REMOVED lines=10> */
.L_x_20508:
[----:B------:R-:W-:-:S06]  /*3b10*/  HADD2.F32 R19, -RZ, R19.H0_H0 ;  /* 0x20000013ff137230 */ /* 0x000fcc0000004100 */
[----:B------:R-:W0:Y:S02]  /*3b20*/  F2I.FTZ.TRUNC.NTZ R19, R19 ;  /* 0x0000001300137305 */ /* 0x000e24000021f100 */
[----:B0-----:R3:W-:Y:S01]  /*3b30*/  STG.E desc[UR36][R16.64], R19 ;  /* 0x0000001310007986 */ /* 0x0017e2000c101924 */
[----:B------:R-:W-:Y:S05]  /*3b40*/  BRA `(.L_x_20506) ;  /* 0x0000000c004c7947 */ /* 0x000fea0003800000 */
.L_x_20507:
[----:B------:R-:W-:-:S06]  /*3b50*/  HADD2.F32 R19, -RZ, R19.H0_H0 ;  /* 0x20000013ff137230 */ /* 0x000fcc0000004100 */
[----:B------:R-:W0:Y:S02]  /*3b60*/  F2I.FTZ.TRUNC.NTZ R19, R19 ;  /* 0x0000001300137305 */ /* 0x000e24000021f100 */
[----:B0-----:R2:W-:Y:S01]  /*3b70*/  STG.E.U16 desc[UR36][R16.64], R19 ;  /* 0x0000001310007986 */ /* 0x0015e2000c101524 */
[----:B------:R-:W-:Y:S05]  /*3b80*/  BRA `(.L_x_20506) ;  /* 0x0000000c003c7947 */ /* 0x000fea0003800000 */
.L_x_20502:
        /* <DEDUP_REMOVED lines=9> */
.L_x_20510:
[----:B------:R0:W-:Y:S01]  /*3c20*/  STG.E.U16 desc[UR36][R16.64], R19 ;  /* 0x0000001310007986 */ /* 0x0001e2000c101524 */
[----:B------:R-:W-:Y:S05]  /*3c30*/  BRA `(.L_x_20506) ;  /* 0x0000000c00107947 */ /* 0x000fea0003800000 */
.L_x_20509:
        /* <DEDUP_REMOVED lines=10> */
.L_x_20512:
[----:B------:R-:W-:-:S05]  /*3ce0*/  HADD2.F32 R0, -RZ, R19.H0_H0 ;  /* 0x20000013ff007230 */ /* 0x000fca0000004100 */
[----:B------:R-:W-:-:S04]  /*3cf0*/  F2FP.F16.F32.PACK_AB R0, RZ, R0 ;  /* 0x00000000ff00723e */ /* 0x000fc800000000ff */
[----:B------:R-:W-:-:S05]  /*3d00*/  PRMT R0, R0, 0x5410, RZ ;  /* 0x0000541000007816 */ /* 0x000fca00000000ff */
[----:B------:R0:W-:Y:S01]  /*3d10*/  STG.E desc[UR36][R16.64], R0 ;  /* 0x0000000010007986 */ /* 0x0001e2000c101924 */
[----:B------:R-:W-:Y:S05]  /*3d20*/  BRA `(.L_x_20506) ;  /* 0x0000000800d47947 */ /* 0x000fea0003800000 */
.L_x_20511:
[----:B------:R-:W-:-:S05]  /*3d30*/  HADD2.F32 R2, -RZ, R19.H0_H0 ;  /* 0x20000013ff027230 */ /* 0x000fca0000004100 */
[----:B------:R-:W-:-:S06]  /*3d40*/  FMUL.FTZ R2, R2, 1 ;  /* 0x3f80000002027820 */ /* 0x000fcc0000410000 */
[----:B------:R-:W0:Y:S02]  /*3d50*/  F2F.F64.F32 R2, R2 ;  /* 0x0000000200027310 */ /* 0x000e240000201800 */
[----:B0-----:R0:W-:Y:S01]  /*3d60*/  STG.E.64 desc[UR36][R16.64], R2 ;  /* 0x0000000210007986 */ /* 0x0011e2000c101b24 */
[----:B------:R-:W-:Y:S05]  /*3d70*/  BRA `(.L_x_20506) ;  /* 0x0000000800c07947 */ /* 0x000fea0003800000 */
.L_x_20501:
        /* <DEDUP_REMOVED lines=13> */
.L_x_20515:
[----:B------:R-:W-:Y:S01]  /*3e50*/  HADD2.F32 R19, -RZ, R19.H0_H0 ;  /* 0x20000013ff137230 */ /* 0x000fe20000004100 */
[----:B------:R-:W-:-:S04]  /*3e60*/  CS2R R6, SRZ ;  /* 0x0000000000067805 */ /* 0x000fc8000001ff00 */
[----:B------:R-:W-:-:S06]  /*3e70*/  FMUL.FTZ R4, R19, 1 ;  /* 0x3f80000013047820 */ /* 0x000fcc0000410000 */
[----:B------:R-:W0:Y:S02]  /*3e80*/  F2F.F64.F32 R4, R4 ;  /* 0x0000000400047310 */ /* 0x000e240000201800 */
[----:B0-----:R0:W-:Y:S01]  /*3e90*/  STG.E.128 desc[UR36][R16.64], R4 ;  /* 0x0000000410007986 */ /* 0x0011e2000c101d24 */
[----:B------:R-:W-:Y:S05]  /*3ea0*/  BRA `(.L_x_20506) ;  /* 0x0000000800747947 */ /* 0x000fea0003800000 */
.L_x_20514:
        /* <DEDUP_REMOVED lines=21> */
.L_x_20519:
[----:B------:R-:W-:Y:S05]  /*4000*/  BSYNC B0 ;  /* 0x0000000000007941 */ /* 0x000fea0003800000 */
.L_x_20518:
[----:B------:R-:W-:-:S05]  /*4010*/  LOP3.LUT R3, R0, R3, RZ, 0xfc, !PT ;  /* 0x0000000300037212 */ /* 0x000fca00078efcff */
[----:B------:R0:W-:Y:S01]  /*4020*/  STG.E.U8 desc[UR36][R16.64], R3 ;  /* 0x0000000310007986 */ /* 0x0001e2000c101124 */
[----:B------:R-:W-:Y:S05]  /*4030*/  BRA `(.L_x_20506) ;  /* 0x0000000800107947 */ /* 0x000fea0003800000 */
.L_x_20517:
        /* <DEDUP_REMOVED lines=13> */
.L_x_20521:
[----:B------:R-:W-:Y:S01]  /*4110*/  IMAD.MOV.U32 R0, RZ, RZ, 0x7f ;  /* 0x0000007fff007424 */ /* 0x000fe200078e00ff */
[----:B------:R-:W-:-:S04]  /*4120*/  ISETP.GT.U32.AND P0, PT, R2, 0x7f800000, PT ;  /* 0x7f8000000200780c */ /* 0x000fc80003f04070 */
[----:B------:R-:W-:-:S09]  /*4130*/  SEL R0, R0, 0x7c, P0 ;  /* 0x0000007c00007807 */ /* 0x000fd20000000000 */
.L_x_20522:
[----:B------:R-:W-:Y:S05]  /*4140*/  BSYNC B0 ;  /* 0x0000000000007941 */ /* 0x000fea0003800000 */
.L_x_20520:
[----:B------:R-:W-:-:S04]  /*4150*/  LOP3.LUT R2, R19, 0x80000000, RZ, 0xc0, !PT ;  /* 0x8000000013027812 */ /* 0x000fc800078ec0ff */
[----:B------:R-:W-:-:S04]  /*4160*/  SHF.R.U32.HI R3, RZ, 0x18, R2 ;  /* 0x00000018ff037819 */ /* 0x000fc80000011602 */
[----:B------:R-:W-:-:S05]  /*4170*/  LOP3.LUT R3, R0, R3, RZ, 0xfc, !PT ;  /* 0x0000000300037212 */ /* 0x000fca00078efcff */
[----:B------:R0:W-:Y:S01]  /*4180*/  STG.E.U8 desc[UR36][R16.64], R3 ;  /* 0x0000000310007986 */ /* 0x0001e2000c101124 */
[----:B------:R-:W-:Y:S05]  /*4190*/  BRA `(.L_x_20506) ;  /* 0x0000000400b87947 */ /* 0x000fea0003800000 */
.L_x_20516:
[----:B------:R-:W-:-:S05]  /*41a0*/  HADD2.F32 R0, -RZ, R19.H0_H0 ;  /* 0x20000013ff007230 */ /* 0x000fca0000004100 */
[----:B------:R-:W-:-:S05]  /*41b0*/  F2FP.BF16.F32.PACK_AB R0, RZ, R0 ;  /* 0x00000000ff00723e */ /* 0x000fca00000010ff */
[----:B------:R0:W-:Y:S01]  /*41c0*/  STG.E.U16 desc[UR36][R16.64], R0 ;  /* 0x0000000010007986 */ /* 0x0001e2000c101524 */
[----:B------:R-:W-:Y:S05]  /*41d0*/  BRA `(.L_x_20506) ;  /* 0x0000000400a87947 */ /* 0x000fea0003800000 */
.L_x_20513:
        /* <DEDUP_REMOVED lines=12> */
.L_x_20525:
        /* <DEDUP_REMOVED lines=17> */
.L_x_20528:
[----:B------:R-:W-:-:S04]  /*43b0*/  LOP3.LUT R2, R19, 0x80000000, RZ, 0xc0, !PT ;  /* 0x8000000013027812 */ /* 0x000fc800078ec0ff */
[----:B------:R-:W-:-:S04]  /*43c0*/  SHF.R.U32.HI R3, RZ, 0x18, R2 ;  /* 0x00000018ff037819 */ /* 0x000fc80000011602 */
[----:B------:R-:W-:-:S04]  /*43d0*/  LOP3.LUT R0, R0, R3, RZ, 0xfc, !PT ;  /* 0x0000000300007212 */ /* 0x000fc800078efcff */
[----:B------:R-:W-:-:S07]  /*43e0*/  PRMT R8, R0, 0x7610, R8 ;  /* 0x0000761000087816 */ /* 0x000fce0000000008 */
.L_x_20527:
[----:B------:R-:W-:Y:S05]  /*43f0*/  BSYNC B0 ;  /* 0x0000000000007941 */ /* 0x000fea0003800000 */
.L_x_20526:
[----:B------:R0:W-:Y:S01]  /*4400*/  STG.E.U8 desc[UR36][R16.64], R8 ;  /* 0x0000000810007986 */ /* 0x0001e2000c101124 */
[----:B------:R-:W-:Y:S05]  /*4410*/  BRA `(.L_x_20506) ;  /* 0x0000000400187947 */ /* 0x000fea0003800000 */
.L_x_20524:
        /* <DEDUP_REMOVED lines=17> */
.L_x_20531:
[----:B------:R-:W-:-:S04]  /*4530*/  LOP3.LUT R2, R19, 0x80000000, RZ, 0xc0, !PT ;  /* 0x8000000013027812 */ /* 0x000fc800078ec0ff */
[----:B------:R-:W-:-:S04]  /*4540*/  SHF.R.U32.HI R3, RZ, 0x18, R2 ;  /* 0x00000018ff037819 */ /* 0x000fc80000011602 */
[----:B------:R-:W-:-:S04]  /*4550*/  LOP3.LUT R0, R0, R3, RZ, 0xfc, !PT ;  /* 0x0000000300007212 */ /* 0x000fc800078efcff */
[----:B------:R-:W-:-:S07]  /*4560*/  PRMT R8, R0, 0x7610, R8 ;  /* 0x0000761000087816 */ /* 0x000fce0000000008 */
.L_x_20530:
[----:B------:R-:W-:Y:S05]  /*4570*/  BSYNC B0 ;  /* 0x0000000000007941 */ /* 0x000fea0003800000 */
.L_x_20529:
[----:B------:R0:W-:Y:S01]  /*4580*/  STG.E.U8 desc[UR36][R16.64], R8 ;  /* 0x0000000810007986 */ /* 0x0001e2000c101124 */
[----:B------:R-:W-:Y:S05]  /*4590*/  BRA `(.L_x_20506) ;  /* 0x0000000000b87947 */ /* 0x000fea0003800000 */
.L_x_20523:
        /* <DEDUP_REMOVED lines=22> */
.L_x_20505:
        /* <DEDUP_REMOVED lines=16> */
.L_x_20534:
[----:B------:R-:W-:Y:S05]  /*4800*/  BRA `(.L_x_20506) ;  /* 0x00000000001c7947 */ /* 0x000fea0003800000 */
.L_x_20533:
[----:B------:R-:W-:-:S06]  /*4810*/  HADD2.F32 R2, -RZ, R19.H0_H0 ;  /* 0x20000013ff027230 */ /* 0x000fcc0000004100 */
[----:B------:R-:W0:Y:S02]  /*4820*/  F2I.U64.TRUNC R2, R2 ;  /* 0x0000000200027311 */ /* 0x000e24000020d800 */
[----:B0-----:R0:W-:Y:S01]  /*4830*/  STG.E.64 desc[UR36][R16.64], R2 ;  /* 0x0000000210007986 */ /* 0x0011e2000c101b24 */
[----:B------:R-:W-:Y:S05]  /*4840*/  BRA `(.L_x_20506) ;  /* 0x00000000000c7947 */ /* 0x000fea0003800000 */
.L_x_20532:
[----:B------:R-:W-:-:S06]  /*4850*/  HADD2.F32 R19, -RZ, R19.H0_H0 ;  /* 0x20000013ff137230 */ /* 0x000fcc0000004100 */
[----:B------:R-:W0:Y:S02]  /*4860*/  F2I.FTZ.U32.TRUNC.NTZ R19, R19 ;  /* 0x0000001300137305 */ /* 0x000e24000021f000 */
[----:B0-----:R0:W-:Y:S02]  /*4870*/  STG.E desc[UR36][R16.64], R19 ;  /* 0x0000001310007986 */ /* 0x0011e4000c101924 */
.L_x_20506:
[----:B------:R-:W-:-:S04]  /*4880*/  IMAD R18, R18, 0x200, R23 ;  /* 0x0000020012127824 */ /* 0x000fc800078e0217 */
[----:B0-23--:R-:W-:-:S07]  /*4890*/  VIADD R19, R18, 0x80 ;  /* 0x0000008012137836 */ /* 0x00dfce0000000000 */
.L_x_20429:
[----:B------:R-:W-:Y:S05]  /*48a0*/  BSYNC B6 ;  /* 0x0000000000067941 */ /* 0x000fea0003800000 */
.L_x_20428:
[----:B------:R-:W-:Y:S01]  /*48b0*/  ULDC UR4, c[0x0][0x210] ;  /* 0x0000840000047ab9 */ /* 0x000fe20000000800 */
[----:B------:R-:W-:Y:S01]  /*48c0*/  BSSY B6, `(.L_x_20535) ;  /* 0x0000481000067945 */ /* 0x000fe20003800000 */
[----:B------:R-:W-:-:S13]  /*48d0*/  ISETP.GE.AND P0, PT, R19, UR4, PT ;  /* 0x0000000413007c0c */ /* 0x000fda000bf06270 */
[----:B------:R-:W-:Y:S05]  /*48e0*/  @P0 BRA `(.L_x_20536) ;  /* 0x0000004400f80947 */ /* 0x000fea0003800000 */
[----:B------:R-:W0:Y:S01]  /*48f0*/  LDC R6, c[0x0][0x218] ;  /* 0x00008600ff067b82 */ /* 0x000e220000000800 */
[----:B------:R-:W-:Y:S02]  /*4900*/  IMAD.MOV.U32 R18, RZ, RZ, RZ ;  /* 0x000000ffff127224 */ /* 0x000fe400078e00ff */
[----:B------:R-:W-:Y:S02]  /*4910*/  IMAD.MOV.U32 R0, RZ, RZ, RZ ;  /* 0x000000ffff007224 */ /* 0x000fe400078e00ff */
[----:B-1--4-:R-:W-:Y:S01]  /*4920*/  IMAD.MOV.U32 R16, RZ, RZ, RZ ;  /* 0x000000ffff107224 */ /* 0x012fe200078e00ff */
        /* <DEDUP_REMOVED lines=350> */
.L_x_20537:
        /* <DEDUP_REMOVED lines=23> */
.L_x_20541:
[----:B------:R-:W2:Y:S02]  /*6080*/  LDG.E.U8 R2, desc[UR36][R2.64] ;  /* 0x0000002402027981 */ /* 0x000ea4000c1e1100 */
[----:B--2---:R-:W-:-:S04]  /*6090*/  I2FP.F32.U32 R0, R2 ;  /* 0x0000000200007245 */ /* 0x004fc80000201000 */
[----:B------:R-:W-:-:S04]  /*60a0*/  F2FP.F16.F32.PACK_AB R0, RZ, R0 ;  /* 0x00000000ff00723e */ /* 0x000fc800000000ff */
[----:B------:R-:W-:Y:S01]  /*60b0*/  PRMT R23, R0, 0x7610, R23 ;  /* 0x0000761000177816 */ /* 0x000fe20000000017 */
[----:B------:R-:W-:Y:S06]  /*60c0*/  BRA `(.L_x_20543) ;  /* 0x0000000c00bc7947 */ /* 0x000fec0003800000 */
.L_x_20540:
        /* <DEDUP_REMOVED lines=11> */
.L_x_20545:
[----:B------:R-:W2:Y:S02]  /*6180*/  LDG.E R2, desc[UR36][R2.64] ;  /* 0x0000002402027981 */ /* 0x000ea4000c1e1900 */
[----:B--2---:R-:W-:-:S04]  /*6190*/  I2FP.F32.S32 R0, R2 ;  /* 0x0000000200007245 */ /* 0x004fc80000201400 */
[----:B------:R-:W-:-:S04]  /*61a0*/  F2FP.F16.F32.PACK_AB R0, RZ, R0 ;  /* 0x00000000ff00723e */ /* 0x000fc800000000ff */
[----:B------:R-:W-:Y:S01]  /*61b0*/  PRMT R23, R0, 0x7610, R23 ;  /* 0x0000761000177816 */ /* 0x000fe20000000017 */
[----:B------:R-:W-:Y:S06]  /*61c0*/  BRA `(.L_x_20543) ;  /* 0x0000000c007c7947 */ /* 0x000fec0003800000 */
.L_x_20544:
[----:B------:R-:W2:Y:S02]  /*61d0*/  LDG.E.U16 R2, desc[UR36][R2.64] ;  /* 0x0000002402027981 */ /* 0x000ea4000c1e1500 */
[----:B--2---:R-:W0:Y:S02]  /*61e0*/  I2F.S16 R0, R2 ;  /* 0x0000000200007306 */ /* 0x004e240000101400 */
[----:B0-----:R-:W-:-:S04]  /*61f0*/  F2FP.F16.F32.PACK_AB R0, RZ, R0 ;  /* 0x00000000ff00723e */ /* 0x001fc800000000ff */
[----:B------:R-:W-:Y:S01]  /*6200*/  PRMT R23, R0, 0x7610, R23 ;  /* 0x0000761000177816 */ /* 0x000fe20000000017 */
[----:B------:R-:W-:Y:S06]  /*6210*/  BRA `(.L_x_20543) ;  /* 0x0000000c00687947 */ /* 0x000fec0003800000 */
.L_x_20539:
        /* <DEDUP_REMOVED lines=9> */
.L_x_20547:
[----:B------:R1:W5:Y:S01]  /*62b0*/  LDG.E.U16 R23, desc[UR36][R2.64] ;  /* 0x0000002402177981 */ /* 0x000362000c1e1500 */
[----:B------:R-:W-:Y:S05]  /*62c0*/  BRA `(.L_x_20543) ;  /* 0x0000000c003c7947 */ /* 0x000fea0003800000 */
.L_x_20546:
        /* <DEDUP_REMOVED lines=9> */
.L_x_20549:
[----:B------:R0:W5:Y:S01]  /*6360*/  LDG.E.U16 R23, desc[UR36][R2.64] ;  /* 0x0000002402177981 */ /* 0x000162000c1e1500 */
[----:B------:R-:W-:Y:S05]  /*6370*/  BRA `(.L_x_20543) ;  /* 0x0000000c00107947 */ /* 0x000fea0003800000 */
.L_x_20548:
        /* <DEDUP_REMOVED lines=9> */
.L_x_20538:
        /* <DEDUP_REMOVED lines=14> */
.L_x_20552:
        /* <DEDUP_REMOVED lines=9> */
.L_x_20551:
        /* <DEDUP_REMOVED lines=28> */
.L_x_20554:
        /* <DEDUP_REMOVED lines=15> */
.L_x_20553:
[----:B------:R-:W2:Y:S02]  /*6830*/  LDG.E.U16 R0, desc[UR36][R2.64] ;  /* 0x0000002402007981 */ /* 0x000ea4000c1e1500 */
[----:B--2---:R-:W-:-:S05]  /*6840*/  IMAD.U32 R0, R0, 0x10000, RZ ;  /* 0x0001000000007824 */ /* 0x004fca00078e00ff */
[----:B------:R-:W-:-:S04]  /*6850*/  F2FP.F16.F32.PACK_AB R0, RZ, R0 ;  /* 0x00000000ff00723e */ /* 0x000fc800000000ff */
[----:B------:R-:W-:Y:S01]  /*6860*/  PRMT R23, R0, 0x7610, R23 ;  /* 0x0000761000177816 */ /* 0x000fe20000000017 */
[----:B------:R-:W-:Y:S06]  /*6870*/  BRA `(.L_x_20543) ;  /* 0x0000000400d07947 */ /* 0x000fec0003800000 */
.L_x_20550:
        /* <DEDUP_REMOVED lines=13> */
.L_x_20557:
        /* <DEDUP_REMOVED lines=21> */
.L_x_20561:
[----:B------:R-:W-:Y:S05]  /*6aa0*/  BSYNC B1 ;  /* 0x0000000000017941 */ /* 0x000fea0003800000 */
.L_x_20560:
[----:B------:R-:W-:Y:S01]  /*6ab0*/  LEA R3, R0, 0x3b800000, 0x17 ;  /* 0x3b80000000037811 */ /* 0x000fe200078eb8ff */
[----:B------:R-:W-:-:S05]  /*6ac0*/  IMAD.SHL.U32 R0, R2, 0x100000, RZ ;  /* 0x0010000002007824 */ /* 0x000fca00078e00ff */
[----:B------:R-:W-:-:S07]  /*6ad0*/  LOP3.LUT R0, R3, R0, R4, 0xfe, !PT ;  /* 0x0000000003007212 */ /* 0x000fce00078efe04 */
.L_x_20559:
[----:B------:R-:W-:Y:S05]  /*6ae0*/  BSYNC B0 ;  /* 0x0000000000007941 */ /* 0x000fea0003800000 */
.L_x_20558:
[----:B------:R-:W-:-:S04]  /*6af0*/  F2FP.F16.F32.PACK_AB R0, RZ, R0 ;  /* 0x00000000ff00723e */ /* 0x000fc800000000ff */
[----:B------:R-:W-:Y:S01]  /*6b00*/  PRMT R23, R0, 0x7610, R23 ;  /* 0x0000761000177816 */ /* 0x000fe20000000017 */
[----:B------:R-:W-:Y:S06]  /*6b10*/  BRA `(.L_x_20543) ;  /* 0x0000000400287947 */ /* 0x000fec0003800000 */
.L_x_20556:
        /* <DEDUP_REMOVED lines=21> */
.L_x_20565:
[----:B------:R-:W-:Y:S05]  /*6c70*/  BSYNC B1 ;  /* 0x0000000000017941 */ /* 0x000fea0003800000 */
.L_x_20564:
[----:B------:R-:W-:Y:S01]  /*6c80*/  LEA R3, R0, 0x37800000, 0x17 ;  /* 0x3780000000037811 */ /* 0x000fe200078eb8ff */
[----:B------:R-:W-:-:S05]  /*6c90*/  IMAD.SHL.U32 R0, R2, 0x200000, RZ ;  /* 0x0020000002007824 */ /* 0x000fca00078e00ff */
[----:B------:R-:W-:-:S07]  /*6ca0*/  LOP3.LUT R0, R3, R0, R4, 0xfe, !PT ;  /* 0x0000000003007212 */ /* 0x000fce00078efe04 */
.L_x_20563:
[----:B------:R-:W-:Y:S05]  /*6cb0*/  BSYNC B0 ;  /* 0x0000000000007941 */ /* 0x000fea0003800000 */
.L_x_20562:
[----:B------:R-:W-:-:S04]  /*6cc0*/  F2FP.F16.F32.PACK_AB R0, RZ, R0 ;  /* 0x00000000ff00723e */ /* 0x000fc800000000ff */
[----:B------:R-:W-:Y:S01]  /*6cd0*/  PRMT R23, R0, 0x7610, R23 ;  /* 0x0000761000177816 */ /* 0x000fe20000000017 */
[----:B------:R-:W-:Y:S06]  /*6ce0*/  BRA `(.L_x_20543) ;  /* 0x0000000000b47947 */ /* 0x000fec0003800000 */
.L_x_20555:
        /* <DEDUP_REMOVED lines=14> */
.L_x_20569:
[----:B------:R-:W-:Y:S05]  /*6dd0*/  BSYNC B0 ;  /* 0x0000000000007941 */ /* 0x000fea0003800000 */
.L_x_20568:
[----:B------:R-:W-:-:S04]  /*6de0*/  F2FP.F16.F32.PACK_AB R0, RZ, R0 ;  /* 0x00000000ff00723e */ /* 0x000fc800000000ff */
[----:B------:R-:W-:Y:S01]  /*6df0*/  PRMT R23, R0, 0x7610, R23 ;  /* 0x0000761000177816 */ /* 0x000fe20000000017 */
[----:B------:R-:W-:Y:S06]  /*6e00*/  BRA `(.L_x_20543) ;  /* 0x00000000006c7947 */ /* 0x000fec0003800000 */
.L_x_20542:
        /* <DEDUP_REMOVED lines=16> */
.L_x_20570:
[----:B------:R-:W-:Y:S01]  /*6f10*/  PRMT R23, RZ, 0x7610, R23 ;  /* 0x00007610ff177816 */ /* 0x000fe20000000017 */
[----:B------:R-:W-:Y:S06]  /*6f20*/  BRA `(.L_x_20543) ;  /* 0x0000000000247947 */ /* 0x000fec0003800000 */
.L_x_20567:
[----:B------:R-:W2:Y:S02]  /*6f30*/  LDG.E.64 R2, desc[UR36][R2.64] ;  /* 0x0000002402027981 */ /* 0x000ea4000c1e1b00 */
[----:B--2---:R-:W0:Y:S02]  /*6f40*/  I2F.U64 R0, R2 ;  /* 0x0000000200007312 */ /* 0x004e240000301000 */
[----:B0-----:R-:W-:-:S04]  /*6f50*/  F2FP.F16.F32.PACK_AB R0, RZ, R0 ;  /* 0x00000000ff00723e */ /* 0x001fc800000000ff */
[----:B------:R-:W-:Y:S01]  /*6f60*/  PRMT R23, R0, 0x7610, R23 ;  /* 0x0000761000177816 */ /* 0x000fe20000000017 */
[----:B------:R-:W-:Y:S06]  /*6f70*/  BRA `(.L_x_20543) ;  /* 0x0000000000107947 */ /* 0x000fec0003800000 */
.L_x_20566:
[----:B------:R-:W2:Y:S02]  /*6f80*/  LDG.E R2, desc[UR36][R2.64] ;  /* 0x0000002402027981 */ /* 0x000ea4000c1e1900 */
[----:B--2---:R-:W-:-:S04]  /*6f90*/  I2FP.F32.U32 R0, R2 ;  /* 0x0000000200007245 */ /* 0x004fc80000201000 */
[----:B------:R-:W-:-:S04]  /*6fa0*/  F2FP.F16.F32.PACK_AB R0, RZ, R0 ;  /* 0x00000000ff00723e */ /* 0x000fc800000000ff */
[----:B------:R-:W-:-:S07]  /*6fb0*/  PRMT R23, R0, 0x7610, R23 ;  /* 0x0000761000177816 */ /* 0x000fce0000000017 */
.L_x_20543:
        /* <DEDUP_REMOVED lines=19> */
.L_x_20574:
[----:B------:R-:W2:Y:S02]  /*70f0*/  LDG.E.U8 R2, desc[UR36][R2.64] ;  /* 0x0000002402027981 */ /* 0x000ea4000c1e1100 */
[----:B--2---:R-:W-:-:S04]  /*7100*/  I2FP.F32.U32 R0, R2 ;  /* 0x0000000200007245 */ /* 0x004fc80000201000 */
[----:B------:R-:W-:Y:S01]  /*7110*/  F2FP.F16.F32.PACK_AB R0, RZ, R0 ;  /* 0x00000000ff00723e */ /* 0x000fe200000000ff */
[----:B------:R-:W-:Y:S06]  /*7120*/  BRA `(.L_x_20576) ;  /* 0x0000000c00887947 */ /* 0x000fec0003800000 */
.L_x_20573:
        /* <DEDUP_REMOVED lines=10> */
.L_x_20578:
[----:B------:R-:W2:Y:S02]  /*71d0*/  LDG.E R2, desc[UR36][R2.64] ;  /* 0x0000002402027981 */ /* 0x000ea4000c1e1900 */
[----:B--2---:R-:W-:-:S04]  /*71e0*/  I2FP.F32.S32 R0, R2 ;  /* 0x0000000200007245 */ /* 0x004fc80000201400 */
[----:B------:R-:W-:Y:S01]  /*71f0*/  F2FP.F16.F32.PACK_AB R0, RZ, R0 ;  /* 0x00000000ff00723e */ /* 0x000fe200000000ff */
[----:B------:R-:W-:Y:S06]  /*7200*/  BRA `(.L_x_20576) ;  /* 0x0000000c00507947 */ /* 0x000fec0003800000 */
.L_x_20577:
[----:B------:R-:W2:Y:S02]  /*7210*/  LDG.E.U16 R2, desc[UR36][R2.64] ;  /* 0x0000002402027981 */ /* 0x000ea4000c1e1500 */
[----:B--2---:R-:W0:Y:S02]  /*7220*/  I2F.S16 R0, R2 ;  /* 0x0000000200007306 */ /* 0x004e240000101400 */
[----:B0-----:R-:W-:Y:S01]  /*7230*/  F2FP.F16.F32.PACK_AB R0, RZ, R0 ;  /* 0x00000000ff00723e */ /* 0x001fe200000000ff */
[----:B------:R-:W-:Y:S06]  /*7240*/  BRA `(.L_x_20576) ;  /* 0x0000000c00407947 */ /* 0x000fec0003800000 */
.L_x_20572:
        /* <DEDUP_REMOVED lines=9> */
.L_x_20580:
[----:B------:R1:W5:Y:S01]  /*72e0*/  LDG.E.U16 R0, desc[UR36][R2.64] ;  /* 0x0000002402007981 */ /* 0x000362000c1e1500 */
[----:B------:R-:W-:Y:S05]  /*72f0*/  BRA `(.L_x_20576) ;  /* 0x0000000c00147947 */ /* 0x000fea0003800000 */
.L_x_20579:
        /* <DEDUP_REMOVED lines=9> */
.L_x_20582:
[----:B------:R0:W5:Y:S01]  /*7390*/  LDG.E.U16 R0, desc[UR36][R2.64] ;  /* 0x0000002402007981 */ /* 0x000162000c1e1500 */
[----:B------:R-:W-:Y:S05]  /*73a0*/  BRA `(.L_x_20576) ;  /* 0x0000000800e87947 */ /* 0x000fea0003800000 */
.L_x_20581:
        /* <DEDUP_REMOVED lines=8> */
.L_x_20571:
        /* <DEDUP_REMOVED lines=13> */
.L_x_20585:
        /* <DEDUP_REMOVED lines=8> */
.L_x_20584:
        /* <DEDUP_REMOVED lines=28> */
.L_x_20587:
        /* <DEDUP_REMOVED lines=15> */
.L_x_20586:
[----:B------:R-:W2:Y:S02]  /*7830*/  LDG.E.U16 R0, desc[UR36][R2.64] ;  /* 0x0000002402007981 */ /* 0x000ea4000c1e1500 */
[----:B--2---:R-:W-:-:S05]  /*7840*/  IMAD.U32 R0, R0, 0x10000, RZ ;  /* 0x0001000000007824 */ /* 0x004fca00078e00ff */
[----:B------:R-:W-:Y:S01]  /*7850*/  F2FP.F16.F32.PACK_AB R0, RZ, R0 ;  /* 0x00000000ff00723e */ /* 0x000fe200000000ff */
[----:B------:R-:W-:Y:S06]  /*7860*/  BRA `(.L_x_20576) ;  /* 0x0000000400b87947 */ /* 0x000fec0003800000 */
.L_x_20583:
        /* <DEDUP_REMOVED lines=12> */
.L_x_20590:
        /* <DEDUP_REMOVED lines=21> */
.L_x_20594:
[----:B------:R-:W-:Y:S05]  /*7a80*/  BSYNC B1 ;  /* 0x0000000000017941 */ /* 0x000fea0003800000 */
.L_x_20593:
[----:B------:R-:W-:Y:S01]  /*7a90*/  LEA R3, R0, 0x3b800000, 0x17 ;  /* 0x3b80000000037811 */ /* 0x000fe200078eb8ff */
[----:B------:R-:W-:-:S05]  /*7aa0*/  IMAD.SHL.U32 R0, R2, 0x100000, RZ ;  /* 0x0010000002007824 */ /* 0x000fca00078e00ff */
[----:B------:R-:W-:-:S07]  /*7ab0*/  LOP3.LUT R0, R3, R0, R4, 0xfe, !PT ;  /* 0x0000000003007212 */ /* 0x000fce00078efe04 */
.L_x_20592:
[----:B------:R-:W-:Y:S05]  /*7ac0*/  BSYNC B0 ;  /* 0x0000000000007941 */ /* 0x000fea0003800000 */
.L_x_20591:
[----:B------:R-:W-:Y:S01]  /*7ad0*/  F2FP.F16.F32.PACK_AB R0, RZ, R0 ;  /* 0x00000000ff00723e */ /* 0x000fe200000000ff */
[----:B------:R-:W-:Y:S06]  /*7ae0*/  BRA `(.L_x_20576) ;  /* 0x0000000400187947 */ /* 0x000fec0003800000 */
.L_x_20589:
        /* <DEDUP_REMOVED lines=21> */
.L_x_20598:
[----:B------:R-:W-:Y:S05]  /*7c40*/  BSYNC B1 ;  /* 0x0000000000017941 */ /* 0x000fea0003800000 */
.L_x_20597:
[----:B------:R-:W-:Y:S01]  /*7c50*/  LEA R3, R0, 0x37800000, 0x17 ;  /* 0x3780000000037811 */ /* 0x000fe200078eb8ff */
[----:B------:R-:W-:-:S05]  /*7c60*/  IMAD.SHL.U32 R0, R2, 0x200000, RZ ;  /* 0x0020000002007824 */ /* 0x000fca00078e00ff */
[----:B------:R-:W-:-:S07]  /*7c70*/  LOP3.LUT R0, R3, R0, R4, 0xfe, !PT ;  /* 0x0000000003007212 */ /* 0x000fce00078efe04 */
.L_x_20596:
[----:B------:R-:W-:Y:S05]  /*7c80*/  BSYNC B0 ;  /* 0x0000000000007941 */ /* 0x000fea0003800000 */
.L_x_20595:
[----:B------:R-:W-:Y:S01]  /*7c90*/  F2FP.F16.F32.PACK_AB R0, RZ, R0 ;  /* 0x00000000ff00723e */ /* 0x000fe200000000ff */
[----:B------:R-:W-:Y:S06]  /*7ca0*/  BRA `(.L_x_20576) ;  /* 0x0000000000a87947 */ /* 0x000fec0003800000 */
.L_x_20588:
        /* <DEDUP_REMOVED lines=14> */
.L_x_20602:
[----:B------:R-:W-:Y:S05]  /*7d90*/  BSYNC B0 ;  /* 0x0000000000007941 */ /* 0x000fea0003800000 */
.L_x_20601:
[----:B------:R-:W-:Y:S01]  /*7da0*/  F2FP.F16.F32.PACK_AB R0, RZ, R0 ;  /* 0x00000000ff00723e */ /* 0x000fe200000000ff */
[----:B------:R-:W-:Y:S06]  /*7db0*/  BRA `(.L_x_20576) ;  /* 0x0000000000647947 */ /* 0x000fec0003800000 */
.L_x_20575:
        /* <DEDUP_REMOVED lines=16> */
.L_x_20603:
[----:B------:R-:W-:Y:S01]  /*7ec0*/  PRMT R0, RZ, 0x7610, R0 ;  /* 0x00007610ff007816 */ /* 0x000fe20000000000 */
[----:B------:R-:W-:Y:S06]  /*7ed0*/  BRA `(.L_x_20576) ;  /* 0x00000000001c7947 */ /* 0x000fec0003800000 */
.L_x_20600:
[----:B------:R-:W2:Y:S02]  /*7ee0*/  LDG.E.64 R2, desc[UR36][R2.64] ;  /* 0x0000002402027981 */ /* 0x000ea4000c1e1b00 */
[----:B--2---:R-:W0:Y:S02]  /*7ef0*/  I2F.U64 R0, R2 ;  /* 0x0000000200007312 */ /* 0x004e240000301000 */
[----:B0-----:R-:W-:Y:S01]  /*7f00*/  F2FP.F16.F32.PACK_AB R0, RZ, R0 ;  /* 0x00000000ff00723e */ /* 0x001fe200000000ff */
[----:B------:R-:W-:Y:S06]  /*7f10*/  BRA `(.L_x_20576) ;  /* 0x00000000000c7947 */ /* 0x000fec0003800000 */
.L_x_20599:
[----:B------:R-:W2:Y:S02]  /*7f20*/  LDG.E R2, desc[UR36][R2.64] ;  /* 0x0000002402027981 */ /* 0x000ea4000c1e1900 */
[----:B--2---:R-:W-:-:S04]  /*7f30*/  I2FP.F32.U32 R0, R2 ;  /* 0x0000000200007245 */ /* 0x004fc80000201000 */
[----:B------:R-:W-:-:S07]  /*7f40*/  F2FP.F16.F32.PACK_AB R0, RZ, R0 ;  /* 0x00000000ff00723e */ /* 0x000fce00000000ff */
.L_x_20576:
        /* <DEDUP_REMOVED lines=22> */
.L_x_20607:
        /* <DEDUP_REMOVED lines=8> */
.L_x_20605:
[----:B------:R-:W-:-:S05]  /*8130*/  FADD.FTZ R2, R2, R3 ;  /* 0x0000000302027221 */ /* 0x000fca0000010000 */
[----:B------:R-:W-:-:S04]  /*8140*/  F2FP.F16.F32.PACK_AB R2, RZ, R2 ;  /* 0x00000002ff02723e */ /* 0x000fc800000000ff */
[----:B------:R-:W-:-:S07]  /*8150*/  PRMT R23, R2, 0x7610, R23 ;  /* 0x0000761002177816 */ /* 0x000fce0000000017 */
.L_x_20606:
[----:B------:R-:W-:Y:S05]  /*8160*/  BSYNC B0 ;  /* 0x0000000000007941 */ /* 0x000fea0003800000 */
.L_x_20604:
        /* <DEDUP_REMOVED lines=16> */
.L_x_20611:
[----:B------:R-:W-:-:S06]  /*8270*/  HADD2.F32 R3, -RZ, R23.H0_H0 ;  /* 0x20000017ff037230 */ /* 0x000fcc0000004100 */
[----:B------:R-:W0:Y:S02]  /*8280*/  F2I.S64.TRUNC R2, R3 ;  /* 0x0000000300027311 */ /* 0x000e24000020d900 */
[----:B0-----:R0:W-:Y:S01]  /*8290*/  STG.E.U8 desc[UR36][R16.64], R2 ;  /* 0x0000000210007986 */ /* 0x0011e2000c101124 */
[----:B------:R-:W-:Y:S05]  /*82a0*/  BRA `(.L_x_20613) ;  /* 0x0000000c00847947 */ /* 0x000fea0003800000 */
.L_x_20610:
        /* <DEDUP_REMOVED lines=10> */
.L_x_20615:
[----:B------:R-:W-:-:S06]  /*8350*/  HADD2.F32 R23, -RZ, R23.H0_H0 ;  /* 0x20000017ff177230 */ /* 0x000fcc0000004100 */
[----:B------:R-:W0:Y:S02]  /*8360*/  F2I.FTZ.TRUNC.NTZ R23, R23 ;  /* 0x0000001700177305 */ /* 0x000e24000021f100 */
[----:B0-----:R3:W-:Y:S01]  /*8370*/  STG.E desc[UR36][R16.64], R23 ;  /* 0x0000001710007986 */ /* 0x0017e2000c101924 */
[----:B------:R-:W-:Y:S05]  /*8380*/  BRA `(.L_x_20613) ;  /* 0x0000000c004c7947 */ /* 0x000fea0003800000 */
.L_x_20614:
[----:B------:R-:W-:-:S06]  /*8390*/  HADD2.F32 R23, -RZ, R23.H0_H0 ;  /* 0x20000017ff177230 */ /* 0x000fcc0000004100 */
[----:B------:R-:W0:Y:S02]  /*83a0*/  F2I.FTZ.TRUNC.NTZ R23, R23 ;  /* 0x0000001700177305 */ /* 0x000e24000021f100 */
[----:B0-----:R2:W-:Y:S01]  /*83b0*/  STG.E.U16 desc[UR36][R16.64], R23 ;  /* 0x0000001710007986 */ /* 0x0015e2000c101524 */
[----:B------:R-:W-:Y:S05]  /*83c0*/  BRA `(.L_x_20613) ;  /* 0x0000000c003c7947 */ /* 0x000fea0003800000 */
.L_x_20609:
        /* <DEDUP_REMOVED lines=9> */
.L_x_20617:
[----:B------:R0:W-:Y:S01]  /*8460*/  STG.E.U16 desc[UR36][R16.64], R23 ;  /* 0x0000001710007986 */ /* 0x0001e2000c101524 */
[----:B------:R-:W-:Y:S05]  /*8470*/  BRA `(.L_x_20613) ;  /* 0x0000000c00107947 */ /* 0x000fea0003800000 */
.L_x_20616:
        /* <DEDUP_REMOVED lines=10> */
.L_x_20619:
[----:B------:R-:W-:-:S05]  /*8520*/  HADD2.F32 R0, -RZ, R23.H0_H0 ;  /* 0x20000017ff007230 */ /* 0x000fca0000004100 */
[----:B------:R-:W-:-:S04]  /*8530*/  F2FP.F16.F32.PACK_AB R0, RZ, R0 ;  /* 0x00000000ff00723e */ /* 0x000fc800000000ff */
[----:B------:R-:W-:-:S05]  /*8540*/  PRMT R0, R0, 0x5410, RZ ;  /* 0x0000541000007816 */ /* 0x000fca00000000ff */
[----:B------:R0:W-:Y:S01]  /*8550*/  STG.E desc[UR36][R16.64], R0 ;  /* 0x0000000010007986 */ /* 0x0001e2000c101924 */
[----:B------:R-:W-:Y:S05]  /*8560*/  BRA `(.L_x_20613) ;  /* 0x0000000800d47947 */ /* 0x000fea0003800000 */
.L_x_20618:
[----:B------:R-:W-:-:S05]  /*8570*/  HADD2.F32 R2, -RZ, R23.H0_H0 ;  /* 0x20000017ff027230 */ /* 0x000fca0000004100 */
[----:B------:R-:W-:-:S06]  /*8580*/  FMUL.FTZ R2, R2, 1 ;  /* 0x3f80000002027820 */ /* 0x000fcc0000410000 */
[----:B------:R-:W0:Y:S02]  /*8590*/  F2F.F64.F32 R2, R2 ;  /* 0x0000000200027310 */ /* 0x000e240000201800 */
[----:B0-----:R0:W-:Y:S01]  /*85a0*/  STG.E.64 desc[UR36][R16.64], R2 ;  /* 0x0000000210007986 */ /* 0x0011e2000c101b24 */
[----:B------:R-:W-:Y:S05]  /*85b0*/  BRA `(.L_x_20613) ;  /* 0x0000000800c07947 */ /* 0x000fea0003800000 */
.L_x_20608:
        /* <DEDUP_REMOVED lines=13> */
.L_x_20622:
[----:B------:R-:W-:Y:S01]  /*8690*/  HADD2.F32 R23, -RZ, R23.H0_H0 ;  /* 0x20000017ff177230 */ /* 0x000fe20000004100 */
[----:B------:R-:W-:-:S04]  /*86a0*/  CS2R R6, SRZ ;  /* 0x0000000000067805 */ /* 0x000fc8000001ff00 */
[----:B------:R-:W-:-:S06]  /*86b0*/  FMUL.FTZ R4, R23, 1 ;  /* 0x3f80000017047820 */ /* 0x000fcc0000410000 */
[----:B------:R-:W0:Y:S02]  /*86c0*/  F2F.F64.F32 R4, R4 ;  /* 0x0000000400047310 */ /* 0x000e240000201800 */
[----:B0-----:R0:W-:Y:S01]  /*86d0*/  STG.E.128 desc[UR36][R16.64], R4 ;  /* 0x0000000410007986 */ /* 0x0011e2000c101d24 */
[----:B------:R-:W-:Y:S05]  /*86e0*/  BRA `(.L_x_20613) ;  /* 0x0000000800747947 */ /* 0x000fea0003800000 */
.L_x_20621:
        /* <DEDUP_REMOVED lines=21> */
.L_x_20626:
[----:B------:R-:W-:Y:S05]  /*8840*/  BSYNC B0 ;  /* 0x0000000000007941 */ /* 0x000fea0003800000 */
.L_x_20625:
[----:B------:R-:W-:-:S05]  /*8850*/  LOP3.LUT R3, R0, R3, RZ, 0xfc, !PT ;  /* 0x0000000300037212 */ /* 0x000fca00078efcff */
[----:B------:R0:W-:Y:S01]  /*8860*/  STG.E.U8 desc[UR36][R16.64], R3 ;  /* 0x0000000310007986 */ /* 0x0001e2000c101124 */
[----:B------:R-:W-:Y:S05]  /*8870*/  BRA `(.L_x_20613) ;  /* 0x0000000800107947 */ /* 0x000fea0003800000 */
.L_x_20624:
        /* <DEDUP_REMOVED lines=13> */
.L_x_20628:
[----:B------:R-:W-:Y:S01]  /*8950*/  IMAD.MOV.U32 R0, RZ, RZ, 0x7f ;  /* 0x0000007fff007424 */ /* 0x000fe200078e00ff */
[----:B------:R-:W-:-:S04]  /*8960*/  ISETP.GT.U32.AND P0, PT, R2, 0x7f800000, PT ;  /* 0x7f8000000200780c */ /* 0x000fc80003f04070 */
[----:B------:R-:W-:-:S09]  /*8970*/  SEL R0, R0, 0x7c, P0 ;  /* 0x0000007c00007807 */ /* 0x000fd20000000000 */
.L_x_20629:
[----:B------:R-:W-:Y:S05]  /*8980*/  BSYNC B0 ;  /* 0x0000000000007941 */ /* 0x000fea0003800000 */
.L_x_20627:
[----:B------:R-:W-:-:S04]  /*8990*/  LOP3.LUT R2, R23, 0x80000000, RZ, 0xc0, !PT ;  /* 0x8000000017027812 */ /* 0x000fc800078ec0ff */
[----:B------:R-:W-:-:S04]  /*89a0*/  SHF.R.U32.HI R3, RZ, 0x18, R2 ;  /* 0x00000018ff037819 */ /* 0x000fc80000011602 */
[----:B------:R-:W-:-:S05]  /*89b0*/  LOP3.LUT R3, R0, R3, RZ, 0xfc, !PT ;  /* 0x0000000300037212 */ /* 0x000fca00078efcff */
[----:B------:R0:W-:Y:S01]  /*89c0*/  STG.E.U8 desc[UR36][R16.64], R3 ;  /* 0x0000000310007986 */ /* 0x0001e2000c101124 */
[----:B------:R-:W-:Y:S05]  /*89d0*/  BRA `(.L_x_20613) ;  /* 0x0000000400b87947 */ /* 0x000fea0003800000 */
.L_x_20623:
[----:B------:R-:W-:-:S05]  /*89e0*/  HADD2.F32 R0, -RZ, R23.H0_H0 ;  /* 0x20000017ff007230 */ /* 0x000fca0000004100 */
[----:B------:R-:W-:-:S05]  /*89f0*/  F2FP.BF16.F32.PACK_AB R0, RZ, R0 ;  /* 0x00000000ff00723e */ /* 0x000fca00000010ff */
[----:B------:R0:W-:Y:S01]  /*8a00*/  STG.E.U16 desc[UR36][R16.64], R0 ;  /* 0x0000000010007986 */ /* 0x0001e2000c101524 */
[----:B------:R-:W-:Y:S05]  /*8a10*/  BRA `(.L_x_20613) ;  /* 0x0000000400a87947 */ /* 0x000fea0003800000 */
.L_x_20620:
        /* <DEDUP_REMOVED lines=12> */
.L_x_20632:
        /* <DEDUP_REMOVED lines=17> */
.L_x_20635:
[----:B------:R-:W-:-:S04]  /*8bf0*/  LOP3.LUT R2, R23, 0x80000000, RZ, 0xc0, !PT ;  /* 0x8000000017027812 */ /* 0x000fc800078ec0ff */
[----:B------:R-:W-:-:S04]  /*8c00*/  SHF.R.U32.HI R3, RZ, 0x18, R2 ;  /* 0x00000018ff037819 */ /* 0x000fc80000011602 */
[----:B------:R-:W-:-:S04]  /*8c10*/  LOP3.LUT R0, R0, R3, RZ, 0xfc, !PT ;  /* 0x0000000300007212 */ /* 0x000fc800078efcff */
[----:B------:R-:W-:-:S07]  /*8c20*/  PRMT R8, R0, 0x7610, R8 ;  /* 0x0000761000087816 */ /* 0x000fce0000000008 */
.L_x_20634:
[----:B------:R-:W-:Y:S05]  /*8c30*/  BSYNC B0 ;  /* 0x0000000000007941 */ /* 0x000fea0003800000 */
.L_x_20633:
[----:B------:R0:W-:Y:S01]  /*8c40*/  STG.E.U8 desc[UR36][R16.64], R8 ;  /* 0x0000000810007986 */ /* 0x0001e2000c101124 */
[----:B------:R-:W-:Y:S05]  /*8c50*/  BRA `(.L_x_20613) ;  /* 0x0000000400187947 */ /* 0x000fea0003800000 */
.L_x_20631:
        /* <DEDUP_REMOVED lines=17> */
.L_x_20638:
[----:B------:R-:W-:-:S04]  /*8d70*/  LOP3.LUT R2, R23, 0x80000000, RZ, 0xc0, !PT ;  /* 0x8000000017027812 */ /* 0x000fc800078ec0ff */
[----:B------:R-:W-:-:S04]  /*8d80*/  SHF.R.U32.HI R3, RZ, 0x18, R2 ;  /* 0x00000018ff037819 */ /* 0x000fc80000011602 */
[----:B------:R-:W-:-:S04]  /*8d90*/  LOP3.LUT R0, R0, R3, RZ, 0xfc, !PT ;  /* 0x0000000300007212 */ /* 0x000fc800078efcff */
[----:B------:R-:W-:-:S07]  /*8da0*/  PRMT R8, R0, 0x7610, R8 ;  /* 0x0000761000087816 */ /* 0x000fce0000000008 */
.L_x_20637:
[----:B------:R-:W-:Y:S05]  /*8db0*/  BSYNC B0 ;  /* 0x0000000000007941 */ /* 0x000fea0003800000 */
.L_x_20636:
[----:B------:R0:W-:Y:S01]  /*8dc0*/  STG.E.U8 desc[UR36][R16.64], R8 ;  /* 0x0000000810007986 */ /* 0x0001e2000c101124 */
[----:B------:R-:W-:Y:S05]  /*8dd0*/  BRA `(.L_x_20613) ;  /* 0x0000000000b87947 */ /* 0x000fea0003800000 */
.L_x_20630:
        /* <DEDUP_REMOVED lines=22> */
.L_x_20612:
        /* <DEDUP_REMOVED lines=16> */
.L_x_20641:
[----:B------:R-:W-:Y:S05]  /*9040*/  BRA `(.L_x_20613) ;  /* 0x00000000001c7947 */ /* 0x000fea0003800000 */
.L_x_20640:
[----:B------:R-:W-:-:S06]  /*9050*/  HADD2.F32 R2, -RZ, R23.H0_H0 ;  /* 0x20000017ff027230 */ /* 0x000fcc0000004100 */
[----:B------:R-:W0:Y:S02]  /*9060*/  F2I.U64.TRUNC R2, R2 ;  /* 0x0000000200027311 */ /* 0x000e24000020d800 */
[----:B0-----:R0:W-:Y:S01]  /*9070*/  STG.E.64 desc[UR36][R16.64], R2 ;  /* 0x0000000210007986 */ /* 0x0011e2000c101b24 */
[----:B------:R-:W-:Y:S05]  /*9080*/  BRA `(.L_x_20613) ;  /* 0x00000000000c7947 */ /* 0x000fea0003800000 */
.L_x_20639:
[----:B------:R-:W-:-:S06]  /*9090*/  HADD2.F32 R23, -RZ, R23.H0_H0 ;  /* 0x20000017ff177230 */ /* 0x000fcc0000004100 */
[----:B------:R-:W0:Y:S02]  /*90a0*/  F2I.FTZ.U32.TRUNC.NTZ R23, R23 ;  /* 0x0000001700177305 */ /* 0x000e24000021f000 */
[----:B0-----:R0:W-:Y:S02]  /*90b0*/  STG.E desc[UR36][R16.64], R23 ;  /* 0x0000001710007986 */ /* 0x0011e4000c101924 */
.L_x_20613:
[----:B------:R-:W-:-:S07]  /*90c0*/  VIADD R19, R19, 0x80 ;  /* 0x0000008013137836 */ /* 0x000fce0000000000 */
.L_x_20536:
[----:B------:R-:W-:Y:S05]  /*90d0*/  BSYNC B6 ;  /* 0x0000000000067941 */ /* 0x000fea0003800000 */
.L_x_20535:
        /* <DEDUP_REMOVED lines=358> */
.L_x_20644:
        /* <DEDUP_REMOVED lines=23> */
.L_x_20648:
[----:B------:R-:W2:Y:S02]  /*a8b0*/  LDG.E.U8 R2, desc[UR36][R2.64] ;  /* 0x0000002402027981 */ /* 0x000ea4000c1e1100 */
[----:B--2---:R-:W-:-:S04]  /*a8c0*/  I2FP.F32.U32 R0, R2 ;  /* 0x0000000200007245 */ /* 0x004fc80000201000 */
[----:B------:R-:W-:-:S04]  /*a8d0*/  F2FP.F16.F32.PACK_AB R0, RZ, R0 ;  /* 0x00000000ff00723e */ /* 0x000fc800000000ff */
[----:B------:R-:W-:Y:S01]  /*a8e0*/  PRMT R23, R0, 0x7610, R23 ;  /* 0x0000761000177816 */ /* 0x000fe20000000017 */
[----:B------:R-:W-:Y:S06]  /*a8f0*/  BRA `(.L_x_20650) ;  /* 0x0000000c00bc7947 */ /* 0x000fec0003800000 */
.L_x_20647:
        /* <DEDUP_REMOVED lines=11> */
.L_x_20652:
[----:B------:R-:W2:Y:S02]  /*a9b0*/  LDG.E R2, desc[UR36][R2.64] ;  /* 0x0000002402027981 */ /* 0x000ea4000c1e1900 */
[----:B--2---:R-:W-:-:S04]  /*a9c0*/  I2FP.F32.S32 R0, R2 ;  /* 0x0000000200007245 */ /* 0x004fc80000201400 */
[----:B------:R-:W-:-:S04]  /*a9d0*/  F2FP.F16.F32.PACK_AB R0, RZ, R0 ;  /* 0x00000000ff00723e */ /* 0x000fc800000000ff */
[----:B------:R-:W-:Y:S01]  /*a9e0*/  PRMT R23, R0, 0x7610, R23 ;  /* 0x0000761000177816 */ /* 0x000fe20000000017 */
[----:B------:R-:W-:Y:S06]  /*a9f0*/  BRA `(.L_x_20650) ;  /* 0x0000000c007c7947 */ /* 0x000fec0003800000 */
.L_x_20651:
[----:B------:R-:W2:Y:S02]  /*aa00*/  LDG.E.U16 R2, desc[UR36][R2.64] ;  /* 0x0000002402027981 */ /* 0x000ea4000c1e1500 */
[----:B--2---:R-:W0:Y:S02]  /*aa10*/  I2F.S16 R0, R2 ;  /* 0x0000000200007306 */ /* 0x004e240000101400 */
[----:B0-----:R-:W-:-:S04]  /*aa20*/  F2FP.F16.F32.PACK_AB R0, RZ, R0 ;  /* 0x00000000ff00723e */ /* 0x001fc800000000ff */
[----:B------:R-:W-:Y:S01]  /*aa30*/  PRMT R23, R0, 0x7610, R23 ;  /* 0x0000761000177816 */ /* 0x000fe20000000017 */
[----:B------:R-:W-:Y:S06]  /*aa40*/  BRA `(.L_x_20650) ;  /* 0x0000000c00687947 */ /* 0x000fec0003800000 */
.L_x_20646:
        /* <DEDUP_REMOVED lines=9> */
.L_x_20654:
[----:B------:R0:W5:Y:S01]  /*aae0*/  LDG.E.U16 R23, desc[UR36][R2.64] ;  /* 0x0000002402177981 */ /* 0x000162000c1e1500 */
[----:B------:R-:W-:Y:S05]  /*aaf0*/  BRA `(.L_x_20650) ;  /* 0x0000000c003c7947 */ /* 0x000fea0003800000 */
.L_x_20653:
        /* <DEDUP_REMOVED lines=9> */
.L_x_20656:
[----:B------:R1:W5:Y:S01]  /*ab90*/  LDG.E.U16 R23, desc[UR36][R2.64] ;  /* 0x0000002402177981 */ /* 0x000362000c1e1500 */
[----:B------:R-:W-:Y:S05]  /*aba0*/  BRA `(.L_x_20650) ;  /* 0x0000000c00107947 */ /* 0x000fea0003800000 */
.L_x_20655:
        /* <DEDUP_REMOVED lines=9> */
.L_x_20645:
        /* <DEDUP_REMOVED lines=14> */
.L_x_20659:
        /* <DEDUP_REMOVED lines=9> */
.L_x_20658:
        /* <DEDUP_REMOVED lines=28> */
.L_x_20661:
        /* <DEDUP_REMOVED lines=15> */
.L_x_20660:
[----:B------:R-:W2:Y:S02]  /*b060*/  LDG.E.U16 R0, desc[UR36][R2.64] ;  /* 0x0000002402007981 */ /* 0x000ea4000c1e1500 */
[----:B--2---:R-:W-:-:S05]  /*b070*/  IMAD.U32 R0, R0, 0x10000, RZ ;  /* 0x0001000000007824 */ /* 0x004fca00078e00ff */
[----:B------:R-:W-:-:S04]  /*b080*/  F2FP.F16.F32.PACK_AB R0, RZ, R0 ;  /* 0x00000000ff00723e */ /* 0x000fc800000000ff */
[----:B------:R-:W-:Y:S01]  /*b090*/  PRMT R23, R0, 0x7610, R23 ;  /* 0x0000761000177816 */ /* 0x000fe20000000017 */
[----:B------:R-:W-:Y:S06]  /*b0a0*/  BRA `(.L_x_20650) ;  /* 0x0000000400d07947 */ /* 0x000fec0003800000 */
.L_x_20657:
        /* <DEDUP_REMOVED lines=13> */
.L_x_20664:
        /* <DEDUP_REMOVED lines=21> */
.L_x_20668:
[----:B------:R-:W-:Y:S05]  /*b2d0*/  BSYNC B1 ;  /* 0x0000000000017941 */ /* 0x000fea0003800000 */
.L_x_20667:
[----:B------:R-:W-:Y:S01]  /*b2e0*/  LEA R3, R0, 0x3b800000, 0x17 ;  /* 0x3b80000000037811 */ /* 0x000fe200078eb8ff */
[----:B------:R-:W-:-:S05]  /*b2f0*/  IMAD.SHL.U32 R0, R2, 0x100000, RZ ;  /* 0x0010000002007824 */ /* 0x000fca00078e00ff */
[----:B------:R-:W-:-:S07]  /*b300*/  LOP3.LUT R0, R3, R0, R4, 0xfe, !PT ;  /* 0x0000000003007212 */ /* 0x000fce00078efe04 */
.L_x_20666:
[----:B------:R-:W-:Y:S05]  /*b310*/  BSYNC B0 ;  /* 0x0000000000007941 */ /* 0x000fea0003800000 */
.L_x_20665:
[----:B------:R-:W-:-:S04]  /*b320*/  F2FP.F16.F32.PACK_AB R0, RZ, R0 ;  /* 0x00000000ff00723e */ /* 0x000fc800000000ff */
[----:B------:R-:W-:Y:S01]  /*b330*/  PRMT R23, R0, 0x7610, R23 ;  /* 0x0000761000177816 */ /* 0x000fe20000000017 */
[----:B------:R-:W-:Y:S06]  /*b340*/  BRA `(.L_x_20650) ;  /* 0x0000000400287947 */ /* 0x000fec0003800000 */
.L_x_20663:
        /* <DEDUP_REMOVED lines=21> */
.L_x_20672:
[----:B------:R-:W-:Y:S05]  /*b4a0*/  BSYNC B1 ;  /* 0x0000000000017941 */ /* 0x000fea0003800000 */
.L_x_20671:
[----:B------:R-:W-:Y:S01]  /*b4b0*/  LEA R3, R0, 0x37800000, 0x17 ;  /* 0x3780000000037811 */ /* 0x000fe200078eb8ff */
[----:B------:R-:W-:-:S05]  /*b4c0*/  IMAD.SHL.U32 R0, R2, 0x200000, RZ ;  /* 0x0020000002007824 */ /* 0x000fca00078e00ff */
[----:B------:R-:W-:-:S07]  /*b4d0*/  LOP3.LUT R0, R3, R0, R4, 0xfe, !PT ;  /* 0x0000000003007212 */ /* 0x000fce00078efe04 */
.L_x_20670:
[----:B------:R-:W-:Y:S05]  /*b4e0*/  BSYNC B0 ;  /* 0x0000000000007941 */ /* 0x000fea0003800000 */
.L_x_20669:
[----:B------:R-:W-:-:S04]  /*b4f0*/  F2FP.F16.F32.PACK_AB R0, RZ, R0 ;  /* 0x00000000ff00723e */ /* 0x000fc800000000ff */
[----:B------:R-:W-:Y:S01]  /*b500*/  PRMT R23, R0, 0x7610, R23 ;  /* 0x0000761000177816 */ /* 0x000fe20000000017 */
[----:B------:R-:W-:Y:S06]  /*b510*/  BRA `(.L_x_20650) ;  /* 0x0000000000b47947 */ /* 0x000fec0003800000 */
.L_x_20662:
        /* <DEDUP_REMOVED lines=14> */
.L_x_20676:
[----:B------:R-:W-:Y:S05]  /*b600*/  BSYNC B0 ;  /* 0x0000000000007941 */ /* 0x000fea0003800000 */
.L_x_20675:
[----:B------:R-:W-:-:S04]  /*b610*/  F2FP.F16.F32.PACK_AB R0, RZ, R0 ;  /* 0x00000000ff00723e */ /* 0x000fc800000000ff */
[----:B------:R-:W-:Y:S01]  /*b620*/  PRMT R23, R0, 0x7610, R23 ;  /* 0x0000761000177816 */ /* 0x000fe20000000017 */
[----:B------:R-:W-:Y:S06]  /*b630*/  BRA `(.L_x_20650) ;  /* 0x00000000006c7947 */ /* 0x000fec0003800000 */
.L_x_20649:
        /* <DEDUP_REMOVED lines=16> */
.L_x_20677:
[----:B------:R-:W-:Y:S01]  /*b740*/  PRMT R23, RZ, 0x7610, R23 ;  /* 0x00007610ff177816 */ /* 0x000fe20000000017 */
[----:B------:R-:W-:Y:S06]  /*b750*/  BRA `(.L_x_20650) ;  /* 0x0000000000247947 */ /* 0x000fec0003800000 */
.L_x_20674:
[----:B------:R-:W2:Y:S02]  /*b760*/  LDG.E.64 R2, desc[UR36][R2.64] ;  /* 0x0000002402027981 */ /* 0x000ea4000c1e1b00 */
[----:B--2---:R-:W0:Y:S02]  /*b770*/  I2F.U64 R0, R2 ;  /* 0x0000000200007312 */ /* 0x004e240000301000 */
[----:B0-----:R-:W-:-:S04]  /*b780*/  F2FP.F16.F32.PACK_AB R0, RZ, R0 ;  /* 0x00000000ff00723e */ /* 0x001fc800000000ff */
[----:B------:R-:W-:Y:S01]  /*b790*/  PRMT R23, R0, 0x7610, R23 ;  /* 0x0000761000177816 */ /* 0x000fe20000000017 */
[----:B------:R-:W-:Y:S06]  /*b7a0*/  BRA `(.L_x_20650) ;  /* 0x0000000000107947 */ /* 0x000fec0003800000 */
.L_x_20673:
[----:B------:R-:W2:Y:S02]  /*b7b0*/  LDG.E R2, desc[UR36][R2.64] ;  /* 0x0000002402027981 */ /* 0x000ea4000c1e1900 */
[----:B--2---:R-:W-:-:S04]  /*b7c0*/  I2FP.F32.U32 R0, R2 ;  /* 0x0000000200007245 */ /* 0x004fc80000201000 */
[----:B------:R-:W-:-:S04]  /*b7d0*/  F2FP.F16.F32.PACK_AB R0, RZ, R0 ;  /* 0x00000000ff00723e */ /* 0x000fc800000000ff */
[----:B------:R-:W-:-:S07]  /*b7e0*/  PRMT R23, R0, 0x7610, R23 ;  /* 0x0000761000177816 */ /* 0x000fce0000000017 */
.L_x_20650:
        /* <DEDUP_REMOVED lines=19> */
.L_x_20681:
[----:B------:R-:W2:Y:S02]  /*b920*/  LDG.E.U8 R2, desc[UR36][R2.64] ;  /* 0x0000002402027981 */ /* 0x000ea4000c1e1100 */
[----:B--2---:R-:W-:-:S04]  /*b930*/  I2FP.F32.U32 R0, R2 ;  /* 0x0000000200007245 */ /* 0x004fc80000201000 */
[----:B------:R-:W-:Y:S01]  /*b940*/  F2FP.F16.F32.PACK_AB R0, RZ, R0 ;  /* 0x00000000ff00723e */ /* 0x000fe200000000ff */
[----:B------:R-:W-:Y:S06]  /*b950*/  BRA `(.L_x_20683) ;  /* 0x0000000c00887947 */ /* 0x000fec0003800000 */
.L_x_20680:
        /* <DEDUP_REMOVED lines=10> */
.L_x_20685:
[----:B------:R-:W2:Y:S02]  /*ba00*/  LDG.E R2, desc[UR36][R2.64] ;  /* 0x0000002402027981 */ /* 0x000ea4000c1e1900 */
[----:B--2---:R-:W-:-:S04]  /*ba10*/  I2FP.F32.S32 R0, R2 ;  /* 0x0000000200007245 */ /* 0x004fc80000201400 */
[----:B------:R-:W-:Y:S01]  /*ba20*/  F2FP.F16.F32.PACK_AB R0, RZ, R0 ;  /* 0x00000000ff00723e */ /* 0x000fe200000000ff */
[----:B------:R-:W-:Y:S06]  /*ba30*/  BRA `(.L_x_20683) ;  /* 0x0000000c00507947 */ /* 0x000fec0003800000 */
.L_x_20684:
[----:B------:R-:W2:Y:S02]  /*ba40*/  LDG.E.U16 R2, desc[UR36][R2.64] ;  /* 0x0000002402027981 */ /* 0x000ea4000c1e1500 */
[----:B--2---:R-:W0:Y:S02]  /*ba50*/  I2F.S16 R0, R2 ;  /* 0x0000000200007306 */ /* 0x004e240000101400 */
[----:B0-----:R-:W-:Y:S01]  /*ba60*/  F2FP.F16.F32.PACK_AB R0, RZ, R0 ;  /* 0x00000000ff00723e */ /* 0x001fe200000000ff */
[----:B------:R-:W-:Y:S06]  /*ba70*/  BRA `(.L_x_20683) ;  /* 0x0000000c00407947 */ /* 0x000fec0003800000 */
.L_x_20679:
        /* <DEDUP_REMOVED lines=9> */
.L_x_20687:
[----:B------:R0:W5:Y:S01]  /*bb10*/  LDG.E.U16 R0, desc[UR36][R2.64] ;  /* 0x0000002402007981 */ /* 0x000162000c1e1500 */
[----:B------:R-:W-:Y:S05]  /*bb20*/  BRA `(.L_x_20683) ;  /* 0x0000000c00147947 */ /* 0x000fea0003800000 */
.L_x_20686:
        /* <DEDUP_REMOVED lines=9> */
.L_x_20689:
[----:B------:R1:W5:Y:S01]  /*bbc0*/  LDG.E.U16 R0, desc[UR36][R2.64] ;  /* 0x0000002402007981 */ /* 0x000362000c1e1500 */
[----:B------:R-:W-:Y:S05]  /*bbd0*/  BRA `(.L_x_20683) ;  /* 0x0000000800e87947 */ /* 0x000fea0003800000 */
.L_x_20688:
        /* <DEDUP_REMOVED lines=8> */
.L_x_20678:
        /* <DEDUP_REMOVED lines=13> */
.L_x_20692:
        /* <DEDUP_REMOVED lines=8> */
.L_x_20691:
        /* <DEDUP_REMOVED lines=28> */
.L_x_20694:
        /* <DEDUP_REMOVED lines=15> */
.L_x_20693:
[----:B------:R-:W2:Y:S02]  /*c060*/  LDG.E.U16 R0, desc[UR36][R2.64] ;  /* 0x0000002402007981 */ /* 0x000ea4000c1e1500 */
[----:B--2---:R-:W-:-:S05]  /*c070*/  IMAD.U32 R0, R0, 0x10000, RZ ;  /* 0x0001000000007824 */ /* 0x004fca00078e00ff */
[----:B------:R-:W-:Y:S01]  /*c080*/  F2FP.F16.F32.PACK_AB R0, RZ, R0 ;  /* 0x00000000ff00723e */ /* 0x000fe200000000ff */
[----:B------:R-:W-:Y:S06]  /*c090*/  BRA `(.L_x_20683) ;  /* 0x0000000400b87947 */ /* 0x000fec0003800000 */
.L_x_20690:
        /* <DEDUP_REMOVED lines=12> */
.L_x_20697:
        /* <DEDUP_REMOVED lines=21> */
.L_x_20701:
[----:B------:R-:W-:Y:S05]  /*c2b0*/  BSYNC B1 ;  /* 0x0000000000017941 */ /* 0x000fea0003800000 */
.L_x_20700:
[----:B------:R-:W-:Y:S01]  /*c2c0*/  LEA R3, R0, 0x3b800000, 0x17 ;  /* 0x3b80000000037811 */ /* 0x000fe200078eb8ff */
[----:B------:R-:W-:-:S05]  /*c2d0*/  IMAD.SHL.U32 R0, R2, 0x100000, RZ ;  /* 0x0010000002007824 */ /* 0x000fca00078e00ff */
[----:B------:R-:W-:-:S07]  /*c2e0*/  LOP3.LUT R0, R3, R0, R4, 0xfe, !PT ;  /* 0x0000000003007212 */ /* 0x000fce00078efe04 */
.L_x_20699:
[----:B------:R-:W-:Y:S05]  /*c2f0*/  BSYNC B0 ;  /* 0x0000000000007941 */ /* 0x000fea0003800000 */
.L_x_20698:
[----:B------:R-:W-:Y:S01]  /*c300*/  F2FP.F16.F32.PACK_AB R0, RZ, R0 ;  /* 0x00000000ff00723e */ /* 0x000fe200000000ff */
[----:B------:R-:W-:Y:S06]  /*c310*/  BRA `(.L_x_20683) ;  /* 0x0000000400187947 */ /* 0x000fec0003800000 */
.L_x_20696:
        /* <DEDUP_REMOVED lines=21> */
.L_x_20705:
[----:B------:R-:W-:Y:S05]  /*c470*/  BSYNC B1 ;  /* 0x0000000000017941 */ /* 0x000fea0003800000 */
.L_x_20704:
[----:B------:R-:W-:Y:S01]  /*c480*/  LEA R3, R0, 0x37800000, 0x17 ;  /* 0x3780000000037811 */ /* 0x000fe200078eb8ff */
[----:B------:R-:W-:-:S05]  /*c490*/  IMAD.SHL.U32 R0, R2, 0x200000, RZ ;  /* 0x0020000002007824 */ /* 0x000fca00078e00ff */
[----:B------:R-:W-:-:S07]  /*c4a0*/  LOP3.LUT R0, R3, R0, R4, 0xfe, !PT ;  /* 0x0000000003007212 */ /* 0x000fce00078efe04 */
.L_x_20703:
[----:B------:R-:W-:Y:S05]  /*c4b0*/  BSYNC B0 ;  /* 0x0000000000007941 */ /* 0x000fea0003800000 */
.L_x_20702:
[----:B------:R-:W-:Y:S01]  /*c4c0*/  F2FP.F16.F32.PACK_AB R0, RZ, R0 ;  /* 0x00000000ff00723e */ /* 0x000fe200000000ff */
[----:B------:R-:W-:Y:S06]  /*c4d0*/  BRA `(.L_x_20683) ;  /* 0x0000000000a87947 */ /* 0x000fec0003800000 */
.L_x_20695:
        /* <DEDUP_REMOVED lines=14> */
.L_x_20709:
[----:B------:R-:W-:Y:S05]  /*c5c0*/  BSYNC B0 ;  /* 0x0000000000007941 */ /* 0x000fea0003800000 */
.L_x_20708:
[----:B------:R-:W-:Y:S01]  /*c5d0*/  F2FP.F16.F32.PACK_AB R0, RZ, R0 ;  /* 0x00000000ff00723e */ /* 0x000fe200000000ff */
[----:B------:R-:W-:Y:S06]  /*c5e0*/  BRA `(.L_x_20683) ;  /* 0x0000000000647947 */ /* 0x000fec0003800000 */
.L_x_20682:
        /* <DEDUP_REMOVED lines=16> */
.L_x_20710:
[----:B------:R-:W-:Y:S01]  /*c6f0*/  PRMT R0, RZ, 0x7610, R0 ;  /* 0x00007610ff007816 */ /* 0x000fe20000000000 */
[----:B------:R-:W-:Y:S06]  /*c700*/  BRA `(.L_x_20683) ;  /* 0x00000000001c7947 */ /* 0x000fec0003800000 */
.L_x_20707:
[----:B------:R-:W2:Y:S02]  /*c710*/  LDG.E.64 R2, desc[UR36][R2.64] ;  /* 0x0000002402027981 */ /* 0x000ea4000c1e1b00 */
[----:B--2---:R-:W0:Y:S02]  /*c720*/  I2F.U64 R0, R2 ;  /* 0x0000000200007312 */ /* 0x004e240000301000 */
[----:B0-----:R-:W-:Y:S01]  /*c730*/  F2FP.F16.F32.PACK_AB R0, RZ, R0 ;  /* 0x00000000ff00723e */ /* 0x001fe200000000ff */
[----:B------:R-:W-:Y:S06]  /*c740*/  BRA `(.L_x_20683) ;  /* 0x00000000000c7947 */ /* 0x000fec0003800000 */
.L_x_20706:
[----:B------:R-:W2:Y:S02]  /*c750*/  LDG.E R2, desc[UR36][R2.64] ;  /* 0x0000002402027981 */ /* 0x000ea4000c1e1900 */
[----:B--2---:R-:W-:-:S04]  /*c760*/  I2FP.F32.U32 R0, R2 ;  /* 0x0000000200007245 */ /* 0x004fc80000201000 */
[----:B------:R-:W-:-:S07]  /*c770*/  F2FP.F16.F32.PACK_AB R0, RZ, R0 ;  /* 0x00000000ff00723e */ /* 0x000fce00000000ff */
.L_x_20683:
        /* <DEDUP_REMOVED lines=22> */
.L_x_20714:
        /* <DEDUP_REMOVED lines=8> */
.L_x_20712:
[----:B------:R-:W-:-:S05]  /*c960*/  FADD.FTZ R2, R2, R3 ;  /* 0x0000000302027221 */ /* 0x000fca0000010000 */
[----:B------:R-:W-:-:S04]  /*c970*/  F2FP.F16.F32.PACK_AB R2, RZ, R2 ;  /* 0x00000002ff02723e */ /* 0x000fc800000000ff */
[----:B------:R-:W-:-:S07]  /*c980*/  PRMT R23, R2, 0x7610, R23 ;  /* 0x0000761002177816 */ /* 0x000fce0000000017 */
.L_x_20713:
[----:B------:R-:W-:Y:S05]  /*c990*/  BSYNC B0 ;  /* 0x0000000000007941 */ /* 0x000fea0003800000 */
.L_x_20711:
        /* <DEDUP_REMOVED lines=16> */
.L_x_20718:
[----:B------:R-:W-:-:S06]  /*caa0*/  HADD2.F32 R3, -RZ, R23.H0_H0 ;  /* 0x20000017ff037230 */ /* 0x000fcc0000004100 */
[----:B------:R-:W0:Y:S02]  /*cab0*/  F2I.S64.TRUNC R2, R3 ;  /* 0x0000000300027311 */ /* 0x000e24000020d900 */
[----:B0-----:R0:W-:Y:S01]  /*cac0*/  STG.E.U8 desc[UR36][R16.64], R2 ;  /* 0x0000000210007986 */ /* 0x0011e2000c101124 */
[----:B------:R-:W-:Y:S05]  /*cad0*/  BRA `(.L_x_20720) ;  /* 0x0000000c00847947 */ /* 0x000fea0003800000 */
.L_x_20717:
        /* <DEDUP_REMOVED lines=10> */
.L_x_20722:
[----:B------:R-:W-:-:S06]  /*cb80*/  HADD2.F32 R23, -RZ, R23.H0_H0 ;  /* 0x20000017ff177230 */ /* 0x000fcc0000004100 */
[----:B------:R-:W0:Y:S02]  /*cb90*/  F2I.FTZ.TRUNC.NTZ R23, R23 ;  /* 0x0000001700177305 */ /* 0x000e24000021f100 */
[----:B0-----:R0:W-:Y:S01]  /*cba0*/  STG.E desc[UR36][R16.64], R23 ;  /* 0x0000001710007986 */ /* 0x0011e2000c101924 */
[----:B------:R-:W-:Y:S05]  /*cbb0*/  BRA `(.L_x_20720) ;  /* 0x0000000c004c7947 */ /* 0x000fea0003800000 */
.L_x_20721:
[----:B------:R-:W-:-:S06]  /*cbc0*/  HADD2.F32 R23, -RZ, R23.H0_H0 ;  /* 0x20000017ff177230 */ /* 0x000fcc0000004100 */
[----:B------:R-:W0:Y:S02]  /*cbd0*/  F2I.FTZ.TRUNC.NTZ R23, R23 ;  /* 0x0000001700177305 */ /* 0x000e24000021f100 */
[----:B0-----:R0:W-:Y:S01]  /*cbe0*/  STG.E.U16 desc[UR36][R16.64], R23 ;  /* 0x0000001710007986 */ /* 0x0011e2000c101524 */
[----:B------:R-:W-:Y:S05]  /*cbf0*/  BRA `(.L_x_20720) ;  /* 0x0000000c003c7947 */ /* 0x000fea0003800000 */
.L_x_20716:
        /* <DEDUP_REMOVED lines=9> */
.L_x_20724:
[----:B------:R0:W-:Y:S01]  /*cc90*/  STG.E.U16 desc[UR36][R16.64], R23 ;  /* 0x0000001710007986 */ /* 0x0001e2000c101524 */
[----:B------:R-:W-:Y:S05]  /*cca0*/  BRA `(.L_x_20720) ;  /* 0x0000000c00107947 */ /* 0x000fea0003800000 */
.L_x_20723:
        /* <DEDUP_REMOVED lines=10> */
.L_x_20726:
[----:B------:R-:W-:-:S05]  /*cd50*/  HADD2.F32 R0, -RZ, R23.H0_H0 ;  /* 0x20000017ff007230 */ /* 0x000fca0000004100 */
[----:B------:R-:W-:-:S04]  /*cd60*/  F2FP.F16.F32.PACK_AB R0, RZ, R0 ;  /* 0x00000000ff00723e */ /* 0x000fc800000000ff */
[----:B------:R-:W-:-:S05]  /*cd70*/  PRMT R0, R0, 0x5410, RZ ;  /* 0x0000541000007816 */ /* 0x000fca00000000ff */
[----:B------:R0:W-:Y:S01]  /*cd80*/  STG.E desc[UR36][R16.64], R0 ;  /* 0x0000000010007986 */ /* 0x0001e2000c101924 */
[----:B------:R-:W-:Y:S05]  /*cd90*/  BRA `(.L_x_20720) ;  /* 0x0000000800d47947 */ /* 0x000fea0003800000 */
.L_x_20725:
[----:B------:R-:W-:-:S05]  /*cda0*/  HADD2.F32 R2, -RZ, R23.H0_H0 ;  /* 0x20000017ff027230 */ /* 0x000fca0000004100 */
[----:B------:R-:W-:-:S06]  /*cdb0*/  FMUL.FTZ R2, R2, 1 ;  /* 0x3f80000002027820 */ /* 0x000fcc0000410000 */
[----:B------:R-:W0:Y:S02]  /*cdc0*/  F2F.F64.F32 R2, R2 ;  /* 0x0000000200027310 */ /* 0x000e240000201800 */
[----:B0-----:R0:W-:Y:S01]  /*cdd0*/  STG.E.64 desc[UR36][R16.64], R2 ;  /* 0x0000000210007986 */ /* 0x0011e2000c101b24 */
[----:B------:R-:W-:Y:S05]  /*cde0*/  BRA `(.L_x_20720) ;  /* 0x0000000800c07947 */ /* 0x000fea0003800000 */
.L_x_20715:
        /* <DEDUP_REMOVED lines=13> */
.L_x_20729:
[----:B------:R-:W-:Y:S01]  /*cec0*/  HADD2.F32 R23, -RZ, R23.H0_H0 ;  /* 0x20000017ff177230 */ /* 0x000fe20000004100 */
[----:B------:R-:W-:-:S04]  /*ced0*/  CS2R R6, SRZ ;  /* 0x0000000000067805 */ /* 0x000fc8000001ff00 */
[----:B------:R-:W-:-:S06]  /*cee0*/  FMUL.FTZ R4, R23, 1 ;  /* 0x3f80000017047820 */ /* 0x000fcc0000410000 */
[----:B------:R-:W0:Y:S02]  /*cef0*/  F2F.F64.F32 R4, R4 ;  /* 0x0000000400047310 */ /* 0x000e240000201800 */
[----:B0-----:R0:W-:Y:S01]  /*cf00*/  STG.E.128 desc[UR36][R16.64], R4 ;  /* 0x0000000410007986 */ /* 0x0011e2000c101d24 */
[----:B------:R-:W-:Y:S05]  /*cf10*/  BRA `(.L_x_20720) ;  /* 0x0000000800747947 */ /* 0x000fea0003800000 */
.L_x_20728:
        /* <DEDUP_REMOVED lines=21> */
.L_x_20733:
[----:B------:R-:W-:Y:S05]  /*d070*/  BSYNC B0 ;  /* 0x0000000000007941 */ /* 0x000fea0003800000 */
.L_x_20732:
[----:B------:R-:W-:-:S05]  /*d080*/  LOP3.LUT R3, R0, R3, RZ, 0xfc, !PT ;  /* 0x0000000300037212 */ /* 0x000fca00078efcff */
[----:B------:R0:W-:Y:S01]  /*d090*/  STG.E.U8 desc[UR36][R16.64], R3 ;  /* 0x0000000310007986 */ /* 0x0001e2000c101124 */
[----:B------:R-:W-:Y:S05]  /*d0a0*/  BRA `(.L_x_20720) ;  /* 0x0000000800107947 */ /* 0x000fea0003800000 */
.L_x_20731:
        /* <DEDUP_REMOVED lines=13> */
.L_x_20735:
[----:B------:R-:W-:Y:S01]  /*d180*/  IMAD.MOV.U32 R0, RZ, RZ, 0x7f ;  /* 0x0000007fff007424 */ /* 0x000fe200078e00ff */
[----:B------:R-:W-:-:S04]  /*d190*/  ISETP.GT.U32.AND P0, PT, R2, 0x7f800000, PT ;  /* 0x7f8000000200780c */ /* 0x000fc80003f04070 */
[----:B------:R-:W-:-:S09]  /*d1a0*/  SEL R0, R0, 0x7c, P0 ;  /* 0x0000007c00007807 */ /* 0x000fd20000000000 */
.L_x_20736:
[----:B------:R-:W-:Y:S05]  /*d1b0*/  BSYNC B0 ;  /* 0x0000000000007941 */ /* 0x000fea0003800000 */
.L_x_20734:
[----:B------:R-:W-:-:S04]  /*d1c0*/  LOP3.LUT R2, R23, 0x80000000, RZ, 0xc0, !PT ;  /* 0x8000000017027812 */ /* 0x000fc800078ec0ff */
[----:B------:R-:W-:-:S04]  /*d1d0*/  SHF.R.U32.HI R3, RZ, 0x18, R2 ;  /* 0x00000018ff037819 */ /* 0x000fc80000011602 */
[----:B------:R-:W-:-:S05]  /*d1e0*/  LOP3.LUT R3, R0, R3, RZ, 0xfc, !PT ;  /* 0x0000000300037212 */ /* 0x000fca00078efcff */
[----:B------:R0:W-:Y:S01]  /*d1f0*/  STG.E.U8 desc[UR36][R16.64], R3 ;  /* 0x0000000310007986 */ /* 0x0001e2000c101124 */
[----:B------:R-:W-:Y:S05]  /*d200*/  BRA `(.L_x_20720) ;  /* 0x0000000400b87947 */ /* 0x000fea0003800000 */
.L_x_20730:
[----:B------:R-:W-:-:S05]  /*d210*/  HADD2.F32 R0, -RZ, R23.H0_H0 ;  /* 0x20000017ff007230 */ /* 0x000fca0000004100 */
[----:B------:R-:W-:-:S05]  /*d220*/  F2FP.BF16.F32.PACK_AB R0, RZ, R0 ;  /* 0x00000000ff00723e */ /* 0x000fca00000010ff */
[----:B------:R0:W-:Y:S01]  /*d230*/  STG.E.U16 desc[UR36][R16.64], R0 ;  /* 0x0000000010007986 */ /* 0x0001e2000c101524 */
[----:B------:R-:W-:Y:S05]  /*d240*/  BRA `(.L_x_20720) ;  /* 0x0000000400a87947 */ /* 0x000fea0003800000 */
.L_x_20727:
        /* <DEDUP_REMOVED lines=12> */
.L_x_20739:
        /* <DEDUP_REMOVED lines=17> */
.L_x_20742:
[----:B------:R-:W-:-:S04]  /*d420*/  LOP3.LUT R2, R23, 0x80000000, RZ, 0xc0, !PT ;  /* 0x8000000017027812 */ /* 0x000fc800078ec0ff */
[----:B------:R-:W-:-:S04]  /*d430*/  SHF.R.U32.HI R3, RZ, 0x18, R2 ;  /* 0x00000018ff037819 */ /* 0x000fc80000011602 */
[----:B------:R-:W-:-:S04]  /*d440*/  LOP3.LUT R0, R0, R3, RZ, 0xfc, !PT ;  /* 0x0000000300007212 */ /* 0x000fc800078efcff */
[----:B------:R-:W-:-:S07]  /*d450*/  PRMT R8, R0, 0x7610, R8 ;  /* 0x0000761000087816 */ /* 0x000fce0000000008 */
.L_x_20741:
[----:B------:R-:W-:Y:S05]  /*d460*/  BSYNC B0 ;  /* 0x0000000000007941 */ /* 0x000fea0003800000 */
.L_x_20740:
[----:B------:R3:W-:Y:S01]  /*d470*/  STG.E.U8 desc[UR36][R16.64], R8 ;  /* 0x0000000810007986 */ /* 0x0007e2000c101124 */
[----:B------:R-:W-:Y:S05]  /*d480*/  BRA `(.L_x_20720) ;  /* 0x0000000400187947 */ /* 0x000fea0003800000 */
.L_x_20738:
        /* <DEDUP_REMOVED lines=17> */
.L_x_20745:
[----:B------:R-:W-:-:S04]  /*d5a0*/  LOP3.LUT R2, R23, 0x80000000, RZ, 0xc0, !PT ;  /* 0x8000000017027812 */ /* 0x000fc800078ec0ff */
[----:B------:R-:W-:-:S04]  /*d5b0*/  SHF.R.U32.HI R3, RZ, 0x18, R2 ;  /* 0x00000018ff037819 */ /* 0x000fc80000011602 */
[----:B------:R-:W-:-:S04]  /*d5c0*/  LOP3.LUT R0, R0, R3, RZ, 0xfc, !PT ;  /* 0x0000000300007212 */ /* 0x000fc800078efcff */
[----:B------:R-:W-:-:S07]  /*d5d0*/  PRMT R8, R0, 0x7610, R8 ;  /* 0x0000761000087816 */ /* 0x000fce0000000008 */
.L_x_20744:
[----:B------:R-:W-:Y:S05]  /*d5e0*/  BSYNC B0 ;  /* 0x0000000000007941 */ /* 0x000fea0003800000 */
.L_x_20743:
[----:B------:R0:W-:Y:S01]  /*d5f0*/  STG.E.U8 desc[UR36][R16.64], R8 ;  /* 0x0000000810007986 */ /* 0x0001e2000c101124 */
[----:B------:R-:W-:Y:S05]  /*d600*/  BRA `(.L_x_20720) ;  /* 0x0000000000b87947 */ /* 0x000fea0003800000 */
.L_x_20737:
        /* <DEDUP_REMOVED lines=22> */
.L_x_20719:
        /* <DEDUP_REMOVED lines=16> */
.L_x_20748:
[----:B------:R-:W-:Y:S05]  /*d870*/  BRA `(.L_x_20720) ;  /* 0x00000000001c7947 */ /* 0x000fea0003800000 */
.L_x_20747:
[----:B------:R-:W-:-:S06]  /*d880*/  HADD2.F32 R2, -RZ, R23.H0_H0 ;  /* 0x20000017ff027230 */ /* 0x000fcc0000004100 */
[----:B------:R-:W0:Y:S02]  /*d890*/  F2I.U64.TRUNC R2, R2 ;  /* 0x0000000200027311 */ /* 0x000e24000020d800 */
[----:B0-----:R1:W-:Y:S01]  /*d8a0*/  STG.E.64 desc[UR36][R16.64], R2 ;  /* 0x0000000210007986 */ /* 0x0013e2000c101b24 */
[----:B------:R-:W-:Y:S05]  /*d8b0*/  BRA `(.L_x_20720) ;  /* 0x00000000000c7947 */ /* 0x000fea0003800000 */
.L_x_20746:
[----:B------:R-:W-:-:S06]  /*d8c0*/  HADD2.F32 R23, -RZ, R23.H0_H0 ;  /* 0x20000017ff177230 */ /* 0x000fcc0000004100 */
[----:B------:R-:W0:Y:S02]  /*d8d0*/  F2I.FTZ.U32.TRUNC.NTZ R23, R23 ;  /* 0x0000001700177305 */ /* 0x000e24000021f000 */
[----:B0-----:R0:W-:Y:S02]  /*d8e0*/  STG.E desc[UR36][R16.64], R23 ;  /* 0x0000001710007986 */ /* 0x0011e4000c101924 */
.L_x_20720:
[----:B------:R-:W-:-:S07]  /*d8f0*/  VIADD R19, R19, 0x80 ;  /* 0x0000008013137836 */ /* 0x000fce0000000000 */
.L_x_20643:
[----:B------:R-:W-:Y:S05]  /*d900*/  BSYNC B6 ;  /* 0x0000000000067941 */ /* 0x000fea0003800000 */
.L_x_20642:
        /* <DEDUP_REMOVED lines=357> */
.L_x_20749:
        /* <DEDUP_REMOVED lines=23> */
.L_x_20753:
[----:B------:R-:W2:Y:S02]  /*f0d0*/  LDG.E.U8 R2, desc[UR36][R2.64] ;  /* 0x0000002402027981 */ /* 0x000ea4000c1e1100 */
[----:B--2---:R-:W-:-:S04]  /*f0e0*/  I2FP.F32.U32 R0, R2 ;  /* 0x0000000200007245 */ /* 0x004fc80000201000 */
[----:B------:R-:W-:-:S04]  /*f0f0*/  F2FP.F16.F32.PACK_AB R0, RZ, R0 ;  /* 0x00000000ff00723e */ /* 0x000fc800000000ff */
[----:B------:R-:W-:Y:S01]  /*f100*/  PRMT R19, R0, 0x7610, R19 ;  /* 0x0000761000137816 */ /* 0x000fe20000000013 */
[----:B------:R-:W-:Y:S06]  /*f110*/  BRA `(.L_x_20755) ;  /* 0x0000000c00bc7947 */ /* 0x000fec0003800000 */
.L_x_20752:
        /* <DEDUP_REMOVED lines=11> */
.L_x_20757:
[----:B------:R-:W2:Y:S02]  /*f1d0*/  LDG.E R2, desc[UR36][R2.64] ;  /* 0x0000002402027981 */ /* 0x000ea4000c1e1900 */
[----:B--2---:R-:W-:-:S04]  /*f1e0*/  I2FP.F32.S32 R0, R2 ;  /* 0x0000000200007245 */ /* 0x004fc80000201400 */
[----:B------:R-:W-:-:S04]  /*f1f0*/  F2FP.F16.F32.PACK_AB R0, RZ, R0 ;  /* 0x00000000ff00723e */ /* 0x000fc800000000ff */
[----:B------:R-:W-:Y:S01]  /*f200*/  PRMT R19, R0, 0x7610, R19 ;  /* 0x0000761000137816 */ /* 0x000fe20000000013 */
[----:B------:R-:W-:Y:S06]  /*f210*/  BRA `(.L_x_20755) ;  /* 0x0000000c007c7947 */ /* 0x000fec0003800000 */
.L_x_20756:
[----:B------:R-:W2:Y:S02]  /*f220*/  LDG.E.U16 R2, desc[UR36][R2.64] ;  /* 0x0000002402027981 */ /* 0x000ea4000c1e1500 */
[----:B--2---:R-:W0:Y:S02]  /*f230*/  I2F.S16 R0, R2 ;  /* 0x0000000200007306 */ /* 0x004e240000101400 */
[----:B0-----:R-:W-:-:S04]  /*f240*/  F2FP.F16.F32.PACK_AB R0, RZ, R0 ;  /* 0x00000000ff00723e */ /* 0x001fc800000000ff */
[----:B------:R-:W-:Y:S01]  /*f250*/  PRMT R19, R0, 0x7610, R19 ;  /* 0x0000761000137816 */ /* 0x000fe20000000013 */
[----:B------:R-:W-:Y:S06]  /*f260*/  BRA `(.L_x_20755) ;  /* 0x0000000c00687947 */ /* 0x000fec0003800000 */
.L_x_20751:
        /* <DEDUP_REMOVED lines=9> */
.L_x_20759:
[----:B------:R0:W5:Y:S01]  /*f300*/  LDG.E.U16 R19, desc[UR36][R2.64] ;  /* 0x0000002402137981 */ /* 0x000162000c1e1500 */
[----:B------:R-:W-:Y:S05]  /*f310*/  BRA `(.L_x_20755) ;  /* 0x0000000c003c7947 */ /* 0x000fea0003800000 */
.L_x_20758:
        /* <DEDUP_REMOVED lines=9> */
.L_x_20761:
[----:B------:R1:W5:Y:S01]  /*f3b0*/  LDG.E.U16 R19, desc[UR36][R2.64] ;  /* 0x0000002402137981 */ /* 0x000362000c1e1500 */
[----:B------:R-:W-:Y:S05]  /*f3c0*/  BRA `(.L_x_20755) ;  /* 0x0000000c00107947 */ /* 0x000fea0003800000 */
.L_x_20760:
        /* <DEDUP_REMOVED lines=9> */
.L_x_20750:
        /* <DEDUP_REMOVED lines=14> */
.L_x_20764:
        /* <DEDUP_REMOVED lines=9> */
.L_x_20763:
        /* <DEDUP_REMOVED lines=28> */
.L_x_20766:
        /* <DEDUP_REMOVED lines=15> */
.L_x_20765:
[----:B------:R-:W2:Y:S02]  /*f880*/  LDG.E.U16 R0, desc[UR36][R2.64] ;  /* 0x0000002402007981 */ /* 0x000ea4000c1e1500 */
[----:B--2---:R-:W-:-:S05]  /*f890*/  IMAD.U32 R0, R0, 0x10000, RZ ;  /* 0x0001000000007824 */ /* 0x004fca00078e00ff */
[----:B------:R-:W-:-:S04]  /*f8a0*/  F2FP.F16.F32.PACK_AB R0, RZ, R0 ;  /* 0x00000000ff00723e */ /* 0x000fc800000000ff */
[----:B------:R-:W-:Y:S01]  /*f8b0*/  PRMT R19, R0, 0x7610, R19 ;  /* 0x0000761000137816 */ /* 0x000fe20000000013 */
[----:B------:R-:W-:Y:S06]  /*f8c0*/  BRA `(.L_x_20755) ;  /* 0x0000000400d07947 */ /* 0x000fec0003800000 */
.L_x_20762:
        /* <DEDUP_REMOVED lines=13> */
.L_x_20769:
        /* <DEDUP_REMOVED lines=21> */
.L_x_20773:
[----:B------:R-:W-:Y:S05]  /*faf0*/  BSYNC B1 ;  /* 0x0000000000017941 */ /* 0x000fea0003800000 */
.L_x_20772:
[----:B------:R-:W-:Y:S01]  /*fb00*/  LEA R3, R0, 0x3b800000, 0x17 ;  /* 0x3b80000000037811 */ /* 0x000fe200078eb8ff */
[----:B------:R-:W-:-:S05]  /*fb10*/  IMAD.SHL.U32 R0, R2, 0x100000, RZ ;  /* 0x0010000002007824 */ /* 0x000fca00078e00ff */
[----:B------:R-:W-:-:S07]  /*fb20*/  LOP3.LUT R0, R3, R0, R4, 0xfe, !PT ;  /* 0x0000000003007212 */ /* 0x000fce00078efe04 */
.L_x_20771:
[----:B------:R-:W-:Y:S05]  /*fb30*/  BSYNC B0 ;  /* 0x0000000000007941 */ /* 0x000fea0003800000 */
.L_x_20770:
[----:B------:R-:W-:-:S04]  /*fb40*/  F2FP.F16.F32.PACK_AB R0, RZ, R0 ;  /* 0x00000000ff00723e */ /* 0x000fc800000000ff */
[----:B------:R-:W-:Y:S01]  /*fb50*/  PRMT R19, R0, 0x7610, R19 ;  /* 0x0000761000137816 */ /* 0x000fe20000000013 */
[----:B------:R-:W-:Y:S06]  /*fb60*/  BRA `(.L_x_20755) ;  /* 0x0000000400287947 */ /* 0x000fec0003800000 */
.L_x_20768:
        /* <DEDUP_REMOVED lines=21> */
.L_x_20777:
[----:B------:R-:W-:Y:S05]  /*fcc0*/  BSYNC B1 ;  /* 0x0000000000017941 */ /* 0x000fea0003800000 */
.L_x_20776:
[----:B------:R-:W-:Y:S01]  /*fcd0*/  LEA R3, R0, 0x37800000, 0x17 ;  /* 0x3780000000037811 */ /* 0x000fe200078eb8ff */
[----:B------:R-:W-:-:S05]  /*fce0*/  IMAD.SHL.U32 R0, R2, 0x200000, RZ ;  /* 0x0020000002007824 */ /* 0x000fca00078e00ff */
[----:B------:R-:W-:-:S07]  /*fcf0*/  LOP3.LUT R0, R3, R0, R4, 0xfe, !PT ;  /* 0x0000000003007212 */ /* 0x000fce00078efe04 */
.L_x_20775:
[----:B------:R-:W-:Y:S05]  /*fd00*/  BSYNC B0 ;  /* 0x0000000000007941 */ /* 0x000fea0003800000 */
.L_x_20774:
[----:B------:R-:W-:-:S04]  /*fd10*/  F2FP.F16.F32.PACK_AB R0, RZ, R0 ;  /* 0x00000000ff00723e */ /* 0x000fc800000000ff */
[----:B------:R-:W-:Y:S01]  /*fd20*/  PRMT R19, R0, 0x7610, R19 ;  /* 0x0000761000137816 */ /* 0x000fe20000000013 */
[----:B------:R-:W-:Y:S06]  /*fd30*/  BRA `(.L_x_20755) ;  /* 0x0000000000b47947 */ /* 0x000fec0003800000 */
.L_x_20767:
        /* <DEDUP_REMOVED lines=14> */
.L_x_20781:
[----:B------:R-:W-:Y:S05]  /*fe20*/  BSYNC B0 ;  /* 0x0000000000007941 */ /* 0x000fea0003800000 */
.L_x_20780:
[----:B------:R-:W-:-:S04]  /*fe30*/  F2FP.F16.F32.PACK_AB R0, RZ, R0 ;  /* 0x00000000ff00723e */ /* 0x000fc800000000ff */
[----:B------:R-:W-:Y:S01]  /*fe40*/  PRMT R19, R0, 0x7610, R19 ;  /* 0x0000761000137816 */ /* 0x000fe20000000013 */
[----:B------:R-:W-:Y:S06]  /*fe50*/  BRA `(.L_x_20755) ;  /* 0x00000000006c7947 */ /* 0x000fec0003800000 */
.L_x_20754:
        /* <DEDUP_REMOVED lines=16> */
.L_x_20782:
[----:B------:R-:W-:Y:S01]  /*ff60*/  PRMT R19, RZ, 0x7610, R19 ;  /* 0x00007610ff137816 */ /* 0x000fe20000000013 */
[----:B------:R-:W-:Y:S06]  /*ff70*/  BRA `(.L_x_20755) ;  /* 0x0000000000247947 */ /* 0x000fec0003800000 */
.L_x_20779:
[----:B------:R-:W2:Y:S02]  /*ff80*/  LDG.E.64 R2, desc[UR36][R2.64] ;  /* 0x0000002402027981 */ /* 0x000ea4000c1e1b00 */
[----:B--2---:R-:W0:Y:S02]  /*ff90*/  I2F.U64 R0, R2 ;  /* 0x0000000200007312 */ /* 0x004e240000301000 */
[----:B0-----:R-:W-:-:S04]  /*ffa0*/  F2FP.F16.F32.PACK_AB R0, RZ, R0 ;  /* 0x00000000ff00723e */ /* 0x001fc800000000ff */
[----:B------:R-:W-:Y:S01]  /*ffb0*/  PRMT R19, R0, 0x7610, R19 ;  /* 0x0000761000137816 */ /* 0x000fe20000000013 */
[----:B------:R-:W-:Y:S06]  /*ffc0*/  BRA `(.L_x_20755) ;  /* 0x0000000000107947 */ /* 0x000fec0003800000 */
.L_x_20778:
[----:B------:R-:W2:Y:S02]  /*ffd0*/  LDG.E R2, desc[UR36][R2.64] ;  /* 0x0000002402027981 */ /* 0x000ea4000c1e1900 */
[----:B--2---:R-:W-:-:S04]  /*ffe0*/  I2FP.F32.U32 R0, R2 ;  /* 0x0000000200007245 */ /* 0x004fc80000201000 */
[----:B------:R-:W-:-:S04]  /*fff0*/  F2FP.F16.F32.PACK_AB R0, RZ, R0 ;  /* 0x00000000ff00723e */ /* 0x000fc800000000ff */
[----:B------:R-:W-:-:S07]  /*10000*/  PRMT R19, R0, 0x7610, R19 ;  /* 0x0000761000137816 */ /* 0x000fce0000000013 */
.L_x_20755:
        /* <DEDUP_REMOVED lines=19> */
.L_x_20786:
[----:B------:R-:W2:Y:S02]  /*10140*/  LDG.E.U8 R2, desc[UR36][R2.64] ;  /* 0x0000002402027981 */ /* 0x000ea4000c1e1100 */
[----:B--2---:R-:W-:-:S04]  /*10150*/  I2FP.F32.U32 R0, R2 ;  /* 0x0000000200007245 */ /* 0x004fc80000201000 */
[----:B------:R-:W-:Y:S01]  /*10160*/  F2FP.F16.F32.PACK_AB R0, RZ, R0 ;  /* 0x00000000ff00723e */ /* 0x000fe200000000ff */
[----:B------:R-:W-:Y:S06]  /*10170*/  BRA `(.L_x_20788) ;  /* 0x0000000c00887947 */ /* 0x000fec0003800000 */
.L_x_20785:
        /* <DEDUP_REMOVED lines=10> */
.L_x_20790:
[----:B------:R-:W2:Y:S02]  /*10220*/  LDG.E R2, desc[UR36][R2.64] ;  /* 0x0000002402027981 */ /* 0x000ea4000c1e1900 */
[----:B--2---:R-:W-:-:S04]  /*10230*/  I2FP.F32.S32 R0, R2 ;  /* 0x0000000200007245 */ /* 0x004fc80000201400 */
[----:B------:R-:W-:Y:S01]  /*10240*/  F2FP.F16.F32.PACK_AB R0, RZ, R0 ;  /* 0x00000000ff00723e */ /* 0x000fe200000000ff */
[----:B------:R-:W-:Y:S06]  /*10250*/  BRA `(.L_x_20788) ;  /* 0x0000000c00507947 */ /* 0x000fec0003800000 */
.L_x_20789:
[----:B------:R-:W2:Y:S02]  /*10260*/  LDG.E.U16 R2, desc[UR36][R2.64] ;  /* 0x0000002402027981 */ /* 0x000ea4000c1e1500 */
[----:B--2---:R-:W0:Y:S02]  /*10270*/  I2F.S16 R0, R2 ;  /* 0x0000000200007306 */ /* 0x004e240000101400 */
[----:B0-----:R-:W-:Y:S01]  /*10280*/  F2FP.F16.F32.PACK_AB R0, RZ, R0 ;  /* 0x00000000ff00723e */ /* 0x001fe200000000ff */
[----:B------:R-:W-:Y:S06]  /*10290*/  BRA `(.L_x_20788) ;  /* 0x0000000c00407947 */ /* 0x000fec0003800000 */
.L_x_20784:
        /* <DEDUP_REMOVED lines=9> */
.L_x_20792:
[----:B------:R1:W5:Y:S01]  /*10330*/  LDG.E.U16 R0, desc[UR36][R2.64] ;  /* 0x0000002402007981 */ /* 0x000362000c1e1500 */
[----:B------:R-:W-:Y:S05]  /*10340*/  BRA `(.L_x_20788) ;  /* 0x0000000c00147947 */ /* 0x000fea0003800000 */
.L_x_20791:
        /* <DEDUP_REMOVED lines=9> */
.L_x_20794:
[----:B------:R0:W5:Y:S01]  /*103e0*/  LDG.E.U16 R0, desc[UR36][R2.64] ;  /* 0x0000002402007981 */ /* 0x000162000c1e1500 */
[----:B------:R-:W-:Y:S05]  /*103f0*/  BRA `(.L_x_20788) ;  /* 0x0000000800e87947 */ /* 0x000fea0003800000 */
.L_x_20793:
        /* <DEDUP_REMOVED lines=8> */
.L_x_20783:
        /* <DEDUP_REMOVED lines=13> */
.L_x_20797:
        /* <DEDUP_REMOVED lines=8> */
.L_x_20796:
        /* <DEDUP_REMOVED lines=28> */
.L_x_20799:
        /* <DEDUP_REMOVED lines=15> */
.L_x_20798:
[----:B------:R-:W2:Y:S02]  /*10880*/  LDG.E.U16 R0, desc[UR36][R2.64] ;  /* 0x0000002402007981 */ /* 0x000ea4000c1e1500 */
[----:B--2---:R-:W-:-:S05]  /*10890*/  IMAD.U32 R0, R0, 0x10000, RZ ;  /* 0x0001000000007824 */ /* 0x004fca00078e00ff */
[----:B------:R-:W-:Y:S01]  /*108a0*/  F2FP.F16.F32.PACK_AB R0, RZ, R0 ;  /* 0x00000000ff00723e */ /* 0x000fe200000000ff */
[----:B------:R-:W-:Y:S06]  /*108b0*/  BRA `(.L_x_20788) ;  /* 0x0000000400b87947 */ /* 0x000fec0003800000 */
.L_x_20795:
        /* <DEDUP_REMOVED lines=12> */
.L_x_20802:
        /* <DEDUP_REMOVED lines=21> */
.L_x_20806:
[----:B------:R-:W-:Y:S05]  /*10ad0*/  BSYNC B1 ;  /* 0x0000000000017941 */ /* 0x000fea0003800000 */
.L_x_20805:
[----:B------:R-:W-:Y:S01]  /*10ae0*/  LEA R3, R0, 0x3b800000, 0x17 ;  /* 0x3b80000000037811 */ /* 0x000fe200078eb8ff */
[----:B------:R-:W-:-:S05]  /*10af0*/  IMAD.SHL.U32 R0, R2, 0x100000, RZ ;  /* 0x0010000002007824 */ /* 0x000fca00078e00ff */
[----:B------:R-:W-:-:S07]  /*10b00*/  LOP3.LUT R0, R3, R0, R4, 0xfe, !PT ;  /* 0x0000000003007212 */ /* 0x000fce00078efe04 */
.L_x_20804:
[----:B------:R-:W-:Y:S05]  /*10b10*/  BSYNC B0 ;  /* 0x0000000000007941 */ /* 0x000fea0003800000 */
.L_x_20803:
[----:B------:R-:W-:Y:S01]  /*10b20*/  F2FP.F16.F32.PACK_AB R0, RZ, R0 ;  /* 0x00000000ff00723e */ /* 0x000fe200000000ff */
[----:B------:R-:W-:Y:S06]  /*10b30*/  BRA `(.L_x_20788) ;  /* 0x0000000400187947 */ /* 0x000fec0003800000 */
.L_x_20801:
        /* <DEDUP_REMOVED lines=21> */
.L_x_20810:
[----:B------:R-:W-:Y:S05]  /*10c90*/  BSYNC B1 ;  /* 0x0000000000017941 */ /* 0x000fea0003800000 */
.L_x_20809:
[----:B------:R-:W-:Y:S01]  /*10ca0*/  LEA R3, R0, 0x37800000, 0x17 ;  /* 0x3780000000037811 */ /* 0x000fe200078eb8ff */
[----:B------:R-:W-:-:S05]  /*10cb0*/  IMAD.SHL.U32 R0, R2, 0x200000, RZ ;  /* 0x0020000002007824 */ /* 0x000fca00078e00ff */
[----:B------:R-:W-:-:S07]  /*10cc0*/  LOP3.LUT R0, R3, R0, R4, 0xfe, !PT ;  /* 0x0000000003007212 */ /* 0x000fce00078efe04 */
.L_x_20808:
[----:B------:R-:W-:Y:S05]  /*10cd0*/  BSYNC B0 ;  /* 0x0000000000007941 */ /* 0x000fea0003800000 */
.L_x_20807:
[----:B------:R-:W-:Y:S01]  /*10ce0*/  F2FP.F16.F32.PACK_AB R0, RZ, R0 ;  /* 0x00000000ff00723e */ /* 0x000fe200000000ff */
[----:B------:R-:W-:Y:S06]  /*10cf0*/  BRA `(.L_x_20788) ;  /* 0x0000000000a87947 */ /* 0x000fec0003800000 */
.L_x_20800:
        /* <DEDUP_REMOVED lines=14> */
.L_x_20814:
[----:B------:R-:W-:Y:S05]  /*10de0*/  BSYNC B0 ;  /* 0x0000000000007941 */ /* 0x000fea0003800000 */
.L_x_20813:
[----:B------:R-:W-:Y:S01]  /*10df0*/  F2FP.F16.F32.PACK_AB R0, RZ, R0 ;  /* 0x00000000ff00723e */ /* 0x000fe200000000ff */
[----:B------:R-:W-:Y:S06]  /*10e00*/  BRA `(.L_x_20788) ;  /* 0x0000000000647947 */ /* 0x000fec0003800000 */
.L_x_20787:
        /* <DEDUP_REMOVED lines=16> */
.L_x_20815:
[----:B------:R-:W-:Y:S01]  /*10f10*/  PRMT R0, RZ, 0x7610, R0 ;  /* 0x00007610ff007816 */ /* 0x000fe20000000000 */
[----:B------:R-:W-:Y:S06]  /*10f20*/  BRA `(.L_x_20788) ;  /* 0x00000000001c7947 */ /* 0x000fec0003800000 */
.L_x_20812:
[----:B------:R-:W2:Y:S02]  /*10f30*/  LDG.E.64 R2, desc[UR36][R2.64] ;  /* 0x0000002402027981 */ /* 0x000ea4000c1e1b00 */
[----:B--2---:R-:W0:Y:S02]  /*10f40*/  I2F.U64 R0, R2 ;  /* 0x0000000200007312 */ /* 0x004e240000301000 */
[----:B0-----:R-:W-:Y:S01]  /*10f50*/  F2FP.F16.F32.PACK_AB R0, RZ, R0 ;  /* 0x00000000ff00723e */ /* 0x001fe200000000ff */
[----:B------:R-:W-:Y:S06]  /*10f60*/  BRA `(.L_x_20788) ;  /* 0x00000000000c7947 */ /* 0x000fec0003800000 */
.L_x_20811:
[----:B------:R-:W2:Y:S02]  /*10f70*/  LDG.E R2, desc[UR36][R2.64] ;  /* 0x0000002402027981 */ /* 0x000ea4000c1e1900 */
[----:B--2---:R-:W-:-:S04]  /*10f80*/  I2FP.F32.U32 R0, R2 ;  /* 0x0000000200007245 */ /* 0x004fc80000201000 */
[----:B------:R-:W-:-:S07]  /*10f90*/  F2FP.F16.F32.PACK_AB R0, RZ, R0 ;  /* 0x00000000ff00723e */ /* 0x000fce00000000ff */
.L_x_20788:
        /* <DEDUP_REMOVED lines=22> */
.L_x_20819:
        /* <DEDUP_REMOVED lines=8> */
.L_x_20817:
[----:B------:R-:W-:-:S05]  /*11180*/  FADD.FTZ R2, R2, R3 ;  /* 0x0000000302027221 */ /* 0x000fca0000010000 */
[----:B------:R-:W-:-:S04]  /*11190*/  F2FP.F16.F32.PACK_AB R2, RZ, R2 ;  /* 0x00000002ff02723e */ /* 0x000fc800000000ff */
[----:B------:R-:W-:-:S07]  /*111a0*/  PRMT R19, R2, 0x7610, R19 ;  /* 0x0000761002137816 */ /* 0x000fce0000000013 */
.L_x_20818:
[----:B------:R-:W-:Y:S05]  /*111b0*/  BSYNC B0 ;  /* 0x0000000000007941 */ /* 0x000fea0003800000 */
.L_x_20816:
        /* <DEDUP_REMOVED lines=16> */
.L_x_20823:
[----:B------:R-:W-:-:S06]  /*112c0*/  HADD2.F32 R3, -RZ, R19.H0_H0 ;  /* 0x20000013ff037230 */ /* 0x000fcc0000004100 */
[----:B------:R-:W0:Y:S02]  /*112d0*/  F2I.S64.TRUNC R2, R3 ;  /* 0x0000000300027311 */ /* 0x000e24000020d900 */
[----:B0-----:R-:W-:Y:S01]  /*112e0*/  STG.E.U8 desc[UR36][R16.64], R2 ;  /* 0x0000000210007986 */ /* 0x001fe2000c101124 */
[----:B------:R-:W-:Y:S05]  /*112f0*/  EXIT ;  /* 0x000000000000794d */ /* 0x000fea0003800000 */
.L_x_20822:
        /* <DEDUP_REMOVED lines=10> */
.L_x_20826:
[----:B------:R-:W-:-:S06]  /*113a0*/  HADD2.F32 R19, -RZ, R19.H0_H0 ;  /* 0x20000013ff137230 */ /* 0x000fcc0000004100 */
[----:B------:R-:W0:Y:S02]  /*113b0*/  F2I.FTZ.TRUNC.NTZ R19, R19 ;  /* 0x0000001300137305 */ /* 0x000e24000021f100 */
[----:B0-----:R-:W-:Y:S01]  /*113c0*/  STG.E desc[UR36][R16.64], R19 ;  /* 0x0000001310007986 */ /* 0x001fe2000c101924 */
[----:B------:R-:W-:Y:S05]  /*113d0*/  EXIT ;  /* 0x000000000000794d */ /* 0x000fea0003800000 */
.L_x_20825:
[----:B------:R-:W-:-:S06]  /*113e0*/  HADD2.F32 R19, -RZ, R19.H0_H0 ;  /* 0x20000013ff137230 */ /* 0x000fcc0000004100 */
[----:B------:R-:W0:Y:S02]  /*113f0*/  F2I.FTZ.TRUNC.NTZ R19, R19 ;  /* 0x0000001300137305 */ /* 0x000e24000021f100 */
[----:B0-----:R-:W-:Y:S01]  /*11400*/  STG.E.U16 desc[UR36][R16.64], R19 ;  /* 0x0000001310007986 */ /* 0x001fe2000c101524 */
[----:B------:R-:W-:Y:S05]  /*11410*/  EXIT ;  /* 0x000000000000794d */ /* 0x000fea0003800000 */
.L_x_20821:
        /* <DEDUP_REMOVED lines=9> */
.L_x_20828:
[----:B------:R-:W-:Y:S01]  /*114b0*/  STG.E.U16 desc[UR36][R16.64], R19 ;  /* 0x0000001310007986 */ /* 0x000fe2000c101524 */
[----:B------:R-:W-:Y:S05]  /*114c0*/  EXIT ;  /* 0x000000000000794d */ /* 0x000fea0003800000 */
.L_x_20827:
        /* <DEDUP_REMOVED lines=10> */
.L_x_20830:
[----:B------:R-:W-:-:S05]  /*11570*/  HADD2.F32 R0, -RZ, R19.H0_H0 ;  /* 0x20000013ff007230 */ /* 0x000fca0000004100 */
[----:B------:R-:W-:-:S04]  /*11580*/  F2FP.F16.F32.PACK_AB R0, RZ, R0 ;  /* 0x00000000ff00723e */ /* 0x000fc800000000ff */
[----:B------:R-:W-:-:S05]  /*11590*/  PRMT R0, R0, 0x5410, RZ ;  /* 0x0000541000007816 */ /* 0x000fca00000000ff */
[----:B------:R-:W-:Y:S01]  /*115a0*/  STG.E desc[UR36][R16.64], R0 ;  /* 0x0000000010007986 */ /* 0x000fe2000c101924 */
[----:B------:R-:W-:Y:S05]  /*115b0*/  EXIT ;  /* 0x000000000000794d */ /* 0x000fea0003800000 */
.L_x_20829:
[----:B------:R-:W-:-:S05]  /*115c0*/  HADD2.F32 R2, -RZ, R19.H0_H0 ;  /* 0x20000013ff027230 */ /* 0x000fca0000004100 */
[----:B------:R-:W-:-:S06]  /*115d0*/  FMUL.FTZ R2, R2, 1 ;  /* 0x3f80000002027820 */ /* 0x000fcc0000410000 */
[----:B------:R-:W0:Y:S02]  /*115e0*/  F2F.F64.F32 R2, R2 ;  /* 0x0000000200027310 */ /* 0x000e240000201800 */
[----:B0-----:R-:W-:Y:S01]  /*115f0*/  STG.E.64 desc[UR36][R16.64], R2 ;  /* 0x0000000210007986 */ /* 0x001fe2000c101b24 */
[----:B------:R-:W-:Y:S05]  /*11600*/  EXIT ;  /* 0x000000000000794d */ /* 0x000fea0003800000 */
.L_x_20820:
        /* <DEDUP_REMOVED lines=13> */
.L_x_20833:
[----:B------:R-:W-:Y:S01]  /*116e0*/  HADD2.F32 R19, -RZ, R19.H0_H0 ;  /* 0x20000013ff137230 */ /* 0x000fe20000004100 */
[----:B------:R-:W-:-:S04]  /*116f0*/  CS2R R6, SRZ ;  /* 0x0000000000067805 */ /* 0x000fc8000001ff00 */
[----:B------:R-:W-:-:S06]  /*11700*/  FMUL.FTZ R4, R19, 1 ;  /* 0x3f80000013047820 */ /* 0x000fcc0000410000 */
[----:B------:R-:W0:Y:S02]  /*11710*/  F2F.F64.F32 R4, R4 ;  /* 0x0000000400047310 */ /* 0x000e240000201800 */
[----:B0-----:R-:W-:Y:S01]  /*11720*/  STG.E.128 desc[UR36][R16.64], R4 ;  /* 0x0000000410007986 */ /* 0x001fe2000c101d24 */
[----:B------:R-:W-:Y:S05]  /*11730*/  EXIT ;  /* 0x000000000000794d */ /* 0x000fea0003800000 */
.L_x_20832:
        /* <DEDUP_REMOVED lines=21> */
.L_x_20837:
[----:B------:R-:W-:Y:S05]  /*11890*/  BSYNC B0 ;  /* 0x0000000000007941 */ /* 0x000fea0003800000 */
.L_x_20836:
[----:B------:R-:W-:-:S05]  /*118a0*/  LOP3.LUT R3, R0, R3, RZ, 0xfc, !PT ;  /* 0x0000000300037212 */ /* 0x000fca00078efcff */
[----:B------:R-:W-:Y:S01]  /*118b0*/  STG.E.U8 desc[UR36][R16.64], R3 ;  /* 0x0000000310007986 */ /* 0x000fe2000c101124 */
[----:B------:R-:W-:Y:S05]  /*118c0*/  EXIT ;  /* 0x000000000000794d */ /* 0x000fea0003800000 */
.L_x_20835:
        /* <DEDUP_REMOVED lines=13> */
.L_x_20839:
[----:B------:R-:W-:Y:S01]  /*119a0*/  IMAD.MOV.U32 R0, RZ, RZ, 0x7f ;  /* 0x0000007fff007424 */ /* 0x000fe200078e00ff */
[----:B------:R-:W-:-:S04]  /*119b0*/  ISETP.GT.U32.AND P0, PT, R2, 0x7f800000, PT ;  /* 0x7f8000000200780c */ /* 0x000fc80003f04070 */
[----:B------:R-:W-:-:S09]  /*119c0*/  SEL R0, R0, 0x7c, P0 ;  /* 0x0000007c00007807 */ /* 0x000fd20000000000 */
.L_x_20840:
[----:B------:R-:W-:Y:S05]  /*119d0*/  BSYNC B0 ;  /* 0x0000000000007941 */ /* 0x000fea0003800000 */
.L_x_20838:
[----:B------:R-:W-:-:S04]  /*119e0*/  LOP3.LUT R2, R19, 0x80000000, RZ, 0xc0, !PT ;  /* 0x8000000013027812 */ /* 0x000fc800078ec0ff */
[----:B------:R-:W-:-:S04]  /*119f0*/  SHF.R.U32.HI R3, RZ, 0x18, R2 ;  /* 0x00000018ff037819 */ /* 0x000fc80000011602 */
[----:B------:R-:W-:-:S05]  /*11a00*/  LOP3.LUT R3, R0, R3, RZ, 0xfc, !PT ;  /* 0x0000000300037212 */ /* 0x000fca00078efcff */
[----:B------:R-:W-:Y:S01]  /*11a10*/  STG.E.U8 desc[UR36][R16.64], R3 ;  /* 0x0000000310007986 */ /* 0x000fe2000c101124 */
[----:B------:R-:W-:Y:S05]  /*11a20*/  EXIT ;  /* 0x000000000000794d */ /* 0x000fea0003800000 */
.L_x_20834:
[----:B------:R-:W-:-:S05]  /*11a30*/  HADD2.F32 R0, -RZ, R19.H0_H0 ;  /* 0x20000013ff007230 */ /* 0x000fca0000004100 */
[----:B------:R-:W-:-:S05]  /*11a40*/  F2FP.BF16.F32.PACK_AB R0, RZ, R0 ;  /* 0x00000000ff00723e */ /* 0x000fca00000010ff */
[----:B------:R-:W-:Y:S01]  /*11a50*/  STG.E.U16 desc[UR36][R16.64], R0 ;  /* 0x0000000010007986 */ /* 0x000fe2000c101524 */
[----:B------:R-:W-:Y:S05]  /*11a60*/  EXIT ;  /* 0x000000000000794d */ /* 0x000fea0003800000 */
.L_x_20831:
        /* <DEDUP_REMOVED lines=12> */
.L_x_20843:
        /* <DEDUP_REMOVED lines=17> */
.L_x_20846:
[----:B------:R-:W-:-:S04]  /*11c40*/  LOP3.LUT R2, R19, 0x80000000, RZ, 0xc0, !PT ;  /* 0x8000000013027812 */ /* 0x000fc800078ec0ff */
[----:B------:R-:W-:-:S04]  /*11c50*/  SHF.R.U32.HI R3, RZ, 0x18, R2 ;  /* 0x00000018ff037819 */ /* 0x000fc80000011602 */
[----:B------:R-:W-:-:S04]  /*11c60*/  LOP3.LUT R0, R0, R3, RZ, 0xfc, !PT ;  /* 0x0000000300007212 */ /* 0x000fc800078efcff */
[----:B------:R-:W-:-:S07]  /*11c70*/  PRMT R8, R0, 0x7610, R8 ;  /* 0x0000761000087816 */ /* 0x000fce0000000008 */
.L_x_20845:
[----:B------:R-:W-:Y:S05]  /*11c80*/  BSYNC B0 ;  /* 0x0000000000007941 */ /* 0x000fea0003800000 */
.L_x_20844:
[----:B------:R-:W-:Y:S01]  /*11c90*/  STG.E.U8 desc[UR36][R16.64], R8 ;  /* 0x0000000810007986 */ /* 0x000fe2000c101124 */
[----:B------:R-:W-:Y:S05]  /*11ca0*/  EXIT ;  /* 0x000000000000794d */ /* 0x000fea0003800000 */
.L_x_20842:
        /* <DEDUP_REMOVED lines=17> */
.L_x_20849:
[----:B------:R-:W-:-:S04]  /*11dc0*/  LOP3.LUT R2, R19, 0x80000000, RZ, 0xc0, !PT ;  /* 0x8000000013027812 */ /* 0x000fc800078ec0ff */
[----:B------:R-:W-:-:S04]  /*11dd0*/  SHF.R.U32.HI R3, RZ, 0x18, R2 ;  /* 0x00000018ff037819 */ /* 0x000fc80000011602 */
[----:B------:R-:W-:-:S04]  /*11de0*/  LOP3.LUT R0, R0, R3, RZ, 0xfc, !PT ;  /* 0x0000000300007212 */ /* 0x000fc800078efcff */
[----:B------:R-:W-:-:S07]  /*11df0*/  PRMT R8, R0, 0x7610, R8 ;  /* 0x0000761000087816 */ /* 0x000fce0000000008 */
.L_x_20848:
[----:B------:R-:W-:Y:S05]  /*11e00*/  BSYNC B0 ;  /* 0x0000000000007941 */ /* 0x000fea0003800000 */
.L_x_20847:
[----:B------:R-:W-:Y:S01]  /*11e10*/  STG.E.U8 desc[UR36][R16.64], R8 ;  /* 0x0000000810007986 */ /* 0x000fe2000c101124 */
[----:B------:R-:W-:Y:S05]  /*11e20*/  EXIT ;  /* 0x000000000000794d */ /* 0x000fea0003800000 */
.L_x_20841:
        /* <DEDUP_REMOVED lines=22> */
.L_x_20824:
        /* <DEDUP_REMOVED lines=16> */
.L_x_20852:
[----:B------:R-:W-:Y:S05]  /*12090*/  EXIT ;  /* 0x000000000000794d */ /* 0x000fea0003800000 */
.L_x_20851:
[----:B------:R-:W-:-:S06]  /*120a0*/  HADD2.F32 R2, -RZ, R19.H0_H0 ;  /* 0x20000013ff027230 */ /* 0x000fcc0000004100 */
[----:B------:R-:W0:Y:S02]  /*120b0*/  F2I.U64.TRUNC R2, R2 ;  /* 0x0000000200027311 */ /* 0x000e24000020d800 */
[----:B0-----:R-:W-:Y:S01]  /*120c0*/  STG.E.64 desc[UR36][R16.64], R2 ;  /* 0x0000000210007986 */ /* 0x001fe2000c101b24 */
[----:B------:R-:W-:Y:S05]  /*120d0*/  EXIT ;  /* 0x000000000000794d */ /* 0x000fea0003800000 */
.L_x_20850:
[----:B------:R-:W-:-:S06]  /*120e0*/  HADD2.F32 R19, -RZ, R19.H0_H0 ;  /* 0x20000013ff137230 */ /* 0x000fcc0000004100 */
[----:B------:R-:W0:Y:S02]  /*120f0*/  F2I.FTZ.U32.TRUNC.NTZ R19, R19 ;  /* 0x0000001300137305 */ /* 0x000e24000021f000 */
[----:B0-----:R-:W-:Y:S01]  /*12100*/  STG.E desc[UR36][R16.64], R19 ;  /* 0x0000001310007986 */ /* 0x001fe2000c101924 */
[----:B------:R-:W-:Y:S05]  /*12110*/  EXIT ;  /* 0x000000000000794d */ /* 0x000fea0003800000 */
.L_x_20853:
        /* <DEDUP_REMOVED lines=14> */
.L_x_32225:


//--------------------- .text._ZN2at6native27unrolled_elementwise_kernelINS0_13BinaryFunctorIN3c104HalfES4_S4_ZZZNS0_21nextafter_kernel_cudaERNS_18TensorIteratorBaseEENKUlvE_clEvENKUlvE2_clEvEUlS4_S4_E_EESt5arrayIPcLm3EELi4E23TrivialOffsetCalculatorILi2EjESE_ILi1EjENS0_6memory12LoadWithCastILi2EEENSH_13StoreWithCastILi1EEEEEviT_T0_T2_T3_T4_T5_ --------------------------
	.section	.text._ZN2at6native27unrolled_elementwise_kernelINS0_13BinaryFunctorIN3c104HalfES4_S4_ZZZNS0_21nextafter_kernel_cudaERNS_18TensorIteratorBaseEENKUlvE_clEvENKUlvE2_clEvEUlS4_S4_E_EESt5arrayIPcLm3EELi4E23TrivialOffsetCalculatorILi2EjESE_ILi1EjENS0_6memory12LoadWithCastILi2EEENSH_13StoreWithCastILi1EEEEEviT_T0_T2_T3_T4_T5_,"ax",@progbits
	.align	128
        .global         _ZN2at6native27unrolled_elementwise_kernelINS0_13BinaryFunctorIN3c104HalfES4_S4_ZZZNS0_21nextafter_kernel_cudaERNS_18TensorIteratorBaseEENKUlvE_clEvENKUlvE2_clEvEUlS4_S4_E_EESt5arrayIPcLm3EELi4E23TrivialOffsetCalculatorILi2EjESE_ILi1EjENS0_6memory12LoadWithCastILi2EEENSH_13StoreWithCastILi1EEEEEviT_T0_T2_T3_T4_T5_
        .type           _ZN2at6native27unrolled_elementwise_kernelINS0_13BinaryFunctorIN3c104HalfES4_S4_ZZZNS0_21nextafter_kernel_cudaERNS_18TensorIteratorBaseEENKUlvE_clEvENKUlvE2_clEvEUlS4_S4_E_EESt5arrayIPcLm3EELi4E23TrivialOffsetCalculatorILi2EjESE_ILi1EjENS0_6memory12LoadWithCastILi2EEENSH_13StoreWithCastILi1EEEEEviT_T0_T2_T3_T4_T5_,@function
        .size           _ZN2at6native27unrolled_elementwise_kernelINS0_13BinaryFunctorIN3c104HalfES4_S4_ZZZNS0_21nextafter_kernel_cudaERNS_18TensorIteratorBaseEENKUlvE_clEvENKUlvE2_clEvEUlS4_S4_E_EESt5arrayIPcLm3EELi4E23TrivialOffsetCalculatorILi2EjESE_ILi1EjENS0_6memory12LoadWithCastILi2EEENSH_13StoreWithCastILi1EEEEEviT_T0_T2_T3_T4_T5_,(.L_x_32226 - _ZN2at6native27unrolled_elementwise_kernelINS0_13BinaryFunctorIN3c104HalfES4_S4_ZZZNS0_21nextafter_kernel_cudaERNS_18TensorIteratorBaseEENKUlvE_clEvENKUlvE2_clEvEUlS4_S4_E_EESt5arrayIPcLm3EELi4E23TrivialOffsetCalculatorILi2EjESE_ILi1EjENS0_6memory12LoadWithCastILi2EEENSH_13StoreWithCastILi1EEEEEviT_T0_T2_T3_T4_T5_)
        .other          _ZN2at6native27unrolled_elementwise_kernelINS0_13BinaryFunctorIN3c104HalfES4_S4_ZZZNS0_21nextafter_kernel_cudaERNS_18TensorIteratorBaseEENKUlvE_clEvENKUlvE2_clEvEUlS4_S4_E_EESt5arrayIPcLm3EELi4E23TrivialOffsetCalculatorILi2EjESE_ILi1EjENS0_6memory12LoadWithCastILi2EEENSH_13StoreWithCastILi1EEEEEviT_T0_T2_T3_T4_T5_,@"STO_CUDA_ENTRY STV_DEFAULT"
_ZN2at6native27unrolled_elementwise_kernelINS0_13BinaryFunctorIN3c104HalfES4_S4_ZZZNS0_21nextafter_kernel_cudaERNS_18TensorIteratorBaseEENKUlvE_clEvENKUlvE2_clEvEUlS4_S4_E_EESt5arrayIPcLm3EELi4E23TrivialOffsetCalculatorILi2EjESE_ILi1EjENS0_6memory12LoadWithCastILi2EEENSH_13StoreWithCastILi1EEEEEviT_T0_T2_T3_T4_T5_:
.text._ZN2at6native27unrolled_elementwise_kernelINS0_13BinaryFunctorIN3c104HalfES4_S4_ZZZNS0_21nextafter_kernel_cudaERNS_18TensorIteratorBaseEENKUlvE_clEvENKUlvE2_clEvEUlS4_S4_E_EESt5arrayIPcLm3EELi4E23TrivialOffsetCalculatorILi2EjESE_ILi1EjENS0_6memory12LoadWithCastILi2EEENSH_13StoreWithCastILi1EEEEEviT_T0_T2_T3_T4_T5_:
        /* <DEDUP_REMOVED lines=36> */
.L_x_20859:
[----:B------:R-:W2:Y:S02]  /*0240*/  LDG.E.U8 R4, desc[UR36][R4.64] ;  /* 0x0000002404047981 */ /* 0x000ea4000c1e1100 */
[----:B--2---:R-:W-:-:S04]  /*0250*/  I2FP.F32.U32 R0, R4 ;  /* 0x0000000400007245 */ /* 0x004fc80000201000 */
[----:B------:R-:W-:-:S04]  /*0260*/  F2FP.F16.F32.PACK_AB R0, RZ, R0 ;  /* 0x00000000ff00723e */ /* 0x000fc800000000ff */
[----:B------:R-:W-:Y:S01]  /*0270*/  PRMT R24, R0, 0x7610, R24 ;  /* 0x0000761000187816 */ /* 0x000fe20000000018 */
[----:B------:R-:W-:Y:S06]  /*0280*/  BRA `(.L_x_20861) ;  /* 0x0000000c00bc7947 */ /* 0x000fec0003800000 */
.L_x_20858:
        /* <DEDUP_REMOVED lines=11> */
.L_x_20863:
[----:B------:R-:W2:Y:S02]  /*0340*/  LDG.E R4, desc[UR36][R4.64] ;  /* 0x0000002404047981 */ /* 0x000ea4000c1e1900 */
[----:B--2---:R-:W-:-:S04]  /*0350*/  I2FP.F32.S32 R0, R4 ;  /* 0x0000000400007245 */ /* 0x004fc80000201400 */
[----:B------:R-:W-:-:S04]  /*0360*/  F2FP.F16.F32.PACK_AB R0, RZ, R0 ;  /* 0x00000000ff00723e */ /* 0x000fc800000000ff */
[----:B------:R-:W-:Y:S01]  /*0370*/  PRMT R24, R0, 0x7610, R24 ;  /* 0x0000761000187816 */ /* 0x000fe20000000018 */
[----:B------:R-:W-:Y:S06]  /*0380*/  BRA `(.L_x_20861) ;  /* 0x0000000c007c7947 */ /* 0x000fec0003800000 */
.L_x_20862:
[----:B------:R-:W2:Y:S02]  /*0390*/  LDG.E.U16 R4, desc[UR36][R4.64] ;  /* 0x0000002404047981 */ /* 0x000ea4000c1e1500 */
[----:B--2---:R-:W0:Y:S02]  /*03a0*/  I2F.S16 R0, R4 ;  /* 0x0000000400007306 */ /* 0x004e240000101400 */
[----:B0-----:R-:W-:-:S04]  /*03b0*/  F2FP.F16.F32.PACK_AB R0, RZ, R0 ;  /* 0x00000000ff00723e */ /* 0x001fc800000000ff */
[----:B------:R-:W-:Y:S01]  /*03c0*/  PRMT R24, R0, 0x7610, R24 ;  /* 0x0000761000187816 */ /* 0x000fe20000000018 */
[----:B------:R-:W-:Y:S06]  /*03d0*/  BRA `(.L_x_20861) ;  /* 0x0000000c00687947 */ /* 0x000fec0003800000 */
.L_x_20857:
        /* <DEDUP_REMOVED lines=9> */
.L_x_20865:
[----:B------:R1:W5:Y:S01]  /*0470*/  LDG.E.U16 R24, desc[UR36][R4.64] ;  /* 0x0000002404187981 */ /* 0x000362000c1e1500 */
[----:B------:R-:W-:Y:S05]  /*0480*/  BRA `(.L_x_20861) ;  /* 0x0000000c003c7947 */ /* 0x000fea0003800000 */
.L_x_20864:
        /* <DEDUP_REMOVED lines=9> */
.L_x_20867:
[----:B------:R0:W5:Y:S01]  /*0520*/  LDG.E.U16 R24, desc[UR36][R4.64] ;  /* 0x0000002404187981 */ /* 0x000162000c1e1500 */
[----:B------:R-:W-:Y:S05]  /*0530*/  BRA `(.L_x_20861) ;  /* 0x0000000c00107947 */ /* 0x000fea0003800000 */
.L_x_20866:
        /* <DEDUP_REMOVED lines=9> */
.L_x_20856:
        /* <DEDUP_REMOVED lines=14> */
.L_x_20870:
        /* <DEDUP_REMOVED lines=9> */
.L_x_20869:
        /* <DEDUP_REMOVED lines=28> */
.L_x_20872:
        /* <DEDUP_REMOVED lines=15> */
.L_x_20871:
[----:B------:R-:W2:Y:S02]  /*09f0*/  LDG.E.U16 R0, desc[UR36][R4.64] ;  /* 0x0000002404007981 */ /* 0x000ea4000c1e1500 */
[----:B--2---:R-:W-:-:S05]  /*0a00*/  IMAD.U32 R0, R0, 0x10000, RZ ;  /* 0x0001000000007824 */ /* 0x004fca00078e00ff */
[----:B------:R-:W-:-:S04]  /*0a10*/  F2FP.F16.F32.PACK_AB R0, RZ, R0 ;  /* 0x00000000ff00723e */ /* 0x000fc800000000ff */
[----:B------:R-:W-:Y:S01]  /*0a20*/  PRMT R24, R0, 0x7610, R24 ;  /* 0x0000761000187816 */ /* 0x000fe20000000018 */
[----:B------:R-:W-:Y:S06]  /*0a30*/  BRA `(.L_x_20861) ;  /* 0x0000000400d07947 */ /* 0x000fec0003800000 */
.L_x_20868:
        /* <DEDUP_REMOVED lines=13> */
.L_x_20875:
        /* <DEDUP_REMOVED lines=21> */
.L_x_20879:
[----:B------:R-:W-:Y:S05]  /*0c60*/  BSYNC B1 ;  /* 0x0000000000017941 */ /* 0x000fea0003800000 */
.L_x_20878:
[----:B------:R-:W-:Y:S01]  /*0c70*/  LEA R5, R0, 0x3b800000, 0x17 ;  /* 0x3b80000000057811 */ /* 0x000fe200078eb8ff */
[----:B------:R-:W-:-:S05]  /*0c80*/  IMAD.SHL.U32 R0, R3, 0x100000, RZ ;  /* 0x0010000003007824 */ /* 0x000fca00078e00ff */
[----:B------:R-:W-:-:S07]  /*0c90*/  LOP3.LUT R0, R5, R0, R6, 0xfe, !PT ;  /* 0x0000000005007212 */ /* 0x000fce00078efe06 */
.L_x_20877:
[----:B------:R-:W-:Y:S05]  /*0ca0*/  BSYNC B0 ;  /* 0x0000000000007941 */ /* 0x000fea0003800000 */
.L_x_20876:
[----:B------:R-:W-:-:S04]  /*0cb0*/  F2FP.F16.F32.PACK_AB R0, RZ, R0 ;  /* 0x00000000ff00723e */ /* 0x000fc800000000ff */
[----:B------:R-:W-:Y:S01]  /*0cc0*/  PRMT R24, R0, 0x7610, R24 ;  /* 0x0000761000187816 */ /* 0x000fe20000000018 */
[----:B------:R-:W-:Y:S06]  /*0cd0*/  BRA `(.L_x_20861) ;  /* 0x0000000400287947 */ /* 0x000fec0003800000 */
.L_x_20874:
        /* <DEDUP_REMOVED lines=21> */
.L_x_20883:
[----:B------:R-:W-:Y:S05]  /*0e30*/  BSYNC B1 ;  /* 0x0000000000017941 */ /* 0x000fea0003800000 */
.L_x_20882:
[----:B------:R-:W-:Y:S01]  /*0e40*/  LEA R5, R0, 0x37800000, 0x17 ;  /* 0x3780000000057811 */ /* 0x000fe200078eb8ff */
[----:B------:R-:W-:-:S05]  /*0e50*/  IMAD.SHL.U32 R0, R3, 0x200000, RZ ;  /* 0x0020000003007824 */ /* 0x000fca00078e00ff */
[----:B------:R-:W-:-:S07]  /*0e60*/  LOP3.LUT R0, R5, R0, R6, 0xfe, !PT ;  /* 0x0000000005007212 */ /* 0x000fce00078efe06 */
.L_x_20881:
[----:B------:R-:W-:Y:S05]  /*0e70*/  BSYNC B0 ;  /* 0x0000000000007941 */ /* 0x000fea0003800000 */
.L_x_20880:
[----:B------:R-:W-:-:S04]  /*0e80*/  F2FP.F16.F32.PACK_AB R0, RZ, R0 ;  /* 0x00000000ff00723e */ /* 0x000fc800000000ff */
[----:B------:R-:W-:Y:S01]  /*0e90*/  PRMT R24, R0, 0x7610, R24 ;  /* 0x0000761000187816 */ /* 0x000fe20000000018 */
[----:B------:R-:W-:Y:S06]  /*0ea0*/  BRA `(.L_x_20861) ;  /* 0x0000000000b47947 */ /* 0x000fec0003800000 */
.L_x_20873:
        /* <DEDUP_REMOVED lines=14> */
.L_x_20887:
[----:B------:R-:W-:Y:S05]  /*0f90*/  BSYNC B0 ;  /* 0x0000000000007941 */ /* 0x000fea0003800000 */
.L_x_20886:
[----:B------:R-:W-:-:S04]  /*0fa0*/  F2FP.F16.F32.PACK_AB R0, RZ, R0 ;  /* 0x00000000ff00723e */ /* 0x000fc800000000ff */
[----:B------:R-:W-:Y:S01]  /*0fb0*/  PRMT R24, R0, 0x7610, R24 ;  /* 0x0000761000187816 */ /* 0x000fe20000000018 */
[----:B------:R-:W-:Y:S06]  /*0fc0*/  BRA `(.L_x_20861) ;  /* 0x00000000006c7947 */ /* 0x000fec0003800000 */
.L_x_20860:
        /* <DEDUP_REMOVED lines=16> */
.L_x_20888:
[----:B------:R-:W-:Y:S01]  /*10d0*/  PRMT R24, RZ, 0x7610, R24 ;  /* 0x00007610ff187816 */ /* 0x000fe20000000018 */
[----:B------:R-:W-:Y:S06]  /*10e0*/  BRA `(.L_x_20861) ;  /* 0x0000000000247947 */ /* 0x000fec0003800000 */
.L_x_20885:
[----:B------:R-:W2:Y:S02]  /*10f0*/  LDG.E.64 R4, desc[UR36][R4.64] ;  /* 0x0000002404047981 */ /* 0x000ea4000c1e1b00 */
[----:B--2---:R-:W0:Y:S02]  /*1100*/  I2F.U64 R0, R4 ;  /* 0x0000000400007312 */ /* 0x004e240000301000 */
[----:B0-----:R-:W-:-:S04]  /*1110*/  F2FP.F16.F32.PACK_AB R0, RZ, R0 ;  /* 0x00000000ff00723e */ /* 0x001fc800000000ff */
[----:B------:R-:W-:Y:S01]  /*1120*/  PRMT R24, R0, 0x7610, R24 ;  /* 0x0000761000187816 */ /* 0x000fe20000000018 */
[----:B------:R-:W-:Y:S06]  /*1130*/  BRA `(.L_x_20861) ;  /* 0x0000000000107947 */ /* 0x000fec0003800000 */
.L_x_20884:
[----:B------:R-:W2:Y:S02]  /*1140*/  LDG.E R4, desc[UR36][R4.64] ;  /* 0x0000002404047981 */ /* 0x000ea4000c1e1900 */
[----:B--2---:R-:W-:-:S04]  /*1150*/  I2FP.F32.U32 R0, R4 ;  /* 0x0000000400007245 */ /* 0x004fc80000201000 */
[----:B------:R-:W-:-:S04]  /*1160*/  F2FP.F16.F32.PACK_AB R0, RZ, R0 ;  /* 0x00000000ff00723e */ /* 0x000fc800000000ff */
[----:B------:R-:W-:-:S07]  /*1170*/  PRMT R24, R0, 0x7610, R24 ;  /* 0x0000761000187816 */ /* 0x000fce0000000018 */
.L_x_20861:
        /* <DEDUP_REMOVED lines=21> */
.L_x_20892:
[----:B------:R-:W2:Y:S02]  /*12d0*/  LDG.E.U8 R4, desc[UR36][R4.64] ;  /* 0x0000002404047981 */ /* 0x000ea4000c1e1100 */
[----:B--2---:R-:W-:-:S04]  /*12e0*/  I2FP.F32.U32 R0, R4 ;  /* 0x0000000400007245 */ /* 0x004fc80000201000 */
[----:B------:R-:W-:-:S04]  /*12f0*/  F2FP.F16.F32.PACK_AB R0, RZ, R0 ;  /* 0x00000000ff00723e */ /* 0x000fc800000000ff */
[----:B------:R-:W-:Y:S01]  /*1300*/  PRMT R25, R0, 0x7610, R25 ;  /* 0x0000761000197816 */ /* 0x000fe20000000019 */
[----:B------:R-:W-:Y:S06]  /*1310*/  BRA `(.L_x_20894) ;  /* 0x0000000c00bc7947 */ /* 0x000fec0003800000 */
.L_x_20891:
        /* <DEDUP_REMOVED lines=11> */
.L_x_20896:
[----:B------:R-:W2:Y:S02]  /*13d0*/  LDG.E R4, desc[UR36][R4.64] ;  /* 0x0000002404047981 */ /* 0x000ea4000c1e1900 */
[----:B--2---:R-:W-:-:S04]  /*13e0*/  I2FP.F32.S32 R0, R4 ;  /* 0x0000000400007245 */ /* 0x004fc80000201400 */
[----:B------:R-:W-:-:S04]  /*13f0*/  F2FP.F16.F32.PACK_AB R0, RZ, R0 ;  /* 0x00000000ff00723e */ /* 0x000fc800000000ff */
[----:B------:R-:W-:Y:S01]  /*1400*/  PRMT R25, R0, 0x7610, R25 ;  /* 0x0000761000197816 */ /* 0x000fe20000000019 */
[----:B------:R-:W-:Y:S06]  /*1410*/  BRA `(.L_x_20894) ;  /* 0x0000000c007c7947 */ /* 0x000fec0003800000 */
.L_x_20895:
[----:B------:R-:W2:Y:S02]  /*1420*/  LDG.E.U16 R4, desc[UR36][R4.64] ;  /* 0x0000002404047981 */ /* 0x000ea4000c1e1500 */
[----:B--2---:R-:W0:Y:S02]  /*1430*/  I2F.S16 R0, R4 ;  /* 0x0000000400007306 */ /* 0x004e240000101400 */
[----:B0-----:R-:W-:-:S04]  /*1440*/  F2FP.F16.F32.PACK_AB R0, RZ, R0 ;  /* 0x00000000ff00723e */ /* 0x001fc800000000ff */
[----:B------:R-:W-:Y:S01]  /*1450*/  PRMT R25, R0, 0x7610, R25 ;  /* 0x0000761000197816 */ /* 0x000fe20000000019 */
[----:B------:R-:W-:Y:S06]  /*1460*/  BRA `(.L_x_20894) ;  /* 0x0000000c00687947 */ /* 0x000fec0003800000 */
.L_x_20890:
        /* <DEDUP_REMOVED lines=9> */
.L_x_20898:
[----:B------:R1:W5:Y:S01]  /*1500*/  LDG.E.U16 R25, desc[UR36][R4.64] ;  /* 0x0000002404197981 */ /* 0x000362000c1e1500 */
[----:B------:R-:W-:Y:S05]  /*1510*/  BRA `(.L_x_20894) ;  /* 0x0000000c003c7947 */ /* 0x000fea0003800000 */
.L_x_20897:
        /* <DEDUP_REMOVED lines=9> */
.L_x_20900:
[----:B------:R0:W5:Y:S01]  /*15b0*/  LDG.E.U16 R25, desc[UR36][R4.64] ;  /* 0x0000002404197981 */ /* 0x000162000c1e1500 */
[----:B------:R-:W-:Y:S05]  /*15c0*/  BRA `(.L_x_20894) ;  /* 0x0000000c00107947 */ /* 0x000fea0003800000 */
.L_x_20899:
        /* <DEDUP_REMOVED lines=9> */
.L_x_20889:
        /* <DEDUP_REMOVED lines=14> */
.L_x_20903:
        /* <DEDUP_REMOVED lines=9> */
.L_x_20902:
        /* <DEDUP_REMOVED lines=28> */
.L_x_20905:
        /* <DEDUP_REMOVED lines=15> */
.L_x_20904:
[----:B------:R-:W2:Y:S02]  /*1a80*/  LDG.E.U16 R0, desc[UR36][R4.64] ;  /* 0x0000002404007981 */ /* 0x000ea4000c1e1500 */
[----:B--2---:R-:W-:-:S05]  /*1a90*/  IMAD.U32 R0, R0, 0x10000, RZ ;  /* 0x0001000000007824 */ /* 0x004fca00078e00ff */
[----:B------:R-:W-:-:S04]  /*1aa0*/  F2FP.F16.F32.PACK_AB R0, RZ, R0 ;  /* 0x00000000ff00723e */ /* 0x000fc800000000ff */
[----:B------:R-:W-:Y:S01]  /*1ab0*/  PRMT R25, R0, 0x7610, R25 ;  /* 0x0000761000197816 */ /* 0x000fe20000000019 */
[----:B------:R-:W-:Y:S06]  /*1ac0*/  BRA `(.L_x_20894) ;  /* 0x0000000400d07947 */ /* 0x000fec0003800000 */
.L_x_20901:
        /* <DEDUP_REMOVED lines=13> */
.L_x_20908:
        /* <DEDUP_REMOVED lines=21> */
.L_x_20912:
[----:B------:R-:W-:Y:S05]  /*1cf0*/  BSYNC B1 ;  /* 0x0000000000017941 */ /* 0x000fea0003800000 */
.L_x_20911:
[----:B------:R-:W-:Y:S01]  /*1d00*/  LEA R5, R0, 0x3b800000, 0x17 ;  /* 0x3b80000000057811 */ /* 0x000fe200078eb8ff */
[----:B------:R-:W-:-:S05]  /*1d10*/  IMAD.SHL.U32 R0, R3, 0x100000, RZ ;  /* 0x0010000003007824 */ /* 0x000fca00078e00ff */
[----:B------:R-:W-:-:S07]  /*1d20*/  LOP3.LUT R0, R5, R0, R6, 0xfe, !PT ;  /* 0x0000000005007212 */ /* 0x000fce00078efe06 */
.L_x_20910:
[----:B------:R-:W-:Y:S05]  /*1d30*/  BSYNC B0 ;  /* 0x0000000000007941 */ /* 0x000fea0003800000 */
.L_x_20909:
[----:B------:R-:W-:-:S04]  /*1d40*/  F2FP.F16.F32.PACK_AB R0, RZ, R0 ;  /* 0x00000000ff00723e */ /* 0x000fc800000000ff */
[----:B------:R-:W-:Y:S01]  /*1d50*/  PRMT R25, R0, 0x7610, R25 ;  /* 0x0000761000197816 */ /* 0x000fe20000000019 */
[----:B------:R-:W-:Y:S06]  /*1d60*/  BRA `(.L_x_20894) ;  /* 0x0000000400287947 */ /* 0x000fec0003800000 */
.L_x_20907:
        /* <DEDUP_REMOVED lines=21> */
.L_x_20916:
[----:B------:R-:W-:Y:S05]  /*1ec0*/  BSYNC B1 ;  /* 0x0000000000017941 */ /* 0x000fea0003800000 */
.L_x_20915:
[----:B------:R-:W-:Y:S01]  /*1ed0*/  LEA R5, R0, 0x37800000, 0x17 ;  /* 0x3780000000057811 */ /* 0x000fe200078eb8ff */
[----:B------:R-:W-:-:S05]  /*1ee0*/  IMAD.SHL.U32 R0, R3, 0x200000, RZ ;  /* 0x0020000003007824 */ /* 0x000fca00078e00ff */
[----:B------:R-:W-:-:S07]  /*1ef0*/  LOP3.LUT R0, R5, R0, R6, 0xfe, !PT ;  /* 0x0000000005007212 */ /* 0x000fce00078efe06 */
.L_x_20914:
[----:B------:R-:W-:Y:S05]  /*1f00*/  BSYNC B0 ;  /* 0x0000000000007941 */ /* 0x000fea0003800000 */
.L_x_20913:
[----:B------:R-:W-:-:S04]  /*1f10*/  F2FP.F16.F32.PACK_AB R0, RZ, R0 ;  /* 0x00000000ff00723e */ /* 0x000fc800000000ff */
[----:B------:R-:W-:Y:S01]  /*1f20*/  PRMT R25, R0, 0x7610, R25 ;  /* 0x0000761000197816 */ /* 0x000fe20000000019 */
[----:B------:R-:W-:Y:S06]  /*1f30*/  BRA `(.L_x_20894) ;  /* 0x0000000000b47947 */ /* 0x000fec0003800000 */
.L_x_20906:
        /* <DEDUP_REMOVED lines=14> */
.L_x_20920:
[----:B------:R-:W-:Y:S05]  /*2020*/  BSYNC B0 ;  /* 0x0000000000007941 */ /* 0x000fea0003800000 */
.L_x_20919:
[----:B------:R-:W-:-:S04]  /*2030*/  F2FP.F16.F32.PACK_AB R0, RZ, R0 ;  /* 0x00000000ff00723e */ /* 0x000fc800000000ff */
[----:B------:R-:W-:Y:S01]  /*2040*/  PRMT R25, R0, 0x7610, R25 ;  /* 0x0000761000197816 */ /* 0x000fe20000000019 */
[----:B------:R-:W-:Y:S06]  /*2050*/  BRA `(.L_x_20894) ;  /* 0x00000000006c7947 */ /* 0x000fec0003800000 */
.L_x_20893:
        /* <DEDUP_REMOVED lines=16> */
.L_x_20921:
[----:B------:R-:W-:Y:S01]  /*2160*/  PRMT R25, RZ, 0x7610, R25 ;  /* 0x00007610ff197816 */ /* 0x000fe20000000019 */
[----:B------:R-:W-:Y:S06]  /*2170*/  BRA `(.L_x_20894) ;  /* 0x0000000000247947 */ /* 0x000fec0003800000 */
.L_x_20918:
[----:B------:R-:W2:Y:S02]  /*2180*/  LDG.E.64 R4, desc[UR36][R4.64] ;  /* 0x0000002404047981 */ /* 0x000ea4000c1e1b00 */
[----:B--2---:R-:W0:Y:S02]  /*2190*/  I2F.U64 R0, R4 ;  /* 0x0000000400007312 */ /* 0x004e240000301000 */
[----:B0-----:R-:W-:-:S04]  /*21a0*/  F2FP.F16.F32.PACK_AB R0, RZ, R0 ;  /* 0x00000000ff00723e */ /* 0x001fc800000000ff */
[----:B------:R-:W-:Y:S01]  /*21b0*/  PRMT R25, R0, 0x7610, R25 ;  /* 0x0000761000197816 */ /* 0x000fe20000000019 */
[----:B------:R-:W-:Y:S06]  /*21c0*/  BRA `(.L_x_20894) ;  /* 0x0000000000107947 */ /* 0x000fec0003800000 */
.L_x_20917:
[----:B------:R-:W2:Y:S02]  /*21d0*/  LDG.E R4, desc[UR36][R4.64] ;  /* 0x0000002404047981 */ /* 0x000ea4000c1e1900 */
[----:B--2---:R-:W-:-:S04]  /*21e0*/  I2FP.F32.U32 R0, R4 ;  /* 0x0000000400007245 */ /* 0x004fc80000201000 */
[----:B------:R-:W-:-:S04]  /*21f0*/  F2FP.F16.F32.PACK_AB R0, RZ, R0 ;  /* 0x00000000ff00723e */ /* 0x000fc800000000ff */
[----:B------:R-:W-:-:S07]  /*2200*/  PRMT R25, R0, 0x7610, R25 ;  /* 0x0000761000197816 */ /* 0x000fce0000000019 */
.L_x_20894:
[----:B------:R-:W-:-:S07]  /*2210*/  VIADD R29, R29, 0x80 ;  /* 0x000000801d1d7836 */ /* 0x000fce0000000000 */
.L_x_20855:
[----:B------:R-:W-:Y:S05]  /*2220*/  BSYNC B6 ;  /* 0x0000000000067941 */ /* 0x000fea0003800000 */
.L_x_20854:
        /* <DEDUP_REMOVED lines=26> */
.L_x_20927:
[----:B------:R-:W2:Y:S02]  /*23d0*/  LDG.E.U8 R4, desc[UR36][R4.64] ;  /* 0x0000002404047981 */ /* 0x000ea4000c1e1100 */
[----:B--2---:R-:W-:-:S04]  /*23e0*/  I2FP.F32.U32 R0, R4 ;  /* 0x0000000400007245 */ /* 0x004fc80000201000 */
[----:B------:R-:W-:-:S04]  /*23f0*/  F2FP.F16.F32.PACK_AB R0, RZ, R0 ;  /* 0x00000000ff00723e */ /* 0x000fc800000000ff */
[----:B------:R-:W-:Y:S01]  /*2400*/  PRMT R22, R0, 0x7610, R22 ;  /* 0x0000761000167816 */ /* 0x000fe20000000016 */
[----:B------:R-:W-:Y:S06]  /*2410*/  BRA `(.L_x_20929) ;  /* 0x0000000c00c07947 */ /* 0x000fec0003800000 */
.L_x_20926:
        /* <DEDUP_REMOVED lines=11> */
.L_x_20931:
[----:B------:R-:W2:Y:S02]  /*24d0*/  LDG.E R4, desc[UR36][R4.64] ;  /* 0x0000002404047981 */ /* 0x000ea4000c1e1900 */
[----:B--2---:R-:W-:-:S04]  /*24e0*/  I2FP.F32.S32 R0, R4 ;  /* 0x0000000400007245 */ /* 0x004fc80000201400 */
[----:B------:R-:W-:-:S04]  /*24f0*/  F2FP.F16.F32.PACK_AB R0, RZ, R0 ;  /* 0x00000000ff00723e */ /* 0x000fc800000000ff */
[----:B------:R-:W-:Y:S01]  /*2500*/  PRMT R22, R0, 0x7610, R22 ;  /* 0x0000761000167816 */ /* 0x000fe20000000016 */
[----:B------:R-:W-:Y:S06]  /*2510*/  BRA `(.L_x_20929) ;  /* 0x0000000c00807947 */ /* 0x000fec0003800000 */
.L_x_20930:
[----:B------:R-:W2:Y:S02]  /*2520*/  LDG.E.U16 R4, desc[UR36][R4.64] ;  /* 0x0000002404047981 */ /* 0x000ea4000c1e1500 */
[----:B--2---:R-:W0:Y:S02]  /*2530*/  I2F.S16 R0, R4 ;  /* 0x0000000400007306 */ /* 0x004e240000101400 */
[----:B0-----:R-:W-:-:S04]  /*2540*/  F2FP.F16.F32.PACK_AB R0, RZ, R0 ;  /* 0x00000000ff00723e */ /* 0x001fc800000000ff */
[----:B------:R-:W-:Y:S01]  /*2550*/  PRMT R22, R0, 0x7610, R22 ;  /* 0x0000761000167816 */ /* 0x000fe20000000016 */
[----:B------:R-:W-:Y:S06]  /*2560*/  BRA `(.L_x_20929) ;  /* 0x0000000c006c7947 */ /* 0x000fec0003800000 */
.L_x_20925:
        /* <DEDUP_REMOVED lines=9> */
.L_x_20933:
[----:B------:R1:W5:Y:S01]  /*2600*/  LDG.E.U16 R22, desc[UR36][R4.64] ;  /* 0x0000002404167981 */ /* 0x000362000c1e1500 */
[----:B------:R-:W-:Y:S05]  /*2610*/  BRA `(.L_x_20929) ;  /* 0x0000000c00407947 */ /* 0x000fea0003800000 */
.L_x_20932:
        /* <DEDUP_REMOVED lines=9> */
.L_x_20935:
[----:B------:R0:W5:Y:S01]  /*26b0*/  LDG.E.U16 R22, desc[UR36][R4.64] ;  /* 0x0000002404167981 */ /* 0x000162000c1e1500 */
[----:B------:R-:W-:Y:S05]  /*26c0*/  BRA `(.L_x_20929) ;  /* 0x0000000c00147947 */ /* 0x000fea0003800000 */
.L_x_20934:
        /* <DEDUP_REMOVED lines=9> */
.L_x_20924:
        /* <DEDUP_REMOVED lines=14> */
.L_x_20938:
        /* <DEDUP_REMOVED lines=9> */
.L_x_20937:
        /* <DEDUP_REMOVED lines=28> */
.L_x_20940:
        /* <DEDUP_REMOVED lines=16> */
.L_x_20939:
[----:B------:R-:W2:Y:S02]  /*2b90*/  LDG.E.U16 R0, desc[UR36][R4.64] ;  /* 0x0000002404007981 */ /* 0x000ea4000c1e1500 */
[----:B--2---:R-:W-:-:S05]  /*2ba0*/  IMAD.U32 R0, R0, 0x10000, RZ ;  /* 0x0001000000007824 */ /* 0x004fca00078e00ff */
[----:B------:R-:W-:-:S04]  /*2bb0*/  F2FP.F16.F32.PACK_AB R0, RZ, R0 ;  /* 0x00000000ff00723e */ /* 0x000fc800000000ff */
[----:B------:R-:W-:Y:S01]  /*2bc0*/  PRMT R22, R0, 0x7610, R22 ;  /* 0x0000761000167816 */ /* 0x000fe20000000016 */
[----:B------:R-:W-:Y:S06]  /*2bd0*/  BRA `(.L_x_20929) ;  /* 0x0000000400d07947 */ /* 0x000fec0003800000 */
.L_x_20936:
        /* <DEDUP_REMOVED lines=13> */
.L_x_20943:
        /* <DEDUP_REMOVED lines=21> */
.L_x_20947:
[----:B------:R-:W-:Y:S05]  /*2e00*/  BSYNC B1 ;  /* 0x0000000000017941 */ /* 0x000fea0003800000 */
.L_x_20946:
[----:B------:R-:W-:Y:S01]  /*2e10*/  LEA R5, R0, 0x3b800000, 0x17 ;  /* 0x3b80000000057811 */ /* 0x000fe200078eb8ff */
[----:B------:R-:W-:-:S05]  /*2e20*/  IMAD.SHL.U32 R0, R3, 0x100000, RZ ;  /* 0x0010000003007824 */ /* 0x000fca00078e00ff */
[----:B------:R-:W-:-:S07]  /*2e30*/  LOP3.LUT R0, R5, R0, R6, 0xfe, !PT ;  /* 0x0000000005007212 */ /* 0x000fce00078efe06 */
.L_x_20945:
[----:B------:R-:W-:Y:S05]  /*2e40*/  BSYNC B0 ;  /* 0x0000000000007941 */ /* 0x000fea0003800000 */
.L_x_20944:
[----:B------:R-:W-:-:S04]  /*2e50*/  F2FP.F16.F32.PACK_AB R0, RZ, R0 ;  /* 0x00000000ff00723e */ /* 0x000fc800000000ff */
[----:B------:R-:W-:Y:S01]  /*2e60*/  PRMT R22, R0, 0x7610, R22 ;  /* 0x0000761000167816 */ /* 0x000fe20000000016 */
[----:B------:R-:W-:Y:S06]  /*2e70*/  BRA `(.L_x_20929) ;  /* 0x0000000400287947 */ /* 0x000fec0003800000 */
.L_x_20942:
        /* <DEDUP_REMOVED lines=21> */
.L_x_20951:
[----:B------:R-:W-:Y:S05]  /*2fd0*/  BSYNC B1 ;  /* 0x0000000000017941 */ /* 0x000fea0003800000 */
.L_x_20950:
[----:B------:R-:W-:Y:S01]  /*2fe0*/  LEA R5, R0, 0x37800000, 0x17 ;  /* 0x3780000000057811 */ /* 0x000fe200078eb8ff */
[----:B------:R-:W-:-:S05]  /*2ff0*/  IMAD.SHL.U32 R0, R3, 0x200000, RZ ;  /* 0x0020000003007824 */ /* 0x000fca00078e00ff */
[----:B------:R-:W-:-:S07]  /*3000*/  LOP3.LUT R0, R5, R0, R6, 0xfe, !PT ;  /* 0x0000000005007212 */ /* 0x000fce00078efe06 */
.L_x_20949:
[----:B------:R-:W-:Y:S05]  /*3010*/  BSYNC B0 ;  /* 0x0000000000007941 */ /* 0x000fea0003800000 */
.L_x_20948:
[----:B------:R-:W-:-:S04]  /*3020*/  F2FP.F16.F32.PACK_AB R0, RZ, R0 ;  /* 0x00000000ff00723e */ /* 0x000fc800000000ff */
[----:B------:R-:W-:Y:S01]  /*3030*/  PRMT R22, R0, 0x7610, R22 ;  /* 0x0000761000167816 */ /* 0x000fe20000000016 */
[----:B------:R-:W-:Y:S06]  /*3040*/  BRA `(.L_x_20929) ;  /* 0x0000000000b47947 */ /* 0x000fec0003800000 */
.L_x_20941:
        /* <DEDUP_REMOVED lines=14> */
.L_x_20955:
[----:B------:R-:W-:Y:S05]  /*3130*/  BSYNC B0 ;  /* 0x0000000000007941 */ /* 0x000fea0003800000 */
.L_x_20954:
[----:B------:R-:W-:-:S04]  /*3140*/  F2FP.F16.F32.PACK_AB R0, RZ, R0 ;  /* 0x00000000ff00723e */ /* 0x000fc800000000ff */
[----:B------:R-:W-:Y:S01]  /*3150*/  PRMT R22, R0, 0x7610, R22 ;  /* 0x0000761000167816 */ /* 0x000fe20000000016 */
[----:B------:R-:W-:Y:S06]  /*3160*/  BRA `(.L_x_20929) ;  /* 0x00000000006c7947 */ /* 0x000fec0003800000 */
.L_x_20928:
        /* <DEDUP_REMOVED lines=16> */
.L_x_20956:
[----:B------:R-:W-:Y:S01]  /*3270*/  PRMT R22, RZ, 0x7610, R22 ;  /* 0x00007610ff167816 */ /* 0x000fe20000000016 */
[----:B------:R-:W-:Y:S06]  /*3280*/  BRA `(.L_x_20929) ;  /* 0x0000000000247947 */ /* 0x000fec0003800000 */
.L_x_20953:
[----:B------:R-:W2:Y:S02]  /*3290*/  LDG.E.64 R4, desc[UR36][R4.64] ;  /* 0x0000002404047981 */ /* 0x000ea4000c1e1b00 */
[----:B--2---:R-:W0:Y:S02]  /*32a0*/  I2F.U64 R0, R4 ;  /* 0x0000000400007312 */ /* 0x004e240000301000 */
[----:B0-----:R-:W-:-:S04]  /*32b0*/  F2FP.F16.F32.PACK_AB R0, RZ, R0 ;  /* 0x00000000ff00723e */ /* 0x001fc800000000ff */
[----:B------:R-:W-:Y:S01]  /*32c0*/  PRMT R22, R0, 0x7610, R22 ;  /* 0x0000761000167816 */ /* 0x000fe20000000016 */
[----:B------:R-:W-:Y:S06]  /*32d0*/  BRA `(.L_x_20929) ;  /* 0x0000000000107947 */ /* 0x000fec0003800000 */
.L_x_20952:
[----:B------:R-:W2:Y:S02]  /*32e0*/  LDG.E R4, desc[UR36][R4.64] ;  /* 0x0000002404047981 */ /* 0x000ea4000c1e1900 */
[----:B--2---:R-:W-:-:S04]  /*32f0*/  I2FP.F32.U32 R0, R4 ;  /* 0x0000000400007245 */ /* 0x004fc80000201000 */
[----:B------:R-:W-:-:S04]  /*3300*/  F2FP.F16.F32.PACK_AB R0, RZ, R0 ;  /* 0x00000000ff00723e */ /* 0x000fc800000000ff */
[----:B------:R-:W-:-:S07]  /*3310*/  PRMT R22, R0, 0x7610, R22 ;  /* 0x0000761000167816 */ /* 0x000fce0000000016 */
.L_x_20929:
        /* <DEDUP_REMOVED lines=21> */
.L_x_20960:
[----:B------:R-:W2:Y:S02]  /*3470*/  LDG.E.U8 R4, desc[UR36][R4.64] ;  /* 0x0000002404047981 */ /* 0x000ea4000c1e1100 */
[----:B--2---:R-:W-:-:S04]  /*3480*/  I2FP.F32.U32 R0, R4 ;  /* 0x0000000400007245 */ /* 0x004fc80000201000 */
[----:B------:R-:W-:-:S04]  /*3490*/  F2FP.F16.F32.PACK_AB R0, RZ, R0 ;  /* 0x00000000ff00723e */ /* 0x000fc800000000ff */
[----:B------:R-:W-:Y:S01]  /*34a0*/  PRMT R19, R0, 0x7610, R19 ;  /* 0x0000761000137816 */ /* 0x000fe20000000013 */
[----:B------:R-:W-:Y:S06]  /*34b0*/  BRA `(.L_x_20962) ;  /* 0x0000000c00bc7947 */ /* 0x000fec0003800000 */
.L_x_20959:
        /* <DEDUP_REMOVED lines=11> */
.L_x_20964:
[----:B------:R-:W2:Y:S02]  /*3570*/  LDG.E R4, desc[UR36][R4.64] ;  /* 0x0000002404047981 */ /* 0x000ea4000c1e1900 */
[----:B--2---:R-:W-:-:S04]  /*3580*/  I2FP.F32.S32 R0, R4 ;  /* 0x0000000400007245 */ /* 0x004fc80000201400 */
[----:B------:R-:W-:-:S04]  /*3590*/  F2FP.F16.F32.PACK_AB R0, RZ, R0 ;  /* 0x00000000ff00723e */ /* 0x000fc800000000ff */
[----:B------:R-:W-:Y:S01]  /*35a0*/  PRMT R19, R0, 0x7610, R19 ;  /* 0x0000761000137816 */ /* 0x000fe20000000013 */
[----:B------:R-:W-:Y:S06]  /*35b0*/  BRA `(.L_x_20962) ;  /* 0x0000000c007c7947 */ /* 0x000fec0003800000 */
.L_x_20963:
[----:B------:R-:W2:Y:S02]  /*35c0*/  LDG.E.U16 R4, desc[UR36][R4.64] ;  /* 0x0000002404047981 */ /* 0x000ea4000c1e1500 */
[----:B--2---:R-:W0:Y:S02]  /*35d0*/  I2F.S16 R0, R4 ;  /* 0x0000000400007306 */ /* 0x004e240000101400 */
[----:B0-----:R-:W-:-:S04]  /*35e0*/  F2FP.F16.F32.PACK_AB R0, RZ, R0 ;  /* 0x00000000ff00723e */ /* 0x001fc800000000ff */
[----:B------:R-:W-:Y:S01]  /*35f0*/  PRMT R19, R0, 0x7610, R19 ;  /* 0x0000761000137816 */ /* 0x000fe20000000013 */
[----:B------:R-:W-:Y:S06]  /*3600*/  BRA `(.L_x_20962) ;  /* 0x0000000c00687947 */ /* 0x000fec0003800000 */
.L_x_20958:
        /* <DEDUP_REMOVED lines=9> */
.L_x_20966:
[----:B------:R1:W5:Y:S01]  /*36a0*/  LDG.E.U16 R19, desc[UR36][R4.64] ;  /* 0x0000002404137981 */ /* 0x000362000c1e1500 */
[----:B------:R-:W-:Y:S05]  /*36b0*/  BRA `(.L_x_20962) ;  /* 0x0000000c003c7947 */ /* 0x000fea0003800000 */
.L_x_20965:
        /* <DEDUP_REMOVED lines=9> */
.L_x_20968:
[----:B------:R0:W5:Y:S01]  /*3750*/  LDG.E.U16 R19, desc[UR36][R4.64] ;  /* 0x0000002404137981 */ /* 0x000162000c1e1500 */
[----:B------:R-:W-:Y:S05]  /*3760*/  BRA `(.L_x_20962) ;  /* 0x0000000c00107947 */ /* 0x000fea0003800000 */
.L_x_20967:
        /* <DEDUP_REMOVED lines=9> */
.L_x_20957:
        /* <DEDUP_REMOVED lines=14> */
.L_x_20971:
        /* <DEDUP_REMOVED lines=9> */
.L_x_20970:
        /* <DEDUP_REMOVED lines=28> */
.L_x_20973:
        /* <DEDUP_REMOVED lines=15> */
.L_x_20972:
[----:B------:R-:W2:Y:S02]  /*3c20*/  LDG.E.U16 R0, desc[UR36][R4.64] ;  /* 0x0000002404007981 */ /* 0x000ea4000c1e1500 */
[----:B--2---:R-:W-:-:S05]  /*3c30*/  IMAD.U32 R0, R0, 0x10000, RZ ;  /* 0x0001000000007824 */ /* 0x004fca00078e00ff */
[----:B------:R-:W-:-:S04]  /*3c40*/  F2FP.F16.F32.PACK_AB R0, RZ, R0 ;  /* 0x00000000ff00723e */ /* 0x000fc800000000ff */
[----:B------:R-:W-:Y:S01]  /*3c50*/  PRMT R19, R0, 0x7610, R19 ;  /* 0x0000761000137816 */ /* 0x000fe20000000013 */
[----:B------:R-:W-:Y:S06]  /*3c60*/  BRA `(.L_x_20962) ;  /* 0x0000000400d07947 */ /* 0x000fec0003800000 */
.L_x_20969:
        /* <DEDUP_REMOVED lines=13> */
.L_x_20976:
        /* <DEDUP_REMOVED lines=21> */
.L_x_20980:
[----:B------:R-:W-:Y:S05]  /*3e90*/  BSYNC B1 ;  /* 0x0000000000017941 */ /* 0x000fea0003800000 */
.L_x_20979:
[----:B------:R-:W-:Y:S01]  /*3ea0*/  LEA R5, R0, 0x3b800000, 0x17 ;  /* 0x3b80000000057811 */ /* 0x000fe200078eb8ff */
[----:B------:R-:W-:-:S05]  /*3eb0*/  IMAD.SHL.U32 R0, R3, 0x100000, RZ ;  /* 0x0010000003007824 */ /* 0x000fca00078e00ff */
[----:B------:R-:W-:-:S07]  /*3ec0*/  LOP3.LUT R0, R5, R0, R6, 0xfe, !PT ;  /* 0x0000000005007212 */ /* 0x000fce00078efe06 */
.L_x_20978:
[----:B------:R-:W-:Y:S05]  /*3ed0*/  BSYNC B0 ;  /* 0x0000000000007941 */ /* 0x000fea0003800000 */
.L_x_20977:
[----:B------:R-:W-:-:S04]  /*3ee0*/  F2FP.F16.F32.PACK_AB R0, RZ, R0 ;  /* 0x00000000ff00723e */ /* 0x000fc800000000ff */
[----:B------:R-:W-:Y:S01]  /*3ef0*/  PRMT R19, R0, 0x7610, R19 ;  /* 0x0000761000137816 */ /* 0x000fe20000000013 */
[----:B------:R-:W-:Y:S06]  /*3f00*/  BRA `(.L_x_20962) ;  /* 0x0000000400287947 */ /* 0x000fec0003800000 */
.L_x_20975:
        /* <DEDUP_REMOVED lines=21> */
.L_x_20984:
[----:B------:R-:W-:Y:S05]  /*4060*/  BSYNC B1 ;  /* 0x0000000000017941 */ /* 0x000fea0003800000 */
.L_x_20983:
[----:B------:R-:W-:Y:S01]  /*4070*/  LEA R5, R0, 0x37800000, 0x17 ;  /* 0x3780000000057811 */ /* 0x000fe200078eb8ff */
[----:B------:R-:W-:-:S05]  /*4080*/  IMAD.SHL.U32 R0, R3, 0x200000, RZ ;  /* 0x0020000003007824 */ /* 0x000fca00078e00ff */
[----:B------:R-:W-:-:S07]  /*4090*/  LOP3.LUT R0, R5, R0, R6, 0xfe, !PT ;  /* 0x0000000005007212 */ /* 0x000fce00078efe06 */
.L_x_20982:
[----:B------:R-:W-:Y:S05]  /*40a0*/  BSYNC B0 ;  /* 0x0000000000007941 */ /* 0x000fea0003800000 */
.L_x_20981:
[----:B------:R-:W-:-:S04]  /*40b0*/  F2FP.F16.F32.PACK_AB R0, RZ, R0 ;  /* 0x00000000ff00723e */ /* 0x000fc800000000ff */
[----:B------:R-:W-:Y:S01]  /*40c0*/  PRMT R19, R0, 0x7610, R19 ;  /* 0x0000761000137816 */ /* 0x000fe20000000013 */
[----:B------:R-:W-:Y:S06]  /*40d0*/  BRA `(.L_x_20962) ;  /* 0x0000000000b47947 */ /* 0x000fec0003800000 */
.L_x_20974:
        /* <DEDUP_REMOVED lines=14> */
.L_x_20988:
[----:B------:R-:W-:Y:S05]  /*41c0*/  BSYNC B0 ;  /* 0x0000000000007941 */ /* 0x000fea0003800000 */
.L_x_20987:
[----:B------:R-:W-:-:S04]  /*41d0*/  F2FP.F16.F32.PACK_AB R0, RZ, R0 ;  /* 0x00000000ff00723e */ /* 0x000fc800000000ff */
[----:B------:R-:W-:Y:S01]  /*41e0*/  PRMT R19, R0, 0x7610, R19 ;  /* 0x0000761000137816 */ /* 0x000fe20000000013 */
[----:B------:R-:W-:Y:S06]  /*41f0*/  BRA `(.L_x_20962) ;  /* 0x00000000006c7947 */ /* 0x000fec0003800000 */
.L_x_20961:
        /* <DEDUP_REMOVED lines=16> */
.L_x_20989:
[----:B------:R-:W-:Y:S01]  /*4300*/  PRMT R19, RZ, 0x7610, R19 ;  /* 0x00007610ff137816 */ /* 0x000fe20000000013 */
[----:B------:R-:W-:Y:S06]  /*4310*/  BRA `(.L_x_20962) ;  /* 0x0000000000247947 */ /* 0x000fec0003800000 */
.L_x_20986:
[----:B------:R-:W2:Y:S02]  /*4320*/  LDG.E.64 R4, desc[UR36][R4.64] ;  /* 0x0000002404047981 */ /* 0x000ea4000c1e1b00 */
[----:B--2---:R-:W0:Y:S02]  /*4330*/  I2F.U64 R0, R4 ;  /* 0x0000000400007312 */ /* 0x004e240000301000 */
[----:B0-----:R-:W-:-:S04]  /*4340*/  F2FP.F16.F32.PACK_AB R0, RZ, R0 ;  /* 0x00000000ff00723e */ /* 0x001fc800000000ff */
[----:B------:R-:W-:Y:S01]  /*4350*/  PRMT R19, R0, 0x7610, R19 ;  /* 0x0000761000137816 */ /* 0x000fe20000000013 */
[----:B------:R-:W-:Y:S06]  /*4360*/  BRA `(.L_x_20962) ;  /* 0x0000000000107947 */ /* 0x000fec0003800000 */
.L_x_20985:
[----:B------:R-:W2:Y:S02]  /*4370*/  LDG.E R4, desc[UR36][R4.64] ;  /* 0x0000002404047981 */ /* 0x000ea4000c1e1900 */
[----:B--2---:R-:W-:-:S04]  /*4380*/  I2FP.F32.U32 R0, R4 ;  /* 0x0000000400007245 */ /* 0x004fc80000201000 */
[----:B------:R-:W-:-:S04]  /*4390*/  F2FP.F16.F32.PACK_AB R0, RZ, R0 ;  /* 0x00000000ff00723e */ /* 0x000fc800000000ff */
[----:B------:R-:W-:-:S07]  /*43a0*/  PRMT R19, R0, 0x7610, R19 ;  /* 0x0000761000137816 */ /* 0x000fce0000000013 */
.L_x_20962:
[----:B------:R-:W-:-:S07]  /*43b0*/  VIADD R29, R29, 0x80 ;  /* 0x000000801d1d7836 */ /* 0x000fce0000000000 */
.L_x_20923:
[----:B------:R-:W-:Y:S05]  /*43c0*/  BSYNC B6 ;  /* 0x0000000000067941 */ /* 0x000fea0003800000 */
.L_x_20922:
        /* <DEDUP_REMOVED lines=28> */
.L_x_20995:
[----:B------:R-:W2:Y:S02]  /*4590*/  LDG.E.U8 R4, desc[UR36][R4.64] ;  /* 0x0000002404047981 */ /* 0x000ea4000c1e1100 */
[----:B--2---:R-:W-:-:S04]  /*45a0*/  I2FP.F32.U32 R0, R4 ;  /* 0x0000000400007245 */ /* 0x004fc80000201000 */
[----:B------:R-:W-:-:S04]  /*45b0*/  F2FP.F16.F32.PACK_AB R0, RZ, R0 ;  /* 0x00000000ff00723e */ /* 0x000fc800000000ff */
[----:B------:R-:W-:Y:S01]  /*45c0*/  PRMT R18, R0, 0x7610, R18 ;  /* 0x0000761000127816 */ /* 0x000fe20000000012 */
[----:B------:R-:W-:Y:S06]  /*45d0*/  BRA `(.L_x_20997) ;  /* 0x0000000c00bc7947 */ /* 0x000fec0003800000 */
.L_x_20994:
        /* <DEDUP_REMOVED lines=11> */
.L_x_20999:
[----:B------:R-:W2:Y:S02]  /*4690*/  LDG.E R4, desc[UR36][R4.64] ;  /* 0x0000002404047981 */ /* 0x000ea4000c1e1900 */
[----:B--2---:R-:W-:-:S04]  /*46a0*/  I2FP.F32.S32 R0, R4 ;  /* 0x0000000400007245 */ /* 0x004fc80000201400 */
[----:B------:R-:W-:-:S04]  /*46b0*/  F2FP.F16.F32.PACK_AB R0, RZ, R0 ;  /* 0x00000000ff00723e */ /* 0x000fc800000000ff */
[----:B------:R-:W-:Y:S01]  /*46c0*/  PRMT R18, R0, 0x7610, R18 ;  /* 0x0000761000127816 */ /* 0x000fe20000000012 */
[----:B------:R-:W-:Y:S06]  /*46d0*/  BRA `(.L_x_20997) ;  /* 0x0000000c007c7947 */ /* 0x000fec0003800000 */
.L_x_20998:
[----:B------:R-:W2:Y:S02]  /*46e0*/  LDG.E.U16 R4, desc[UR36][R4.64] ;  /* 0x0000002404047981 */ /* 0x000ea4000c1e1500 */
[----:B--2---:R-:W0:Y:S02]  /*46f0*/  I2F.S16 R0, R4 ;  /* 0x0000000400007306 */ /* 0x004e240000101400 */
[----:B0-----:R-:W-:-:S04]  /*4700*/  F2FP.F16.F32.PACK_AB R0, RZ, R0 ;  /* 0x00000000ff00723e */ /* 0x001fc800000000ff */
[----:B------:R-:W-:Y:S01]  /*4710*/  PRMT R18, R0, 0x7610, R18 ;  /* 0x0000761000127816 */ /* 0x000fe20000000012 */
[----:B------:R-:W-:Y:S06]  /*4720*/  BRA `(.L_x_20997) ;  /* 0x0000000c00687947 */ /* 0x000fec0003800000 */
.L_x_20993:
        /* <DEDUP_REMOVED lines=9> */
.L_x_21001:
[----:B------:R1:W5:Y:S01]  /*47c0*/  LDG.E.U16 R18, desc[UR36][R4.64] ;  /* 0x0000002404127981 */ /* 0x000362000c1e1500 */
[----:B------:R-:W-:Y:S05]  /*47d0*/  BRA `(.L_x_20997) ;  /* 0x0000000c003c7947 */ /* 0x000fea0003800000 */
.L_x_21000:
        /* <DEDUP_REMOVED lines=9> */
.L_x_21003:
[----:B------:R0:W5:Y:S01]  /*4870*/  LDG.E.U16 R18, desc[UR36][R4.64] ;  /* 0x0000002404127981 */ /* 0x000162000c1e1500 */
[----:B------:R-:W-:Y:S05]  /*4880*/  BRA `(.L_x_20997) ;  /* 0x0000000c00107947 */ /* 0x000fea0003800000 */
.L_x_21002:
        /* <DEDUP_REMOVED lines=9> */
.L_x_20992:
        /* <DEDUP_REMOVED lines=14> */
.L_x_21006:
        /* <DEDUP_REMOVED lines=9> */
.L_x_21005:
        /* <DEDUP_REMOVED lines=28> */
.L_x_21008:
        /* <DEDUP_REMOVED lines=15> */
.L_x_21007:
[----:B------:R-:W2:Y:S02]  /*4d40*/  LDG.E.U16 R0, desc[UR36][R4.64] ;  /* 0x0000002404007981 */ /* 0x000ea4000c1e1500 */
[----:B--2---:R-:W-:-:S05]  /*4d50*/  IMAD.U32 R0, R0, 0x10000, RZ ;  /* 0x0001000000007824 */ /* 0x004fca00078e00ff */
[----:B------:R-:W-:-:S04]  /*4d60*/  F2FP.F16.F32.PACK_AB R0, RZ, R0 ;  /* 0x00000000ff00723e */ /* 0x000fc800000000ff */
[----:B------:R-:W-:Y:S01]  /*4d70*/  PRMT R18, R0, 0x7610, R18 ;  /* 0x0000761000127816 */ /* 0x000fe20000000012 */
[----:B------:R-:W-:Y:S06]  /*4d80*/  BRA `(.L_x_20997) ;  /* 0x0000000400d07947 */ /* 0x000fec0003800000 */
.L_x_21004:
        /* <DEDUP_REMOVED lines=13> */
.L_x_21011:
        /* <DEDUP_REMOVED lines=21> */
.L_x_21015:
[----:B------:R-:W-:Y:S05]  /*4fb0*/  BSYNC B1 ;  /* 0x0000000000017941 */ /* 0x000fea0003800000 */
.L_x_21014:
[----:B------:R-:W-:Y:S01]  /*4fc0*/  LEA R5, R0, 0x3b800000, 0x17 ;  /* 0x3b80000000057811 */ /* 0x000fe200078eb8ff */
[----:B------:R-:W-:-:S05]  /*4fd0*/  IMAD.SHL.U32 R0, R3, 0x100000, RZ ;  /* 0x0010000003007824 */ /* 0x000fca00078e00ff */
[----:B------:R-:W-:-:S07]  /*4fe0*/  LOP3.LUT R0, R5, R0, R6, 0xfe, !PT ;  /* 0x0000000005007212 */ /* 0x000fce00078efe06 */
.L_x_21013:
[----:B------:R-:W-:Y:S05]  /*4ff0*/  BSYNC B0 ;  /* 0x0000000000007941 */ /* 0x000fea0003800000 */
.L_x_21012:
[----:B------:R-:W-:-:S04]  /*5000*/  F2FP.F16.F32.PACK_AB R0, RZ, R0 ;  /* 0x00000000ff00723e */ /* 0x000fc800000000ff */
[----:B------:R-:W-:Y:S01]  /*5010*/  PRMT R18, R0, 0x7610, R18 ;  /* 0x0000761000127816 */ /* 0x000fe20000000012 */
[----:B------:R-:W-:Y:S06]  /*5020*/  BRA `(.L_x_20997) ;  /* 0x0000000400287947 */ /* 0x000fec0003800000 */
.L_x_21010:
        /* <DEDUP_REMOVED lines=21> */
.L_x_21019:
[----:B------:R-:W-:Y:S05]  /*5180*/  BSYNC B1 ;  /* 0x0000000000017941 */ /* 0x000fea0003800000 */
.L_x_21018:
[----:B------:R-:W-:Y:S01]  /*5190*/  LEA R5, R0, 0x37800000, 0x17 ;  /* 0x3780000000057811 */ /* 0x000fe200078eb8ff */
[----:B------:R-:W-:-:S05]  /*51a0*/  IMAD.SHL.U32 R0, R3, 0x200000, RZ ;  /* 0x0020000003007824 */ /* 0x000fca00078e00ff */
[----:B------:R-:W-:-:S07]  /*51b0*/  LOP3.LUT R0, R5, R0, R6, 0xfe, !PT ;  /* 0x0000000005007212 */ /* 0x000fce00078efe06 */
.L_x_21017:
[----:B------:R-:W-:Y:S05]  /*51c0*/  BSYNC B0 ;  /* 0x0000000000007941 */ /* 0x000fea0003800000 */
.L_x_21016:
[----:B------:R-:W-:-:S04]  /*51d0*/  F2FP.F16.F32.PACK_AB R0, RZ, R0 ;  /* 0x00000000ff00723e */ /* 0x000fc800000000ff */
[----:B------:R-:W-:Y:S01]  /*51e0*/  PRMT R18, R0, 0x7610, R18 ;  /* 0x0000761000127816 */ /* 0x000fe20000000012 */
[----:B------:R-:W-:Y:S06]  /*51f0*/  BRA `(.L_x_20997) ;  /* 0x0000000000b47947 */ /* 0x000fec0003800000 */
.L_x_21009:
        /* <DEDUP_REMOVED lines=14> */
.L_x_21023:
[----:B------:R-:W-:Y:S05]  /*52e0*/  BSYNC B0 ;  /* 0x0000000000007941 */ /* 0x000fea0003800000 */
.L_x_21022:
[----:B------:R-:W-:-:S04]  /*52f0*/  F2FP.F16.F32.PACK_AB R0, RZ, R0 ;  /* 0x00000000ff00723e */ /* 0x000fc800000000ff */
[----:B------:R-:W-:Y:S01]  /*5300*/  PRMT R18, R0, 0x7610, R18 ;  /* 0x0000761000127816 */ /* 0x000fe20000000012 */
[----:B------:R-:W-:Y:S06]  /*5310*/  BRA `(.L_x_20997) ;  /* 0x00000000006c7947 */ /* 0x000fec0003800000 */
.L_x_20996:
        /* <DEDUP_REMOVED lines=16> */
.L_x_21024:
[----:B------:R-:W-:Y:S01]  /*5420*/  PRMT R18, RZ, 0x7610, R18 ;  /* 0x00007610ff127816 */ /* 0x000fe20000000012 */
[----:B------:R-:W-:Y:S06]  /*5430*/  BRA `(.L_x_20997) ;  /* 0x0000000000247947 */ /* 0x000fec0003800000 */
.L_x_21021:
[----:B------:R-:W2:Y:S02]  /*5440*/  LDG.E.64 R4, desc[UR36][R4.64] ;  /* 0x0000002404047981 */ /* 0x000ea4000c1e1b00 */
[----:B--2---:R-:W0:Y:S02]  /*5450*/  I2F.U64 R0, R4 ;  /* 0x0000000400007312 */ /* 0x004e240000301000 */
[----:B0-----:R-:W-:-:S04]  /*5460*/  F2FP.F16.F32.PACK_AB R0, RZ, R0 ;  /* 0x00000000ff00723e */ /* 0x001fc800000000ff */
[----:B------:R-:W-:Y:S01]  /*5470*/  PRMT R18, R0, 0x7610, R18 ;  /* 0x0000761000127816 */ /* 0x000fe20000000012 */
[----:B------:R-:W-:Y:S06]  /*5480*/  BRA `(.L_x_20997) ;  /* 0x0000000000107947 */ /* 0x000fec0003800000 */
.L_x_21020:
[----:B------:R-:W2:Y:S02]  /*5490*/  LDG.E R4, desc[UR36][R4.64] ;  /* 0x0000002404047981 */ /* 0x000ea4000c1e1900 */
[----:B--2---:R-:W-:-:S04]  /*54a0*/  I2FP.F32.U32 R0, R4 ;  /* 0x0000000400007245 */ /* 0x004fc80000201000 */
[----:B------:R-:W-:-:S04]  /*54b0*/  F2FP.F16.F32.PACK_AB R0, RZ, R0 ;  /* 0x00000000ff00723e */ /* 0x000fc800000000ff */
[----:B------:R-:W-:-:S07]  /*54c0*/  PRMT R18, R0, 0x7610, R18 ;  /* 0x0000761000127816 */ /* 0x000fce0000000012 */
.L_x_20997:
        /* <DEDUP_REMOVED lines=22> */
.L_x_21028:
[----:B------:R-:W2:Y:S02]  /*5630*/  LDG.E.U8 R4, desc[UR36][R4.64] ;  /* 0x0000002404047981 */ /* 0x000ea4000c1e1100 */
[----:B--2---:R-:W-:-:S04]  /*5640*/  I2FP.F32.U32 R0, R4 ;  /* 0x0000000400007245 */ /* 0x004fc80000201000 */
[----:B------:R-:W-:-:S04]  /*5650*/  F2FP.F16.F32.PACK_AB R0, RZ, R0 ;  /* 0x00000000ff00723e */ /* 0x000fc800000000ff */
[----:B------:R-:W-:Y:S01]  /*5660*/  PRMT R27, R0, 0x7610, R27 ;  /* 0x00007610001b7816 */ /* 0x000fe2000000001b */
[----:B------:R-:W-:Y:S06]  /*5670*/  BRA `(.L_x_21030) ;  /* 0x0000000c00bc7947 */ /* 0x000fec0003800000 */
.L_x_21027:
        /* <DEDUP_REMOVED lines=11> */
.L_x_21032:
[----:B------:R-:W2:Y:S02]  /*5730*/  LDG.E R4, desc[UR36][R4.64] ;  /* 0x0000002404047981 */ /* 0x000ea4000c1e1900 */
[----:B--2---:R-:W-:-:S04]  /*5740*/  I2FP.F32.S32 R0, R4 ;  /* 0x0000000400007245 */ /* 0x004fc80000201400 */
[----:B------:R-:W-:-:S04]  /*5750*/  F2FP.F16.F32.PACK_AB R0, RZ, R0 ;  /* 0x00000000ff00723e */ /* 0x000fc800000000ff */
[----:B------:R-:W-:Y:S01]  /*5760*/  PRMT R27, R0, 0x7610, R27 ;  /* 0x00007610001b7816 */ /* 0x000fe2000000001b */
[----:B------:R-:W-:Y:S06]  /*5770*/  BRA `(.L_x_21030) ;  /* 0x0000000c007c7947 */ /* 0x000fec0003800000 */
.L_x_21031:
[----:B------:R-:W2:Y:S02]  /*5780*/  LDG.E.U16 R4, desc[UR36][R4.64] ;  /* 0x0000002404047981 */ /* 0x000ea4000c1e1500 */
[----:B--2---:R-:W0:Y:S02]  /*5790*/  I2F.S16 R0, R4 ;  /* 0x0000000400007306 */ /* 0x004e240000101400 */
[----:B0-----:R-:W-:-:S04]  /*57a0*/  F2FP.F16.F32.PACK_AB R0, RZ, R0 ;  /* 0x00000000ff00723e */ /* 0x001fc800000000ff */
[----:B------:R-:W-:Y:S01]  /*57b0*/  PRMT R27, R0, 0x7610, R27 ;  /* 0x00007610001b7816 */ /* 0x000fe2000000001b */
[----:B------:R-:W-:Y:S06]  /*57c0*/  BRA `(.L_x_21030) ;  /* 0x0000000c00687947 */ /* 0x000fec0003800000 */
.L_x_21026:
        /* <DEDUP_REMOVED lines=9> */
.L_x_21034:
[----:B------:R1:W5:Y:S01]  /*5860*/  LDG.E.U16 R27, desc[UR36][R4.64] ;  /* 0x00000024041b7981 */ /* 0x000362000c1e1500 */
[----:B------:R-:W-:Y:S05]  /*5870*/  BRA `(.L_x_21030) ;  /* 0x0000000c003c7947 */ /* 0x000fea0003800000 */
.L_x_21033:
        /* <DEDUP_REMOVED lines=9> */
.L_x_21036:
[----:B------:R0:W5:Y:S01]  /*5910*/  LDG.E.U16 R27, desc[UR36][R4.64] ;  /* 0x00000024041b7981 */ /* 0x000162000c1e1500 */
[----:B------:R-:W-:Y:S05]  /*5920*/  BRA `(.L_x_21030) ;  /* 0x0000000c00107947 */ /* 0x000fea0003800000 */
.L_x_21035:
        /* <DEDUP_REMOVED lines=9> */
.L_x_21025:
        /* <DEDUP_REMOVED lines=14> */
.L_x_21039:
        /* <DEDUP_REMOVED lines=9> */
.L_x_21038:
        /* <DEDUP_REMOVED lines=28> */
.L_x_21041:
        /* <DEDUP_REMOVED lines=15> */
.L_x_21040:
[----:B------:R-:W2:Y:S02]  /*5de0*/  LDG.E.U16 R0, desc[UR36][R4.64] ;  /* 0x0000002404007981 */ /* 0x000ea4000c1e1500 */
[----:B--2---:R-:W-:-:S05]  /*5df0*/  IMAD.U32 R0, R0, 0x10000, RZ ;  /* 0x0001000000007824 */ /* 0x004fca00078e00ff */
[----:B------:R-:W-:-:S04]  /*5e00*/  F2FP.F16.F32.PACK_AB R0, RZ, R0 ;  /* 0x00000000ff00723e */ /* 0x000fc800000000ff */
[----:B------:R-:W-:Y:S01]  /*5e10*/  PRMT R27, R0, 0x7610, R27 ;  /* 0x00007610001b7816 */ /* 0x000fe2000000001b */
[----:B------:R-:W-:Y:S06]  /*5e20*/  BRA `(.L_x_21030) ;  /* 0x0000000400d07947 */ /* 0x000fec0003800000 */
.L_x_21037:
        /* <DEDUP_REMOVED lines=13> */
.L_x_21044:
        /* <DEDUP_REMOVED lines=21> */
.L_x_21048:
[----:B------:R-:W-:Y:S05]  /*6050*/  BSYNC B1 ;  /* 0x0000000000017941 */ /* 0x000fea0003800000 */
.L_x_21047:
[----:B------:R-:W-:Y:S01]  /*6060*/  LEA R5, R0, 0x3b800000, 0x17 ;  /* 0x3b80000000057811 */ /* 0x000fe200078eb8ff */
[----:B------:R-:W-:-:S05]  /*6070*/  IMAD.SHL.U32 R0, R3, 0x100000, RZ ;  /* 0x0010000003007824 */ /* 0x000fca00078e00ff */
[----:B------:R-:W-:-:S07]  /*6080*/  LOP3.LUT R0, R5, R0, R6, 0xfe, !PT ;  /* 0x0000000005007212 */ /* 0x000fce00078efe06 */
.L_x_21046:
[----:B------:R-:W-:Y:S05]  /*6090*/  BSYNC B0 ;  /* 0x0000000000007941 */ /* 0x000fea0003800000 */
.L_x_21045:
[----:B------:R-:W-:-:S04]  /*60a0*/  F2FP.F16.F32.PACK_AB R0, RZ, R0 ;  /* 0x00000000ff00723e */ /* 0x000fc800000000ff */
[----:B------:R-:W-:Y:S01]  /*60b0*/  PRMT R27, R0, 0x7610, R27 ;  /* 0x00007610001b7816 */ /* 0x000fe2000000001b */
[----:B------:R-:W-:Y:S06]  /*60c0*/  BRA `(.L_x_21030) ;  /* 0x0000000400287947 */ /* 0x000fec0003800000 */
.L_x_21043:
        /* <DEDUP_REMOVED lines=21> */
.L_x_21052:
[----:B------:R-:W-:Y:S05]  /*6220*/  BSYNC B1 ;  /* 0x0000000000017941 */ /* 0x000fea0003800000 */
.L_x_21051:
[----:B------:R-:W-:Y:S01]  /*6230*/  LEA R5, R0, 0x37800000, 0x17 ;  /* 0x3780000000057811 */ /* 0x000fe200078eb8ff */
[----:B------:R-:W-:-:S05]  /*6240*/  IMAD.SHL.U32 R0, R3, 0x200000, RZ ;  /* 0x0020000003007824 */ /* 0x000fca00078e00ff */
[----:B------:R-:W-:-:S07]  /*6250*/  LOP3.LUT R0, R5, R0, R6, 0xfe, !PT ;  /* 0x0000000005007212 */ /* 0x000fce00078efe06 */
.L_x_21050:
[----:B------:R-:W-:Y:S05]  /*6260*/  BSYNC B0 ;  /* 0x0000000000007941 */ /* 0x000fea0003800000 */
.L_x_21049:
[----:B------:R-:W-:-:S04]  /*6270*/  F2FP.F16.F32.PACK_AB R0, RZ, R0 ;  /* 0x00000000ff00723e */ /* 0x000fc800000000ff */
[----:B------:R-:W-:Y:S01]  /*6280*/  PRMT R27, R0, 0x7610, R27 ;  /* 0x00007610001b7816 */ /* 0x000fe2000000001b */
[----:B------:R-:W-:Y:S06]  /*6290*/  BRA `(.L_x_21030) ;  /* 0x0000000000b47947 */ /* 0x000fec0003800000 */
.L_x_21042:
        /* <DEDUP_REMOVED lines=14> */
.L_x_21056:
[----:B------:R-:W-:Y:S05]  /*6380*/  BSYNC B0 ;  /* 0x0000000000007941 */ /* 0x000fea0003800000 */
.L_x_21055:
[----:B------:R-:W-:-:S04]  /*6390*/  F2FP.F16.F32.PACK_AB R0, RZ, R0 ;  /* 0x00000000ff00723e */ /* 0x000fc800000000ff */
[----:B------:R-:W-:Y:S01]  /*63a0*/  PRMT R27, R0, 0x7610, R27 ;  /* 0x00007610001b7816 */ /* 0x000fe2000000001b */
[----:B------:R-:W-:Y:S06]  /*63b0*/  BRA `(.L_x_21030) ;  /* 0x00000000006c7947 */ /* 0x000fec0003800000 */
.L_x_21029:
        /* <DEDUP_REMOVED lines=16> */
.L_x_21057:
[----:B------:R-:W-:Y:S01]  /*64c0*/  PRMT R27, RZ, 0x7610, R27 ;  /* 0x00007610ff1b7816 */ /* 0x000fe2000000001b */
[----:B------:R-:W-:Y:S06]  /*64d0*/  BRA `(.L_x_21030) ;  /* 0x0000000000247947 */ /* 0x000fec0003800000 */
.L_x_21054:
[----:B------:R-:W2:Y:S02]  /*64e0*/  LDG.E.64 R4, desc[UR36][R4.64] ;  /* 0x0000002404047981 */ /* 0x000ea4000c1e1b00 */
[----:B--2---:R-:W0:Y:S02]  /*64f0*/  I2F.U64 R0, R4 ;  /* 0x0000000400007312 */ /* 0x004e240000301000 */
[----:B0-----:R-:W-:-:S04]  /*6500*/  F2FP.F16.F32.PACK_AB R0, RZ, R0 ;  /* 0x00000000ff00723e */ /* 0x001fc800000000ff */
[----:B------:R-:W-:Y:S01]  /*6510*/  PRMT R27, R0, 0x7610, R27 ;  /* 0x00007610001b7816 */ /* 0x000fe2000000001b */
[----:B------:R-:W-:Y:S06]  /*6520*/  BRA `(.L_x_21030) ;  /* 0x0000000000107947 */ /* 0x000fec0003800000 */
.L_x_21053:
[----:B------:R-:W2:Y:S02]  /*6530*/  LDG.E R4, desc[UR36][R4.64] ;  /* 0x0000002404047981 */ /* 0x000ea4000c1e1900 */
[----:B--2---:R-:W-:-:S04]  /*6540*/  I2FP.F32.U32 R0, R4 ;  /* 0x0000000400007245 */ /* 0x004fc80000201000 */
[----:B------:R-:W-:-:S04]  /*6550*/  F2FP.F16.F32.PACK_AB R0, RZ, R0 ;  /* 0x00000000ff00723e */ /* 0x000fc800000000ff */
[----:B------:R-:W-:-:S07]  /*6560*/  PRMT R27, R0, 0x7610, R27 ;  /* 0x00007610001b7816 */ /* 0x000fce000000001b */
.L_x_21030:
[----:B------:R-:W-:-:S07]  /*6570*/  VIADD R29, R29, 0x80 ;  /* 0x000000801d1d7836 */ /* 0x000fce0000000000 */
.L_x_20991:
[----:B------:R-:W-:Y:S05]  /*6580*/  BSYNC B6 ;  /* 0x0000000000067941 */ /* 0x000fea0003800000 */
.L_x_20990:
        /* <DEDUP_REMOVED lines=26> */
.L_x_21063:
[----:B------:R-:W2:Y:S02]  /*6730*/  LDG.E.U8 R4, desc[UR36][R4.64] ;  /* 0x0000002404047981 */ /* 0x000ea4000c1e1100 */
[----:B--2---:R-:W-:-:S04]  /*6740*/  I2FP.F32.U32 R0, R4 ;  /* 0x0000000400007245 */ /* 0x004fc80000201000 */
[----:B------:R-:W-:-:S04]  /*6750*/  F2FP.F16.F32.PACK_AB R0, RZ, R0 ;  /* 0x00000000ff00723e */ /* 0x000fc800000000ff */
[----:B------:R-:W-:Y:S01]  /*6760*/  PRMT R17, R0, 0x7610, R17 ;  /* 0x0000761000117816 */ /* 0x000fe20000000011 */
[----:B------:R-:W-:Y:S06]  /*6770*/  BRA `(.L_x_21065) ;  /* 0x0000000c00bc7947 */ /* 0x000fec0003800000 */
.L_x_21062:
        /* <DEDUP_REMOVED lines=11> */
.L_x_21067:
[----:B------:R-:W2:Y:S02]  /*6830*/  LDG.E R4, desc[UR36][R4.64] ;  /* 0x0000002404047981 */ /* 0x000ea4000c1e1900 */
[----:B--2---:R-:W-:-:S04]  /*6840*/  I2FP.F32.S32 R0, R4 ;  /* 0x0000000400007245 */ /* 0x004fc80000201400 */
[----:B------:R-:W-:-:S04]  /*6850*/  F2FP.F16.F32.PACK_AB R0, RZ, R0 ;  /* 0x00000000ff00723e */ /* 0x000fc800000000ff */
[----:B------:R-:W-:Y:S01]  /*6860*/  PRMT R17, R0, 0x7610, R17 ;  /* 0x0000761000117816 */ /* 0x000fe20000000011 */
[----:B------:R-:W-:Y:S06]  /*6870*/  BRA `(.L_x_21065) ;  /* 0x0000000c007c7947 */ /* 0x000fec0003800000 */
.L_x_21066:
[----:B------:R-:W2:Y:S02]  /*6880*/  LDG.E.U16 R4, desc[UR36][R4.64] ;  /* 0x0000002404047981 */ /* 0x000ea4000c1e1500 */
[----:B--2---:R-:W0:Y:S02]  /*6890*/  I2F.S16 R0, R4 ;  /* 0x0000000400007306 */ /* 0x004e240000101400 */
[----:B0-----:R-:W-:-:S04]  /*68a0*/  F2FP.F16.F32.PACK_AB R0, RZ, R0 ;  /* 0x00000000ff00723e */ /* 0x001fc800000000ff */
[----:B------:R-:W-:Y:S01]  /*68b0*/  PRMT R17, R0, 0x7610, R17 ;  /* 0x0000761000117816 */ /* 0x000fe20000000011 */
[----:B------:R-:W-:Y:S06]  /*68c0*/  BRA `(.L_x_21065) ;  /* 0x0000000c00687947 */ /* 0x000fec0003800000 */
.L_x_21061:
        /* <DEDUP_REMOVED lines=9> */
.L_x_21069:
[----:B------:R0:W5:Y:S01]  /*6960*/  LDG.E.U16 R17, desc[UR36][R4.64] ;  /* 0x0000002404117981 */ /* 0x000162000c1e1500 */
[----:B------:R-:W-:Y:S05]  /*6970*/  BRA `(.L_x_21065) ;  /* 0x0000000c003c7947 */ /* 0x000fea0003800000 */
.L_x_21068:
        /* <DEDUP_REMOVED lines=9> */
.L_x_21071:
[----:B------:R1:W5:Y:S01]  /*6a10*/  LDG.E.U16 R17, desc[UR36][R4.64] ;  /* 0x0000002404117981 */ /* 0x000362000c1e1500 */
[----:B------:R-:W-:Y:S05]  /*6a20*/  BRA `(.L_x_21065) ;  /* 0x0000000c00107947 */ /* 0x000fea0003800000 */
.L_x_21070:
        /* <DEDUP_REMOVED lines=9> */
.L_x_21060:
        /* <DEDUP_REMOVED lines=14> */
.L_x_21074:
        /* <DEDUP_REMOVED lines=9> */
.L_x_21073:
        /* <DEDUP_REMOVED lines=28> */
.L_x_21076:
        /* <DEDUP_REMOVED lines=15> */
.L_x_21075:
[----:B------:R-:W2:Y:S02]  /*6ee0*/  LDG.E.U16 R0, desc[UR36][R4.64] ;  /* 0x0000002404007981 */ /* 0x000ea4000c1e1500 */
[----:B--2---:R-:W-:-:S05]  /*6ef0*/  IMAD.U32 R0, R0, 0x10000, RZ ;  /* 0x0001000000007824 */ /* 0x004fca00078e00ff */
[----:B------:R-:W-:-:S04]  /*6f00*/  F2FP.F16.F32.PACK_AB R0, RZ, R0 ;  /* 0x00000000ff00723e */ /* 0x000fc800000000ff */
[----:B------:R-:W-:Y:S01]  /*6f10*/  PRMT R17, R0, 0x7610, R17 ;  /* 0x0000761000117816 */ /* 0x000fe20000000011 */
[----:B------:R-:W-:Y:S06]  /*6f20*/  BRA `(.L_x_21065) ;  /* 0x0000000400d07947 */ /* 0x000fec0003800000 */
.L_x_21072:
        /* <DEDUP_REMOVED lines=13> */
.L_x_21079:
        /* <DEDUP_REMOVED lines=21> */
.L_x_21083:
[----:B------:R-:W-:Y:S05]  /*7150*/  BSYNC B1 ;  /* 0x0000000000017941 */ /* 0x000fea0003800000 */
.L_x_21082:
[----:B------:R-:W-:Y:S01]  /*7160*/  LEA R5, R0, 0x3b800000, 0x17 ;  /* 0x3b80000000057811 */ /* 0x000fe200078eb8ff */
[----:B------:R-:W-:-:S05]  /*7170*/  IMAD.SHL.U32 R0, R3, 0x100000, RZ ;  /* 0x0010000003007824 */ /* 0x000fca00078e00ff */
[----:B------:R-:W-:-:S07]  /*7180*/  LOP3.LUT R0, R5, R0, R6, 0xfe, !PT ;  /* 0x0000000005007212 */ /* 0x000fce00078efe06 */
.L_x_21081:
[----:B------:R-:W-:Y:S05]  /*7190*/  BSYNC B0 ;  /* 0x0000000000007941 */ /* 0x000fea0003800000 */
.L_x_21080:
[----:B------:R-:W-:-:S04]  /*71a0*/  F2FP.F16.F32.PACK_AB R0, RZ, R0 ;  /* 0x00000000ff00723e */ /* 0x000fc800000000ff */
[----:B------:R-:W-:Y:S01]  /*71b0*/  PRMT R17, R0, 0x7610, R17 ;  /* 0x0000761000117816 */ /* 0x000fe20000000011 */
[----:B------:R-:W-:Y:S06]  /*71c0*/  BRA `(.L_x_21065) ;  /* 0x0000000400287947 */ /* 0x000fec0003800000 */
.L_x_21078:
        /* <DEDUP_REMOVED lines=21> */
.L_x_21087:
[----:B------:R-:W-:Y:S05]  /*7320*/  BSYNC B1 ;  /* 0x0000000000017941 */ /* 0x000fea0003800000 */
.L_x_21086:
[----:B------:R-:W-:Y:S01]  /*7330*/  LEA R5, R0, 0x37800000, 0x17 ;  /* 0x3780000000057811 */ /* 0x000fe200078eb8ff */
[----:B------:R-:W-:-:S05]  /*7340*/  IMAD.SHL.U32 R0, R3, 0x200000, RZ ;  /* 0x0020000003007824 */ /* 0x000fca00078e00ff */
[----:B------:R-:W-:-:S07]  /*7350*/  LOP3.LUT R0, R5, R0, R6, 0xfe, !PT ;  /* 0x0000000005007212 */ /* 0x000fce00078efe06 */
.L_x_21085:
[----:B------:R-:W-:Y:S05]  /*7360*/  BSYNC B0 ;  /* 0x0000000000007941 */ /* 0x000fea0003800000 */
.L_x_21084:
[----:B------:R-:W-:-:S04]  /*7370*/  F2FP.F16.F32.PACK_AB R0, RZ, R0 ;  /* 0x00000000ff00723e */ /* 0x000fc800000000ff */
[----:B------:R-:W-:Y:S01]  /*7380*/  PRMT R17, R0, 0x7610, R17 ;  /* 0x0000761000117816 */ /* 0x000fe20000000011 */
[----:B------:R-:W-:Y:S06]  /*7390*/  BRA `(.L_x_21065) ;  /* 0x0000000000b47947 */ /* 0x000fec0003800000 */
.L_x_21077:
        /* <DEDUP_REMOVED lines=14> */
.L_x_21091:
[----:B------:R-:W-:Y:S05]  /*7480*/  BSYNC B0 ;  /* 0x0000000000007941 */ /* 0x000fea0003800000 */
.L_x_21090:
[----:B------:R-:W-:-:S04]  /*7490*/  F2FP.F16.F32.PACK_AB R0, RZ, R0 ;  /* 0x00000000ff00723e */ /* 0x000fc800000000ff */
[----:B------:R-:W-:Y:S01]  /*74a0*/  PRMT R17, R0, 0x7610, R17 ;  /* 0x0000761000117816 */ /* 0x000fe20000000011 */
[----:B------:R-:W-:Y:S06]  /*74b0*/  BRA `(.L_x_21065) ;  /* 0x00000000006c7947 */ /* 0x000fec0003800000 */
.L_x_21064:
        /* <DEDUP_REMOVED lines=16> */
.L_x_21092:
[----:B------:R-:W-:Y:S01]  /*75c0*/  PRMT R17, RZ, 0x7610, R17 ;  /* 0x00007610ff117816 */ /* 0x000fe20000000011 */
[----:B------:R-:W-:Y:S06]  /*75d0*/  BRA `(.L_x_21065) ;  /* 0x0000000000247947 */ /* 0x000fec0003800000 */
.L_x_21089:
[----:B------:R-:W2:Y:S02]  /*75e0*/  LDG.E.64 R4, desc[UR36][R4.64] ;  /* 0x0000002404047981 */ /* 0x000ea4000c1e1b00 */
[----:B--2---:R-:W0:Y:S02]  /*75f0*/  I2F.U64 R0, R4 ;  /* 0x0000000400007312 */ /* 0x004e240000301000 */
[----:B0-----:R-:W-:-:S04]  /*7600*/  F2FP.F16.F32.PACK_AB R0, RZ, R0 ;  /* 0x00000000ff00723e */ /* 0x001fc800000000ff */
[----:B------:R-:W-:Y:S01]  /*7610*/  PRMT R17, R0, 0x7610, R17 ;  /* 0x0000761000117816 */ /* 0x000fe20000000011 */
[----:B------:R-:W-:Y:S06]  /*7620*/  BRA `(.L_x_21065) ;  /* 0x0000000000107947 */ /* 0x000fec0003800000 */
.L_x_21088:
[----:B------:R-:W2:Y:S02]  /*7630*/  LDG.E R4, desc[UR36][R4.64] ;  /* 0x0000002404047981 */ /* 0x000ea4000c1e1900 */
[----:B--2---:R-:W-:-:S04]  /*7640*/  I2FP.F32.U32 R0, R4 ;  /* 0x0000000400007245 */ /* 0x004fc80000201000 */
[----:B------:R-:W-:-:S04]  /*7650*/  F2FP.F16.F32.PACK_AB R0, RZ, R0 ;  /* 0x00000000ff00723e */ /* 0x000fc800000000ff */
[----:B------:R-:W-:-:S07]  /*7660*/  PRMT R17, R0, 0x7610, R17 ;  /* 0x0000761000117816 */ /* 0x000fce0000000011 */
.L_x_21065:
        /* <DEDUP_REMOVED lines=21> */
.L_x_21096:
[----:B------:R-:W2:Y:S02]  /*77c0*/  LDG.E.U8 R4, desc[UR36][R4.64] ;  /* 0x0000002404047981 */ /* 0x000ea4000c1e1100 */
[----:B--2---:R-:W-:-:S04]  /*77d0*/  I2FP.F32.U32 R0, R4 ;  /* 0x0000000400007245 */ /* 0x004fc80000201000 */
[----:B------:R-:W-:Y:S01]  /*77e0*/  F2FP.F16.F32.PACK_AB R0, RZ, R0 ;  /* 0x00000000ff00723e */ /* 0x000fe200000000ff */
[----:B------:R-:W-:Y:S06]  /*77f0*/  BRA `(.L_x_21059) ;  /* 0x0000000c00847947 */ /* 0x000fec0003800000 */
.L_x_21095:
        /* <DEDUP_REMOVED lines=10> */
.L_x_21099:
[----:B------:R-:W2:Y:S02]  /*78a0*/  LDG.E R4, desc[UR36][R4.64] ;  /* 0x0000002404047981 */ /* 0x000ea4000c1e1900 */
[----:B--2---:R-:W-:-:S04]  /*78b0*/  I2FP.F32.S32 R0, R4 ;  /* 0x0000000400007245 */ /* 0x004fc80000201400 */
[----:B------:R-:W-:Y:S01]  /*78c0*/  F2FP.F16.F32.PACK_AB R0, RZ, R0 ;  /* 0x00000000ff00723e */ /* 0x000fe200000000ff */
[----:B------:R-:W-:Y:S06]  /*78d0*/  BRA `(.L_x_21059) ;  /* 0x0000000c004c7947 */ /* 0x000fec0003800000 */
.L_x_21098:
[----:B------:R-:W2:Y:S02]  /*78e0*/  LDG.E.U16 R4, desc[UR36][R4.64] ;  /* 0x0000002404047981 */ /* 0x000ea4000c1e1500 */
[----:B--2---:R-:W0:Y:S02]  /*78f0*/  I2F.S16 R0, R4 ;  /* 0x0000000400007306 */ /* 0x004e240000101400 */
[----:B0-----:R-:W-:Y:S01]  /*7900*/  F2FP.F16.F32.PACK_AB R0, RZ, R0 ;  /* 0x00000000ff00723e */ /* 0x001fe200000000ff */
[----:B------:R-:W-:Y:S06]  /*7910*/  BRA `(.L_x_21059) ;  /* 0x0000000c003c7947 */ /* 0x000fec0003800000 */
.L_x_21094:
        /* <DEDUP_REMOVED lines=9> */
.L_x_21101:
[----:B------:R2:W5:Y:S01]  /*79b0*/  LDG.E.U16 R0, desc[UR36][R4.64] ;  /* 0x0000002404007981 */ /* 0x000562000c1e1500 */
[----:B------:R-:W-:Y:S05]  /*79c0*/  BRA `(.L_x_21059) ;  /* 0x0000000c00107947 */ /* 0x000fea0003800000 */
.L_x_21100:
        /* <DEDUP_REMOVED lines=9> */
.L_x_21103:
[----:B------:R3:W5:Y:S01]  /*7a60*/  LDG.E.U16 R0, desc[UR36][R4.64] ;  /* 0x0000002404007981 */ /* 0x000762000c1e1500 */
[----:B------:R-:W-:Y:S05]  /*7a70*/  BRA `(.L_x_21059) ;  /* 0x0000000800e47947 */ /* 0x000fea0003800000 */
.L_x_21102:
        /* <DEDUP_REMOVED lines=8> */
.L_x_21093:
        /* <DEDUP_REMOVED lines=13> */
.L_x_21106:
        /* <DEDUP_REMOVED lines=8> */
.L_x_21105:
        /* <DEDUP_REMOVED lines=28> */
.L_x_21108:
        /* <DEDUP_REMOVED lines=12> */
[----:B------:R-:W-:Y:S01]  /*7ed0*/  F2FP.F16.F32.PACK_AB R0, RZ, R0 ;  /* 0x00000000ff00723e */ /* 0x000fe200000000ff */
[----:B------:R-:W-:Y:S06]  /*7ee0*/  BRA `(.L_x_21059) ;  /* 0x0000000400c87947 */ /* 0x000fec0003800000 */
.L_x_21107:
[----:B------:R-:W2:Y:S02]  /*7ef0*/  LDG.E.U16 R0, desc[UR36][R4.64] ;  /* 0x0000002404007981 */ /* 0x000ea4000c1e1500 */
[----:B--2---:R-:W-:-:S05]  /*7f00*/  IMAD.U32 R0, R0, 0x10000, RZ ;  /* 0x0001000000007824 */ /* 0x004fca00078e00ff */
[----:B------:R-:W-:Y:S01]  /*7f10*/  F2FP.F16.F32.PACK_AB R0, RZ, R0 ;  /* 0x00000000ff00723e */ /* 0x000fe200000000ff */
[----:B------:R-:W-:Y:S06]  /*7f20*/  BRA `(.L_x_21059) ;  /* 0x0000000400b87947 */ /* 0x000fec0003800000 */
.L_x_21104:
        /* <DEDUP_REMOVED lines=12> */
.L_x_21111:
        /* <DEDUP_REMOVED lines=21> */
.L_x_21115:
[----:B------:R-:W-:Y:S05]  /*8140*/  BSYNC B1 ;  /* 0x0000000000017941 */ /* 0x000fea0003800000 */
.L_x_21114:
[----:B------:R-:W-:Y:S01]  /*8150*/  LEA R5, R0, 0x3b800000, 0x17 ;  /* 0x3b80000000057811 */ /* 0x000fe200078eb8ff */
[----:B------:R-:W-:-:S05]  /*8160*/  IMAD.SHL.U32 R0, R3, 0x100000, RZ ;  /* 0x0010000003007824 */ /* 0x000fca00078e00ff */
[----:B------:R-:W-:-:S07]  /*8170*/  LOP3.LUT R0, R5, R0, R6, 0xfe, !PT ;  /* 0x0000000005007212 */ /* 0x000fce00078efe06 */
.L_x_21113:
[----:B------:R-:W-:Y:S05]  /*8180*/  BSYNC B0 ;  /* 0x0000000000007941 */ /* 0x000fea0003800000 */
.L_x_21112:
[----:B------:R-:W-:Y:S01]  /*8190*/  F2FP.F16.F32.PACK_AB R0, RZ, R0 ;  /* 0x00000000ff00723e */ /* 0x000fe200000000ff */
[----:B------:R-:W-:Y:S06]  /*81a0*/  BRA `(.L_x_21059) ;  /* 0x0000000400187947 */ /* 0x000fec0003800000 */
.L_x_21110:
        /* <DEDUP_REMOVED lines=21> */
.L_x_21119:
[----:B------:R-:W-:Y:S05]  /*8300*/  BSYNC B1 ;  /* 0x0000000000017941 */ /* 0x000fea0003800000 */
.L_x_21118:
[----:B------:R-:W-:Y:S01]  /*8310*/  LEA R5, R0, 0x37800000, 0x17 ;  /* 0x3780000000057811 */ /* 0x000fe200078eb8ff */
[----:B------:R-:W-:-:S05]  /*8320*/  IMAD.SHL.U32 R0, R3, 0x200000, RZ ;  /* 0x0020000003007824 */ /* 0x000fca00078e00ff */
[----:B------:R-:W-:-:S07]  /*8330*/  LOP3.LUT R0, R5, R0, R6, 0xfe, !PT ;  /* 0x0000000005007212 */ /* 0x000fce00078efe06 */
.L_x_21117:
[----:B------:R-:W-:Y:S05]  /*8340*/  BSYNC B0 ;  /* 0x0000000000007941 */ /* 0x000fea0003800000 */
.L_x_21116:
[----:B------:R-:W-:Y:S01]  /*8350*/  F2FP.F16.F32.PACK_AB R0, RZ, R0 ;  /* 0x00000000ff00723e */ /* 0x000fe200000000ff */
[----:B------:R-:W-:Y:S06]  /*8360*/  BRA `(.L_x_21059) ;  /* 0x0000000000a87947 */ /* 0x000fec0003800000 */
.L_x_21109:
        /* <DEDUP_REMOVED lines=14> */
.L_x_21123:
[----:B------:R-:W-:Y:S05]  /*8450*/  BSYNC B0 ;  /* 0x0000000000007941 */ /* 0x000fea0003800000 */
.L_x_21122:
[----:B------:R-:W-:Y:S01]  /*8460*/  F2FP.F16.F32.PACK_AB R0, RZ, R0 ;  /* 0x00000000ff00723e */ /* 0x000fe200000000ff */
[----:B------:R-:W-:Y:S06]  /*8470*/  BRA `(.L_x_21059) ;  /* 0x0000000000647947 */ /* 0x000fec0003800000 */
.L_x_21097:
        /* <DEDUP_REMOVED lines=16> */
.L_x_21124:
[----:B------:R-:W-:Y:S01]  /*8580*/  PRMT R0, RZ, 0x7610, R0 ;  /* 0x00007610ff007816 */ /* 0x000fe20000000000 */
[----:B------:R-:W-:Y:S06]  /*8590*/  BRA `(.L_x_21059) ;  /* 0x00000000001c7947 */ /* 0x000fec0003800000 */
.L_x_21121:
[----:B------:R-:W2:Y:S02]  /*85a0*/  LDG.E.64 R4, desc[UR36][R4.64] ;  /* 0x0000002404047981 */ /* 0x000ea4000c1e1b00 */
[----:B--2---:R-:W0:Y:S02]  /*85b0*/  I2F.U64 R0, R4 ;  /* 0x0000000400007312 */ /* 0x004e240000301000 */
[----:B0-----:R-:W-:Y:S01]  /*85c0*/  F2FP.F16.F32.PACK_AB R0, RZ, R0 ;  /* 0x00000000ff00723e */ /* 0x001fe200000000ff */
[----:B------:R-:W-:Y:S06]  /*85d0*/  BRA `(.L_x_21059) ;  /* 0x00000000000c7947 */ /* 0x000fec0003800000 */
.L_x_21120:
[----:B------:R-:W2:Y:S02]  /*85e0*/  LDG.E R4, desc[UR36][R4.64] ;  /* 0x0000002404047981 */ /* 0x000ea4000c1e1900 */
[----:B--2---:R-:W-:-:S04]  /*85f0*/  I2FP.F32.U32 R0, R4 ;  /* 0x0000000400007245 */ /* 0x004fc80000201000 */
[----:B------:R-:W-:-:S07]  /*8600*/  F2FP.F16.F32.PACK_AB R0, RZ, R0 ;  /* 0x00000000ff00723e */ /* 0x000fce00000000ff */
.L_x_21059:
[----:B------:R-:W-:Y:S05]  /*8610*/  BSYNC B6 ;  /* 0x0000000000067941 */ /* 0x000fea0003800000 */
.L_x_21058:
[----:B------:R-:W4:Y:S01]  /*8620*/  S2R R23, SR_TID.X ;  /* 0x0000000000177919 */ /* 0x000f220000002100 */
[----:B------:R-:W-:Y:S01]  /*8630*/  BSSY B0, `(.L_x_21125) ;  /* 0x0000023000007945 */ /* 0x000fe20003800000 */
[----:B----4-:R-:W-:-:S13]  /*8640*/  ISETP.GE.AND P2, PT, R23, R16, PT ;  /* 0x000000101700720c */ /* 0x010fda0003f46270 */
[----:B------:R-:W-:Y:S05]  /*8650*/  @P2 BRA `(.L_x_21126) ;  /* 0x0000000000802947 */ /* 0x000fea0003800000 */
[----:B-----5:R-:W-:Y:S02]  /*8660*/  HADD2.F32 R3, -RZ, R24.H0_H0 ;  /* 0x20000018ff037230 */ /* 0x020fe40000004100 */
[----:B0123--:R-:W-:-:S03]  /*8670*/  HADD2.F32 R4, -RZ, R25.H0_H0 ;  /* 0x20000019ff047230 */ /* 0x00ffc60000004100 */
        /* <DEDUP_REMOVED lines=19> */
.L_x_21128:
        /* <DEDUP_REMOVED lines=8> */
.L_x_21127:
[----:B------:R-:W-:-:S05]  /*8830*/  FADD.FTZ R3, R3, R4 ;  /* 0x0000000403037221 */ /* 0x000fca0000010000 */
[----:B------:R-:W-:-:S04]  /*8840*/  F2FP.F16.F32.PACK_AB R3, RZ, R3 ;  /* 0x00000003ff03723e */ /* 0x000fc800000000ff */
[----:B------:R-:W-:-:S07]  /*8850*/  PRMT R24, R3, 0x7610, R24 ;  /* 0x0000761003187816 */ /* 0x000fce0000000018 */
.L_x_21126:
[----:B------:R-:W-:Y:S05]  /*8860*/  BSYNC B0 ;  /* 0x0000000000007941 */ /* 0x000fea0003800000 */
.L_x_21125:
[----:B-----5:R-:W-:Y:S01]  /*8870*/  VIADD R25, R23, 0x80 ;  /* 0x0000008017197836 */ /* 0x020fe20000000000 */
[----:B------:R-:W-:Y:S04]  /*8880*/  BSSY B0, `(.L_x_21129) ;  /* 0x0000023000007945 */ /* 0x000fe80003800000 */
[----:B------:R-:W-:-:S13]  /*8890*/  ISETP.GE.AND P0, PT, R25, R16, PT ;  /* 0x000000101900720c */ /* 0x000fda0003f06270 */
[----:B------:R-:W-:Y:S05]  /*88a0*/  @P0 BRA `(.L_x_21130) ;  /* 0x0000000000800947 */ /* 0x000fea0003800000 */
[----:B------:R-:W-:Y:S02]  /*88b0*/  HADD2.F32 R3, -RZ, R22.H0_H0 ;  /* 0x20000016ff037230 */ /* 0x000fe40000004100 */
        /* <DEDUP_REMOVED lines=20> */
.L_x_21132:
        /* <DEDUP_REMOVED lines=8> */
.L_x_21131:
[----:B------:R-:W-:-:S05]  /*8a80*/  FADD.FTZ R3, R3, R4 ;  /* 0x0000000403037221 */ /* 0x000fca0000010000 */
[----:B------:R-:W-:-:S04]  /*8a90*/  F2FP.F16.F32.PACK_AB R3, RZ, R3 ;  /* 0x00000003ff03723e */ /* 0x000fc800000000ff */
[----:B------:R-:W-:-:S07]  /*8aa0*/  PRMT R22, R3, 0x7610, R22 ;  /* 0x0000761003167816 */ /* 0x000fce0000000016 */
.L_x_21130:
[----:B------:R-:W-:Y:S05]  /*8ab0*/  BSYNC B0 ;  /* 0x0000000000007941 */ /* 0x000fea0003800000 */
.L_x_21129:
[----:B------:R-:W-:Y:S01]  /*8ac0*/  VIADD R3, R23, 0x100 ;  /* 0x0000010017037836 */ /* 0x000fe20000000000 */
        /* <DEDUP_REMOVED lines=24> */
.L_x_21136:
        /* <DEDUP_REMOVED lines=8> */
.L_x_21135:
[----:B------:R-:W-:-:S05]  /*8cd0*/  FADD.FTZ R3, R3, R4 ;  /* 0x0000000403037221 */ /* 0x000fca0000010000 */
[----:B------:R-:W-:-:S04]  /*8ce0*/  F2FP.F16.F32.PACK_AB R3, RZ, R3 ;  /* 0x00000003ff03723e */ /* 0x000fc800000000ff */
[----:B------:R-:W-:-:S07]  /*8cf0*/  PRMT R18, R3, 0x7610, R18 ;  /* 0x0000761003127816 */ /* 0x000fce0000000012 */
.L_x_21134:
[----:B------:R-:W-:Y:S05]  /*8d00*/  BSYNC B0 ;  /* 0x0000000000007941 */ /* 0x000fea0003800000 */
.L_x_21133:
        /* <DEDUP_REMOVED lines=25> */
.L_x_21140:
        /* <DEDUP_REMOVED lines=8> */
.L_x_21139:
[----:B------:R-:W-:-:S05]  /*8f20*/  FADD.FTZ R3, R3, R4 ;  /* 0x0000000403037221 */ /* 0x000fca0000010000 */
[----:B------:R-:W-:-:S04]  /*8f30*/  F2FP.F16.F32.PACK_AB R3, RZ, R3 ;  /* 0x00000003ff03723e */ /* 0x000fc800000000ff */
[----:B------:R-:W-:-:S07]  /*8f40*/  PRMT R17, R3, 0x7610, R17 ;  /* 0x0000761003117816 */ /* 0x000fce0000000011 */
.L_x_21138:
[----:B------:R-:W-:Y:S05]  /*8f50*/  BSYNC B0 ;  /* 0x0000000000007941 */ /* 0x000fea0003800000 */
.L_x_21137:
[----:B------:R-:W4:Y:S01]  /*8f60*/  LDC.U8 R19, c[0x0][0x240] ;  /* 0x00009000ff137b82 */ /* 0x000f220000000000 */
[----:B------:R-:W-:Y:S04]  /*8f70*/  BSSY B6, `(.L_x_21141) ;  /* 0x0000112000067945 */ /* 0x000fe80003800000 */
[----:B------:R-:W-:Y:S05]  /*8f80*/  @P2 BRA `(.L_x_21142) ;  /* 0x0000001000402947 */ /* 0x000fea0003800000 */
[----:B------:R-:W5:Y:S01]  /*8f90*/  LDC.64 R8, c[0x0][0x218] ;  /* 0x00008600ff087b82 */ /* 0x000f620000000a00 */
[----:B----4-:R-:W-:Y:S01]  /*8fa0*/  PRMT R0, R19, 0x9910, RZ ;  /* 0x0000991013007816 */ /* 0x010fe200000000ff */
[----:B------:R-:W-:Y:S01]  /*8fb0*/  IMAD R23, R2, 0x200, R23 ;  /* 0x0000020002177824 */ /* 0x000fe200078e0217 */
[----:B------:R-:W-:Y:S02]  /*8fc0*/  ULDC UR4, c[0x0][0x244] ;  /* 0x0000910000047ab9 */ /* 0x000fe40000000800 */
[----:B------:R-:W-:Y:S01]  /*8fd0*/  ISETP.GT.AND P0, PT, R0, 0x9, PT ;  /* 0x000000090000780c */ /* 0x000fe20003f04270 */
[----:B------:R-:W-:-:S05]  /*8fe0*/  IMAD R23, R23, UR4, RZ ;  /* 0x0000000417177c24 */ /* 0x000fca000f8e02ff */
[----:B-----5:R-:W-:-:S05]  /*8ff0*/  IADD3 R8, P1, R23, R8, RZ ;  /* 0x0000000817087210 */ /* 0x020fca0007f3e0ff */
        /* <DEDUP_REMOVED lines=12> */
[----:B------:R-:W4:Y:S02]  /*90c0*/  F2I.FTZ.TRUNC.NTZ R3, R24 ;  /* 0x0000001800037305 */ /* 0x000f24000021f100 */
[----:B----4-:R4:W-:Y:S01]  /*90d0*/  STG.E.U8 desc[UR36][R8.64], R3 ;  /* 0x0000000308007986 */ /* 0x0109e2000c101124 */
[----:B------:R-:W-:Y:S05]  /*90e0*/  BRA `(.L_x_21142) ;  /* 0x0000000c00e87947 */ /* 0x000fea0003800000 */
.L_x_21146:
[----:B0123--:R-:W-:Y:S02]  /*90f0*/  HADD2.F32 R5, -RZ, R24.H0_H0 ;  /* 0x20000018ff057230 */ /* 0x00ffe40000004100 */
[----:B------:R-:W-:-:S04]  /*9100*/  IMAD.MOV.U32 R23, RZ, RZ, R25 ;  /* 0x000000ffff177224 */ /* 0x000fc800078e0019 */
[----:B------:R-:W0:Y:S02]  /*9110*/  F2I.S64.TRUNC R4, R5 ;  /* 0x0000000500047311 */ /* 0x000e24000020d900 */
[----:B0-----:R0:W-:Y:S01]  /*9120*/  STG.E.U8 desc[UR36][R8.64], R4 ;  /* 0x0000000408007986 */ /* 0x0011e2000c101124 */
[----:B------:R-:W-:Y:S05]  /*9130*/  BRA `(.L_x_21142) ;  /* 0x0000000c00d47947 */ /* 0x000fea0003800000 */
.L_x_21145:
[----:B------:R-:W-:-:S13]  /*9140*/  ISETP.NE.AND P0, PT, R0, 0x2, PT ;  /* 0x000000020000780c */ /* 0x000fda0003f05270 */
[----:B------:R-:W-:Y:S05]  /*9150*/  @!P0 BRA `(.L_x_21148) ;  /* 0x0000000000388947 */ /* 0x000fea0003800000 */
[----:B------:R-:W-:-:S13]  /*9160*/  ISETP.NE.AND P0, PT, R0, 0x3, PT ;  /* 0x000000030000780c */ /* 0x000fda0003f05270 */
[----:B------:R-:W-:Y:S05]  /*9170*/  @!P0 BRA `(.L_x_21149) ;  /* 0x00000000001c8947 */ /* 0x000fea0003800000 */
[----:B------:R-:W-:-:S13]  /*9180*/  ISETP.NE.AND P0, PT, R0, 0x4, PT ;  /* 0x000000040000780c */ /* 0x000fda0003f05270 */
[----:B------:R-:W-:Y:S05]  /*9190*/  @P0 BRA `(.L_x_21147) ;  /* 0x0000000c00500947 */ /* 0x000fea0003800000 */
[----:B0123--:R-:W-:Y:S02]  /*91a0*/  HADD2.F32 R4, -RZ, R24.H0_H0 ;  /* 0x20000018ff047230 */ /* 0x00ffe40000004100 */
[----:B------:R-:W-:-:S04]  /*91b0*/  IMAD.MOV.U32 R23, RZ, RZ, R25 ;  /* 0x000000ffff177224 */ /* 0x000fc800078e0019 */
[----:B------:R-:W0:Y:S02]  /*91c0*/  F2I.S64.TRUNC R4, R4 ;  /* 0x0000000400047311 */ /* 0x000e24000020d900 */
[----:B0-----:R0:W-:Y:S01]  /*91d0*/  STG.E.64 desc[UR36][R8.64], R4 ;  /* 0x0000000408007986 */ /* 0x0011e2000c101b24 */
[----:B------:R-:W-:Y:S05]  /*91e0*/  BRA `(.L_x_21142) ;  /* 0x0000000c00a87947 */ /* 0x000fea0003800000 */
.L_x_21149:
[----:B------:R-:W-:Y:S02]  /*91f0*/  HADD2.F32 R24, -RZ, R24.H0_H0 ;  /* 0x20000018ff187230 */ /* 0x000fe40000004100 */
[----:B------:R-:W-:Y:S02]  /*9200*/  IMAD.MOV.U32 R23, RZ, RZ, R25 ;  /* 0x000000ffff177224 */ /* 0x000fe400078e0019 */
[----:B------:R-:W4:Y:S02]  /*9210*/  F2I.FTZ.TRUNC.NTZ R3, R24 ;  /* 0x0000001800037305 */ /* 0x000f24000021f100 */
[----:B----4-:R4:W-:Y:S01]  /*9220*/  STG.E desc[UR36][R8.64], R3 ;  /* 0x0000000308007986 */ /* 0x0109e2000c101924 */
[----:B------:R-:W-:Y:S05]  /*9230*/  BRA `(.L_x_21142) ;  /* 0x0000000c00947947 */ /* 0x000fea0003800000 */
.L_x_21148:
[----:B------:R-:W-:Y:S02]  /*9240*/  HADD2.F32 R24, -RZ, R24.H0_H0 ;  /* 0x20000018ff187230 */ /* 0x000fe40000004100 */
[----:B------:R-:W-:Y:S02]  /*9250*/  IMAD.MOV.U32 R23, RZ, RZ, R25 ;  /* 0x000000ffff177224 */ /* 0x000fe400078e0019 */
[----:B------:R-:W4:Y:S02]  /*9260*/  F2I.FTZ.TRUNC.NTZ R3, R24 ;  /* 0x0000001800037305 */ /* 0x000f24000021f100 */
[----:B----4-:R4:W-:Y:S01]  /*9270*/  STG.E.U16 desc[UR36][R8.64], R3 ;  /* 0x0000000308007986 */ /* 0x0109e2000c101524 */
[----:B------:R-:W-:Y:S05]  /*9280*/  BRA `(.L_x_21142) ;  /* 0x0000000c00807947 */ /* 0x000fea0003800000 */
.L_x_21144:
        /* <DEDUP_REMOVED lines=10> */
.L_x_21151:
[----:B------:R4:W-:Y:S01]  /*9330*/  STG.E.U16 desc[UR36][R8.64], R24 ;  /* 0x0000001808007986 */ /* 0x0009e2000c101524 */
[----:B------:R-:W-:Y:S01]  /*9340*/  IMAD.MOV.U32 R23, RZ, RZ, R25 ;  /* 0x000000ffff177224 */ /* 0x000fe200078e0019 */
[----:B------:R-:W-:Y:S06]  /*9350*/  BRA `(.L_x_21142) ;  /* 0x0000000c004c7947 */ /* 0x000fec0003800000 */
.L_x_21150:
[----:B------:R-:W-:-:S13]  /*9360*/  ISETP.NE.AND P0, PT, R0, 0x7, PT ;  /* 0x000000070000780c */ /* 0x000fda0003f05270 */
[----:B------:R-:W-:Y:S05]  /*9370*/  @!P0 BRA `(.L_x_21152) ;  /* 0x00000000003c8947 */ /* 0x000fea0003800000 */
[----:B------:R-:W-:-:S13]  /*9380*/  ISETP.NE.AND P0, PT, R0, 0x8, PT ;  /* 0x000000080000780c */ /* 0x000fda0003f05270 */
[----:B------:R-:W-:Y:S05]  /*9390*/  @!P0 BRA `(.L_x_21153) ;  /* 0x00000000001c8947 */ /* 0x000fea0003800000 */
[----:B------:R-:W-:-:S13]  /*93a0*/  ISETP.NE.AND P0, PT, R0, 0x9, PT ;  /* 0x000000090000780c */ /* 0x000fda0003f05270 */
[----:B------:R-:W-:Y:S05]  /*93b0*/  @P0 BRA `(.L_x_21147) ;  /* 0x0000000800c80947 */ /* 0x000fea0003800000 */
[----:B0123--:R-:W-:Y:S02]  /*93c0*/  HADD2.F32 R4, -RZ, R24.H0_H0 ;  /* 0x20000018ff047230 */ /* 0x00ffe40000004100 */
[----:B------:R-:W-:Y:S02]  /*93d0*/  IMAD.MOV.U32 R5, RZ, RZ, RZ ;  /* 0x000000ffff057224 */ /* 0x000fe400078e00ff */
[----:B------:R-:W-:-:S03]  /*93e0*/  IMAD.MOV.U32 R23, RZ, RZ, R25 ;  /* 0x000000ffff177224 */ /* 0x000fc600078e0019 */
[----:B------:R0:W-:Y:S01]  /*93f0*/  STG.E.64 desc[UR36][R8.64], R4 ;  /* 0x0000000408007986 */ /* 0x0001e2000c101b24 */
[----:B------:R-:W-:Y:S05]  /*9400*/  BRA `(.L_x_21142) ;  /* 0x0000000c00207947 */ /* 0x000fea0003800000 */
.L_x_21153:
[----:B------:R-:W-:Y:S02]  /*9410*/  HADD2.F32 R0, -RZ, R24.H0_H0 ;  /* 0x20000018ff007230 */ /* 0x000fe40000004100 */
[----:B------:R-:W-:-:S03]  /*9420*/  IMAD.MOV.U32 R23, RZ, RZ, R25 ;  /* 0x000000ffff177224 */ /* 0x000fc600078e0019 */
[----:B------:R-:W-:-:S04]  /*9430*/  F2FP.F16.F32.PACK_AB R0, RZ, R0 ;  /* 0x00000000ff00723e */ /* 0x000fc800000000ff */
[----:B------:R-:W-:-:S05]  /*9440*/  PRMT R0, R0, 0x5410, RZ ;  /* 0x0000541000007816 */ /* 0x000fca00000000ff */
[----:B------:R4:W-:Y:S01]  /*9450*/  STG.E desc[UR36][R8.64], R0 ;  /* 0x0000000008007986 */ /* 0x0009e2000c101924 */
[----:B------:R-:W-:Y:S05]  /*9460*/  BRA `(.L_x_21142) ;  /* 0x0000000c00087947 */ /* 0x000fea0003800000 */
.L_x_21152:
[----:B0123--:R-:W-:Y:S02]  /*9470*/  HADD2.F32 R4, -RZ, R24.H0_H0 ;  /* 0x20000018ff047230 */ /* 0x00ffe40000004100 */
[----:B------:R-:W-:-:S03]  /*9480*/  IMAD.MOV.U32 R23, RZ, RZ, R25 ;  /* 0x000000ffff177224 */ /* 0x000fc600078e0019 */
[----:B------:R-:W-:-:S06]  /*9490*/  FMUL.FTZ R4, R4, 1 ;  /* 0x3f80000004047820 */ /* 0x000fcc0000410000 */
[----:B------:R-:W0:Y:S02]  /*94a0*/  F2F.F64.F32 R4, R4 ;  /* 0x0000000400047310 */ /* 0x000e240000201800 */
[----:B0-----:R0:W-:Y:S01]  /*94b0*/  STG.E.64 desc[UR36][R8.64], R4 ;  /* 0x0000000408007986 */ /* 0x0011e2000c101b24 */
[----:B------:R-:W-:Y:S05]  /*94c0*/  BRA `(.L_x_21142) ;  /* 0x0000000800f07947 */ /* 0x000fea0003800000 */
.L_x_21143:
        /* <DEDUP_REMOVED lines=14> */
.L_x_21156:
[----:B------:R-:W-:Y:S01]  /*95b0*/  HADD2.F32 R24, -RZ, R24.H0_H0 ;  /* 0x20000018ff187230 */ /* 0x000fe20000004100 */
[----:B------:R-:W-:Y:S01]  /*95c0*/  CS2R R6, SRZ ;  /* 0x0000000000067805 */ /* 0x000fe2000001ff00 */
[----:B------:R-:W-:-:S03]  /*95d0*/  IMAD.MOV.U32 R23, RZ, RZ, R25 ;  /* 0x000000ffff177224 */ /* 0x000fc600078e0019 */
[----:B0123--:R-:W-:-:S06]  /*95e0*/  FMUL.FTZ R4, R24, 1 ;  /* 0x3f80000018047820 */ /* 0x00ffcc0000410000 */
[----:B------:R-:W0:Y:S02]  /*95f0*/  F2F.F64.F32 R4, R4 ;  /* 0x0000000400047310 */ /* 0x000e240000201800 */
[----:B0-----:R0:W-:Y:S01]  /*9600*/  STG.E.128 desc[UR36][R8.64], R4 ;  /* 0x0000000408007986 */ /* 0x0011e2000c101d24 */
[----:B------:R-:W-:Y:S05]  /*9610*/  BRA `(.L_x_21142) ;  /* 0x00000008009c7947 */ /* 0x000fea0003800000 */
.L_x_21155:
        /* <DEDUP_REMOVED lines=11> */
[----:B0123--:R-:W-:Y:S01]  /*96d0*/  SHF.R.U32.HI R5, RZ, 0x18, R0 ;  /* 0x00000018ff057819 */ /* 0x00ffe20000011600 */
        /* <DEDUP_REMOVED lines=9> */
.L_x_21160:
[----:B------:R-:W-:Y:S05]  /*9770*/  BSYNC B0 ;  /* 0x0000000000007941 */ /* 0x000fea0003800000 */
.L_x_21159:
[----:B------:R-:W-:Y:S01]  /*9780*/  LOP3.LUT R5, R0, R5, RZ, 0xfc, !PT ;  /* 0x0000000500057212 */ /* 0x000fe200078efcff */
[----:B------:R-:W-:-:S04]  /*9790*/  IMAD.MOV.U32 R23, RZ, RZ, R25 ;  /* 0x000000ffff177224 */ /* 0x000fc800078e0019 */
[----:B------:R0:W-:Y:S01]  /*97a0*/  STG.E.U8 desc[UR36][R8.64], R5 ;  /* 0x0000000508007986 */ /* 0x0001e2000c101124 */
[----:B------:R-:W-:Y:S05]  /*97b0*/  BRA `(.L_x_21142) ;  /* 0x0000000800347947 */ /* 0x000fea0003800000 */
.L_x_21158:
[----:B0123--:R-:W-:Y:S01]  /*97c0*/  HADD2.F32 R5, -RZ, R24.H0_H0 ;  /* 0x20000018ff057230 */ /* 0x00ffe20000004100 */
        /* <DEDUP_REMOVED lines=12> */
.L_x_21162:
[----:B------:R-:W-:Y:S01]  /*9890*/  IMAD.MOV.U32 R0, RZ, RZ, 0x7f ;  /* 0x0000007fff007424 */ /* 0x000fe200078e00ff */
[----:B------:R-:W-:-:S04]  /*98a0*/  ISETP.GT.U32.AND P0, PT, R3, 0x7f800000, PT ;  /* 0x7f8000000300780c */ /* 0x000fc80003f04070 */
[----:B------:R-:W-:-:S09]  /*98b0*/  SEL R0, R0, 0x7c, P0 ;  /* 0x0000007c00007807 */ /* 0x000fd20000000000 */
.L_x_21163:
[----:B------:R-:W-:Y:S05]  /*98c0*/  BSYNC B0 ;  /* 0x0000000000007941 */ /* 0x000fea0003800000 */
.L_x_21161:
[----:B------:R-:W-:Y:S01]  /*98d0*/  LOP3.LUT R3, R5, 0x80000000, RZ, 0xc0, !PT ;  /* 0x8000000005037812 */ /* 0x000fe200078ec0ff */
[----:B------:R-:W-:-:S03]  /*98e0*/  IMAD.MOV.U32 R23, RZ, RZ, R25 ;  /* 0x000000ffff177224 */ /* 0x000fc600078e0019 */
[----:B------:R-:W-:-:S04]  /*98f0*/  SHF.R.U32.HI R3, RZ, 0x18, R3 ;  /* 0x00000018ff037819 */ /* 0x000fc80000011603 */
[----:B------:R-:W-:-:S05]  /*9900*/  LOP3.LUT R3, R0, R3, RZ, 0xfc, !PT ;  /* 0x0000000300037212 */ /* 0x000fca00078efcff */
[----:B------:R0:W-:Y:S01]  /*9910*/  STG.E.U8 desc[UR36][R8.64], R3 ;  /* 0x0000000308007986 */ /* 0x0001e2000c101124 */
[----:B------:R-:W-:Y:S05]  /*9920*/  BRA `(.L_x_21142) ;  /* 0x0000000400d87947 */ /* 0x000fea0003800000 */
.L_x_21157:
[----:B------:R-:W-:Y:S02]  /*9930*/  HADD2.F32 R0, -RZ, R24.H0_H0 ;  /* 0x20000018ff007230 */ /* 0x000fe40000004100 */
[----:B------:R-:W-:-:S03]  /*9940*/  IMAD.MOV.U32 R23, RZ, RZ, R25 ;  /* 0x000000ffff177224 */ /* 0x000fc600078e0019 */
[----:B------:R-:W-:-:S05]  /*9950*/  F2FP.BF16.F32.PACK_AB R0, RZ, R0 ;  /* 0x00000000ff00723e */ /* 0x000fca00000010ff */
[----:B------:R4:W-:Y:S01]  /*9960*/  STG.E.U16 desc[UR36][R8.64], R0 ;  /* 0x0000000008007986 */ /* 0x0009e2000c101524 */
[----:B------:R-:W-:Y:S05]  /*9970*/  BRA `(.L_x_21142) ;  /* 0x0000000400c47947 */ /* 0x000fea0003800000 */
.L_x_21154:
        /* <DEDUP_REMOVED lines=10> */
[----:B------:R-:W4:Y:S02]  /*9a20*/  F2I.FTZ.U32.TRUNC.NTZ R3, R3 ;  /* 0x0000000300037305 */ /* 0x000f24000021f000 */
[----:B----4-:R4:W-:Y:S01]  /*9a30*/  STG.E.U16 desc[UR36][R8.64], R3 ;  /* 0x0000000308007986 */ /* 0x0109e2000c101524 */
[----:B------:R-:W-:Y:S05]  /*9a40*/  BRA `(.L_x_21142) ;  /* 0x0000000400907947 */ /* 0x000fea0003800000 */
.L_x_21166:
[----:B0123--:R-:W-:Y:S01]  /*9a50*/  HADD2.F32 R5, -RZ, R24.H0_H0 ;  /* 0x20000018ff057230 */ /* 0x00ffe20000004100 */
        /* <DEDUP_REMOVED lines=16> */
.L_x_21169:
[----:B------:R-:W-:-:S04]  /*9b60*/  LOP3.LUT R3, R5, 0x80000000, RZ, 0xc0, !PT ;  /* 0x8000000005037812 */ /* 0x000fc800078ec0ff */
[----:B------:R-:W-:-:S04]  /*9b70*/  SHF.R.U32.HI R3, RZ, 0x18, R3 ;  /* 0x00000018ff037819 */ /* 0x000fc80000011603 */
[----:B------:R-:W-:-:S04]  /*9b80*/  LOP3.LUT R0, R0, R3, RZ, 0xfc, !PT ;  /* 0x0000000300007212 */ /* 0x000fc800078efcff */
[----:B------:R-:W-:-:S07]  /*9b90*/  PRMT R4, R0, 0x7610, R4 ;  /* 0x0000761000047816 */ /* 0x000fce0000000004 */
.L_x_21168:
[----:B------:R-:W-:Y:S05]  /*9ba0*/  BSYNC B0 ;  /* 0x0000000000007941 */ /* 0x000fea0003800000 */
.L_x_21167:
[----:B------:R0:W-:Y:S01]  /*9bb0*/  STG.E.U8 desc[UR36][R8.64], R4 ;  /* 0x0000000408007986 */ /* 0x0001e2000c101124 */
[----:B------:R-:W-:Y:S01]  /*9bc0*/  IMAD.MOV.U32 R23, RZ, RZ, R25 ;  /* 0x000000ffff177224 */ /* 0x000fe200078e0019 */
[----:B------:R-:W-:Y:S06]  /*9bd0*/  BRA `(.L_x_21142) ;  /* 0x00000004002c7947 */ /* 0x000fec0003800000 */
.L_x_21165:
        /* <DEDUP_REMOVED lines=17> */
.L_x_21172:
[----:B------:R-:W-:-:S04]  /*9cf0*/  LOP3.LUT R3, R5, 0x80000000, RZ, 0xc0, !PT ;  /* 0x8000000005037812 */ /* 0x000fc800078ec0ff */
[----:B------:R-:W-:-:S04]  /*9d00*/  SHF.R.U32.HI R3, RZ, 0x18, R3 ;  /* 0x00000018ff037819 */ /* 0x000fc80000011603 */
[----:B------:R-:W-:-:S04]  /*9d10*/  LOP3.LUT R0, R0, R3, RZ, 0xfc, !PT ;  /* 0x0000000300007212 */ /* 0x000fc800078efcff */
[----:B------:R-:W-:-:S07]  /*9d20*/  PRMT R4, R0, 0x7610, R4 ;  /* 0x0000761000047816 */ /* 0x000fce0000000004 */
.L_x_21171:
[----:B------:R-:W-:Y:S05]  /*9d30*/  BSYNC B0 ;  /* 0x0000000000007941 */ /* 0x000fea0003800000 */
.L_x_21170:
[----:B------:R0:W-:Y:S01]  /*9d40*/  STG.E.U8 desc[UR36][R8.64], R4 ;  /* 0x0000000408007986 */ /* 0x0001e2000c101124 */
[----:B------:R-:W-:Y:S01]  /*9d50*/  IMAD.MOV.U32 R23, RZ, RZ, R25 ;  /* 0x000000ffff177224 */ /* 0x000fe200078e0019 */
[----:B------:R-:W-:Y:S06]  /*9d60*/  BRA `(.L_x_21142) ;  /* 0x0000000000c87947 */ /* 0x000fec0003800000 */
.L_x_21164:
        /* <DEDUP_REMOVED lines=8> */
[----:B0123--:R-:W-:-:S04]  /*9df0*/  SHF.R.U32.HI R4, RZ, 0x17, R24 ;  /* 0x00000017ff047819 */ /* 0x00ffc80000011618 */
        /* <DEDUP_REMOVED lines=14> */
.L_x_21147:
[----:B------:R-:W-:Y:S01]  /*9ee0*/  MOV R14, 0x0 ;  /* 0x00000000000e7802 */ /* 0x000fe20000000f00 */
[----:B------:R-:W-:Y:S01]  /*9ef0*/  ULDC.64 UR4, c[0x4][0x188] ;  /* 0x0100620000047ab9 */ /* 0x000fe20000000a00 */
[----:B------:R-:W-:Y:S01]  /*9f00*/  ULDC.64 UR6, c[0x4][0x190] ;  /* 0x0100640000067ab9 */ /* 0x000fe20000000a00 */
[----:B0123--:R-:W-:Y:S02]  /*9f10*/  IMAD.U32 R4, RZ, RZ, UR4 ;  /* 0x00000004ff047e24 */ /* 0x00ffe4000f8e00ff */
        /* <DEDUP_REMOVED lines=12> */
.L_x_21175:
[----:B------:R-:W-:Y:S01]  /*9fe0*/  IMAD.MOV.U32 R23, RZ, RZ, R25 ;  /* 0x000000ffff177224 */ /* 0x000fe200078e0019 */
[----:B------:R-:W-:Y:S06]  /*9ff0*/  BRA `(.L_x_21142) ;  /* 0x0000000000247947 */ /* 0x000fec0003800000 */
.L_x_21174:
[----:B0123--:R-:W-:Y:S02]  /*a000*/  HADD2.F32 R4, -RZ, R24.H0_H0 ;  /* 0x20000018ff047230 */ /* 0x00ffe40000004100 */
[----:B------:R-:W-:-:S04]  /*a010*/  IMAD.MOV.U32 R23, RZ, RZ, R25 ;  /* 0x000000ffff177224 */ /* 0x000fc800078e0019 */
[----:B------:R-:W0:Y:S02]  /*a020*/  F2I.U64.TRUNC R4, R4 ;  /* 0x0000000400047311 */ /* 0x000e24000020d800 */
[----:B0-----:R0:W-:Y:S01]  /*a030*/  STG.E.64 desc[UR36][R8.64], R4 ;  /* 0x0000000408007986 */ /* 0x0011e2000c101b24 */
[----:B------:R-:W-:Y:S05]  /*a040*/  BRA `(.L_x_21142) ;  /* 0x0000000000107947 */ /* 0x000fea0003800000 */
.L_x_21173:
[----:B------:R-:W-:Y:S02]  /*a050*/  HADD2.F32 R24, -RZ, R24.H0_H0 ;  /* 0x20000018ff187230 */ /* 0x000fe40000004100 */
[----:B------:R-:W-:Y:S02]  /*a060*/  IMAD.MOV.U32 R23, RZ, RZ, R25 ;  /* 0x000000ffff177224 */ /* 0x000fe400078e0019 */
[----:B------:R-:W4:Y:S02]  /*a070*/  F2I.FTZ.U32.TRUNC.NTZ R3, R24 ;  /* 0x0000001800037305 */ /* 0x000f24000021f000 */
[----:B----4-:R4:W-:Y:S03]  /*a080*/  STG.E desc[UR36][R8.64], R3 ;  /* 0x0000000308007986 */ /* 0x0109e6000c101924 */
.L_x_21142:
[----:B------:R-:W-:Y:S05]  /*a090*/  BSYNC B6 ;  /* 0x0000000000067941 */ /* 0x000fea0003800000 */
.L_x_21141:
[----:B------:R-:W-:Y:S01]  /*a0a0*/  ISETP.GE.AND P0, PT, R23, R16, PT ;  /* 0x000000101700720c */ /* 0x000fe20003f06270 */
[----:B------:R-:W-:-:S12]  /*a0b0*/  BSSY B6, `(.L_x_21176) ;  /* 0x00001fc000067945 */ /* 0x000fd80003800000 */
[----:B------:R-:W-:Y:S05]  /*a0c0*/  @P0 BRA `(.L_x_21177) ;  /* 0x0000001c00e80947 */ /* 0x000fea0003800000 */
[----:B0---4-:R-:W0:Y:S01]  /*a0d0*/  LDC.64 R8, c[0x0][0x218] ;  /* 0x00008600ff087b82 */ /* 0x011e220000000a00 */
[----:B------:R-:W-:Y:S01]  /*a0e0*/  IMAD R0, R2, 0x200, R23 ;  /* 0x0000020002007824 */ /* 0x000fe200078e0217 */
[----:B-123--:R-:W-:Y:S01]  /*a0f0*/  PRMT R4, R19, 0x9910, RZ ;  /* 0x0000991013047816 */ /* 0x00efe200000000ff */
        /* <DEDUP_REMOVED lines=19> */
.L_x_21181:
[----:B------:R-:W-:-:S06]  /*a230*/  HADD2.F32 R5, -RZ, R22.H0_H0 ;  /* 0x20000016ff057230 */ /* 0x000fcc0000004100 */
[----:B------:R-:W0:Y:S02]  /*a240*/  F2I.S64.TRUNC R4, R5 ;  /* 0x0000000500047311 */ /* 0x000e24000020d900 */
[----:B0-----:R0:W-:Y:S01]  /*a250*/  STG.E.U8 desc[UR36][R8.64], R4 ;  /* 0x0000000408007986 */ /* 0x0011e2000c101124 */
[----:B------:R-:W-:Y:S05]  /*a260*/  BRA `(.L_x_21183) ;  /* 0x0000000c00847947 */ /* 0x000fea0003800000 */
.L_x_21180:
        /* <DEDUP_REMOVED lines=10> */
.L_x_21185:
[----:B------:R-:W-:-:S04]  /*a310*/  HADD2.F32 R22, -RZ, R22.H0_H0 ;  /* 0x20000016ff167230 */ /* 0x000fc80000004100 */
[----:B------:R-:W0:Y:S02]  /*a320*/  F2I.FTZ.TRUNC.NTZ R3, R22 ;  /* 0x0000001600037305 */ /* 0x000e24000021f100 */
[----:B0-----:R0:W-:Y:S01]  /*a330*/  STG.E desc[UR36][R8.64], R3 ;  /* 0x0000000308007986 */ /* 0x0011e2000c101924 */
[----:B------:R-:W-:Y:S05]  /*a340*/  BRA `(.L_x_21183) ;  /* 0x0000000c004c7947 */ /* 0x000fea0003800000 */
.L_x_21184:
[----:B------:R-:W-:-:S04]  /*a350*/  HADD2.F32 R22, -RZ, R22.H0_H0 ;  /* 0x20000016ff167230 */ /* 0x000fc80000004100 */
[----:B------:R-:W0:Y:S02]  /*a360*/  F2I.FTZ.TRUNC.NTZ R3, R22 ;  /* 0x0000001600037305 */ /* 0x000e24000021f100 */
[----:B0-----:R0:W-:Y:S01]  /*a370*/  STG.E.U16 desc[UR36][R8.64], R3 ;  /* 0x0000000308007986 */ /* 0x0011e2000c101524 */
[----:B------:R-:W-:Y:S05]  /*a380*/  BRA `(.L_x_21183) ;  /* 0x0000000c003c7947 */ /* 0x000fea0003800000 */
.L_x_21179:
        /* <DEDUP_REMOVED lines=9> */
.L_x_21187:
[----:B------:R0:W-:Y:S01]  /*a420*/  STG.E.U16 desc[UR36][R8.64], R22 ;  /* 0x0000001608007986 */ /* 0x0001e2000c101524 */
[----:B------:R-:W-:Y:S05]  /*a430*/  BRA `(.L_x_21183) ;  /* 0x0000000c00107947 */ /* 0x000fea0003800000 */
.L_x_21186:
        /* <DEDUP_REMOVED lines=10> */
.L_x_21189:
[----:B------:R-:W-:-:S05]  /*a4e0*/  HADD2.F32 R0, -RZ, R22.H0_H0 ;  /* 0x20000016ff007230 */ /* 0x000fca0000004100 */
[----:B------:R-:W-:-:S04]  /*a4f0*/  F2FP.F16.F32.PACK_AB R0, RZ, R0 ;  /* 0x00000000ff00723e */ /* 0x000fc800000000ff */
[----:B------:R-:W-:-:S05]  /*a500*/  PRMT R0, R0, 0x5410, RZ ;  /* 0x0000541000007816 */ /* 0x000fca00000000ff */
[----:B------:R0:W-:Y:S01]  /*a510*/  STG.E desc[UR36][R8.64], R0 ;  /* 0x0000000008007986 */ /* 0x0001e2000c101924 */
[----:B------:R-:W-:Y:S05]  /*a520*/  BRA `(.L_x_21183) ;  /* 0x0000000800d47947 */ /* 0x000fea0003800000 */
.L_x_21188:
[----:B------:R-:W-:-:S05]  /*a530*/  HADD2.F32 R4, -RZ, R22.H0_H0 ;  /* 0x20000016ff047230 */ /* 0x000fca0000004100 */
[----:B------:R-:W-:-:S06]  /*a540*/  FMUL.FTZ R4, R4, 1 ;  /* 0x3f80000004047820 */ /* 0x000fcc0000410000 */
[----:B------:R-:W0:Y:S02]  /*a550*/  F2F.F64.F32 R4, R4 ;  /* 0x0000000400047310 */ /* 0x000e240000201800 */
[----:B0-----:R0:W-:Y:S01]  /*a560*/  STG.E.64 desc[UR36][R8.64], R4 ;  /* 0x0000000408007986 */ /* 0x0011e2000c101b24 */
[----:B------:R-:W-:Y:S05]  /*a570*/  BRA `(.L_x_21183) ;  /* 0x0000000800c07947 */ /* 0x000fea0003800000 */
.L_x_21178:
        /* <DEDUP_REMOVED lines=13> */
.L_x_21192:
[----:B------:R-:W-:Y:S01]  /*a650*/  HADD2.F32 R22, -RZ, R22.H0_H0 ;  /* 0x20000016ff167230 */ /* 0x000fe20000004100 */
[----:B------:R-:W-:-:S04]  /*a660*/  CS2R R6, SRZ ;  /* 0x0000000000067805 */ /* 0x000fc8000001ff00 */
[----:B------:R-:W-:-:S06]  /*a670*/  FMUL.FTZ R4, R22, 1 ;  /* 0x3f80000016047820 */ /* 0x000fcc0000410000 */
[----:B------:R-:W0:Y:S02]  /*a680*/  F2F.F64.F32 R4, R4 ;  /* 0x0000000400047310 */ /* 0x000e240000201800 */
[----:B0-----:R0:W-:Y:S01]  /*a690*/  STG.E.128 desc[UR36][R8.64], R4 ;  /* 0x0000000408007986 */ /* 0x0011e2000c101d24 */
[----:B------:R-:W-:Y:S05]  /*a6a0*/  BRA `(.L_x_21183) ;  /* 0x0000000800747947 */ /* 0x000fea0003800000 */
.L_x_21191:
        /* <DEDUP_REMOVED lines=21> */
.L_x_21196:
[----:B------:R-:W-:Y:S05]  /*a800*/  BSYNC B0 ;  /* 0x0000000000007941 */ /* 0x000fea0003800000 */
.L_x_21195:
[----:B------:R-:W-:-:S05]  /*a810*/  LOP3.LUT R5, R0, R5, RZ, 0xfc, !PT ;  /* 0x0000000500057212 */ /* 0x000fca00078efcff */
[----:B------:R3:W-:Y:S01]  /*a820*/  STG.E.U8 desc[UR36][R8.64], R5 ;  /* 0x0000000508007986 */ /* 0x0007e2000c101124 */
[----:B------:R-:W-:Y:S05]  /*a830*/  BRA `(.L_x_21183) ;  /* 0x0000000800107947 */ /* 0x000fea0003800000 */
.L_x_21194:
        /* <DEDUP_REMOVED lines=13> */
.L_x_21198:
[----:B------:R-:W-:Y:S01]  /*a910*/  IMAD.MOV.U32 R0, RZ, RZ, 0x7f ;  /* 0x0000007fff007424 */ /* 0x000fe200078e00ff */
[----:B------:R-:W-:-:S04]  /*a920*/  ISETP.GT.U32.AND P0, PT, R3, 0x7f800000, PT ;  /* 0x7f8000000300780c */ /* 0x000fc80003f04070 */
[----:B------:R-:W-:-:S09]  /*a930*/  SEL R0, R0, 0x7c, P0 ;  /* 0x0000007c00007807 */ /* 0x000fd20000000000 */
.L_x_21199:
[----:B------:R-:W-:Y:S05]  /*a940*/  BSYNC B0 ;  /* 0x0000000000007941 */ /* 0x000fea0003800000 */
.L_x_21197:
[----:B------:R-:W-:-:S04]  /*a950*/  LOP3.LUT R3, R5, 0x80000000, RZ, 0xc0, !PT ;  /* 0x8000000005037812 */ /* 0x000fc800078ec0ff */
[----:B------:R-:W-:-:S04]  /*a960*/  SHF.R.U32.HI R3, RZ, 0x18, R3 ;  /* 0x00000018ff037819 */ /* 0x000fc80000011603 */
[----:B------:R-:W-:-:S05]  /*a970*/  LOP3.LUT R3, R0, R3, RZ, 0xfc, !PT ;  /* 0x0000000300037212 */ /* 0x000fca00078efcff */
[----:B------:R4:W-:Y:S01]  /*a980*/  STG.E.U8 desc[UR36][R8.64], R3 ;  /* 0x0000000308007986 */ /* 0x0009e2000c101124 */
[----:B------:R-:W-:Y:S05]  /*a990*/  BRA `(.L_x_21183) ;  /* 0x0000000400b87947 */ /* 0x000fea0003800000 */
.L_x_21193:
[----:B------:R-:W-:-:S05]  /*a9a0*/  HADD2.F32 R0, -RZ, R22.H0_H0 ;  /* 0x20000016ff007230 */ /* 0x000fca0000004100 */
[----:B------:R-:W-:-:S05]  /*a9b0*/  F2FP.BF16.F32.PACK_AB R0, RZ, R0 ;  /* 0x00000000ff00723e */ /* 0x000fca00000010ff */
[----:B------:R2:W-:Y:S01]  /*a9c0*/  STG.E.U16 desc[UR36][R8.64], R0 ;  /* 0x0000000008007986 */ /* 0x0005e2000c101524 */
[----:B------:R-:W-:Y:S05]  /*a9d0*/  BRA `(.L_x_21183) ;  /* 0x0000000400a87947 */ /* 0x000fea0003800000 */
.L_x_21190:
        /* <DEDUP_REMOVED lines=12> */
.L_x_21202:
        /* <DEDUP_REMOVED lines=17> */
.L_x_21205:
[----:B------:R-:W-:-:S04]  /*abb0*/  LOP3.LUT R3, R5, 0x80000000, RZ, 0xc0, !PT ;  /* 0x8000000005037812 */ /* 0x000fc800078ec0ff */
[----:B------:R-:W-:-:S04]  /*abc0*/  SHF.R.U32.HI R3, RZ, 0x18, R3 ;  /* 0x00000018ff037819 */ /* 0x000fc80000011603 */
[----:B------:R-:W-:-:S04]  /*abd0*/  LOP3.LUT R0, R0, R3, RZ, 0xfc, !PT ;  /* 0x0000000300007212 */ /* 0x000fc800078efcff */
[----:B------:R-:W-:-:S07]  /*abe0*/  PRMT R4, R0, 0x7610, R4 ;  /* 0x0000761000047816 */ /* 0x000fce0000000004 */
.L_x_21204:
[----:B------:R-:W-:Y:S05]  /*abf0*/  BSYNC B0 ;  /* 0x0000000000007941 */ /* 0x000fea0003800000 */
.L_x_21203:
[----:B------:R0:W-:Y:S01]  /*ac00*/  STG.E.U8 desc[UR36][R8.64], R4 ;  /* 0x0000000408007986 */ /* 0x0001e2000c101124 */
[----:B------:R-:W-:Y:S05]  /*ac10*/  BRA `(.L_x_21183) ;  /* 0x0000000400187947 */ /* 0x000fea0003800000 */
.L_x_21201:
        /* <DEDUP_REMOVED lines=17> */
.L_x_21208:
[----:B------:R-:W-:-:S04]  /*ad30*/  LOP3.LUT R3, R5, 0x80000000, RZ, 0xc0, !PT ;  /* 0x8000000005037812 */ /* 0x000fc800078ec0ff */
[----:B------:R-:W-:-:S04]  /*ad40*/  SHF.R.U32.HI R3, RZ, 0x18, R3 ;  /* 0x00000018ff037819 */ /* 0x000fc80000011603 */
[----:B------:R-:W-:-:S04]  /*ad50*/  LOP3.LUT R0, R0, R3, RZ, 0xfc, !PT ;  /* 0x0000000300007212 */ /* 0x000fc800078efcff */
[----:B------:R-:W-:-:S07]  /*ad60*/  PRMT R4, R0, 0x7610, R4 ;  /* 0x0000761000047816 */ /* 0x000fce0000000004 */
.L_x_21207:
[----:B------:R-:W-:Y:S05]  /*ad70*/  BSYNC B0 ;  /* 0x0000000000007941 */ /* 0x000fea0003800000 */
.L_x_21206:
[----:B------:R0:W-:Y:S01]  /*ad80*/  STG.E.U8 desc[UR36][R8.64], R4 ;  /* 0x0000000408007986 */ /* 0x0001e2000c101124 */
[----:B------:R-:W-:Y:S05]  /*ad90*/  BRA `(.L_x_21183) ;  /* 0x0000000000b87947 */ /* 0x000fea0003800000 */
.L_x_21200:
        /* <DEDUP_REMOVED lines=22> */
.L_x_21182:
        /* <DEDUP_REMOVED lines=16> */
.L_x_21211:
[----:B------:R-:W-:Y:S05]  /*b000*/  BRA `(.L_x_21183) ;  /* 0x00000000001c7947 */ /* 0x000fea0003800000 */
.L_x_21210:
[----:B------:R-:W-:-:S06]  /*b010*/  HADD2.F32 R4, -RZ, R22.H0_H0 ;  /* 0x20000016ff047230 */ /* 0x000fcc0000004100 */
[----:B------:R-:W0:Y:S02]  /*b020*/  F2I.U64.TRUNC R4, R4 ;  /* 0x0000000400047311 */ /* 0x000e24000020d800 */
[----:B0-----:R0:W-:Y:S01]  /*b030*/  STG.E.64 desc[UR36][R8.64], R4 ;  /* 0x0000000408007986 */ /* 0x0011e2000c101b24 */
[----:B------:R-:W-:Y:S05]  /*b040*/  BRA `(.L_x_21183) ;  /* 0x00000000000c7947 */ /* 0x000fea0003800000 */
.L_x_21209:
[----:B------:R-:W-:-:S04]  /*b050*/  HADD2.F32 R22, -RZ, R22.H0_H0 ;  /* 0x20000016ff167230 */ /* 0x000fc80000004100 */
[----:B------:R-:W0:Y:S02]  /*b060*/  F2I.FTZ.U32.TRUNC.NTZ R3, R22 ;  /* 0x0000001600037305 */ /* 0x000e24000021f000 */
[----:B0-----:R0:W-:Y:S02]  /*b070*/  STG.E desc[UR36][R8.64], R3 ;  /* 0x0000000308007986 */ /* 0x0011e4000c101924 */
.L_x_21183:
        /* <DEDUP_REMOVED lines=25> */
.L_x_21215:
[----:B------:R-:W-:-:S06]  /*b210*/  HADD2.F32 R5, -RZ, R18.H0_H0 ;  /* 0x20000012ff057230 */ /* 0x000fcc0000004100 */
[----:B------:R-:W0:Y:S02]  /*b220*/  F2I.S64.TRUNC R4, R5 ;  /* 0x0000000500047311 */ /* 0x000e24000020d900 */
[----:B0-----:R0:W-:Y:S01]  /*b230*/  STG.E.U8 desc[UR36][R8.64], R4 ;  /* 0x0000000408007986 */ /* 0x0011e2000c101124 */
[----:B------:R-:W-:Y:S05]  /*b240*/  BRA `(.L_x_21217) ;  /* 0x0000000c00847947 */ /* 0x000fea0003800000 */
.L_x_21214:
        /* <DEDUP_REMOVED lines=10> */
.L_x_21219:
[----:B------:R-:W-:-:S04]  /*b2f0*/  HADD2.F32 R18, -RZ, R18.H0_H0 ;  /* 0x20000012ff127230 */ /* 0x000fc80000004100 */
[----:B------:R-:W0:Y:S02]  /*b300*/  F2I.FTZ.TRUNC.NTZ R3, R18 ;  /* 0x0000001200037305 */ /* 0x000e24000021f100 */
[----:B0-----:R0:W-:Y:S01]  /*b310*/  STG.E desc[UR36][R8.64], R3 ;  /* 0x0000000308007986 */ /* 0x0011e2000c101924 */
[----:B------:R-:W-:Y:S05]  /*b320*/  BRA `(.L_x_21217) ;  /* 0x0000000c004c7947 */ /* 0x000fea0003800000 */
.L_x_21218:
[----:B------:R-:W-:-:S04]  /*b330*/  HADD2.F32 R18, -RZ, R18.H0_H0 ;  /* 0x20000012ff127230 */ /* 0x000fc80000004100 */
[----:B------:R-:W0:Y:S02]  /*b340*/  F2I.FTZ.TRUNC.NTZ R3, R18 ;  /* 0x0000001200037305 */ /* 0x000e24000021f100 */
[----:B0-----:R0:W-:Y:S01]  /*b350*/  STG.E.U16 desc[UR36][R8.64], R3 ;  /* 0x0000000308007986 */ /* 0x0011e2000c101524 */
[----:B------:R-:W-:Y:S05]  /*b360*/  BRA `(.L_x_21217) ;  /* 0x0000000c003c7947 */ /* 0x000fea0003800000 */
.L_x_21213:
        /* <DEDUP_REMOVED lines=9> */
.L_x_21221:
[----:B------:R0:W-:Y:S01]  /*b400*/  STG.E.U16 desc[UR36][R8.64], R18 ;  /* 0x0000001208007986 */ /* 0x0001e2000c101524 */
[----:B------:R-:W-:Y:S05]  /*b410*/  BRA `(.L_x_21217) ;  /* 0x0000000c00107947 */ /* 0x000fea0003800000 */
.L_x_21220:
        /* <DEDUP_REMOVED lines=10> */
.L_x_21223:
[----:B------:R-:W-:-:S05]  /*b4c0*/  HADD2.F32 R0, -RZ, R18.H0_H0 ;  /* 0x20000012ff007230 */ /* 0x000fca0000004100 */
[----:B------:R-:W-:-:S04]  /*b4d0*/  F2FP.F16.F32.PACK_AB R0, RZ, R0 ;  /* 0x00000000ff00723e */ /* 0x000fc800000000ff */
[----:B------:R-:W-:-:S05]  /*b4e0*/  PRMT R0, R0, 0x5410, RZ ;  /* 0x0000541000007816 */ /* 0x000fca00000000ff */
[----:B------:R0:W-:Y:S01]  /*b4f0*/  STG.E desc[UR36][R8.64], R0 ;  /* 0x0000000008007986 */ /* 0x0001e2000c101924 */
[----:B------:R-:W-:Y:S05]  /*b500*/  BRA `(.L_x_21217) ;  /* 0x0000000800d47947 */ /* 0x000fea0003800000 */
.L_x_21222:
[----:B------:R-:W-:-:S05]  /*b510*/  HADD2.F32 R4, -RZ, R18.H0_H0 ;  /* 0x20000012ff047230 */ /* 0x000fca0000004100 */
[----:B------:R-:W-:-:S06]  /*b520*/  FMUL.FTZ R4, R4, 1 ;  /* 0x3f80000004047820 */ /* 0x000fcc0000410000 */
[----:B------:R-:W0:Y:S02]  /*b530*/  F2F.F64.F32 R4, R4 ;  /* 0x0000000400047310 */ /* 0x000e240000201800 */
[----:B0-----:R0:W-:Y:S01]  /*b540*/  STG.E.64 desc[UR36][R8.64], R4 ;  /* 0x0000000408007986 */ /* 0x0011e2000c101b24 */
[----:B------:R-:W-:Y:S05]  /*b550*/  BRA `(.L_x_21217) ;  /* 0x0000000800c07947 */ /* 0x000fea0003800000 */
.L_x_21212:
        /* <DEDUP_REMOVED lines=13> */
.L_x_21226:
[----:B------:R-:W-:Y:S01]  /*b630*/  HADD2.F32 R18, -RZ, R18.H0_H0 ;  /* 0x20000012ff127230 */ /* 0x000fe20000004100 */
[----:B------:R-:W-:-:S04]  /*b640*/  CS2R R6, SRZ ;  /* 0x0000000000067805 */ /* 0x000fc8000001ff00 */
[----:B------:R-:W-:-:S06]  /*b650*/  FMUL.FTZ R4, R18, 1 ;  /* 0x3f80000012047820 */ /* 0x000fcc0000410000 */
[----:B------:R-:W0:Y:S02]  /*b660*/  F2F.F64.F32 R4, R4 ;  /* 0x0000000400047310 */ /* 0x000e240000201800 */
[----:B0-----:R1:W-:Y:S01]  /*b670*/  STG.E.128 desc[UR36][R8.64], R4 ;  /* 0x0000000408007986 */ /* 0x0013e2000c101d24 */
[----:B------:R-:W-:Y:S05]  /*b680*/  BRA `(.L_x_21217) ;  /* 0x0000000800747947 */ /* 0x000fea0003800000 */
.L_x_21225:
        /* <DEDUP_REMOVED lines=21> */
.L_x_21230:
[----:B------:R-:W-:Y:S05]  /*b7e0*/  BSYNC B0 ;  /* 0x0000000000007941 */ /* 0x000fea0003800000 */
.L_x_21229:
[----:B------:R-:W-:-:S05]  /*b7f0*/  LOP3.LUT R5, R0, R5, RZ, 0xfc, !PT ;  /* 0x0000000500057212 */ /* 0x000fca00078efcff */
[----:B------:R2:W-:Y:S01]  /*b800*/  STG.E.U8 desc[UR36][R8.64], R5 ;  /* 0x0000000508007986 */ /* 0x0005e2000c101124 */
[----:B------:R-:W-:Y:S05]  /*b810*/  BRA `(.L_x_21217) ;  /* 0x0000000800107947 */ /* 0x000fea0003800000 */
.L_x_21228:
        /* <DEDUP_REMOVED lines=13> */
.L_x_21232:
[----:B------:R-:W-:Y:S01]  /*b8f0*/  IMAD.MOV.U32 R0, RZ, RZ, 0x7f ;  /* 0x0000007fff007424 */ /* 0x000fe200078e00ff */
[----:B------:R-:W-:-:S04]  /*b900*/  ISETP.GT.U32.AND P0, PT, R3, 0x7f800000, PT ;  /* 0x7f8000000300780c */ /* 0x000fc80003f04070 */
[----:B------:R-:W-:-:S09]  /*b910*/  SEL R0, R0, 0x7c, P0 ;  /* 0x0000007c00007807 */ /* 0x000fd20000000000 */
.L_x_21233:
[----:B------:R-:W-:Y:S05]  /*b920*/  BSYNC B0 ;  /* 0x0000000000007941 */ /* 0x000fea0003800000 */
.L_x_21231:
[----:B------:R-:W-:-:S04]  /*b930*/  LOP3.LUT R3, R5, 0x80000000, RZ, 0xc0, !PT ;  /* 0x8000000005037812 */ /* 0x000fc800078ec0ff */
[----:B------:R-:W-:-:S04]  /*b940*/  SHF.R.U32.HI R3, RZ, 0x18, R3 ;  /* 0x00000018ff037819 */ /* 0x000fc80000011603 */
[----:B------:R-:W-:-:S05]  /*b950*/  LOP3.LUT R3, R0, R3, RZ, 0xfc, !PT ;  /* 0x0000000300037212 */ /* 0x000fca00078efcff */
[----:B------:R3:W-:Y:S01]  /*b960*/  STG.E.U8 desc[UR36][R8.64], R3 ;  /* 0x0000000308007986 */ /* 0x0007e2000c101124 */
[----:B------:R-:W-:Y:S05]  /*b970*/  BRA `(.L_x_21217) ;  /* 0x0000000400b87947 */ /* 0x000fea0003800000 */
.L_x_21227:
[----:B------:R-:W-:-:S05]  /*b980*/  HADD2.F32 R0, -RZ, R18.H0_H0 ;  /* 0x20000012ff007230 */ /* 0x000fca0000004100 */
[----:B------:R-:W-:-:S05]  /*b990*/  F2FP.BF16.F32.PACK_AB R0, RZ, R0 ;  /* 0x00000000ff00723e */ /* 0x000fca00000010ff */
[----:B------:R4:W-:Y:S01]  /*b9a0*/  STG.E.U16 desc[UR36][R8.64], R0 ;  /* 0x0000000008007986 */ /* 0x0009e2000c101524 */
[----:B------:R-:W-:Y:S05]  /*b9b0*/  BRA `(.L_x_21217) ;  /* 0x0000000400a87947 */ /* 0x000fea0003800000 */
.L_x_21224:
        /* <DEDUP_REMOVED lines=12> */
.L_x_21236:
        /* <DEDUP_REMOVED lines=17> */
.L_x_21239:
[----:B------:R-:W-:-:S04]  /*bb90*/  LOP3.LUT R3, R5, 0x80000000, RZ, 0xc0, !PT ;  /* 0x8000000005037812 */ /* 0x000fc800078ec0ff */
[----:B------:R-:W-:-:S04]  /*bba0*/  SHF.R.U32.HI R3, RZ, 0x18, R3 ;  /* 0x00000018ff037819 */ /* 0x000fc80000011603 */
[----:B------:R-:W-:-:S04]  /*bbb0*/  LOP3.LUT R0, R0, R3, RZ, 0xfc, !PT ;  /* 0x0000000300007212 */ /* 0x000fc800078efcff */
[----:B------:R-:W-:-:S07]  /*bbc0*/  PRMT R4, R0, 0x7610, R4 ;  /* 0x0000761000047816 */ /* 0x000fce0000000004 */
.L_x_21238:
[----:B------:R-:W-:Y:S05]  /*bbd0*/  BSYNC B0 ;  /* 0x0000000000007941 */ /* 0x000fea0003800000 */
.L_x_21237:
[----:B------:R0:W-:Y:S01]  /*bbe0*/  STG.E.U8 desc[UR36][R8.64], R4 ;  /* 0x0000000408007986 */ /* 0x0001e2000c101124 */
[----:B------:R-:W-:Y:S05]  /*bbf0*/  BRA `(.L_x_21217) ;  /* 0x0000000400187947 */ /* 0x000fea0003800000 */
.L_x_21235:
        /* <DEDUP_REMOVED lines=17> */
.L_x_21242:
[----:B------:R-:W-:-:S04]  /*bd10*/  LOP3.LUT R3, R5, 0x80000000, RZ, 0xc0, !PT ;  /* 0x8000000005037812 */ /* 0x000fc800078ec0ff */
[----:B------:R-:W-:-:S04]  /*bd20*/  SHF.R.U32.HI R3, RZ, 0x18, R3 ;  /* 0x00000018ff037819 */ /* 0x000fc80000011603 */
[----:B------:R-:W-:-:S04]  /*bd30*/  LOP3.LUT R0, R0, R3, RZ, 0xfc, !PT ;  /* 0x0000000300007212 */ /* 0x000fc800078efcff */
[----:B------:R-:W-:-:S07]  /*bd40*/  PRMT R4, R0, 0x7610, R4 ;  /* 0x0000761000047816 */ /* 0x000fce0000000004 */
.L_x_21241:
[----:B------:R-:W-:Y:S05]  /*bd50*/  BSYNC B0 ;  /* 0x0000000000007941 */ /* 0x000fea0003800000 */
.L_x_21240:
[----:B------:R0:W-:Y:S01]  /*bd60*/  STG.E.U8 desc[UR36][R8.64], R4 ;  /* 0x0000000408007986 */ /* 0x0001e2000c101124 */
[----:B------:R-:W-:Y:S05]  /*bd70*/  BRA `(.L_x_21217) ;  /* 0x0000000000b87947 */ /* 0x000fea0003800000 */
.L_x_21234:
        /* <DEDUP_REMOVED lines=22> */
.L_x_21216:
        /* <DEDUP_REMOVED lines=16> */
.L_x_21245:
[----:B------:R-:W-:Y:S05]  /*bfe0*/  BRA `(.L_x_21217) ;  /* 0x00000000001c7947 */ /* 0x000fea0003800000 */
.L_x_21244:
[----:B------:R-:W-:-:S06]  /*bff0*/  HADD2.F32 R4, -RZ, R18.H0_H0 ;  /* 0x20000012ff047230 */ /* 0x000fcc0000004100 */
[----:B------:R-:W0:Y:S02]  /*c000*/  F2I.U64.TRUNC R4, R4 ;  /* 0x0000000400047311 */ /* 0x000e24000020d800 */
[----:B0-----:R0:W-:Y:S01]  /*c010*/  STG.E.64 desc[UR36][R8.64], R4 ;  /* 0x0000000408007986 */ /* 0x0011e2000c101b24 */
[----:B------:R-:W-:Y:S05]  /*c020*/  BRA `(.L_x_21217) ;  /* 0x00000000000c7947 */ /* 0x000fea0003800000 */
.L_x_21243:
[----:B------:R-:W-:-:S04]  /*c030*/  HADD2.F32 R18, -RZ, R18.H0_H0 ;  /* 0x20000012ff127230 */ /* 0x000fc80000004100 */
[----:B------:R-:W0:Y:S02]  /*c040*/  F2I.FTZ.U32.TRUNC.NTZ R3, R18 ;  /* 0x0000001200037305 */ /* 0x000e24000021f000 */
[----:B0-----:R0:W-:Y:S02]  /*c050*/  STG.E desc[UR36][R8.64], R3 ;  /* 0x0000000308007986 */ /* 0x0011e4000c101924 */
.L_x_21217:
[----:B------:R-:W-:-:S07]  /*c060*/  VIADD R23, R23, 0x80 ;  /* 0x0000008017177836 */ /* 0x000fce0000000000 */
.L_x_21177:
[----:B------:R-:W-:Y:S05]  /*c070*/  BSYNC B6 ;  /* 0x0000000000067941 */ /* 0x000fea0003800000 */
.L_x_21176:
        /* <DEDUP_REMOVED lines=23> */
.L_x_21249:
[----:B------:R-:W-:-:S06]  /*c1f0*/  HADD2.F32 R5, -RZ, R17.H0_H0 ;  /* 0x20000011ff057230 */ /* 0x000fcc0000004100 */
[----:B------:R-:W0:Y:S02]  /*c200*/  F2I.S64.TRUNC R4, R5 ;  /* 0x0000000500047311 */ /* 0x000e24000020d900 */
[----:B0-----:R-:W-:Y:S01]  /*c210*/  STG.E.U8 desc[UR36][R2.64], R4 ;  /* 0x0000000402007986 */ /* 0x001fe2000c101124 */
[----:B------:R-:W-:Y:S05]  /*c220*/  EXIT ;  /* 0x000000000000794d */ /* 0x000fea0003800000 */
.L_x_21248:
        /* <DEDUP_REMOVED lines=10> */
.L_x_21252:
[----:B------:R-:W-:-:S06]  /*c2d0*/  HADD2.F32 R17, -RZ, R17.H0_H0 ;  /* 0x20000011ff117230 */ /* 0x000fcc0000004100 */
[----:B------:R-:W0:Y:S02]  /*c2e0*/  F2I.FTZ.TRUNC.NTZ R17, R17 ;  /* 0x0000001100117305 */ /* 0x000e24000021f100 */
[----:B0-----:R-:W-:Y:S01]  /*c2f0*/  STG.E desc[UR36][R2.64], R17 ;  /* 0x0000001102007986 */ /* 0x001fe2000c101924 */
[----:B------:R-:W-:Y:S05]  /*c300*/  EXIT ;  /* 0x000000000000794d */ /* 0x000fea0003800000 */
.L_x_21251:
[----:B------:R-:W-:-:S06]  /*c310*/  HADD2.F32 R17, -RZ, R17.H0_H0 ;  /* 0x20000011ff117230 */ /* 0x000fcc0000004100 */
[----:B------:R-:W0:Y:S02]  /*c320*/  F2I.FTZ.TRUNC.NTZ R17, R17 ;  /* 0x0000001100117305 */ /* 0x000e24000021f100 */
[----:B0-----:R-:W-:Y:S01]  /*c330*/  STG.E.U16 desc[UR36][R2.64], R17 ;  /* 0x0000001102007986 */ /* 0x001fe2000c101524 */
[----:B------:R-:W-:Y:S05]  /*c340*/  EXIT ;  /* 0x000000000000794d */ /* 0x000fea0003800000 */
.L_x_21247:
        /* <DEDUP_REMOVED lines=9> */
.L_x_21254:
[----:B------:R-:W-:Y:S01]  /*c3e0*/  STG.E.U16 desc[UR36][R2.64], R17 ;  /* 0x0000001102007986 */ /* 0x000fe2000c101524 */
[----:B------:R-:W-:Y:S05]  /*c3f0*/  EXIT ;  /* 0x000000000000794d */ /* 0x000fea0003800000 */
.L_x_21253:
        /* <DEDUP_REMOVED lines=10> */
.L_x_21256:
[----:B------:R-:W-:-:S05]  /*c4a0*/  HADD2.F32 R0, -RZ, R17.H0_H0 ;  /* 0x20000011ff007230 */ /* 0x000fca0000004100 */
[----:B------:R-:W-:-:S04]  /*c4b0*/  F2FP.F16.F32.PACK_AB R0, RZ, R0 ;  /* 0x00000000ff00723e */ /* 0x000fc800000000ff */
[----:B------:R-:W-:-:S05]  /*c4c0*/  PRMT R0, R0, 0x5410, RZ ;  /* 0x0000541000007816 */ /* 0x000fca00000000ff */
[----:B------:R-:W-:Y:S01]  /*c4d0*/  STG.E desc[UR36][R2.64], R0 ;  /* 0x0000000002007986 */ /* 0x000fe2000c101924 */
[----:B------:R-:W-:Y:S05]  /*c4e0*/  EXIT ;  /* 0x000000000000794d */ /* 0x000fea0003800000 */
.L_x_21255:
[----:B------:R-:W-:-:S05]  /*c4f0*/  HADD2.F32 R4, -RZ, R17.H0_H0 ;  /* 0x20000011ff047230 */ /* 0x000fca0000004100 */
[----:B------:R-:W-:-:S06]  /*c500*/  FMUL.FTZ R4, R4, 1 ;  /* 0x3f80000004047820 */ /* 0x000fcc0000410000 */
[----:B------:R-:W0:Y:S02]  /*c510*/  F2F.F64.F32 R4, R4 ;  /* 0x0000000400047310 */ /* 0x000e240000201800 */
[----:B0-----:R-:W-:Y:S01]  /*c520*/  STG.E.64 desc[UR36][R2.64], R4 ;  /* 0x0000000402007986 */ /* 0x001fe2000c101b24 */
[----:B------:R-:W-:Y:S05]  /*c530*/  EXIT ;  /* 0x000000000000794d */ /* 0x000fea0003800000 */
.L_x_21246:
        /* <DEDUP_REMOVED lines=13> */
.L_x_21259:
[----:B------:R-:W-:Y:S01]  /*c610*/  HADD2.F32 R17, -RZ, R17.H0_H0 ;  /* 0x20000011ff117230 */ /* 0x000fe20000004100 */
[----:B------:R-:W-:-:S04]  /*c620*/  CS2R R6, SRZ ;  /* 0x0000000000067805 */ /* 0x000fc8000001ff00 */
[----:B------:R-:W-:-:S06]  /*c630*/  FMUL.FTZ R4, R17, 1 ;  /* 0x3f80000011047820 */ /* 0x000fcc0000410000 */
[----:B------:R-:W0:Y:S02]  /*c640*/  F2F.F64.F32 R4, R4 ;  /* 0x0000000400047310 */ /* 0x000e240000201800 */
[----:B0-----:R-:W-:Y:S01]  /*c650*/  STG.E.128 desc[UR36][R2.64], R4 ;  /* 0x0000000402007986 */ /* 0x001fe2000c101d24 */
[----:B------:R-:W-:Y:S05]  /*c660*/  EXIT ;  /* 0x000000000000794d */ /* 0x000fea0003800000 */
.L_x_21258:
        /* <DEDUP_REMOVED lines=21> */
.L_x_21263:
[----:B------:R-:W-:Y:S05]  /*c7c0*/  BSYNC B0 ;  /* 0x0000000000007941 */ /* 0x000fea0003800000 */
.L_x_21262:
[----:B------:R-:W-:-:S05]  /*c7d0*/  LOP3.LUT R5, R0, R5, RZ, 0xfc, !PT ;  /* 0x0000000500057212 */ /* 0x000fca00078efcff */
[----:B------:R-:W-:Y:S01]  /*c7e0*/  STG.E.U8 desc[UR36][R2.64], R5 ;  /* 0x0000000502007986 */ /* 0x000fe2000c101124 */
[----:B------:R-:W-:Y:S05]  /*c7f0*/  EXIT ;  /* 0x000000000000794d */ /* 0x000fea0003800000 */
.L_x_21261:
        /* <DEDUP_REMOVED lines=13> */
.L_x_21265:
[----:B------:R-:W-:Y:S01]  /*c8d0*/  IMAD.MOV.U32 R0, RZ, RZ, 0x7f ;  /* 0x0000007fff007424 */ /* 0x000fe200078e00ff */
[----:B------:R-:W-:-:S04]  /*c8e0*/  ISETP.GT.U32.AND P0, PT, R4, 0x7f800000, PT ;  /* 0x7f8000000400780c */ /* 0x000fc80003f04070 */
[----:B------:R-:W-:-:S09]  /*c8f0*/  SEL R0, R0, 0x7c, P0 ;  /* 0x0000007c00007807 */ /* 0x000fd20000000000 */
.L_x_21266:
[----:B------:R-:W-:Y:S05]  /*c900*/  BSYNC B0 ;  /* 0x0000000000007941 */ /* 0x000fea0003800000 */
.L_x_21264:
[----:B------:R-:W-:-:S04]  /*c910*/  LOP3.LUT R4, R17, 0x80000000, RZ, 0xc0, !PT ;  /* 0x8000000011047812 */ /* 0x000fc800078ec0ff */
[----:B------:R-:W-:-:S04]  /*c920*/  SHF.R.U32.HI R5, RZ, 0x18, R4 ;  /* 0x00000018ff057819 */ /* 0x000fc80000011604 */
[----:B------:R-:W-:-:S05]  /*c930*/  LOP3.LUT R5, R0, R5, RZ, 0xfc, !PT ;  /* 0x0000000500057212 */ /* 0x000fca00078efcff */
[----:B------:R-:W-:Y:S01]  /*c940*/  STG.E.U8 desc[UR36][R2.64], R5 ;  /* 0x0000000502007986 */ /* 0x000fe2000c101124 */
[----:B------:R-:W-:Y:S05]  /*c950*/  EXIT ;  /* 0x000000000000794d */ /* 0x000fea0003800000 */
.L_x_21260:
[----:B------:R-:W-:-:S05]  /*c960*/  HADD2.F32 R0, -RZ, R17.H0_H0 ;  /* 0x20000011ff007230 */ /* 0x000fca0000004100 */
[----:B------:R-:W-:-:S05]  /*c970*/  F2FP.BF16.F32.PACK_AB R0, RZ, R0 ;  /* 0x00000000ff00723e */ /* 0x000fca00000010ff */
[----:B------:R-:W-:Y:S01]  /*c980*/  STG.E.U16 desc[UR36][R2.64], R0 ;  /* 0x0000000002007986 */ /* 0x000fe2000c101524 */
[----:B------:R-:W-:Y:S05]  /*c990*/  EXIT ;  /* 0x000000000000794d */ /* 0x000fea0003800000 */
.L_x_21257:
        /* <DEDUP_REMOVED lines=12> */
.L_x_21269:
        /* <DEDUP_REMOVED lines=17> */
.L_x_21272:
[----:B------:R-:W-:-:S04]  /*cb70*/  LOP3.LUT R0, R17, 0x80000000, RZ, 0xc0, !PT ;  /* 0x8000000011007812 */ /* 0x000fc800078ec0ff */
[----:B------:R-:W-:-:S04]  /*cb80*/  SHF.R.U32.HI R5, RZ, 0x18, R0 ;  /* 0x00000018ff057819 */ /* 0x000fc80000011600 */
[----:B------:R-:W-:-:S04]  /*cb90*/  LOP3.LUT R4, R4, R5, RZ, 0xfc, !PT ;  /* 0x0000000504047212 */ /* 0x000fc800078efcff */
[----:B------:R-:W-:-:S07]  /*cba0*/  PRMT R0, R4, 0x7610, R0 ;  /* 0x0000761004007816 */ /* 0x000fce0000000000 */
.L_x_21271:
[----:B------:R-:W-:Y:S05]  /*cbb0*/  BSYNC B0 ;  /* 0x0000000000007941 */ /* 0x000fea0003800000 */
.L_x_21270:
[----:B------:R-:W-:Y:S01]  /*cbc0*/  STG.E.U8 desc[UR36][R2.64], R0 ;  /* 0x0000000002007986 */ /* 0x000fe2000c101124 */
[----:B------:R-:W-:Y:S05]  /*cbd0*/  EXIT ;  /* 0x000000000000794d */ /* 0x000fea0003800000 */
.L_x_21268:
        /* <DEDUP_REMOVED lines=17> */
.L_x_21275:
[----:B------:R-:W-:-:S04]  /*ccf0*/  LOP3.LUT R0, R17, 0x80000000, RZ, 0xc0, !PT ;  /* 0x8000000011007812 */ /* 0x000fc800078ec0ff */
[----:B------:R-:W-:-:S04]  /*cd00*/  SHF.R.U32.HI R5, RZ, 0x18, R0 ;  /* 0x00000018ff057819 */ /* 0x000fc80000011600 */
[----:B------:R-:W-:-:S04]  /*cd10*/  LOP3.LUT R4, R4, R5, RZ, 0xfc, !PT ;  /* 0x0000000504047212 */ /* 0x000fc800078efcff */
[----:B------:R-:W-:-:S07]  /*cd20*/  PRMT R0, R4, 0x7610, R0 ;  /* 0x0000761004007816 */ /* 0x000fce0000000000 */
.L_x_21274:
[----:B------:R-:W-:Y:S05]  /*cd30*/  BSYNC B0 ;  /* 0x0000000000007941 */ /* 0x000fea0003800000 */
.L_x_21273:
[----:B------:R-:W-:Y:S01]  /*cd40*/  STG.E.U8 desc[UR36][R2.64], R0 ;  /* 0x0000000002007986 */ /* 0x000fe2000c101124 */
[----:B------:R-:W-:Y:S05]  /*cd50*/  EXIT ;  /* 0x000000000000794d */ /* 0x000fea0003800000 */
.L_x_21267:
        /* <DEDUP_REMOVED lines=22> */
.L_x_21250:
        /* <DEDUP_REMOVED lines=16> */
.L_x_21278:
[----:B------:R-:W-:Y:S05]  /*cfc0*/  EXIT ;  /* 0x000000000000794d */ /* 0x000fea0003800000 */
.L_x_21277:
[----:B------:R-:W-:-:S06]  /*cfd0*/  HADD2.F32 R4, -RZ, R17.H0_H0 ;  /* 0x20000011ff047230 */ /* 0x000fcc0000004100 */
[----:B------:R-:W0:Y:S02]  /*cfe0*/  F2I.U64.TRUNC R4, R4 ;  /* 0x0000000400047311 */ /* 0x000e24000020d800 */
[----:B0-----:R-:W-:Y:S01]  /*cff0*/  STG.E.64 desc[UR36][R2.64], R4 ;  /* 0x0000000402007986 */ /* 0x001fe2000c101b24 */
[----:B------:R-:W-:Y:S05]  /*d000*/  EXIT ;  /* 0x000000000000794d */ /* 0x000fea0003800000 */
.L_x_21276:
[----:B------:R-:W-:-:S06]  /*d010*/  HADD2.F32 R17, -RZ, R17.H0_H0 ;  /* 0x20000011ff117230 */ /* 0x000fcc0000004100 */
[----:B------:R-:W0:Y:S02]  /*d020*/  F2I.FTZ.U32.TRUNC.NTZ R17, R17 ;  /* 0x0000001100117305 */ /* 0x000e24000021f000 */
[----:B0-----:R-:W-:Y:S01]  /*d030*/  STG.E desc[UR36][R2.64], R17 ;  /* 0x0000001102007986 */ /* 0x001fe2000c101924 */
[----:B------:R-:W-:Y:S05]  /*d040*/  EXIT ;  /* 0x000000000000794d */ /* 0x000fea0003800000 */
.L_x_21279:
        /* <DEDUP_REMOVED lines=11> */
.L_x_32226:


//--------------------- .text._ZN2at6native18elementwise_kernelILi128ELi4EZNS0_22gpu_kernel_impl_nocastINS0_13BinaryFunctorIN3c104HalfES5_S5_ZZZNS0_21nextafter_kernel_cudaERNS_18TensorIteratorBaseEENKUlvE_clEvENKUlvE2_clEvEUlS5_S5_E_EEEEvS7_RKT_EUliE_EEviT1_ --------------------------
	.section	.text._ZN2at6native18elementwise_kernelILi128ELi4EZNS0_22gpu_kernel_impl_nocastINS0_13BinaryFunctorIN3c104HalfES5_S5_ZZZNS0_21nextafter_kernel_cudaERNS_18TensorIteratorBaseEENKUlvE_clEvENKUlvE2_clEvEUlS5_S5_E_EEEEvS7_RKT_EUliE_EEviT1_,"ax",@progbits
	.align	128
        .global         _ZN2at6native18elementwise_kernelILi128ELi4EZNS0_22gpu_kernel_impl_nocastINS0_13BinaryFunctorIN3c104HalfES5_S5_ZZZNS0_21nextafter_kernel_cudaERNS_18TensorIteratorBaseEENKUlvE_clEvENKUlvE2_clEvEUlS5_S5_E_EEEEvS7_RKT_EUliE_EEviT1_
        .type           _ZN2at6native18elementwise_kernelILi128ELi4EZNS0_22gpu_kernel_impl_nocastINS0_13BinaryFunctorIN3c104HalfES5_S5_ZZZNS0_21nextafter_kernel_cudaERNS_18TensorIteratorBaseEENKUlvE_clEvENKUlvE2_clEvEUlS5_S5_E_EEEEvS7_RKT_EUliE_EEviT1_,@function
        .size           _ZN2at6native18elementwise_kernelILi128ELi4EZNS0_22gpu_kernel_impl_nocastINS0_13BinaryFunctorIN3c104HalfES5_S5_ZZZNS0_21nextafter_kernel_cudaERNS_18TensorIteratorBaseEENKUlvE_clEvENKUlvE2_clEvEUlS5_S5_E_EEEEvS7_RKT_EUliE_EEviT1_,(.L_x_32227 - _ZN2at6native18elementwise_kernelILi128ELi4EZNS0_22gpu_kernel_impl_nocastINS0_13BinaryFunctorIN3c104HalfES5_S5_ZZZNS0_21nextafter_kernel_cudaERNS_18TensorIteratorBaseEENKUlvE_clEvENKUlvE2_clEvEUlS5_S5_E_EEEEvS7_RKT_EUliE_EEviT1_)
        .other          _ZN2at6native18elementwise_kernelILi128ELi4EZNS0_22gpu_kernel_impl_nocastINS0_13BinaryFunctorIN3c104HalfES5_S5_ZZZNS0_21nextafter_kernel_cudaERNS_18TensorIteratorBaseEENKUlvE_clEvENKUlvE2_clEvEUlS5_S5_E_EEEEvS7_RKT_EUliE_EEviT1_,@"STO_CUDA_ENTRY STV_DEFAULT"
_ZN2at6native18elementwise_kernelILi128ELi4EZNS0_22gpu_kernel_impl_nocastINS0_13BinaryFunctorIN3c104HalfES5_S5_ZZZNS0_21nextafter_kernel_cudaERNS_18TensorIteratorBaseEENKUlvE_clEvENKUlvE2_clEvEUlS5_S5_E_EEEEvS7_RKT_EUliE_EEviT1_:
.text._ZN2at6native18elementwise_kernelILi128ELi4EZNS0_22gpu_kernel_impl_nocastINS0_13BinaryFunctorIN3c104HalfES5_S5_ZZZNS0_21nextafter_kernel_cudaERNS_18TensorIteratorBaseEENKUlvE_clEvENKUlvE2_clEvEUlS5_S5_E_EEEEvS7_RKT_EUliE_EEviT1_:
        /* <DEDUP_REMOVED lines=357> */
[----:B------:R-:W-:-:S05]  /*1650*/  @P0 SHF.R.U32.HI R4, RZ, R13, R4 ;  /* 0x0000000dff040219 */ /* 0x000fca0000011604 */
[----:B------:R-:W-:-:S04]  /*1660*/  @P0 IMAD.MOV R10, RZ, RZ, -R4 ;  /* 0x000000ffff0a0224 */ /* 0x000fc800078e0a04 */
[----:B-1----:R-:W-:-:S04]  /*1670*/  @P0 IMAD R11, R10, R15, R11 ;  /* 0x0000000f0a0b0224 */ /* 0x002fc800078e020b */
[C---:B--2---:R-:W-:Y:S02]  /*1680*/  @P0 IMAD R5, R11.reuse, R8, R5 ;  /* 0x000000080b050224 */ /* 0x044fe400078e0205 */
[C---:B------:R-:W-:Y:S02]  /*1690*/  @P0 IMAD R2, R11.reuse, R9, R2 ;  /* 0x000000090b020224 */ /* 0x040fe400078e0202 */
[----:B---3--:R-:W-:-:S07]  /*16a0*/  @P0 IMAD R0, R11, R14, R0 ;  /* 0x0000000e0b000224 */ /* 0x008fce00078e0200 */
.L_x_21282:
[----:B------:R-:W-:Y:S01]  /*16b0*/  ULDC.64 UR8, c[0x0][0x480] ;  /* 0x0001200000087ab9 */ /* 0x000fe20000000a00 */
[----:B------:R-:W-:Y:S01]  /*16c0*/  ULDC.64 UR10, c[0x0][0x488] ;  /* 0x00012200000a7ab9 */ /* 0x000fe20000000a00 */
[----:B------:R-:W-:Y:S02]  /*16d0*/  IADD3 R6, P0, R2, UR8, RZ ;  /* 0x0000000802067c10 */ /* 0x000fe4000ff1e0ff */
[----:B------:R-:W-:Y:S02]  /*16e0*/  IADD3 R8, P1, R0, UR10, RZ ;  /* 0x0000000a00087c10 */ /* 0x000fe4000ff3e0ff */
[----:B------:R-:W-:Y:S01]  /*16f0*/  IADD3.X R7, RZ, UR9, RZ, P0, !PT ;  /* 0x00000009ff077c10 */ /* 0x000fe200087fe4ff */
[----:B------:R-:W-:Y:S01]  /*1700*/  ULDC.64 UR8, c[0x0][0x478] ;  /* 0x00011e0000087ab9 */ /* 0x000fe20000000a00 */
[----:B------:R-:W-:-:S04]  /*1710*/  IADD3.X R9, RZ, UR11, RZ, P1, !PT ;  /* 0x0000000bff097c10 */ /* 0x000fc80008ffe4ff */
[----:B------:R-:W2:Y:S04]  /*1720*/  LDG.E.U16 R7, desc[UR4][R6.64] ;  /* 0x0000000406077981 */ /* 0x000ea8000c1e1500 */
[----:B------:R-:W3:Y:S01]  /*1730*/  LDG.E.U16 R8, desc[UR4][R8.64] ;  /* 0x0000000408087981 */ /* 0x000ee2000c1e1500 */
[----:B------:R-:W-:Y:S01]  /*1740*/  IADD3 R4, P2, R5, UR8, RZ ;  /* 0x0000000805047c10 */ /* 0x000fe2000ff5e0ff */
[----:B------:R-:W-:Y:S03]  /*1750*/  BSSY B1, `(.L_x_21283) ;  /* 0x0000022000017945 */ /* 0x000fe60003800000 */
[----:B------:R-:W-:Y:S01]  /*1760*/  IADD3.X R5, RZ, UR9, RZ, P2, !PT ;  /* 0x00000009ff057c10 */ /* 0x000fe200097fe4ff */
[----:B--2---:R-:W-:-:S02]  /*1770*/  HADD2.F32 R0, -RZ, R7.H0_H0 ;  /* 0x20000007ff007230 */ /* 0x004fc40000004100 */
[----:B---3--:R-:W-:-:S03]  /*1780*/  HADD2.F32 R2, -RZ, R8.H0_H0 ;  /* 0x20000008ff027230 */ /* 0x008fc60000004100 */
        /* <DEDUP_REMOVED lines=19> */
.L_x_21286:
[----:B------:R-:W-:-:S04]  /*18c0*/  LOP3.LUT R0, R8, R7, RZ, 0x3c, !PT ;  /* 0x0000000708007212 */ /* 0x000fc800078e3cff */
[----:B------:R-:W-:-:S04]  /*18d0*/  PRMT R0, R0, 0x9910, RZ ;  /* 0x0000991000007816 */ /* 0x000fc800000000ff */
[----:B------:R-:W-:Y:S02]  /*18e0*/  ISETP.GE.AND P0, PT, R0, RZ, PT ;  /* 0x000000ff0000720c */ /* 0x000fe40003f06270 */
[----:B------:R-:W-:Y:S02]  /*18f0*/  IADD3 R0, R7, 0xffff, RZ ;  /* 0x0000ffff07007810 */ /* 0x000fe40007ffe0ff */
[----:B------:R-:W-:-:S13]  /*1900*/  ISETP.GT.U32.OR P0, PT, R2, R9, !P0 ;  /* 0x000000090200720c */ /* 0x000fda0004704470 */
[----:B------:R-:W-:-:S04]  /*1910*/  @!P0 IADD3 R0, R7, 0x1, RZ ;  /* 0x0000000107008810 */ /* 0x000fc80007ffe0ff */
[----:B------:R-:W-:Y:S01]  /*1920*/  PRMT R7, R0, 0x7610, R7 ;  /* 0x0000761000077816 */ /* 0x000fe20000000007 */
[----:B------:R-:W-:Y:S06]  /*1930*/  BRA `(.L_x_21285) ;  /* 0x00000000000c7947 */ /* 0x000fec0003800000 */
.L_x_21284:
[----:B------:R-:W-:-:S05]  /*1940*/  HADD2.F32 R7, -RZ, R7.H0_H0 ;  /* 0x20000007ff077230 */ /* 0x000fca0000004100 */
[----:B------:R-:W-:-:S05]  /*1950*/  FADD.FTZ R7, R2, R7 ;  /* 0x0000000702077221 */ /* 0x000fca0000010000 */
[----:B------:R-:W-:-:S07]  /*1960*/  F2FP.F16.F32.PACK_AB R7, RZ, R7 ;  /* 0x00000007ff07723e */ /* 0x000fce00000000ff */
.L_x_21285:
[----:B------:R-:W-:Y:S05]  /*1970*/  BSYNC B1 ;  /* 0x0000000000017941 */ /* 0x000fea0003800000 */
.L_x_21283:
[----:B------:R0:W-:Y:S01]  /*1980*/  STG.E.U16 desc[UR4][R4.64], R7 ;  /* 0x0000000704007986 */ /* 0x0001e2000c101504 */
[----:B------:R-:W-:-:S07]  /*1990*/  IADD3 R3, R3, 0x80, RZ ;  /* 0x0000008003037810 */ /* 0x000fce0007ffe0ff */
.L_x_21281:
[----:B------:R-:W-:Y:S05]  /*19a0*/  BSYNC B0 ;  /* 0x0000000000007941 */ /* 0x000fea0003800000 */
.L_x_21280:
        /* <DEDUP_REMOVED lines=339> */
[----:B------:R-:W-:Y:S01]  /*2ee0*/  ULDC UR7, c[0x0][0x45c] ;  /* 0x0001170000077ab9 */ /* 0x000fe20000000800 */
[----:B------:R-:W-:-:S05]  /*2ef0*/  IADD3 R6, -R11, RZ, RZ ;  /* 0x000000ff0b067210 */ /* 0x000fca0007ffe1ff */
[----:B------:R-:W1:Y:S01]  /*2f00*/  @P0 LDC R15, c[0x0][0x33c] ;  /* 0x0000cf00ff0f0b82 */ /* 0x000e620000000800 */
[----:B------:R-:W-:Y:S01]  /*2f10*/  IMAD R7, R6, UR8, R7 ;  /* 0x0000000806077c24 */ /* 0x000fe2000f8e0207 */
[----:B------:R-:W-:-:S03]  /*2f20*/  ULDC.64 UR8, c[0x0][0x460] ;  /* 0x0001180000087ab9 */ /* 0x000fc60000000a00 */
[C---:B------:R-:W-:Y:S02]  /*2f30*/  IMAD R5, R7.reuse, UR7, R5 ;  /* 0x0000000707057c24 */ /* 0x040fe4000f8e0205 */
[C---:B------:R-:W-:Y:S01]  /*2f40*/  IMAD R2, R7.reuse, UR8, R2 ;  /* 0x0000000807027c24 */ /* 0x040fe2000f8e0202 */
[----:B------:R-:W2:Y:S01]  /*2f50*/  @P0 LDC.64 R8, c[0x0][0x468] ;  /* 0x00011a00ff080b82 */ /* 0x000ea20000000a00 */
[----:B------:R-:W-:-:S07]  /*2f60*/  IMAD R0, R7, UR9, R0 ;  /* 0x0000000907007c24 */ /* 0x000fce000f8e0200 */
        /* <DEDUP_REMOVED lines=8> */
.L_x_21289:
        /* <DEDUP_REMOVED lines=33> */
.L_x_21293:
        /* <DEDUP_REMOVED lines=8> */
.L_x_21291:
[----:B------:R-:W-:-:S05]  /*3280*/  HADD2.F32 R7, -RZ, R7.H0_H0 ;  /* 0x20000007ff077230 */ /* 0x000fca0000004100 */
[----:B------:R-:W-:-:S05]  /*3290*/  FADD.FTZ R7, R2, R7 ;  /* 0x0000000702077221 */ /* 0x000fca0000010000 */
[----:B------:R-:W-:-:S07]  /*32a0*/  F2FP.F16.F32.PACK_AB R7, RZ, R7 ;  /* 0x00000007ff07723e */ /* 0x000fce00000000ff */
.L_x_21292:
[----:B------:R-:W-:Y:S05]  /*32b0*/  BSYNC B1 ;  /* 0x0000000000017941 */ /* 0x000fea0003800000 */
.L_x_21290:
[----:B------:R1:W-:Y:S01]  /*32c0*/  STG.E.U16 desc[UR4][R4.64], R7 ;  /* 0x0000000704007986 */ /* 0x0003e2000c101504 */
[----:B------:R-:W-:-:S04]  /*32d0*/  IADD3 R3, R3, 0x80, RZ ;  /* 0x0000008003037810 */ /* 0x000fc80007ffe0ff */
[----:B------:R-:W-:-:S13]  /*32e0*/  ISETP.GE.AND P0, PT, R3, UR6, PT ;  /* 0x0000000603007c0c */ /* 0x000fda000bf06270 */
[----:B-1----:R-:W-:Y:S05]  /*32f0*/  @P0 BRA `(.L_x_21288) ;  /* 0x0000001800400947 */ /* 0x002fea0003800000 */
[----:B------:R-:W0:Y:S01]  /*3300*/  LDC R4, c[0x0][0x218] ;  /* 0x00008600ff047b82 */ /* 0x000e220000000800 */
[----:B------:R-:W-:Y:S01]  /*3310*/  HFMA2.MMA R2, -RZ, RZ, 0, 0 ;  /* 0x00000000ff027435 */ /* 0x000fe200000001ff */
[----:B------:R-:W-:Y:S02]  /*3320*/  MOV R0, RZ ;  /* 0x000000ff00007202 */ /* 0x000fe40000000f00 */
        /* <DEDUP_REMOVED lines=350> */
.L_x_21294:
        /* <DEDUP_REMOVED lines=33> */
.L_x_21298:
        /* <DEDUP_REMOVED lines=8> */
.L_x_21296:
[----:B------:R-:W-:-:S05]  /*4ba0*/  HADD2.F32 R7, -RZ, R7.H0_H0 ;  /* 0x20000007ff077230 */ /* 0x000fca0000004100 */
[----:B------:R-:W-:-:S05]  /*4bb0*/  FADD.FTZ R7, R2, R7 ;  /* 0x0000000702077221 */ /* 0x000fca0000010000 */
[----:B------:R-:W-:-:S07]  /*4bc0*/  F2FP.F16.F32.PACK_AB R7, RZ, R7 ;  /* 0x00000007ff07723e */ /* 0x000fce00000000ff */
.L_x_21297:
[----:B------:R-:W-:Y:S05]  /*4bd0*/  BSYNC B1 ;  /* 0x0000000000017941 */ /* 0x000fea0003800000 */
.L_x_21295:
[----:B------:R1:W-:Y:S01]  /*4be0*/  STG.E.U16 desc[UR4][R4.64], R7 ;  /* 0x0000000704007986 */ /* 0x0003e2000c101504 */
[----:B------:R-:W-:-:S07]  /*4bf0*/  IADD3 R3, R3, 0x80, RZ ;  /* 0x0000008003037810 */ /* 0x000fce0007ffe0ff */
.L_x_21288:
[----:B------:R-:W-:Y:S05]  /*4c00*/  BSYNC B0 ;  /* 0x0000000000007941 */ /* 0x000fea0003800000 */
.L_x_21287:
[----:B------:R-:W-:-:S13]  /*4c10*/  ISETP.GE.AND P0, PT, R3, UR6, PT ;  /* 0x0000000603007c0c */ /* 0x000fda000bf06270 */
[----:B------:R-:W-:Y:S05]  /*4c20*/  @P0 EXIT ;  /* 0x000000000000094d */ /* 0x000fea0003800000 */
[----:B01----:R-:W0:Y:S01]  /*4c30*/  LDC R4, c[0x0][0x218] ;  /* 0x00008600ff047b82 */ /* 0x003e220000000800 */
        /* <DEDUP_REMOVED lines=352> */
.L_x_21299:
        /* <DEDUP_REMOVED lines=33> */
.L_x_21303:
        /* <DEDUP_REMOVED lines=8> */
.L_x_21301:
[----:B------:R-:W-:-:S05]  /*64d0*/  HADD2.F32 R7, -RZ, R7.H0_H0 ;  /* 0x20000007ff077230 */ /* 0x000fca0000004100 */
[----:B------:R-:W-:-:S05]  /*64e0*/  FADD.FTZ R7, R4, R7 ;  /* 0x0000000704077221 */ /* 0x000fca0000010000 */
[----:B------:R-:W-:-:S07]  /*64f0*/  F2FP.F16.F32.PACK_AB R7, RZ, R7 ;  /* 0x00000007ff07723e */ /* 0x000fce00000000ff */
.L_x_21302:
[----:B------:R-:W-:Y:S05]  /*6500*/  BSYNC B0 ;  /* 0x0000000000007941 */ /* 0x000fea0003800000 */
.L_x_21300:
[----:B------:R-:W-:Y:S01]  /*6510*/  STG.E.U16 desc[UR4][R2.64], R7 ;  /* 0x0000000702007986 */ /* 0x000fe2000c101504 */
[----:B------:R-:W-:Y:S05]  /*6520*/  EXIT ;  /* 0x000000000000794d */ /* 0x000fea0003800000 */
.L_x_21304:
        /* <DEDUP_REMOVED lines=13> */
.L_x_32227:


//--------------------- .text._ZN2at6native27unrolled_elementwise_kernelINS0_13BinaryFunctorIN3c104HalfES4_S4_ZZZNS0_21nextafter_kernel_cudaERNS_18TensorIteratorBaseEENKUlvE_clEvENKUlvE2_clEvEUlS4_S4_E_EESt5arrayIPcLm3EELi4E23TrivialOffsetCalculatorILi2EjESE_ILi1EjENS0_6memory15LoadWithoutCastENSH_16StoreWithoutCastEEEviT_T0_T2_T3_T4_T5_ --------------------------
	.section	.text._ZN2at6native27unrolled_elementwise_kernelINS0_13BinaryFunctorIN3c104HalfES4_S4_ZZZNS0_21nextafter_kernel_cudaERNS_18TensorIteratorBaseEENKUlvE_clEvENKUlvE2_clEvEUlS4_S4_E_EESt5arrayIPcLm3EELi4E23TrivialOffsetCalculatorILi2EjESE_ILi1EjENS0_6memory15LoadWithoutCastENSH_16StoreWithoutCastEEEviT_T0_T2_T3_T4_T5_,"ax",@progbits
	.align	128
        .global         _ZN2at6native27unrolled_elementwise_kernelINS0_13BinaryFunctorIN3c104HalfES4_S4_ZZZNS0_21nextafter_kernel_cudaERNS_18TensorIteratorBaseEENKUlvE_clEvENKUlvE2_clEvEUlS4_S4_E_EESt5arrayIPcLm3EELi4E23TrivialOffsetCalculatorILi2EjESE_ILi1EjENS0_6memory15LoadWithoutCastENSH_16StoreWithoutCastEEEviT_T0_T2_T3_T4_T5_
        .type           _ZN2at6native27unrolled_elementwise_kernelINS0_13BinaryFunctorIN3c104HalfES4_S4_ZZZNS0_21nextafter_kernel_cudaERNS_18TensorIteratorBaseEENKUlvE_clEvENKUlvE2_clEvEUlS4_S4_E_EESt5arrayIPcLm3EELi4E23TrivialOffsetCalculatorILi2EjESE_ILi1EjENS0_6memory15LoadWithoutCastENSH_16StoreWithoutCastEEEviT_T0_T2_T3_T4_T5_,@function
        .size           _ZN2at6native27unrolled_elementwise_kernelINS0_13BinaryFunctorIN3c104HalfES4_S4_ZZZNS0_21nextafter_kernel_cudaERNS_18TensorIteratorBaseEENKUlvE_clEvENKUlvE2_clEvEUlS4_S4_E_EESt5arrayIPcLm3EELi4E23TrivialOffsetCalculatorILi2EjESE_ILi1EjENS0_6memory15LoadWithoutCastENSH_16StoreWithoutCastEEEviT_T0_T2_T3_T4_T5_,(.L_x_32228 - _ZN2at6native27unrolled_elementwise_kernelINS0_13BinaryFunctorIN3c104HalfES4_S4_ZZZNS0_21nextafter_kernel_cudaERNS_18TensorIteratorBaseEENKUlvE_clEvENKUlvE2_clEvEUlS4_S4_E_EESt5arrayIPcLm3EELi4E23TrivialOffsetCalculatorILi2EjESE_ILi1EjENS0_6memory15LoadWithoutCastENSH_16StoreWithoutCastEEEviT_T0_T2_T3_T4_T5_)
        .other          _ZN2at6native27unrolled_elementwise_kernelINS0_13BinaryFunctorIN3c104HalfES4_S4_ZZZNS0_21nextafter_kernel_cudaERNS_18TensorIteratorBaseEENKUlvE_clEvENKUlvE2_clEvEUlS4_S4_E_EESt5arrayIPcLm3EELi4E23TrivialOffsetCalculatorILi2EjESE_ILi1EjENS0_6memory15LoadWithoutCastENSH_16StoreWithoutCastEEEviT_T0_T2_T3_T4_T5_,@"STO_CUDA_ENTRY STV_DEFAULT"
_ZN2at6native27unrolled_elementwise_kernelINS0_13BinaryFunctorIN3c104HalfES4_S4_ZZZNS0_21nextafter_kernel_cudaERNS_18TensorIteratorBaseEENKUlvE_clEvENKUlvE2_clEvEUlS4_S4_E_EESt5arrayIPcLm3EELi4E23TrivialOffsetCalculatorILi2EjESE_ILi1EjENS0_6memory15LoadWithoutCastENSH_16StoreWithoutCastEEEviT_T0_T2_T3_T4_T5_:
.text._ZN2at6native27unrolled_elementwise_kernelINS0_13BinaryFunctorIN3c104HalfES4_S4_ZZZNS0_21nextafter_kernel_cudaERNS_18TensorIteratorBaseEENKUlvE_clEvENKUlvE2_clEvEUlS4_S4_E_EESt5arrayIPcLm3EELi4E23TrivialOffsetCalculatorILi2EjESE_ILi1EjENS0_6memory15LoadWithoutCastENSH_16StoreWithoutCastEEEviT_T0_T2_T3_T4_T5_:
        /* <DEDUP_REMOVED lines=21> */
[----:B------:R3:W5:Y:S01]  /*0150*/  @!P2 LDG.E.U16 R20, desc[UR4][R12.64] ;  /* 0x000000040c14a981 */ /* 0x000762000c1e1500 */
[----:B-1----:R-:W-:Y:S01]  /*0160*/  @!P2 IMAD.WIDE.U32 R14, R21, 0x2, R14 ;  /* 0x00000002150ea825 */ /* 0x002fe200078e000e */
[----:B------:R-:W-:-:S08]  /*0170*/  PRMT R21, RZ, 0x7610, R21 ;  /* 0x00007610ff157816 */ /* 0x000fd00000000015 */
[C---:B------:R-:W-:Y:S01]  /*0180*/  @!P3 IMAD R23, R0.reuse, 0x200, R25 ;  /* 0x000002000017b824 */ /* 0x040fe200078e0219 */
[----:B------:R-:W1:Y:S01]  /*0190*/  @!P3 LDC.64 R4, c[0x0][0x220] ;  /* 0x00008800ff04bb82 */ /* 0x000e620000000a00 */
[----:B------:R-:W-:Y:S01]  /*01a0*/  @!P3 VIADD R25, R25, 0x80 ;  /* 0x000000801919b836 */ /* 0x000fe20000000000 */
[----:B------:R4:W5:Y:S01]  /*01b0*/  @!P2 LDG.E.U16 R21, desc[UR4][R14.64] ;  /* 0x000000040e15a981 */ /* 0x000962000c1e1500 */
[----:B------:R-:W-:Y:S01]  /*01c0*/  PRMT R24, RZ, 0x7610, R24 ;  /* 0x00007610ff187816 */ /* 0x000fe20000000018 */
[----:B--2---:R-:W-:Y:S02]  /*01d0*/  @!P0 IMAD.WIDE.U32 R16, R27, 0x2, R16 ;  /* 0x000000021b108825 */ /* 0x004fe400078e0010 */
[----:B------:R-:W-:Y:S02]  /*01e0*/  ISETP.GE.AND P1, PT, R25, R18, PT ;  /* 0x000000121900720c */ /* 0x000fe40003f26270 */
[----:B------:R-:W2:Y:S01]  /*01f0*/  @!P3 LDC.64 R6, c[0x0][0x228] ;  /* 0x00008a00ff06bb82 */ /* 0x000ea20000000a00 */
[----:B---3--:R-:W-:Y:S01]  /*0200*/  PRMT R12, RZ, 0x7610, R12 ;  /* 0x00007610ff0c7816 */ /* 0x008fe2000000000c */
[----:B------:R3:W5:Y:S09]  /*0210*/  @!P0 LDG.E.U16 R22, desc[UR4][R16.64] ;  /* 0x0000000410168981 */ /* 0x000772000c1e1500 */
[----:B------:R-:W3:Y:S08]  /*0220*/  @!P1 LDC.64 R8, c[0x0][0x220] ;  /* 0x00008800ff089b82 */ /* 0x000ef00000000a00 */
[----:B------:R-:W3:Y:S01]  /*0230*/  @!P1 LDC.64 R10, c[0x0][0x228] ;  /* 0x00008a00ff0a9b82 */ /* 0x000ee20000000a00 */
[----:B------:R-:W-:Y:S01]  /*0240*/  @!P1 IMAD R25, R0, 0x200, R25 ;  /* 0x0000020000199824 */ /* 0x000fe200078e0219 */
[----:B----4-:R-:W-:Y:S01]  /*0250*/  PRMT R15, RZ, 0x7610, R15 ;  /* 0x00007610ff0f7816 */ /* 0x010fe2000000000f */
[----:B-1----:R-:W-:-:S04]  /*0260*/  @!P3 IMAD.WIDE.U32 R4, R23, 0x2, R4 ;  /* 0x000000021704b825 */ /* 0x002fc800078e0004 */
[----:B--2---:R-:W-:Y:S01]  /*0270*/  @!P3 IMAD.WIDE.U32 R6, R23, 0x2, R6 ;  /* 0x000000021706b825 */ /* 0x004fe200078e0006 */
[----:B------:R-:W-:-:S03]  /*0280*/  PRMT R23, RZ, 0x7610, R23 ;  /* 0x00007610ff177816 */ /* 0x000fc60000000017 */
[----:B0-----:R-:W-:Y:S01]  /*0290*/  @!P0 IMAD.WIDE.U32 R2, R27, 0x2, R2 ;  /* 0x000000021b028825 */ /* 0x001fe200078e0002 */
[----:B------:R0:W5:Y:S03]  /*02a0*/  @!P3 LDG.E.U16 R24, desc[UR4][R6.64] ;  /* 0x000000040618b981 */ /* 0x000166000c1e1500 */
[C---:B---3--:R-:W-:Y:S01]  /*02b0*/  @!P1 IMAD.WIDE.U32 R8, R25.reuse, 0x2, R8 ;  /* 0x0000000219089825 */ /* 0x048fe200078e0008 */
[----:B------:R0:W5:Y:S04]  /*02c0*/  @!P3 LDG.E.U16 R23, desc[UR4][R4.64] ;  /* 0x000000040417b981 */ /* 0x000168000c1e1500 */
[----:B------:R0:W5:Y:S01]  /*02d0*/  @!P1 LDG.E.U16 R12, desc[UR4][R8.64] ;  /* 0x00000004080c9981 */ /* 0x000162000c1e1500 */
[----:B------:R-:W-:Y:S01]  /*02e0*/  @!P1 IMAD.WIDE.U32 R10, R25, 0x2, R10 ;  /* 0x00000002190a9825 */ /* 0x000fe200078e000a */
[----:B------:R-:W-:-:S04]  /*02f0*/  PRMT R25, RZ, 0x7610, R25 ;  /* 0x00007610ff197816 */ /* 0x000fc80000000019 */
[----:B------:R0:W5:Y:S04]  /*0300*/  @!P1 LDG.E.U16 R15, desc[UR4][R10.64] ;  /* 0x000000040a0f9981 */ /* 0x000168000c1e1500 */
[----:B------:R0:W5:Y:S01]  /*0310*/  @!P0 LDG.E.U16 R25, desc[UR4][R2.64] ;  /* 0x0000000402198981 */ /* 0x000162000c1e1500 */
[----:B------:R-:W-:Y:S01]  /*0320*/  BSSY B0, `(.L_x_21305) ;  /* 0x0000023000007945 */ /* 0x000fe20003800000 */
[----:B------:R-:W-:-:S03]  /*0330*/  IMAD.MOV.U32 R13, RZ, RZ, R19 ;  /* 0x000000ffff0d7224 */ /* 0x000fc600078e0013 */
[----:B------:R-:W-:Y:S05]  /*0340*/  @P2 BRA `(.L_x_21306) ;  /* 0x0000000000802947 */ /* 0x000fea0003800000 */
[----:B0----5:R-:W-:Y:S02]  /*0350*/  HADD2.F32 R2, -RZ, R20.H0_H0 ;  /* 0x20000014ff027230 */ /* 0x021fe40000004100 */
        /* <DEDUP_REMOVED lines=20> */
.L_x_21308:
        /* <DEDUP_REMOVED lines=8> */
.L_x_21307:
[----:B------:R-:W-:-:S05]  /*0520*/  FADD.FTZ R2, R2, R3 ;  /* 0x0000000302027221 */ /* 0x000fca0000010000 */
[----:B------:R-:W-:-:S04]  /*0530*/  F2FP.F16.F32.PACK_AB R2, RZ, R2 ;  /* 0x00000002ff02723e */ /* 0x000fc800000000ff */
[----:B------:R-:W-:-:S07]  /*0540*/  PRMT R20, R2, 0x7610, R20 ;  /* 0x0000761002147816 */ /* 0x000fce0000000014 */
.L_x_21306:
[----:B------:R-:W-:Y:S05]  /*0550*/  BSYNC B0 ;  /* 0x0000000000007941 */ /* 0x000fea0003800000 */
.L_x_21305:
[----:B0-----:R-:W-:Y:S01]  /*0560*/  VIADD R3, R13, 0x80 ;  /* 0x000000800d037836 */ /* 0x001fe20000000000 */
[----:B------:R-:W-:Y:S04]  /*0570*/  BSSY B0, `(.L_x_21309) ;  /* 0x0000023000007945 */ /* 0x000fe80003800000 */
[----:B------:R-:W-:-:S13]  /*0580*/  ISETP.GE.AND P0, PT, R3, R18, PT ;  /* 0x000000120300720c */ /* 0x000fda0003f06270 */
[----:B------:R-:W-:Y:S05]  /*0590*/  @P0 BRA `(.L_x_21310) ;  /* 0x0000000000800947 */ /* 0x000fea0003800000 */
[----:B-----5:R-:W-:Y:S02]  /*05a0*/  HADD2.F32 R2, -RZ, R22.H0_H0 ;  /* 0x20000016ff027230 */ /* 0x020fe40000004100 */
        /* <DEDUP_REMOVED lines=20> */
.L_x_21312:
        /* <DEDUP_REMOVED lines=8> */
.L_x_21311:
[----:B------:R-:W-:-:S05]  /*0770*/  FADD.FTZ R2, R2, R5 ;  /* 0x0000000502027221 */ /* 0x000fca0000010000 */
[----:B------:R-:W-:-:S04]  /*0780*/  F2FP.F16.F32.PACK_AB R2, RZ, R2 ;  /* 0x00000002ff02723e */ /* 0x000fc800000000ff */
[----:B------:R-:W-:-:S07]  /*0790*/  PRMT R22, R2, 0x7610, R22 ;  /* 0x0000761002167816 */ /* 0x000fce0000000016 */
.L_x_21310:
[----:B------:R-:W-:Y:S05]  /*07a0*/  BSYNC B0 ;  /* 0x0000000000007941 */ /* 0x000fea0003800000 */
.L_x_21309:
[----:B------:R-:W-:Y:S01]  /*07b0*/  VIADD R5, R13, 0x100 ;  /* 0x000001000d057836 */ /* 0x000fe20000000000 */
        /* <DEDUP_REMOVED lines=24> */
.L_x_21316:
        /* <DEDUP_REMOVED lines=8> */
.L_x_21315:
[----:B------:R-:W-:-:S05]  /*09c0*/  FADD.FTZ R2, R2, R5 ;  /* 0x0000000502027221 */ /* 0x000fca0000010000 */
[----:B------:R-:W-:-:S04]  /*09d0*/  F2FP.F16.F32.PACK_AB R2, RZ, R2 ;  /* 0x00000002ff02723e */ /* 0x000fc800000000ff */
[----:B------:R-:W-:-:S07]  /*09e0*/  PRMT R23, R2, 0x7610, R23 ;  /* 0x0000761002177816 */ /* 0x000fce0000000017 */
.L_x_21314:
[----:B------:R-:W-:Y:S05]  /*09f0*/  BSYNC B0 ;  /* 0x0000000000007941 */ /* 0x000fea0003800000 */
.L_x_21313:
        /* <DEDUP_REMOVED lines=25> */
.L_x_21320:
        /* <DEDUP_REMOVED lines=8> */
.L_x_21319:
[----:B------:R-:W-:-:S05]  /*0c10*/  FADD.FTZ R2, R2, R5 ;  /* 0x0000000502027221 */ /* 0x000fca0000010000 */
[----:B------:R-:W-:-:S04]  /*0c20*/  F2FP.F16.F32.PACK_AB R2, RZ, R2 ;  /* 0x00000002ff02723e */ /* 0x000fc800000000ff */
[----:B------:R-:W-:-:S07]  /*0c30*/  PRMT R12, R2, 0x7610, R12 ;  /* 0x00007610020c7816 */ /* 0x000fce000000000c */
.L_x_21318:
[----:B------:R-:W-:Y:S05]  /*0c40*/  BSYNC B0 ;  /* 0x0000000000007941 */ /* 0x000fea0003800000 */
.L_x_21317:
[----:B------:R-:W0:Y:S01]  /*0c50*/  @!P2 LDC.64 R4, c[0x0][0x218] ;  /* 0x00008600ff04ab82 */ /* 0x000e220000000a00 */
[----:B------:R-:W-:Y:S01]  /*0c60*/  @!P2 IMAD.MOV.U32 R13, RZ, RZ, R3 ;  /* 0x000000ffff0da224 */ /* 0x000fe200078e0003 */
[----:B------:R-:W-:Y:S01]  /*0c70*/  BSSY B0, `(.L_x_21321) ;  /* 0x0000010000007945 */ /* 0x000fe20003800000 */
[----:B------:R-:W-:-:S03]  /*0c80*/  @!P2 IMAD R3, R0, 0x200, R19 ;  /* 0x000002000003a824 */ /* 0x000fc600078e0213 */
[----:B------:R-:W-:Y:S01]  /*0c90*/  ISETP.GE.AND P0, PT, R13, R18, PT ;  /* 0x000000120d00720c */ /* 0x000fe20003f06270 */
[----:B0-----:R-:W-:-:S05]  /*0ca0*/  @!P2 IMAD.WIDE.U32 R2, R3, 0x2, R4 ;  /* 0x000000020302a825 */ /* 0x001fca00078e0004 */
[----:B-----5:R0:W-:Y:S07]  /*0cb0*/  @!P2 STG.E.U16 desc[UR4][R2.64], R20 ;  /* 0x000000140200a986 */ /* 0x0201ee000c101504 */
[----:B------:R-:W-:Y:S05]  /*0cc0*/  @P0 BRA `(.L_x_21322) ;  /* 0x0000000000280947 */ /* 0x000fea0003800000 */
[----:B------:R-:W1:Y:S01]  /*0cd0*/  LDC.64 R4, c[0x0][0x218] ;  /* 0x00008600ff047b82 */ /* 0x000e620000000a00 */
[----:B0-----:R-:W-:Y:S02]  /*0ce0*/  IMAD R3, R0, 0x200, R13 ;  /* 0x0000020000037824 */ /* 0x001fe400078e020d */
[----:B------:R-:W-:-:S05]  /*0cf0*/  VIADD R13, R13, 0x80 ;  /* 0x000000800d0d7836 */ /* 0x000fca0000000000 */
[----:B------:R-:W-:-:S13]  /*0d00*/  ISETP.GE.AND P0, PT, R13, R18, PT ;  /* 0x000000120d00720c */ /* 0x000fda0003f06270 */
[----:B------:R-:W-:Y:S02]  /*0d10*/  @!P0 IMAD R7, R0, 0x200, R13 ;  /* 0x0000020000078824 */ /* 0x000fe400078e020d */
[----:B------:R-:W-:Y:S02]  /*0d20*/  @!P0 VIADD R13, R13, 0x80 ;  /* 0x000000800d0d8836 */ /* 0x000fe40000000000 */
[----:B-1----:R-:W-:-:S04]  /*0d30*/  IMAD.WIDE.U32 R2, R3, 0x2, R4 ;  /* 0x0000000203027825 */ /* 0x002fc800078e0004 */
[----:B------:R-:W-:Y:S01]  /*0d40*/  @!P0 IMAD.WIDE.U32 R4, R7, 0x2, R4 ;  /* 0x0000000207048825 */ /* 0x000fe200078e0004 */
[----:B------:R1:W-:Y:S04]  /*0d50*/  STG.E.U16 desc[UR4][R2.64], R22 ;  /* 0x0000001602007986 */ /* 0x0003e8000c101504 */
[----:B------:R1:W-:Y:S02]  /*0d60*/  @!P0 STG.E.U16 desc[UR4][R4.64], R23 ;  /* 0x0000001704008986 */ /* 0x0003e4000c101504 */
.L_x_21322:
[----:B------:R-:W-:Y:S05]  /*0d70*/  BSYNC B0 ;  /* 0x0000000000007941 */ /* 0x000fea0003800000 */
.L_x_21321:
[----:B------:R-:W-:-:S13]  /*0d80*/  ISETP.GE.AND P0, PT, R13, R18, PT ;  /* 0x000000120d00720c */ /* 0x000fda0003f06270 */
[----:B------:R-:W-:Y:S05]  /*0d90*/  @P0 EXIT ;  /* 0x000000000000094d */ /* 0x000fea0003800000 */
[----:B01----:R-:W0:Y:S01]  /*0da0*/  LDC.64 R2, c[0x0][0x218] ;  /* 0x00008600ff027b82 */ /* 0x003e220000000a00 */
[----:B------:R-:W-:-:S04]  /*0db0*/  IMAD R13, R0, 0x200, R13 ;  /* 0x00000200000d7824 */ /* 0x000fc800078e020d */
[----:B0-----:R-:W-:-:S05]  /*0dc0*/  IMAD.WIDE.U32 R2, R13, 0x2, R2 ;  /* 0x000000020d027825 */ /* 0x001fca00078e0002 */
[----:B------:R-:W-:Y:S01]  /*0dd0*/  STG.E.U16 desc[UR4][R2.64], R12 ;  /* 0x0000000c02007986 */ /* 0x000fe2000c101504 */
[----:B------:R-:W-:Y:S05]  /*0de0*/  EXIT ;  /* 0x000000000000794d */ /* 0x000fea0003800000 */
.L_x_21323:
        /* <DEDUP_REMOVED lines=9> */
.L_x_32228:


//--------------------- .text._ZN2at6native29vectorized_elementwise_kernelILi2ENS0_13BinaryFunctorIN3c104HalfES4_S4_ZZZNS0_21nextafter_kernel_cudaERNS_18TensorIteratorBaseEENKUlvE_clEvENKUlvE2_clEvEUlS4_S4_E_EESt5arrayIPcLm3EEEEviT0_T1_ --------------------------
	.section	.text._ZN2at6native29vectorized_elementwise_kernelILi2ENS0_13BinaryFunctorIN3c104HalfES4_S4_ZZZNS0_21nextafter_kernel_cudaERNS_18TensorIteratorBaseEENKUlvE_clEvENKUlvE2_clEvEUlS4_S4_E_EESt5arrayIPcLm3EEEEviT0_T1_,"ax",@progbits
	.align	128
        .global         _ZN2at6native29vectorized_elementwise_kernelILi2ENS0_13BinaryFunctorIN3c104HalfES4_S4_ZZZNS0_21nextafter_kernel_cudaERNS_18TensorIteratorBaseEENKUlvE_clEvENKUlvE2_clEvEUlS4_S4_E_EESt5arrayIPcLm3EEEEviT0_T1_
        .type           _ZN2at6native29vectorized_elementwise_kernelILi2ENS0_13BinaryFunctorIN3c104HalfES4_S4_ZZZNS0_21nextafter_kernel_cudaERNS_18TensorIteratorBaseEENKUlvE_clEvENKUlvE2_clEvEUlS4_S4_E_EESt5arrayIPcLm3EEEEviT0_T1_,@function
        .size           _ZN2at6native29vectorized_elementwise_kernelILi2ENS0_13BinaryFunctorIN3c104HalfES4_S4_ZZZNS0_21nextafter_kernel_cudaERNS_18TensorIteratorBaseEENKUlvE_clEvENKUlvE2_clEvEUlS4_S4_E_EESt5arrayIPcLm3EEEEviT0_T1_,(.L_x_32229 - _ZN2at6native29vectorized_elementwise_kernelILi2ENS0_13BinaryFunctorIN3c104HalfES4_S4_ZZZNS0_21nextafter_kernel_cudaERNS_18TensorIteratorBaseEENKUlvE_clEvENKUlvE2_clEvEUlS4_S4_E_EESt5arrayIPcLm3EEEEviT0_T1_)
        .other          _ZN2at6native29vectorized_elementwise_kernelILi2ENS0_13BinaryFunctorIN3c104HalfES4_S4_ZZZNS0_21nextafter_kernel_cudaERNS_18TensorIteratorBaseEENKUlvE_clEvENKUlvE2_clEvEUlS4_S4_E_EESt5arrayIPcLm3EEEEviT0_T1_,@"STO_CUDA_ENTRY STV_DEFAULT"
_ZN2at6native29vectorized_elementwise_kernelILi2ENS0_13BinaryFunctorIN3c104HalfES4_S4_ZZZNS0_21nextafter_kernel_cudaERNS_18TensorIteratorBaseEENKUlvE_clEvENKUlvE2_clEvEUlS4_S4_E_EESt5arrayIPcLm3EEEEviT0_T1_:
.text._ZN2at6native29vectorized_elementwise_kernelILi2ENS0_13BinaryFunctorIN3c104HalfES4_S4_ZZZNS0_21nextafter_kernel_cudaERNS_18TensorIteratorBaseEENKUlvE_clEvENKUlvE2_clEvEUlS4_S4_E_EESt5arrayIPcLm3EEEEviT0_T1_:
        /* <DEDUP_REMOVED lines=14> */
[----:B------:R-:W2:Y:S04]  /*00e0*/  LDG.E R9, desc[UR4][R2.64] ;  /* 0x0000000402097981 */ /* 0x000ea8000c1e1900 */
[----:B------:R-:W3:Y:S01]  /*00f0*/  LDG.E R18, desc[UR4][R2.64+0x600] ;  /* 0x0006000402127981 */ /* 0x000ee2000c1e1900 */
[----:B------:R-:W-:-:S03]  /*0100*/  IMAD.WIDE.U32 R16, R0, 0x4, R6 ;  /* 0x0000000400107825 */ /* 0x000fc600078e0006 */
[----:B------:R-:W4:Y:S04]  /*0110*/  LDG.E R7, desc[UR4][R2.64+0x200] ;  /* 0x0002000402077981 */ /* 0x000f28000c1e1900 */
[----:B------:R-:W3:Y:S04]  /*0120*/  LDG.E R15, desc[UR4][R16.64] ;  /* 0x00000004100f7981 */ /* 0x000ee8000c1e1900 */
[----:B------:R-:W4:Y:S04]  /*0130*/  LDG.E R6, desc[UR4][R2.64+0x400] ;  /* 0x0004000402067981 */ /* 0x000f28000c1e1900 */
[----:B------:R0:W5:Y:S04]  /*0140*/  LDG.E R13, desc[UR4][R16.64+0x200] ;  /* 0x00020004100d7981 */ /* 0x000168000c1e1900 */
[----:B------:R0:W5:Y:S04]  /*0150*/  LDG.E R11, desc[UR4][R16.64+0x400] ;  /* 0x00040004100b7981 */ /* 0x000168000c1e1900 */
[----:B------:R0:W5:Y:S01]  /*0160*/  LDG.E R12, desc[UR4][R16.64+0x600] ;  /* 0x00060004100c7981 */ /* 0x000162000c1e1900 */
[----:B------:R-:W-:Y:S01]  /*0170*/  BSSY B0, `(.L_x_21325) ;  /* 0x0000028000007945 */ /* 0x000fe20003800000 */
[----:B--2---:R-:W-:-:S05]  /*0180*/  HADD2.F32 R5, -RZ, R9.H0_H0 ;  /* 0x20000009ff057230 */ /* 0x004fca0000004100 */
[----:B------:R-:W-:Y:S01]  /*0190*/  FSETP.NEU.FTZ.AND P0, PT, R5, R5, PT ;  /* 0x000000050500720b */ /* 0x000fe20003f1d000 */
[----:B---3--:R-:W-:-:S05]  /*01a0*/  HADD2.F32 R14, -RZ, R15.H0_H0 ;  /* 0x2000000fff0e7230 */ /* 0x008fca0000004100 */
[----:B------:R-:W-:-:S04]  /*01b0*/  FSETP.NEU.FTZ.AND P1, PT, R14, R14, PT ;  /* 0x0000000e0e00720b */ /* 0x000fc80003f3d000 */
[----:B------:R-:W-:Y:S02]  /*01c0*/  PLOP3.LUT P0, PT, P0, P1, PT, 0xa8, 0x0 ;  /* 0x000000000000781c */ /* 0x000fe40000703570 */
[----:B------:R-:W-:Y:S02]  /*01d0*/  PRMT R10, R9, 0x7610, R10 ;  /* 0x00007610090a7816 */ /* 0x000fe4000000000a */
[----:B----4-:R-:W-:Y:S02]  /*01e0*/  PRMT R8, R7, 0x7610, R8 ;  /* 0x0000761007087816 */ /* 0x010fe40000000008 */
[----:B------:R-:W-:Y:S02]  /*01f0*/  PRMT R9, R9, 0x7632, R9 ;  /* 0x0000763209097816 */ /* 0x000fe40000000009 */
[----:B------:R-:W-:Y:S02]  /*0200*/  PRMT R7, R7, 0x7632, R7 ;  /* 0x0000763207077816 */ /* 0x000fe40000000007 */
[----:B------:R-:W-:-:S02]  /*0210*/  PRMT R5, R6, 0x7632, R5 ;  /* 0x0000763206057816 */ /* 0x000fc40000000005 */
[C---:B------:R-:W-:Y:S02]  /*0220*/  PRMT R3, R18.reuse, 0x7610, R3 ;  /* 0x0000761012037816 */ /* 0x040fe40000000003 */
[----:B------:R-:W-:Y:S01]  /*0230*/  PRMT R2, R18, 0x7632, R2 ;  /* 0x0000763212027816 */ /* 0x000fe20000000002 */
[----:B0-----:R-:W-:Y:S06]  /*0240*/  @P0 BRA `(.L_x_21326) ;  /* 0x0000000000580947 */ /* 0x001fec0003800000 */
        /* <DEDUP_REMOVED lines=12> */
[----:B------:R-:W-:Y:S01]  /*0310*/  LOP3.LUT R10, R10, 0x1, RZ, 0xfc, !PT ;  /* 0x000000010a0a7812 */ /* 0x000fe200078efcff */
[----:B------:R-:W-:Y:S06]  /*0320*/  BRA `(.L_x_21327) ;  /* 0x0000000000307947 */ /* 0x000fec0003800000 */
.L_x_21328:
[----:B------:R-:W-:-:S04]  /*0330*/  LOP3.LUT R16, R15, R10, RZ, 0x3c, !PT ;  /* 0x0000000a0f107212 */ /* 0x000fc800078e3cff */
[----:B------:R-:W-:-:S04]  /*0340*/  PRMT R16, R16, 0x9910, RZ ;  /* 0x0000991010107816 */ /* 0x000fc800000000ff */
[----:B------:R-:W-:-:S04]  /*0350*/  ISETP.GE.AND P0, PT, R16, RZ, PT ;  /* 0x000000ff1000720c */ /* 0x000fc80003f06270 */
[----:B------:R-:W-:Y:S01]  /*0360*/  ISETP.GT.U32.OR P0, PT, R17, R14, !P0 ;  /* 0x0000000e1100720c */ /* 0x000fe20004704470 */
[----:B------:R-:W-:-:S12]  /*0370*/  VIADD R14, R10, 0xffff ;  /* 0x0000ffff0a0e7836 */ /* 0x000fd80000000000 */
[----:B------:R-:W-:-:S05]  /*0380*/  @!P0 VIADD R14, R10, 0x1 ;  /* 0x000000010a0e8836 */ /* 0x000fca0000000000 */
[----:B------:R-:W-:Y:S01]  /*0390*/  PRMT R10, R14, 0x7610, R10 ;  /* 0x000076100e0a7816 */ /* 0x000fe2000000000a */
[----:B------:R-:W-:Y:S06]  /*03a0*/  BRA `(.L_x_21327) ;  /* 0x0000000000107947 */ /* 0x000fec0003800000 */
.L_x_21326:
[----:B------:R-:W-:-:S05]  /*03b0*/  HADD2.F32 R17, -RZ, R10.H0_H0 ;  /* 0x2000000aff117230 */ /* 0x000fca0000004100 */
[----:B------:R-:W-:-:S05]  /*03c0*/  FADD.FTZ R17, R14, R17 ;  /* 0x000000110e117221 */ /* 0x000fca0000010000 */
[----:B------:R-:W-:-:S04]  /*03d0*/  F2FP.F16.F32.PACK_AB R17, RZ, R17 ;  /* 0x00000011ff11723e */ /* 0x000fc800000000ff */
[----:B------:R-:W-:-:S07]  /*03e0*/  PRMT R10, R17, 0x7610, R10 ;  /* 0x00007610110a7816 */ /* 0x000fce000000000a */
.L_x_21327:
[----:B------:R-:W-:Y:S05]  /*03f0*/  BSYNC B0 ;  /* 0x0000000000007941 */ /* 0x000fea0003800000 */
.L_x_21325:
[----:B------:R-:W-:Y:S01]  /*0400*/  HADD2.F32 R14, -RZ, R9.H0_H0 ;  /* 0x20000009ff0e7230 */ /* 0x000fe20000004100 */
[----:B------:R-:W-:Y:S01]  /*0410*/  BSSY B0, `(.L_x_21329) ;  /* 0x0000020000007945 */ /* 0x000fe20003800000 */
[----:B------:R-:W-:-:S03]  /*0420*/  HADD2.F32 R17, -RZ, R15.H1_H1 ;  /* 0x3000000fff117230 */ /* 0x000fc60000004100 */
        /* <DEDUP_REMOVED lines=8> */
[----:B------:R-:W-:Y:S02]  /*04b0*/  LOP3.LUT P0, RZ, R9, 0x7fff, RZ, 0xc0, !PT ;  /* 0x00007fff09ff7812 */ /* 0x000fe4000780c0ff */
[----:B------:R-:W-:Y:S02]  /*04c0*/  PRMT R16, R15, 0x7632, R16 ;  /* 0x000076320f107816 */ /* 0x000fe40000000010 */
[----:B------:R-:W-:Y:S02]  /*04d0*/  LOP3.LUT R17, R9, 0x7fff, RZ, 0xc0, !PT ;  /* 0x00007fff09117812 */ /* 0x000fe400078ec0ff */
[----:B------:R-:W-:-:S07]  /*04e0*/  LOP3.LUT R14, R16, 0x7fff, RZ, 0xc0, !PT ;  /* 0x00007fff100e7812 */ /* 0x000fce00078ec0ff */
[----:B------:R-:W-:Y:S05]  /*04f0*/  @P0 BRA `(.L_x_21332) ;  /* 0x0000000000180947 */ /* 0x000fea0003800000 */
[----:B------:R-:W-:Y:S02]  /*0500*/  ISETP.NE.AND P0, PT, R14, RZ, PT ;  /* 0x000000ff0e00720c */ /* 0x000fe40003f05270 */
[----:B------:R-:W-:-:S11]  /*0510*/  PRMT R9, R15, 0x7632, R9 ;  /* 0x000076320f097816 */ /* 0x000fd60000000009 */
[----:B------:R-:W-:Y:S05]  /*0520*/  @!P0 BRA `(.L_x_21331) ;  /* 0x0000000000388947 */ /* 0x000fea0003800000 */
[----:B------:R-:W-:-:S04]  /*0530*/  LOP3.LUT R9, R16, 0x8000, RZ, 0xc0, !PT ;  /* 0x0000800010097812 */ /* 0x000fc800078ec0ff */
[----:B------:R-:W-:Y:S01]  /*0540*/  LOP3.LUT R9, R9, 0x1, RZ, 0xfc, !PT ;  /* 0x0000000109097812 */ /* 0x000fe200078efcff */
[----:B------:R-:W-:Y:S06]  /*0550*/  BRA `(.L_x_21331) ;  /* 0x00000000002c7947 */ /* 0x000fec0003800000 */
.L_x_21332:
        /* <DEDUP_REMOVED lines=8> */
.L_x_21330:
[----:B------:R-:W-:-:S05]  /*05e0*/  FADD.FTZ R14, R14, R17 ;  /* 0x000000110e0e7221 */ /* 0x000fca0000010000 */
[----:B------:R-:W-:-:S04]  /*05f0*/  F2FP.F16.F32.PACK_AB R14, RZ, R14 ;  /* 0x0000000eff0e723e */ /* 0x000fc800000000ff */
[----:B------:R-:W-:-:S07]  /*0600*/  PRMT R9, R14, 0x7610, R9 ;  /* 0x000076100e097816 */ /* 0x000fce0000000009 */
.L_x_21331:
[----:B------:R-:W-:Y:S05]  /*0610*/  BSYNC B0 ;  /* 0x0000000000007941 */ /* 0x000fea0003800000 */
.L_x_21329:
[----:B------:R-:W-:Y:S01]  /*0620*/  HADD2.F32 R14, -RZ, R8.H0_H0 ;  /* 0x20000008ff0e7230 */ /* 0x000fe20000004100 */
[----:B------:R-:W-:Y:S01]  /*0630*/  BSSY B0, `(.L_x_21333) ;  /* 0x000001f000007945 */ /* 0x000fe20003800000 */
[----:B-----5:R-:W-:-:S03]  /*0640*/  HADD2.F32 R15, -RZ, R13.H0_H0 ;  /* 0x2000000dff0f7230 */ /* 0x020fc60000004100 */
        /* <DEDUP_REMOVED lines=18> */
.L_x_21336:
        /* <DEDUP_REMOVED lines=8> */
.L_x_21334:
[----:B------:R-:W-:-:S05]  /*07f0*/  FADD.FTZ R14, R14, R15 ;  /* 0x0000000f0e0e7221 */ /* 0x000fca0000010000 */
[----:B------:R-:W-:-:S04]  /*0800*/  F2FP.F16.F32.PACK_AB R14, RZ, R14 ;  /* 0x0000000eff0e723e */ /* 0x000fc800000000ff */
[----:B------:R-:W-:-:S07]  /*0810*/  PRMT R8, R14, 0x7610, R8 ;  /* 0x000076100e087816 */ /* 0x000fce0000000008 */
.L_x_21335:
[----:B------:R-:W-:Y:S05]  /*0820*/  BSYNC B0 ;  /* 0x0000000000007941 */ /* 0x000fea0003800000 */
.L_x_21333:
        /* <DEDUP_REMOVED lines=22> */
.L_x_21340:
        /* <DEDUP_REMOVED lines=8> */
.L_x_21338:
[----:B------:R-:W-:-:S05]  /*0a10*/  FADD.FTZ R14, R14, R15 ;  /* 0x0000000f0e0e7221 */ /* 0x000fca0000010000 */
[----:B------:R-:W-:-:S04]  /*0a20*/  F2FP.F16.F32.PACK_AB R14, RZ, R14 ;  /* 0x0000000eff0e723e */ /* 0x000fc800000000ff */
[----:B------:R-:W-:-:S07]  /*0a30*/  PRMT R7, R14, 0x7610, R7 ;  /* 0x000076100e077816 */ /* 0x000fce0000000007 */
.L_x_21339:
[----:B------:R-:W-:Y:S05]  /*0a40*/  BSYNC B0 ;  /* 0x0000000000007941 */ /* 0x000fea0003800000 */
.L_x_21337:
[----:B------:R-:W-:Y:S01]  /*0a50*/  HADD2.F32 R13, -RZ, R6.H0_H0 ;  /* 0x20000006ff0d7230 */ /* 0x000fe20000004100 */
        /* <DEDUP_REMOVED lines=20> */
.L_x_21344:
        /* <DEDUP_REMOVED lines=8> */
.L_x_21342:
[----:B------:R-:W-:-:S05]  /*0c20*/  FADD.FTZ R13, R13, R14 ;  /* 0x0000000e0d0d7221 */ /* 0x000fca0000010000 */
[----:B------:R-:W-:-:S04]  /*0c30*/  F2FP.F16.F32.PACK_AB R13, RZ, R13 ;  /* 0x0000000dff0d723e */ /* 0x000fc800000000ff */
[----:B------:R-:W-:-:S07]  /*0c40*/  PRMT R6, R13, 0x7610, R6 ;  /* 0x000076100d067816 */ /* 0x000fce0000000006 */
.L_x_21343:
[----:B------:R-:W-:Y:S05]  /*0c50*/  BSYNC B0 ;  /* 0x0000000000007941 */ /* 0x000fea0003800000 */
.L_x_21341:
        /* <DEDUP_REMOVED lines=22> */
.L_x_21348:
        /* <DEDUP_REMOVED lines=8> */
.L_x_21346:
[----:B------:R-:W-:-:S05]  /*0e40*/  FADD.FTZ R13, R13, R14 ;  /* 0x0000000e0d0d7221 */ /* 0x000fca0000010000 */
[----:B------:R-:W-:-:S04]  /*0e50*/  F2FP.F16.F32.PACK_AB R13, RZ, R13 ;  /* 0x0000000dff0d723e */ /* 0x000fc800000000ff */
[----:B------:R-:W-:-:S07]  /*0e60*/  PRMT R5, R13, 0x7610, R5 ;  /* 0x000076100d057816 */ /* 0x000fce0000000005 */
.L_x_21347:
[----:B------:R-:W-:Y:S05]  /*0e70*/  BSYNC B0 ;  /* 0x0000000000007941 */ /* 0x000fea0003800000 */
.L_x_21345:
        /* <DEDUP_REMOVED lines=21> */
.L_x_21352:
        /* <DEDUP_REMOVED lines=8> */
.L_x_21350:
[----:B------:R-:W-:-:S05]  /*1050*/  FADD.FTZ R11, R11, R14 ;  /* 0x0000000e0b0b7221 */ /* 0x000fca0000010000 */
[----:B------:R-:W-:-:S04]  /*1060*/  F2FP.F16.F32.PACK_AB R11, RZ, R11 ;  /* 0x0000000bff0b723e */ /* 0x000fc800000000ff */
[----:B------:R-:W-:-:S07]  /*1070*/  PRMT R3, R11, 0x7610, R3 ;  /* 0x000076100b037816 */ /* 0x000fce0000000003 */
.L_x_21351:
[----:B------:R-:W-:Y:S05]  /*1080*/  BSYNC B0 ;  /* 0x0000000000007941 */ /* 0x000fea0003800000 */
.L_x_21349:
        /* <DEDUP_REMOVED lines=22> */
.L_x_21356:
        /* <DEDUP_REMOVED lines=8> */
.L_x_21354:
[----:B------:R-:W-:-:S05]  /*1270*/  FADD.FTZ R11, R11, R14 ;  /* 0x0000000e0b0b7221 */ /* 0x000fca0000010000 */
[----:B------:R-:W-:-:S04]  /*1280*/  F2FP.F16.F32.PACK_AB R11, RZ, R11 ;  /* 0x0000000bff0b723e */ /* 0x000fc800000000ff */
[----:B------:R-:W-:-:S07]  /*1290*/  PRMT R2, R11, 0x7610, R2 ;  /* 0x000076100b027816 */ /* 0x000fce0000000002 */
.L_x_21355:
[----:B------:R-:W-:Y:S05]  /*12a0*/  BSYNC B0 ;  /* 0x0000000000007941 */ /* 0x000fea0003800000 */
.L_x_21353:
[----:B------:R-:W0:Y:S01]  /*12b0*/  LDC.64 R12, c[0x0][0x218] ;  /* 0x00008600ff0c7b82 */ /* 0x000e220000000a00 */
[----:B------:R-:W-:Y:S02]  /*12c0*/  PRMT R9, R10, 0x5410, R9 ;  /* 0x000054100a097816 */ /* 0x000fe40000000009 */
[----:B------:R-:W-:Y:S02]  /*12d0*/  PRMT R7, R8, 0x5410, R7 ;  /* 0x0000541008077816 */ /* 0x000fe40000000007 */
[----:B------:R-:W-:Y:S02]  /*12e0*/  PRMT R5, R6, 0x5410, R5 ;  /* 0x0000541006057816 */ /* 0x000fe40000000005 */
[----:B------:R-:W-:Y:S01]  /*12f0*/  PRMT R3, R3, 0x5410, R2 ;  /* 0x0000541003037816 */ /* 0x000fe20000000002 */
[----:B0-----:R-:W-:-:S04]  /*1300*/  IMAD.WIDE.U32 R12, R4, 0x2, R12 ;  /* 0x00000002040c7825 */ /* 0x001fc800078e000c */
[----:B------:R-:W-:-:S05]  /*1310*/  IMAD.WIDE R12, R0, 0x4, R12 ;  /* 0x00000004000c7825 */ /* 0x000fca00078e020c */
[----:B------:R-:W-:Y:S04]  /*1320*/  STG.E desc[UR4][R12.64], R9 ;  /* 0x000000090c007986 */ /* 0x000fe8000c101904 */
[----:B------:R-:W-:Y:S04]  /*1330*/  STG.E desc[UR4][R12.64+0x200], R7 ;  /* 0x000200070c007986 */ /* 0x000fe8000c101904 */
[----:B------:R-:W-:Y:S04]  /*1340*/  STG.E desc[UR4][R12.64+0x400], R5 ;  /* 0x000400050c007986 */ /* 0x000fe8000c101904 */
[----:B------:R-:W-:Y:S01]  /*1350*/  STG.E desc[UR4][R12.64+0x600], R3 ;  /* 0x000600030c007986 */ /* 0x000fe2000c101904 */
[----:B------:R-:W-:Y:S05]  /*1360*/  EXIT ;  /* 0x000000000000794d */ /* 0x000fea0003800000 */
.L_x_21324:
        /* <DEDUP_REMOVED lines=11> */
[----:B------:R-:W-:Y:S01]  /*1420*/  @!P4 VIADD R27, R27, 0x80 ;  /* 0x000000801b1bc836 */ /* 0x000fe20000000000 */
[----:B------:R-:W-:Y:S01]  /*1430*/  PRMT R20, RZ, 0x7610, R20 ;  /* 0x00007610ff147816 */ /* 0x000fe20000000014 */
[----:B0-----:R-:W-:-:S03]  /*1440*/  @!P2 IMAD.WIDE.U32 R16, R7, 0x2, R16 ;  /* 0x000000020710a825 */ /* 0x001fc600078e0010 */
[----:B------:R-:W-:Y:S02]  /*1450*/  ISETP.GE.AND P5, PT, R27, R5, PT ;  /* 0x000000051b00720c */ /* 0x000fe40003fa6270 */
[----:B------:R-:W0:Y:S01]  /*1460*/  @!P4 LDC.64 R12, c[0x0][0x228] ;  /* 0x00008a00ff0ccb82 */ /* 0x000e220000000a00 */
[----:B------:R-:W-:Y:S01]  /*1470*/  PRMT R9, RZ, 0x7610, R9 ;  /* 0x00007610ff097816 */ /* 0x000fe20000000009 */
[----:B-1----:R-:W-:Y:S01]  /*1480*/  @!P2 IMAD.WIDE.U32 R22, R7, 0x2, R22 ;  /* 0x000000020716a825 */ /* 0x002fe200078e0016 */
[----:B------:R-:W-:-:S04]  /*1490*/  PRMT R7, RZ, 0x7610, R7 ;  /* 0x00007610ff077816 */ /* 0x000fc80000000007 */
[----:B------:R-:W5:Y:S04]  /*14a0*/  @!P2 LDG.E.U16 R8, desc[UR4][R22.64] ;  /* 0x000000041608a981 */ /* 0x000f68000c1e1500 */
[----:B------:R-:W-:Y:S01]  /*14b0*/  @!P5 IMAD.IADD R11, R4, 0x1, R27 ;  /* 0x00000001040bd824 */ /* 0x000fe200078e021b */
[----:B------:R-:W1:Y:S01]  /*14c0*/  @!P5 LDC.64 R2, c[0x0][0x228] ;  /* 0x00008a00ff02db82 */ /* 0x000e620000000a00 */
[----:B------:R-:W-:Y:S01]  /*14d0*/  @!P5 VIADD R27, R27, 0x80 ;  /* 0x000000801b1bd836 */ /* 0x000fe20000000000 */
[----:B------:R3:W5:Y:S04]  /*14e0*/  @!P2 LDG.E.U16 R7, desc[UR4][R16.64] ;  /* 0x000000041007a981 */ /* 0x000768000c1e1500 */
[----:B------:R-:W-:-:S02]  /*14f0*/  ISETP.GE.AND P3, PT, R27, R5, PT ;  /* 0x000000051b00720c */ /* 0x000fc40003f66270 */
[----:B------:R-:W4:Y:S11]  /*1500*/  @!P5 LDC.64 R24, c[0x0][0x220] ;  /* 0x00008800ff18db82 */ /* 0x000f360000000a00 */
[----:B------:R-:W-:Y:S01]  /*1510*/  @!P3 IMAD.IADD R21, R4, 0x1, R27 ;  /* 0x000000010415b824 */ /* 0x000fe200078e021b */
[----:B------:R-:W4:Y:S01]  /*1520*/  @!P3 LDC.64 R28, c[0x0][0x220] ;  /* 0x00008800ff1cbb82 */ /* 0x000f220000000a00 */
[----:B------:R-:W-:-:S05]  /*1530*/  @!P3 VIADD R27, R27, 0x80 ;  /* 0x000000801b1bb836 */ /* 0x000fca0000000000 */
[C---:B------:R-:W-:Y:S02]  /*1540*/  ISETP.GE.AND P0, PT, R27.reuse, R5, PT ;  /* 0x000000051b00720c */ /* 0x040fe40003f06270 */
[----:B------:R-:W4:Y:S11]  /*1550*/  @!P3 LDC.64 R18, c[0x0][0x228] ;  /* 0x00008a00ff12bb82 */ /* 0x000f360000000a00 */
[----:B------:R-:W-:Y:S01]  /*1560*/  @!P0 IMAD.IADD R0, R4, 0x1, R27 ;  /* 0x0000000104008824 */ /* 0x000fe200078e021b */
[----:B---3--:R-:W3:Y:S01]  /*1570*/  @!P0 LDC.64 R16, c[0x0][0x220] ;  /* 0x00008800ff108b82 */ /* 0x008ee20000000a00 */
[----:B------:R-:W-:-:S05]  /*1580*/  @!P0 VIADD R27, R27, 0x80 ;  /* 0x000000801b1b8836 */ /* 0x000fca0000000000 */
[----:B------:R-:W-:Y:S01]  /*1590*/  ISETP.GE.AND P1, PT, R27, R5, PT ;  /* 0x000000051b00720c */ /* 0x000fe20003f26270 */
[----:B-1----:R-:W-:-:S04]  /*15a0*/  @!P5 IMAD.WIDE.U32 R2, R11, 0x2, R2 ;  /* 0x000000020b02d825 */ /* 0x002fc800078e0002 */
[C---:B--2---:R-:W-:Y:S01]  /*15b0*/  @!P4 IMAD.WIDE.U32 R14, R10.reuse, 0x2, R14 ;  /* 0x000000020a0ec825 */ /* 0x044fe200078e000e */
[----:B------:R1:W5:Y:S03]  /*15c0*/  @!P5 LDG.E.U16 R20, desc[UR4][R2.64] ;  /* 0x000000040214d981 */ /* 0x000366000c1e1500 */
[----:B0-----:R-:W-:Y:S01]  /*15d0*/  @!P4 IMAD.WIDE.U32 R12, R10, 0x2, R12 ;  /* 0x000000020a0cc825 */ /* 0x001fe200078e000c */
[----:B------:R-:W-:Y:S01]  /*15e0*/  PRMT R10, RZ, 0x7610, R10 ;  /* 0x00007610ff0a7816 */ /* 0x000fe2000000000a */
[----:B------:R0:W5:Y:S02]  /*15f0*/  @!P4 LDG.E.U16 R9, desc[UR4][R14.64] ;  /* 0x000000040e09c981 */ /* 0x000164000c1e1500 */
[----:B------:R-:W2:Y:S01]  /*1600*/  @!P1 LDC.64 R22, c[0x0][0x228] ;  /* 0x00008a00ff169b82 */ /* 0x000ea20000000a00 */
[----:B-1----:R-:W-:Y:S02]  /*1610*/  @!P1 IMAD.IADD R3, R4, 0x1, R27 ;  /* 0x0000000104039824 */ /* 0x002fe400078e021b */
[----:B------:R1:W5:Y:S01]  /*1620*/  @!P4 LDG.E.U16 R10, desc[UR4][R12.64] ;  /* 0x000000040c0ac981 */ /* 0x000362000c1e1500 */
[----:B------:R-:W-:-:S04]  /*1630*/  @!P1 VIADD R27, R27, 0x80 ;  /* 0x000000801b1b9836 */ /* 0x000fc80000000000 */
[----:B0-----:R-:W0:Y:S01]  /*1640*/  @!P0 LDC.64 R14, c[0x0][0x228] ;  /* 0x00008a00ff0e8b82 */ /* 0x001e220000000a00 */
[----:B------:R-:W-:Y:S01]  /*1650*/  ISETP.GE.AND P4, PT, R27, R5, PT ;  /* 0x000000051b00720c */ /* 0x000fe20003f86270 */
[----:B----4-:R-:W-:-:S06]  /*1660*/  @!P5 IMAD.WIDE.U32 R24, R11, 0x2, R24 ;  /* 0x000000020b18d825 */ /* 0x010fcc00078e0018 */
[----:B-1----:R-:W1:Y:S01]  /*1670*/  @!P1 LDC.64 R12, c[0x0][0x220] ;  /* 0x00008800ff0c9b82 */ /* 0x002e620000000a00 */
[----:B------:R-:W-:Y:S01]  /*1680*/  PRMT R11, RZ, 0x7610, R11 ;  /* 0x00007610ff0b7816 */ /* 0x000fe2000000000b */
[----:B------:R-:W-:-:S04]  /*1690*/  @!P3 IMAD.WIDE.U32 R28, R21, 0x2, R28 ;  /* 0x00000002151cb825 */ /* 0x000fc800078e001c */
[----:B------:R-:W-:Y:S01]  /*16a0*/  @!P3 IMAD.WIDE.U32 R18, R21, 0x2, R18 ;  /* 0x000000021512b825 */ /* 0x000fe200078e0012 */
[----:B------:R-:W-:Y:S01]  /*16b0*/  PRMT R21, RZ, 0x7610, R21 ;  /* 0x00007610ff157816 */ /* 0x000fe20000000015 */
[----:B------:R4:W5:Y:S05]  /*16c0*/  @!P5 LDG.E.U16 R11, desc[UR4][R24.64] ;  /* 0x00000004180bd981 */ /* 0x00096a000c1e1500 */
[----:B------:R3:W5:Y:S01]  /*16d0*/  @!P3 LDG.E.U16 R21, desc[UR4][R28.64] ;  /* 0x000000041c15b981 */ /* 0x000762000c1e1500 */
[----:B----4-:R-:W-:Y:S01]  /*16e0*/  PRMT R24, RZ, 0x7610, R24 ;  /* 0x00007610ff187816 */ /* 0x010fe20000000018 */
[----:B---3--:R-:W-:-:S05]  /*16f0*/  @!P4 IMAD.IADD R29, R4, 0x1, R27 ;  /* 0x00000001041dc824 */ /* 0x008fca00078e021b */
[----:B------:R3:W5:Y:S01]  /*1700*/  @!P3 LDG.E.U16 R24, desc[UR4][R18.64] ;  /* 0x000000041218b981 */ /* 0x000762000c1e1500 */
[----:B------:R-:W-:-:S05]  /*1710*/  @!P4 VIADD R27, R27, 0x80 ;  /* 0x000000801b1bc836 */ /* 0x000fca0000000000 */
[----:B------:R-:W-:Y:S01]  /*1720*/  ISETP.GE.AND P3, PT, R27, R5, PT ;  /* 0x000000051b00720c */ /* 0x000fe20003f66270 */
[C---:B-1----:R-:W-:Y:S01]  /*1730*/  @!P1 IMAD.WIDE.U32 R12, R3.reuse, 0x2, R12 ;  /* 0x00000002030c9825 */ /* 0x042fe200078e000c */
[----:B------:R-:W-:Y:S01]  /*1740*/  PRMT R25, RZ, 0x7610, R25 ;  /* 0x00007610ff197816 */ /* 0x000fe20000000019 */
[----:B---3--:R-:W1:Y:S02]  /*1750*/  @!P4 LDC.64 R18, c[0x0][0x220] ;  /* 0x00008800ff12cb82 */ /* 0x008e640000000a00 */
[----:B--2---:R-:W-:Y:S01]  /*1760*/  @!P1 IMAD.WIDE.U32 R22, R3, 0x2, R22 ;  /* 0x0000000203169825 */ /* 0x004fe200078e0016 */
[----:B------:R-:W-:-:S03]  /*1770*/  PRMT R3, RZ, 0x7610, R3 ;  /* 0x00007610ff037816 */ /* 0x000fc60000000003 */
[----:B------:R-:W-:-:S03]  /*1780*/  @!P0 IMAD.WIDE.U32 R16, R0, 0x2, R16 ;  /* 0x0000000200108825 */ /* 0x000fc600078e0010 */
[----:B------:R2:W5:Y:S01]  /*1790*/  @!P1 LDG.E.U16 R3, desc[UR4][R12.64] ;  /* 0x000000040c039981 */ /* 0x000562000c1e1500 */
[----:B0-----:R-:W-:Y:S01]  /*17a0*/  @!P0 IMAD.WIDE.U32 R14, R0, 0x2, R14 ;  /* 0x00000002000e8825 */ /* 0x001fe200078e000e */
[----:B------:R-:W-:Y:S02]  /*17b0*/  PRMT R0, RZ, 0x7610, R0 ;  /* 0x00007610ff007816 */ /* 0x000fe40000000000 */
[----:B------:R0:W5:Y:S04]  /*17c0*/  @!P0 LDG.E.U16 R25, desc[UR4][R16.64] ;  /* 0x0000000410198981 */ /* 0x000168000c1e1500 */
[----:B------:R3:W5:Y:S01]  /*17d0*/  @!P0 LDG.E.U16 R0, desc[UR4][R14.64] ;  /* 0x000000040e008981 */ /* 0x000762000c1e1500 */
[----:B--2---:R-:W2:Y:S08]  /*17e0*/  @!P3 LDC.64 R12, c[0x0][0x220] ;  /* 0x00008800ff0cbb82 */ /* 0x004eb00000000a00 */
[----:B0-----:R-:W0:Y:S08]  /*17f0*/  @!P4 LDC.64 R16, c[0x0][0x228] ;  /* 0x00008a00ff10cb82 */ /* 0x001e300000000a00 */
[----:B---3--:R-:W3:Y:S01]  /*1800*/  @!P3 LDC.64 R14, c[0x0][0x228] ;  /* 0x00008a00ff0ebb82 */ /* 0x008ee20000000a00 */
[----:B------:R-:W-:Y:S01]  /*1810*/  PRMT R2, RZ, 0x7610, R2 ;  /* 0x00007610ff027816 */ /* 0x000fe20000000002 */
[----:B------:R-:W-:-:S02]  /*1820*/  @!P3 IMAD.IADD R27, R4, 0x1, R27 ;  /* 0x00000001041bb824 */ /* 0x000fc400078e021b */
[C---:B-1----:R-:W-:Y:S01]  /*1830*/  @!P4 IMAD.WIDE.U32 R18, R29.reuse, 0x2, R18 ;  /* 0x000000021d12c825 */ /* 0x042fe200078e0012 */
[----:B------:R-:W-:Y:S02]  /*1840*/  PRMT R26, RZ, 0x7610, R26 ;  /* 0x00007610ff1a7816 */ /* 0x000fe4000000001a */
[----:B------:R1:W5:Y:S04]  /*1850*/  @!P1 LDG.E.U16 R2, desc[UR4][R22.64] ;  /* 0x0000000416029981 */ /* 0x000368000c1e1500 */
[----:B------:R4:W5:Y:S01]  /*1860*/  @!P4 LDG.E.U16 R26, desc[UR4][R18.64] ;  /* 0x00000004121ac981 */ /* 0x000962000c1e1500 */
[----:B0-----:R-:W-:Y:S01]  /*1870*/  @!P4 IMAD.WIDE.U32 R16, R29, 0x2, R16 ;  /* 0x000000021d10c825 */ /* 0x001fe200078e0010 */
[----:B-1----:R-:W-:-:S03]  /*1880*/  PRMT R23, RZ, 0x7610, R23 ;  /* 0x00007610ff177816 */ /* 0x002fc60000000017 */
[C-C-:B--2---:R-:W-:Y:S01]  /*1890*/  @!P3 IMAD.WIDE.U32 R28, R27.reuse, 0x2, R12.reuse ;  /* 0x000000021b1cb825 */ /* 0x144fe200078e000c */
[----:B------:R-:W-:Y:S02]  /*18a0*/  PRMT R13, RZ, 0x7610, R13 ;  /* 0x00007610ff0d7816 */ /* 0x000fe4000000000d */
[----:B------:R-:W-:Y:S01]  /*18b0*/  PRMT R12, RZ, 0x7610, R12 ;  /* 0x00007610ff0c7816 */ /* 0x000fe2000000000c */
[----:B---3--:R-:W-:-:S03]  /*18c0*/  @!P3 IMAD.WIDE.U32 R14, R27, 0x2, R14 ;  /* 0x000000021b0eb825 */ /* 0x008fc600078e000e */
[----:B------:R4:W5:Y:S04]  /*18d0*/  @!P4 LDG.E.U16 R13, desc[UR4][R16.64] ;  /* 0x00000004100dc981 */ /* 0x000968000c1e1500 */
[----:B------:R4:W5:Y:S04]  /*18e0*/  @!P3 LDG.E.U16 R12, desc[UR4][R28.64] ;  /* 0x000000041c0cb981 */ /* 0x000968000c1e1500 */
[----:B------:R4:W5:Y:S01]  /*18f0*/  @!P3 LDG.E.U16 R23, desc[UR4][R14.64] ;  /* 0x000000040e17b981 */ /* 0x000962000c1e1500 */
[----:B------:R-:W-:Y:S04]  /*1900*/  BSSY B0, `(.L_x_21357) ;  /* 0x0000022000007945 */ /* 0x000fe80003800000 */
[----:B------:R-:W-:Y:S05]  /*1910*/  @P2 BRA `(.L_x_21358) ;  /* 0x0000000000802947 */ /* 0x000fea0003800000 */
[----:B----45:R-:W-:Y:S02]  /*1920*/  HADD2.F32 R14, -RZ, R7.H0_H0 ;  /* 0x20000007ff0e7230 */ /* 0x030fe40000004100 */
        /* <DEDUP_REMOVED lines=20> */
.L_x_21360:
        /* <DEDUP_REMOVED lines=8> */
.L_x_21359:
[----:B------:R-:W-:-:S05]  /*1af0*/  FADD.FTZ R14, R14, R15 ;  /* 0x0000000f0e0e7221 */ /* 0x000fca0000010000 */
[----:B------:R-:W-:-:S04]  /*1b00*/  F2FP.F16.F32.PACK_AB R14, RZ, R14 ;  /* 0x0000000eff0e723e */ /* 0x000fc800000000ff */
[----:B------:R-:W-:-:S07]  /*1b10*/  PRMT R7, R14, 0x7610, R7 ;  /* 0x000076100e077816 */ /* 0x000fce0000000007 */
.L_x_21358:
[----:B------:R-:W-:Y:S05]  /*1b20*/  BSYNC B0 ;  /* 0x0000000000007941 */ /* 0x000fea0003800000 */
.L_x_21357:
[----:B-----5:R-:W-:Y:S01]  /*1b30*/  VIADD R8, R6, 0x80 ;  /* 0x0000008006087836 */ /* 0x020fe20000000000 */
[----:B------:R-:W-:Y:S04]  /*1b40*/  BSSY B0, `(.L_x_21361) ;  /* 0x0000023000007945 */ /* 0x000fe80003800000 */
[----:B------:R-:W-:-:S13]  /*1b50*/  ISETP.GE.AND P0, PT, R8, R5, PT ;  /* 0x000000050800720c */ /* 0x000fda0003f06270 */
[----:B------:R-:W-:Y:S05]  /*1b60*/  @P0 BRA `(.L_x_21362) ;  /* 0x0000000000800947 */ /* 0x000fea0003800000 */
[----:B----4-:R-:W-:Y:S02]  /*1b70*/  HADD2.F32 R14, -RZ, R9.H0_H0 ;  /* 0x20000009ff0e7230 */ /* 0x010fe40000004100 */
        /* <DEDUP_REMOVED lines=20> */
.L_x_21364:
        /* <DEDUP_REMOVED lines=8> */
.L_x_21363:
[----:B------:R-:W-:-:S05]  /*1d40*/  FADD.FTZ R14, R14, R15 ;  /* 0x0000000f0e0e7221 */ /* 0x000fca0000010000 */
[----:B------:R-:W-:-:S04]  /*1d50*/  F2FP.F16.F32.PACK_AB R14, RZ, R14 ;  /* 0x0000000eff0e723e */ /* 0x000fc800000000ff */
[----:B------:R-:W-:-:S07]  /*1d60*/  PRMT R9, R14, 0x7610, R9 ;  /* 0x000076100e097816 */ /* 0x000fce0000000009 */
.L_x_21362:
[----:B------:R-:W-:Y:S05]  /*1d70*/  BSYNC B0 ;  /* 0x0000000000007941 */ /* 0x000fea0003800000 */
.L_x_21361:
[----:B------:R-:W-:Y:S01]  /*1d80*/  VIADD R10, R6, 0x100 ;  /* 0x00000100060a7836 */ /* 0x000fe20000000000 */
[----:B------:R-:W-:Y:S04]  /*1d90*/  BSSY B0, `(.L_x_21365) ;  /* 0x0000023000007945 */ /* 0x000fe80003800000 */
[----:B------:R-:W-:-:S13]  /*1da0*/  ISETP.GE.AND P0, PT, R10, R5, PT ;  /* 0x000000050a00720c */ /* 0x000fda0003f06270 */
[----:B------:R-:W-:Y:S05]  /*1db0*/  @P0 BRA `(.L_x_21366) ;  /* 0x0000000000800947 */ /* 0x000fea0003800000 */
[----:B------:R-:W-:Y:S02]  /*1dc0*/  HADD2.F32 R10, -RZ, R11.H0_H0 ;  /* 0x2000000bff0a7230 */ /* 0x000fe40000004100 */
[----:B----4-:R-:W-:-:S03]  /*1dd0*/  HADD2.F32 R15, -RZ, R20.H0_H0 ;  /* 0x20000014ff0f7230 */ /* 0x010fc60000004100 */
        /* <DEDUP_REMOVED lines=19> */
.L_x_21368:
        /* <DEDUP_REMOVED lines=8> */
.L_x_21367:
[----:B------:R-:W-:-:S05]  /*1f90*/  FADD.FTZ R10, R10, R15 ;  /* 0x0000000f0a0a7221 */ /* 0x000fca0000010000 */
[----:B------:R-:W-:-:S04]  /*1fa0*/  F2FP.F16.F32.PACK_AB R10, RZ, R10 ;  /* 0x0000000aff0a723e */ /* 0x000fc800000000ff */
[----:B------:R-:W-:-:S07]  /*1fb0*/  PRMT R11, R10, 0x7610, R11 ;  /* 0x000076100a0b7816 */ /* 0x000fce000000000b */
.L_x_21366:
[----:B------:R-:W-:Y:S05]  /*1fc0*/  BSYNC B0 ;  /* 0x0000000000007941 */ /* 0x000fea0003800000 */
.L_x_21365:
        /* <DEDUP_REMOVED lines=25> */
.L_x_21372:
        /* <DEDUP_REMOVED lines=8> */
.L_x_21371:
[----:B------:R-:W-:-:S05]  /*21e0*/  FADD.FTZ R10, R10, R15 ;  /* 0x0000000f0a0a7221 */ /* 0x000fca0000010000 */
[----:B------:R-:W-:-:S04]  /*21f0*/  F2FP.F16.F32.PACK_AB R10, RZ, R10 ;  /* 0x0000000aff0a723e */ /* 0x000fc800000000ff */
[----:B------:R-:W-:-:S07]  /*2200*/  PRMT R21, R10, 0x7610, R21 ;  /* 0x000076100a157816 */ /* 0x000fce0000000015 */
.L_x_21370:
[----:B------:R-:W-:Y:S05]  /*2210*/  BSYNC B0 ;  /* 0x0000000000007941 */ /* 0x000fea0003800000 */
.L_x_21369:
        /* <DEDUP_REMOVED lines=25> */
.L_x_21376:
        /* <DEDUP_REMOVED lines=8> */
.L_x_21375:
[----:B------:R-:W-:-:S05]  /*2430*/  FADD.FTZ R10, R10, R15 ;  /* 0x0000000f0a0a7221 */ /* 0x000fca0000010000 */
[----:B------:R-:W-:-:S04]  /*2440*/  F2FP.F16.F32.PACK_AB R10, RZ, R10 ;  /* 0x0000000aff0a723e */ /* 0x000fc800000000ff */
[----:B------:R-:W-:-:S07]  /*2450*/  PRMT R25, R10, 0x7610, R25 ;  /* 0x000076100a197816 */ /* 0x000fce0000000019 */
.L_x_21374:
[----:B------:R-:W-:Y:S05]  /*2460*/  BSYNC B0 ;  /* 0x0000000000007941 */ /* 0x000fea0003800000 */
.L_x_21373:
        /* <DEDUP_REMOVED lines=25> */
.L_x_21380:
        /* <DEDUP_REMOVED lines=8> */
.L_x_21379:
[----:B------:R-:W-:-:S05]  /*2680*/  FADD.FTZ R0, R0, R15 ;  /* 0x0000000f00007221 */ /* 0x000fca0000010000 */
[----:B------:R-:W-:-:S04]  /*2690*/  F2FP.F16.F32.PACK_AB R0, RZ, R0 ;  /* 0x00000000ff00723e */ /* 0x000fc800000000ff */
[----:B------:R-:W-:-:S07]  /*26a0*/  PRMT R3, R0, 0x7610, R3 ;  /* 0x0000761000037816 */ /* 0x000fce0000000003 */
.L_x_21378:
[----:B------:R-:W-:Y:S05]  /*26b0*/  BSYNC B0 ;  /* 0x0000000000007941 */ /* 0x000fea0003800000 */
.L_x_21377:
        /* <DEDUP_REMOVED lines=25> */
.L_x_21384:
        /* <DEDUP_REMOVED lines=8> */
.L_x_21383:
[----:B------:R-:W-:-:S05]  /*28d0*/  FADD.FTZ R0, R0, R15 ;  /* 0x0000000f00007221 */ /* 0x000fca0000010000 */
[----:B------:R-:W-:-:S04]  /*28e0*/  F2FP.F16.F32.PACK_AB R0, RZ, R0 ;  /* 0x00000000ff00723e */ /* 0x000fc800000000ff */
[----:B------:R-:W-:-:S07]  /*28f0*/  PRMT R26, R0, 0x7610, R26 ;  /* 0x00007610001a7816 */ /* 0x000fce000000001a */
.L_x_21382:
[----:B------:R-:W-:Y:S05]  /*2900*/  BSYNC B0 ;  /* 0x0000000000007941 */ /* 0x000fea0003800000 */
.L_x_21381:
[----:B------:R-:W-:Y:S01]  /*2910*/  VIADD R0, R6, 0x380 ;  /* 0x0000038006007836 */ /* 0x000fe20000000000 */
[----:B------:R-:W-:Y:S04]  /*2920*/  BSSY B0, `(.L_x_21385) ;  /* 0x0000023000007945 */ /* 0x000fe80003800000 */
[----:B------:R-:W-:-:S13]  /*2930*/  ISETP.GE.AND P0, PT, R0, R5, PT ;  /* 0x000000050000720c */ /* 0x000fda0003f06270 */
[----:B------:R-:W-:Y:S05]  /*2940*/  @P0 BRA `(.L_x_21386) ;  /* 0x0000000000800947 */ /* 0x000fea0003800000 */
[----:B------:R-:W-:Y:S02]  /*2950*/  HADD2.F32 R0, -RZ, R12.H0_H0 ;  /* 0x2000000cff007230 */ /* 0x000fe40000004100 */
        /* <DEDUP_REMOVED lines=20> */
.L_x_21388:
        /* <DEDUP_REMOVED lines=8> */
.L_x_21387:
[----:B------:R-:W-:-:S05]  /*2b20*/  FADD.FTZ R0, R0, R13 ;  /* 0x0000000d00007221 */ /* 0x000fca0000010000 */
[----:B------:R-:W-:-:S04]  /*2b30*/  F2FP.F16.F32.PACK_AB R0, RZ, R0 ;  /* 0x00000000ff00723e */ /* 0x000fc800000000ff */
[----:B------:R-:W-:-:S07]  /*2b40*/  PRMT R12, R0, 0x7610, R12 ;  /* 0x00007610000c7816 */ /* 0x000fce000000000c */
.L_x_21386:
[----:B------:R-:W-:Y:S05]  /*2b50*/  BSYNC B0 ;  /* 0x0000000000007941 */ /* 0x000fea0003800000 */
.L_x_21385:
[----:B----4-:R-:W0:Y:S01]  /*2b60*/  @!P2 LDC.64 R14, c[0x0][0x218] ;  /* 0x00008600ff0eab82 */ /* 0x010e220000000a00 */
[----:B------:R-:W-:Y:S01]  /*2b70*/  @!P2 IMAD.IADD R13, R4, 0x1, R6 ;  /* 0x00000001040da824 */ /* 0x000fe200078e0206 */
[----:B------:R-:W-:Y:S01]  /*2b80*/  BSSY B0, `(.L_x_21389) ;  /* 0x0000030000007945 */ /* 0x000fe20003800000 */
[----:B------:R-:W-:-:S03]  /*2b90*/  @!P2 IMAD.MOV.U32 R6, RZ, RZ, R8 ;  /* 0x000000ffff06a224 */ /* 0x000fc600078e0008 */
[----:B------:R-:W-:Y:S02]  /*2ba0*/  BSSY B1, `(.L_x_21390) ;  /* 0x0000027000017945 */ /* 0x000fe40003800000 */
[----:B------:R-:W-:Y:S01]  /*2bb0*/  ISETP.GE.AND P0, PT, R6, R5, PT ;  /* 0x000000050600720c */ /* 0x000fe20003f06270 */
[----:B0-----:R-:W-:-:S05]  /*2bc0*/  @!P2 IMAD.WIDE.U32 R14, R13, 0x2, R14 ;  /* 0x000000020d0ea825 */ /* 0x001fca00078e000e */
[----:B------:R0:W-:Y:S07]  /*2bd0*/  @!P2 STG.E.U16 desc[UR4][R14.64], R7 ;  /* 0x000000070e00a986 */ /* 0x0001ee000c101504 */
[----:B------:R-:W-:Y:S05]  /*2be0*/  @P0 BRA `(.L_x_21391) ;  /* 0x0000000000300947 */ /* 0x000fea0003800000 */
[----:B0-----:R-:W0:Y:S01]  /*2bf0*/  LDC.64 R14, c[0x0][0x218] ;  /* 0x00008600ff0e7b82 */ /* 0x001e220000000a00 */
        /* <DEDUP_REMOVED lines=11> */
.L_x_21391:
[----:B------:R-:W-:-:S13]  /*2cb0*/  ISETP.GE.AND P0, PT, R6, R5, PT ;  /* 0x000000050600720c */ /* 0x000fda0003f06270 */
[----:B------:R-:W-:Y:S05]  /*2cc0*/  @P0 BRA `(.L_x_21393) ;  /* 0x0000000000300947 */ /* 0x000fea0003800000 */
[----:B-1----:R-:W1:Y:S01]  /*2cd0*/  LDC.64 R8, c[0x0][0x218] ;  /* 0x00008600ff087b82 */ /* 0x002e620000000a00 */
[----:B0-----:R-:W-:Y:S02]  /*2ce0*/  IMAD.IADD R7, R4, 0x1, R6 ;  /* 0x0000000104077824 */ /* 0x001fe400078e0206 */
[----:B------:R-:W-:Y:S02]  /*2cf0*/  VIADD R6, R6, 0x80 ;  /* 0x0000008006067836 */ /* 0x000fe40000000000 */
[----:B-1----:R-:W-:-:S05]  /*2d00*/  IMAD.WIDE.U32 R8, R7, 0x2, R8 ;  /* 0x0000000207087825 */ /* 0x002fca00078e0008 */
[----:B------:R1:W-:Y:S02]  /*2d10*/  STG.E.U16 desc[UR4][R8.64], R21 ;  /* 0x0000001508007986 */ /* 0x0003e4000c101504 */
.L_x_21392:
[----:B------:R-:W-:-:S13]  /*2d20*/  ISETP.GE.AND P0, PT, R6, R5, PT ;  /* 0x000000050600720c */ /* 0x000fda0003f06270 */
[----:B------:R-:W-:Y:S05]  /*2d30*/  @P0 BRA `(.L_x_21394) ;  /* 0x0000000000340947 */ /* 0x000fea0003800000 */
[----:B01----:R-:W0:Y:S01]  /*2d40*/  LDC.64 R8, c[0x0][0x218] ;  /* 0x00008600ff087b82 */ /* 0x003e220000000a00 */
[----:B------:R-:W-:Y:S02]  /*2d50*/  IMAD.IADD R7, R4, 0x1, R6 ;  /* 0x0000000104077824 */ /* 0x000fe400078e0206 */
[----:B------:R-:W-:Y:S02]  /*2d60*/  VIADD R6, R6, 0x80 ;  /* 0x0000008006067836 */ /* 0x000fe40000000000 */
[----:B0-----:R-:W-:-:S05]  /*2d70*/  IMAD.WIDE.U32 R8, R7, 0x2, R8 ;  /* 0x0000000207087825 */ /* 0x001fca00078e0008 */
[----:B------:R2:W-:Y:S02]  /*2d80*/  STG.E.U16 desc[UR4][R8.64], R25 ;  /* 0x0000001908007986 */ /* 0x0005e4000c101504 */
.L_x_21393:
[----:B------:R-:W-:-:S13]  /*2d90*/  ISETP.GE.AND P0, PT, R6, R5, PT ;  /* 0x000000050600720c */ /* 0x000fda0003f06270 */
[----:B------:R-:W-:Y:S05]  /*2da0*/  @P0 BREAK B1 ;  /* 0x0000000000010942 */ /* 0x000fea0003800000 */
[----:B------:R-:W-:Y:S05]  /*2db0*/  @P0 BRA `(.L_x_21395) ;  /* 0x0000000000300947 */ /* 0x000fea0003800000 */
[----:B-12---:R-:W1:Y:S01]  /*2dc0*/  LDC.64 R8, c[0x0][0x218] ;  /* 0x00008600ff087b82 */ /* 0x006e620000000a00 */
[----:B0-----:R-:W-:Y:S02]  /*2dd0*/  IMAD.IADD R7, R4, 0x1, R6 ;  /* 0x0000000104077824 */ /* 0x001fe400078e0206 */
[----:B------:R-:W-:Y:S02]  /*2de0*/  VIADD R6, R6, 0x80 ;  /* 0x0000008006067836 */ /* 0x000fe40000000000 */
[----:B-1----:R-:W-:-:S05]  /*2df0*/  IMAD.WIDE.U32 R8, R7, 0x2, R8 ;  /* 0x0000000207087825 */ /* 0x002fca00078e0008 */
[----:B------:R2:W-:Y:S02]  /*2e00*/  STG.E.U16 desc[UR4][R8.64], R3 ;  /* 0x0000000308007986 */ /* 0x0005e4000c101504 */
.L_x_21394:
[----:B------:R-:W-:Y:S05]  /*2e10*/  BSYNC B1 ;  /* 0x0000000000017941 */ /* 0x000fea0003800000 */
.L_x_21390:
[----:B------:R-:W-:-:S13]  /*2e20*/  ISETP.GE.AND P0, PT, R6, R5, PT ;  /* 0x000000050600720c */ /* 0x000fda0003f06270 */
[----:B--2---:R-:W2:Y:S01]  /*2e30*/  @!P0 LDC.64 R2, c[0x0][0x218] ;  /* 0x00008600ff028b82 */ /* 0x004ea20000000a00 */
[----:B------:R-:W-:Y:S02]  /*2e40*/  @!P0 IMAD.IADD R7, R4, 0x1, R6 ;  /* 0x0000000104078824 */ /* 0x000fe400078e0206 */
[----:B------:R-:W-:Y:S02]  /*2e50*/  @!P0 VIADD R6, R6, 0x80 ;  /* 0x0000008006068836 */ /* 0x000fe40000000000 */
[----:B--2---:R-:W-:-:S05]  /*2e60*/  @!P0 IMAD.WIDE.U32 R2, R7, 0x2, R2 ;  /* 0x0000000207028825 */ /* 0x004fca00078e0002 */
[----:B------:R3:W-:Y:S02]  /*2e70*/  @!P0 STG.E.U16 desc[UR4][R2.64], R26 ;  /* 0x0000001a02008986 */ /* 0x0007e4000c101504 */
.L_x_21395:
[----:B------:R-:W-:Y:S05]  /*2e80*/  BSYNC B0 ;  /* 0x0000000000007941 */ /* 0x000fea0003800000 */
.L_x_21389:
[----:B------:R-:W-:Y:S05]  /*2e90*/  WARPSYNC.ALL ;  /* 0x0000000000007948 */ /* 0x000fea0003800000 */
[----:B------:R-:W-:-:S13]  /*2ea0*/  ISETP.GE.AND P0, PT, R6, R5, PT ;  /* 0x000000050600720c */ /* 0x000fda0003f06270 */
[----:B------:R-:W-:Y:S05]  /*2eb0*/  @P0 EXIT ;  /* 0x000000000000094d */ /* 0x000fea0003800000 */
[----:B---3--:R-:W3:Y:S01]  /*2ec0*/  LDC.64 R2, c[0x0][0x218] ;  /* 0x00008600ff027b82 */ /* 0x008ee20000000a00 */
[----:B------:R-:W-:-:S04]  /*2ed0*/  IMAD.IADD R5, R4, 0x1, R6 ;  /* 0x0000000104057824 */ /* 0x000fc800078e0206 */
[----:B---3--:R-:W-:-:S05]  /*2ee0*/  IMAD.WIDE.U32 R2, R5, 0x2, R2 ;  /* 0x0000000205027825 */ /* 0x008fca00078e0002 */
[----:B------:R-:W-:Y:S01]  /*2ef0*/  STG.E.U16 desc[UR4][R2.64], R12 ;  /* 0x0000000c02007986 */ /* 0x000fe2000c101504 */
[----:B------:R-:W-:Y:S05]  /*2f00*/  EXIT ;  /* 0x000000000000794d */ /* 0x000fea0003800000 */
.L_x_21396:
        /* <DEDUP_REMOVED lines=15> */
.L_x_32229:


//--------------------- .text._ZN2at6native29vectorized_elementwise_kernelILi4ENS0_13BinaryFunctorIN3c104HalfES4_S4_ZZZNS0_21nextafter_kernel_cudaERNS_18TensorIteratorBaseEENKUlvE_clEvENKUlvE2_clEvEUlS4_S4_E_EESt5arrayIPcLm3EEEEviT0_T1_ --------------------------
	.section	.text._ZN2at6native29vectorized_elementwise_kernelILi4ENS0_13BinaryFunctorIN3c104HalfES4_S4_ZZZNS0_21nextafter_kernel_cudaERNS_18TensorIteratorBaseEENKUlvE_clEvENKUlvE2_clEvEUlS4_S4_E_EESt5arrayIPcLm3EEEEviT0_T1_,"ax",@progbits
	.align	128
        .global         _ZN2at6native29vectorized_elementwise_kernelILi4ENS0_13BinaryFunctorIN3c104HalfES4_S4_ZZZNS0_21nextafter_kernel_cudaERNS_18TensorIteratorBaseEENKUlvE_clEvENKUlvE2_clEvEUlS4_S4_E_EESt5arrayIPcLm3EEEEviT0_T1_
        .type           _ZN2at6native29vectorized_elementwise_kernelILi4ENS0_13BinaryFunctorIN3c104HalfES4_S4_ZZZNS0_21nextafter_kernel_cudaERNS_18TensorIteratorBaseEENKUlvE_clEvENKUlvE2_clEvEUlS4_S4_E_EESt5arrayIPcLm3EEEEviT0_T1_,@function
        .size           _ZN2at6native29vectorized_elementwise_kernelILi4ENS0_13BinaryFunctorIN3c104HalfES4_S4_ZZZNS0_21nextafter_kernel_cudaERNS_18TensorIteratorBaseEENKUlvE_clEvENKUlvE2_clEvEUlS4_S4_E_EESt5arrayIPcLm3EEEEviT0_T1_,(.L_x_32230 - _ZN2at6native29vectorized_elementwise_kernelILi4ENS0_13BinaryFunctorIN3c104HalfES4_S4_ZZZNS0_21nextafter_kernel_cudaERNS_18TensorIteratorBaseEENKUlvE_clEvENKUlvE2_clEvEUlS4_S4_E_EESt5arrayIPcLm3EEEEviT0_T1_)
        .other          _ZN2at6native29vectorized_elementwise_kernelILi4ENS0_13BinaryFunctorIN3c104HalfES4_S4_ZZZNS0_21nextafter_kernel_cudaERNS_18TensorIteratorBaseEENKUlvE_clEvENKUlvE2_clEvEUlS4_S4_E_EESt5arrayIPcLm3EEEEviT0_T1_,@"STO_CUDA_ENTRY STV_DEFAULT"
_ZN2at6native29vectorized_elementwise_kernelILi4ENS0_13BinaryFunctorIN3c104HalfES4_S4_ZZZNS0_21nextafter_kernel_cudaERNS_18TensorIteratorBaseEENKUlvE_clEvENKUlvE2_clEvEUlS4_S4_E_EESt5arrayIPcLm3EEEEviT0_T1_:
.text._ZN2at6native29vectorized_elementwise_kernelILi4ENS0_13BinaryFunctorIN3c104HalfES4_S4_ZZZNS0_21nextafter_kernel_cudaERNS_18TensorIteratorBaseEENKUlvE_clEvENKUlvE2_clEvEUlS4_S4_E_EESt5arrayIPcLm3EEEEviT0_T1_:
        /* <DEDUP_REMOVED lines=19> */
[----:B------:R-:W-:Y:S01]  /*0130*/  BSSY B0, `(.L_x_21398) ;  /* 0x0000027000007945 */ /* 0x000fe20003800000 */
[----:B--2---:R-:W-:-:S05]  /*0140*/  HADD2.F32 R5, -RZ, R18.H0_H0 ;  /* 0x20000012ff057230 */ /* 0x004fca0000004100 */
[----:B------:R-:W-:Y:S01]  /*0150*/  FSETP.NEU.FTZ.AND P0, PT, R5, R5, PT ;  /* 0x000000050500720b */ /* 0x000fe20003f1d000 */
[----:B----4-:R-:W-:-:S05]  /*0160*/  HADD2.F32 R15, -RZ, R2.H0_H0 ;  /* 0x20000002ff0f7230 */ /* 0x010fca0000004100 */
[----:B------:R-:W-:-:S04]  /*0170*/  FSETP.NEU.FTZ.AND P1, PT, R15, R15, PT ;  /* 0x0000000f0f00720b */ /* 0x000fc80003f3d000 */
[----:B------:R-:W-:Y:S02]  /*0180*/  PLOP3.LUT P0, PT, P0, P1, PT, 0xa8, 0x0 ;  /* 0x000000000000781c */ /* 0x000fe40000703570 */
[C---:B---3--:R-:W-:Y:S02]  /*0190*/  PRMT R11, R12.reuse, 0x7610, R11 ;  /* 0x000076100c0b7816 */ /* 0x048fe4000000000b */
[----:B------:R-:W-:Y:S02]  /*01a0*/  PRMT R10, R12, 0x7632, R10 ;  /* 0x000076320c0a7816 */ /* 0x000fe4000000000a */
[C---:B------:R-:W-:Y:S02]  /*01b0*/  PRMT R14, R18.reuse, 0x7610, R14 ;  /* 0x00007610120e7816 */ /* 0x040fe4000000000e */
[----:B------:R-:W-:Y:S02]  /*01c0*/  PRMT R9, R18, 0x7632, R9 ;  /* 0x0000763212097816 */ /* 0x000fe40000000009 */
[----:B------:R-:W-:-:S02]  /*01d0*/  PRMT R8, R19, 0x7610, R8 ;  /* 0x0000761013087816 */ /* 0x000fc40000000008 */
[----:B------:R-:W-:Y:S02]  /*01e0*/  PRMT R5, R19, 0x7632, R5 ;  /* 0x0000763213057816 */ /* 0x000fe40000000005 */
        /* <DEDUP_REMOVED lines=16> */
.L_x_21401:
        /* <DEDUP_REMOVED lines=8> */
.L_x_21399:
[----:B------:R-:W-:-:S05]  /*0370*/  HADD2.F32 R14, -RZ, R14.H0_H0 ;  /* 0x2000000eff0e7230 */ /* 0x000fca0000004100 */
[----:B------:R-:W-:-:S05]  /*0380*/  FADD.FTZ R14, R15, R14 ;  /* 0x0000000e0f0e7221 */ /* 0x000fca0000010000 */
[----:B------:R-:W-:-:S07]  /*0390*/  F2FP.F16.F32.PACK_AB R14, RZ, R14 ;  /* 0x0000000eff0e723e */ /* 0x000fce00000000ff */
.L_x_21400:
[----:B------:R-:W-:Y:S05]  /*03a0*/  BSYNC B0 ;  /* 0x0000000000007941 */ /* 0x000fea0003800000 */
.L_x_21398:
        /* <DEDUP_REMOVED lines=23> */
.L_x_21405:
        /* <DEDUP_REMOVED lines=8> */
.L_x_21403:
[----:B------:R-:W-:-:S05]  /*05a0*/  FADD.FTZ R15, R15, R16 ;  /* 0x000000100f0f7221 */ /* 0x000fca0000010000 */
[----:B------:R-:W-:-:S04]  /*05b0*/  F2FP.F16.F32.PACK_AB R15, RZ, R15 ;  /* 0x0000000fff0f723e */ /* 0x000fc800000000ff */
[----:B------:R-:W-:-:S07]  /*05c0*/  PRMT R9, R15, 0x7610, R9 ;  /* 0x000076100f097816 */ /* 0x000fce0000000009 */
.L_x_21404:
[----:B------:R-:W-:Y:S05]  /*05d0*/  BSYNC B0 ;  /* 0x0000000000007941 */ /* 0x000fea0003800000 */
.L_x_21402:
        /* <DEDUP_REMOVED lines=22> */
.L_x_21409:
        /* <DEDUP_REMOVED lines=8> */
.L_x_21407:
[----:B------:R-:W-:-:S05]  /*07c0*/  FADD.FTZ R2, R2, R15 ;  /* 0x0000000f02027221 */ /* 0x000fca0000010000 */
[----:B------:R-:W-:-:S04]  /*07d0*/  F2FP.F16.F32.PACK_AB R2, RZ, R2 ;  /* 0x00000002ff02723e */ /* 0x000fc800000000ff */
[----:B------:R-:W-:-:S07]  /*07e0*/  PRMT R8, R2, 0x7610, R8 ;  /* 0x0000761002087816 */ /* 0x000fce0000000008 */
.L_x_21408:
[----:B------:R-:W-:Y:S05]  /*07f0*/  BSYNC B0 ;  /* 0x0000000000007941 */ /* 0x000fea0003800000 */
.L_x_21406:
        /* <DEDUP_REMOVED lines=23> */
.L_x_21413:
        /* <DEDUP_REMOVED lines=8> */
.L_x_21411:
[----:B------:R-:W-:-:S05]  /*09f0*/  FADD.FTZ R2, R2, R15 ;  /* 0x0000000f02027221 */ /* 0x000fca0000010000 */
[----:B------:R-:W-:-:S04]  /*0a00*/  F2FP.F16.F32.PACK_AB R2, RZ, R2 ;  /* 0x00000002ff02723e */ /* 0x000fc800000000ff */
[----:B------:R-:W-:-:S07]  /*0a10*/  PRMT R5, R2, 0x7610, R5 ;  /* 0x0000761002057816 */ /* 0x000fce0000000005 */
.L_x_21412:
[----:B------:R-:W-:Y:S05]  /*0a20*/  BSYNC B0 ;  /* 0x0000000000007941 */ /* 0x000fea0003800000 */
.L_x_21410:
        /* <DEDUP_REMOVED lines=22> */
.L_x_21417:
        /* <DEDUP_REMOVED lines=8> */
.L_x_21415:
[----:B------:R-:W-:-:S05]  /*0c10*/  FADD.FTZ R2, R2, R3 ;  /* 0x0000000302027221 */ /* 0x000fca0000010000 */
[----:B------:R-:W-:-:S04]  /*0c20*/  F2FP.F16.F32.PACK_AB R2, RZ, R2 ;  /* 0x00000002ff02723e */ /* 0x000fc800000000ff */
[----:B------:R-:W-:-:S07]  /*0c30*/  PRMT R11, R2, 0x7610, R11 ;  /* 0x00007610020b7816 */ /* 0x000fce000000000b */
.L_x_21416:
[----:B------:R-:W-:Y:S05]  /*0c40*/  BSYNC B0 ;  /* 0x0000000000007941 */ /* 0x000fea0003800000 */
.L_x_21414:
        /* <DEDUP_REMOVED lines=23> */
.L_x_21421:
        /* <DEDUP_REMOVED lines=8> */
.L_x_21419:
[----:B------:R-:W-:-:S05]  /*0e40*/  FADD.FTZ R2, R2, R3 ;  /* 0x0000000302027221 */ /* 0x000fca0000010000 */
[----:B------:R-:W-:-:S04]  /*0e50*/  F2FP.F16.F32.PACK_AB R2, RZ, R2 ;  /* 0x00000002ff02723e */ /* 0x000fc800000000ff */
[----:B------:R-:W-:-:S07]  /*0e60*/  PRMT R10, R2, 0x7610, R10 ;  /* 0x00007610020a7816 */ /* 0x000fce000000000a */
.L_x_21420:
[----:B------:R-:W-:Y:S05]  /*0e70*/  BSYNC B0 ;  /* 0x0000000000007941 */ /* 0x000fea0003800000 */
.L_x_21418:
        /* <DEDUP_REMOVED lines=22> */
.L_x_21425:
        /* <DEDUP_REMOVED lines=8> */
.L_x_21423:
[----:B------:R-:W-:-:S05]  /*1060*/  FADD.FTZ R2, R2, R3 ;  /* 0x0000000302027221 */ /* 0x000fca0000010000 */
[----:B------:R-:W-:-:S04]  /*1070*/  F2FP.F16.F32.PACK_AB R2, RZ, R2 ;  /* 0x00000002ff02723e */ /* 0x000fc800000000ff */
[----:B------:R-:W-:-:S07]  /*1080*/  PRMT R13, R2, 0x7610, R13 ;  /* 0x00007610020d7816 */ /* 0x000fce000000000d */
.L_x_21424:
[----:B------:R-:W-:Y:S05]  /*1090*/  BSYNC B0 ;  /* 0x0000000000007941 */ /* 0x000fea0003800000 */
.L_x_21422:
        /* <DEDUP_REMOVED lines=23> */
.L_x_21429:
        /* <DEDUP_REMOVED lines=8> */
.L_x_21427:
[----:B------:R-:W-:-:S05]  /*1290*/  FADD.FTZ R2, R2, R3 ;  /* 0x0000000302027221 */ /* 0x000fca0000010000 */
[----:B------:R-:W-:-:S04]  /*12a0*/  F2FP.F16.F32.PACK_AB R2, RZ, R2 ;  /* 0x00000002ff02723e */ /* 0x000fc800000000ff */
[----:B------:R-:W-:-:S07]  /*12b0*/  PRMT R12, R2, 0x7610, R12 ;  /* 0x00007610020c7816 */ /* 0x000fce000000000c */
.L_x_21428:
[----:B------:R-:W-:Y:S05]  /*12c0*/  BSYNC B0 ;  /* 0x0000000000007941 */ /* 0x000fea0003800000 */
.L_x_21426:
[----:B------:R-:W0:Y:S01]  /*12d0*/  LDC.64 R2, c[0x0][0x218] ;  /* 0x00008600ff027b82 */ /* 0x000e220000000a00 */
[----:B------:R-:W-:Y:S02]  /*12e0*/  PRMT R10, R11, 0x5410, R10 ;  /* 0x000054100b0a7816 */ /* 0x000fe4000000000a */
[----:B------:R-:W-:Y:S02]  /*12f0*/  PRMT R5, R8, 0x5410, R5 ;  /* 0x0000541008057816 */ /* 0x000fe40000000005 */
[----:B------:R-:W-:Y:S01]  /*1300*/  PRMT R11, R13, 0x5410, R12 ;  /* 0x000054100d0b7816 */ /* 0x000fe2000000000c */
[----:B0-----:R-:W-:Y:S01]  /*1310*/  IMAD.WIDE.U32 R2, R4, 0x2, R2 ;  /* 0x0000000204027825 */ /* 0x001fe200078e0002 */
[----:B------:R-:W-:-:S03]  /*1320*/  PRMT R4, R14, 0x5410, R9 ;  /* 0x000054100e047816 */ /* 0x000fc60000000009 */
[----:B------:R-:W-:-:S05]  /*1330*/  IMAD.WIDE R2, R0, 0x8, R2 ;  /* 0x0000000800027825 */ /* 0x000fca00078e0202 */
[----:B------:R-:W-:Y:S04]  /*1340*/  STG.E.64 desc[UR4][R2.64], R4 ;  /* 0x0000000402007986 */ /* 0x000fe8000c101b04 */
[----:B------:R-:W-:Y:S01]  /*1350*/  STG.E.64 desc[UR4][R2.64+0x400], R10 ;  /* 0x0004000a02007986 */ /* 0x000fe2000c101b04 */
[----:B------:R-:W-:Y:S05]  /*1360*/  EXIT ;  /* 0x000000000000794d */ /* 0x000fea0003800000 */
.L_x_21397:
        /* <DEDUP_REMOVED lines=112> */
.L_x_21433:
        /* <DEDUP_REMOVED lines=8> */
.L_x_21432:
[----:B------:R-:W-:-:S05]  /*1af0*/  FADD.FTZ R14, R14, R15 ;  /* 0x0000000f0e0e7221 */ /* 0x000fca0000010000 */
[----:B------:R-:W-:-:S04]  /*1b00*/  F2FP.F16.F32.PACK_AB R14, RZ, R14 ;  /* 0x0000000eff0e723e */ /* 0x000fc800000000ff */
[----:B------:R-:W-:-:S07]  /*1b10*/  PRMT R7, R14, 0x7610, R7 ;  /* 0x000076100e077816 */ /* 0x000fce0000000007 */
.L_x_21431:
[----:B------:R-:W-:Y:S05]  /*1b20*/  BSYNC B0 ;  /* 0x0000000000007941 */ /* 0x000fea0003800000 */
.L_x_21430:
        /* <DEDUP_REMOVED lines=25> */
.L_x_21437:
        /* <DEDUP_REMOVED lines=8> */
.L_x_21436:
[----:B------:R-:W-:-:S05]  /*1d40*/  FADD.FTZ R14, R14, R15 ;  /* 0x0000000f0e0e7221 */ /* 0x000fca0000010000 */
[----:B------:R-:W-:-:S04]  /*1d50*/  F2FP.F16.F32.PACK_AB R14, RZ, R14 ;  /* 0x0000000eff0e723e */ /* 0x000fc800000000ff */
[----:B------:R-:W-:-:S07]  /*1d60*/  PRMT R9, R14, 0x7610, R9 ;  /* 0x000076100e097816 */ /* 0x000fce0000000009 */
.L_x_21435:
[----:B------:R-:W-:Y:S05]  /*1d70*/  BSYNC B0 ;  /* 0x0000000000007941 */ /* 0x000fea0003800000 */
.L_x_21434:
        /* <DEDUP_REMOVED lines=25> */
.L_x_21441:
        /* <DEDUP_REMOVED lines=8> */
.L_x_21440:
[----:B------:R-:W-:-:S05]  /*1f90*/  FADD.FTZ R10, R10, R15 ;  /* 0x0000000f0a0a7221 */ /* 0x000fca0000010000 */
[----:B------:R-:W-:-:S04]  /*1fa0*/  F2FP.F16.F32.PACK_AB R10, RZ, R10 ;  /* 0x0000000aff0a723e */ /* 0x000fc800000000ff */
[----:B------:R-:W-:-:S07]  /*1fb0*/  PRMT R11, R10, 0x7610, R11 ;  /* 0x000076100a0b7816 */ /* 0x000fce000000000b */
.L_x_21439:
[----:B------:R-:W-:Y:S05]  /*1fc0*/  BSYNC B0 ;  /* 0x0000000000007941 */ /* 0x000fea0003800000 */
.L_x_21438:
        /* <DEDUP_REMOVED lines=25> */
.L_x_21445:
        /* <DEDUP_REMOVED lines=8> */
.L_x_21444:
[----:B------:R-:W-:-:S05]  /*21e0*/  FADD.FTZ R10, R10, R15 ;  /* 0x0000000f0a0a7221 */ /* 0x000fca0000010000 */
[----:B------:R-:W-:-:S04]  /*21f0*/  F2FP.F16.F32.PACK_AB R10, RZ, R10 ;  /* 0x0000000aff0a723e */ /* 0x000fc800000000ff */
[----:B------:R-:W-:-:S07]  /*2200*/  PRMT R21, R10, 0x7610, R21 ;  /* 0x000076100a157816 */ /* 0x000fce0000000015 */
.L_x_21443:
[----:B------:R-:W-:Y:S05]  /*2210*/  BSYNC B0 ;  /* 0x0000000000007941 */ /* 0x000fea0003800000 */
.L_x_21442:
        /* <DEDUP_REMOVED lines=25> */
.L_x_21449:
        /* <DEDUP_REMOVED lines=8> */
.L_x_21448:
[----:B------:R-:W-:-:S05]  /*2430*/  FADD.FTZ R10, R10, R15 ;  /* 0x0000000f0a0a7221 */ /* 0x000fca0000010000 */
[----:B------:R-:W-:-:S04]  /*2440*/  F2FP.F16.F32.PACK_AB R10, RZ, R10 ;  /* 0x0000000aff0a723e */ /* 0x000fc800000000ff */
[----:B------:R-:W-:-:S07]  /*2450*/  PRMT R25, R10, 0x7610, R25 ;  /* 0x000076100a197816 */ /* 0x000fce0000000019 */
.L_x_21447:
[----:B------:R-:W-:Y:S05]  /*2460*/  BSYNC B0 ;  /* 0x0000000000007941 */ /* 0x000fea0003800000 */
.L_x_21446:
        /* <DEDUP_REMOVED lines=25> */
.L_x_21453:
        /* <DEDUP_REMOVED lines=8> */
.L_x_21452:
[----:B------:R-:W-:-:S05]  /*2680*/  FADD.FTZ R0, R0, R15 ;  /* 0x0000000f00007221 */ /* 0x000fca0000010000 */
[----:B------:R-:W-:-:S04]  /*2690*/  F2FP.F16.F32.PACK_AB R0, RZ, R0 ;  /* 0x00000000ff00723e */ /* 0x000fc800000000ff */
[----:B------:R-:W-:-:S07]  /*26a0*/  PRMT R3, R0, 0x7610, R3 ;  /* 0x0000761000037816 */ /* 0x000fce0000000003 */
.L_x_21451:
[----:B------:R-:W-:Y:S05]  /*26b0*/  BSYNC B0 ;  /* 0x0000000000007941 */ /* 0x000fea0003800000 */
.L_x_21450:
        /* <DEDUP_REMOVED lines=25> */
.L_x_21457:
        /* <DEDUP_REMOVED lines=8> */
.L_x_21456:
[----:B------:R-:W-:-:S05]  /*28d0*/  FADD.FTZ R0, R0, R15 ;  /* 0x0000000f00007221 */ /* 0x000fca0000010000 */
[----:B------:R-:W-:-:S04]  /*28e0*/  F2FP.F16.F32.PACK_AB R0, RZ, R0 ;  /* 0x00000000ff00723e */ /* 0x000fc800000000ff */
[----:B------:R-:W-:-:S07]  /*28f0*/  PRMT R26, R0, 0x7610, R26 ;  /* 0x00007610001a7816 */ /* 0x000fce000000001a */
.L_x_21455:
[----:B------:R-:W-:Y:S05]  /*2900*/  BSYNC B0 ;  /* 0x0000000000007941 */ /* 0x000fea0003800000 */
.L_x_21454:
        /* <DEDUP_REMOVED lines=25> */
.L_x_21461:
        /* <DEDUP_REMOVED lines=8> */
.L_x_21460:
[----:B------:R-:W-:-:S05]  /*2b20*/  FADD.FTZ R0, R0, R13 ;  /* 0x0000000d00007221 */ /* 0x000fca0000010000 */
[----:B------:R-:W-:-:S04]  /*2b30*/  F2FP.F16.F32.PACK_AB R0, RZ, R0 ;  /* 0x00000000ff00723e */ /* 0x000fc800000000ff */
[----:B------:R-:W-:-:S07]  /*2b40*/  PRMT R12, R0, 0x7610, R12 ;  /* 0x00007610000c7816 */ /* 0x000fce000000000c */
.L_x_21459:
[----:B------:R-:W-:Y:S05]  /*2b50*/  BSYNC B0 ;  /* 0x0000000000007941 */ /* 0x000fea0003800000 */
.L_x_21458:
        /* <DEDUP_REMOVED lines=21> */
.L_x_21464:
[----:B------:R-:W-:-:S13]  /*2cb0*/  ISETP.GE.AND P0, PT, R6, R5, PT ;  /* 0x000000050600720c */ /* 0x000fda0003f06270 */
[----:B------:R-:W-:Y:S05]  /*2cc0*/  @P0 BRA `(.L_x_21466) ;  /* 0x0000000000300947 */ /* 0x000fea0003800000 */
[----:B-1----:R-:W1:Y:S01]  /*2cd0*/  LDC.64 R8, c[0x0][0x218] ;  /* 0x00008600ff087b82 */ /* 0x002e620000000a00 */
[----:B0-----:R-:W-:Y:S02]  /*2ce0*/  IMAD.IADD R7, R4, 0x1, R6 ;  /* 0x0000000104077824 */ /* 0x001fe400078e0206 */
[----:B------:R-:W-:Y:S02]  /*2cf0*/  VIADD R6, R6, 0x80 ;  /* 0x0000008006067836 */ /* 0x000fe40000000000 */
[----:B-1----:R-:W-:-:S05]  /*2d00*/  IMAD.WIDE.U32 R8, R7, 0x2, R8 ;  /* 0x0000000207087825 */ /* 0x002fca00078e0008 */
[----:B------:R1:W-:Y:S02]  /*2d10*/  STG.E.U16 desc[UR4][R8.64], R21 ;  /* 0x0000001508007986 */ /* 0x0003e4000c101504 */
.L_x_21465:
[----:B------:R-:W-:-:S13]  /*2d20*/  ISETP.GE.AND P0, PT, R6, R5, PT ;  /* 0x000000050600720c */ /* 0x000fda0003f06270 */
[----:B------:R-:W-:Y:S05]  /*2d30*/  @P0 BRA `(.L_x_21467) ;  /* 0x0000000000340947 */ /* 0x000fea0003800000 */
[----:B01----:R-:W0:Y:S01]  /*2d40*/  LDC.64 R8, c[0x0][0x218] ;  /* 0x00008600ff087b82 */ /* 0x003e220000000a00 */
[----:B------:R-:W-:Y:S02]  /*2d50*/  IMAD.IADD R7, R4, 0x1, R6 ;  /* 0x0000000104077824 */ /* 0x000fe400078e0206 */
[----:B------:R-:W-:Y:S02]  /*2d60*/  VIADD R6, R6, 0x80 ;  /* 0x0000008006067836 */ /* 0x000fe40000000000 */
[----:B0-----:R-:W-:-:S05]  /*2d70*/  IMAD.WIDE.U32 R8, R7, 0x2, R8 ;  /* 0x0000000207087825 */ /* 0x001fca00078e0008 */
[----:B------:R2:W-:Y:S02]  /*2d80*/  STG.E.U16 desc[UR4][R8.64], R25 ;  /* 0x0000001908007986 */ /* 0x0005e4000c101504 */
.L_x_21466:
        /* <DEDUP_REMOVED lines=8> */
.L_x_21467:
[----:B------:R-:W-:Y:S05]  /*2e10*/  BSYNC B1 ;  /* 0x0000000000017941 */ /* 0x000fea0003800000 */
.L_x_21463:
[----:B------:R-:W-:-:S13]  /*2e20*/  ISETP.GE.AND P0, PT, R6, R5, PT ;  /* 0x000000050600720c */ /* 0x000fda0003f06270 */
[----:B--2---:R-:W2:Y:S01]  /*2e30*/  @!P0 LDC.64 R2, c[0x0][0x218] ;  /* 0x00008600ff028b82 */ /* 0x004ea20000000a00 */
[----:B------:R-:W-:Y:S02]  /*2e40*/  @!P0 IMAD.IADD R7, R4, 0x1, R6 ;  /* 0x0000000104078824 */ /* 0x000fe400078e0206 */
[----:B------:R-:W-:Y:S02]  /*2e50*/  @!P0 VIADD R6, R6, 0x80 ;  /* 0x0000008006068836 */ /* 0x000fe40000000000 */
[----:B--2---:R-:W-:-:S05]  /*2e60*/  @!P0 IMAD.WIDE.U32 R2, R7, 0x2, R2 ;  /* 0x0000000207028825 */ /* 0x004fca00078e0002 */
[----:B------:R3:W-:Y:S02]  /*2e70*/  @!P0 STG.E.U16 desc[UR4][R2.64], R26 ;  /* 0x0000001a02008986 */ /* 0x0007e4000c101504 */
.L_x_21468:
[----:B------:R-:W-:Y:S05]  /*2e80*/  BSYNC B0 ;  /* 0x0000000000007941 */ /* 0x000fea0003800000 */
.L_x_21462:
        /* <DEDUP_REMOVED lines=8> */
.L_x_21469:
        /* <DEDUP_REMOVED lines=15> */
.L_x_32230:


//--------------------- .text._ZN2at6native29vectorized_elementwise_kernelILi8ENS0_13BinaryFunctorIN3c104HalfES4_S4_ZZZNS0_21nextafter_kernel_cudaERNS_18TensorIteratorBaseEENKUlvE_clEvENKUlvE2_clEvEUlS4_S4_E_EESt5arrayIPcLm3EEEEviT0_T1_ --------------------------
	.section	.text._ZN2at6native29vectorized_elementwise_kernelILi8ENS0_13BinaryFunctorIN3c104HalfES4_S4_ZZZNS0_21nextafter_kernel_cudaERNS_18TensorIteratorBaseEENKUlvE_clEvENKUlvE2_clEvEUlS4_S4_E_EESt5arrayIPcLm3EEEEviT0_T1_,"ax",@progbits
	.align	128
        .global         _ZN2at6native29vectorized_elementwise_kernelILi8ENS0_13BinaryFunctorIN3c104HalfES4_S4_ZZZNS0_21nextafter_kernel_cudaERNS_18TensorIteratorBaseEENKUlvE_clEvENKUlvE2_clEvEUlS4_S4_E_EESt5arrayIPcLm3EEEEviT0_T1_
        .type           _ZN2at6native29vectorized_elementwise_kernelILi8ENS0_13BinaryFunctorIN3c104HalfES4_S4_ZZZNS0_21nextafter_kernel_cudaERNS_18TensorIteratorBaseEENKUlvE_clEvENKUlvE2_clEvEUlS4_S4_E_EESt5arrayIPcLm3EEEEviT0_T1_,@function
        .size           _ZN2at6native29vectorized_elementwise_kernelILi8ENS0_13BinaryFunctorIN3c104HalfES4_S4_ZZZNS0_21nextafter_kernel_cudaERNS_18TensorIteratorBaseEENKUlvE_clEvENKUlvE2_clEvEUlS4_S4_E_EESt5arrayIPcLm3EEEEviT0_T1_,(.L_x_32231 - _ZN2at6native29vectorized_elementwise_kernelILi8ENS0_13BinaryFunctorIN3c104HalfES4_S4_ZZZNS0_21nextafter_kernel_cudaERNS_18TensorIteratorBaseEENKUlvE_clEvENKUlvE2_clEvEUlS4_S4_E_EESt5arrayIPcLm3EEEEviT0_T1_)
        .other          _ZN2at6native29vectorized_elementwise_kernelILi8ENS0_13BinaryFunctorIN3c104HalfES4_S4_ZZZNS0_21nextafter_kernel_cudaERNS_18TensorIteratorBaseEENKUlvE_clEvENKUlvE2_clEvEUlS4_S4_E_EESt5arrayIPcLm3EEEEviT0_T1_,@"STO_CUDA_ENTRY STV_DEFAULT"
_ZN2at6native29vectorized_elementwise_kernelILi8ENS0_13BinaryFunctorIN3c104HalfES4_S4_ZZZNS0_21nextafter_kernel_cudaERNS_18TensorIteratorBaseEENKUlvE_clEvENKUlvE2_clEvEUlS4_S4_E_EESt5arrayIPcLm3EEEEviT0_T1_:
.text._ZN2at6native29vectorized_elementwise_kernelILi8ENS0_13BinaryFunctorIN3c104HalfES4_S4_ZZZNS0_21nextafter_kernel_cudaERNS_18TensorIteratorBaseEENKUlvE_clEvENKUlvE2_clEvEUlS4_S4_E_EESt5arrayIPcLm3EEEEviT0_T1_:
        /* <DEDUP_REMOVED lines=13> */
[----:B--2---:R-:W-:Y:S02]  /*00d0*/  IMAD.WIDE R6, R4, 0x2, R6 ;  /* 0x0000000204067825 */ /* 0x004fe400078e0206 */
[----:B------:R-:W2:Y:S02]  /*00e0*/  LDG.E.128 R12, desc[UR4][R14.64] ;  /* 0x000000040e0c7981 */ /* 0x000ea4000c1e1d00 */
[----:B------:R-:W-:-:S05]  /*00f0*/  IMAD.WIDE.U32 R6, R0, 0x10, R6 ;  /* 0x0000001000067825 */ /* 0x000fca00078e0006 */
[----:B------:R-:W3:Y:S01]  /*0100*/  LDG.E.128 R8, desc[UR4][R6.64] ;  /* 0x0000000406087981 */ /* 0x000ee2000c1e1d00 */
[----:B------:R-:W-:Y:S01]  /*0110*/  BSSY B0, `(.L_x_21471) ;  /* 0x0000028000007945 */ /* 0x000fe20003800000 */
[----:B--2---:R-:W-:Y:S02]  /*0120*/  HADD2.F32 R2, -RZ, R12.H0_H0 ;  /* 0x2000000cff027230 */ /* 0x004fe40000004100 */
[----:B---3--:R-:W-:-:S03]  /*0130*/  HADD2.F32 R16, -RZ, R8.H0_H0 ;  /* 0x20000008ff107230 */ /* 0x008fc60000004100 */
[----:B------:R-:W-:Y:S02]  /*0140*/  FSETP.NEU.FTZ.AND P0, PT, R2, R2, PT ;  /* 0x000000020200720b */ /* 0x000fe40003f1d000 */
[----:B------:R-:W-:-:S04]  /*0150*/  FSETP.NEU.FTZ.AND P1, PT, R16, R16, PT ;  /* 0x000000101000720b */ /* 0x000fc80003f3d000 */
[----:B------:R-:W-:Y:S02]  /*0160*/  PLOP3.LUT P0, PT, P0, P1, PT, 0xa8, 0x0 ;  /* 0x000000000000781c */ /* 0x000fe40000703570 */
[C---:B------:R-:W-:Y:S02]  /*0170*/  PRMT R2, R13.reuse, 0x7610, R2 ;  /* 0x000076100d027816 */ /* 0x040fe40000000002 */
[----:B------:R-:W-:Y:S02]  /*0180*/  PRMT R5, R13, 0x7632, R5 ;  /* 0x000076320d057816 */ /* 0x000fe40000000005 */
[----:B------:R-:W-:Y:S02]  /*0190*/  PRMT R3, R12, 0x7610, R3 ;  /* 0x000076100c037816 */ /* 0x000fe40000000003 */
[C---:B------:R-:W-:Y:S02]  /*01a0*/  PRMT R13, R14.reuse, 0x7610, R13 ;  /* 0x000076100e0d7816 */ /* 0x040fe4000000000d */
[----:B------:R-:W-:-:S02]  /*01b0*/  PRMT R6, R14, 0x7632, R6 ;  /* 0x000076320e067816 */ /* 0x000fc40000000006 */
[----:B------:R-:W-:Y:S02]  /*01c0*/  PRMT R12, R12, 0x7632, R12 ;  /* 0x000076320c0c7816 */ /* 0x000fe4000000000c */
[C---:B------:R-:W-:Y:S02]  /*01d0*/  PRMT R14, R15.reuse, 0x7610, R14 ;  /* 0x000076100f0e7816 */ /* 0x040fe4000000000e */
[----:B------:R-:W-:Y:S01]  /*01e0*/  PRMT R7, R15, 0x7632, R7 ;  /* 0x000076320f077816 */ /* 0x000fe20000000007 */
[----:B------:R-:W-:Y:S06]  /*01f0*/  @P0 BRA `(.L_x_21472) ;  /* 0x0000000000580947 */ /* 0x000fec0003800000 */
        /* <DEDUP_REMOVED lines=14> */
.L_x_21474:
        /* <DEDUP_REMOVED lines=8> */
.L_x_21472:
[----:B------:R-:W-:-:S05]  /*0360*/  HADD2.F32 R3, -RZ, R3.H0_H0 ;  /* 0x20000003ff037230 */ /* 0x000fca0000004100 */
[----:B------:R-:W-:-:S05]  /*0370*/  FADD.FTZ R3, R16, R3 ;  /* 0x0000000310037221 */ /* 0x000fca0000010000 */
[----:B------:R-:W-:-:S07]  /*0380*/  F2FP.F16.F32.PACK_AB R3, RZ, R3 ;  /* 0x00000003ff03723e */ /* 0x000fce00000000ff */
.L_x_21473:
[----:B------:R-:W-:Y:S05]  /*0390*/  BSYNC B0 ;  /* 0x0000000000007941 */ /* 0x000fea0003800000 */
.L_x_21471:
        /* <DEDUP_REMOVED lines=23> */
.L_x_21478:
        /* <DEDUP_REMOVED lines=8> */
.L_x_21476:
[----:B------:R-:W-:-:S05]  /*0590*/  FADD.FTZ R15, R15, R16 ;  /* 0x000000100f0f7221 */ /* 0x000fca0000010000 */
[----:B------:R-:W-:-:S04]  /*05a0*/  F2FP.F16.F32.PACK_AB R15, RZ, R15 ;  /* 0x0000000fff0f723e */ /* 0x000fc800000000ff */
[----:B------:R-:W-:-:S07]  /*05b0*/  PRMT R12, R15, 0x7610, R12 ;  /* 0x000076100f0c7816 */ /* 0x000fce000000000c */
.L_x_21477:
[----:B------:R-:W-:Y:S05]  /*05c0*/  BSYNC B0 ;  /* 0x0000000000007941 */ /* 0x000fea0003800000 */
.L_x_21475:
        /* <DEDUP_REMOVED lines=21> */
.L_x_21482:
        /* <DEDUP_REMOVED lines=8> */
.L_x_21480:
[----:B------:R-:W-:-:S05]  /*07a0*/  FADD.FTZ R8, R8, R15 ;  /* 0x0000000f08087221 */ /* 0x000fca0000010000 */
[----:B------:R-:W-:-:S04]  /*07b0*/  F2FP.F16.F32.PACK_AB R8, RZ, R8 ;  /* 0x00000008ff08723e */ /* 0x000fc800000000ff */
[----:B------:R-:W-:-:S07]  /*07c0*/  PRMT R2, R8, 0x7610, R2 ;  /* 0x0000761008027816 */ /* 0x000fce0000000002 */
.L_x_21481:
[----:B------:R-:W-:Y:S05]  /*07d0*/  BSYNC B0 ;  /* 0x0000000000007941 */ /* 0x000fea0003800000 */
.L_x_21479:
        /* <DEDUP_REMOVED lines=22> */
.L_x_21486:
        /* <DEDUP_REMOVED lines=8> */
.L_x_21484:
[----:B------:R-:W-:-:S05]  /*09c0*/  FADD.FTZ R8, R8, R15 ;  /* 0x0000000f08087221 */ /* 0x000fca0000010000 */
[----:B------:R-:W-:-:S04]  /*09d0*/  F2FP.F16.F32.PACK_AB R8, RZ, R8 ;  /* 0x00000008ff08723e */ /* 0x000fc800000000ff */
[----:B------:R-:W-:-:S07]  /*09e0*/  PRMT R5, R8, 0x7610, R5 ;  /* 0x0000761008057816 */ /* 0x000fce0000000005 */
.L_x_21485:
[----:B------:R-:W-:Y:S05]  /*09f0*/  BSYNC B0 ;  /* 0x0000000000007941 */ /* 0x000fea0003800000 */
.L_x_21483:
        /* <DEDUP_REMOVED lines=22> */
.L_x_21490:
        /* <DEDUP_REMOVED lines=8> */
.L_x_21488:
[----:B------:R-:W-:-:S05]  /*0be0*/  FADD.FTZ R8, R8, R9 ;  /* 0x0000000908087221 */ /* 0x000fca0000010000 */
[----:B------:R-:W-:-:S04]  /*0bf0*/  F2FP.F16.F32.PACK_AB R8, RZ, R8 ;  /* 0x00000008ff08723e */ /* 0x000fc800000000ff */
[----:B------:R-:W-:-:S07]  /*0c00*/  PRMT R13, R8, 0x7610, R13 ;  /* 0x00007610080d7816 */ /* 0x000fce000000000d */
.L_x_21489:
[----:B------:R-:W-:Y:S05]  /*0c10*/  BSYNC B0 ;  /* 0x0000000000007941 */ /* 0x000fea0003800000 */
.L_x_21487:
        /* <DEDUP_REMOVED lines=22> */
.L_x_21494:
        /* <DEDUP_REMOVED lines=8> */
.L_x_21492:
[----:B------:R-:W-:-:S05]  /*0e00*/  FADD.FTZ R8, R8, R9 ;  /* 0x0000000908087221 */ /* 0x000fca0000010000 */
[----:B------:R-:W-:-:S04]  /*0e10*/  F2FP.F16.F32.PACK_AB R8, RZ, R8 ;  /* 0x00000008ff08723e */ /* 0x000fc800000000ff */
[----:B------:R-:W-:-:S07]  /*0e20*/  PRMT R6, R8, 0x7610, R6 ;  /* 0x0000761008067816 */ /* 0x000fce0000000006 */
.L_x_21493:
[----:B------:R-:W-:Y:S05]  /*0e30*/  BSYNC B0 ;  /* 0x0000000000007941 */ /* 0x000fea0003800000 */
.L_x_21491:
        /* <DEDUP_REMOVED lines=22> */
.L_x_21498:
        /* <DEDUP_REMOVED lines=8> */
.L_x_21496:
[----:B------:R-:W-:-:S05]  /*1020*/  FADD.FTZ R8, R8, R9 ;  /* 0x0000000908087221 */ /* 0x000fca0000010000 */
[----:B------:R-:W-:-:S04]  /*1030*/  F2FP.F16.F32.PACK_AB R8, RZ, R8 ;  /* 0x00000008ff08723e */ /* 0x000fc800000000ff */
[----:B------:R-:W-:-:S07]  /*1040*/  PRMT R14, R8, 0x7610, R14 ;  /* 0x00007610080e7816 */ /* 0x000fce000000000e */
.L_x_21497:
[----:B------:R-:W-:Y:S05]  /*1050*/  BSYNC B0 ;  /* 0x0000000000007941 */ /* 0x000fea0003800000 */
.L_x_21495:
        /* <DEDUP_REMOVED lines=22> */
.L_x_21502:
        /* <DEDUP_REMOVED lines=8> */
.L_x_21500:
[----:B------:R-:W-:-:S05]  /*1240*/  FADD.FTZ R8, R8, R9 ;  /* 0x0000000908087221 */ /* 0x000fca0000010000 */
[----:B------:R-:W-:-:S04]  /*1250*/  F2FP.F16.F32.PACK_AB R8, RZ, R8 ;  /* 0x00000008ff08723e */ /* 0x000fc800000000ff */
[----:B------:R-:W-:-:S07]  /*1260*/  PRMT R7, R8, 0x7610, R7 ;  /* 0x0000761008077816 */ /* 0x000fce0000000007 */
.L_x_21501:
[----:B------:R-:W-:Y:S05]  /*1270*/  BSYNC B0 ;  /* 0x0000000000007941 */ /* 0x000fea0003800000 */
.L_x_21499:
[----:B------:R-:W0:Y:S01]  /*1280*/  LDC.64 R8, c[0x0][0x218] ;  /* 0x00008600ff087b82 */ /* 0x000e220000000a00 */
[----:B------:R-:W-:Y:S02]  /*1290*/  PRMT R7, R14, 0x5410, R7 ;  /* 0x000054100e077816 */ /* 0x000fe40000000007 */
[----:B------:R-:W-:Y:S02]  /*12a0*/  PRMT R6, R13, 0x5410, R6 ;  /* 0x000054100d067816 */ /* 0x000fe40000000006 */
[----:B------:R-:W-:Y:S01]  /*12b0*/  PRMT R5, R2, 0x5410, R5 ;  /* 0x0000541002057816 */ /* 0x000fe20000000005 */
[----:B0-----:R-:W-:Y:S01]  /*12c0*/  IMAD.WIDE.U32 R8, R4, 0x2, R8 ;  /* 0x0000000204087825 */ /* 0x001fe200078e0008 */
[----:B------:R-:W-:-:S03]  /*12d0*/  PRMT R4, R3, 0x5410, R12 ;  /* 0x0000541003047816 */ /* 0x000fc6000000000c */
[----:B------:R-:W-:-:S05]  /*12e0*/  IMAD.WIDE R8, R0, 0x10, R8 ;  /* 0x0000001000087825 */ /* 0x000fca00078e0208 */
[----:B------:R-:W-:Y:S01]  /*12f0*/  STG.E.128 desc[UR4][R8.64], R4 ;  /* 0x0000000408007986 */ /* 0x000fe2000c101d04 */
[----:B------:R-:W-:Y:S05]  /*1300*/  EXIT ;  /* 0x000000000000794d */ /* 0x000fea0003800000 */
.L_x_21470:
        /* <DEDUP_REMOVED lines=112> */
.L_x_21506:
        /* <DEDUP_REMOVED lines=8> */
.L_x_21505:
[----:B------:R-:W-:-:S05]  /*1a90*/  FADD.FTZ R14, R14, R15 ;  /* 0x0000000f0e0e7221 */ /* 0x000fca0000010000 */
[----:B------:R-:W-:-:S04]  /*1aa0*/  F2FP.F16.F32.PACK_AB R14, RZ, R14 ;  /* 0x0000000eff0e723e */ /* 0x000fc800000000ff */
[----:B------:R-:W-:-:S07]  /*1ab0*/  PRMT R7, R14, 0x7610, R7 ;  /* 0x000076100e077816 */ /* 0x000fce0000000007 */
.L_x_21504:
[----:B------:R-:W-:Y:S05]  /*1ac0*/  BSYNC B0 ;  /* 0x0000000000007941 */ /* 0x000fea0003800000 */
.L_x_21503:
        /* <DEDUP_REMOVED lines=25> */
.L_x_21510:
        /* <DEDUP_REMOVED lines=8> */
.L_x_21509:
[----:B------:R-:W-:-:S05]  /*1ce0*/  FADD.FTZ R14, R14, R15 ;  /* 0x0000000f0e0e7221 */ /* 0x000fca0000010000 */
[----:B------:R-:W-:-:S04]  /*1cf0*/  F2FP.F16.F32.PACK_AB R14, RZ, R14 ;  /* 0x0000000eff0e723e */ /* 0x000fc800000000ff */
[----:B------:R-:W-:-:S07]  /*1d00*/  PRMT R9, R14, 0x7610, R9 ;  /* 0x000076100e097816 */ /* 0x000fce0000000009 */
.L_x_21508:
[----:B------:R-:W-:Y:S05]  /*1d10*/  BSYNC B0 ;  /* 0x0000000000007941 */ /* 0x000fea0003800000 */
.L_x_21507:
        /* <DEDUP_REMOVED lines=25> */
.L_x_21514:
        /* <DEDUP_REMOVED lines=8> */
.L_x_21513:
[----:B------:R-:W-:-:S05]  /*1f30*/  FADD.FTZ R10, R10, R15 ;  /* 0x0000000f0a0a7221 */ /* 0x000fca0000010000 */
[----:B------:R-:W-:-:S04]  /*1f40*/  F2FP.F16.F32.PACK_AB R10, RZ, R10 ;  /* 0x0000000aff0a723e */ /* 0x000fc800000000ff */
[----:B------:R-:W-:-:S07]  /*1f50*/  PRMT R11, R10, 0x7610, R11 ;  /* 0x000076100a0b7816 */ /* 0x000fce000000000b */
.L_x_21512:
[----:B------:R-:W-:Y:S05]  /*1f60*/  BSYNC B0 ;  /* 0x0000000000007941 */ /* 0x000fea0003800000 */
.L_x_21511:
        /* <DEDUP_REMOVED lines=25> */
.L_x_21518:
        /* <DEDUP_REMOVED lines=8> */
.L_x_21517:
[----:B------:R-:W-:-:S05]  /*2180*/  FADD.FTZ R10, R10, R15 ;  /* 0x0000000f0a0a7221 */ /* 0x000fca0000010000 */
[----:B------:R-:W-:-:S04]  /*2190*/  F2FP.F16.F32.PACK_AB R10, RZ, R10 ;  /* 0x0000000aff0a723e */ /* 0x000fc800000000ff */
[----:B------:R-:W-:-:S07]  /*21a0*/  PRMT R21, R10, 0x7610, R21 ;  /* 0x000076100a157816 */ /* 0x000fce0000000015 */
.L_x_21516:
[----:B------:R-:W-:Y:S05]  /*21b0*/  BSYNC B0 ;  /* 0x0000000000007941 */ /* 0x000fea0003800000 */
.L_x_21515:
        /* <DEDUP_REMOVED lines=25> */
.L_x_21522:
        /* <DEDUP_REMOVED lines=8> */
.L_x_21521:
[----:B------:R-:W-:-:S05]  /*23d0*/  FADD.FTZ R10, R10, R15 ;  /* 0x0000000f0a0a7221 */ /* 0x000fca0000010000 */
[----:B------:R-:W-:-:S04]  /*23e0*/  F2FP.F16.F32.PACK_AB R10, RZ, R10 ;  /* 0x0000000aff0a723e */ /* 0x000fc800000000ff */
[----:B------:R-:W-:-:S07]  /*23f0*/  PRMT R25, R10, 0x7610, R25 ;  /* 0x000076100a197816 */ /* 0x000fce0000000019 */
.L_x_21520:
[----:B------:R-:W-:Y:S05]  /*2400*/  BSYNC B0 ;  /* 0x0000000000007941 */ /* 0x000fea0003800000 */
.L_x_21519:
        /* <DEDUP_REMOVED lines=25> */
.L_x_21526:
        /* <DEDUP_REMOVED lines=8> */
.L_x_21525:
[----:B------:R-:W-:-:S05]  /*2620*/  FADD.FTZ R0, R0, R15 ;  /* 0x0000000f00007221 */ /* 0x000fca0000010000 */
[----:B------:R-:W-:-:S04]  /*2630*/  F2FP.F16.F32.PACK_AB R0, RZ, R0 ;  /* 0x00000000ff00723e */ /* 0x000fc800000000ff */
[----:B------:R-:W-:-:S07]  /*2640*/  PRMT R3, R0, 0x7610, R3 ;  /* 0x0000761000037816 */ /* 0x000fce0000000003 */
.L_x_21524:
[----:B------:R-:W-:Y:S05]  /*2650*/  BSYNC B0 ;  /* 0x0000000000007941 */ /* 0x000fea0003800000 */
.L_x_21523:
        /* <DEDUP_REMOVED lines=25> */
.L_x_21530:
        /* <DEDUP_REMOVED lines=8> */
.L_x_21529:
[----:B------:R-:W-:-:S05]  /*2870*/  FADD.FTZ R0, R0, R15 ;  /* 0x0000000f00007221 */ /* 0x000fca0000010000 */
[----:B------:R-:W-:-:S04]  /*2880*/  F2FP.F16.F32.PACK_AB R0, RZ, R0 ;  /* 0x00000000ff00723e */ /* 0x000fc800000000ff */
[----:B------:R-:W-:-:S07]  /*2890*/  PRMT R26, R0, 0x7610, R26 ;  /* 0x00007610001a7816 */ /* 0x000fce000000001a */
.L_x_21528:
[----:B------:R-:W-:Y:S05]  /*28a0*/  BSYNC B0 ;  /* 0x0000000000007941 */ /* 0x000fea0003800000 */
.L_x_21527:
        /* <DEDUP_REMOVED lines=25> */
.L_x_21534:
        /* <DEDUP_REMOVED lines=8> */
.L_x_21533:
[----:B------:R-:W-:-:S05]  /*2ac0*/  FADD.FTZ R0, R0, R13 ;  /* 0x0000000d00007221 */ /* 0x000fca0000010000 */
[----:B------:R-:W-:-:S04]  /*2ad0*/  F2FP.F16.F32.PACK_AB R0, RZ, R0 ;  /* 0x00000000ff00723e */ /* 0x000fc800000000ff */
[----:B------:R-:W-:-:S07]  /*2ae0*/  PRMT R12, R0, 0x7610, R12 ;  /* 0x00007610000c7816 */ /* 0x000fce000000000c */
.L_x_21532:
[----:B------:R-:W-:Y:S05]  /*2af0*/  BSYNC B0 ;  /* 0x0000000000007941 */ /* 0x000fea0003800000 */
.L_x_21531:
        /* <DEDUP_REMOVED lines=21> */
.L_x_21537:
[----:B------:R-:W-:-:S13]  /*2c50*/  ISETP.GE.AND P0, PT, R6, R5, PT ;  /* 0x000000050600720c */ /* 0x000fda0003f06270 */
[----:B------:R-:W-:Y:S05]  /*2c60*/  @P0 BRA `(.L_x_21539) ;  /* 0x0000000000300947 */ /* 0x000fea0003800000 */
[----:B-1----:R-:W1:Y:S01]  /*2c70*/  LDC.64 R8, c[0x0][0x218] ;  /* 0x00008600ff087b82 */ /* 0x002e620000000a00 */
[----:B0-----:R-:W-:Y:S02]  /*2c80*/  IMAD.IADD R7, R4, 0x1, R6 ;  /* 0x0000000104077824 */ /* 0x001fe400078e0206 */
[----:B------:R-:W-:Y:S02]  /*2c90*/  VIADD R6, R6, 0x80 ;  /* 0x0000008006067836 */ /* 0x000fe40000000000 */
[----:B-1----:R-:W-:-:S05]  /*2ca0*/  IMAD.WIDE.U32 R8, R7, 0x2, R8 ;  /* 0x0000000207087825 */ /* 0x002fca00078e0008 */
[----:B------:R1:W-:Y:S02]  /*2cb0*/  STG.E.U16 desc[UR4][R8.64], R21 ;  /* 0x0000001508007986 */ /* 0x0003e4000c101504 */
.L_x_21538:
[----:B------:R-:W-:-:S13]  /*2cc0*/  ISETP.GE.AND P0, PT, R6, R5, PT ;  /* 0x000000050600720c */ /* 0x000fda0003f06270 */
[----:B------:R-:W-:Y:S05]  /*2cd0*/  @P0 BRA `(.L_x_21540) ;  /* 0x0000000000340947 */ /* 0x000fea0003800000 */
[----:B01----:R-:W0:Y:S01]  /*2ce0*/  LDC.64 R8, c[0x0][0x218] ;  /* 0x00008600ff087b82 */ /* 0x003e220000000a00 */
[----:B------:R-:W-:Y:S02]  /*2cf0*/  IMAD.IADD R7, R4, 0x1, R6 ;  /* 0x0000000104077824 */ /* 0x000fe400078e0206 */
[----:B------:R-:W-:Y:S02]  /*2d00*/  VIADD R6, R6, 0x80 ;  /* 0x0000008006067836 */ /* 0x000fe40000000000 */
[----:B0-----:R-:W-:-:S05]  /*2d10*/  IMAD.WIDE.U32 R8, R7, 0x2, R8 ;  /* 0x0000000207087825 */ /* 0x001fca00078e0008 */
[----:B------:R2:W-:Y:S02]  /*2d20*/  STG.E.U16 desc[UR4][R8.64], R25 ;  /* 0x0000001908007986 */ /* 0x0005e4000c101504 */
.L_x_21539:
        /* <DEDUP_REMOVED lines=8> */
.L_x_21540:
[----:B------:R-:W-:Y:S05]  /*2db0*/  BSYNC B1 ;  /* 0x0000000000017941 */ /* 0x000fea0003800000 */
.L_x_21536:
[----:B------:R-:W-:-:S13]  /*2dc0*/  ISETP.GE.AND P0, PT, R6, R5, PT ;  /* 0x000000050600720c */ /* 0x000fda0003f06270 */
[----:B--2---:R-:W2:Y:S01]  /*2dd0*/  @!P0 LDC.64 R2, c[0x0][0x218] ;  /* 0x00008600ff028b82 */ /* 0x004ea20000000a00 */
[----:B------:R-:W-:Y:S02]  /*2de0*/  @!P0 IMAD.IADD R7, R4, 0x1, R6 ;  /* 0x0000000104078824 */ /* 0x000fe400078e0206 */
[----:B------:R-:W-:Y:S02]  /*2df0*/  @!P0 VIADD R6, R6, 0x80 ;  /* 0x0000008006068836 */ /* 0x000fe40000000000 */
[----:B--2---:R-:W-:-:S05]  /*2e00*/  @!P0 IMAD.WIDE.U32 R2, R7, 0x2, R2 ;  /* 0x0000000207028825 */ /* 0x004fca00078e0002 */
[----:B------:R3:W-:Y:S02]  /*2e10*/  @!P0 STG.E.U16 desc[UR4][R2.64], R26 ;  /* 0x0000001a02008986 */ /* 0x0007e4000c101504 */
.L_x_21541:
[----:B------:R-:W-:Y:S05]  /*2e20*/  BSYNC B0 ;  /* 0x0000000000007941 */ /* 0x000fea0003800000 */
.L_x_21535:
        /* <DEDUP_REMOVED lines=8> */
.L_x_21542:
        /* <DEDUP_REMOVED lines=13> */
.L_x_32231:


//--------------------- .text._ZN2at6native18elementwise_kernelILi128ELi4EZNS0_15gpu_kernel_implINS0_13BUnaryFunctorIN3c104HalfES5_S5_ZZZNS0_21nextafter_kernel_cudaERNS_18TensorIteratorBaseEENKUlvE_clEvENKUlvE2_clEvEUlS5_S5_E_EEEEvS7_RKT_EUliE_EEviT1_ --------------------------
	.section	.text._ZN2at6native18elementwise_kernelILi128ELi4EZNS0_15gpu_kernel_implINS0_13BUnaryFunctorIN3c104HalfES5_S5_ZZZNS0_21nextafter_kernel_cudaERNS_18TensorIteratorBaseEENKUlvE_clEvENKUlvE2_clEvEUlS5_S5_E_EEEEvS7_RKT_EUliE_EEviT1_,"ax",@progbits
	.align	128
        .global         _ZN2at6native18elementwise_kernelILi128ELi4EZNS0_15gpu_kernel_implINS0_13BUnaryFunctorIN3c104HalfES5_S5_ZZZNS0_21nextafter_kernel_cudaERNS_18TensorIteratorBaseEENKUlvE_clEvENKUlvE2_clEvEUlS5_S5_E_EEEEvS7_RKT_EUliE_EEviT1_
        .type           _ZN2at6native18elementwise_kernelILi128ELi4EZNS0_15gpu_kernel_implINS0_13BUnaryFunctorIN3c104HalfES5_S5_ZZZNS0_21nextafter_kernel_cudaERNS_18TensorIteratorBaseEENKUlvE_clEvENKUlvE2_clEvEUlS5_S5_E_EEEEvS7_RKT_EUliE_EEviT1_,@function
        .size           _ZN2at6native18elementwise_kernelILi128ELi4EZNS0_15gpu_kernel_implINS0_13BUnaryFunctorIN3c104HalfES5_S5_ZZZNS0_21nextafter_kernel_cudaERNS_18TensorIteratorBaseEENKUlvE_clEvENKUlvE2_clEvEUlS5_S5_E_EEEEvS7_RKT_EUliE_EEviT1_,(.L_x_32232 - _ZN2at6native18elementwise_kernelILi128ELi4EZNS0_15gpu_kernel_implINS0_13BUnaryFunctorIN3c104HalfES5_S5_ZZZNS0_21nextafter_kernel_cudaERNS_18TensorIteratorBaseEENKUlvE_clEvENKUlvE2_clEvEUlS5_S5_E_EEEEvS7_RKT_EUliE_EEviT1_)
        .other          _ZN2at6native18elementwise_kernelILi128ELi4EZNS0_15gpu_kernel_implINS0_13BUnaryFunctorIN3c104HalfES5_S5_ZZZNS0_21nextafter_kernel_cudaERNS_18TensorIteratorBaseEENKUlvE_clEvENKUlvE2_clEvEUlS5_S5_E_EEEEvS7_RKT_EUliE_EEviT1_,@"STO_CUDA_ENTRY STV_DEFAULT"
_ZN2at6native18elementwise_kernelILi128ELi4EZNS0_15gpu_kernel_implINS0_13BUnaryFunctorIN3c104HalfES5_S5_ZZZNS0_21nextafter_kernel_cudaERNS_18TensorIteratorBaseEENKUlvE_clEvENKUlvE2_clEvEUlS5_S5_E_EEEEvS7_RKT_EUliE_EEviT1_:
.text._ZN2at6native18elementwise_kernelILi128ELi4EZNS0_15gpu_kernel_implINS0_13BUnaryFunctorIN3c104HalfES5_S5_ZZZNS0_21nextafter_kernel_cudaERNS_18TensorIteratorBaseEENKUlvE_clEvENKUlvE2_clEvEUlS5_S5_E_EEEEvS7_RKT_EUliE_EEviT1_:
        /* <DEDUP_REMOVED lines=313> */
.L_x_21545:
        /* <DEDUP_REMOVED lines=22> */
.L_x_21549:
[----:B------:R-:W2:Y:S02]  /*14f0*/  LDG.E.U8 R2, desc[UR36][R2.64] ;  /* 0x0000002402027981 */ /* 0x000ea4000c1e1100 */
[----:B--2---:R-:W-:-:S04]  /*1500*/  I2FP.F32.U32 R0, R2 ;  /* 0x0000000200007245 */ /* 0x004fc80000201000 */
[----:B------:R-:W-:Y:S01]  /*1510*/  F2FP.F16.F32.PACK_AB R0, RZ, R0 ;  /* 0x00000000ff00723e */ /* 0x000fe200000000ff */
[----:B------:R-:W-:Y:S06]  /*1520*/  BRA `(.L_x_21551) ;  /* 0x0000000c00887947 */ /* 0x000fec0003800000 */
.L_x_21548:
        /* <DEDUP_REMOVED lines=10> */
.L_x_21553:
[----:B------:R-:W2:Y:S02]  /*15d0*/  LDG.E R2, desc[UR36][R2.64] ;  /* 0x0000002402027981 */ /* 0x000ea4000c1e1900 */
[----:B--2---:R-:W-:-:S04]  /*15e0*/  I2FP.F32.S32 R0, R2 ;  /* 0x0000000200007245 */ /* 0x004fc80000201400 */
[----:B------:R-:W-:Y:S01]  /*15f0*/  F2FP.F16.F32.PACK_AB R0, RZ, R0 ;  /* 0x00000000ff00723e */ /* 0x000fe200000000ff */
[----:B------:R-:W-:Y:S06]  /*1600*/  BRA `(.L_x_21551) ;  /* 0x0000000c00507947 */ /* 0x000fec0003800000 */
.L_x_21552:
[----:B------:R-:W2:Y:S02]  /*1610*/  LDG.E.U16 R2, desc[UR36][R2.64] ;  /* 0x0000002402027981 */ /* 0x000ea4000c1e1500 */
[----:B--2---:R-:W0:Y:S02]  /*1620*/  I2F.S16 R0, R2 ;  /* 0x0000000200007306 */ /* 0x004e240000101400 */
[----:B0-----:R-:W-:Y:S01]  /*1630*/  F2FP.F16.F32.PACK_AB R0, RZ, R0 ;  /* 0x00000000ff00723e */ /* 0x001fe200000000ff */
[----:B------:R-:W-:Y:S06]  /*1640*/  BRA `(.L_x_21551) ;  /* 0x0000000c00407947 */ /* 0x000fec0003800000 */
.L_x_21547:
        /* <DEDUP_REMOVED lines=9> */
.L_x_21555:
[----:B------:R0:W5:Y:S01]  /*16e0*/  LDG.E.U16 R0, desc[UR36][R2.64] ;  /* 0x0000002402007981 */ /* 0x000162000c1e1500 */
[----:B------:R-:W-:Y:S05]  /*16f0*/  BRA `(.L_x_21551) ;  /* 0x0000000c00147947 */ /* 0x000fea0003800000 */
.L_x_21554:
        /* <DEDUP_REMOVED lines=9> */
.L_x_21557:
[----:B------:R1:W5:Y:S01]  /*1790*/  LDG.E.U16 R0, desc[UR36][R2.64] ;  /* 0x0000002402007981 */ /* 0x000362000c1e1500 */
[----:B------:R-:W-:Y:S05]  /*17a0*/  BRA `(.L_x_21551) ;  /* 0x0000000800e87947 */ /* 0x000fea0003800000 */
.L_x_21556:
        /* <DEDUP_REMOVED lines=8> */
.L_x_21546:
        /* <DEDUP_REMOVED lines=13> */
.L_x_21560:
        /* <DEDUP_REMOVED lines=8> */
.L_x_21559:
        /* <DEDUP_REMOVED lines=28> */
.L_x_21562:
        /* <DEDUP_REMOVED lines=15> */
.L_x_21561:
[----:B------:R-:W2:Y:S02]  /*1c30*/  LDG.E.U16 R0, desc[UR36][R2.64] ;  /* 0x0000002402007981 */ /* 0x000ea4000c1e1500 */
[----:B--2---:R-:W-:-:S05]  /*1c40*/  IMAD.U32 R0, R0, 0x10000, RZ ;  /* 0x0001000000007824 */ /* 0x004fca00078e00ff */
[----:B------:R-:W-:Y:S01]  /*1c50*/  F2FP.F16.F32.PACK_AB R0, RZ, R0 ;  /* 0x00000000ff00723e */ /* 0x000fe200000000ff */
[----:B------:R-:W-:Y:S06]  /*1c60*/  BRA `(.L_x_21551) ;  /* 0x0000000400b87947 */ /* 0x000fec0003800000 */
.L_x_21558:
        /* <DEDUP_REMOVED lines=12> */
.L_x_21565:
        /* <DEDUP_REMOVED lines=21> */
.L_x_21569:
[----:B------:R-:W-:Y:S05]  /*1e80*/  BSYNC B1 ;  /* 0x0000000000017941 */ /* 0x000fea0003800000 */
.L_x_21568:
[----:B------:R-:W-:Y:S01]  /*1e90*/  LEA R3, R0, 0x3b800000, 0x17 ;  /* 0x3b80000000037811 */ /* 0x000fe200078eb8ff */
[----:B------:R-:W-:-:S05]  /*1ea0*/  IMAD.SHL.U32 R0, R2, 0x100000, RZ ;  /* 0x0010000002007824 */ /* 0x000fca00078e00ff */
[----:B------:R-:W-:-:S07]  /*1eb0*/  LOP3.LUT R0, R3, R0, R4, 0xfe, !PT ;  /* 0x0000000003007212 */ /* 0x000fce00078efe04 */
.L_x_21567:
[----:B------:R-:W-:Y:S05]  /*1ec0*/  BSYNC B0 ;  /* 0x0000000000007941 */ /* 0x000fea0003800000 */
.L_x_21566:
[----:B------:R-:W-:Y:S01]  /*1ed0*/  F2FP.F16.F32.PACK_AB R0, RZ, R0 ;  /* 0x00000000ff00723e */ /* 0x000fe200000000ff */
[----:B------:R-:W-:Y:S06]  /*1ee0*/  BRA `(.L_x_21551) ;  /* 0x0000000400187947 */ /* 0x000fec0003800000 */
.L_x_21564:
        /* <DEDUP_REMOVED lines=21> */
.L_x_21573:
[----:B------:R-:W-:Y:S05]  /*2040*/  BSYNC B1 ;  /* 0x0000000000017941 */ /* 0x000fea0003800000 */
.L_x_21572:
[----:B------:R-:W-:Y:S01]  /*2050*/  LEA R3, R0, 0x37800000, 0x17 ;  /* 0x3780000000037811 */ /* 0x000fe200078eb8ff */
[----:B------:R-:W-:-:S05]  /*2060*/  IMAD.SHL.U32 R0, R2, 0x200000, RZ ;  /* 0x0020000002007824 */ /* 0x000fca00078e00ff */
[----:B------:R-:W-:-:S07]  /*2070*/  LOP3.LUT R0, R3, R0, R4, 0xfe, !PT ;  /* 0x0000000003007212 */ /* 0x000fce00078efe04 */
.L_x_21571:
[----:B------:R-:W-:Y:S05]  /*2080*/  BSYNC B0 ;  /* 0x0000000000007941 */ /* 0x000fea0003800000 */
.L_x_21570:
[----:B------:R-:W-:Y:S01]  /*2090*/  F2FP.F16.F32.PACK_AB R0, RZ, R0 ;  /* 0x00000000ff00723e */ /* 0x000fe200000000ff */
[----:B------:R-:W-:Y:S06]  /*20a0*/  BRA `(.L_x_21551) ;  /* 0x0000000000a87947 */ /* 0x000fec0003800000 */
.L_x_21563:
        /* <DEDUP_REMOVED lines=14> */
.L_x_21577:
[----:B------:R-:W-:Y:S05]  /*2190*/  BSYNC B0 ;  /* 0x0000000000007941 */ /* 0x000fea0003800000 */
.L_x_21576:
[----:B------:R-:W-:Y:S01]  /*21a0*/  F2FP.F16.F32.PACK_AB R0, RZ, R0 ;  /* 0x00000000ff00723e */ /* 0x000fe200000000ff */
[----:B------:R-:W-:Y:S06]  /*21b0*/  BRA `(.L_x_21551) ;  /* 0x0000000000647947 */ /* 0x000fec0003800000 */
.L_x_21550:
        /* <DEDUP_REMOVED lines=16> */
.L_x_21578:
[----:B------:R-:W-:Y:S01]  /*22c0*/  PRMT R0, RZ, 0x7610, R0 ;  /* 0x00007610ff007816 */ /* 0x000fe20000000000 */
[----:B------:R-:W-:Y:S06]  /*22d0*/  BRA `(.L_x_21551) ;  /* 0x00000000001c7947 */ /* 0x000fec0003800000 */
.L_x_21575:
[----:B------:R-:W2:Y:S02]  /*22e0*/  LDG.E.64 R2, desc[UR36][R2.64] ;  /* 0x0000002402027981 */ /* 0x000ea4000c1e1b00 */
[----:B--2---:R-:W0:Y:S02]  /*22f0*/  I2F.U64 R0, R2 ;  /* 0x0000000200007312 */ /* 0x004e240000301000 */
[----:B0-----:R-:W-:Y:S01]  /*2300*/  F2FP.F16.F32.PACK_AB R0, RZ, R0 ;  /* 0x00000000ff00723e */ /* 0x001fe200000000ff */
[----:B------:R-:W-:Y:S06]  /*2310*/  BRA `(.L_x_21551) ;  /* 0x00000000000c7947 */ /* 0x000fec0003800000 */
.L_x_21574:
[----:B------:R-:W2:Y:S02]  /*2320*/  LDG.E R2, desc[UR36][R2.64] ;  /* 0x0000002402027981 */ /* 0x000ea4000c1e1900 */
[----:B--2---:R-:W-:-:S04]  /*2330*/  I2FP.F32.U32 R0, R2 ;  /* 0x0000000200007245 */ /* 0x004fc80000201000 */
[----:B------:R-:W-:-:S07]  /*2340*/  F2FP.F16.F32.PACK_AB R0, RZ, R0 ;  /* 0x00000000ff00723e */ /* 0x000fce00000000ff */
.L_x_21551:
[----:B------:R-:W2:Y:S01]  /*2350*/  LDC.U16 R4, c[0x0][0x422] ;  /* 0x00010880ff047b82 */ /* 0x000ea20000000400 */
[----:B01---5:R-:W-:Y:S01]  /*2360*/  HADD2.F32 R2, -RZ, R0.H0_H0 ;  /* 0x20000000ff027230 */ /* 0x023fe20000004100 */
[----:B------:R-:W-:Y:S04]  /*2370*/  BSSY B0, `(.L_x_21579) ;  /* 0x000001e000007945 */ /* 0x000fe80003800000 */
[----:B------:R-:W-:Y:S01]  /*2380*/  FSETP.NEU.FTZ.AND P0, PT, R2, R2, PT ;  /* 0x000000020200720b */ /* 0x000fe20003f1d000 */
[----:B--2---:R-:W-:-:S05]  /*2390*/  HADD2.F32 R3, -RZ, R4.H0_H0 ;  /* 0x20000004ff037230 */ /* 0x004fca0000004100 */
[----:B------:R-:W-:-:S04]  /*23a0*/  FSETP.NEU.FTZ.AND P1, PT, R3, R3, PT ;  /* 0x000000030300720b */ /* 0x000fc80003f3d000 */
[----:B------:R-:W-:-:S13]  /*23b0*/  PLOP3.LUT P0, PT, P0, P1, PT, 0xa8, 0x0 ;  /* 0x000000000000781c */ /* 0x000fda0000703570 */
[----:B------:R-:W-:Y:S05]  /*23c0*/  @P0 BRA `(.L_x_21580) ;  /* 0x0000000000540947 */ /* 0x000fea0003800000 */
[----:B------:R-:W-:Y:S02]  /*23d0*/  PRMT R2, R4, 0x9910, RZ ;  /* 0x0000991004027816 */ /* 0x000fe400000000ff */
[----:B------:R-:W-:-:S04]  /*23e0*/  PRMT R3, R0, 0x9910, RZ ;  /* 0x0000991000037816 */ /* 0x000fc800000000ff */
[----:B------:R-:W-:Y:S01]  /*23f0*/  ISETP.NE.AND P0, PT, R3, R2, PT ;  /* 0x000000020300720c */ /* 0x000fe20003f05270 */
[----:B------:R-:W-:-:S12]  /*2400*/  IMAD.MOV.U32 R3, RZ, RZ, R4 ;  /* 0x000000ffff037224 */ /* 0x000fd800078e0004 */
[----:B------:R-:W-:Y:S05]  /*2410*/  @!P0 BRA `(.L_x_21581) ;  /* 0x00000000004c8947 */ /* 0x000fea0003800000 */
[C---:B------:R-:W-:Y:S02]  /*2420*/  LOP3.LUT P0, RZ, R0.reuse, 0x7fff, RZ, 0xc0, !PT ;  /* 0x00007fff00ff7812 */ /* 0x040fe4000780c0ff */
[----:B------:R-:W-:Y:S02]  /*2430*/  LOP3.LUT R4, R0, 0x7fff, RZ, 0xc0, !PT ;  /* 0x00007fff00047812 */ /* 0x000fe400078ec0ff */
[----:B------:R-:W-:-:S09]  /*2440*/  LOP3.LUT R5, R3, 0x7fff, RZ, 0xc0, !PT ;  /* 0x00007fff03057812 */ /* 0x000fd200078ec0ff */
[----:B------:R-:W-:Y:S05]  /*2450*/  @P0 BRA `(.L_x_21582) ;  /* 0x0000000000140947 */ /* 0x000fea0003800000 */
[----:B------:R-:W-:-:S13]  /*2460*/  ISETP.NE.AND P0, PT, R5, RZ, PT ;  /* 0x000000ff0500720c */ /* 0x000fda0003f05270 */
[----:B------:R-:W-:Y:S05]  /*2470*/  @!P0 BRA `(.L_x_21581) ;  /* 0x0000000000348947 */ /* 0x000fea0003800000 */
[----:B------:R-:W-:-:S04]  /*2480*/  LOP3.LUT R3, R3, 0x8000, RZ, 0xc0, !PT ;  /* 0x0000800003037812 */ /* 0x000fc800078ec0ff */
[----:B------:R-:W-:Y:S01]  /*2490*/  LOP3.LUT R3, R3, 0x1, RZ, 0xfc, !PT ;  /* 0x0000000103037812 */ /* 0x000fe200078efcff */
[----:B------:R-:W-:Y:S06]  /*24a0*/  BRA `(.L_x_21581) ;  /* 0x0000000000287947 */ /* 0x000fec0003800000 */
.L_x_21582:
[----:B------:R-:W-:-:S04]  /*24b0*/  LOP3.LUT R3, R0, R3, RZ, 0x3c, !PT ;  /* 0x0000000300037212 */ /* 0x000fc800078e3cff */
[----:B------:R-:W-:Y:S01]  /*24c0*/  PRMT R2, R3, 0x9910, RZ ;  /* 0x0000991003027816 */ /* 0x000fe200000000ff */
[----:B------:R-:W-:-:S03]  /*24d0*/  VIADD R3, R0, 0xffff ;  /* 0x0000ffff00037836 */ /* 0x000fc60000000000 */
[----:B------:R-:W-:-:S04]  /*24e0*/  ISETP.GE.AND P0, PT, R2, RZ, PT ;  /* 0x000000ff0200720c */ /* 0x000fc80003f06270 */
[----:B------:R-:W-:-:S13]  /*24f0*/  ISETP.GT.U32.OR P0, PT, R4, R5, !P0 ;  /* 0x000000050400720c */ /* 0x000fda0004704470 */
[----:B------:R-:W-:Y:S01]  /*2500*/  @!P0 VIADD R3, R0, 0x1 ;  /* 0x0000000100038836 */ /* 0x000fe20000000000 */
[----:B------:R-:W-:Y:S06]  /*2510*/  BRA `(.L_x_21581) ;  /* 0x00000000000c7947 */ /* 0x000fec0003800000 */
.L_x_21580:
[----:B------:R-:W-:-:S05]  /*2520*/  FADD.FTZ R2, R2, R3 ;  /* 0x0000000302027221 */ /* 0x000fca0000010000 */
[----:B------:R-:W-:-:S04]  /*2530*/  F2FP.F16.F32.PACK_AB R2, RZ, R2 ;  /* 0x00000002ff02723e */ /* 0x000fc800000000ff */
[----:B------:R-:W-:-:S07]  /*2540*/  PRMT R3, R2, 0x7610, R3 ;  /* 0x0000761002037816 */ /* 0x000fce0000000003 */
.L_x_21581:
[----:B------:R-:W-:Y:S05]  /*2550*/  BSYNC B0 ;  /* 0x0000000000007941 */ /* 0x000fea0003800000 */
.L_x_21579:
        /* <DEDUP_REMOVED lines=16> */
.L_x_21586:
[----:B------:R-:W-:-:S06]  /*2660*/  HADD2.F32 R3, -RZ, R3.H0_H0 ;  /* 0x20000003ff037230 */ /* 0x000fcc0000004100 */
[----:B------:R-:W0:Y:S02]  /*2670*/  F2I.S64.TRUNC R2, R3 ;  /* 0x0000000300027311 */ /* 0x000e24000020d900 */
[----:B0-----:R3:W-:Y:S01]  /*2680*/  STG.E.U8 desc[UR36][R16.64], R2 ;  /* 0x0000000210007986 */ /* 0x0017e2000c101124 */
[----:B------:R-:W-:Y:S05]  /*2690*/  BRA `(.L_x_21588) ;  /* 0x0000000c00847947 */ /* 0x000fea0003800000 */
.L_x_21585:
        /* <DEDUP_REMOVED lines=10> */
.L_x_21590:
[----:B------:R-:W-:-:S06]  /*2740*/  HADD2.F32 R3, -RZ, R3.H0_H0 ;  /* 0x20000003ff037230 */ /* 0x000fcc0000004100 */
[----:B------:R-:W0:Y:S02]  /*2750*/  F2I.FTZ.TRUNC.NTZ R3, R3 ;  /* 0x0000000300037305 */ /* 0x000e24000021f100 */
[----:B0-----:R1:W-:Y:S01]  /*2760*/  STG.E desc[UR36][R16.64], R3 ;  /* 0x0000000310007986 */ /* 0x0013e2000c101924 */
[----:B------:R-:W-:Y:S05]  /*2770*/  BRA `(.L_x_21588) ;  /* 0x0000000c004c7947 */ /* 0x000fea0003800000 */
.L_x_21589:
[----:B------:R-:W-:-:S06]  /*2780*/  HADD2.F32 R3, -RZ, R3.H0_H0 ;  /* 0x20000003ff037230 */ /* 0x000fcc0000004100 */
[----:B------:R-:W0:Y:S02]  /*2790*/  F2I.FTZ.TRUNC.NTZ R3, R3 ;  /* 0x0000000300037305 */ /* 0x000e24000021f100 */
[----:B0-----:R2:W-:Y:S01]  /*27a0*/  STG.E.U16 desc[UR36][R16.64], R3 ;  /* 0x0000000310007986 */ /* 0x0015e2000c101524 */
[----:B------:R-:W-:Y:S05]  /*27b0*/  BRA `(.L_x_21588) ;  /* 0x0000000c003c7947 */ /* 0x000fea0003800000 */
.L_x_21584:
        /* <DEDUP_REMOVED lines=9> */
.L_x_21592:
[----:B------:R0:W-:Y:S01]  /*2850*/  STG.E.U16 desc[UR36][R16.64], R3 ;  /* 0x0000000310007986 */ /* 0x0001e2000c101524 */
[----:B------:R-:W-:Y:S05]  /*2860*/  BRA `(.L_x_21588) ;  /* 0x0000000c00107947 */ /* 0x000fea0003800000 */
.L_x_21591:
        /* <DEDUP_REMOVED lines=10> */
.L_x_21594:
[----:B------:R-:W-:-:S05]  /*2910*/  HADD2.F32 R0, -RZ, R3.H0_H0 ;  /* 0x20000003ff007230 */ /* 0x000fca0000004100 */
[----:B------:R-:W-:-:S04]  /*2920*/  F2FP.F16.F32.PACK_AB R0, RZ, R0 ;  /* 0x00000000ff00723e */ /* 0x000fc800000000ff */
[----:B------:R-:W-:-:S05]  /*2930*/  PRMT R0, R0, 0x5410, RZ ;  /* 0x0000541000007816 */ /* 0x000fca00000000ff */
[----:B------:R0:W-:Y:S01]  /*2940*/  STG.E desc[UR36][R16.64], R0 ;  /* 0x0000000010007986 */ /* 0x0001e2000c101924 */
[----:B------:R-:W-:Y:S05]  /*2950*/  BRA `(.L_x_21588) ;  /* 0x0000000800d47947 */ /* 0x000fea0003800000 */
.L_x_21593:
[----:B------:R-:W-:-:S05]  /*2960*/  HADD2.F32 R2, -RZ, R3.H0_H0 ;  /* 0x20000003ff027230 */ /* 0x000fca0000004100 */
[----:B------:R-:W-:-:S06]  /*2970*/  FMUL.FTZ R2, R2, 1 ;  /* 0x3f80000002027820 */ /* 0x000fcc0000410000 */
[----:B------:R-:W0:Y:S02]  /*2980*/  F2F.F64.F32 R2, R2 ;  /* 0x0000000200027310 */ /* 0x000e240000201800 */
[----:B0-----:R0:W-:Y:S01]  /*2990*/  STG.E.64 desc[UR36][R16.64], R2 ;  /* 0x0000000210007986 */ /* 0x0011e2000c101b24 */
[----:B------:R-:W-:Y:S05]  /*29a0*/  BRA `(.L_x_21588) ;  /* 0x0000000800c07947 */ /* 0x000fea0003800000 */
.L_x_21583:
        /* <DEDUP_REMOVED lines=13> */
.L_x_21597:
[----:B------:R-:W-:Y:S01]  /*2a80*/  HADD2.F32 R3, -RZ, R3.H0_H0 ;  /* 0x20000003ff037230 */ /* 0x000fe20000004100 */
[----:B------:R-:W-:-:S04]  /*2a90*/  CS2R R6, SRZ ;  /* 0x0000000000067805 */ /* 0x000fc8000001ff00 */
[----:B------:R-:W-:-:S04]  /*2aa0*/  FMUL.FTZ R3, R3, 1 ;  /* 0x3f80000003037820 */ /* 0x000fc80000410000 */
[----:B------:R-:W0:Y:S02]  /*2ab0*/  F2F.F64.F32 R4, R3 ;  /* 0x0000000300047310 */ /* 0x000e240000201800 */
[----:B0-----:R0:W-:Y:S01]  /*2ac0*/  STG.E.128 desc[UR36][R16.64], R4 ;  /* 0x0000000410007986 */ /* 0x0011e2000c101d24 */
[----:B------:R-:W-:Y:S05]  /*2ad0*/  BRA `(.L_x_21588) ;  /* 0x0000000800747947 */ /* 0x000fea0003800000 */
.L_x_21596:
        /* <DEDUP_REMOVED lines=21> */
.L_x_21601:
[----:B------:R-:W-:Y:S05]  /*2c30*/  BSYNC B0 ;  /* 0x0000000000007941 */ /* 0x000fea0003800000 */
.L_x_21600:
[----:B------:R-:W-:-:S05]  /*2c40*/  LOP3.LUT R3, R0, R3, RZ, 0xfc, !PT ;  /* 0x0000000300037212 */ /* 0x000fca00078efcff */
[----:B------:R0:W-:Y:S01]  /*2c50*/  STG.E.U8 desc[UR36][R16.64], R3 ;  /* 0x0000000310007986 */ /* 0x0001e2000c101124 */
[----:B------:R-:W-:Y:S05]  /*2c60*/  BRA `(.L_x_21588) ;  /* 0x0000000800107947 */ /* 0x000fea0003800000 */
.L_x_21599:
        /* <DEDUP_REMOVED lines=13> */
.L_x_21603:
[----:B------:R-:W-:Y:S01]  /*2d40*/  IMAD.MOV.U32 R0, RZ, RZ, 0x7f ;  /* 0x0000007fff007424 */ /* 0x000fe200078e00ff */
[----:B------:R-:W-:-:S04]  /*2d50*/  ISETP.GT.U32.AND P0, PT, R2, 0x7f800000, PT ;  /* 0x7f8000000200780c */ /* 0x000fc80003f04070 */
[----:B------:R-:W-:-:S09]  /*2d60*/  SEL R0, R0, 0x7c, P0 ;  /* 0x0000007c00007807 */ /* 0x000fd20000000000 */
.L_x_21604:
[----:B------:R-:W-:Y:S05]  /*2d70*/  BSYNC B0 ;  /* 0x0000000000007941 */ /* 0x000fea0003800000 */
.L_x_21602:
[----:B------:R-:W-:-:S04]  /*2d80*/  LOP3.LUT R2, R3, 0x80000000, RZ, 0xc0, !PT ;  /* 0x8000000003027812 */ /* 0x000fc800078ec0ff */
[----:B------:R-:W-:-:S04]  /*2d90*/  SHF.R.U32.HI R3, RZ, 0x18, R2 ;  /* 0x00000018ff037819 */ /* 0x000fc80000011602 */
[----:B------:R-:W-:-:S05]  /*2da0*/  LOP3.LUT R3, R0, R3, RZ, 0xfc, !PT ;  /* 0x0000000300037212 */ /* 0x000fca00078efcff */
[----:B------:R0:W-:Y:S01]  /*2db0*/  STG.E.U8 desc[UR36][R16.64], R3 ;  /* 0x0000000310007986 */ /* 0x0001e2000c101124 */
[----:B------:R-:W-:Y:S05]  /*2dc0*/  BRA `(.L_x_21588) ;  /* 0x0000000400b87947 */ /* 0x000fea0003800000 */
.L_x_21598:
[----:B------:R-:W-:-:S05]  /*2dd0*/  HADD2.F32 R0, -RZ, R3.H0_H0 ;  /* 0x20000003ff007230 */ /* 0x000fca0000004100 */
[----:B------:R-:W-:-:S05]  /*2de0*/  F2FP.BF16.F32.PACK_AB R0, RZ, R0 ;  /* 0x00000000ff00723e */ /* 0x000fca00000010ff */
[----:B------:R0:W-:Y:S01]  /*2df0*/  STG.E.U16 desc[UR36][R16.64], R0 ;  /* 0x0000000010007986 */ /* 0x0001e2000c101524 */
[----:B------:R-:W-:Y:S05]  /*2e00*/  BRA `(.L_x_21588) ;  /* 0x0000000400a87947 */ /* 0x000fea0003800000 */
.L_x_21595:
        /* <DEDUP_REMOVED lines=12> */
.L_x_21607:
        /* <DEDUP_REMOVED lines=17> */
.L_x_21610:
[----:B------:R-:W-:-:S04]  /*2fe0*/  LOP3.LUT R2, R3, 0x80000000, RZ, 0xc0, !PT ;  /* 0x8000000003027812 */ /* 0x000fc800078ec0ff */
[----:B------:R-:W-:-:S04]  /*2ff0*/  SHF.R.U32.HI R3, RZ, 0x18, R2 ;  /* 0x00000018ff037819 */ /* 0x000fc80000011602 */
[----:B------:R-:W-:-:S04]  /*3000*/  LOP3.LUT R0, R0, R3, RZ, 0xfc, !PT ;  /* 0x0000000300007212 */ /* 0x000fc800078efcff */
[----:B------:R-:W-:-:S07]  /*3010*/  PRMT R8, R0, 0x7610, R8 ;  /* 0x0000761000087816 */ /* 0x000fce0000000008 */
.L_x_21609:
[----:B------:R-:W-:Y:S05]  /*3020*/  BSYNC B0 ;  /* 0x0000000000007941 */ /* 0x000fea0003800000 */
.L_x_21608:
[----:B------:R0:W-:Y:S01]  /*3030*/  STG.E.U8 desc[UR36][R16.64], R8 ;  /* 0x0000000810007986 */ /* 0x0001e2000c101124 */
[----:B------:R-:W-:Y:S05]  /*3040*/  BRA `(.L_x_21588) ;  /* 0x0000000400187947 */ /* 0x000fea0003800000 */
.L_x_21606:
        /* <DEDUP_REMOVED lines=17> */
.L_x_21613:
[----:B------:R-:W-:-:S04]  /*3160*/  LOP3.LUT R2, R3, 0x80000000, RZ, 0xc0, !PT ;  /* 0x8000000003027812 */ /* 0x000fc800078ec0ff */
[----:B------:R-:W-:-:S04]  /*3170*/  SHF.R.U32.HI R3, RZ, 0x18, R2 ;  /* 0x00000018ff037819 */ /* 0x000fc80000011602 */
[----:B------:R-:W-:-:S04]  /*3180*/  LOP3.LUT R0, R0, R3, RZ, 0xfc, !PT ;  /* 0x0000000300007212 */ /* 0x000fc800078efcff */
[----:B------:R-:W-:-:S07]  /*3190*/  PRMT R8, R0, 0x7610, R8 ;  /* 0x0000761000087816 */ /* 0x000fce0000000008 */
.L_x_21612:
[----:B------:R-:W-:Y:S05]  /*31a0*/  BSYNC B0 ;  /* 0x0000000000007941 */ /* 0x000fea0003800000 */
.L_x_21611:
[----:B------:R0:W-:Y:S01]  /*31b0*/  STG.E.U8 desc[UR36][R16.64], R8 ;  /* 0x0000000810007986 */ /* 0x0001e2000c101124 */
[----:B------:R-:W-:Y:S05]  /*31c0*/  BRA `(.L_x_21588) ;  /* 0x0000000000b87947 */ /* 0x000fea0003800000 */
.L_x_21605:
        /* <DEDUP_REMOVED lines=22> */
.L_x_21587:
        /* <DEDUP_REMOVED lines=16> */
.L_x_21616:
[----:B------:R-:W-:Y:S05]  /*3430*/  BRA `(.L_x_21588) ;  /* 0x00000000001c7947 */ /* 0x000fea0003800000 */
.L_x_21615:
[----:B------:R-:W-:-:S06]  /*3440*/  HADD2.F32 R3, -RZ, R3.H0_H0 ;  /* 0x20000003ff037230 */ /* 0x000fcc0000004100 */
[----:B------:R-:W0:Y:S02]  /*3450*/  F2I.U64.TRUNC R2, R3 ;  /* 0x0000000300027311 */ /* 0x000e24000020d800 */
[----:B0-----:R0:W-:Y:S01]  /*3460*/  STG.E.64 desc[UR36][R16.64], R2 ;  /* 0x0000000210007986 */ /* 0x0011e2000c101b24 */
[----:B------:R-:W-:Y:S05]  /*3470*/  BRA `(.L_x_21588) ;  /* 0x00000000000c7947 */ /* 0x000fea0003800000 */
.L_x_21614:
[----:B------:R-:W-:-:S06]  /*3480*/  HADD2.F32 R3, -RZ, R3.H0_H0 ;  /* 0x20000003ff037230 */ /* 0x000fcc0000004100 */
[----:B------:R-:W0:Y:S02]  /*3490*/  F2I.FTZ.U32.TRUNC.NTZ R3, R3 ;  /* 0x0000000300037305 */ /* 0x000e24000021f000 */
[----:B0-----:R0:W-:Y:S02]  /*34a0*/  STG.E desc[UR36][R16.64], R3 ;  /* 0x0000000310007986 */ /* 0x0011e4000c101924 */
.L_x_21588:
[----:B------:R-:W-:-:S04]  /*34b0*/  IMAD R18, R23, 0x200, R18 ;  /* 0x0000020017127824 */ /* 0x000fc800078e0212 */
[----:B------:R-:W-:-:S07]  /*34c0*/  VIADD R19, R18, 0x80 ;  /* 0x0000008012137836 */ /* 0x000fce0000000000 */
.L_x_21544:
[----:B------:R-:W-:Y:S05]  /*34d0*/  BSYNC B6 ;  /* 0x0000000000067941 */ /* 0x000fea0003800000 */
.L_x_21543:
        /* <DEDUP_REMOVED lines=307> */
.L_x_21619:
        /* <DEDUP_REMOVED lines=22> */
.L_x_21623:
[----:B------:R-:W2:Y:S02]  /*4970*/  LDG.E.U8 R2, desc[UR36][R2.64] ;  /* 0x0000002402027981 */ /* 0x000ea4000c1e1100 */
[----:B--2---:R-:W-:-:S04]  /*4980*/  I2FP.F32.U32 R0, R2 ;  /* 0x0000000200007245 */ /* 0x004fc80000201000 */
[----:B------:R-:W-:Y:S01]  /*4990*/  F2FP.F16.F32.PACK_AB R0, RZ, R0 ;  /* 0x00000000ff00723e */ /* 0x000fe200000000ff */
[----:B------:R-:W-:Y:S06]  /*49a0*/  BRA `(.L_x_21625) ;  /* 0x0000000c00887947 */ /* 0x000fec0003800000 */
.L_x_21622:
        /* <DEDUP_REMOVED lines=10> */
.L_x_21627:
[----:B------:R-:W2:Y:S02]  /*4a50*/  LDG.E R2, desc[UR36][R2.64] ;  /* 0x0000002402027981 */ /* 0x000ea4000c1e1900 */
[----:B--2---:R-:W-:-:S04]  /*4a60*/  I2FP.F32.S32 R0, R2 ;  /* 0x0000000200007245 */ /* 0x004fc80000201400 */
[----:B------:R-:W-:Y:S01]  /*4a70*/  F2FP.F16.F32.PACK_AB R0, RZ, R0 ;  /* 0x00000000ff00723e */ /* 0x000fe200000000ff */
[----:B------:R-:W-:Y:S06]  /*4a80*/  BRA `(.L_x_21625) ;  /* 0x0000000c00507947 */ /* 0x000fec0003800000 */
.L_x_21626:
[----:B------:R-:W2:Y:S02]  /*4a90*/  LDG.E.U16 R2, desc[UR36][R2.64] ;  /* 0x0000002402027981 */ /* 0x000ea4000c1e1500 */
[----:B--2---:R-:W0:Y:S02]  /*4aa0*/  I2F.S16 R0, R2 ;  /* 0x0000000200007306 */ /* 0x004e240000101400 */
[----:B0-----:R-:W-:Y:S01]  /*4ab0*/  F2FP.F16.F32.PACK_AB R0, RZ, R0 ;  /* 0x00000000ff00723e */ /* 0x001fe200000000ff */
[----:B------:R-:W-:Y:S06]  /*4ac0*/  BRA `(.L_x_21625) ;  /* 0x0000000c00407947 */ /* 0x000fec0003800000 */
.L_x_21621:
        /* <DEDUP_REMOVED lines=9> */
.L_x_21629:
[----:B------:R0:W5:Y:S01]  /*4b60*/  LDG.E.U16 R0, desc[UR36][R2.64] ;  /* 0x0000002402007981 */ /* 0x000162000c1e1500 */
[----:B------:R-:W-:Y:S05]  /*4b70*/  BRA `(.L_x_21625) ;  /* 0x0000000c00147947 */ /* 0x000fea0003800000 */
.L_x_21628:
        /* <DEDUP_REMOVED lines=9> */
.L_x_21631:
[----:B------:R1:W5:Y:S01]  /*4c10*/  LDG.E.U16 R0, desc[UR36][R2.64] ;  /* 0x0000002402007981 */ /* 0x000362000c1e1500 */
[----:B------:R-:W-:Y:S05]  /*4c20*/  BRA `(.L_x_21625) ;  /* 0x0000000800e87947 */ /* 0x000fea0003800000 */
.L_x_21630:
        /* <DEDUP_REMOVED lines=8> */
.L_x_21620:
        /* <DEDUP_REMOVED lines=13> */
.L_x_21634:
        /* <DEDUP_REMOVED lines=8> */
.L_x_21633:
        /* <DEDUP_REMOVED lines=28> */
.L_x_21636:
        /* <DEDUP_REMOVED lines=15> */
.L_x_21635:
[----:B------:R-:W2:Y:S02]  /*50b0*/  LDG.E.U16 R0, desc[UR36][R2.64] ;  /* 0x0000002402007981 */ /* 0x000ea4000c1e1500 */
[----:B--2---:R-:W-:-:S05]  /*50c0*/  IMAD.U32 R0, R0, 0x10000, RZ ;  /* 0x0001000000007824 */ /* 0x004fca00078e00ff */
[----:B------:R-:W-:Y:S01]  /*50d0*/  F2FP.F16.F32.PACK_AB R0, RZ, R0 ;  /* 0x00000000ff00723e */ /* 0x000fe200000000ff */
[----:B------:R-:W-:Y:S06]  /*50e0*/  BRA `(.L_x_21625) ;  /* 0x0000000400b87947 */ /* 0x000fec0003800000 */
.L_x_21632:
        /* <DEDUP_REMOVED lines=12> */
.L_x_21639:
        /* <DEDUP_REMOVED lines=21> */
.L_x_21643:
[----:B------:R-:W-:Y:S05]  /*5300*/  BSYNC B1 ;  /* 0x0000000000017941 */ /* 0x000fea0003800000 */
.L_x_21642:
[----:B------:R-:W-:Y:S01]  /*5310*/  LEA R3, R0, 0x3b800000, 0x17 ;  /* 0x3b80000000037811 */ /* 0x000fe200078eb8ff */
[----:B------:R-:W-:-:S05]  /*5320*/  IMAD.SHL.U32 R0, R2, 0x100000, RZ ;  /* 0x0010000002007824 */ /* 0x000fca00078e00ff */
[----:B------:R-:W-:-:S07]  /*5330*/  LOP3.LUT R0, R3, R0, R4, 0xfe, !PT ;  /* 0x0000000003007212 */ /* 0x000fce00078efe04 */
.L_x_21641:
[----:B------:R-:W-:Y:S05]  /*5340*/  BSYNC B0 ;  /* 0x0000000000007941 */ /* 0x000fea0003800000 */
.L_x_21640:
[----:B------:R-:W-:Y:S01]  /*5350*/  F2FP.F16.F32.PACK_AB R0, RZ, R0 ;  /* 0x00000000ff00723e */ /* 0x000fe200000000ff */
[----:B------:R-:W-:Y:S06]  /*5360*/  BRA `(.L_x_21625) ;  /* 0x0000000400187947 */ /* 0x000fec0003800000 */
.L_x_21638:
        /* <DEDUP_REMOVED lines=21> */
.L_x_21647:
[----:B------:R-:W-:Y:S05]  /*54c0*/  BSYNC B1 ;  /* 0x0000000000017941 */ /* 0x000fea0003800000 */
.L_x_21646:
[----:B------:R-:W-:Y:S01]  /*54d0*/  LEA R3, R0, 0x37800000, 0x17 ;  /* 0x3780000000037811 */ /* 0x000fe200078eb8ff */
[----:B------:R-:W-:-:S05]  /*54e0*/  IMAD.SHL.U32 R0, R2, 0x200000, RZ ;  /* 0x0020000002007824 */ /* 0x000fca00078e00ff */
[----:B------:R-:W-:-:S07]  /*54f0*/  LOP3.LUT R0, R3, R0, R4, 0xfe, !PT ;  /* 0x0000000003007212 */ /* 0x000fce00078efe04 */
.L_x_21645:
[----:B------:R-:W-:Y:S05]  /*5500*/  BSYNC B0 ;  /* 0x0000000000007941 */ /* 0x000fea0003800000 */
.L_x_21644:
[----:B------:R-:W-:Y:S01]  /*5510*/  F2FP.F16.F32.PACK_AB R0, RZ, R0 ;  /* 0x00000000ff00723e */ /* 0x000fe200000000ff */
[----:B------:R-:W-:Y:S06]  /*5520*/  BRA `(.L_x_21625) ;  /* 0x0000000000a87947 */ /* 0x000fec0003800000 */
.L_x_21637:
        /* <DEDUP_REMOVED lines=14> */
.L_x_21651:
[----:B------:R-:W-:Y:S05]  /*5610*/  BSYNC B0 ;  /* 0x0000000000007941 */ /* 0x000fea0003800000 */
.L_x_21650:
[----:B------:R-:W-:Y:S01]  /*5620*/  F2FP.F16.F32.PACK_AB R0, RZ, R0 ;  /* 0x00000000ff00723e */ /* 0x000fe200000000ff */
[----:B------:R-:W-:Y:S06]  /*5630*/  BRA `(.L_x_21625) ;  /* 0x0000000000647947 */ /* 0x000fec0003800000 */
.L_x_21624:
        /* <DEDUP_REMOVED lines=16> */
.L_x_21652:
[----:B------:R-:W-:Y:S01]  /*5740*/  PRMT R0, RZ, 0x7610, R0 ;  /* 0x00007610ff007816 */ /* 0x000fe20000000000 */
[----:B------:R-:W-:Y:S06]  /*5750*/  BRA `(.L_x_21625) ;  /* 0x00000000001c7947 */ /* 0x000fec0003800000 */
.L_x_21649:
[----:B------:R-:W2:Y:S02]  /*5760*/  LDG.E.64 R2, desc[UR36][R2.64] ;  /* 0x0000002402027981 */ /* 0x000ea4000c1e1b00 */
[----:B--2---:R-:W0:Y:S02]  /*5770*/  I2F.U64 R0, R2 ;  /* 0x0000000200007312 */ /* 0x004e240000301000 */
[----:B0-----:R-:W-:Y:S01]  /*5780*/  F2FP.F16.F32.PACK_AB R0, RZ, R0 ;  /* 0x00000000ff00723e */ /* 0x001fe200000000ff */
[----:B------:R-:W-:Y:S06]  /*5790*/  BRA `(.L_x_21625) ;  /* 0x00000000000c7947 */ /* 0x000fec0003800000 */
.L_x_21648:
[----:B------:R-:W2:Y:S02]  /*57a0*/  LDG.E R2, desc[UR36][R2.64] ;  /* 0x0000002402027981 */ /* 0x000ea4000c1e1900 */
[----:B--2---:R-:W-:-:S04]  /*57b0*/  I2FP.F32.U32 R0, R2 ;  /* 0x0000000200007245 */ /* 0x004fc80000201000 */
[----:B------:R-:W-:-:S07]  /*57c0*/  F2FP.F16.F32.PACK_AB R0, RZ, R0 ;  /* 0x00000000ff00723e */ /* 0x000fce00000000ff */
.L_x_21625:
[----:B01----:R-:W0:Y:S01]  /*57d0*/  LDC.U16 R3, c[0x0][0x422] ;  /* 0x00010880ff037b82 */ /* 0x003e220000000400 */
[----:B-----5:R-:W-:Y:S01]  /*57e0*/  HADD2.F32 R2, -RZ, R0.H0_H0 ;  /* 0x20000000ff027230 */ /* 0x020fe20000004100 */
[----:B------:R-:W-:Y:S04]  /*57f0*/  BSSY B0, `(.L_x_21653) ;  /* 0x000001d000007945 */ /* 0x000fe80003800000 */
[----:B------:R-:W-:Y:S01]  /*5800*/  FSETP.NEU.FTZ.AND P0, PT, R2, R2, PT ;  /* 0x000000020200720b */ /* 0x000fe20003f1d000 */
[----:B0-----:R-:W-:-:S05]  /*5810*/  HADD2.F32 R5, -RZ, R3.H0_H0 ;  /* 0x20000003ff057230 */ /* 0x001fca0000004100 */
        /* <DEDUP_REMOVED lines=16> */
.L_x_21656:
[----:B------:R-:W-:-:S04]  /*5920*/  LOP3.LUT R3, R0, R3, RZ, 0x3c, !PT ;  /* 0x0000000300037212 */ /* 0x000fc800078e3cff */
[----:B------:R-:W-:Y:S01]  /*5930*/  PRMT R2, R3, 0x9910, RZ ;  /* 0x0000991003027816 */ /* 0x000fe200000000ff */
[----:B------:R-:W-:-:S03]  /*5940*/  VIADD R3, R0, 0xffff ;  /* 0x0000ffff00037836 */ /* 0x000fc60000000000 */
[----:B------:R-:W-:-:S04]  /*5950*/  ISETP.GE.AND P0, PT, R2, RZ, PT ;  /* 0x000000ff0200720c */ /* 0x000fc80003f06270 */
[----:B------:R-:W-:-:S13]  /*5960*/  ISETP.GT.U32.OR P0, PT, R4, R5, !P0 ;  /* 0x000000050400720c */ /* 0x000fda0004704470 */
[----:B------:R-:W-:Y:S01]  /*5970*/  @!P0 VIADD R3, R0, 0x1 ;  /* 0x0000000100038836 */ /* 0x000fe20000000000 */
[----:B------:R-:W-:Y:S06]  /*5980*/  BRA `(.L_x_21655) ;  /* 0x00000000000c7947 */ /* 0x000fec0003800000 */
.L_x_21654:
[----:B------:R-:W-:-:S05]  /*5990*/  FADD.FTZ R2, R5, R2 ;  /* 0x0000000205027221 */ /* 0x000fca0000010000 */
[----:B------:R-:W-:-:S04]  /*59a0*/  F2FP.F16.F32.PACK_AB R2, RZ, R2 ;  /* 0x00000002ff02723e */ /* 0x000fc800000000ff */
[----:B------:R-:W-:-:S07]  /*59b0*/  PRMT R3, R2, 0x7610, R3 ;  /* 0x0000761002037816 */ /* 0x000fce0000000003 */
.L_x_21655:
[----:B------:R-:W-:Y:S05]  /*59c0*/  BSYNC B0 ;  /* 0x0000000000007941 */ /* 0x000fea0003800000 */
.L_x_21653:
        /* <DEDUP_REMOVED lines=16> */
.L_x_21660:
[----:B------:R-:W-:-:S06]  /*5ad0*/  HADD2.F32 R3, -RZ, R3.H0_H0 ;  /* 0x20000003ff037230 */ /* 0x000fcc0000004100 */
[----:B------:R-:W0:Y:S02]  /*5ae0*/  F2I.S64.TRUNC R2, R3 ;  /* 0x0000000300027311 */ /* 0x000e24000020d900 */
[----:B0-----:R0:W-:Y:S01]  /*5af0*/  STG.E.U8 desc[UR36][R16.64], R2 ;  /* 0x0000000210007986 */ /* 0x0011e2000c101124 */
[----:B------:R-:W-:Y:S05]  /*5b00*/  BRA `(.L_x_21662) ;  /* 0x0000000c00847947 */ /* 0x000fea0003800000 */
.L_x_21659:
        /* <DEDUP_REMOVED lines=10> */
.L_x_21664:
[----:B------:R-:W-:-:S06]  /*5bb0*/  HADD2.F32 R3, -RZ, R3.H0_H0 ;  /* 0x20000003ff037230 */ /* 0x000fcc0000004100 */
[----:B------:R-:W0:Y:S02]  /*5bc0*/  F2I.FTZ.TRUNC.NTZ R3, R3 ;  /* 0x0000000300037305 */ /* 0x000e24000021f100 */
[----:B0-----:R0:W-:Y:S01]  /*5bd0*/  STG.E desc[UR36][R16.64], R3 ;  /* 0x0000000310007986 */ /* 0x0011e2000c101924 */
[----:B------:R-:W-:Y:S05]  /*5be0*/  BRA `(.L_x_21662) ;  /* 0x0000000c004c7947 */ /* 0x000fea0003800000 */
.L_x_21663:
[----:B------:R-:W-:-:S06]  /*5bf0*/  HADD2.F32 R3, -RZ, R3.H0_H0 ;  /* 0x20000003ff037230 */ /* 0x000fcc0000004100 */
[----:B------:R-:W0:Y:S02]  /*5c00*/  F2I.FTZ.TRUNC.NTZ R3, R3 ;  /* 0x0000000300037305 */ /* 0x000e24000021f100 */
[----:B0-----:R0:W-:Y:S01]  /*5c10*/  STG.E.U16 desc[UR36][R16.64], R3 ;  /* 0x0000000310007986 */ /* 0x0011e2000c101524 */
[----:B------:R-:W-:Y:S05]  /*5c20*/  BRA `(.L_x_21662) ;  /* 0x0000000c003c7947 */ /* 0x000fea0003800000 */
.L_x_21658:
        /* <DEDUP_REMOVED lines=9> */
.L_x_21666:
[----:B------:R0:W-:Y:S01]  /*5cc0*/  STG.E.U16 desc[UR36][R16.64], R3 ;  /* 0x0000000310007986 */ /* 0x0001e2000c101524 */
[----:B------:R-:W-:Y:S05]  /*5cd0*/  BRA `(.L_x_21662) ;  /* 0x0000000c00107947 */ /* 0x000fea0003800000 */
.L_x_21665:
        /* <DEDUP_REMOVED lines=10> */
.L_x_21668:
[----:B------:R-:W-:-:S05]  /*5d80*/  HADD2.F32 R0, -RZ, R3.H0_H0 ;  /* 0x20000003ff007230 */ /* 0x000fca0000004100 */
[----:B------:R-:W-:-:S04]  /*5d90*/  F2FP.F16.F32.PACK_AB R0, RZ, R0 ;  /* 0x00000000ff00723e */ /* 0x000fc800000000ff */
[----:B------:R-:W-:-:S05]  /*5da0*/  PRMT R0, R0, 0x5410, RZ ;  /* 0x0000541000007816 */ /* 0x000fca00000000ff */
[----:B------:R0:W-:Y:S01]  /*5db0*/  STG.E desc[UR36][R16.64], R0 ;  /* 0x0000000010007986 */ /* 0x0001e2000c101924 */
[----:B------:R-:W-:Y:S05]  /*5dc0*/  BRA `(.L_x_21662) ;  /* 0x0000000800d47947 */ /* 0x000fea0003800000 */
.L_x_21667:
[----:B------:R-:W-:-:S05]  /*5dd0*/  HADD2.F32 R2, -RZ, R3.H0_H0 ;  /* 0x20000003ff027230 */ /* 0x000fca0000004100 */
[----:B------:R-:W-:-:S06]  /*5de0*/  FMUL.FTZ R2, R2, 1 ;  /* 0x3f80000002027820 */ /* 0x000fcc0000410000 */
[----:B------:R-:W0:Y:S02]  /*5df0*/  F2F.F64.F32 R2, R2 ;  /* 0x0000000200027310 */ /* 0x000e240000201800 */
[----:B0-----:R0:W-:Y:S01]  /*5e00*/  STG.E.64 desc[UR36][R16.64], R2 ;  /* 0x0000000210007986 */ /* 0x0011e2000c101b24 */
[----:B------:R-:W-:Y:S05]  /*5e10*/  BRA `(.L_x_21662) ;  /* 0x0000000800c07947 */ /* 0x000fea0003800000 */
.L_x_21657:
        /* <DEDUP_REMOVED lines=13> */
.L_x_21671:
[----:B------:R-:W-:Y:S01]  /*5ef0*/  HADD2.F32 R3, -RZ, R3.H0_H0 ;  /* 0x20000003ff037230 */ /* 0x000fe20000004100 */
[----:B------:R-:W-:-:S04]  /*5f00*/  CS2R R6, SRZ ;  /* 0x0000000000067805 */ /* 0x000fc8000001ff00 */
[----:B------:R-:W-:-:S04]  /*5f10*/  FMUL.FTZ R3, R3, 1 ;  /* 0x3f80000003037820 */ /* 0x000fc80000410000 */
[----:B------:R-:W0:Y:S02]  /*5f20*/  F2F.F64.F32 R4, R3 ;  /* 0x0000000300047310 */ /* 0x000e240000201800 */
[----:B0-----:R0:W-:Y:S01]  /*5f30*/  STG.E.128 desc[UR36][R16.64], R4 ;  /* 0x0000000410007986 */ /* 0x0011e2000c101d24 */
[----:B------:R-:W-:Y:S05]  /*5f40*/  BRA `(.L_x_21662) ;  /* 0x0000000800747947 */ /* 0x000fea0003800000 */
.L_x_21670:
        /* <DEDUP_REMOVED lines=21> */
.L_x_21675:
[----:B------:R-:W-:Y:S05]  /*60a0*/  BSYNC B0 ;  /* 0x0000000000007941 */ /* 0x000fea0003800000 */
.L_x_21674:
[----:B------:R-:W-:-:S05]  /*60b0*/  LOP3.LUT R3, R0, R3, RZ, 0xfc, !PT ;  /* 0x0000000300037212 */ /* 0x000fca00078efcff */
[----:B------:R0:W-:Y:S01]  /*60c0*/  STG.E.U8 desc[UR36][R16.64], R3 ;  /* 0x0000000310007986 */ /* 0x0001e2000c101124 */
[----:B------:R-:W-:Y:S05]  /*60d0*/  BRA `(.L_x_21662) ;  /* 0x0000000800107947 */ /* 0x000fea0003800000 */
.L_x_21673:
        /* <DEDUP_REMOVED lines=13> */
.L_x_21677:
[----:B------:R-:W-:Y:S01]  /*61b0*/  IMAD.MOV.U32 R0, RZ, RZ, 0x7f ;  /* 0x0000007fff007424 */ /* 0x000fe200078e00ff */
[----:B------:R-:W-:-:S04]  /*61c0*/  ISETP.GT.U32.AND P0, PT, R2, 0x7f800000, PT ;  /* 0x7f8000000200780c */ /* 0x000fc80003f04070 */
[----:B------:R-:W-:-:S09]  /*61d0*/  SEL R0, R0, 0x7c, P0 ;  /* 0x0000007c00007807 */ /* 0x000fd20000000000 */
.L_x_21678:
[----:B------:R-:W-:Y:S05]  /*61e0*/  BSYNC B0 ;  /* 0x0000000000007941 */ /* 0x000fea0003800000 */
.L_x_21676:
[----:B------:R-:W-:-:S04]  /*61f0*/  LOP3.LUT R2, R3, 0x80000000, RZ, 0xc0, !PT ;  /* 0x8000000003027812 */ /* 0x000fc800078ec0ff */
[----:B------:R-:W-:-:S04]  /*6200*/  SHF.R.U32.HI R3, RZ, 0x18, R2 ;  /* 0x00000018ff037819 */ /* 0x000fc80000011602 */
[----:B------:R-:W-:-:S05]  /*6210*/  LOP3.LUT R3, R0, R3, RZ, 0xfc, !PT ;  /* 0x0000000300037212 */ /* 0x000fca00078efcff */
[----:B------:R0:W-:Y:S01]  /*6220*/  STG.E.U8 desc[UR36][R16.64], R3 ;  /* 0x0000000310007986 */ /* 0x0001e2000c101124 */
[----:B------:R-:W-:Y:S05]  /*6230*/  BRA `(.L_x_21662) ;  /* 0x0000000400b87947 */ /* 0x000fea0003800000 */
.L_x_21672:
[----:B------:R-:W-:-:S05]  /*6240*/  HADD2.F32 R0, -RZ, R3.H0_H0 ;  /* 0x20000003ff007230 */ /* 0x000fca0000004100 */
[----:B------:R-:W-:-:S05]  /*6250*/  F2FP.BF16.F32.PACK_AB R0, RZ, R0 ;  /* 0x00000000ff00723e */ /* 0x000fca00000010ff */
[----:B------:R0:W-:Y:S01]  /*6260*/  STG.E.U16 desc[UR36][R16.64], R0 ;  /* 0x0000000010007986 */ /* 0x0001e2000c101524 */
[----:B------:R-:W-:Y:S05]  /*6270*/  BRA `(.L_x_21662) ;  /* 0x0000000400a87947 */ /* 0x000fea0003800000 */
.L_x_21669:
        /* <DEDUP_REMOVED lines=12> */
.L_x_21681:
        /* <DEDUP_REMOVED lines=17> */
.L_x_21684:
[----:B------:R-:W-:-:S04]  /*6450*/  LOP3.LUT R2, R3, 0x80000000, RZ, 0xc0, !PT ;  /* 0x8000000003027812 */ /* 0x000fc800078ec0ff */
[----:B------:R-:W-:-:S04]  /*6460*/  SHF.R.U32.HI R3, RZ, 0x18, R2 ;  /* 0x00000018ff037819 */ /* 0x000fc80000011602 */
[----:B------:R-:W-:-:S04]  /*6470*/  LOP3.LUT R0, R0, R3, RZ, 0xfc, !PT ;  /* 0x0000000300007212 */ /* 0x000fc800078efcff */
[----:B------:R-:W-:-:S07]  /*6480*/  PRMT R8, R0, 0x7610, R8 ;  /* 0x0000761000087816 */ /* 0x000fce0000000008 */
.L_x_21683:
[----:B------:R-:W-:Y:S05]  /*6490*/  BSYNC B0 ;  /* 0x0000000000007941 */ /* 0x000fea0003800000 */
.L_x_21682:
[----:B------:R3:W-:Y:S01]  /*64a0*/  STG.E.U8 desc[UR36][R16.64], R8 ;  /* 0x0000000810007986 */ /* 0x0007e2000c101124 */
[----:B------:R-:W-:Y:S05]  /*64b0*/  BRA `(.L_x_21662) ;  /* 0x0000000400187947 */ /* 0x000fea0003800000 */
.L_x_21680:
        /* <DEDUP_REMOVED lines=17> */
.L_x_21687:
[----:B------:R-:W-:-:S04]  /*65d0*/  LOP3.LUT R2, R3, 0x80000000, RZ, 0xc0, !PT ;  /* 0x8000000003027812 */ /* 0x000fc800078ec0ff */
[----:B------:R-:W-:-:S04]  /*65e0*/  SHF.R.U32.HI R3, RZ, 0x18, R2 ;  /* 0x00000018ff037819 */ /* 0x000fc80000011602 */
[----:B------:R-:W-:-:S04]  /*65f0*/  LOP3.LUT R0, R0, R3, RZ, 0xfc, !PT ;  /* 0x0000000300007212 */ /* 0x000fc800078efcff */
[----:B------:R-:W-:-:S07]  /*6600*/  PRMT R8, R0, 0x7610, R8 ;  /* 0x0000761000087816 */ /* 0x000fce0000000008 */
.L_x_21686:
[----:B------:R-:W-:Y:S05]  /*6610*/  BSYNC B0 ;  /* 0x0000000000007941 */ /* 0x000fea0003800000 */
.L_x_21685:
[----:B------:R0:W-:Y:S01]  /*6620*/  STG.E.U8 desc[UR36][R16.64], R8 ;  /* 0x0000000810007986 */ /* 0x0001e2000c101124 */
[----:B------:R-:W-:Y:S05]  /*6630*/  BRA `(.L_x_21662) ;  /* 0x0000000000b87947 */ /* 0x000fea0003800000 */
.L_x_21679:
        /* <DEDUP_REMOVED lines=22> */
.L_x_21661:
        /* <DEDUP_REMOVED lines=16> */
.L_x_21690:
[----:B------:R-:W-:Y:S05]  /*68a0*/  BRA `(.L_x_21662) ;  /* 0x00000000001c7947 */ /* 0x000fea0003800000 */
.L_x_21689:
[----:B------:R-:W-:-:S06]  /*68b0*/  HADD2.F32 R3, -RZ, R3.H0_H0 ;  /* 0x20000003ff037230 */ /* 0x000fcc0000004100 */
[----:B------:R-:W0:Y:S02]  /*68c0*/  F2I.U64.TRUNC R2, R3 ;  /* 0x0000000300027311 */ /* 0x000e24000020d800 */
[----:B0-----:R2:W-:Y:S01]  /*68d0*/  STG.E.64 desc[UR36][R16.64], R2 ;  /* 0x0000000210007986 */ /* 0x0015e2000c101b24 */
[----:B------:R-:W-:Y:S05]  /*68e0*/  BRA `(.L_x_21662) ;  /* 0x00000000000c7947 */ /* 0x000fea0003800000 */
.L_x_21688:
[----:B------:R-:W-:-:S06]  /*68f0*/  HADD2.F32 R3, -RZ, R3.H0_H0 ;  /* 0x20000003ff037230 */ /* 0x000fcc0000004100 */
[----:B------:R-:W0:Y:S02]  /*6900*/  F2I.FTZ.U32.TRUNC.NTZ R3, R3 ;  /* 0x0000000300037305 */ /* 0x000e24000021f000 */
[----:B0-----:R0:W-:Y:S02]  /*6910*/  STG.E desc[UR36][R16.64], R3 ;  /* 0x0000000310007986 */ /* 0x0011e4000c101924 */
.L_x_21662:
[----:B------:R-:W-:-:S07]  /*6920*/  VIADD R19, R19, 0x80 ;  /* 0x0000008013137836 */ /* 0x000fce0000000000 */
.L_x_21618:
[----:B------:R-:W-:Y:S05]  /*6930*/  BSYNC B6 ;  /* 0x0000000000067941 */ /* 0x000fea0003800000 */
.L_x_21617:
        /* <DEDUP_REMOVED lines=307> */
.L_x_21693:
        /* <DEDUP_REMOVED lines=22> */
.L_x_21697:
[----:B------:R-:W2:Y:S02]  /*7dd0*/  LDG.E.U8 R2, desc[UR36][R2.64] ;  /* 0x0000002402027981 */ /* 0x000ea4000c1e1100 */
[----:B--2---:R-:W-:-:S04]  /*7de0*/  I2FP.F32.U32 R0, R2 ;  /* 0x0000000200007245 */ /* 0x004fc80000201000 */
[----:B------:R-:W-:Y:S01]  /*7df0*/  F2FP.F16.F32.PACK_AB R0, RZ, R0 ;  /* 0x00000000ff00723e */ /* 0x000fe200000000ff */
[----:B------:R-:W-:Y:S06]  /*7e00*/  BRA `(.L_x_21699) ;  /* 0x0000000c00887947 */ /* 0x000fec0003800000 */
.L_x_21696:
        /* <DEDUP_REMOVED lines=10> */
.L_x_21701:
[----:B------:R-:W2:Y:S02]  /*7eb0*/  LDG.E R2, desc[UR36][R2.64] ;  /* 0x0000002402027981 */ /* 0x000ea4000c1e1900 */
[----:B--2---:R-:W-:-:S04]  /*7ec0*/  I2FP.F32.S32 R0, R2 ;  /* 0x0000000200007245 */ /* 0x004fc80000201400 */
[----:B------:R-:W-:Y:S01]  /*7ed0*/  F2FP.F16.F32.PACK_AB R0, RZ, R0 ;  /* 0x00000000ff00723e */ /* 0x000fe200000000ff */
[----:B------:R-:W-:Y:S06]  /*7ee0*/  BRA `(.L_x_21699) ;  /* 0x0000000c00507947 */ /* 0x000fec0003800000 */
.L_x_21700:
[----:B------:R-:W2:Y:S02]  /*7ef0*/  LDG.E.U16 R2, desc[UR36][R2.64] ;  /* 0x0000002402027981 */ /* 0x000ea4000c1e1500 */
[----:B--2---:R-:W0:Y:S02]  /*7f00*/  I2F.S16 R0, R2 ;  /* 0x0000000200007306 */ /* 0x004e240000101400 */
[----:B0-----:R-:W-:Y:S01]  /*7f10*/  F2FP.F16.F32.PACK_AB R0, RZ, R0 ;  /* 0x00000000ff00723e */ /* 0x001fe200000000ff */
[----:B------:R-:W-:Y:S06]  /*7f20*/  BRA `(.L_x_21699) ;  /* 0x0000000c00407947 */ /* 0x000fec0003800000 */
.L_x_21695:
        /* <DEDUP_REMOVED lines=9> */
.L_x_21703:
[----:B------:R1:W5:Y:S01]  /*7fc0*/  LDG.E.U16 R0, desc[UR36][R2.64] ;  /* 0x0000002402007981 */ /* 0x000362000c1e1500 */
[----:B------:R-:W-:Y:S05]  /*7fd0*/  BRA `(.L_x_21699) ;  /* 0x0000000c00147947 */ /* 0x000fea0003800000 */
.L_x_21702:
        /* <DEDUP_REMOVED lines=9> */
.L_x_21705:
[----:B------:R0:W5:Y:S01]  /*8070*/  LDG.E.U16 R0, desc[UR36][R2.64] ;  /* 0x0000002402007981 */ /* 0x000162000c1e1500 */
[----:B------:R-:W-:Y:S05]  /*8080*/  BRA `(.L_x_21699) ;  /* 0x0000000800e87947 */ /* 0x000fea0003800000 */
.L_x_21704:
        /* <DEDUP_REMOVED lines=8> */
.L_x_21694:
        /* <DEDUP_REMOVED lines=13> */
.L_x_21708:
        /* <DEDUP_REMOVED lines=8> */
.L_x_21707:
        /* <DEDUP_REMOVED lines=28> */
.L_x_21710:
        /* <DEDUP_REMOVED lines=15> */
.L_x_21709:
[----:B------:R-:W2:Y:S02]  /*8510*/  LDG.E.U16 R0, desc[UR36][R2.64] ;  /* 0x0000002402007981 */ /* 0x000ea4000c1e1500 */
[----:B--2---:R-:W-:-:S05]  /*8520*/  IMAD.U32 R0, R0, 0x10000, RZ ;  /* 0x0001000000007824 */ /* 0x004fca00078e00ff */
[----:B------:R-:W-:Y:S01]  /*8530*/  F2FP.F16.F32.PACK_AB R0, RZ, R0 ;  /* 0x00000000ff00723e */ /* 0x000fe200000000ff */
[----:B------:R-:W-:Y:S06]  /*8540*/  BRA `(.L_x_21699) ;  /* 0x0000000400b87947 */ /* 0x000fec0003800000 */
.L_x_21706:
        /* <DEDUP_REMOVED lines=12> */
.L_x_21713:
        /* <DEDUP_REMOVED lines=21> */
.L_x_21717:
[----:B------:R-:W-:Y:S05]  /*8760*/  BSYNC B1 ;  /* 0x0000000000017941 */ /* 0x000fea0003800000 */
.L_x_21716:
[----:B------:R-:W-:Y:S01]  /*8770*/  LEA R3, R0, 0x3b800000, 0x17 ;  /* 0x3b80000000037811 */ /* 0x000fe200078eb8ff */
[----:B------:R-:W-:-:S05]  /*8780*/  IMAD.SHL.U32 R0, R2, 0x100000, RZ ;  /* 0x0010000002007824 */ /* 0x000fca00078e00ff */
[----:B------:R-:W-:-:S07]  /*8790*/  LOP3.LUT R0, R3, R0, R4, 0xfe, !PT ;  /* 0x0000000003007212 */ /* 0x000fce00078efe04 */
.L_x_21715:
[----:B------:R-:W-:Y:S05]  /*87a0*/  BSYNC B0 ;  /* 0x0000000000007941 */ /* 0x000fea0003800000 */
.L_x_21714:
[----:B------:R-:W-:Y:S01]  /*87b0*/  F2FP.F16.F32.PACK_AB R0, RZ, R0 ;  /* 0x00000000ff00723e */ /* 0x000fe200000000ff */
[----:B------:R-:W-:Y:S06]  /*87c0*/  BRA `(.L_x_21699) ;  /* 0x0000000400187947 */ /* 0x000fec0003800000 */
.L_x_21712:
        /* <DEDUP_REMOVED lines=21> */
.L_x_21721:
[----:B------:R-:W-:Y:S05]  /*8920*/  BSYNC B1 ;  /* 0x0000000000017941 */ /* 0x000fea0003800000 */
.L_x_21720:
[----:B------:R-:W-:Y:S01]  /*8930*/  LEA R3, R0, 0x37800000, 0x17 ;  /* 0x3780000000037811 */ /* 0x000fe200078eb8ff */
[----:B------:R-:W-:-:S05]  /*8940*/  IMAD.SHL.U32 R0, R2, 0x200000, RZ ;  /* 0x0020000002007824 */ /* 0x000fca00078e00ff */
[----:B------:R-:W-:-:S07]  /*8950*/  LOP3.LUT R0, R3, R0, R4, 0xfe, !PT ;  /* 0x0000000003007212 */ /* 0x000fce00078efe04 */
.L_x_21719:
[----:B------:R-:W-:Y:S05]  /*8960*/  BSYNC B0 ;  /* 0x0000000000007941 */ /* 0x000fea0003800000 */
.L_x_21718:
[----:B------:R-:W-:Y:S01]  /*8970*/  F2FP.F16.F32.PACK_AB R0, RZ, R0 ;  /* 0x00000000ff00723e */ /* 0x000fe200000000ff */
[----:B------:R-:W-:Y:S06]  /*8980*/  BRA `(.L_x_21699) ;  /* 0x0000000000a87947 */ /* 0x000fec0003800000 */
.L_x_21711:
        /* <DEDUP_REMOVED lines=14> */
.L_x_21725:
[----:B------:R-:W-:Y:S05]  /*8a70*/  BSYNC B0 ;  /* 0x0000000000007941 */ /* 0x000fea0003800000 */
.L_x_21724:
[----:B------:R-:W-:Y:S01]  /*8a80*/  F2FP.F16.F32.PACK_AB R0, RZ, R0 ;  /* 0x00000000ff00723e */ /* 0x000fe200000000ff */
[----:B------:R-:W-:Y:S06]  /*8a90*/  BRA `(.L_x_21699) ;  /* 0x0000000000647947 */ /* 0x000fec0003800000 */
.L_x_21698:
        /* <DEDUP_REMOVED lines=16> */
.L_x_21726:
[----:B------:R-:W-:Y:S01]  /*8ba0*/  PRMT R0, RZ, 0x7610, R0 ;  /* 0x00007610ff007816 */ /* 0x000fe20000000000 */
[----:B------:R-:W-:Y:S06]  /*8bb0*/  BRA `(.L_x_21699) ;  /* 0x00000000001c7947 */ /* 0x000fec0003800000 */
.L_x_21723:
[----:B------:R-:W2:Y:S02]  /*8bc0*/  LDG.E.64 R2, desc[UR36][R2.64] ;  /* 0x0000002402027981 */ /* 0x000ea4000c1e1b00 */
[----:B--2---:R-:W0:Y:S02]  /*8bd0*/  I2F.U64 R0, R2 ;  /* 0x0000000200007312 */ /* 0x004e240000301000 */
[----:B0-----:R-:W-:Y:S01]  /*8be0*/  F2FP.F16.F32.PACK_AB R0, RZ, R0 ;  /* 0x00000000ff00723e */ /* 0x001fe200000000ff */
[----:B------:R-:W-:Y:S06]  /*8bf0*/  BRA `(.L_x_21699) ;  /* 0x00000000000c7947 */ /* 0x000fec0003800000 */
.L_x_21722:
[----:B------:R-:W2:Y:S02]  /*8c00*/  LDG.E R2, desc[UR36][R2.64] ;  /* 0x0000002402027981 */ /* 0x000ea4000c1e1900 */
[----:B--2---:R-:W-:-:S04]  /*8c10*/  I2FP.F32.U32 R0, R2 ;  /* 0x0000000200007245 */ /* 0x004fc80000201000 */
[----:B------:R-:W-:-:S07]  /*8c20*/  F2FP.F16.F32.PACK_AB R0, RZ, R0 ;  /* 0x00000000ff00723e */ /* 0x000fce00000000ff */
.L_x_21699:
        /* <DEDUP_REMOVED lines=21> */
.L_x_21730:
[----:B------:R-:W-:-:S04]  /*8d80*/  LOP3.LUT R3, R0, R3, RZ, 0x3c, !PT ;  /* 0x0000000300037212 */ /* 0x000fc800078e3cff */
[----:B------:R-:W-:Y:S01]  /*8d90*/  PRMT R2, R3, 0x9910, RZ ;  /* 0x0000991003027816 */ /* 0x000fe200000000ff */
[----:B------:R-:W-:-:S03]  /*8da0*/  VIADD R3, R0, 0xffff ;  /* 0x0000ffff00037836 */ /* 0x000fc60000000000 */
[----:B------:R-:W-:-:S04]  /*8db0*/  ISETP.GE.AND P0, PT, R2, RZ, PT ;  /* 0x000000ff0200720c */ /* 0x000fc80003f06270 */
[----:B------:R-:W-:-:S13]  /*8dc0*/  ISETP.GT.U32.OR P0, PT, R4, R5, !P0 ;  /* 0x000000050400720c */ /* 0x000fda0004704470 */
[----:B------:R-:W-:Y:S01]  /*8dd0*/  @!P0 VIADD R3, R0, 0x1 ;  /* 0x0000000100038836 */ /* 0x000fe20000000000 */
[----:B------:R-:W-:Y:S06]  /*8de0*/  BRA `(.L_x_21729) ;  /* 0x00000000000c7947 */ /* 0x000fec0003800000 */
.L_x_21728:
[----:B------:R-:W-:-:S05]  /*8df0*/  FADD.FTZ R2, R5, R2 ;  /* 0x0000000205027221 */ /* 0x000fca0000010000 */
[----:B------:R-:W-:-:S04]  /*8e00*/  F2FP.F16.F32.PACK_AB R2, RZ, R2 ;  /* 0x00000002ff02723e */ /* 0x000fc800000000ff */
[----:B------:R-:W-:-:S07]  /*8e10*/  PRMT R3, R2, 0x7610, R3 ;  /* 0x0000761002037816 */ /* 0x000fce0000000003 */
.L_x_21729:
[----:B------:R-:W-:Y:S05]  /*8e20*/  BSYNC B0 ;  /* 0x0000000000007941 */ /* 0x000fea0003800000 */
.L_x_21727:
        /* <DEDUP_REMOVED lines=16> */
.L_x_21734:
[----:B------:R-:W-:-:S06]  /*8f30*/  HADD2.F32 R3, -RZ, R3.H0_H0 ;  /* 0x20000003ff037230 */ /* 0x000fcc0000004100 */
[----:B------:R-:W0:Y:S02]  /*8f40*/  F2I.S64.TRUNC R2, R3 ;  /* 0x0000000300027311 */ /* 0x000e24000020d900 */
[----:B0-----:R3:W-:Y:S01]  /*8f50*/  STG.E.U8 desc[UR36][R16.64], R2 ;  /* 0x0000000210007986 */ /* 0x0017e2000c101124 */
[----:B------:R-:W-:Y:S05]  /*8f60*/  BRA `(.L_x_21736) ;  /* 0x0000000c00847947 */ /* 0x000fea0003800000 */
.L_x_21733:
        /* <DEDUP_REMOVED lines=10> */
.L_x_21738:
[----:B------:R-:W-:-:S06]  /*9010*/  HADD2.F32 R3, -RZ, R3.H0_H0 ;  /* 0x20000003ff037230 */ /* 0x000fcc0000004100 */
[----:B------:R-:W0:Y:S02]  /*9020*/  F2I.FTZ.TRUNC.NTZ R3, R3 ;  /* 0x0000000300037305 */ /* 0x000e24000021f100 */
[----:B0-----:R2:W-:Y:S01]  /*9030*/  STG.E desc[UR36][R16.64], R3 ;  /* 0x0000000310007986 */ /* 0x0015e2000c101924 */
[----:B------:R-:W-:Y:S05]  /*9040*/  BRA `(.L_x_21736) ;  /* 0x0000000c004c7947 */ /* 0x000fea0003800000 */
.L_x_21737:
[----:B------:R-:W-:-:S06]  /*9050*/  HADD2.F32 R3, -RZ, R3.H0_H0 ;  /* 0x20000003ff037230 */ /* 0x000fcc0000004100 */
[----:B------:R-:W0:Y:S02]  /*9060*/  F2I.FTZ.TRUNC.NTZ R3, R3 ;  /* 0x0000000300037305 */ /* 0x000e24000021f100 */
[----:B0-----:R0:W-:Y:S01]  /*9070*/  STG.E.U16 desc[UR36][R16.64], R3 ;  /* 0x0000000310007986 */ /* 0x0011e2000c101524 */
[----:B------:R-:W-:Y:S05]  /*9080*/  BRA `(.L_x_21736) ;  /* 0x0000000c003c7947 */ /* 0x000fea0003800000 */
.L_x_21732:
        /* <DEDUP_REMOVED lines=9> */
.L_x_21740:
[----:B------:R0:W-:Y:S01]  /*9120*/  STG.E.U16 desc[UR36][R16.64], R3 ;  /* 0x0000000310007986 */ /* 0x0001e2000c101524 */
[----:B------:R-:W-:Y:S05]  /*9130*/  BRA `(.L_x_21736) ;  /* 0x0000000c00107947 */ /* 0x000fea0003800000 */
.L_x_21739:
        /* <DEDUP_REMOVED lines=10> */
.L_x_21742:
[----:B------:R-:W-:-:S05]  /*91e0*/  HADD2.F32 R0, -RZ, R3.H0_H0 ;  /* 0x20000003ff007230 */ /* 0x000fca0000004100 */
[----:B------:R-:W-:-:S04]  /*91f0*/  F2FP.F16.F32.PACK_AB R0, RZ, R0 ;  /* 0x00000000ff00723e */ /* 0x000fc800000000ff */
[----:B------:R-:W-:-:S05]  /*9200*/  PRMT R0, R0, 0x5410, RZ ;  /* 0x0000541000007816 */ /* 0x000fca00000000ff */
[----:B------:R0:W-:Y:S01]  /*9210*/  STG.E desc[UR36][R16.64], R0 ;  /* 0x0000000010007986 */ /* 0x0001e2000c101924 */
[----:B------:R-:W-:Y:S05]  /*9220*/  BRA `(.L_x_21736) ;  /* 0x0000000800d47947 */ /* 0x000fea0003800000 */
.L_x_21741:
[----:B------:R-:W-:-:S05]  /*9230*/  HADD2.F32 R2, -RZ, R3.H0_H0 ;  /* 0x20000003ff027230 */ /* 0x000fca0000004100 */
[----:B------:R-:W-:-:S06]  /*9240*/  FMUL.FTZ R2, R2, 1 ;  /* 0x3f80000002027820 */ /* 0x000fcc0000410000 */
[----:B------:R-:W0:Y:S02]  /*9250*/  F2F.F64.F32 R2, R2 ;  /* 0x0000000200027310 */ /* 0x000e240000201800 */
[----:B0-----:R0:W-:Y:S01]  /*9260*/  STG.E.64 desc[UR36][R16.64], R2 ;  /* 0x0000000210007986 */ /* 0x0011e2000c101b24 */
[----:B------:R-:W-:Y:S05]  /*9270*/  BRA `(.L_x_21736) ;  /* 0x0000000800c07947 */ /* 0x000fea0003800000 */
.L_x_21731:
        /* <DEDUP_REMOVED lines=13> */
.L_x_21745:
[----:B------:R-:W-:Y:S01]  /*9350*/  HADD2.F32 R3, -RZ, R3.H0_H0 ;  /* 0x20000003ff037230 */ /* 0x000fe20000004100 */
[----:B------:R-:W-:-:S04]  /*9360*/  CS2R R6, SRZ ;  /* 0x0000000000067805 */ /* 0x000fc8000001ff00 */
[----:B------:R-:W-:-:S04]  /*9370*/  FMUL.FTZ R3, R3, 1 ;  /* 0x3f80000003037820 */ /* 0x000fc80000410000 */
[----:B------:R-:W0:Y:S02]  /*9380*/  F2F.F64.F32 R4, R3 ;  /* 0x0000000300047310 */ /* 0x000e240000201800 */
[----:B0-----:R0:W-:Y:S01]  /*9390*/  STG.E.128 desc[UR36][R16.64], R4 ;  /* 0x0000000410007986 */ /* 0x0011e2000c101d24 */
[----:B------:R-:W-:Y:S05]  /*93a0*/  BRA `(.L_x_21736) ;  /* 0x0000000800747947 */ /* 0x000fea0003800000 */
.L_x_21744:
        /* <DEDUP_REMOVED lines=21> */
.L_x_21749:
[----:B------:R-:W-:Y:S05]  /*9500*/  BSYNC B0 ;  /* 0x0000000000007941 */ /* 0x000fea0003800000 */
.L_x_21748:
[----:B------:R-:W-:-:S05]  /*9510*/  LOP3.LUT R3, R0, R3, RZ, 0xfc, !PT ;  /* 0x0000000300037212 */ /* 0x000fca00078efcff */
[----:B------:R0:W-:Y:S01]  /*9520*/  STG.E.U8 desc[UR36][R16.64], R3 ;  /* 0x0000000310007986 */ /* 0x0001e2000c101124 */
[----:B------:R-:W-:Y:S05]  /*9530*/  BRA `(.L_x_21736) ;  /* 0x0000000800107947 */ /* 0x000fea0003800000 */
.L_x_21747:
        /* <DEDUP_REMOVED lines=13> */
.L_x_21751:
[----:B------:R-:W-:Y:S01]  /*9610*/  IMAD.MOV.U32 R0, RZ, RZ, 0x7f ;  /* 0x0000007fff007424 */ /* 0x000fe200078e00ff */
[----:B------:R-:W-:-:S04]  /*9620*/  ISETP.GT.U32.AND P0, PT, R2, 0x7f800000, PT ;  /* 0x7f8000000200780c */ /* 0x000fc80003f04070 */
[----:B------:R-:W-:-:S09]  /*9630*/  SEL R0, R0, 0x7c, P0 ;  /* 0x0000007c00007807 */ /* 0x000fd20000000000 */
.L_x_21752:
[----:B------:R-:W-:Y:S05]  /*9640*/  BSYNC B0 ;  /* 0x0000000000007941 */ /* 0x000fea0003800000 */
.L_x_21750:
[----:B------:R-:W-:-:S04]  /*9650*/  LOP3.LUT R2, R3, 0x80000000, RZ, 0xc0, !PT ;  /* 0x8000000003027812 */ /* 0x000fc800078ec0ff */
[----:B------:R-:W-:-:S04]  /*9660*/  SHF.R.U32.HI R3, RZ, 0x18, R2 ;  /* 0x00000018ff037819 */ /* 0x000fc80000011602 */
[----:B------:R-:W-:-:S05]  /*9670*/  LOP3.LUT R3, R0, R3, RZ, 0xfc, !PT ;  /* 0x0000000300037212 */ /* 0x000fca00078efcff */
[----:B------:R0:W-:Y:S01]  /*9680*/  STG.E.U8 desc[UR36][R16.64], R3 ;  /* 0x0000000310007986 */ /* 0x0001e2000c101124 */
[----:B------:R-:W-:Y:S05]  /*9690*/  BRA `(.L_x_21736) ;  /* 0x0000000400b87947 */ /* 0x000fea0003800000 */
.L_x_21746:
[----:B------:R-:W-:-:S05]  /*96a0*/  HADD2.F32 R0, -RZ, R3.H0_H0 ;  /* 0x20000003ff007230 */ /* 0x000fca0000004100 */
[----:B------:R-:W-:-:S05]  /*96b0*/  F2FP.BF16.F32.PACK_AB R0, RZ, R0 ;  /* 0x00000000ff00723e */ /* 0x000fca00000010ff */
[----:B------:R0:W-:Y:S01]  /*96c0*/  STG.E.U16 desc[UR36][R16.64], R0 ;  /* 0x0000000010007986 */ /* 0x0001e2000c101524 */
[----:B------:R-:W-:Y:S05]  /*96d0*/  BRA `(.L_x_21736) ;  /* 0x0000000400a87947 */ /* 0x000fea0003800000 */
.L_x_21743:
        /* <DEDUP_REMOVED lines=12> */
.L_x_21755:
        /* <DEDUP_REMOVED lines=17> */
.L_x_21758:
[----:B------:R-:W-:-:S04]  /*98b0*/  LOP3.LUT R2, R3, 0x80000000, RZ, 0xc0, !PT ;  /* 0x8000000003027812 */ /* 0x000fc800078ec0ff */
[----:B------:R-:W-:-:S04]  /*98c0*/  SHF.R.U32.HI R3, RZ, 0x18, R2 ;  /* 0x00000018ff037819 */ /* 0x000fc80000011602 */
[----:B------:R-:W-:-:S04]  /*98d0*/  LOP3.LUT R0, R0, R3, RZ, 0xfc, !PT ;  /* 0x0000000300007212 */ /* 0x000fc800078efcff */
[----:B------:R-:W-:-:S07]  /*98e0*/  PRMT R8, R0, 0x7610, R8 ;  /* 0x0000761000087816 */ /* 0x000fce0000000008 */
.L_x_21757:
[----:B------:R-:W-:Y:S05]  /*98f0*/  BSYNC B0 ;  /* 0x0000000000007941 */ /* 0x000fea0003800000 */
.L_x_21756:
[----:B------:R0:W-:Y:S01]  /*9900*/  STG.E.U8 desc[UR36][R16.64], R8 ;  /* 0x0000000810007986 */ /* 0x0001e2000c101124 */
[----:B------:R-:W-:Y:S05]  /*9910*/  BRA `(.L_x_21736) ;  /* 0x0000000400187947 */ /* 0x000fea0003800000 */
.L_x_21754:
        /* <DEDUP_REMOVED lines=17> */
.L_x_21761:
[----:B------:R-:W-:-:S04]  /*9a30*/  LOP3.LUT R2, R3, 0x80000000, RZ, 0xc0, !PT ;  /* 0x8000000003027812 */ /* 0x000fc800078ec0ff */
[----:B------:R-:W-:-:S04]  /*9a40*/  SHF.R.U32.HI R3, RZ, 0x18, R2 ;  /* 0x00000018ff037819 */ /* 0x000fc80000011602 */
[----:B------:R-:W-:-:S04]  /*9a50*/  LOP3.LUT R0, R0, R3, RZ, 0xfc, !PT ;  /* 0x0000000300007212 */ /* 0x000fc800078efcff */
[----:B------:R-:W-:-:S07]  /*9a60*/  PRMT R8, R0, 0x7610, R8 ;  /* 0x0000761000087816 */ /* 0x000fce0000000008 */
.L_x_21760:
[----:B------:R-:W-:Y:S05]  /*9a70*/  BSYNC B0 ;  /* 0x0000000000007941 */ /* 0x000fea0003800000 */
.L_x_21759:
[----:B------:R0:W-:Y:S01]  /*9a80*/  STG.E.U8 desc[UR36][R16.64], R8 ;  /* 0x0000000810007986 */ /* 0x0001e2000c101124 */
[----:B------:R-:W-:Y:S05]  /*9a90*/  BRA `(.L_x_21736) ;  /* 0x0000000000b87947 */ /* 0x000fea0003800000 */
.L_x_21753:
        /* <DEDUP_REMOVED lines=22> */
.L_x_21735:
        /* <DEDUP_REMOVED lines=16> */
.L_x_21764:
[----:B------:R-:W-:Y:S05]  /*9d00*/  BRA `(.L_x_21736) ;  /* 0x00000000001c7947 */ /* 0x000fea0003800000 */
.L_x_21763:
[----:B------:R-:W-:-:S06]  /*9d10*/  HADD2.F32 R3, -RZ, R3.H0_H0 ;  /* 0x20000003ff037230 */ /* 0x000fcc0000004100 */
[----:B------:R-:W0:Y:S02]  /*9d20*/  F2I.U64.TRUNC R2, R3 ;  /* 0x0000000300027311 */ /* 0x000e24000020d800 */
[----:B0-----:R0:W-:Y:S01]  /*9d30*/  STG.E.64 desc[UR36][R16.64], R2 ;  /* 0x0000000210007986 */ /* 0x0011e2000c101b24 */
[----:B------:R-:W-:Y:S05]  /*9d40*/  BRA `(.L_x_21736) ;  /* 0x00000000000c7947 */ /* 0x000fea0003800000 */
.L_x_21762:
[----:B------:R-:W-:-:S06]  /*9d50*/  HADD2.F32 R3, -RZ, R3.H0_H0 ;  /* 0x20000003ff037230 */ /* 0x000fcc0000004100 */
[----:B------:R-:W0:Y:S02]  /*9d60*/  F2I.FTZ.U32.TRUNC.NTZ R3, R3 ;  /* 0x0000000300037305 */ /* 0x000e24000021f000 */
[----:B0-----:R0:W-:Y:S02]  /*9d70*/  STG.E desc[UR36][R16.64], R3 ;  /* 0x0000000310007986 */ /* 0x0011e4000c101924 */
.L_x_21736:
[----:B------:R-:W-:-:S07]  /*9d80*/  VIADD R19, R19, 0x80 ;  /* 0x0000008013137836 */ /* 0x000fce0000000000 */
.L_x_21692:
[----:B------:R-:W-:Y:S05]  /*9d90*/  BSYNC B6 ;  /* 0x0000000000067941 */ /* 0x000fea0003800000 */
.L_x_21691:
        /* <DEDUP_REMOVED lines=306> */
.L_x_21765:
        /* <DEDUP_REMOVED lines=22> */
.L_x_21769:
[----:B------:R-:W2:Y:S02]  /*b220*/  LDG.E.U8 R2, desc[UR36][R2.64] ;  /* 0x0000002402027981 */ /* 0x000ea4000c1e1100 */
[----:B--2---:R-:W-:-:S04]  /*b230*/  I2FP.F32.U32 R0, R2 ;  /* 0x0000000200007245 */ /* 0x004fc80000201000 */
[----:B------:R-:W-:Y:S01]  /*b240*/  F2FP.F16.F32.PACK_AB R0, RZ, R0 ;  /* 0x00000000ff00723e */ /* 0x000fe200000000ff */
[----:B------:R-:W-:Y:S06]  /*b250*/  BRA `(.L_x_21771) ;  /* 0x0000000c00887947 */ /* 0x000fec0003800000 */
.L_x_21768:
        /* <DEDUP_REMOVED lines=10> */
.L_x_21773:
[----:B------:R-:W2:Y:S02]  /*b300*/  LDG.E R2, desc[UR36][R2.64] ;  /* 0x0000002402027981 */ /* 0x000ea4000c1e1900 */
[----:B--2---:R-:W-:-:S04]  /*b310*/  I2FP.F32.S32 R0, R2 ;  /* 0x0000000200007245 */ /* 0x004fc80000201400 */
[----:B------:R-:W-:Y:S01]  /*b320*/  F2FP.F16.F32.PACK_AB R0, RZ, R0 ;  /* 0x00000000ff00723e */ /* 0x000fe200000000ff */
[----:B------:R-:W-:Y:S06]  /*b330*/  BRA `(.L_x_21771) ;  /* 0x0000000c00507947 */ /* 0x000fec0003800000 */
.L_x_21772:
[----:B------:R-:W2:Y:S02]  /*b340*/  LDG.E.U16 R2, desc[UR36][R2.64] ;  /* 0x0000002402027981 */ /* 0x000ea4000c1e1500 */
[----:B--2---:R-:W0:Y:S02]  /*b350*/  I2F.S16 R0, R2 ;  /* 0x0000000200007306 */ /* 0x004e240000101400 */
[----:B0-----:R-:W-:Y:S01]  /*b360*/  F2FP.F16.F32.PACK_AB R0, RZ, R0 ;  /* 0x00000000ff00723e */ /* 0x001fe200000000ff */
[----:B------:R-:W-:Y:S06]  /*b370*/  BRA `(.L_x_21771) ;  /* 0x0000000c00407947 */ /* 0x000fec0003800000 */
.L_x_21767:
        /* <DEDUP_REMOVED lines=9> */
.L_x_21775:
[----:B------:R1:W5:Y:S01]  /*b410*/  LDG.E.U16 R0, desc[UR36][R2.64] ;  /* 0x0000002402007981 */ /* 0x000362000c1e1500 */
[----:B------:R-:W-:Y:S05]  /*b420*/  BRA `(.L_x_21771) ;  /* 0x0000000c00147947 */ /* 0x000fea0003800000 */
.L_x_21774:
        /* <DEDUP_REMOVED lines=9> */
.L_x_21777:
[----:B------:R0:W5:Y:S01]  /*b4c0*/  LDG.E.U16 R0, desc[UR36][R2.64] ;  /* 0x0000002402007981 */ /* 0x000162000c1e1500 */
[----:B------:R-:W-:Y:S05]  /*b4d0*/  BRA `(.L_x_21771) ;  /* 0x0000000800e87947 */ /* 0x000fea0003800000 */
.L_x_21776:
        /* <DEDUP_REMOVED lines=8> */
.L_x_21766:
        /* <DEDUP_REMOVED lines=13> */
.L_x_21780:
        /* <DEDUP_REMOVED lines=8> */
.L_x_21779:
        /* <DEDUP_REMOVED lines=28> */
.L_x_21782:
        /* <DEDUP_REMOVED lines=15> */
.L_x_21781:
[----:B------:R-:W2:Y:S02]  /*b960*/  LDG.E.U16 R0, desc[UR36][R2.64] ;  /* 0x0000002402007981 */ /* 0x000ea4000c1e1500 */
[----:B--2---:R-:W-:-:S05]  /*b970*/  IMAD.U32 R0, R0, 0x10000, RZ ;  /* 0x0001000000007824 */ /* 0x004fca00078e00ff */
[----:B------:R-:W-:Y:S01]  /*b980*/  F2FP.F16.F32.PACK_AB R0, RZ, R0 ;  /* 0x00000000ff00723e */ /* 0x000fe200000000ff */
[----:B------:R-:W-:Y:S06]  /*b990*/  BRA `(.L_x_21771) ;  /* 0x0000000400b87947 */ /* 0x000fec0003800000 */
.L_x_21778:
        /* <DEDUP_REMOVED lines=12> */
.L_x_21785:
        /* <DEDUP_REMOVED lines=21> */
.L_x_21789:
[----:B------:R-:W-:Y:S05]  /*bbb0*/  BSYNC B1 ;  /* 0x0000000000017941 */ /* 0x000fea0003800000 */
.L_x_21788:
[----:B------:R-:W-:Y:S01]  /*bbc0*/  LEA R3, R0, 0x3b800000, 0x17 ;  /* 0x3b80000000037811 */ /* 0x000fe200078eb8ff */
[----:B------:R-:W-:-:S05]  /*bbd0*/  IMAD.SHL.U32 R0, R2, 0x100000, RZ ;  /* 0x0010000002007824 */ /* 0x000fca00078e00ff */
[----:B------:R-:W-:-:S07]  /*bbe0*/  LOP3.LUT R0, R3, R0, R4, 0xfe, !PT ;  /* 0x0000000003007212 */ /* 0x000fce00078efe04 */
.L_x_21787:
[----:B------:R-:W-:Y:S05]  /*bbf0*/  BSYNC B0 ;  /* 0x0000000000007941 */ /* 0x000fea0003800000 */
.L_x_21786:
[----:B------:R-:W-:Y:S01]  /*bc00*/  F2FP.F16.F32.PACK_AB R0, RZ, R0 ;  /* 0x00000000ff00723e */ /* 0x000fe200000000ff */
[----:B------:R-:W-:Y:S06]  /*bc10*/  BRA `(.L_x_21771) ;  /* 0x0000000400187947 */ /* 0x000fec0003800000 */
.L_x_21784:
        /* <DEDUP_REMOVED lines=21> */
.L_x_21793:
[----:B------:R-:W-:Y:S05]  /*bd70*/  BSYNC B1 ;  /* 0x0000000000017941 */ /* 0x000fea0003800000 */
.L_x_21792:
[----:B------:R-:W-:Y:S01]  /*bd80*/  LEA R3, R0, 0x37800000, 0x17 ;  /* 0x3780000000037811 */ /* 0x000fe200078eb8ff */
[----:B------:R-:W-:-:S05]  /*bd90*/  IMAD.SHL.U32 R0, R2, 0x200000, RZ ;  /* 0x0020000002007824 */ /* 0x000fca00078e00ff */
[----:B------:R-:W-:-:S07]  /*bda0*/  LOP3.LUT R0, R3, R0, R4, 0xfe, !PT ;  /* 0x0000000003007212 */ /* 0x000fce00078efe04 */
.L_x_21791:
[----:B------:R-:W-:Y:S05]  /*bdb0*/  BSYNC B0 ;  /* 0x0000000000007941 */ /* 0x000fea0003800000 */
.L_x_21790:
[----:B------:R-:W-:Y:S01]  /*bdc0*/  F2FP.F16.F32.PACK_AB R0, RZ, R0 ;  /* 0x00000000ff00723e */ /* 0x000fe200000000ff */
[----:B------:R-:W-:Y:S06]  /*bdd0*/  BRA `(.L_x_21771) ;  /* 0x0000000000a87947 */ /* 0x000fec0003800000 */
.L_x_21783:
        /* <DEDUP_REMOVED lines=14> */
.L_x_21797:
[----:B------:R-:W-:Y:S05]  /*bec0*/  BSYNC B0 ;  /* 0x0000000000007941 */ /* 0x000fea0003800000 */
.L_x_21796:
[----:B------:R-:W-:Y:S01]  /*bed0*/  F2FP.F16.F32.PACK_AB R0, RZ, R0 ;  /* 0x00000000ff00723e */ /* 0x000fe200000000ff */
[----:B------:R-:W-:Y:S06]  /*bee0*/  BRA `(.L_x_21771) ;  /* 0x0000000000647947 */ /* 0x000fec0003800000 */
.L_x_21770:
        /* <DEDUP_REMOVED lines=16> */
.L_x_21798:
[----:B------:R-:W-:Y:S01]  /*bff0*/  PRMT R0, RZ, 0x7610, R0 ;  /* 0x00007610ff007816 */ /* 0x000fe20000000000 */
[----:B------:R-:W-:Y:S06]  /*c000*/  BRA `(.L_x_21771) ;  /* 0x00000000001c7947 */ /* 0x000fec0003800000 */
.L_x_21795:
[----:B------:R-:W2:Y:S02]  /*c010*/  LDG.E.64 R2, desc[UR36][R2.64] ;  /* 0x0000002402027981 */ /* 0x000ea4000c1e1b00 */
[----:B--2---:R-:W0:Y:S02]  /*c020*/  I2F.U64 R0, R2 ;  /* 0x0000000200007312 */ /* 0x004e240000301000 */
[----:B0-----:R-:W-:Y:S01]  /*c030*/  F2FP.F16.F32.PACK_AB R0, RZ, R0 ;  /* 0x00000000ff00723e */ /* 0x001fe200000000ff */
[----:B------:R-:W-:Y:S06]  /*c040*/  BRA `(.L_x_21771) ;  /* 0x00000000000c7947 */ /* 0x000fec0003800000 */
.L_x_21794:
[----:B------:R-:W2:Y:S02]  /*c050*/  LDG.E R2, desc[UR36][R2.64] ;  /* 0x0000002402027981 */ /* 0x000ea4000c1e1900 */
[----:B--2---:R-:W-:-:S04]  /*c060*/  I2FP.F32.U32 R0, R2 ;  /* 0x0000000200007245 */ /* 0x004fc80000201000 */
[----:B------:R-:W-:-:S07]  /*c070*/  F2FP.F16.F32.PACK_AB R0, RZ, R0 ;  /* 0x00000000ff00723e */ /* 0x000fce00000000ff */
.L_x_21771:
        /* <DEDUP_REMOVED lines=21> */
.L_x_21802:
[----:B------:R-:W-:-:S04]  /*c1d0*/  LOP3.LUT R3, R0, R3, RZ, 0x3c, !PT ;  /* 0x0000000300037212 */ /* 0x000fc800078e3cff */
[----:B------:R-:W-:Y:S01]  /*c1e0*/  PRMT R2, R3, 0x9910, RZ ;  /* 0x0000991003027816 */ /* 0x000fe200000000ff */
[----:B------:R-:W-:-:S03]  /*c1f0*/  VIADD R3, R0, 0xffff ;  /* 0x0000ffff00037836 */ /* 0x000fc60000000000 */
[----:B------:R-:W-:-:S04]  /*c200*/  ISETP.GE.AND P0, PT, R2, RZ, PT ;  /* 0x000000ff0200720c */ /* 0x000fc80003f06270 */
[----:B------:R-:W-:-:S13]  /*c210*/  ISETP.GT.U32.OR P0, PT, R4, R5, !P0 ;  /* 0x000000050400720c */ /* 0x000fda0004704470 */
[----:B------:R-:W-:Y:S01]  /*c220*/  @!P0 VIADD R3, R0, 0x1 ;  /* 0x0000000100038836 */ /* 0x000fe20000000000 */
[----:B------:R-:W-:Y:S06]  /*c230*/  BRA `(.L_x_21801) ;  /* 0x00000000000c7947 */ /* 0x000fec0003800000 */
.L_x_21800:
[----:B------:R-:W-:-:S05]  /*c240*/  FADD.FTZ R2, R5, R2 ;  /* 0x0000000205027221 */ /* 0x000fca0000010000 */
[----:B------:R-:W-:-:S04]  /*c250*/  F2FP.F16.F32.PACK_AB R2, RZ, R2 ;  /* 0x00000002ff02723e */ /* 0x000fc800000000ff */
[----:B------:R-:W-:-:S07]  /*c260*/  PRMT R3, R2, 0x7610, R3 ;  /* 0x0000761002037816 */ /* 0x000fce0000000003 */
.L_x_21801:
[----:B------:R-:W-:Y:S05]  /*c270*/  BSYNC B0 ;  /* 0x0000000000007941 */ /* 0x000fea0003800000 */
.L_x_21799:
        /* <DEDUP_REMOVED lines=16> */
.L_x_21806:
[----:B------:R-:W-:-:S06]  /*c380*/  HADD2.F32 R3, -RZ, R3.H0_H0 ;  /* 0x20000003ff037230 */ /* 0x000fcc0000004100 */
[----:B------:R-:W0:Y:S02]  /*c390*/  F2I.S64.TRUNC R2, R3 ;  /* 0x0000000300027311 */ /* 0x000e24000020d900 */
[----:B0-----:R-:W-:Y:S01]  /*c3a0*/  STG.E.U8 desc[UR36][R16.64], R2 ;  /* 0x0000000210007986 */ /* 0x001fe2000c101124 */
[----:B------:R-:W-:Y:S05]  /*c3b0*/  EXIT ;  /* 0x000000000000794d */ /* 0x000fea0003800000 */
.L_x_21805:
        /* <DEDUP_REMOVED lines=10> */
.L_x_21809:
[----:B------:R-:W-:-:S06]  /*c460*/  HADD2.F32 R3, -RZ, R3.H0_H0 ;  /* 0x20000003ff037230 */ /* 0x000fcc0000004100 */
[----:B------:R-:W0:Y:S02]  /*c470*/  F2I.FTZ.TRUNC.NTZ R3, R3 ;  /* 0x0000000300037305 */ /* 0x000e24000021f100 */
[----:B0-----:R-:W-:Y:S01]  /*c480*/  STG.E desc[UR36][R16.64], R3 ;  /* 0x0000000310007986 */ /* 0x001fe2000c101924 */
[----:B------:R-:W-:Y:S05]  /*c490*/  EXIT ;  /* 0x000000000000794d */ /* 0x000fea0003800000 */
.L_x_21808:
[----:B------:R-:W-:-:S06]  /*c4a0*/  HADD2.F32 R3, -RZ, R3.H0_H0 ;  /* 0x20000003ff037230 */ /* 0x000fcc0000004100 */
[----:B------:R-:W0:Y:S02]  /*c4b0*/  F2I.FTZ.TRUNC.NTZ R3, R3 ;  /* 0x0000000300037305 */ /* 0x000e24000021f100 */
[----:B0-----:R-:W-:Y:S01]  /*c4c0*/  STG.E.U16 desc[UR36][R16.64], R3 ;  /* 0x0000000310007986 */ /* 0x001fe2000c101524 */
[----:B------:R-:W-:Y:S05]  /*c4d0*/  EXIT ;  /* 0x000000000000794d */ /* 0x000fea0003800000 */
.L_x_21804:
        /* <DEDUP_REMOVED lines=9> */
.L_x_21811:
[----:B------:R-:W-:Y:S01]  /*c570*/  STG.E.U16 desc[UR36][R16.64], R3 ;  /* 0x0000000310007986 */ /* 0x000fe2000c101524 */
[----:B------:R-:W-:Y:S05]  /*c580*/  EXIT ;  /* 0x000000000000794d */ /* 0x000fea0003800000 */
.L_x_21810:
        /* <DEDUP_REMOVED lines=10> */
.L_x_21813:
[----:B------:R-:W-:-:S05]  /*c630*/  HADD2.F32 R0, -RZ, R3.H0_H0 ;  /* 0x20000003ff007230 */ /* 0x000fca0000004100 */
[----:B------:R-:W-:-:S04]  /*c640*/  F2FP.F16.F32.PACK_AB R0, RZ, R0 ;  /* 0x00000000ff00723e */ /* 0x000fc800000000ff */
[----:B------:R-:W-:-:S05]  /*c650*/  PRMT R0, R0, 0x5410, RZ ;  /* 0x0000541000007816 */ /* 0x000fca00000000ff */
[----:B------:R-:W-:Y:S01]  /*c660*/  STG.E desc[UR36][R16.64], R0 ;  /* 0x0000000010007986 */ /* 0x000fe2000c101924 */
[----:B------:R-:W-:Y:S05]  /*c670*/  EXIT ;  /* 0x000000000000794d */ /* 0x000fea0003800000 */
.L_x_21812:
[----:B------:R-:W-:-:S05]  /*c680*/  HADD2.F32 R2, -RZ, R3.H0_H0 ;  /* 0x20000003ff027230 */ /* 0x000fca0000004100 */
[----:B------:R-:W-:-:S06]  /*c690*/  FMUL.FTZ R2, R2, 1 ;  /* 0x3f80000002027820 */ /* 0x000fcc0000410000 */
[----:B------:R-:W0:Y:S02]  /*c6a0*/  F2F.F64.F32 R2, R2 ;  /* 0x0000000200027310 */ /* 0x000e240000201800 */
[----:B0-----:R-:W-:Y:S01]  /*c6b0*/  STG.E.64 desc[UR36][R16.64], R2 ;  /* 0x0000000210007986 */ /* 0x001fe2000c101b24 */
[----:B------:R-:W-:Y:S05]  /*c6c0*/  EXIT ;  /* 0x000000000000794d */ /* 0x000fea0003800000 */
.L_x_21803:
        /* <DEDUP_REMOVED lines=13> */
.L_x_21816:
[----:B------:R-:W-:Y:S01]  /*c7a0*/  HADD2.F32 R3, -RZ, R3.H0_H0 ;  /* 0x20000003ff037230 */ /* 0x000fe20000004100 */
[----:B------:R-:W-:-:S04]  /*c7b0*/  CS2R R6, SRZ ;  /* 0x0000000000067805 */ /* 0x000fc8000001ff00 */
[----:B------:R-:W-:-:S04]  /*c7c0*/  FMUL.FTZ R3, R3, 1 ;  /* 0x3f80000003037820 */ /* 0x000fc80000410000 */
[----:B------:R-:W0:Y:S02]  /*c7d0*/  F2F.F64.F32 R4, R3 ;  /* 0x0000000300047310 */ /* 0x000e240000201800 */
[----:B0-----:R-:W-:Y:S01]  /*c7e0*/  STG.E.128 desc[UR36][R16.64], R4 ;  /* 0x0000000410007986 */ /* 0x001fe2000c101d24 */
[----:B------:R-:W-:Y:S05]  /*c7f0*/  EXIT ;  /* 0x000000000000794d */ /* 0x000fea0003800000 */
.L_x_21815:
        /* <DEDUP_REMOVED lines=21> */
.L_x_21820:
[----:B------:R-:W-:Y:S05]  /*c950*/  BSYNC B0 ;  /* 0x0000000000007941 */ /* 0x000fea0003800000 */
.L_x_21819:
[----:B------:R-:W-:-:S05]  /*c960*/  LOP3.LUT R3, R0, R3, RZ, 0xfc, !PT ;  /* 0x0000000300037212 */ /* 0x000fca00078efcff */
[----:B------:R-:W-:Y:S01]  /*c970*/  STG.E.U8 desc[UR36][R16.64], R3 ;  /* 0x0000000310007986 */ /* 0x000fe2000c101124 */
[----:B------:R-:W-:Y:S05]  /*c980*/  EXIT ;  /* 0x000000000000794d */ /* 0x000fea0003800000 */
.L_x_21818:
        /* <DEDUP_REMOVED lines=13> */
.L_x_21822:
[----:B------:R-:W-:Y:S01]  /*ca60*/  IMAD.MOV.U32 R0, RZ, RZ, 0x7f ;  /* 0x0000007fff007424 */ /* 0x000fe200078e00ff */
[----:B------:R-:W-:-:S04]  /*ca70*/  ISETP.GT.U32.AND P0, PT, R2, 0x7f800000, PT ;  /* 0x7f8000000200780c */ /* 0x000fc80003f04070 */
[----:B------:R-:W-:-:S09]  /*ca80*/  SEL R0, R0, 0x7c, P0 ;  /* 0x0000007c00007807 */ /* 0x000fd20000000000 */
.L_x_21823:
[----:B------:R-:W-:Y:S05]  /*ca90*/  BSYNC B0 ;  /* 0x0000000000007941 */ /* 0x000fea0003800000 */
.L_x_21821:
[----:B------:R-:W-:-:S04]  /*caa0*/  LOP3.LUT R2, R3, 0x80000000, RZ, 0xc0, !PT ;  /* 0x8000000003027812 */ /* 0x000fc800078ec0ff */
[----:B------:R-:W-:-:S04]  /*cab0*/  SHF.R.U32.HI R3, RZ, 0x18, R2 ;  /* 0x00000018ff037819 */ /* 0x000fc80000011602 */
[----:B------:R-:W-:-:S05]  /*cac0*/  LOP3.LUT R3, R0, R3, RZ, 0xfc, !PT ;  /* 0x0000000300037212 */ /* 0x000fca00078efcff */
[----:B------:R-:W-:Y:S01]  /*cad0*/  STG.E.U8 desc[UR36][R16.64], R3 ;  /* 0x0000000310007986 */ /* 0x000fe2000c101124 */
[----:B------:R-:W-:Y:S05]  /*cae0*/  EXIT ;  /* 0x000000000000794d */ /* 0x000fea0003800000 */
.L_x_21817:
[----:B------:R-:W-:-:S05]  /*caf0*/  HADD2.F32 R0, -RZ, R3.H0_H0 ;  /* 0x20000003ff007230 */ /* 0x000fca0000004100 */
[----:B------:R-:W-:-:S05]  /*cb00*/  F2FP.BF16.F32.PACK_AB R0, RZ, R0 ;  /* 0x00000000ff00723e */ /* 0x000fca00000010ff */
[----:B------:R-:W-:Y:S01]  /*cb10*/  STG.E.U16 desc[UR36][R16.64], R0 ;  /* 0x0000000010007986 */ /* 0x000fe2000c101524 */
[----:B------:R-:W-:Y:S05]  /*cb20*/  EXIT ;  /* 0x000000000000794d */ /* 0x000fea0003800000 */
.L_x_21814:
        /* <DEDUP_REMOVED lines=12> */
.L_x_21826:
        /* <DEDUP_REMOVED lines=17> */
.L_x_21829:
[----:B------:R-:W-:-:S04]  /*cd00*/  LOP3.LUT R2, R3, 0x80000000, RZ, 0xc0, !PT ;  /* 0x8000000003027812 */ /* 0x000fc800078ec0ff */
[----:B------:R-:W-:-:S04]  /*cd10*/  SHF.R.U32.HI R3, RZ, 0x18, R2 ;  /* 0x00000018ff037819 */ /* 0x000fc80000011602 */
[----:B------:R-:W-:-:S04]  /*cd20*/  LOP3.LUT R0, R0, R3, RZ, 0xfc, !PT ;  /* 0x0000000300007212 */ /* 0x000fc800078efcff */
[----:B------:R-:W-:-:S07]  /*cd30*/  PRMT R8, R0, 0x7610, R8 ;  /* 0x0000761000087816 */ /* 0x000fce0000000008 */
.L_x_21828:
[----:B------:R-:W-:Y:S05]  /*cd40*/  BSYNC B0 ;  /* 0x0000000000007941 */ /* 0x000fea0003800000 */
.L_x_21827:
[----:B------:R-:W-:Y:S01]  /*cd50*/  STG.E.U8 desc[UR36][R16.64], R8 ;  /* 0x0000000810007986 */ /* 0x000fe2000c101124 */
[----:B------:R-:W-:Y:S05]  /*cd60*/  EXIT ;  /* 0x000000000000794d */ /* 0x000fea0003800000 */
.L_x_21825:
        /* <DEDUP_REMOVED lines=17> */
.L_x_21832:
[----:B------:R-:W-:-:S04]  /*ce80*/  LOP3.LUT R2, R3, 0x80000000, RZ, 0xc0, !PT ;  /* 0x8000000003027812 */ /* 0x000fc800078ec0ff */
[----:B------:R-:W-:-:S04]  /*ce90*/  SHF.R.U32.HI R3, RZ, 0x18, R2 ;  /* 0x00000018ff037819 */ /* 0x000fc80000011602 */
[----:B------:R-:W-:-:S04]  /*cea0*/  LOP3.LUT R0, R0, R3, RZ, 0xfc, !PT ;  /* 0x0000000300007212 */ /* 0x000fc800078efcff */
[----:B------:R-:W-:-:S07]  /*ceb0*/  PRMT R8, R0, 0x7610, R8 ;  /* 0x0000761000087816 */ /* 0x000fce0000000008 */
.L_x_21831:
[----:B------:R-:W-:Y:S05]  /*cec0*/  BSYNC B0 ;  /* 0x0000000000007941 */ /* 0x000fea0003800000 */
.L_x_21830:
[----:B------:R-:W-:Y:S01]  /*ced0*/  STG.E.U8 desc[UR36][R16.64], R8 ;  /* 0x0000000810007986 */ /* 0x000fe2000c101124 */
[----:B------:R-:W-:Y:S05]  /*cee0*/  EXIT ;  /* 0x000000000000794d */ /* 0x000fea0003800000 */
.L_x_21824:
        /* <DEDUP_REMOVED lines=22> */
.L_x_21807:
        /* <DEDUP_REMOVED lines=16> */
.L_x_21835:
[----:B------:R-:W-:Y:S05]  /*d150*/  EXIT ;  /* 0x000000000000794d */ /* 0x000fea0003800000 */
.L_x_21834:
[----:B------:R-:W-:-:S06]  /*d160*/  HADD2.F32 R3, -RZ, R3.H0_H0 ;  /* 0x20000003ff037230 */ /* 0x000fcc0000004100 */
[----:B------:R-:W0:Y:S02]  /*d170*/  F2I.U64.TRUNC R2, R3 ;  /* 0x0000000300027311 */ /* 0x000e24000020d800 */
[----:B0-----:R-:W-:Y:S01]  /*d180*/  STG.E.64 desc[UR36][R16.64], R2 ;  /* 0x0000000210007986 */ /* 0x001fe2000c101b24 */
[----:B------:R-:W-:Y:S05]  /*d190*/  EXIT ;  /* 0x000000000000794d */ /* 0x000fea0003800000 */
.L_x_21833:
[----:B------:R-:W-:-:S06]  /*d1a0*/  HADD2.F32 R3, -RZ, R3.H0_H0 ;  /* 0x20000003ff037230 */ /* 0x000fcc0000004100 */
[----:B------:R-:W0:Y:S02]  /*d1b0*/  F2I.FTZ.U32.TRUNC.NTZ R3, R3 ;  /* 0x0000000300037305 */ /* 0x000e24000021f000 */
[----:B0-----:R-:W-:Y:S01]  /*d1c0*/  STG.E desc[UR36][R16.64], R3 ;  /* 0x0000000310007986 */ /* 0x001fe2000c101924 */
[----:B------:R-:W-:Y:S05]  /*d1d0*/  EXIT ;  /* 0x000000000000794d */ /* 0x000fea0003800000 */
.L_x_21836:
        /* <DEDUP_REMOVED lines=10> */
.L_x_32232:


//--------------------- .text._ZN2at6native27unrolled_elementwise_kernelINS0_13BUnaryFunctorIN3c104HalfES4_S4_ZZZNS0_21nextafter_kernel_cudaERNS_18TensorIteratorBaseEENKUlvE_clEvENKUlvE2_clEvEUlS4_S4_E_EESt5arrayIPcLm2EELi4E23TrivialOffsetCalculatorILi1EjESF_NS0_6memory12LoadWithCastILi1EEENSG_13StoreWithCastILi1EEEEEviT_T0_T2_T3_T4_T5_ --------------------------
	.section	.text._ZN2at6native27unrolled_elementwise_kernelINS0_13BUnaryFunctorIN3c104HalfES4_S4_ZZZNS0_21nextafter_kernel_cudaERNS_18TensorIteratorBaseEENKUlvE_clEvENKUlvE2_clEvEUlS4_S4_E_EESt5arrayIPcLm2EELi4E23TrivialOffsetCalculatorILi1EjESF_NS0_6memory12LoadWithCastILi1EEENSG_13StoreWithCastILi1EEEEEviT_T0_T2_T3_T4_T5_,"ax",@progbits
	.align	128
        .global         _ZN2at6native27unrolled_elementwise_kernelINS0_13BUnaryFunctorIN3c104HalfES4_S4_ZZZNS0_21nextafter_kernel_cudaERNS_18TensorIteratorBaseEENKUlvE_clEvENKUlvE2_clEvEUlS4_S4_E_EESt5arrayIPcLm2EELi4E23TrivialOffsetCalculatorILi1EjESF_NS0_6memory12LoadWithCastILi1EEENSG_13StoreWithCastILi1EEEEEviT_T0_T2_T3_T4_T5_
        .type           _ZN2at6native27unrolled_elementwise_kernelINS0_13BUnaryFunctorIN3c104HalfES4_S4_ZZZNS0_21nextafter_kernel_cudaERNS_18TensorIteratorBaseEENKUlvE_clEvENKUlvE2_clEvEUlS4_S4_E_EESt5arrayIPcLm2EELi4E23TrivialOffsetCalculatorILi1EjESF_NS0_6memory12LoadWithCastILi1EEENSG_13StoreWithCastILi1EEEEEviT_T0_T2_T3_T4_T5_,@function
        .size           _ZN2at6native27unrolled_elementwise_kernelINS0_13BUnaryFunctorIN3c104HalfES4_S4_ZZZNS0_21nextafter_kernel_cudaERNS_18TensorIteratorBaseEENKUlvE_clEvENKUlvE2_clEvEUlS4_S4_E_EESt5arrayIPcLm2EELi4E23TrivialOffsetCalculatorILi1EjESF_NS0_6memory12LoadWithCastILi1EEENSG_13StoreWithCastILi1EEEEEviT_T0_T2_T3_T4_T5_,(.L_x_32233 - _ZN2at6native27unrolled_elementwise_kernelINS0_13BUnaryFunctorIN3c104HalfES4_S4_ZZZNS0_21nextafter_kernel_cudaERNS_18TensorIteratorBaseEENKUlvE_clEvENKUlvE2_clEvEUlS4_S4_E_EESt5arrayIPcLm2EELi4E23TrivialOffsetCalculatorILi1EjESF_NS0_6memory12LoadWithCastILi1EEENSG_13StoreWithCastILi1EEEEEviT_T0_T2_T3_T4_T5_)
        .other          _ZN2at6native27unrolled_elementwise_kernelINS0_13BUnaryFunctorIN3c104HalfES4_S4_ZZZNS0_21nextafter_kernel_cudaERNS_18TensorIteratorBaseEENKUlvE_clEvENKUlvE2_clEvEUlS4_S4_E_EESt5arrayIPcLm2EELi4E23TrivialOffsetCalculatorILi1EjESF_NS0_6memory12LoadWithCastILi1EEENSG_13StoreWithCastILi1EEEEEviT_T0_T2_T3_T4_T5_,@"STO_CUDA_ENTRY STV_DEFAULT"
_ZN2at6native27unrolled_elementwise_kernelINS0_13BUnaryFunctorIN3c104HalfES4_S4_ZZZNS0_21nextafter_kernel_cudaERNS_18TensorIteratorBaseEENKUlvE_clEvENKUlvE2_clEvEUlS4_S4_E_EESt5arrayIPcLm2EELi4E23TrivialOffsetCalculatorILi1EjESF_NS0_6memory12LoadWithCastILi1EEENSG_13StoreWithCastILi1EEEEEviT_T0_T2_T3_T4_T5_:
.text._ZN2at6native27unrolled_elementwise_kernelINS0_13BUnaryFunctorIN3c104HalfES4_S4_ZZZNS0_21nextafter_kernel_cudaERNS_18TensorIteratorBaseEENKUlvE_clEvENKUlvE2_clEvEUlS4_S4_E_EESt5arrayIPcLm2EELi4E23TrivialOffsetCalculatorILi1EjESF_NS0_6memory12LoadWithCastILi1EEENSG_13StoreWithCastILi1EEEEEviT_T0_T2_T3_T4_T5_:
        /* <DEDUP_REMOVED lines=34> */
.L_x_21842:
[----:B------:R-:W2:Y:S02]  /*0220*/  LDG.E.U8 R2, desc[UR36][R2.64] ;  /* 0x0000002402027981 */ /* 0x000ea4000c1e1100 */
[----:B--2---:R-:W-:-:S04]  /*0230*/  I2FP.F32.U32 R0, R2 ;  /* 0x0000000200007245 */ /* 0x004fc80000201000 */
[----:B------:R-:W-:-:S04]  /*0240*/  F2FP.F16.F32.PACK_AB R0, RZ, R0 ;  /* 0x00000000ff00723e */ /* 0x000fc800000000ff */
[----:B------:R-:W-:Y:S01]  /*0250*/  PRMT R17, R0, 0x7610, R17 ;  /* 0x0000761000117816 */ /* 0x000fe20000000011 */
[----:B------:R-:W-:Y:S06]  /*0260*/  BRA `(.L_x_21844) ;  /* 0x0000000c00c07947 */ /* 0x000fec0003800000 */
.L_x_21841:
        /* <DEDUP_REMOVED lines=11> */
.L_x_21846:
[----:B------:R-:W2:Y:S02]  /*0320*/  LDG.E R2, desc[UR36][R2.64] ;  /* 0x0000002402027981 */ /* 0x000ea4000c1e1900 */
[----:B--2---:R-:W-:-:S04]  /*0330*/  I2FP.F32.S32 R0, R2 ;  /* 0x0000000200007245 */ /* 0x004fc80000201400 */
[----:B------:R-:W-:-:S04]  /*0340*/  F2FP.F16.F32.PACK_AB R0, RZ, R0 ;  /* 0x00000000ff00723e */ /* 0x000fc800000000ff */
[----:B------:R-:W-:Y:S01]  /*0350*/  PRMT R17, R0, 0x7610, R17 ;  /* 0x0000761000117816 */ /* 0x000fe20000000011 */
[----:B------:R-:W-:Y:S06]  /*0360*/  BRA `(.L_x_21844) ;  /* 0x0000000c00807947 */ /* 0x000fec0003800000 */
.L_x_21845:
[----:B------:R-:W2:Y:S02]  /*0370*/  LDG.E.U16 R2, desc[UR36][R2.64] ;  /* 0x0000002402027981 */ /* 0x000ea4000c1e1500 */
[----:B--2---:R-:W0:Y:S02]  /*0380*/  I2F.S16 R0, R2 ;  /* 0x0000000200007306 */ /* 0x004e240000101400 */
[----:B0-----:R-:W-:-:S04]  /*0390*/  F2FP.F16.F32.PACK_AB R0, RZ, R0 ;  /* 0x00000000ff00723e */ /* 0x001fc800000000ff */
[----:B------:R-:W-:Y:S01]  /*03a0*/  PRMT R17, R0, 0x7610, R17 ;  /* 0x0000761000117816 */ /* 0x000fe20000000011 */
[----:B------:R-:W-:Y:S06]  /*03b0*/  BRA `(.L_x_21844) ;  /* 0x0000000c006c7947 */ /* 0x000fec0003800000 */
.L_x_21840:
        /* <DEDUP_REMOVED lines=9> */
.L_x_21848:
[----:B------:R1:W5:Y:S01]  /*0450*/  LDG.E.U16 R17, desc[UR36][R2.64] ;  /* 0x0000002402117981 */ /* 0x000362000c1e1500 */
[----:B------:R-:W-:Y:S05]  /*0460*/  BRA `(.L_x_21844) ;  /* 0x0000000c00407947 */ /* 0x000fea0003800000 */
.L_x_21847:
        /* <DEDUP_REMOVED lines=9> */
.L_x_21850:
[----:B------:R0:W5:Y:S01]  /*0500*/  LDG.E.U16 R17, desc[UR36][R2.64] ;  /* 0x0000002402117981 */ /* 0x000162000c1e1500 */
[----:B------:R-:W-:Y:S05]  /*0510*/  BRA `(.L_x_21844) ;  /* 0x0000000c00147947 */ /* 0x000fea0003800000 */
.L_x_21849:
        /* <DEDUP_REMOVED lines=9> */
.L_x_21839:
        /* <DEDUP_REMOVED lines=14> */
.L_x_21853:
        /* <DEDUP_REMOVED lines=9> */
.L_x_21852:
        /* <DEDUP_REMOVED lines=28> */
.L_x_21855:
        /* <DEDUP_REMOVED lines=16> */
.L_x_21854:
[----:B------:R-:W2:Y:S02]  /*09e0*/  LDG.E.U16 R0, desc[UR36][R2.64] ;  /* 0x0000002402007981 */ /* 0x000ea4000c1e1500 */
[----:B--2---:R-:W-:-:S05]  /*09f0*/  IMAD.U32 R0, R0, 0x10000, RZ ;  /* 0x0001000000007824 */ /* 0x004fca00078e00ff */
[----:B------:R-:W-:-:S04]  /*0a00*/  F2FP.F16.F32.PACK_AB R0, RZ, R0 ;  /* 0x00000000ff00723e */ /* 0x000fc800000000ff */
[----:B------:R-:W-:Y:S01]  /*0a10*/  PRMT R17, R0, 0x7610, R17 ;  /* 0x0000761000117816 */ /* 0x000fe20000000011 */
[----:B------:R-:W-:Y:S06]  /*0a20*/  BRA `(.L_x_21844) ;  /* 0x0000000400d07947 */ /* 0x000fec0003800000 */
.L_x_21851:
        /* <DEDUP_REMOVED lines=13> */
.L_x_21858:
        /* <DEDUP_REMOVED lines=21> */
.L_x_21862:
[----:B------:R-:W-:Y:S05]  /*0c50*/  BSYNC B1 ;  /* 0x0000000000017941 */ /* 0x000fea0003800000 */
.L_x_21861:
[----:B------:R-:W-:Y:S01]  /*0c60*/  LEA R3, R0, 0x3b800000, 0x17 ;  /* 0x3b80000000037811 */ /* 0x000fe200078eb8ff */
[----:B------:R-:W-:-:S05]  /*0c70*/  IMAD.SHL.U32 R0, R2, 0x100000, RZ ;  /* 0x0010000002007824 */ /* 0x000fca00078e00ff */
[----:B------:R-:W-:-:S07]  /*0c80*/  LOP3.LUT R0, R3, R0, R4, 0xfe, !PT ;  /* 0x0000000003007212 */ /* 0x000fce00078efe04 */
.L_x_21860:
[----:B------:R-:W-:Y:S05]  /*0c90*/  BSYNC B0 ;  /* 0x0000000000007941 */ /* 0x000fea0003800000 */
.L_x_21859:
[----:B------:R-:W-:-:S04]  /*0ca0*/  F2FP.F16.F32.PACK_AB R0, RZ, R0 ;  /* 0x00000000ff00723e */ /* 0x000fc800000000ff */
[----:B------:R-:W-:Y:S01]  /*0cb0*/  PRMT R17, R0, 0x7610, R17 ;  /* 0x0000761000117816 */ /* 0x000fe20000000011 */
[----:B------:R-:W-:Y:S06]  /*0cc0*/  BRA `(.L_x_21844) ;  /* 0x0000000400287947 */ /* 0x000fec0003800000 */
.L_x_21857:
        /* <DEDUP_REMOVED lines=21> */
.L_x_21866:
[----:B------:R-:W-:Y:S05]  /*0e20*/  BSYNC B1 ;  /* 0x0000000000017941 */ /* 0x000fea0003800000 */
.L_x_21865:
[----:B------:R-:W-:Y:S01]  /*0e30*/  LEA R3, R0, 0x37800000, 0x17 ;  /* 0x3780000000037811 */ /* 0x000fe200078eb8ff */
[----:B------:R-:W-:-:S05]  /*0e40*/  IMAD.SHL.U32 R0, R2, 0x200000, RZ ;  /* 0x0020000002007824 */ /* 0x000fca00078e00ff */
[----:B------:R-:W-:-:S07]  /*0e50*/  LOP3.LUT R0, R3, R0, R4, 0xfe, !PT ;  /* 0x0000000003007212 */ /* 0x000fce00078efe04 */
.L_x_21864:
[----:B------:R-:W-:Y:S05]  /*0e60*/  BSYNC B0 ;  /* 0x0000000000007941 */ /* 0x000fea0003800000 */
.L_x_21863:
[----:B------:R-:W-:-:S04]  /*0e70*/  F2FP.F16.F32.PACK_AB R0, RZ, R0 ;  /* 0x00000000ff00723e */ /* 0x000fc800000000ff */
[----:B------:R-:W-:Y:S01]  /*0e80*/  PRMT R17, R0, 0x7610, R17 ;  /* 0x0000761000117816 */ /* 0x000fe20000000011 */
[----:B------:R-:W-:Y:S06]  /*0e90*/  BRA `(.L_x_21844) ;  /* 0x0000000000b47947 */ /* 0x000fec0003800000 */
.L_x_21856:
        /* <DEDUP_REMOVED lines=14> */
.L_x_21870:
[----:B------:R-:W-:Y:S05]  /*0f80*/  BSYNC B0 ;  /* 0x0000000000007941 */ /* 0x000fea0003800000 */
.L_x_21869:
[----:B------:R-:W-:-:S04]  /*0f90*/  F2FP.F16.F32.PACK_AB R0, RZ, R0 ;  /* 0x00000000ff00723e */ /* 0x000fc800000000ff */
[----:B------:R-:W-:Y:S01]  /*0fa0*/  PRMT R17, R0, 0x7610, R17 ;  /* 0x0000761000117816 */ /* 0x000fe20000000011 */
[----:B------:R-:W-:Y:S06]  /*0fb0*/  BRA `(.L_x_21844) ;  /* 0x00000000006c7947 */ /* 0x000fec0003800000 */
.L_x_21843:
        /* <DEDUP_REMOVED lines=16> */
.L_x_21871:
[----:B------:R-:W-:Y:S01]  /*10c0*/  PRMT R17, RZ, 0x7610, R17 ;  /* 0x00007610ff117816 */ /* 0x000fe20000000011 */
[----:B------:R-:W-:Y:S06]  /*10d0*/  BRA `(.L_x_21844) ;  /* 0x0000000000247947 */ /* 0x000fec0003800000 */
.L_x_21868:
[----:B------:R-:W2:Y:S02]  /*10e0*/  LDG.E.64 R2, desc[UR36][R2.64] ;  /* 0x0000002402027981 */ /* 0x000ea4000c1e1b00 */
[----:B--2---:R-:W0:Y:S02]  /*10f0*/  I2F.U64 R0, R2 ;  /* 0x0000000200007312 */ /* 0x004e240000301000 */
[----:B0-----:R-:W-:-:S04]  /*1100*/  F2FP.F16.F32.PACK_AB R0, RZ, R0 ;  /* 0x00000000ff00723e */ /* 0x001fc800000000ff */
[----:B------:R-:W-:Y:S01]  /*1110*/  PRMT R17, R0, 0x7610, R17 ;  /* 0x0000761000117816 */ /* 0x000fe20000000011 */
[----:B------:R-:W-:Y:S06]  /*1120*/  BRA `(.L_x_21844) ;  /* 0x0000000000107947 */ /* 0x000fec0003800000 */
.L_x_21867:
[----:B------:R-:W2:Y:S02]  /*1130*/  LDG.E R2, desc[UR36][R2.64] ;  /* 0x0000002402027981 */ /* 0x000ea4000c1e1900 */
[----:B--2---:R-:W-:-:S04]  /*1140*/  I2FP.F32.U32 R0, R2 ;  /* 0x0000000200007245 */ /* 0x004fc80000201000 */
[----:B------:R-:W-:-:S04]  /*1150*/  F2FP.F16.F32.PACK_AB R0, RZ, R0 ;  /* 0x00000000ff00723e */ /* 0x000fc800000000ff */
[----:B------:R-:W-:-:S07]  /*1160*/  PRMT R17, R0, 0x7610, R17 ;  /* 0x0000761000117816 */ /* 0x000fce0000000011 */
.L_x_21844:
[----:B------:R-:W2:Y:S02]  /*1170*/  S2R R19, SR_TID.X ;  /* 0x0000000000137919 */ /* 0x000ea40000002100 */
[----:B--2---:R-:W-:-:S07]  /*1180*/  VIADD R19, R19, 0x80 ;  /* 0x0000008013137836 */ /* 0x004fce0000000000 */
.L_x_21838:
[----:B------:R-:W-:Y:S05]  /*1190*/  BSYNC B6 ;  /* 0x0000000000067941 */ /* 0x000fea0003800000 */
.L_x_21837:
        /* <DEDUP_REMOVED lines=26> */
.L_x_21877:
[----:B------:R-:W2:Y:S02]  /*1340*/  LDG.E.U8 R2, desc[UR36][R2.64] ;  /* 0x0000002402027981 */ /* 0x000ea4000c1e1100 */
[----:B--2---:R-:W-:-:S04]  /*1350*/  I2FP.F32.U32 R0, R2 ;  /* 0x0000000200007245 */ /* 0x004fc80000201000 */
[----:B------:R-:W-:-:S04]  /*1360*/  F2FP.F16.F32.PACK_AB R0, RZ, R0 ;  /* 0x00000000ff00723e */ /* 0x000fc800000000ff */
[----:B------:R-:W-:Y:S01]  /*1370*/  PRMT R16, R0, 0x7610, R16 ;  /* 0x0000761000107816 */ /* 0x000fe20000000010 */
[----:B------:R-:W-:Y:S06]  /*1380*/  BRA `(.L_x_21879) ;  /* 0x0000000c00bc7947 */ /* 0x000fec0003800000 */
.L_x_21876:
        /* <DEDUP_REMOVED lines=11> */
.L_x_21881:
[----:B------:R-:W2:Y:S02]  /*1440*/  LDG.E R2, desc[UR36][R2.64] ;  /* 0x0000002402027981 */ /* 0x000ea4000c1e1900 */
[----:B--2---:R-:W-:-:S04]  /*1450*/  I2FP.F32.S32 R0, R2 ;  /* 0x0000000200007245 */ /* 0x004fc80000201400 */
[----:B------:R-:W-:-:S04]  /*1460*/  F2FP.F16.F32.PACK_AB R0, RZ, R0 ;  /* 0x00000000ff00723e */ /* 0x000fc800000000ff */
[----:B------:R-:W-:Y:S01]  /*1470*/  PRMT R16, R0, 0x7610, R16 ;  /* 0x0000761000107816 */ /* 0x000fe20000000010 */
[----:B------:R-:W-:Y:S06]  /*1480*/  BRA `(.L_x_21879) ;  /* 0x0000000c007c7947 */ /* 0x000fec0003800000 */
.L_x_21880:
[----:B------:R-:W2:Y:S02]  /*1490*/  LDG.E.U16 R2, desc[UR36][R2.64] ;  /* 0x0000002402027981 */ /* 0x000ea4000c1e1500 */
[----:B--2---:R-:W0:Y:S02]  /*14a0*/  I2F.S16 R0, R2 ;  /* 0x0000000200007306 */ /* 0x004e240000101400 */
[----:B0-----:R-:W-:-:S04]  /*14b0*/  F2FP.F16.F32.PACK_AB R0, RZ, R0 ;  /* 0x00000000ff00723e */ /* 0x001fc800000000ff */
[----:B------:R-:W-:Y:S01]  /*14c0*/  PRMT R16, R0, 0x7610, R16 ;  /* 0x0000761000107816 */ /* 0x000fe20000000010 */
[----:B------:R-:W-:Y:S06]  /*14d0*/  BRA `(.L_x_21879) ;  /* 0x0000000c00687947 */ /* 0x000fec0003800000 */
.L_x_21875:
        /* <DEDUP_REMOVED lines=9> */
.L_x_21883:
[----:B------:R0:W5:Y:S01]  /*1570*/  LDG.E.U16 R16, desc[UR36][R2.64] ;  /* 0x0000002402107981 */ /* 0x000162000c1e1500 */
[----:B------:R-:W-:Y:S05]  /*1580*/  BRA `(.L_x_21879) ;  /* 0x0000000c003c7947 */ /* 0x000fea0003800000 */
.L_x_21882:
        /* <DEDUP_REMOVED lines=9> */
.L_x_21885:
[----:B------:R1:W5:Y:S01]  /*1620*/  LDG.E.U16 R16, desc[UR36][R2.64] ;  /* 0x0000002402107981 */ /* 0x000362000c1e1500 */
[----:B------:R-:W-:Y:S05]  /*1630*/  BRA `(.L_x_21879) ;  /* 0x0000000c00107947 */ /* 0x000fea0003800000 */
.L_x_21884:
        /* <DEDUP_REMOVED lines=9> */
.L_x_21874:
        /* <DEDUP_REMOVED lines=14> */
.L_x_21888:
        /* <DEDUP_REMOVED lines=9> */
.L_x_21887:
        /* <DEDUP_REMOVED lines=28> */
.L_x_21890:
        /* <DEDUP_REMOVED lines=15> */
.L_x_21889:
[----:B------:R-:W2:Y:S02]  /*1af0*/  LDG.E.U16 R0, desc[UR36][R2.64] ;  /* 0x0000002402007981 */ /* 0x000ea4000c1e1500 */
[----:B--2---:R-:W-:-:S05]  /*1b00*/  IMAD.U32 R0, R0, 0x10000, RZ ;  /* 0x0001000000007824 */ /* 0x004fca00078e00ff */
[----:B------:R-:W-:-:S04]  /*1b10*/  F2FP.F16.F32.PACK_AB R0, RZ, R0 ;  /* 0x00000000ff00723e */ /* 0x000fc800000000ff */
[----:B------:R-:W-:Y:S01]  /*1b20*/  PRMT R16, R0, 0x7610, R16 ;  /* 0x0000761000107816 */ /* 0x000fe20000000010 */
[----:B------:R-:W-:Y:S06]  /*1b30*/  BRA `(.L_x_21879) ;  /* 0x0000000400d07947 */ /* 0x000fec0003800000 */
.L_x_21886:
        /* <DEDUP_REMOVED lines=13> */
.L_x_21893:
        /* <DEDUP_REMOVED lines=21> */
.L_x_21897:
[----:B------:R-:W-:Y:S05]  /*1d60*/  BSYNC B1 ;  /* 0x0000000000017941 */ /* 0x000fea0003800000 */
.L_x_21896:
[----:B------:R-:W-:Y:S01]  /*1d70*/  LEA R3, R0, 0x3b800000, 0x17 ;  /* 0x3b80000000037811 */ /* 0x000fe200078eb8ff */
[----:B------:R-:W-:-:S05]  /*1d80*/  IMAD.SHL.U32 R0, R2, 0x100000, RZ ;  /* 0x0010000002007824 */ /* 0x000fca00078e00ff */
[----:B------:R-:W-:-:S07]  /*1d90*/  LOP3.LUT R0, R3, R0, R4, 0xfe, !PT ;  /* 0x0000000003007212 */ /* 0x000fce00078efe04 */
.L_x_21895:
[----:B------:R-:W-:Y:S05]  /*1da0*/  BSYNC B0 ;  /* 0x0000000000007941 */ /* 0x000fea0003800000 */
.L_x_21894:
[----:B------:R-:W-:-:S04]  /*1db0*/  F2FP.F16.F32.PACK_AB R0, RZ, R0 ;  /* 0x00000000ff00723e */ /* 0x000fc800000000ff */
[----:B------:R-:W-:Y:S01]  /*1dc0*/  PRMT R16, R0, 0x7610, R16 ;  /* 0x0000761000107816 */ /* 0x000fe20000000010 */
[----:B------:R-:W-:Y:S06]  /*1dd0*/  BRA `(.L_x_21879) ;  /* 0x0000000400287947 */ /* 0x000fec0003800000 */
.L_x_21892:
        /* <DEDUP_REMOVED lines=21> */
.L_x_21901:
[----:B------:R-:W-:Y:S05]  /*1f30*/  BSYNC B1 ;  /* 0x0000000000017941 */ /* 0x000fea0003800000 */
.L_x_21900:
[----:B------:R-:W-:Y:S01]  /*1f40*/  LEA R3, R0, 0x37800000, 0x17 ;  /* 0x3780000000037811 */ /* 0x000fe200078eb8ff */
[----:B------:R-:W-:-:S05]  /*1f50*/  IMAD.SHL.U32 R0, R2, 0x200000, RZ ;  /* 0x0020000002007824 */ /* 0x000fca00078e00ff */
[----:B------:R-:W-:-:S07]  /*1f60*/  LOP3.LUT R0, R3, R0, R4, 0xfe, !PT ;  /* 0x0000000003007212 */ /* 0x000fce00078efe04 */
.L_x_21899:
[----:B------:R-:W-:Y:S05]  /*1f70*/  BSYNC B0 ;  /* 0x0000000000007941 */ /* 0x000fea0003800000 */
.L_x_21898:
[----:B------:R-:W-:-:S04]  /*1f80*/  F2FP.F16.F32.PACK_AB R0, RZ, R0 ;  /* 0x00000000ff00723e */ /* 0x000fc800000000ff */
[----:B------:R-:W-:Y:S01]  /*1f90*/  PRMT R16, R0, 0x7610, R16 ;  /* 0x0000761000107816 */ /* 0x000fe20000000010 */
[----:B------:R-:W-:Y:S06]  /*1fa0*/  BRA `(.L_x_21879) ;  /* 0x0000000000b47947 */ /* 0x000fec0003800000 */
.L_x_21891:
        /* <DEDUP_REMOVED lines=14> */
.L_x_21905:
[----:B------:R-:W-:Y:S05]  /*2090*/  BSYNC B0 ;  /* 0x0000000000007941 */ /* 0x000fea0003800000 */
.L_x_21904:
[----:B------:R-:W-:-:S04]  /*20a0*/  F2FP.F16.F32.PACK_AB R0, RZ, R0 ;  /* 0x00000000ff00723e */ /* 0x000fc800000000ff */
[----:B------:R-:W-:Y:S01]  /*20b0*/  PRMT R16, R0, 0x7610, R16 ;  /* 0x0000761000107816 */ /* 0x000fe20000000010 */
[----:B------:R-:W-:Y:S06]  /*20c0*/  BRA `(.L_x_21879) ;  /* 0x00000000006c7947 */ /* 0x000fec0003800000 */
.L_x_21878:
        /* <DEDUP_REMOVED lines=16> */
.L_x_21906:
[----:B------:R-:W-:Y:S01]  /*21d0*/  PRMT R16, RZ, 0x7610, R16 ;  /* 0x00007610ff107816 */ /* 0x000fe20000000010 */
[----:B------:R-:W-:Y:S06]  /*21e0*/  BRA `(.L_x_21879) ;  /* 0x0000000000247947 */ /* 0x000fec0003800000 */
.L_x_21903:
[----:B------:R-:W2:Y:S02]  /*21f0*/  LDG.E.64 R2, desc[UR36][R2.64] ;  /* 0x0000002402027981 */ /* 0x000ea4000c1e1b00 */
[----:B--2---:R-:W0:Y:S02]  /*2200*/  I2F.U64 R0, R2 ;  /* 0x0000000200007312 */ /* 0x004e240000301000 */
[----:B0-----:R-:W-:-:S04]  /*2210*/  F2FP.F16.F32.PACK_AB R0, RZ, R0 ;  /* 0x00000000ff00723e */ /* 0x001fc800000000ff */
[----:B------:R-:W-:Y:S01]  /*2220*/  PRMT R16, R0, 0x7610, R16 ;  /* 0x0000761000107816 */ /* 0x000fe20000000010 */
[----:B------:R-:W-:Y:S06]  /*2230*/  BRA `(.L_x_21879) ;  /* 0x0000000000107947 */ /* 0x000fec0003800000 */
.L_x_21902:
[----:B------:R-:W2:Y:S02]  /*2240*/  LDG.E R2, desc[UR36][R2.64] ;  /* 0x0000002402027981 */ /* 0x000ea4000c1e1900 */
[----:B--2---:R-:W-:-:S04]  /*2250*/  I2FP.F32.U32 R0, R2 ;  /* 0x0000000200007245 */ /* 0x004fc80000201000 */
[----:B------:R-:W-:-:S04]  /*2260*/  F2FP.F16.F32.PACK_AB R0, RZ, R0 ;  /* 0x00000000ff00723e */ /* 0x000fc800000000ff */
[----:B------:R-:W-:-:S07]  /*2270*/  PRMT R16, R0, 0x7610, R16 ;  /* 0x0000761000107816 */ /* 0x000fce0000000010 */
.L_x_21879:
[----:B------:R-:W-:-:S07]  /*2280*/  VIADD R19, R19, 0x80 ;  /* 0x0000008013137836 */ /* 0x000fce0000000000 */
.L_x_21873:
[----:B------:R-:W-:Y:S05]  /*2290*/  BSYNC B6 ;  /* 0x0000000000067941 */ /* 0x000fea0003800000 */
.L_x_21872:
[----:B------:R-:W-:Y:S01]  /*22a0*/  ISETP.GE.AND P0, PT, R19, R22, PT ;  /* 0x000000161300720c */ /* 0x000fe20003f06270 */
[----:B------:R-:W-:Y:S01]  /*22b0*/  BSSY B6, `(.L_x_21907) ;  /* 0x000010f000067945 */ /* 0x000fe20003800000 */
[----:B------:R-:W-:Y:S02]  /*22c0*/  PRMT R23, RZ, 0x7610, R23 ;  /* 0x00007610ff177816 */ /* 0x000fe40000000017 */
[----:B01----:R-:W-:-:S09]  /*22d0*/  PRMT R2, RZ, 0x7610, R2 ;  /* 0x00007610ff027816 */ /* 0x003fd20000000002 */
        /* <DEDUP_REMOVED lines=24> */
.L_x_21912:
[----:B------:R-:W2:Y:S02]  /*2460*/  LDG.E.U8 R4, desc[UR36][R4.64] ;  /* 0x0000002404047981 */ /* 0x000ea4000c1e1100 */
[----:B--2---:R-:W-:-:S04]  /*2470*/  I2FP.F32.U32 R0, R4 ;  /* 0x0000000400007245 */ /* 0x004fc80000201000 */
[----:B------:R-:W-:-:S04]  /*2480*/  F2FP.F16.F32.PACK_AB R0, RZ, R0 ;  /* 0x00000000ff00723e */ /* 0x000fc800000000ff */
[----:B------:R-:W-:Y:S01]  /*2490*/  PRMT R2, R0, 0x7610, R2 ;  /* 0x0000761000027816 */ /* 0x000fe20000000002 */
[----:B------:R-:W-:Y:S06]  /*24a0*/  BRA `(.L_x_21914) ;  /* 0x0000000c00b87947 */ /* 0x000fec0003800000 */
.L_x_21911:
        /* <DEDUP_REMOVED lines=11> */
.L_x_21916:
[----:B------:R-:W2:Y:S02]  /*2560*/  LDG.E R4, desc[UR36][R4.64] ;  /* 0x0000002404047981 */ /* 0x000ea4000c1e1900 */
[----:B--2---:R-:W-:-:S04]  /*2570*/  I2FP.F32.S32 R0, R4 ;  /* 0x0000000400007245 */ /* 0x004fc80000201400 */
[----:B------:R-:W-:-:S04]  /*2580*/  F2FP.F16.F32.PACK_AB R0, RZ, R0 ;  /* 0x00000000ff00723e */ /* 0x000fc800000000ff */
[----:B------:R-:W-:Y:S01]  /*2590*/  PRMT R2, R0, 0x7610, R2 ;  /* 0x0000761000027816 */ /* 0x000fe20000000002 */
[----:B------:R-:W-:Y:S06]  /*25a0*/  BRA `(.L_x_21914) ;  /* 0x0000000c00787947 */ /* 0x000fec0003800000 */
.L_x_21915:
[----:B------:R-:W2:Y:S02]  /*25b0*/  LDG.E.U16 R4, desc[UR36][R4.64] ;  /* 0x0000002404047981 */ /* 0x000ea4000c1e1500 */
[----:B--2---:R-:W0:Y:S02]  /*25c0*/  I2F.S16 R0, R4 ;  /* 0x0000000400007306 */ /* 0x004e240000101400 */
[----:B0-----:R-:W-:-:S04]  /*25d0*/  F2FP.F16.F32.PACK_AB R0, RZ, R0 ;  /* 0x00000000ff00723e */ /* 0x001fc800000000ff */
[----:B------:R-:W-:Y:S01]  /*25e0*/  PRMT R2, R0, 0x7610, R2 ;  /* 0x0000761000027816 */ /* 0x000fe20000000002 */
[----:B------:R-:W-:Y:S06]  /*25f0*/  BRA `(.L_x_21914) ;  /* 0x0000000c00647947 */ /* 0x000fec0003800000 */
.L_x_21910:
        /* <DEDUP_REMOVED lines=9> */
.L_x_21918:
[----:B------:R0:W5:Y:S01]  /*2690*/  LDG.E.U16 R2, desc[UR36][R4.64] ;  /* 0x0000002404027981 */ /* 0x000162000c1e1500 */
[----:B------:R-:W-:Y:S05]  /*26a0*/  BRA `(.L_x_21914) ;  /* 0x0000000c00387947 */ /* 0x000fea0003800000 */
.L_x_21917:
        /* <DEDUP_REMOVED lines=9> */
.L_x_21920:
[----:B------:R1:W5:Y:S01]  /*2740*/  LDG.E.U16 R2, desc[UR36][R4.64] ;  /* 0x0000002404027981 */ /* 0x000362000c1e1500 */
[----:B------:R-:W-:Y:S05]  /*2750*/  BRA `(.L_x_21914) ;  /* 0x0000000c000c7947 */ /* 0x000fea0003800000 */
.L_x_21919:
        /* <DEDUP_REMOVED lines=9> */
.L_x_21909:
        /* <DEDUP_REMOVED lines=14> */
.L_x_21923:
        /* <DEDUP_REMOVED lines=9> */
.L_x_21922:
        /* <DEDUP_REMOVED lines=24> */
[----:B------:R-:W-:-:S04]  /*2ae0*/  LOP3.LUT R3, R3, 0x80000000, R0, 0xf8, !PT ;  /* 0x8000000003037812 */ /* 0x000fc800078ef800 */
[----:B------:R-:W-:-:S04]  /*2af0*/  F2FP.F16.F32.PACK_AB R3, RZ, R3 ;  /* 0x00000003ff03723e */ /* 0x000fc800000000ff */
[----:B------:R-:W-:Y:S01]  /*2b00*/  PRMT R2, R3, 0x7610, R2 ;  /* 0x0000761003027816 */ /* 0x000fe20000000002 */
[----:B------:R-:W-:Y:S06]  /*2b10*/  BRA `(.L_x_21914) ;  /* 0x00000008001c7947 */ /* 0x000fec0003800000 */
.L_x_21925:
        /* <DEDUP_REMOVED lines=11> */
[----:B------:R-:W-:-:S04]  /*2bd0*/  LOP3.LUT R2, R2, 0x80000000, R3, 0xf8, !PT ;  /* 0x8000000002027812 */ /* 0x000fc800078ef803 */
[----:B------:R-:W-:Y:S01]  /*2be0*/  F2FP.F16.F32.PACK_AB R2, RZ, R2 ;  /* 0x00000002ff02723e */ /* 0x000fe200000000ff */
[----:B------:R-:W-:Y:S06]  /*2bf0*/  BRA `(.L_x_21914) ;  /* 0x0000000400e47947 */ /* 0x000fec0003800000 */
.L_x_21924:
[----:B------:R-:W2:Y:S02]  /*2c00*/  LDG.E.U16 R0, desc[UR36][R4.64] ;  /* 0x0000002404007981 */ /* 0x000ea4000c1e1500 */
[----:B--2---:R-:W-:-:S05]  /*2c10*/  IMAD.U32 R0, R0, 0x10000, RZ ;  /* 0x0001000000007824 */ /* 0x004fca00078e00ff */
[----:B------:R-:W-:-:S04]  /*2c20*/  F2FP.F16.F32.PACK_AB R0, RZ, R0 ;  /* 0x00000000ff00723e */ /* 0x000fc800000000ff */
[----:B------:R-:W-:Y:S01]  /*2c30*/  PRMT R2, R0, 0x7610, R2 ;  /* 0x0000761000027816 */ /* 0x000fe20000000002 */
[----:B------:R-:W-:Y:S06]  /*2c40*/  BRA `(.L_x_21914) ;  /* 0x0000000400d07947 */ /* 0x000fec0003800000 */
.L_x_21921:
        /* <DEDUP_REMOVED lines=13> */
.L_x_21928:
        /* <DEDUP_REMOVED lines=21> */
.L_x_21932:
[----:B------:R-:W-:Y:S05]  /*2e70*/  BSYNC B1 ;  /* 0x0000000000017941 */ /* 0x000fea0003800000 */
.L_x_21931:
[----:B------:R-:W-:Y:S01]  /*2e80*/  LEA R3, R0, 0x3b800000, 0x17 ;  /* 0x3b80000000037811 */ /* 0x000fe200078eb8ff */
[----:B------:R-:W-:-:S05]  /*2e90*/  IMAD.SHL.U32 R0, R2, 0x100000, RZ ;  /* 0x0010000002007824 */ /* 0x000fca00078e00ff */
[----:B------:R-:W-:-:S07]  /*2ea0*/  LOP3.LUT R0, R3, R0, R4, 0xfe, !PT ;  /* 0x0000000003007212 */ /* 0x000fce00078efe04 */
.L_x_21930:
[----:B------:R-:W-:Y:S05]  /*2eb0*/  BSYNC B0 ;  /* 0x0000000000007941 */ /* 0x000fea0003800000 */
.L_x_21929:
[----:B------:R-:W-:-:S04]  /*2ec0*/  F2FP.F16.F32.PACK_AB R0, RZ, R0 ;  /* 0x00000000ff00723e */ /* 0x000fc800000000ff */
[----:B------:R-:W-:Y:S01]  /*2ed0*/  PRMT R2, R0, 0x7610, R2 ;  /* 0x0000761000027816 */ /* 0x000fe20000000002 */
[----:B------:R-:W-:Y:S06]  /*2ee0*/  BRA `(.L_x_21914) ;  /* 0x0000000400287947 */ /* 0x000fec0003800000 */
.L_x_21927:
        /* <DEDUP_REMOVED lines=21> */
.L_x_21936:
[----:B------:R-:W-:Y:S05]  /*3040*/  BSYNC B1 ;  /* 0x0000000000017941 */ /* 0x000fea0003800000 */
.L_x_21935:
[----:B------:R-:W-:Y:S01]  /*3050*/  LEA R3, R0, 0x37800000, 0x17 ;  /* 0x3780000000037811 */ /* 0x000fe200078eb8ff */
[----:B------:R-:W-:-:S05]  /*3060*/  IMAD.SHL.U32 R0, R2, 0x200000, RZ ;  /* 0x0020000002007824 */ /* 0x000fca00078e00ff */
[----:B------:R-:W-:-:S07]  /*3070*/  LOP3.LUT R0, R3, R0, R4, 0xfe, !PT ;  /* 0x0000000003007212 */ /* 0x000fce00078efe04 */
.L_x_21934:
[----:B------:R-:W-:Y:S05]  /*3080*/  BSYNC B0 ;  /* 0x0000000000007941 */ /* 0x000fea0003800000 */
.L_x_21933:
[----:B------:R-:W-:-:S04]  /*3090*/  F2FP.F16.F32.PACK_AB R0, RZ, R0 ;  /* 0x00000000ff00723e */ /* 0x000fc800000000ff */
[----:B------:R-:W-:Y:S01]  /*30a0*/  PRMT R2, R0, 0x7610, R2 ;  /* 0x0000761000027816 */ /* 0x000fe20000000002 */
[----:B------:R-:W-:Y:S06]  /*30b0*/  BRA `(.L_x_21914) ;  /* 0x0000000000b47947 */ /* 0x000fec0003800000 */
.L_x_21926:
        /* <DEDUP_REMOVED lines=14> */
.L_x_21940:
[----:B------:R-:W-:Y:S05]  /*31a0*/  BSYNC B0 ;  /* 0x0000000000007941 */ /* 0x000fea0003800000 */
.L_x_21939:
[----:B------:R-:W-:-:S04]  /*31b0*/  F2FP.F16.F32.PACK_AB R0, RZ, R0 ;  /* 0x00000000ff00723e */ /* 0x000fc800000000ff */
[----:B------:R-:W-:Y:S01]  /*31c0*/  PRMT R2, R0, 0x7610, R2 ;  /* 0x0000761000027816 */ /* 0x000fe20000000002 */
[----:B------:R-:W-:Y:S06]  /*31d0*/  BRA `(.L_x_21914) ;  /* 0x00000000006c7947 */ /* 0x000fec0003800000 */
.L_x_21913:
        /* <DEDUP_REMOVED lines=16> */
.L_x_21941:
[----:B------:R-:W-:Y:S01]  /*32e0*/  PRMT R2, RZ, 0x7610, R2 ;  /* 0x00007610ff027816 */ /* 0x000fe20000000002 */
[----:B------:R-:W-:Y:S06]  /*32f0*/  BRA `(.L_x_21914) ;  /* 0x0000000000247947 */ /* 0x000fec0003800000 */
.L_x_21938:
[----:B------:R-:W2:Y:S02]  /*3300*/  LDG.E.64 R4, desc[UR36][R4.64] ;  /* 0x0000002404047981 */ /* 0x000ea4000c1e1b00 */
[----:B--2---:R-:W0:Y:S02]  /*3310*/  I2F.U64 R0, R4 ;  /* 0x0000000400007312 */ /* 0x004e240000301000 */
[----:B0-----:R-:W-:-:S04]  /*3320*/  F2FP.F16.F32.PACK_AB R0, RZ, R0 ;  /* 0x00000000ff00723e */ /* 0x001fc800000000ff */
[----:B------:R-:W-:Y:S01]  /*3330*/  PRMT R2, R0, 0x7610, R2 ;  /* 0x0000761000027816 */ /* 0x000fe20000000002 */
[----:B------:R-:W-:Y:S06]  /*3340*/  BRA `(.L_x_21914) ;  /* 0x0000000000107947 */ /* 0x000fec0003800000 */
.L_x_21937:
[----:B------:R-:W2:Y:S02]  /*3350*/  LDG.E R4, desc[UR36][R4.64] ;  /* 0x0000002404047981 */ /* 0x000ea4000c1e1900 */
[----:B--2---:R-:W-:-:S04]  /*3360*/  I2FP.F32.U32 R0, R4 ;  /* 0x0000000400007245 */ /* 0x004fc80000201000 */
[----:B------:R-:W-:-:S04]  /*3370*/  F2FP.F16.F32.PACK_AB R0, RZ, R0 ;  /* 0x00000000ff00723e */ /* 0x000fc800000000ff */
[----:B------:R-:W-:-:S07]  /*3380*/  PRMT R2, R0, 0x7610, R2 ;  /* 0x0000761000027816 */ /* 0x000fce0000000002 */
.L_x_21914:
[----:B------:R-:W-:-:S07]  /*3390*/  VIADD R19, R19, 0x80 ;  /* 0x0000008013137836 */ /* 0x000fce0000000000 */
.L_x_21908:
[----:B------:R-:W-:Y:S05]  /*33a0*/  BSYNC B6 ;  /* 0x0000000000067941 */ /* 0x000fea0003800000 */
.L_x_21907:
[----:B------:R-:W2:Y:S01]  /*33b0*/  LDC.U16 R25, c[0x0][0x216] ;  /* 0x00008580ff197b82 */ /* 0x000ea20000000400 */
        /* <DEDUP_REMOVED lines=21> */
[----:B---3--:R-:W0:Y:S02]  /*3510*/  I2F.S16 R0, R4 ;  /* 0x0000000400007306 */ /* 0x008e240000101400 */
[----:B0-----:R-:W-:-:S04]  /*3520*/  F2FP.F16.F32.PACK_AB R0, RZ, R0 ;  /* 0x00000000ff00723e */ /* 0x001fc800000000ff */
[----:B------:R-:W-:Y:S01]  /*3530*/  PRMT R23, R0, 0x7610, R23 ;  /* 0x0000761000177816 */ /* 0x000fe20000000017 */
[----:B------:R-:W-:Y:S06]  /*3540*/  BRA `(.L_x_21943) ;  /* 0x0000000c00d07947 */ /* 0x000fec0003800000 */
.L_x_21947:
[----:B------:R-:W3:Y:S02]  /*3550*/  LDG.E.U8 R4, desc[UR36][R4.64] ;  /* 0x0000002404047981 */ /* 0x000ee4000c1e1100 */
[----:B---3--:R-:W-:-:S04]  /*3560*/  I2FP.F32.U32 R0, R4 ;  /* 0x0000000400007245 */ /* 0x008fc80000201000 */
[----:B------:R-:W-:-:S04]  /*3570*/  F2FP.F16.F32.PACK_AB R0, RZ, R0 ;  /* 0x00000000ff00723e */ /* 0x000fc800000000ff */
[----:B------:R-:W-:Y:S01]  /*3580*/  PRMT R23, R0, 0x7610, R23 ;  /* 0x0000761000177816 */ /* 0x000fe20000000017 */
[----:B------:R-:W-:Y:S06]  /*3590*/  BRA `(.L_x_21943) ;  /* 0x0000000c00bc7947 */ /* 0x000fec0003800000 */
.L_x_21946:
[----:B------:R-:W-:-:S13]  /*35a0*/  ISETP.NE.AND P0, PT, R0, 0x2, PT ;  /* 0x000000020000780c */ /* 0x000fda0003f05270 */
[----:B------:R-:W-:Y:S05]  /*35b0*/  @!P0 BRA `(.L_x_21949) ;  /* 0x0000000000388947 */ /* 0x000fea0003800000 */
[----:B------:R-:W-:-:S13]  /*35c0*/  ISETP.NE.AND P0, PT, R0, 0x3, PT ;  /* 0x000000030000780c */ /* 0x000fda0003f05270 */
[----:B------:R-:W-:Y:S05]  /*35d0*/  @!P0 BRA `(.L_x_21950) ;  /* 0x00000000001c8947 */ /* 0x000fea0003800000 */
[----:B------:R-:W-:-:S13]  /*35e0*/  ISETP.NE.AND P0, PT, R0, 0x4, PT ;  /* 0x000000040000780c */ /* 0x000fda0003f05270 */
[----:B------:R-:W-:Y:S05]  /*35f0*/  @P0 BRA `(.L_x_21948) ;  /* 0x0000000c00380947 */ /* 0x000fea0003800000 */
[----:B------:R-:W3:Y:S02]  /*3600*/  LDG.E.64 R4, desc[UR36][R4.64] ;  /* 0x0000002404047981 */ /* 0x000ee4000c1e1b00 */
[----:B---3--:R-:W0:Y:S02]  /*3610*/  I2F.S64 R0, R4 ;  /* 0x0000000400007312 */ /* 0x008e240000301400 */
[----:B0-----:R-:W-:-:S04]  /*3620*/  F2FP.F16.F32.PACK_AB R0, RZ, R0 ;  /* 0x00000000ff00723e */ /* 0x001fc800000000ff */
[----:B------:R-:W-:Y:S01]  /*3630*/  PRMT R23, R0, 0x7610, R23 ;  /* 0x0000761000177816 */ /* 0x000fe20000000017 */
[----:B------:R-:W-:Y:S06]  /*3640*/  BRA `(.L_x_21943) ;  /* 0x0000000c00907947 */ /* 0x000fec0003800000 */
.L_x_21950:
[----:B------:R-:W3:Y:S02]  /*3650*/  LDG.E R4, desc[UR36][R4.64] ;  /* 0x0000002404047981 */ /* 0x000ee4000c1e1900 */
[----:B---3--:R-:W-:-:S04]  /*3660*/  I2FP.F32.S32 R0, R4 ;  /* 0x0000000400007245 */ /* 0x008fc80000201400 */
[----:B------:R-:W-:-:S04]  /*3670*/  F2FP.F16.F32.PACK_AB R0, RZ, R0 ;  /* 0x00000000ff00723e */ /* 0x000fc800000000ff */
[----:B------:R-:W-:Y:S01]  /*3680*/  PRMT R23, R0, 0x7610, R23 ;  /* 0x0000761000177816 */ /* 0x000fe20000000017 */
[----:B------:R-:W-:Y:S06]  /*3690*/  BRA `(.L_x_21943) ;  /* 0x0000000c007c7947 */ /* 0x000fec0003800000 */
.L_x_21949:
[----:B------:R-:W3:Y:S02]  /*36a0*/  LDG.E.U16 R4, desc[UR36][R4.64] ;  /* 0x0000002404047981 */ /* 0x000ee4000c1e1500 */
[----:B---3--:R-:W0:Y:S02]  /*36b0*/  I2F.S16 R0, R4 ;  /* 0x0000000400007306 */ /* 0x008e240000101400 */
[----:B0-----:R-:W-:-:S04]  /*36c0*/  F2FP.F16.F32.PACK_AB R0, RZ, R0 ;  /* 0x00000000ff00723e */ /* 0x001fc800000000ff */
[----:B------:R-:W-:Y:S01]  /*36d0*/  PRMT R23, R0, 0x7610, R23 ;  /* 0x0000761000177816 */ /* 0x000fe20000000017 */
[----:B------:R-:W-:Y:S06]  /*36e0*/  BRA `(.L_x_21943) ;  /* 0x0000000c00687947 */ /* 0x000fec0003800000 */
.L_x_21945:
[----:B------:R-:W-:-:S13]  /*36f0*/  ISETP.GT.AND P0, PT, R0, 0x6, PT ;  /* 0x000000060000780c */ /* 0x000fda0003f04270 */
[----:B------:R-:W-:Y:S05]  /*3700*/  @P0 BRA `(.L_x_21951) ;  /* 0x0000000000240947 */ /* 0x000fea0003800000 */
[----:B------:R-:W-:-:S13]  /*3710*/  ISETP.NE.AND P0, PT, R0, 0x5, PT ;  /* 0x000000050000780c */ /* 0x000fda0003f05270 */
[----:B------:R-:W-:Y:S05]  /*3720*/  @!P0 BRA `(.L_x_21952) ;  /* 0x0000000000148947 */ /* 0x000fea0003800000 */
[----:B------:R-:W-:-:S13]  /*3730*/  ISETP.NE.AND P0, PT, R0, 0x6, PT ;  /* 0x000000060000780c */ /* 0x000fda0003f05270 */
[----:B------:R-:W-:Y:S05]  /*3740*/  @P0 BRA `(.L_x_21948) ;  /* 0x0000000800e40947 */ /* 0x000fea0003800000 */
[----:B------:R-:W3:Y:S02]  /*3750*/  LDG.E R4, desc[UR36][R4.64] ;  /* 0x0000002404047981 */ /* 0x000ee4000c1e1900 */
[----:B---3--:R-:W-:Y:S01]  /*3760*/  F2FP.F16.F32.PACK_AB R23, RZ, R4 ;  /* 0x00000004ff17723e */ /* 0x008fe200000000ff */
[----:B------:R-:W-:Y:S06]  /*3770*/  BRA `(.L_x_21943) ;  /* 0x0000000c00447947 */ /* 0x000fec0003800000 */
.L_x_21952:
[----:B------:R3:W5:Y:S01]  /*3780*/  LDG.E.U16 R23, desc[UR36][R4.64] ;  /* 0x0000002404177981 */ /* 0x000762000c1e1500 */
[----:B------:R-:W-:Y:S05]  /*3790*/  BRA `(.L_x_21943) ;  /* 0x0000000c003c7947 */ /* 0x000fea0003800000 */
.L_x_21951:
[----:B------:R-:W-:-:S13]  /*37a0*/  ISETP.NE.AND P0, PT, R0, 0x7, PT ;  /* 0x000000070000780c */ /* 0x000fda0003f05270 */
[----:B------:R-:W-:Y:S05]  /*37b0*/  @!P0 BRA `(.L_x_21953) ;  /* 0x0000000000248947 */ /* 0x000fea0003800000 */
[----:B------:R-:W-:-:S13]  /*37c0*/  ISETP.NE.AND P0, PT, R0, 0x8, PT ;  /* 0x000000080000780c */ /* 0x000fda0003f05270 */
[----:B------:R-:W-:Y:S05]  /*37d0*/  @!P0 BRA `(.L_x_21954) ;  /* 0x0000000000148947 */ /* 0x000fea0003800000 */
[----:B------:R-:W-:-:S13]  /*37e0*/  ISETP.NE.AND P0, PT, R0, 0x9, PT ;  /* 0x000000090000780c */ /* 0x000fda0003f05270 */
[----:B------:R-:W-:Y:S05]  /*37f0*/  @P0 BRA `(.L_x_21948) ;  /* 0x0000000800b80947 */ /* 0x000fea0003800000 */
[----:B------:R-:W3:Y:S02]  /*3800*/  LDG.E R4, desc[UR36][R4.64] ;  /* 0x0000002404047981 */ /* 0x000ee4000c1e1900 */
[----:B---3--:R-:W-:Y:S01]  /*3810*/  F2FP.F16.F32.PACK_AB R23, RZ, R4 ;  /* 0x00000004ff17723e */ /* 0x008fe200000000ff */
[----:B------:R-:W-:Y:S06]  /*3820*/  BRA `(.L_x_21943) ;  /* 0x0000000c00187947 */ /* 0x000fec0003800000 */
.L_x_21954:
[----:B------:R4:W5:Y:S01]  /*3830*/  LDG.E.U16 R23, desc[UR36][R4.64] ;  /* 0x0000002404177981 */ /* 0x000962000c1e1500 */
[----:B------:R-:W-:Y:S05]  /*3840*/  BRA `(.L_x_21943) ;  /* 0x0000000c00107947 */ /* 0x000fea0003800000 */
.L_x_21953:
[----:B------:R-:W3:Y:S01]  /*3850*/  LDG.E.64 R4, desc[UR36][R4.64] ;  /* 0x0000002404047981 */ /* 0x000ee2000c1e1b00 */
[----:B------:R-:W-:Y:S01]  /*3860*/  UMOV UR4, 0xf0000000 ;  /* 0xf000000000047882 */ /* 0x000fe20000000000 */
[----:B------:R-:W-:Y:S01]  /*3870*/  UMOV UR5, 0x380fffff ;  /* 0x380fffff00057882 */ /* 0x000fe20000000000 */
[----:B---3--:R-:W0:Y:S01]  /*3880*/  F2F.F32.F64 R0, R4 ;  /* 0x0000000400007310 */ /* 0x008e220000301000 */
[----:B------:R-:W-:-:S14]  /*3890*/  DSETP.GEU.AND P0, PT, |R4|, UR4, PT ;  /* 0x0000000404007e2a */ /* 0x000fdc000bf0e200 */
[----:B0-----:R-:W-:-:S05]  /*38a0*/  @!P0 FMUL R0, R0, 1.175494350822287508e-38 ;  /* 0x0080000000008820 */ /* 0x001fca0000400000 */
[----:B------:R-:W-:-:S04]  /*38b0*/  F2FP.F16.F32.PACK_AB R0, RZ, R0 ;  /* 0x00000000ff00723e */ /* 0x000fc800000000ff */
[----:B------:R-:W-:Y:S01]  /*38c0*/  PRMT R23, R0, 0x7610, R23 ;  /* 0x0000761000177816 */ /* 0x000fe20000000017 */
[----:B------:R-:W-:Y:S06]  /*38d0*/  BRA `(.L_x_21943) ;  /* 0x0000000800ec7947 */ /* 0x000fec0003800000 */
.L_x_21944:
        /* <DEDUP_REMOVED lines=10> */
[----:B------:R-:W-:-:S04]  /*3980*/  FSEL R0, RZ, 1, !P0 ;  /* 0x3f800000ff007808 */ /* 0x000fc80004000000 */
[----:B------:R-:W-:-:S04]  /*3990*/  F2FP.F16.F32.PACK_AB R0, RZ, R0 ;  /* 0x00000000ff00723e */ /* 0x000fc800000000ff */
[----:B------:R-:W-:Y:S01]  /*39a0*/  PRMT R23, R0, 0x7610, R23 ;  /* 0x0000761000177816 */ /* 0x000fe20000000017 */
[----:B------:R-:W-:Y:S06]  /*39b0*/  BRA `(.L_x_21943) ;  /* 0x0000000800b47947 */ /* 0x000fec0003800000 */
.L_x_21957:
        /* <DEDUP_REMOVED lines=9> */
.L_x_21956:
        /* <DEDUP_REMOVED lines=28> */
.L_x_21959:
        /* <DEDUP_REMOVED lines=15> */
.L_x_21958:
[----:B------:R-:W3:Y:S02]  /*3d00*/  LDG.E.U16 R0, desc[UR36][R4.64] ;  /* 0x0000002404007981 */ /* 0x000ee4000c1e1500 */
[----:B---3--:R-:W-:-:S05]  /*3d10*/  IMAD.U32 R0, R0, 0x10000, RZ ;  /* 0x0001000000007824 */ /* 0x008fca00078e00ff */
[----:B------:R-:W-:-:S04]  /*3d20*/  F2FP.F16.F32.PACK_AB R0, RZ, R0 ;  /* 0x00000000ff00723e */ /* 0x000fc800000000ff */
[----:B------:R-:W-:Y:S01]  /*3d30*/  PRMT R23, R0, 0x7610, R23 ;  /* 0x0000761000177816 */ /* 0x000fe20000000017 */
[----:B------:R-:W-:Y:S06]  /*3d40*/  BRA `(.L_x_21943) ;  /* 0x0000000400d07947 */ /* 0x000fec0003800000 */
.L_x_21955:
        /* <DEDUP_REMOVED lines=9> */
[----:B---3--:R-:W-:-:S04]  /*3de0*/  I2FP.F32.U32 R0, R0 ;  /* 0x0000000000007245 */ /* 0x008fc80000201000 */
[----:B------:R-:W-:-:S04]  /*3df0*/  F2FP.F16.F32.PACK_AB R0, RZ, R0 ;  /* 0x00000000ff00723e */ /* 0x000fc800000000ff */
[----:B------:R-:W-:Y:S01]  /*3e00*/  PRMT R23, R0, 0x7610, R23 ;  /* 0x0000761000177816 */ /* 0x000fe20000000017 */
[----:B------:R-:W-:Y:S06]  /*3e10*/  BRA `(.L_x_21943) ;  /* 0x00000004009c7947 */ /* 0x000fec0003800000 */
.L_x_21962:
        /* <DEDUP_REMOVED lines=21> */
.L_x_21966:
[----:B------:R-:W-:Y:S05]  /*3f70*/  BSYNC B1 ;  /* 0x0000000000017941 */ /* 0x000fea0003800000 */
.L_x_21965:
[----:B------:R-:W-:Y:S01]  /*3f80*/  LEA R5, R0, 0x3b800000, 0x17 ;  /* 0x3b80000000057811 */ /* 0x000fe200078eb8ff */
[----:B------:R-:W-:-:S05]  /*3f90*/  IMAD.SHL.U32 R0, R3, 0x100000, RZ ;  /* 0x0010000003007824 */ /* 0x000fca00078e00ff */
[----:B------:R-:W-:-:S07]  /*3fa0*/  LOP3.LUT R0, R5, R0, R6, 0xfe, !PT ;  /* 0x0000000005007212 */ /* 0x000fce00078efe06 */
.L_x_21964:
[----:B------:R-:W-:Y:S05]  /*3fb0*/  BSYNC B0 ;  /* 0x0000000000007941 */ /* 0x000fea0003800000 */
.L_x_21963:
[----:B------:R-:W-:-:S04]  /*3fc0*/  F2FP.F16.F32.PACK_AB R0, RZ, R0 ;  /* 0x00000000ff00723e */ /* 0x000fc800000000ff */
[----:B------:R-:W-:Y:S01]  /*3fd0*/  PRMT R23, R0, 0x7610, R23 ;  /* 0x0000761000177816 */ /* 0x000fe20000000017 */
[----:B------:R-:W-:Y:S06]  /*3fe0*/  BRA `(.L_x_21943) ;  /* 0x0000000400287947 */ /* 0x000fec0003800000 */
.L_x_21961:
        /* <DEDUP_REMOVED lines=21> */
.L_x_21970:
[----:B------:R-:W-:Y:S05]  /*4140*/  BSYNC B1 ;  /* 0x0000000000017941 */ /* 0x000fea0003800000 */
.L_x_21969:
[----:B------:R-:W-:Y:S01]  /*4150*/  LEA R5, R0, 0x37800000, 0x17 ;  /* 0x3780000000057811 */ /* 0x000fe200078eb8ff */
[----:B------:R-:W-:-:S05]  /*4160*/  IMAD.SHL.U32 R0, R3, 0x200000, RZ ;  /* 0x0020000003007824 */ /* 0x000fca00078e00ff */
[----:B------:R-:W-:-:S07]  /*4170*/  LOP3.LUT R0, R5, R0, R6, 0xfe, !PT ;  /* 0x0000000005007212 */ /* 0x000fce00078efe06 */
.L_x_21968:
[----:B------:R-:W-:Y:S05]  /*4180*/  BSYNC B0 ;  /* 0x0000000000007941 */ /* 0x000fea0003800000 */
.L_x_21967:
[----:B------:R-:W-:-:S04]  /*4190*/  F2FP.F16.F32.PACK_AB R0, RZ, R0 ;  /* 0x00000000ff00723e */ /* 0x000fc800000000ff */
[----:B------:R-:W-:Y:S01]  /*41a0*/  PRMT R23, R0, 0x7610, R23 ;  /* 0x0000761000177816 */ /* 0x000fe20000000017 */
[----:B------:R-:W-:Y:S06]  /*41b0*/  BRA `(.L_x_21943) ;  /* 0x0000000000b47947 */ /* 0x000fec0003800000 */
.L_x_21960:
        /* <DEDUP_REMOVED lines=14> */
.L_x_21974:
[----:B------:R-:W-:Y:S05]  /*42a0*/  BSYNC B0 ;  /* 0x0000000000007941 */ /* 0x000fea0003800000 */
.L_x_21973:
[----:B------:R-:W-:-:S04]  /*42b0*/  F2FP.F16.F32.PACK_AB R0, RZ, R0 ;  /* 0x00000000ff00723e */ /* 0x000fc800000000ff */
[----:B------:R-:W-:Y:S01]  /*42c0*/  PRMT R23, R0, 0x7610, R23 ;  /* 0x0000761000177816 */ /* 0x000fe20000000017 */
[----:B------:R-:W-:Y:S06]  /*42d0*/  BRA `(.L_x_21943) ;  /* 0x00000000006c7947 */ /* 0x000fec0003800000 */
.L_x_21948:
        /* <DEDUP_REMOVED lines=15> */
[----:B0-2--5:R-:W-:Y:S05]  /*43d0*/  CALL.ABS.NOINC R14 ;  /* 0x000000000e007343 */ /* 0x025fea0003c00000 */
.L_x_21975:
[----:B------:R-:W-:Y:S01]  /*43e0*/  PRMT R23, RZ, 0x7610, R23 ;  /* 0x00007610ff177816 */ /* 0x000fe20000000017 */
[----:B------:R-:W-:Y:S06]  /*43f0*/  BRA `(.L_x_21943) ;  /* 0x0000000000247947 */ /* 0x000fec0003800000 */
.L_x_21972:
[----:B------:R-:W3:Y:S02]  /*4400*/  LDG.E.64 R4, desc[UR36][R4.64] ;  /* 0x0000002404047981 */ /* 0x000ee4000c1e1b00 */
[----:B---3--:R-:W0:Y:S02]  /*4410*/  I2F.U64 R0, R4 ;  /* 0x0000000400007312 */ /* 0x008e240000301000 */
[----:B0-----:R-:W-:-:S04]  /*4420*/  F2FP.F16.F32.PACK_AB R0, RZ, R0 ;  /* 0x00000000ff00723e */ /* 0x001fc800000000ff */
[----:B------:R-:W-:Y:S01]  /*4430*/  PRMT R23, R0, 0x7610, R23 ;  /* 0x0000761000177816 */ /* 0x000fe20000000017 */
[----:B------:R-:W-:Y:S06]  /*4440*/  BRA `(.L_x_21943) ;  /* 0x0000000000107947 */ /* 0x000fec0003800000 */
.L_x_21971:
[----:B------:R-:W3:Y:S02]  /*4450*/  LDG.E R4, desc[UR36][R4.64] ;  /* 0x0000002404047981 */ /* 0x000ee4000c1e1900 */
[----:B---3--:R-:W-:-:S04]  /*4460*/  I2FP.F32.U32 R0, R4 ;  /* 0x0000000400007245 */ /* 0x008fc80000201000 */
[----:B------:R-:W-:-:S04]  /*4470*/  F2FP.F16.F32.PACK_AB R0, RZ, R0 ;  /* 0x00000000ff00723e */ /* 0x000fc800000000ff */
[----:B------:R-:W-:-:S07]  /*4480*/  PRMT R23, R0, 0x7610, R23 ;  /* 0x0000761000177816 */ /* 0x000fce0000000017 */
.L_x_21943:
[----:B------:R-:W-:Y:S05]  /*4490*/  BSYNC B6 ;  /* 0x0000000000067941 */ /* 0x000fea0003800000 */
.L_x_21942:
[----:B--2---:R-:W-:Y:S01]  /*44a0*/  LOP3.LUT P0, R25, R25, 0x7fff, RZ, 0xc0, !PT ;  /* 0x00007fff19197812 */ /* 0x004fe2000780c0ff */
[----:B------:R-:W-:-:S12]  /*44b0*/  BSSY B0, `(.L_x_21976) ;  /* 0x00000cf000007945 */ /* 0x000fd80003800000 */
[----:B------:R-:W-:Y:S05]  /*44c0*/  @!P0 BRA `(.L_x_21977) ;  /* 0x0000000400d48947 */ /* 0x000fea0003800000 */
[----:B------:R-:W2:Y:S01]  /*44d0*/  S2R R19, SR_TID.X ;  /* 0x0000000000137919 */ /* 0x000ea20000002100 */
[----:B------:R-:W0:Y:S01]  /*44e0*/  LDC.U16 R0, c[0x0][0x216] ;  /* 0x00008580ff007b82 */ /* 0x000e220000000400 */
[----:B------:R-:W-:Y:S01]  /*44f0*/  BSSY B1, `(.L_x_21978) ;  /* 0x000001c000017945 */ /* 0x000fe20003800000 */
[----:B01-34-:R-:W-:-:S04]  /*4500*/  LOP3.LUT R4, R0, 0x8000, RZ, 0xc0, !PT ;  /* 0x0000800000047812 */ /* 0x01bfc800078ec0ff */
[----:B------:R-:W-:Y:S02]  /*4510*/  LOP3.LUT R4, R4, 0x1, RZ, 0xfc, !PT ;  /* 0x0000000104047812 */ /* 0x000fe400078efcff */
[----:B--2---:R-:W-:-:S13]  /*4520*/  ISETP.GE.AND P2, PT, R19, R22, PT ;  /* 0x000000161300720c */ /* 0x004fda0003f46270 */
        /* <DEDUP_REMOVED lines=12> */
[----:B------:R-:W-:Y:S02]  /*45f0*/  LOP3.LUT P0, R6, R17, 0x7fff, RZ, 0xc0, !PT ;  /* 0x00007fff11067812 */ /* 0x000fe4000780c0ff */
[----:B------:R-:W-:-:S11]  /*4600*/  PRMT R3, R4, 0x7610, R3 ;  /* 0x0000761004037816 */ /* 0x000fd60000000003 */
[----:B------:R-:W-:Y:S05]  /*4610*/  @!P0 BRA `(.L_x_21979) ;  /* 0x0000000000248947 */ /* 0x000fea0003800000 */
[----:B------:R-:W-:-:S04]  /*4620*/  LOP3.LUT R3, R17, R0, RZ, 0x3c, !PT ;  /* 0x0000000011037212 */ /* 0x000fc800078e3cff */
[----:B------:R-:W-:-:S04]  /*4630*/  PRMT R3, R3, 0x9910, RZ ;  /* 0x0000991003037816 */ /* 0x000fc800000000ff */
[----:B------:R-:W-:Y:S01]  /*4640*/  ISETP.GE.AND P0, PT, R3, RZ, PT ;  /* 0x000000ff0300720c */ /* 0x000fe20003f06270 */
[----:B------:R-:W-:-:S03]  /*4650*/  VIADD R3, R17, 0xffff ;  /* 0x0000ffff11037836 */ /* 0x000fc60000000000 */
[----:B------:R-:W-:-:S13]  /*4660*/  ISETP.GT.U32.OR P0, PT, R6, R25, !P0 ;  /* 0x000000190600720c */ /* 0x000fda0004704470 */
[----:B------:R-:W-:Y:S01]  /*4670*/  @!P0 VIADD R3, R17, 0x1 ;  /* 0x0000000111038836 */ /* 0x000fe20000000000 */
[----:B------:R-:W-:Y:S06]  /*4680*/  BRA `(.L_x_21979) ;  /* 0x0000000000087947 */ /* 0x000fec0003800000 */
.L_x_21980:
[----:B------:R-:W-:-:S05]  /*4690*/  FADD.FTZ R3, R3, R6 ;  /* 0x0000000603037221 */ /* 0x000fca0000010000 */
[----:B------:R-:W-:-:S07]  /*46a0*/  F2FP.F16.F32.PACK_AB R3, RZ, R3 ;  /* 0x00000003ff03723e */ /* 0x000fce00000000ff */
.L_x_21979:
[----:B------:R-:W-:Y:S05]  /*46b0*/  BSYNC B1 ;  /* 0x0000000000017941 */ /* 0x000fea0003800000 */
.L_x_21978:
        /* <DEDUP_REMOVED lines=10> */
[----:B------:R-:W-:Y:S01]  /*4760*/  PRMT R6, R0, 0x9910, RZ ;  /* 0x0000991000067816 */ /* 0x000fe200000000ff */
[----:B------:R-:W-:Y:S01]  /*4770*/  IMAD.MOV.U32 R18, RZ, RZ, R0 ;  /* 0x000000ffff127224 */ /* 0x000fe200078e0000 */
[----:B------:R-:W-:-:S04]  /*4780*/  PRMT R5, R16, 0x9910, RZ ;  /* 0x0000991010057816 */ /* 0x000fc800000000ff */
[----:B------:R-:W-:-:S13]  /*4790*/  ISETP.NE.AND P0, PT, R5, R6, PT ;  /* 0x000000060500720c */ /* 0x000fda0003f05270 */
[----:B------:R-:W-:Y:S05]  /*47a0*/  @!P0 BRA `(.L_x_21982) ;  /* 0x0000000000348947 */ /* 0x000fea0003800000 */
[----:B------:R-:W-:Y:S02]  /*47b0*/  LOP3.LUT P0, R6, R16, 0x7fff, RZ, 0xc0, !PT ;  /* 0x00007fff10067812 */ /* 0x000fe4000780c0ff */
[----:B------:R-:W-:-:S11]  /*47c0*/  PRMT R18, R4, 0x7610, R18 ;  /* 0x0000761004127816 */ /* 0x000fd60000000012 */
[----:B------:R-:W-:Y:S05]  /*47d0*/  @!P0 BRA `(.L_x_21982) ;  /* 0x0000000000288947 */ /* 0x000fea0003800000 */
[C---:B------:R-:W-:Y:S01]  /*47e0*/  LOP3.LUT R5, R16.reuse, R0, RZ, 0x3c, !PT ;  /* 0x0000000010057212 */ /* 0x040fe200078e3cff */
[----:B------:R-:W-:-:S03]  /*47f0*/  VIADD R18, R16, 0xffff ;  /* 0x0000ffff10127836 */ /* 0x000fc60000000000 */
[----:B------:R-:W-:-:S04]  /*4800*/  PRMT R5, R5, 0x9910, RZ ;  /* 0x0000991005057816 */ /* 0x000fc800000000ff */
[----:B------:R-:W-:-:S04]  /*4810*/  ISETP.GE.AND P0, PT, R5, RZ, PT ;  /* 0x000000ff0500720c */ /* 0x000fc80003f06270 */
[----:B------:R-:W-:-:S13]  /*4820*/  ISETP.GT.U32.OR P0, PT, R6, R25, !P0 ;  /* 0x000000190600720c */ /* 0x000fda0004704470 */
[----:B------:R-:W-:Y:S01]  /*4830*/  @!P0 VIADD R18, R16, 0x1 ;  /* 0x0000000110128836 */ /* 0x000fe20000000000 */
[----:B------:R-:W-:Y:S06]  /*4840*/  BRA `(.L_x_21982) ;  /* 0x00000000000c7947 */ /* 0x000fec0003800000 */
.L_x_21983:
[----:B------:R-:W-:-:S05]  /*4850*/  FADD.FTZ R5, R6, R5 ;  /* 0x0000000506057221 */ /* 0x000fca0000010000 */
[----:B------:R-:W-:-:S04]  /*4860*/  F2FP.F16.F32.PACK_AB R5, RZ, R5 ;  /* 0x00000005ff05723e */ /* 0x000fc800000000ff */
[----:B------:R-:W-:-:S07]  /*4870*/  PRMT R18, R5, 0x7610, R18 ;  /* 0x0000761005127816 */ /* 0x000fce0000000012 */
.L_x_21982:
[----:B------:R-:W-:Y:S05]  /*4880*/  BSYNC B1 ;  /* 0x0000000000017941 */ /* 0x000fea0003800000 */
.L_x_21981:
        /* <DEDUP_REMOVED lines=25> */
.L_x_21986:
[----:B------:R-:W-:-:S05]  /*4a20*/  FADD.FTZ R5, R6, R5 ;  /* 0x0000000506057221 */ /* 0x000fca0000010000 */
[----:B------:R-:W-:-:S04]  /*4a30*/  F2FP.F16.F32.PACK_AB R5, RZ, R5 ;  /* 0x00000005ff05723e */ /* 0x000fc800000000ff */
[----:B------:R-:W-:-:S07]  /*4a40*/  PRMT R17, R5, 0x7610, R17 ;  /* 0x0000761005117816 */ /* 0x000fce0000000011 */
.L_x_21985:
[----:B------:R-:W-:Y:S05]  /*4a50*/  BSYNC B1 ;  /* 0x0000000000017941 */ /* 0x000fea0003800000 */
.L_x_21984:
[----:B------:R-:W-:-:S05]  /*4a60*/  VIADD R5, R19, 0x180 ;  /* 0x0000018013057836 */ /* 0x000fca0000000000 */
        /* <DEDUP_REMOVED lines=23> */
.L_x_21988:
[----:B------:R-:W-:-:S05]  /*4be0*/  FADD.FTZ R2, R5, R2 ;  /* 0x0000000205027221 */ /* 0x000fca0000010000 */
[----:B------:R-:W-:-:S04]  /*4bf0*/  F2FP.F16.F32.PACK_AB R2, RZ, R2 ;  /* 0x00000002ff02723e */ /* 0x000fc800000000ff */
[----:B------:R-:W-:Y:S01]  /*4c00*/  PRMT R16, R2, 0x7610, R16 ;  /* 0x0000761002107816 */ /* 0x000fe20000000010 */
[----:B------:R-:W-:Y:S06]  /*4c10*/  BRA `(.L_x_21987) ;  /* 0x0000000400607947 */ /* 0x000fec0003800000 */
.L_x_21977:
[----:B------:R-:W2:Y:S01]  /*4c20*/  S2R R19, SR_TID.X ;  /* 0x0000000000137919 */ /* 0x000ea20000002100 */
[----:B------:R-:W-:Y:S01]  /*4c30*/  BSSY B1, `(.L_x_21989) ;  /* 0x0000014000017945 */ /* 0x000fe20003800000 */
[----:B--2---:R-:W-:-:S13]  /*4c40*/  ISETP.GE.AND P2, PT, R19, R22, PT ;  /* 0x000000161300720c */ /* 0x004fda0003f46270 */
[----:B------:R-:W-:Y:S05]  /*4c50*/  @P2 BRA `(.L_x_21990) ;  /* 0x0000000000442947 */ /* 0x000fea0003800000 */
[----:B------:R-:W0:Y:S01]  /*4c60*/  LDC.U16 R3, c[0x0][0x216] ;  /* 0x00008580ff037b82 */ /* 0x000e220000000400 */
[----:B-----5:R-:W-:-:S05]  /*4c70*/  HADD2.F32 R0, -RZ, R17.H0_H0 ;  /* 0x20000011ff007230 */ /* 0x020fca0000004100 */
[----:B------:R-:W-:Y:S01]  /*4c80*/  FSETP.NEU.FTZ.AND P0, PT, R0, R0, PT ;  /* 0x000000000000720b */ /* 0x000fe20003f1d000 */
[----:B01-34-:R-:W-:-:S05]  /*4c90*/  HADD2.F32 R5, -RZ, R3.H0_H0 ;  /* 0x20000003ff057230 */ /* 0x01bfca0000004100 */
[----:B------:R-:W-:-:S04]  /*4ca0*/  FSETP.NEU.FTZ.AND P1, PT, R5, R5, PT ;  /* 0x000000050500720b */ /* 0x000fc80003f3d000 */
[----:B------:R-:W-:-:S13]  /*4cb0*/  PLOP3.LUT P0, PT, P0, P1, PT, 0xa8, 0x0 ;  /* 0x000000000000781c */ /* 0x000fda0000703570 */
[----:B------:R-:W-:Y:S05]  /*4cc0*/  @P0 BRA `(.L_x_21991) ;  /* 0x00000000001c0947 */ /* 0x000fea0003800000 */
[----:B------:R-:W-:Y:S02]  /*4cd0*/  PRMT R0, R3, 0x9910, RZ ;  /* 0x0000991003007816 */ /* 0x000fe400000000ff */
[C---:B------:R-:W-:Y:S02]  /*4ce0*/  PRMT R5, R17.reuse, 0x9910, RZ ;  /* 0x0000991011057816 */ /* 0x040fe400000000ff */
[----:B------:R-:W-:-:S04]  /*4cf0*/  LOP3.LUT P0, RZ, R17, 0x7fff, RZ, 0xc0, !PT ;  /* 0x00007fff11ff7812 */ /* 0x000fc8000780c0ff */
[----:B------:R-:W-:-:S13]  /*4d00*/  ISETP.EQ.OR P0, PT, R5, R0, !P0 ;  /* 0x000000000500720c */ /* 0x000fda0004702670 */
[----:B------:R-:W-:Y:S05]  /*4d10*/  @P0 BRA `(.L_x_21990) ;  /* 0x0000000000140947 */ /* 0x000fea0003800000 */
[----:B------:R-:W-:Y:S01]  /*4d20*/  VIADD R3, R17, 0xffffffff ;  /* 0xffffffff11037836 */ /* 0x000fe20000000000 */
[----:B------:R-:W-:Y:S06]  /*4d30*/  BRA `(.L_x_21990) ;  /* 0x00000000000c7947 */ /* 0x000fec0003800000 */
.L_x_21991:
[----:B------:R-:W-:-:S05]  /*4d40*/  FADD.FTZ R0, R0, R5 ;  /* 0x0000000500007221 */ /* 0x000fca0000010000 */
[----:B------:R-:W-:-:S04]  /*4d50*/  F2FP.F16.F32.PACK_AB R0, RZ, R0 ;  /* 0x00000000ff00723e */ /* 0x000fc800000000ff */
[----:B------:R-:W-:-:S07]  /*4d60*/  PRMT R3, R0, 0x7610, R3 ;  /* 0x0000761000037816 */ /* 0x000fce0000000003 */
.L_x_21990:
[----:B------:R-:W-:Y:S05]  /*4d70*/  BSYNC B1 ;  /* 0x0000000000017941 */ /* 0x000fea0003800000 */
.L_x_21989:
[----:B01-34-:R-:W-:Y:S01]  /*4d80*/  VIADD R5, R19, 0x80 ;  /* 0x0000008013057836 */ /* 0x01bfe20000000000 */
[----:B------:R-:W-:Y:S04]  /*4d90*/  BSSY B1, `(.L_x_21992) ;  /* 0x0000015000017945 */ /* 0x000fe80003800000 */
[----:B------:R-:W-:-:S13]  /*4da0*/  ISETP.GE.AND P0, PT, R5, R22, PT ;  /* 0x000000160500720c */ /* 0x000fda0003f06270 */
[----:B------:R-:W-:Y:S05]  /*4db0*/  @P0 BRA `(.L_x_21993) ;  /* 0x0000000000480947 */ /* 0x000fea0003800000 */
[----:B------:R-:W0:Y:S01]  /*4dc0*/  LDC.U16 R18, c[0x0][0x216] ;  /* 0x00008580ff127b82 */ /* 0x000e220000000400 */
[----:B-----5:R-:W-:-:S05]  /*4dd0*/  HADD2.F32 R0, -RZ, R16.H0_H0 ;  /* 0x20000010ff007230 */ /* 0x020fca0000004100 */
[----:B------:R-:W-:Y:S01]  /*4de0*/  FSETP.NEU.FTZ.AND P0, PT, R0, R0, PT ;  /* 0x000000000000720b */ /* 0x000fe20003f1d000 */
[----:B0-----:R-:W-:-:S05]  /*4df0*/  HADD2.F32 R5, -RZ, R18.H0_H0 ;  /* 0x20000012ff057230 */ /* 0x001fca0000004100 */
        /* <DEDUP_REMOVED lines=8> */
[----:B------:R-:W-:-:S05]  /*4e80*/  VIADD R16, R16, 0xffffffff ;  /* 0xffffffff10107836 */ /* 0x000fca0000000000 */
[----:B------:R-:W-:Y:S01]  /*4e90*/  PRMT R18, R16, 0x7610, R18 ;  /* 0x0000761010127816 */ /* 0x000fe20000000012 */
[----:B------:R-:W-:Y:S06]  /*4ea0*/  BRA `(.L_x_21993) ;  /* 0x00000000000c7947 */ /* 0x000fec0003800000 */
.L_x_21994:
[----:B------:R-:W-:-:S05]  /*4eb0*/  FADD.FTZ R0, R5, R0 ;  /* 0x0000000005007221 */ /* 0x000fca0000010000 */
[----:B------:R-:W-:-:S04]  /*4ec0*/  F2FP.F16.F32.PACK_AB R0, RZ, R0 ;  /* 0x00000000ff00723e */ /* 0x000fc800000000ff */
[----:B------:R-:W-:-:S07]  /*4ed0*/  PRMT R18, R0, 0x7610, R18 ;  /* 0x0000761000127816 */ /* 0x000fce0000000012 */
.L_x_21993:
[----:B------:R-:W-:Y:S05]  /*4ee0*/  BSYNC B1 ;  /* 0x0000000000017941 */ /* 0x000fea0003800000 */
.L_x_21992:
[----:B------:R-:W-:Y:S01]  /*4ef0*/  VIADD R5, R19, 0x100 ;  /* 0x0000010013057836 */ /* 0x000fe20000000000 */
[----:B------:R-:W-:Y:S04]  /*4f00*/  BSSY B1, `(.L_x_21995) ;  /* 0x0000015000017945 */ /* 0x000fe80003800000 */
[----:B------:R-:W-:-:S13]  /*4f10*/  ISETP.GE.AND P0, PT, R5, R22, PT ;  /* 0x000000160500720c */ /* 0x000fda0003f06270 */
[----:B------:R-:W-:Y:S05]  /*4f20*/  @P0 BRA `(.L_x_21996) ;  /* 0x0000000000480947 */ /* 0x000fea0003800000 */
[----:B-----5:R-:W0:Y:S01]  /*4f30*/  LDC.U16 R17, c[0x0][0x216] ;  /* 0x00008580ff117b82 */ /* 0x020e220000000400 */
[----:B------:R-:W-:-:S05]  /*4f40*/  HADD2.F32 R0, -RZ, R2.H0_H0 ;  /* 0x20000002ff007230 */ /* 0x000fca0000004100 */
        /* <DEDUP_REMOVED lines=13> */
.L_x_21997:
[----:B------:R-:W-:-:S05]  /*5020*/  FADD.FTZ R0, R5, R0 ;  /* 0x0000000005007221 */ /* 0x000fca0000010000 */
[----:B------:R-:W-:-:S04]  /*5030*/  F2FP.F16.F32.PACK_AB R0, RZ, R0 ;  /* 0x00000000ff00723e */ /* 0x000fc800000000ff */
[----:B------:R-:W-:-:S07]  /*5040*/  PRMT R17, R0, 0x7610, R17 ;  /* 0x0000761000117816 */ /* 0x000fce0000000011 */
.L_x_21996:
[----:B------:R-:W-:Y:S05]  /*5050*/  BSYNC B1 ;  /* 0x0000000000017941 */ /* 0x000fea0003800000 */
.L_x_21995:
[----:B------:R-:W-:-:S05]  /*5060*/  VIADD R5, R19, 0x180 ;  /* 0x0000018013057836 */ /* 0x000fca0000000000 */
        /* <DEDUP_REMOVED lines=16> */
.L_x_21998:
[----:B------:R-:W-:-:S05]  /*5170*/  FADD.FTZ R0, R5, R0 ;  /* 0x0000000005007221 */ /* 0x000fca0000010000 */
[----:B------:R-:W-:-:S04]  /*5180*/  F2FP.F16.F32.PACK_AB R0, RZ, R0 ;  /* 0x00000000ff00723e */ /* 0x000fc800000000ff */
[----:B------:R-:W-:-:S07]  /*5190*/  PRMT R16, R0, 0x7610, R16 ;  /* 0x0000761000107816 */ /* 0x000fce0000000010 */
.L_x_21987:
[----:B------:R-:W-:Y:S05]  /*51a0*/  BSYNC B0 ;  /* 0x0000000000007941 */ /* 0x000fea0003800000 */
.L_x_21976:
[----:B-----5:R-:W0:Y:S01]  /*51b0*/  LDC.U8 R2, c[0x0][0x234] ;  /* 0x00008d00ff027b82 */ /* 0x020e220000000000 */
[----:B------:R-:W-:Y:S04]  /*51c0*/  BSSY B6, `(.L_x_21999) ;  /* 0x00000fe000067945 */ /* 0x000fe80003800000 */
        /* <DEDUP_REMOVED lines=23> */
.L_x_22004:
[----:B------:R-:W-:-:S06]  /*5340*/  HADD2.F32 R5, -RZ, R3.H0_H0 ;  /* 0x20000003ff057230 */ /* 0x000fcc0000004100 */
[----:B------:R-:W0:Y:S02]  /*5350*/  F2I.S64.TRUNC R4, R5 ;  /* 0x0000000500047311 */ /* 0x000e24000020d900 */
[----:B0-----:R4:W-:Y:S01]  /*5360*/  STG.E.U8 desc[UR36][R8.64], R4 ;  /* 0x0000000408007986 */ /* 0x0019e2000c101124 */
[----:B------:R-:W-:Y:S05]  /*5370*/  BRA `(.L_x_22006) ;  /* 0x0000000c00847947 */ /* 0x000fea0003800000 */
.L_x_22003:
        /* <DEDUP_REMOVED lines=10> */
.L_x_22008:
[----:B------:R-:W-:-:S06]  /*5420*/  HADD2.F32 R3, -RZ, R3.H0_H0 ;  /* 0x20000003ff037230 */ /* 0x000fcc0000004100 */
[----:B------:R-:W0:Y:S02]  /*5430*/  F2I.FTZ.TRUNC.NTZ R3, R3 ;  /* 0x0000000300037305 */ /* 0x000e24000021f100 */
[----:B0-----:R2:W-:Y:S01]  /*5440*/  STG.E desc[UR36][R8.64], R3 ;  /* 0x0000000308007986 */ /* 0x0015e2000c101924 */
[----:B------:R-:W-:Y:S05]  /*5450*/  BRA `(.L_x_22006) ;  /* 0x0000000c004c7947 */ /* 0x000fea0003800000 */
.L_x_22007:
[----:B------:R-:W-:-:S06]  /*5460*/  HADD2.F32 R3, -RZ, R3.H0_H0 ;  /* 0x20000003ff037230 */ /* 0x000fcc0000004100 */
[----:B------:R-:W0:Y:S02]  /*5470*/  F2I.FTZ.TRUNC.NTZ R3, R3 ;  /* 0x0000000300037305 */ /* 0x000e24000021f100 */
[----:B0-----:R0:W-:Y:S01]  /*5480*/  STG.E.U16 desc[UR36][R8.64], R3 ;  /* 0x0000000308007986 */ /* 0x0011e2000c101524 */
[----:B------:R-:W-:Y:S05]  /*5490*/  BRA `(.L_x_22006) ;  /* 0x0000000c003c7947 */ /* 0x000fea0003800000 */
.L_x_22002:
        /* <DEDUP_REMOVED lines=9> */
.L_x_22010:
[----:B------:R0:W-:Y:S01]  /*5530*/  STG.E.U16 desc[UR36][R8.64], R3 ;  /* 0x0000000308007986 */ /* 0x0001e2000c101524 */
[----:B------:R-:W-:Y:S05]  /*5540*/  BRA `(.L_x_22006) ;  /* 0x0000000c00107947 */ /* 0x000fea0003800000 */
.L_x_22009:
        /* <DEDUP_REMOVED lines=10> */
.L_x_22012:
[----:B------:R-:W-:-:S05]  /*55f0*/  HADD2.F32 R0, -RZ, R3.H0_H0 ;  /* 0x20000003ff007230 */ /* 0x000fca0000004100 */
[----:B------:R-:W-:-:S04]  /*5600*/  F2FP.F16.F32.PACK_AB R0, RZ, R0 ;  /* 0x00000000ff00723e */ /* 0x000fc800000000ff */
[----:B------:R-:W-:-:S05]  /*5610*/  PRMT R0, R0, 0x5410, RZ ;  /* 0x0000541000007816 */ /* 0x000fca00000000ff */
[----:B------:R0:W-:Y:S01]  /*5620*/  STG.E desc[UR36][R8.64], R0 ;  /* 0x0000000008007986 */ /* 0x0001e2000c101924 */
[----:B------:R-:W-:Y:S05]  /*5630*/  BRA `(.L_x_22006) ;  /* 0x0000000800d47947 */ /* 0x000fea0003800000 */
.L_x_22011:
[----:B------:R-:W-:-:S05]  /*5640*/  HADD2.F32 R4, -RZ, R3.H0_H0 ;  /* 0x20000003ff047230 */ /* 0x000fca0000004100 */
[----:B------:R-:W-:-:S06]  /*5650*/  FMUL.FTZ R4, R4, 1 ;  /* 0x3f80000004047820 */ /* 0x000fcc0000410000 */
[----:B------:R-:W0:Y:S02]  /*5660*/  F2F.F64.F32 R4, R4 ;  /* 0x0000000400047310 */ /* 0x000e240000201800 */
[----:B0-----:R0:W-:Y:S01]  /*5670*/  STG.E.64 desc[UR36][R8.64], R4 ;  /* 0x0000000408007986 */ /* 0x0011e2000c101b24 */
[----:B------:R-:W-:Y:S05]  /*5680*/  BRA `(.L_x_22006) ;  /* 0x0000000800c07947 */ /* 0x000fea0003800000 */
.L_x_22001:
        /* <DEDUP_REMOVED lines=13> */
.L_x_22015:
[----:B------:R-:W-:Y:S01]  /*5760*/  HADD2.F32 R3, -RZ, R3.H0_H0 ;  /* 0x20000003ff037230 */ /* 0x000fe20000004100 */
[----:B------:R-:W-:-:S04]  /*5770*/  CS2R R6, SRZ ;  /* 0x0000000000067805 */ /* 0x000fc8000001ff00 */
[----:B------:R-:W-:-:S04]  /*5780*/  FMUL.FTZ R3, R3, 1 ;  /* 0x3f80000003037820 */ /* 0x000fc80000410000 */
[----:B------:R-:W0:Y:S02]  /*5790*/  F2F.F64.F32 R4, R3 ;  /* 0x0000000300047310 */ /* 0x000e240000201800 */
[----:B0-----:R0:W-:Y:S01]  /*57a0*/  STG.E.128 desc[UR36][R8.64], R4 ;  /* 0x0000000408007986 */ /* 0x0011e2000c101d24 */
[----:B------:R-:W-:Y:S05]  /*57b0*/  BRA `(.L_x_22006) ;  /* 0x0000000800747947 */ /* 0x000fea0003800000 */
.L_x_22014:
        /* <DEDUP_REMOVED lines=21> */
.L_x_22019:
[----:B------:R-:W-:Y:S05]  /*5910*/  BSYNC B0 ;  /* 0x0000000000007941 */ /* 0x000fea0003800000 */
.L_x_22018:
[----:B------:R-:W-:-:S05]  /*5920*/  LOP3.LUT R5, R0, R5, RZ, 0xfc, !PT ;  /* 0x0000000500057212 */ /* 0x000fca00078efcff */
[----:B------:R0:W-:Y:S01]  /*5930*/  STG.E.U8 desc[UR36][R8.64], R5 ;  /* 0x0000000508007986 */ /* 0x0001e2000c101124 */
[----:B------:R-:W-:Y:S05]  /*5940*/  BRA `(.L_x_22006) ;  /* 0x0000000800107947 */ /* 0x000fea0003800000 */
.L_x_22017:
        /* <DEDUP_REMOVED lines=13> */
.L_x_22021:
[----:B------:R-:W-:Y:S01]  /*5a20*/  IMAD.MOV.U32 R0, RZ, RZ, 0x7f ;  /* 0x0000007fff007424 */ /* 0x000fe200078e00ff */
[----:B------:R-:W-:-:S04]  /*5a30*/  ISETP.GT.U32.AND P0, PT, R3, 0x7f800000, PT ;  /* 0x7f8000000300780c */ /* 0x000fc80003f04070 */
[----:B------:R-:W-:-:S09]  /*5a40*/  SEL R0, R0, 0x7c, P0 ;  /* 0x0000007c00007807 */ /* 0x000fd20000000000 */
.L_x_22022:
[----:B------:R-:W-:Y:S05]  /*5a50*/  BSYNC B0 ;  /* 0x0000000000007941 */ /* 0x000fea0003800000 */
.L_x_22020:
[----:B------:R-:W-:-:S04]  /*5a60*/  LOP3.LUT R3, R5, 0x80000000, RZ, 0xc0, !PT ;  /* 0x8000000005037812 */ /* 0x000fc800078ec0ff */
[----:B------:R-:W-:-:S04]  /*5a70*/  SHF.R.U32.HI R3, RZ, 0x18, R3 ;  /* 0x00000018ff037819 */ /* 0x000fc80000011603 */
[----:B------:R-:W-:-:S05]  /*5a80*/  LOP3.LUT R3, R0, R3, RZ, 0xfc, !PT ;  /* 0x0000000300037212 */ /* 0x000fca00078efcff */
[----:B------:R0:W-:Y:S01]  /*5a90*/  STG.E.U8 desc[UR36][R8.64], R3 ;  /* 0x0000000308007986 */ /* 0x0001e2000c101124 */
[----:B------:R-:W-:Y:S05]  /*5aa0*/  BRA `(.L_x_22006) ;  /* 0x0000000400b87947 */ /* 0x000fea0003800000 */
.L_x_22016:
[----:B------:R-:W-:-:S05]  /*5ab0*/  HADD2.F32 R0, -RZ, R3.H0_H0 ;  /* 0x20000003ff007230 */ /* 0x000fca0000004100 */
[----:B------:R-:W-:-:S05]  /*5ac0*/  F2FP.BF16.F32.PACK_AB R0, RZ, R0 ;  /* 0x00000000ff00723e */ /* 0x000fca00000010ff */
[----:B------:R0:W-:Y:S01]  /*5ad0*/  STG.E.U16 desc[UR36][R8.64], R0 ;  /* 0x0000000008007986 */ /* 0x0001e2000c101524 */
[----:B------:R-:W-:Y:S05]  /*5ae0*/  BRA `(.L_x_22006) ;  /* 0x0000000400a87947 */ /* 0x000fea0003800000 */
.L_x_22013:
        /* <DEDUP_REMOVED lines=12> */
.L_x_22025:
        /* <DEDUP_REMOVED lines=17> */
.L_x_22028:
[----:B------:R-:W-:-:S04]  /*5cc0*/  LOP3.LUT R3, R5, 0x80000000, RZ, 0xc0, !PT ;  /* 0x8000000005037812 */ /* 0x000fc800078ec0ff */
[----:B------:R-:W-:-:S04]  /*5cd0*/  SHF.R.U32.HI R3, RZ, 0x18, R3 ;  /* 0x00000018ff037819 */ /* 0x000fc80000011603 */
[----:B------:R-:W-:-:S04]  /*5ce0*/  LOP3.LUT R0, R0, R3, RZ, 0xfc, !PT ;  /* 0x0000000300007212 */ /* 0x000fc800078efcff */
[----:B------:R-:W-:-:S07]  /*5cf0*/  PRMT R4, R0, 0x7610, R4 ;  /* 0x0000761000047816 */ /* 0x000fce0000000004 */
.L_x_22027:
[----:B------:R-:W-:Y:S05]  /*5d00*/  BSYNC B0 ;  /* 0x0000000000007941 */ /* 0x000fea0003800000 */
.L_x_22026:
[----:B------:R0:W-:Y:S01]  /*5d10*/  STG.E.U8 desc[UR36][R8.64], R4 ;  /* 0x0000000408007986 */ /* 0x0001e2000c101124 */
[----:B------:R-:W-:Y:S05]  /*5d20*/  BRA `(.L_x_22006) ;  /* 0x0000000400187947 */ /* 0x000fea0003800000 */
.L_x_22024:
        /* <DEDUP_REMOVED lines=17> */
.L_x_22031:
[----:B------:R-:W-:-:S04]  /*5e40*/  LOP3.LUT R3, R5, 0x80000000, RZ, 0xc0, !PT ;  /* 0x8000000005037812 */ /* 0x000fc800078ec0ff */
[----:B------:R-:W-:-:S04]  /*5e50*/  SHF.R.U32.HI R3, RZ, 0x18, R3 ;  /* 0x00000018ff037819 */ /* 0x000fc80000011603 */
[----:B------:R-:W-:-:S04]  /*5e60*/  LOP3.LUT R0, R0, R3, RZ, 0xfc, !PT ;  /* 0x0000000300007212 */ /* 0x000fc800078efcff */
[----:B------:R-:W-:-:S07]  /*5e70*/  PRMT R4, R0, 0x7610, R4 ;  /* 0x0000761000047816 */ /* 0x000fce0000000004 */
.L_x_22030:
[----:B------:R-:W-:Y:S05]  /*5e80*/  BSYNC B0 ;  /* 0x0000000000007941 */ /* 0x000fea0003800000 */
.L_x_22029:
[----:B------:R0:W-:Y:S01]  /*5e90*/  STG.E.U8 desc[UR36][R8.64], R4 ;  /* 0x0000000408007986 */ /* 0x0001e2000c101124 */
[----:B------:R-:W-:Y:S05]  /*5ea0*/  BRA `(.L_x_22006) ;  /* 0x0000000000b87947 */ /* 0x000fea0003800000 */
.L_x_22023:
        /* <DEDUP_REMOVED lines=22> */
.L_x_22005:
        /* <DEDUP_REMOVED lines=16> */
.L_x_22034:
[----:B------:R-:W-:Y:S05]  /*6110*/  BRA `(.L_x_22006) ;  /* 0x00000000001c7947 */ /* 0x000fea0003800000 */
.L_x_22033:
[----:B------:R-:W-:-:S06]  /*6120*/  HADD2.F32 R4, -RZ, R3.H0_H0 ;  /* 0x20000003ff047230 */ /* 0x000fcc0000004100 */
[----:B------:R-:W0:Y:S02]  /*6130*/  F2I.U64.TRUNC R4, R4 ;  /* 0x0000000400047311 */ /* 0x000e24000020d800 */
[----:B0-----:R0:W-:Y:S01]  /*6140*/  STG.E.64 desc[UR36][R8.64], R4 ;  /* 0x0000000408007986 */ /* 0x0011e2000c101b24 */
[----:B------:R-:W-:Y:S05]  /*6150*/  BRA `(.L_x_22006) ;  /* 0x00000000000c7947 */ /* 0x000fea0003800000 */
.L_x_22032:
[----:B------:R-:W-:-:S06]  /*6160*/  HADD2.F32 R3, -RZ, R3.H0_H0 ;  /* 0x20000003ff037230 */ /* 0x000fcc0000004100 */
[----:B------:R-:W0:Y:S02]  /*6170*/  F2I.FTZ.U32.TRUNC.NTZ R3, R3 ;  /* 0x0000000300037305 */ /* 0x000e24000021f000 */
[----:B0-----:R0:W-:Y:S02]  /*6180*/  STG.E desc[UR36][R8.64], R3 ;  /* 0x0000000308007986 */ /* 0x0011e4000c101924 */
.L_x_22006:
[----:B------:R-:W-:-:S07]  /*6190*/  VIADD R19, R19, 0x80 ;  /* 0x0000008013137836 */ /* 0x000fce0000000000 */
.L_x_22000:
[----:B------:R-:W-:Y:S05]  /*61a0*/  BSYNC B6 ;  /* 0x0000000000067941 */ /* 0x000fea0003800000 */
.L_x_21999:
        /* <DEDUP_REMOVED lines=25> */
.L_x_22040:
[----:B------:R-:W-:-:S06]  /*6340*/  HADD2.F32 R5, -RZ, R18.H0_H0 ;  /* 0x20000012ff057230 */ /* 0x000fcc0000004100 */
[----:B------:R-:W0:Y:S02]  /*6350*/  F2I.S64.TRUNC R4, R5 ;  /* 0x0000000500047311 */ /* 0x000e24000020d900 */
[----:B0-----:R0:W-:Y:S01]  /*6360*/  STG.E.U8 desc[UR36][R8.64], R4 ;  /* 0x0000000408007986 */ /* 0x0011e2000c101124 */
[----:B------:R-:W-:Y:S05]  /*6370*/  BRA `(.L_x_22042) ;  /* 0x0000000c00847947 */ /* 0x000fea0003800000 */
.L_x_22039:
        /* <DEDUP_REMOVED lines=10> */
.L_x_22044:
[----:B------:R-:W-:-:S04]  /*6420*/  HADD2.F32 R18, -RZ, R18.H0_H0 ;  /* 0x20000012ff127230 */ /* 0x000fc80000004100 */
[----:B------:R-:W0:Y:S02]  /*6430*/  F2I.FTZ.TRUNC.NTZ R3, R18 ;  /* 0x0000001200037305 */ /* 0x000e24000021f100 */
[----:B0-----:R0:W-:Y:S01]  /*6440*/  STG.E desc[UR36][R8.64], R3 ;  /* 0x0000000308007986 */ /* 0x0011e2000c101924 */
[----:B------:R-:W-:Y:S05]  /*6450*/  BRA `(.L_x_22042) ;  /* 0x0000000c004c7947 */ /* 0x000fea0003800000 */
.L_x_22043:
[----:B------:R-:W-:-:S04]  /*6460*/  HADD2.F32 R18, -RZ, R18.H0_H0 ;  /* 0x20000012ff127230 */ /* 0x000fc80000004100 */
[----:B------:R-:W0:Y:S02]  /*6470*/  F2I.FTZ.TRUNC.NTZ R3, R18 ;  /* 0x0000001200037305 */ /* 0x000e24000021f100 */
[----:B0-----:R0:W-:Y:S01]  /*6480*/  STG.E.U16 desc[UR36][R8.64], R3 ;  /* 0x0000000308007986 */ /* 0x0011e2000c101524 */
[----:B------:R-:W-:Y:S05]  /*6490*/  BRA `(.L_x_22042) ;  /* 0x0000000c003c7947 */ /* 0x000fea0003800000 */
.L_x_22038:
        /* <DEDUP_REMOVED lines=9> */
.L_x_22046:
[----:B------:R0:W-:Y:S01]  /*6530*/  STG.E.U16 desc[UR36][R8.64], R18 ;  /* 0x0000001208007986 */ /* 0x0001e2000c101524 */
[----:B------:R-:W-:Y:S05]  /*6540*/  BRA `(.L_x_22042) ;  /* 0x0000000c00107947 */ /* 0x000fea0003800000 */
.L_x_22045:
        /* <DEDUP_REMOVED lines=10> */
.L_x_22048:
[----:B------:R-:W-:-:S05]  /*65f0*/  HADD2.F32 R0, -RZ, R18.H0_H0 ;  /* 0x20000012ff007230 */ /* 0x000fca0000004100 */
[----:B------:R-:W-:-:S04]  /*6600*/  F2FP.F16.F32.PACK_AB R0, RZ, R0 ;  /* 0x00000000ff00723e */ /* 0x000fc800000000ff */
[----:B------:R-:W-:-:S05]  /*6610*/  PRMT R0, R0, 0x5410, RZ ;  /* 0x0000541000007816 */ /* 0x000fca00000000ff */
[----:B------:R0:W-:Y:S01]  /*6620*/  STG.E desc[UR36][R8.64], R0 ;  /* 0x0000000008007986 */ /* 0x0001e2000c101924 */
[----:B------:R-:W-:Y:S05]  /*6630*/  BRA `(.L_x_22042) ;  /* 0x0000000800d47947 */ /* 0x000fea0003800000 */
.L_x_22047:
[----:B------:R-:W-:-:S05]  /*6640*/  HADD2.F32 R4, -RZ, R18.H0_H0 ;  /* 0x20000012ff047230 */ /* 0x000fca0000004100 */
[----:B------:R-:W-:-:S06]  /*6650*/  FMUL.FTZ R4, R4, 1 ;  /* 0x3f80000004047820 */ /* 0x000fcc0000410000 */
[----:B------:R-:W0:Y:S02]  /*6660*/  F2F.F64.F32 R4, R4 ;  /* 0x0000000400047310 */ /* 0x000e240000201800 */
[----:B0-----:R0:W-:Y:S01]  /*6670*/  STG.E.64 desc[UR36][R8.64], R4 ;  /* 0x0000000408007986 */ /* 0x0011e2000c101b24 */
[----:B------:R-:W-:Y:S05]  /*6680*/  BRA `(.L_x_22042) ;  /* 0x0000000800c07947 */ /* 0x000fea0003800000 */
.L_x_22037:
        /* <DEDUP_REMOVED lines=13> */
.L_x_22051:
[----:B------:R-:W-:Y:S01]  /*6760*/  HADD2.F32 R18, -RZ, R18.H0_H0 ;  /* 0x20000012ff127230 */ /* 0x000fe20000004100 */
[----:B------:R-:W-:-:S04]  /*6770*/  CS2R R6, SRZ ;  /* 0x0000000000067805 */ /* 0x000fc8000001ff00 */
[----:B------:R-:W-:-:S06]  /*6780*/  FMUL.FTZ R4, R18, 1 ;  /* 0x3f80000012047820 */ /* 0x000fcc0000410000 */
[----:B------:R-:W0:Y:S02]  /*6790*/  F2F.F64.F32 R4, R4 ;  /* 0x0000000400047310 */ /* 0x000e240000201800 */
[----:B0-----:R0:W-:Y:S01]  /*67a0*/  STG.E.128 desc[UR36][R8.64], R4 ;  /* 0x0000000408007986 */ /* 0x0011e2000c101d24 */
[----:B------:R-:W-:Y:S05]  /*67b0*/  BRA `(.L_x_22042) ;  /* 0x0000000800747947 */ /* 0x000fea0003800000 */
.L_x_22050:
        /* <DEDUP_REMOVED lines=21> */
.L_x_22055:
[----:B------:R-:W-:Y:S05]  /*6910*/  BSYNC B0 ;  /* 0x0000000000007941 */ /* 0x000fea0003800000 */
.L_x_22054:
[----:B------:R-:W-:-:S05]  /*6920*/  LOP3.LUT R5, R0, R5, RZ, 0xfc, !PT ;  /* 0x0000000500057212 */ /* 0x000fca00078efcff */
[----:B------:R0:W-:Y:S01]  /*6930*/  STG.E.U8 desc[UR36][R8.64], R5 ;  /* 0x0000000508007986 */ /* 0x0001e2000c101124 */
[----:B------:R-:W-:Y:S05]  /*6940*/  BRA `(.L_x_22042) ;  /* 0x0000000800107947 */ /* 0x000fea0003800000 */
.L_x_22053:
        /* <DEDUP_REMOVED lines=13> */
.L_x_22057:
[----:B------:R-:W-:Y:S01]  /*6a20*/  IMAD.MOV.U32 R0, RZ, RZ, 0x7f ;  /* 0x0000007fff007424 */ /* 0x000fe200078e00ff */
[----:B------:R-:W-:-:S04]  /*6a30*/  ISETP.GT.U32.AND P0, PT, R3, 0x7f800000, PT ;  /* 0x7f8000000300780c */ /* 0x000fc80003f04070 */
[----:B------:R-:W-:-:S09]  /*6a40*/  SEL R0, R0, 0x7c, P0 ;  /* 0x0000007c00007807 */ /* 0x000fd20000000000 */
.L_x_22058:
[----:B------:R-:W-:Y:S05]  /*6a50*/  BSYNC B0 ;  /* 0x0000000000007941 */ /* 0x000fea0003800000 */
.L_x_22056:
[----:B------:R-:W-:-:S04]  /*6a60*/  LOP3.LUT R3, R5, 0x80000000, RZ, 0xc0, !PT ;  /* 0x8000000005037812 */ /* 0x000fc800078ec0ff */
[----:B------:R-:W-:-:S04]  /*6a70*/  SHF.R.U32.HI R3, RZ, 0x18, R3 ;  /* 0x00000018ff037819 */ /* 0x000fc80000011603 */
[----:B------:R-:W-:-:S05]  /*6a80*/  LOP3.LUT R3, R0, R3, RZ, 0xfc, !PT ;  /* 0x0000000300037212 */ /* 0x000fca00078efcff */
[----:B------:R0:W-:Y:S01]  /*6a90*/  STG.E.U8 desc[UR36][R8.64], R3 ;  /* 0x0000000308007986 */ /* 0x0001e2000c101124 */
[----:B------:R-:W-:Y:S05]  /*6aa0*/  BRA `(.L_x_22042) ;  /* 0x0000000400b87947 */ /* 0x000fea0003800000 */
.L_x_22052:
[----:B------:R-:W-:-:S05]  /*6ab0*/  HADD2.F32 R0, -RZ, R18.H0_H0 ;  /* 0x20000012ff007230 */ /* 0x000fca0000004100 */
[----:B------:R-:W-:-:S05]  /*6ac0*/  F2FP.BF16.F32.PACK_AB R0, RZ, R0 ;  /* 0x00000000ff00723e */ /* 0x000fca00000010ff */
[----:B------:R0:W-:Y:S01]  /*6ad0*/  STG.E.U16 desc[UR36][R8.64], R0 ;  /* 0x0000000008007986 */ /* 0x0001e2000c101524 */
[----:B------:R-:W-:Y:S05]  /*6ae0*/  BRA `(.L_x_22042) ;  /* 0x0000000400a87947 */ /* 0x000fea0003800000 */
.L_x_22049:
        /* <DEDUP_REMOVED lines=12> */
.L_x_22061:
        /* <DEDUP_REMOVED lines=17> */
.L_x_22064:
[----:B------:R-:W-:-:S04]  /*6cc0*/  LOP3.LUT R3, R5, 0x80000000, RZ, 0xc0, !PT ;  /* 0x8000000005037812 */ /* 0x000fc800078ec0ff */
[----:B------:R-:W-:-:S04]  /*6cd0*/  SHF.R.U32.HI R3, RZ, 0x18, R3 ;  /* 0x00000018ff037819 */ /* 0x000fc80000011603 */
[----:B------:R-:W-:-:S04]  /*6ce0*/  LOP3.LUT R0, R0, R3, RZ, 0xfc, !PT ;  /* 0x0000000300007212 */ /* 0x000fc800078efcff */
[----:B------:R-:W-:-:S07]  /*6cf0*/  PRMT R4, R0, 0x7610, R4 ;  /* 0x0000761000047816 */ /* 0x000fce0000000004 */
.L_x_22063:
[----:B------:R-:W-:Y:S05]  /*6d00*/  BSYNC B0 ;  /* 0x0000000000007941 */ /* 0x000fea0003800000 */
.L_x_22062:
[----:B------:R4:W-:Y:S01]  /*6d10*/  STG.E.U8 desc[UR36][R8.64], R4 ;  /* 0x0000000408007986 */ /* 0x0009e2000c101124 */
[----:B------:R-:W-:Y:S05]  /*6d20*/  BRA `(.L_x_22042) ;  /* 0x0000000400187947 */ /* 0x000fea0003800000 */
.L_x_22060:
        /* <DEDUP_REMOVED lines=17> */
.L_x_22067:
[----:B------:R-:W-:-:S04]  /*6e40*/  LOP3.LUT R3, R5, 0x80000000, RZ, 0xc0, !PT ;  /* 0x8000000005037812 */ /* 0x000fc800078ec0ff */
[----:B------:R-:W-:-:S04]  /*6e50*/  SHF.R.U32.HI R3, RZ, 0x18, R3 ;  /* 0x00000018ff037819 */ /* 0x000fc80000011603 */
[----:B------:R-:W-:-:S04]  /*6e60*/  LOP3.LUT R0, R0, R3, RZ, 0xfc, !PT ;  /* 0x0000000300007212 */ /* 0x000fc800078efcff */
[----:B------:R-:W-:-:S07]  /*6e70*/  PRMT R4, R0, 0x7610, R4 ;  /* 0x0000761000047816 */ /* 0x000fce0000000004 */
.L_x_22066:
[----:B------:R-:W-:Y:S05]  /*6e80*/  BSYNC B0 ;  /* 0x0000000000007941 */ /* 0x000fea0003800000 */
.L_x_22065:
[----:B------:R3:W-:Y:S01]  /*6e90*/  STG.E.U8 desc[UR36][R8.64], R4 ;  /* 0x0000000408007986 */ /* 0x0007e2000c101124 */
[----:B------:R-:W-:Y:S05]  /*6ea0*/  BRA `(.L_x_22042) ;  /* 0x0000000000b87947 */ /* 0x000fea0003800000 */
.L_x_22059:
        /* <DEDUP_REMOVED lines=22> */
.L_x_22041:
        /* <DEDUP_REMOVED lines=16> */
.L_x_22070:
[----:B------:R-:W-:Y:S05]  /*7110*/  BRA `(.L_x_22042) ;  /* 0x00000000001c7947 */ /* 0x000fea0003800000 */
.L_x_22069:
[----:B------:R-:W-:-:S06]  /*7120*/  HADD2.F32 R4, -RZ, R18.H0_H0 ;  /* 0x20000012ff047230 */ /* 0x000fcc0000004100 */
[----:B------:R-:W0:Y:S02]  /*7130*/  F2I.U64.TRUNC R4, R4 ;  /* 0x0000000400047311 */ /* 0x000e24000020d800 */
[----:B0-----:R2:W-:Y:S01]  /*7140*/  STG.E.64 desc[UR36][R8.64], R4 ;  /* 0x0000000408007986 */ /* 0x0015e2000c101b24 */
[----:B------:R-:W-:Y:S05]  /*7150*/  BRA `(.L_x_22042) ;  /* 0x00000000000c7947 */ /* 0x000fea0003800000 */
.L_x_22068:
[----:B------:R-:W-:-:S04]  /*7160*/  HADD2.F32 R18, -RZ, R18.H0_H0 ;  /* 0x20000012ff127230 */ /* 0x000fc80000004100 */
[----:B------:R-:W0:Y:S02]  /*7170*/  F2I.FTZ.U32.TRUNC.NTZ R3, R18 ;  /* 0x0000001200037305 */ /* 0x000e24000021f000 */
[----:B0-----:R0:W-:Y:S02]  /*7180*/  STG.E desc[UR36][R8.64], R3 ;  /* 0x0000000308007986 */ /* 0x0011e4000c101924 */
.L_x_22042:
        /* <DEDUP_REMOVED lines=25> */
.L_x_22074:
[----:B------:R-:W-:-:S06]  /*7320*/  HADD2.F32 R5, -RZ, R17.H0_H0 ;  /* 0x20000011ff057230 */ /* 0x000fcc0000004100 */
[----:B------:R-:W0:Y:S02]  /*7330*/  F2I.S64.TRUNC R4, R5 ;  /* 0x0000000500047311 */ /* 0x000e24000020d900 */
[----:B0-----:R0:W-:Y:S01]  /*7340*/  STG.E.U8 desc[UR36][R8.64], R4 ;  /* 0x0000000408007986 */ /* 0x0011e2000c101124 */
[----:B------:R-:W-:Y:S05]  /*7350*/  BRA `(.L_x_22076) ;  /* 0x0000000c00847947 */ /* 0x000fea0003800000 */
.L_x_22073:
        /* <DEDUP_REMOVED lines=10> */
.L_x_22078:
[----:B------:R-:W-:-:S06]  /*7400*/  HADD2.F32 R17, -RZ, R17.H0_H0 ;  /* 0x20000011ff117230 */ /* 0x000fcc0000004100 */
[----:B------:R-:W0:Y:S02]  /*7410*/  F2I.FTZ.TRUNC.NTZ R17, R17 ;  /* 0x0000001100117305 */ /* 0x000e24000021f100 */
[----:B0-----:R0:W-:Y:S01]  /*7420*/  STG.E desc[UR36][R8.64], R17 ;  /* 0x0000001108007986 */ /* 0x0011e2000c101924 */
[----:B------:R-:W-:Y:S05]  /*7430*/  BRA `(.L_x_22076) ;  /* 0x0000000c004c7947 */ /* 0x000fea0003800000 */
.L_x_22077:
[----:B------:R-:W-:-:S06]  /*7440*/  HADD2.F32 R17, -RZ, R17.H0_H0 ;  /* 0x20000011ff117230 */ /* 0x000fcc0000004100 */
[----:B------:R-:W0:Y:S02]  /*7450*/  F2I.FTZ.TRUNC.NTZ R17, R17 ;  /* 0x0000001100117305 */ /* 0x000e24000021f100 */
[----:B0-----:R0:W-:Y:S01]  /*7460*/  STG.E.U16 desc[UR36][R8.64], R17 ;  /* 0x0000001108007986 */ /* 0x0011e2000c101524 */
[----:B------:R-:W-:Y:S05]  /*7470*/  BRA `(.L_x_22076) ;  /* 0x0000000c003c7947 */ /* 0x000fea0003800000 */
.L_x_22072:
        /* <DEDUP_REMOVED lines=9> */
.L_x_22080:
[----:B------:R0:W-:Y:S01]  /*7510*/  STG.E.U16 desc[UR36][R8.64], R17 ;  /* 0x0000001108007986 */ /* 0x0001e2000c101524 */
[----:B------:R-:W-:Y:S05]  /*7520*/  BRA `(.L_x_22076) ;  /* 0x0000000c00107947 */ /* 0x000fea0003800000 */
.L_x_22079:
        /* <DEDUP_REMOVED lines=10> */
.L_x_22082:
[----:B------:R-:W-:-:S05]  /*75d0*/  HADD2.F32 R0, -RZ, R17.H0_H0 ;  /* 0x20000011ff007230 */ /* 0x000fca0000004100 */
[----:B------:R-:W-:-:S04]  /*75e0*/  F2FP.F16.F32.PACK_AB R0, RZ, R0 ;  /* 0x00000000ff00723e */ /* 0x000fc800000000ff */
[----:B------:R-:W-:-:S05]  /*75f0*/  PRMT R0, R0, 0x5410, RZ ;  /* 0x0000541000007816 */ /* 0x000fca00000000ff */
[----:B------:R0:W-:Y:S01]  /*7600*/  STG.E desc[UR36][R8.64], R0 ;  /* 0x0000000008007986 */ /* 0x0001e2000c101924 */
[----:B------:R-:W-:Y:S05]  /*7610*/  BRA `(.L_x_22076) ;  /* 0x0000000800d47947 */ /* 0x000fea0003800000 */
.L_x_22081:
[----:B------:R-:W-:-:S05]  /*7620*/  HADD2.F32 R4, -RZ, R17.H0_H0 ;  /* 0x20000011ff047230 */ /* 0x000fca0000004100 */
[----:B------:R-:W-:-:S06]  /*7630*/  FMUL.FTZ R4, R4, 1 ;  /* 0x3f80000004047820 */ /* 0x000fcc0000410000 */
[----:B------:R-:W0:Y:S02]  /*7640*/  F2F.F64.F32 R4, R4 ;  /* 0x0000000400047310 */ /* 0x000e240000201800 */
[----:B0-----:R0:W-:Y:S01]  /*7650*/  STG.E.64 desc[UR36][R8.64], R4 ;  /* 0x0000000408007986 */ /* 0x0011e2000c101b24 */
[----:B------:R-:W-:Y:S05]  /*7660*/  BRA `(.L_x_22076) ;  /* 0x0000000800c07947 */ /* 0x000fea0003800000 */
.L_x_22071:
        /* <DEDUP_REMOVED lines=13> */
.L_x_22085:
[----:B------:R-:W-:Y:S01]  /*7740*/  HADD2.F32 R17, -RZ, R17.H0_H0 ;  /* 0x20000011ff117230 */ /* 0x000fe20000004100 */
[----:B------:R-:W-:-:S04]  /*7750*/  CS2R R6, SRZ ;  /* 0x0000000000067805 */ /* 0x000fc8000001ff00 */
[----:B------:R-:W-:-:S06]  /*7760*/  FMUL.FTZ R4, R17, 1 ;  /* 0x3f80000011047820 */ /* 0x000fcc0000410000 */
[----:B------:R-:W0:Y:S02]  /*7770*/  F2F.F64.F32 R4, R4 ;  /* 0x0000000400047310 */ /* 0x000e240000201800 */
[----:B0-----:R0:W-:Y:S01]  /*7780*/  STG.E.128 desc[UR36][R8.64], R4 ;  /* 0x0000000408007986 */ /* 0x0011e2000c101d24 */
[----:B------:R-:W-:Y:S05]  /*7790*/  BRA `(.L_x_22076) ;  /* 0x0000000800747947 */ /* 0x000fea0003800000 */
.L_x_22084:
        /* <DEDUP_REMOVED lines=21> */
.L_x_22089:
[----:B------:R-:W-:Y:S05]  /*78f0*/  BSYNC B0 ;  /* 0x0000000000007941 */ /* 0x000fea0003800000 */
.L_x_22088:
[----:B------:R-:W-:-:S05]  /*7900*/  LOP3.LUT R5, R0, R5, RZ, 0xfc, !PT ;  /* 0x0000000500057212 */ /* 0x000fca00078efcff */
[----:B------:R3:W-:Y:S01]  /*7910*/  STG.E.U8 desc[UR36][R8.64], R5 ;  /* 0x0000000508007986 */ /* 0x0007e2000c101124 */
[----:B------:R-:W-:Y:S05]  /*7920*/  BRA `(.L_x_22076) ;  /* 0x0000000800107947 */ /* 0x000fea0003800000 */
.L_x_22087:
        /* <DEDUP_REMOVED lines=13> */
.L_x_22091:
[----:B------:R-:W-:Y:S01]  /*7a00*/  IMAD.MOV.U32 R0, RZ, RZ, 0x7f ;  /* 0x0000007fff007424 */ /* 0x000fe200078e00ff */
[----:B------:R-:W-:-:S04]  /*7a10*/  ISETP.GT.U32.AND P0, PT, R3, 0x7f800000, PT ;  /* 0x7f8000000300780c */ /* 0x000fc80003f04070 */
[----:B------:R-:W-:-:S09]  /*7a20*/  SEL R0, R0, 0x7c, P0 ;  /* 0x0000007c00007807 */ /* 0x000fd20000000000 */
.L_x_22092:
[----:B------:R-:W-:Y:S05]  /*7a30*/  BSYNC B0 ;  /* 0x0000000000007941 */ /* 0x000fea0003800000 */
.L_x_22090:
[----:B------:R-:W-:-:S04]  /*7a40*/  LOP3.LUT R3, R17, 0x80000000, RZ, 0xc0, !PT ;  /* 0x8000000011037812 */ /* 0x000fc800078ec0ff */
[----:B------:R-:W-:-:S04]  /*7a50*/  SHF.R.U32.HI R3, RZ, 0x18, R3 ;  /* 0x00000018ff037819 */ /* 0x000fc80000011603 */
[----:B------:R-:W-:-:S05]  /*7a60*/  LOP3.LUT R3, R0, R3, RZ, 0xfc, !PT ;  /* 0x0000000300037212 */ /* 0x000fca00078efcff */
[----:B------:R4:W-:Y:S01]  /*7a70*/  STG.E.U8 desc[UR36][R8.64], R3 ;  /* 0x0000000308007986 */ /* 0x0009e2000c101124 */
[----:B------:R-:W-:Y:S05]  /*7a80*/  BRA `(.L_x_22076) ;  /* 0x0000000400b87947 */ /* 0x000fea0003800000 */
.L_x_22086:
[----:B------:R-:W-:-:S05]  /*7a90*/  HADD2.F32 R0, -RZ, R17.H0_H0 ;  /* 0x20000011ff007230 */ /* 0x000fca0000004100 */
[----:B------:R-:W-:-:S05]  /*7aa0*/  F2FP.BF16.F32.PACK_AB R0, RZ, R0 ;  /* 0x00000000ff00723e */ /* 0x000fca00000010ff */
[----:B------:R2:W-:Y:S01]  /*7ab0*/  STG.E.U16 desc[UR36][R8.64], R0 ;  /* 0x0000000008007986 */ /* 0x0005e2000c101524 */
[----:B------:R-:W-:Y:S05]  /*7ac0*/  BRA `(.L_x_22076) ;  /* 0x0000000400a87947 */ /* 0x000fea0003800000 */
.L_x_22083:
        /* <DEDUP_REMOVED lines=12> */
.L_x_22095:
        /* <DEDUP_REMOVED lines=17> */
.L_x_22098:
[----:B------:R-:W-:-:S04]  /*7ca0*/  LOP3.LUT R3, R17, 0x80000000, RZ, 0xc0, !PT ;  /* 0x8000000011037812 */ /* 0x000fc800078ec0ff */
[----:B------:R-:W-:-:S04]  /*7cb0*/  SHF.R.U32.HI R3, RZ, 0x18, R3 ;  /* 0x00000018ff037819 */ /* 0x000fc80000011603 */
[----:B------:R-:W-:-:S04]  /*7cc0*/  LOP3.LUT R0, R0, R3, RZ, 0xfc, !PT ;  /* 0x0000000300007212 */ /* 0x000fc800078efcff */
[----:B------:R-:W-:-:S07]  /*7cd0*/  PRMT R4, R0, 0x7610, R4 ;  /* 0x0000761000047816 */ /* 0x000fce0000000004 */
.L_x_22097:
[----:B------:R-:W-:Y:S05]  /*7ce0*/  BSYNC B0 ;  /* 0x0000000000007941 */ /* 0x000fea0003800000 */
.L_x_22096:
[----:B------:R0:W-:Y:S01]  /*7cf0*/  STG.E.U8 desc[UR36][R8.64], R4 ;  /* 0x0000000408007986 */ /* 0x0001e2000c101124 */
[----:B------:R-:W-:Y:S05]  /*7d00*/  BRA `(.L_x_22076) ;  /* 0x0000000400187947 */ /* 0x000fea0003800000 */
.L_x_22094:
        /* <DEDUP_REMOVED lines=17> */
.L_x_22101:
[----:B------:R-:W-:-:S04]  /*7e20*/  LOP3.LUT R3, R17, 0x80000000, RZ, 0xc0, !PT ;  /* 0x8000000011037812 */ /* 0x000fc800078ec0ff */
[----:B------:R-:W-:-:S04]  /*7e30*/  SHF.R.U32.HI R3, RZ, 0x18, R3 ;  /* 0x00000018ff037819 */ /* 0x000fc80000011603 */
[----:B------:R-:W-:-:S04]  /*7e40*/  LOP3.LUT R0, R0, R3, RZ, 0xfc, !PT ;  /* 0x0000000300007212 */ /* 0x000fc800078efcff */
[----:B------:R-:W-:-:S07]  /*7e50*/  PRMT R4, R0, 0x7610, R4 ;  /* 0x0000761000047816 */ /* 0x000fce0000000004 */
.L_x_22100:
[----:B------:R-:W-:Y:S05]  /*7e60*/  BSYNC B0 ;  /* 0x0000000000007941 */ /* 0x000fea0003800000 */
.L_x_22099:
[----:B------:R0:W-:Y:S01]  /*7e70*/  STG.E.U8 desc[UR36][R8.64], R4 ;  /* 0x0000000408007986 */ /* 0x0001e2000c101124 */
[----:B------:R-:W-:Y:S05]  /*7e80*/  BRA `(.L_x_22076) ;  /* 0x0000000000b87947 */ /* 0x000fea0003800000 */
.L_x_22093:
        /* <DEDUP_REMOVED lines=22> */
.L_x_22075:
        /* <DEDUP_REMOVED lines=16> */
.L_x_22104:
[----:B------:R-:W-:Y:S05]  /*80f0*/  BRA `(.L_x_22076) ;  /* 0x00000000001c7947 */ /* 0x000fea0003800000 */
.L_x_22103:
[----:B------:R-:W-:-:S06]  /*8100*/  HADD2.F32 R4, -RZ, R17.H0_H0 ;  /* 0x20000011ff047230 */ /* 0x000fcc0000004100 */
[----:B------:R-:W0:Y:S02]  /*8110*/  F2I.U64.TRUNC R4, R4 ;  /* 0x0000000400047311 */ /* 0x000e24000020d800 */
[----:B0-----:R0:W-:Y:S01]  /*8120*/  STG.E.64 desc[UR36][R8.64], R4 ;  /* 0x0000000408007986 */ /* 0x0011e2000c101b24 */
[----:B------:R-:W-:Y:S05]  /*8130*/  BRA `(.L_x_22076) ;  /* 0x00000000000c7947 */ /* 0x000fea0003800000 */
.L_x_22102:
[----:B------:R-:W-:-:S06]  /*8140*/  HADD2.F32 R17, -RZ, R17.H0_H0 ;  /* 0x20000011ff117230 */ /* 0x000fcc0000004100 */
[----:B------:R-:W0:Y:S02]  /*8150*/  F2I.FTZ.U32.TRUNC.NTZ R17, R17 ;  /* 0x0000001100117305 */ /* 0x000e24000021f000 */
[----:B0-----:R0:W-:Y:S02]  /*8160*/  STG.E desc[UR36][R8.64], R17 ;  /* 0x0000001108007986 */ /* 0x0011e4000c101924 */
.L_x_22076:
[----:B------:R-:W-:-:S07]  /*8170*/  VIADD R19, R19, 0x80 ;  /* 0x0000008013137836 */ /* 0x000fce0000000000 */
.L_x_22036:
[----:B------:R-:W-:Y:S05]  /*8180*/  BSYNC B6 ;  /* 0x0000000000067941 */ /* 0x000fea0003800000 */
.L_x_22035:
        /* <DEDUP_REMOVED lines=23> */
.L_x_22108:
[----:B------:R-:W-:-:S06]  /*8300*/  HADD2.F32 R3, -RZ, R16.H0_H0 ;  /* 0x20000010ff037230 */ /* 0x000fcc0000004100 */
[----:B------:R-:W0:Y:S02]  /*8310*/  F2I.S64.TRUNC R2, R3 ;  /* 0x0000000300027311 */ /* 0x000e24000020d900 */
[----:B0-----:R-:W-:Y:S01]  /*8320*/  STG.E.U8 desc[UR36][R4.64], R2 ;  /* 0x0000000204007986 */ /* 0x001fe2000c101124 */
[----:B------:R-:W-:Y:S05]  /*8330*/  EXIT ;  /* 0x000000000000794d */ /* 0x000fea0003800000 */
.L_x_22107:
        /* <DEDUP_REMOVED lines=10> */
.L_x_22111:
[----:B------:R-:W-:-:S04]  /*83e0*/  HADD2.F32 R16, -RZ, R16.H0_H0 ;  /* 0x20000010ff107230 */ /* 0x000fc80000004100 */
[----:B------:R-:W0:Y:S02]  /*83f0*/  F2I.FTZ.TRUNC.NTZ R3, R16 ;  /* 0x0000001000037305 */ /* 0x000e24000021f100 */
[----:B0-----:R-:W-:Y:S01]  /*8400*/  STG.E desc[UR36][R4.64], R3 ;  /* 0x0000000304007986 */ /* 0x001fe2000c101924 */
[----:B------:R-:W-:Y:S05]  /*8410*/  EXIT ;  /* 0x000000000000794d */ /* 0x000fea0003800000 */
.L_x_22110:
[----:B------:R-:W-:-:S04]  /*8420*/  HADD2.F32 R16, -RZ, R16.H0_H0 ;  /* 0x20000010ff107230 */ /* 0x000fc80000004100 */
[----:B------:R-:W0:Y:S02]  /*8430*/  F2I.FTZ.TRUNC.NTZ R3, R16 ;  /* 0x0000001000037305 */ /* 0x000e24000021f100 */
[----:B0-----:R-:W-:Y:S01]  /*8440*/  STG.E.U16 desc[UR36][R4.64], R3 ;  /* 0x0000000304007986 */ /* 0x001fe2000c101524 */
[----:B------:R-:W-:Y:S05]  /*8450*/  EXIT ;  /* 0x000000000000794d */ /* 0x000fea0003800000 */
.L_x_22106:
        /* <DEDUP_REMOVED lines=9> */
.L_x_22113:
[----:B------:R-:W-:Y:S01]  /*84f0*/  STG.E.U16 desc[UR36][R4.64], R16 ;  /* 0x0000001004007986 */ /* 0x000fe2000c101524 */
[----:B------:R-:W-:Y:S05]  /*8500*/  EXIT ;  /* 0x000000000000794d */ /* 0x000fea0003800000 */
.L_x_22112:
        /* <DEDUP_REMOVED lines=10> */
.L_x_22115:
[----:B------:R-:W-:-:S05]  /*85b0*/  HADD2.F32 R0, -RZ, R16.H0_H0 ;  /* 0x20000010ff007230 */ /* 0x000fca0000004100 */
[----:B------:R-:W-:-:S04]  /*85c0*/  F2FP.F16.F32.PACK_AB R0, RZ, R0 ;  /* 0x00000000ff00723e */ /* 0x000fc800000000ff */
[----:B------:R-:W-:-:S05]  /*85d0*/  PRMT R0, R0, 0x5410, RZ ;  /* 0x0000541000007816 */ /* 0x000fca00000000ff */
[----:B------:R-:W-:Y:S01]  /*85e0*/  STG.E desc[UR36][R4.64], R0 ;  /* 0x0000000004007986 */ /* 0x000fe2000c101924 */
[----:B------:R-:W-:Y:S05]  /*85f0*/  EXIT ;  /* 0x000000000000794d */ /* 0x000fea0003800000 */
.L_x_22114:
[----:B------:R-:W-:-:S05]  /*8600*/  HADD2.F32 R2, -RZ, R16.H0_H0 ;  /* 0x20000010ff027230 */ /* 0x000fca0000004100 */
[----:B------:R-:W-:-:S06]  /*8610*/  FMUL.FTZ R2, R2, 1 ;  /* 0x3f80000002027820 */ /* 0x000fcc0000410000 */
[----:B------:R-:W0:Y:S02]  /*8620*/  F2F.F64.F32 R2, R2 ;  /* 0x0000000200027310 */ /* 0x000e240000201800 */
[----:B0-----:R-:W-:Y:S01]  /*8630*/  STG.E.64 desc[UR36][R4.64], R2 ;  /* 0x0000000204007986 */ /* 0x001fe2000c101b24 */
[----:B------:R-:W-:Y:S05]  /*8640*/  EXIT ;  /* 0x000000000000794d */ /* 0x000fea0003800000 */
.L_x_22105:
        /* <DEDUP_REMOVED lines=13> */
.L_x_22118:
[----:B------:R-:W-:Y:S01]  /*8720*/  HADD2.F32 R16, -RZ, R16.H0_H0 ;  /* 0x20000010ff107230 */ /* 0x000fe20000004100 */
[----:B------:R-:W-:-:S04]  /*8730*/  CS2R R10, SRZ ;  /* 0x00000000000a7805 */ /* 0x000fc8000001ff00 */
[----:B------:R-:W-:-:S06]  /*8740*/  FMUL.FTZ R8, R16, 1 ;  /* 0x3f80000010087820 */ /* 0x000fcc0000410000 */
[----:B------:R-:W0:Y:S02]  /*8750*/  F2F.F64.F32 R8, R8 ;  /* 0x0000000800087310 */ /* 0x000e240000201800 */
[----:B0-----:R-:W-:Y:S01]  /*8760*/  STG.E.128 desc[UR36][R4.64], R8 ;  /* 0x0000000804007986 */ /* 0x001fe2000c101d24 */
[----:B------:R-:W-:Y:S05]  /*8770*/  EXIT ;  /* 0x000000000000794d */ /* 0x000fea0003800000 */
.L_x_22117:
        /* <DEDUP_REMOVED lines=21> */
.L_x_22122:
[----:B------:R-:W-:Y:S05]  /*88d0*/  BSYNC B0 ;  /* 0x0000000000007941 */ /* 0x000fea0003800000 */
.L_x_22121:
[----:B------:R-:W-:-:S05]  /*88e0*/  LOP3.LUT R3, R0, R3, RZ, 0xfc, !PT ;  /* 0x0000000300037212 */ /* 0x000fca00078efcff */
[----:B------:R-:W-:Y:S01]  /*88f0*/  STG.E.U8 desc[UR36][R4.64], R3 ;  /* 0x0000000304007986 */ /* 0x000fe2000c101124 */
[----:B------:R-:W-:Y:S05]  /*8900*/  EXIT ;  /* 0x000000000000794d */ /* 0x000fea0003800000 */
.L_x_22120:
        /* <DEDUP_REMOVED lines=13> */
.L_x_22124:
[----:B------:R-:W-:Y:S01]  /*89e0*/  IMAD.MOV.U32 R0, RZ, RZ, 0x7f ;  /* 0x0000007fff007424 */ /* 0x000fe200078e00ff */
[----:B------:R-:W-:-:S04]  /*89f0*/  ISETP.GT.U32.AND P0, PT, R2, 0x7f800000, PT ;  /* 0x7f8000000200780c */ /* 0x000fc80003f04070 */
[----:B------:R-:W-:-:S09]  /*8a00*/  SEL R0, R0, 0x7c, P0 ;  /* 0x0000007c00007807 */ /* 0x000fd20000000000 */
.L_x_22125:
[----:B------:R-:W-:Y:S05]  /*8a10*/  BSYNC B0 ;  /* 0x0000000000007941 */ /* 0x000fea0003800000 */
.L_x_22123:
[----:B------:R-:W-:-:S04]  /*8a20*/  LOP3.LUT R2, R3, 0x80000000, RZ, 0xc0, !PT ;  /* 0x8000000003027812 */ /* 0x000fc800078ec0ff */
[----:B------:R-:W-:-:S04]  /*8a30*/  SHF.R.U32.HI R3, RZ, 0x18, R2 ;  /* 0x00000018ff037819 */ /* 0x000fc80000011602 */
[----:B------:R-:W-:-:S05]  /*8a40*/  LOP3.LUT R3, R0, R3, RZ, 0xfc, !PT ;  /* 0x0000000300037212 */ /* 0x000fca00078efcff */
[----:B------:R-:W-:Y:S01]  /*8a50*/  STG.E.U8 desc[UR36][R4.64], R3 ;  /* 0x0000000304007986 */ /* 0x000fe2000c101124 */
[----:B------:R-:W-:Y:S05]  /*8a60*/  EXIT ;  /* 0x000000000000794d */ /* 0x000fea0003800000 */
.L_x_22119:
[----:B------:R-:W-:-:S05]  /*8a70*/  HADD2.F32 R0, -RZ, R16.H0_H0 ;  /* 0x20000010ff007230 */ /* 0x000fca0000004100 */
[----:B------:R-:W-:-:S05]  /*8a80*/  F2FP.BF16.F32.PACK_AB R0, RZ, R0 ;  /* 0x00000000ff00723e */ /* 0x000fca00000010ff */
[----:B------:R-:W-:Y:S01]  /*8a90*/  STG.E.U16 desc[UR36][R4.64], R0 ;  /* 0x0000000004007986 */ /* 0x000fe2000c101524 */
[----:B------:R-:W-:Y:S05]  /*8aa0*/  EXIT ;  /* 0x000000000000794d */ /* 0x000fea0003800000 */
.L_x_22116:
        /* <DEDUP_REMOVED lines=12> */
.L_x_22128:
        /* <DEDUP_REMOVED lines=17> */
.L_x_22131:
[----:B------:R-:W-:-:S04]  /*8c80*/  LOP3.LUT R2, R7, 0x80000000, RZ, 0xc0, !PT ;  /* 0x8000000007027812 */ /* 0x000fc800078ec0ff */
[----:B------:R-:W-:-:S04]  /*8c90*/  SHF.R.U32.HI R3, RZ, 0x18, R2 ;  /* 0x00000018ff037819 */ /* 0x000fc80000011602 */
[----:B------:R-:W-:-:S04]  /*8ca0*/  LOP3.LUT R0, R0, R3, RZ, 0xfc, !PT ;  /* 0x0000000300007212 */ /* 0x000fc800078efcff */
[----:B------:R-:W-:-:S07]  /*8cb0*/  PRMT R2, R0, 0x7610, R2 ;  /* 0x0000761000027816 */ /* 0x000fce0000000002 */
.L_x_22130:
[----:B------:R-:W-:Y:S05]  /*8cc0*/  BSYNC B0 ;  /* 0x0000000000007941 */ /* 0x000fea0003800000 */
.L_x_22129:
[----:B------:R-:W-:Y:S01]  /*8cd0*/  STG.E.U8 desc[UR36][R4.64], R2 ;  /* 0x0000000204007986 */ /* 0x000fe2000c101124 */
[----:B------:R-:W-:Y:S05]  /*8ce0*/  EXIT ;  /* 0x000000000000794d */ /* 0x000fea0003800000 */
.L_x_22127:
        /* <DEDUP_REMOVED lines=17> */
.L_x_22134:
[----:B------:R-:W-:-:S04]  /*8e00*/  LOP3.LUT R2, R7, 0x80000000, RZ, 0xc0, !PT ;  /* 0x8000000007027812 */ /* 0x000fc800078ec0ff */
[----:B------:R-:W-:-:S04]  /*8e10*/  SHF.R.U32.HI R3, RZ, 0x18, R2 ;  /* 0x00000018ff037819 */ /* 0x000fc80000011602 */
[----:B------:R-:W-:-:S04]  /*8e20*/  LOP3.LUT R0, R0, R3, RZ, 0xfc, !PT ;  /* 0x0000000300007212 */ /* 0x000fc800078efcff */
[----:B------:R-:W-:-:S07]  /*8e30*/  PRMT R2, R0, 0x7610, R2 ;  /* 0x0000761000027816 */ /* 0x000fce0000000002 */
.L_x_22133:
[----:B------:R-:W-:Y:S05]  /*8e40*/  BSYNC B0 ;  /* 0x0000000000007941 */ /* 0x000fea0003800000 */
.L_x_22132:
[----:B------:R-:W-:Y:S01]  /*8e50*/  STG.E.U8 desc[UR36][R4.64], R2 ;  /* 0x0000000204007986 */ /* 0x000fe2000c101124 */
[----:B------:R-:W-:Y:S05]  /*8e60*/  EXIT ;  /* 0x000000000000794d */ /* 0x000fea0003800000 */
.L_x_22126:
        /* <DEDUP_REMOVED lines=22> */
.L_x_22109:
        /* <DEDUP_REMOVED lines=16> */
.L_x_22137:
[----:B------:R-:W-:Y:S05]  /*90d0*/  EXIT ;  /* 0x000000000000794d */ /* 0x000fea0003800000 */
.L_x_22136:
[----:B------:R-:W-:-:S06]  /*90e0*/  HADD2.F32 R2, -RZ, R16.H0_H0 ;  /* 0x20000010ff027230 */ /* 0x000fcc0000004100 */
[----:B------:R-:W0:Y:S02]  /*90f0*/  F2I.U64.TRUNC R2, R2 ;  /* 0x0000000200027311 */ /* 0x000e24000020d800 */
[----:B0-----:R-:W-:Y:S01]  /*9100*/  STG.E.64 desc[UR36][R4.64], R2 ;  /* 0x0000000204007986 */ /* 0x001fe2000c101b24 */
[----:B------:R-:W-:Y:S05]  /*9110*/  EXIT ;  /* 0x000000000000794d */ /* 0x000fea0003800000 */
.L_x_22135:
[----:B------:R-:W-:-:S04]  /*9120*/  HADD2.F32 R16, -RZ, R16.H0_H0 ;  /* 0x20000010ff107230 */ /* 0x000fc80000004100 */
[----:B------:R-:W0:Y:S02]  /*9130*/  F2I.FTZ.U32.TRUNC.NTZ R3, R16 ;  /* 0x0000001000037305 */ /* 0x000e24000021f000 */
[----:B0-----:R-:W-:Y:S01]  /*9140*/  STG.E desc[UR36][R4.64], R3 ;  /* 0x0000000304007986 */ /* 0x001fe2000c101924 */
[----:B------:R-:W-:Y:S05]  /*9150*/  EXIT ;  /* 0x000000000000794d */ /* 0x000fea0003800000 */
.L_x_22138:
        /* <DEDUP_REMOVED lines=10> */
.L_x_32233:


//--------------------- .text._ZN2at6native18elementwise_kernelILi128ELi4EZNS0_22gpu_kernel_impl_nocastINS0_13BUnaryFunctorIN3c104HalfES5_S5_ZZZNS0_21nextafter_kernel_cudaERNS_18TensorIteratorBaseEENKUlvE_clEvENKUlvE2_clEvEUlS5_S5_E_EEEEvS7_RKT_EUliE_EEviT1_ --------------------------
	.section	.text._ZN2at6native18elementwise_kernelILi128ELi4EZNS0_22gpu_kernel_impl_nocastINS0_13BUnaryFunctorIN3c104HalfES5_S5_ZZZNS0_21nextafter_kernel_cudaERNS_18TensorIteratorBaseEENKUlvE_clEvENKUlvE2_clEvEUlS5_S5_E_EEEEvS7_RKT_EUliE_EEviT1_,"ax",@progbits
	.align	128
        .global         _ZN2at6native18elementwise_kernelILi128ELi4EZNS0_22gpu_kernel_impl_nocastINS0_13BUnaryFunctorIN3c104HalfES5_S5_ZZZNS0_21nextafter_kernel_cudaERNS_18TensorIteratorBaseEENKUlvE_clEvENKUlvE2_clEvEUlS5_S5_E_EEEEvS7_RKT_EUliE_EEviT1_
        .type           _ZN2at6native18elementwise_kernelILi128ELi4EZNS0_22gpu_kernel_impl_nocastINS0_13BUnaryFunctorIN3c104HalfES5_S5_ZZZNS0_21nextafter_kernel_cudaERNS_18TensorIteratorBaseEENKUlvE_clEvENKUlvE2_clEvEUlS5_S5_E_EEEEvS7_RKT_EUliE_EEviT1_,@function
        .size           _ZN2at6native18elementwise_kernelILi128ELi4EZNS0_22gpu_kernel_impl_nocastINS0_13BUnaryFunctorIN3c104HalfES5_S5_ZZZNS0_21nextafter_kernel_cudaERNS_18TensorIteratorBaseEENKUlvE_clEvENKUlvE2_clEvEUlS5_S5_E_EEEEvS7_RKT_EUliE_EEviT1_,(.L_x_32234 - _ZN2at6native18elementwise_kernelILi128ELi4EZNS0_22gpu_kernel_impl_nocastINS0_13BUnaryFunctorIN3c104HalfES5_S5_ZZZNS0_21nextafter_kernel_cudaERNS_18TensorIteratorBaseEENKUlvE_clEvENKUlvE2_clEvEUlS5_S5_E_EEEEvS7_RKT_EUliE_EEviT1_)
        .other          _ZN2at6native18elementwise_kernelILi128ELi4EZNS0_22gpu_kernel_impl_nocastINS0_13BUnaryFunctorIN3c104HalfES5_S5_ZZZNS0_21nextafter_kernel_cudaERNS_18TensorIteratorBaseEENKUlvE_clEvENKUlvE2_clEvEUlS5_S5_E_EEEEvS7_RKT_EUliE_EEviT1_,@"STO_CUDA_ENTRY STV_DEFAULT"
_ZN2at6native18elementwise_kernelILi128ELi4EZNS0_22gpu_kernel_impl_nocastINS0_13BUnaryFunctorIN3c104HalfES5_S5_ZZZNS0_21nextafter_kernel_cudaERNS_18TensorIteratorBaseEENKUlvE_clEvENKUlvE2_clEvEUlS5_S5_E_EEEEvS7_RKT_EUliE_EEviT1_:
.text._ZN2at6native18elementwise_kernelILi128ELi4EZNS0_22gpu_kernel_impl_nocastINS0_13BUnaryFunctorIN3c104HalfES5_S5_ZZZNS0_21nextafter_kernel_cudaERNS_18TensorIteratorBaseEENKUlvE_clEvENKUlvE2_clEvEUlS5_S5_E_EEEEvS7_RKT_EUliE_EEviT1_:
[----:B------:R-:W-:Y:S01]  /*0000*/  LDC R1, c[0x0][0x28] ;  /* 0x00000a00ff017b82 */ /* 0x000fe20000000800 */
[----:B------:R-:W0:Y:S07]  /*0010*/  S2R R5, SR_CTAID.X ;  /* 0x0000000000057919 */ /* 0x000e2e0000002500 */
[----:B------:R-:W1:Y:S01]  /*0020*/  LDC.U16 R3, c[0x0][0x422] ;  /* 0x00010880ff037b82 */ /* 0x000e620000000400 */
[----:B------:R-:W-:Y:S01]  /*0030*/  ULDC UR6, c[0x0][0x210] ;  /* 0x0000840000067ab9 */ /* 0x000fe20000000800 */
[----:B------:R-:W-:Y:S01]  /*0040*/  ULDC.64 UR4, c[0x0][0x208] ;  /* 0x0000820000047ab9 */ /* 0x000fe20000000a00 */
[----:B------:R-:W0:Y:S01]  /*0050*/  S2R R0, SR_TID.X ;  /* 0x0000000000007919 */ /* 0x000e220000002100 */
[----:B------:R-:W-:Y:S01]  /*0060*/  BSSY B0, `(.L_x_22139) ;  /* 0x000015a000007945 */ /* 0x000fe20003800000 */
[----:B0-----:R-:W-:-:S02]  /*0070*/  LEA R5, R5, R0, 0x9 ;  /* 0x0000000005057211 */ /* 0x001fc400078e48ff */
[----:B-1----:R-:W-:Y:S02]  /*0080*/  LOP3.LUT R0, R3, 0x8000, RZ, 0xc0, !PT ;  /* 0x0000800003007812 */ /* 0x002fe400078ec0ff */
[----:B------:R-:W-:Y:S02]  /*0090*/  ISETP.GE.AND P0, PT, R5, UR6, PT ;  /* 0x0000000605007c0c */ /* 0x000fe4000bf06270 */
[----:B------:R-:W-:-:S11]  /*00a0*/  LOP3.LUT R0, R0, 0x1, RZ, 0xfc, !PT ;  /* 0x0000000100007812 */ /* 0x000fd600078efcff */
[----:B------:R-:W-:Y:S05]  /*00b0*/  @P0 BRA `(.L_x_22140) ;  /* 0x0000001400500947 */ /* 0x000fea0003800000 */
[----:B------:R-:W0:Y:S01]  /*00c0*/  LDC R4, c[0x0][0x218] ;  /* 0x00008600ff047b82 */ /* 0x000e220000000800 */
[----:B------:R-:W-:Y:S01]  /*00d0*/  HFMA2.MMA R2, -RZ, RZ, 0, 0 ;  /* 0x00000000ff027435 */ /* 0x000fe200000001ff */
[----:B------:R-:W-:Y:S02]  /*00e0*/  MOV R7, RZ ;  /* 0x000000ff00077202 */ /* 0x000fe40000000f00 */
[----:B0-----:R-:W-:-:S13]  /*00f0*/  ISETP.NE.AND P0, PT, R4, RZ, PT ;  /* 0x000000ff0400720c */ /* 0x001fda0003f05270 */
        /* <DEDUP_REMOVED lines=299> */
.L_x_22141:
[----:B------:R-:W-:Y:S02]  /*13b0*/  ULDC.64 UR8, c[0x0][0x418] ;  /* 0x0001060000087ab9 */ /* 0x000fe40000000a00 */
[----:B------:R-:W-:-:S04]  /*13c0*/  IADD3 R8, P0, R2, UR8, RZ ;  /* 0x0000000802087c10 */ /* 0x000fc8000ff1e0ff */
[----:B------:R-:W-:Y:S01]  /*13d0*/  IADD3.X R9, RZ, UR9, RZ, P0, !PT ;  /* 0x00000009ff097c10 */ /* 0x000fe200087fe4ff */
[----:B------:R-:W-:Y:S01]  /*13e0*/  HADD2.F32 R11, -RZ, R3.H0_H0 ;  /* 0x20000003ff0b7230 */ /* 0x000fe20000004100 */
[----:B------:R-:W-:-:S03]  /*13f0*/  ULDC.64 UR8, c[0x0][0x410] ;  /* 0x0001040000087ab9 */ /* 0x000fc60000000a00 */
[----:B------:R-:W2:Y:S01]  /*1400*/  LDG.E.U16 R8, desc[UR4][R8.64] ;  /* 0x0000000408087981 */ /* 0x000ea2000c1e1500 */
[----:B------:R-:W-:Y:S01]  /*1410*/  FSETP.NEU.FTZ.AND P1, PT, R11, R11, PT ;  /* 0x0000000b0b00720b */ /* 0x000fe20003f3d000 */
[----:B------:R-:W-:Y:S01]  /*1420*/  BSSY B1, `(.L_x_22142) ;  /* 0x000001b000017945 */ /* 0x000fe20003800000 */
[----:B------:R-:W-:-:S05]  /*1430*/  IADD3 R6, P2, R7, UR8, RZ ;  /* 0x0000000807067c10 */ /* 0x000fca000ff5e0ff */
[----:B------:R-:W-:Y:S02]  /*1440*/  IMAD.X R7, RZ, RZ, UR9, P2 ;  /* 0x00000009ff077e24 */ /* 0x000fe400090e06ff */
[----:B--2---:R-:W-:-:S05]  /*1450*/  HADD2.F32 R2, -RZ, R8.H0_H0 ;  /* 0x20000008ff027230 */ /* 0x004fca0000004100 */
[----:B------:R-:W-:-:S04]  /*1460*/  FSETP.NEU.FTZ.AND P0, PT, R2, R2, PT ;  /* 0x000000020200720b */ /* 0x000fc80003f1d000 */
[----:B------:R-:W-:-:S13]  /*1470*/  PLOP3.LUT P0, PT, P0, P1, PT, 0xa8, 0x0 ;  /* 0x000000000000781c */ /* 0x000fda0000703570 */
[----:B------:R-:W-:Y:S05]  /*1480*/  @P0 BRA `(.L_x_22143) ;  /* 0x0000000000440947 */ /* 0x000fea0003800000 */
[----:B------:R-:W-:Y:S02]  /*1490*/  PRMT R2, R3, 0x9910, RZ ;  /* 0x0000991003027816 */ /* 0x000fe400000000ff */
[----:B------:R-:W-:-:S04]  /*14a0*/  PRMT R9, R8, 0x9910, RZ ;  /* 0x0000991008097816 */ /* 0x000fc800000000ff */
[----:B------:R-:W-:Y:S02]  /*14b0*/  ISETP.NE.AND P0, PT, R9, R2, PT ;  /* 0x000000020900720c */ /* 0x000fe40003f05270 */
[----:B------:R-:W-:-:S11]  /*14c0*/  MOV R9, R3 ;  /* 0x0000000300097202 */ /* 0x000fd60000000f00 */
[----:B------:R-:W-:Y:S05]  /*14d0*/  @!P0 BRA `(.L_x_22144) ;  /* 0x00000000003c8947 */ /* 0x000fea0003800000 */
[----:B------:R-:W-:-:S13]  /*14e0*/  LOP3.LUT P0, R11, R8, 0x7fff, RZ, 0xc0, !PT ;  /* 0x00007fff080b7812 */ /* 0x000fda000780c0ff */
[----:B------:R-:W-:-:S04]  /*14f0*/  @!P0 LOP3.LUT P1, RZ, R3, 0x7fff, RZ, 0xc0, !PT ;  /* 0x00007fff03ff8812 */ /* 0x000fc8000782c0ff */
[----:B------:R-:W-:Y:S01]  /*1500*/  @!P0 SEL R9, R3, R0, !P1 ;  /* 0x0000000003098207 */ /* 0x000fe20004800000 */
[----:B------:R-:W-:Y:S08]  /*1510*/  @!P0 BRA `(.L_x_22144) ;  /* 0x00000000002c8947 */ /* 0x000ff00003800000 */
[C---:B------:R-:W-:Y:S02]  /*1520*/  LOP3.LUT R2, R3.reuse, R8, RZ, 0x3c, !PT ;  /* 0x0000000803027212 */ /* 0x040fe400078e3cff */
[----:B------:R-:W-:Y:S02]  /*1530*/  IADD3 R9, R8, 0xffff, RZ ;  /* 0x0000ffff08097810 */ /* 0x000fe40007ffe0ff */
[----:B------:R-:W-:Y:S02]  /*1540*/  PRMT R4, R2, 0x9910, RZ ;  /* 0x0000991002047816 */ /* 0x000fe400000000ff */
[----:B------:R-:W-:Y:S02]  /*1550*/  LOP3.LUT R2, R3, 0x7fff, RZ, 0xc0, !PT ;  /* 0x00007fff03027812 */ /* 0x000fe400078ec0ff */
[----:B------:R-:W-:-:S04]  /*1560*/  ISETP.GE.AND P0, PT, R4, RZ, PT ;  /* 0x000000ff0400720c */ /* 0x000fc80003f06270 */
[----:B------:R-:W-:-:S13]  /*1570*/  ISETP.GT.U32.OR P0, PT, R11, R2, !P0 ;  /* 0x000000020b00720c */ /* 0x000fda0004704470 */
[----:B------:R-:W-:Y:S01]  /*1580*/  @!P0 IADD3 R9, R8, 0x1, RZ ;  /* 0x0000000108098810 */ /* 0x000fe20007ffe0ff */
[----:B------:R-:W-:Y:S06]  /*1590*/  BRA `(.L_x_22144) ;  /* 0x00000000000c7947 */ /* 0x000fec0003800000 */
.L_x_22143:
[----:B------:R-:W-:-:S05]  /*15a0*/  FADD.FTZ R2, R2, R11 ;  /* 0x0000000b02027221 */ /* 0x000fca0000010000 */
[----:B------:R-:W-:-:S04]  /*15b0*/  F2FP.F16.F32.PACK_AB R2, RZ, R2 ;  /* 0x00000002ff02723e */ /* 0x000fc800000000ff */
[----:B------:R-:W-:-:S07]  /*15c0*/  PRMT R9, R2, 0x7610, R9 ;  /* 0x0000761002097816 */ /* 0x000fce0000000009 */
.L_x_22144:
[----:B------:R-:W-:Y:S05]  /*15d0*/  BSYNC B1 ;  /* 0x0000000000017941 */ /* 0x000fea0003800000 */
.L_x_22142:
[----:B------:R0:W-:Y:S01]  /*15e0*/  STG.E.U16 desc[UR4][R6.64], R9 ;  /* 0x0000000906007986 */ /* 0x0001e2000c101504 */
[----:B------:R-:W-:-:S07]  /*15f0*/  VIADD R5, R5, 0x80 ;  /* 0x0000008005057836 */ /* 0x000fce0000000000 */
.L_x_22140:
[----:B------:R-:W-:Y:S05]  /*1600*/  BSYNC B0 ;  /* 0x0000000000007941 */ /* 0x000fea0003800000 */
.L_x_22139:
        /* <DEDUP_REMOVED lines=305> */
.L_x_22147:
[----:B------:R-:W-:Y:S02]  /*2920*/  ULDC.64 UR8, c[0x0][0x418] ;  /* 0x0001060000087ab9 */ /* 0x000fe40000000a00 */
[----:B------:R-:W-:-:S05]  /*2930*/  IADD3 R8, P0, R2, UR8, RZ ;  /* 0x0000000802087c10 */ /* 0x000fca000ff1e0ff */
[----:B------:R-:W-:Y:S01]  /*2940*/  IMAD.X R9, RZ, RZ, UR9, P0 ;  /* 0x00000009ff097e24 */ /* 0x000fe200080e06ff */
[----:B------:R-:W-:-:S04]  /*2950*/  ULDC.64 UR8, c[0x0][0x410] ;  /* 0x0001040000087ab9 */ /* 0x000fc80000000a00 */
[----:B------:R-:W2:Y:S01]  /*2960*/  LDG.E.U16 R8, desc[UR4][R8.64] ;  /* 0x0000000408087981 */ /* 0x000ea2000c1e1500 */
[----:B------:R-:W-:Y:S01]  /*2970*/  HADD2.F32 R11, -RZ, R3.H0_H0 ;  /* 0x20000003ff0b7230 */ /* 0x000fe20000004100 */
[----:B------:R-:W-:Y:S01]  /*2980*/  IADD3 R6, P1, R7, UR8, RZ ;  /* 0x0000000807067c10 */ /* 0x000fe2000ff3e0ff */
[----:B------:R-:W-:Y:S03]  /*2990*/  BSSY B1, `(.L_x_22148) ;  /* 0x000001b000017945 */ /* 0x000fe60003800000 */
[----:B------:R-:W-:Y:S02]  /*29a0*/  FSETP.NEU.FTZ.AND P2, PT, R11, R11, PT ;  /* 0x0000000b0b00720b */ /* 0x000fe40003f5d000 */
[----:B------:R-:W-:Y:S01]  /*29b0*/  IADD3.X R7, RZ, UR9, RZ, P1, !PT ;  /* 0x00000009ff077c10 */ /* 0x000fe20008ffe4ff */
        /* <DEDUP_REMOVED lines=14> */
[----:B------:R-:W-:Y:S02]  /*2aa0*/  LOP3.LUT R9, R3, 0x7fff, RZ, 0xc0, !PT ;  /* 0x00007fff03097812 */ /* 0x000fe400078ec0ff */
[----:B------:R-:W-:-:S04]  /*2ab0*/  PRMT R2, R2, 0x9910, RZ ;  /* 0x0000991002027816 */ /* 0x000fc800000000ff */
[----:B------:R-:W-:-:S04]  /*2ac0*/  ISETP.GE.AND P0, PT, R2, RZ, PT ;  /* 0x000000ff0200720c */ /* 0x000fc80003f06270 */
[----:B------:R-:W-:Y:S02]  /*2ad0*/  ISETP.GT.U32.OR P0, PT, R4, R9, !P0 ;  /* 0x000000090400720c */ /* 0x000fe40004704470 */
[----:B------:R-:W-:-:S11]  /*2ae0*/  IADD3 R9, R8, 0xffff, RZ ;  /* 0x0000ffff08097810 */ /* 0x000fd60007ffe0ff */
[----:B------:R-:W-:Y:S01]  /*2af0*/  @!P0 IADD3 R9, R8, 0x1, RZ ;  /* 0x0000000108098810 */ /* 0x000fe20007ffe0ff */
[----:B------:R-:W-:Y:S06]  /*2b00*/  BRA `(.L_x_22150) ;  /* 0x00000000000c7947 */ /* 0x000fec0003800000 */
.L_x_22149:
[----:B------:R-:W-:-:S05]  /*2b10*/  FADD.FTZ R2, R11, R2 ;  /* 0x000000020b027221 */ /* 0x000fca0000010000 */
[----:B------:R-:W-:-:S04]  /*2b20*/  F2FP.F16.F32.PACK_AB R2, RZ, R2 ;  /* 0x00000002ff02723e */ /* 0x000fc800000000ff */
[----:B------:R-:W-:-:S07]  /*2b30*/  PRMT R9, R2, 0x7610, R9 ;  /* 0x0000761002097816 */ /* 0x000fce0000000009 */
.L_x_22150:
[----:B------:R-:W-:Y:S05]  /*2b40*/  BSYNC B1 ;  /* 0x0000000000017941 */ /* 0x000fea0003800000 */
.L_x_22148:
[----:B------:R1:W-:Y:S01]  /*2b50*/  STG.E.U16 desc[UR4][R6.64], R9 ;  /* 0x0000000906007986 */ /* 0x0003e2000c101504 */
[----:B------:R-:W-:-:S05]  /*2b60*/  VIADD R5, R5, 0x80 ;  /* 0x0000008005057836 */ /* 0x000fca0000000000 */
        /* <DEDUP_REMOVED lines=304> */
.L_x_22151:
        /* <DEDUP_REMOVED lines=8> */
[----:B------:R-:W-:-:S04]  /*3ef0*/  IADD3 R6, P1, R7, UR8, RZ ;  /* 0x0000000807067c10 */ /* 0x000fc8000ff3e0ff */
[----:B------:R-:W-:Y:S01]  /*3f00*/  IADD3.X R7, RZ, UR9, RZ, P1, !PT ;  /* 0x00000009ff077c10 */ /* 0x000fe20008ffe4ff */
        /* <DEDUP_REMOVED lines=21> */
.L_x_22153:
[----:B------:R-:W-:-:S05]  /*4060*/  FADD.FTZ R2, R11, R2 ;  /* 0x000000020b027221 */ /* 0x000fca0000010000 */
[----:B------:R-:W-:-:S04]  /*4070*/  F2FP.F16.F32.PACK_AB R2, RZ, R2 ;  /* 0x00000002ff02723e */ /* 0x000fc800000000ff */
[----:B------:R-:W-:-:S07]  /*4080*/  PRMT R9, R2, 0x7610, R9 ;  /* 0x0000761002097816 */ /* 0x000fce0000000009 */
.L_x_22154:
[----:B------:R-:W-:Y:S05]  /*4090*/  BSYNC B1 ;  /* 0x0000000000017941 */ /* 0x000fea0003800000 */
.L_x_22152:
[----:B------:R1:W-:Y:S01]  /*40a0*/  STG.E.U16 desc[UR4][R6.64], R9 ;  /* 0x0000000906007986 */ /* 0x0003e2000c101504 */
[----:B------:R-:W-:-:S07]  /*40b0*/  IADD3 R5, R5, 0x80, RZ ;  /* 0x0000008005057810 */ /* 0x000fce0007ffe0ff */
.L_x_22146:
[----:B------:R-:W-:Y:S05]  /*40c0*/  BSYNC B0 ;  /* 0x0000000000007941 */ /* 0x000fea0003800000 */
.L_x_22145:
[----:B------:R-:W-:-:S13]  /*40d0*/  ISETP.GE.AND P0, PT, R5, UR6, PT ;  /* 0x0000000605007c0c */ /* 0x000fda000bf06270 */
[----:B------:R-:W-:Y:S05]  /*40e0*/  @P0 EXIT ;  /* 0x000000000000094d */ /* 0x000fea0003800000 */
[----:B01----:R-:W0:Y:S01]  /*40f0*/  LDC R6, c[0x0][0x218] ;  /* 0x00008600ff067b82 */ /* 0x003e220000000800 */
        /* <DEDUP_REMOVED lines=301> */
.L_x_22155:
        /* <DEDUP_REMOVED lines=16> */
[----:B------:R-:W-:-:S13]  /*54d0*/  ISETP.NE.AND P0, PT, R2, R7, PT ;  /* 0x000000070200720c */ /* 0x000fda0003f05270 */
[----:B------:R-:W-:Y:S05]  /*54e0*/  @!P0 BRA `(.L_x_22158) ;  /* 0x0000000000408947 */ /* 0x000fea0003800000 */
[----:B------:R-:W-:-:S13]  /*54f0*/  LOP3.LUT P0, R2, R8, 0x7fff, RZ, 0xc0, !PT ;  /* 0x00007fff08027812 */ /* 0x000fda000780c0ff */
[----:B------:R-:W-:-:S04]  /*5500*/  @!P0 LOP3.LUT P1, RZ, R3, 0x7fff, RZ, 0xc0, !PT ;  /* 0x00007fff03ff8812 */ /* 0x000fc8000782c0ff */
[----:B------:R-:W-:-:S04]  /*5510*/  @!P0 SEL R0, R3, R0, !P1 ;  /* 0x0000000003008207 */ /* 0x000fc80004800000 */
[----:B------:R-:W-:Y:S01]  /*5520*/  @!P0 PRMT R3, R0, 0x7610, R3 ;  /* 0x0000761000038816 */ /* 0x000fe20000000003 */
[----:B------:R-:W-:Y:S06]  /*5530*/  @!P0 BRA `(.L_x_22158) ;  /* 0x00000000002c8947 */ /* 0x000fec0003800000 */
        /* <DEDUP_REMOVED lines=8> */
.L_x_22157:
[----:B------:R-:W-:-:S05]  /*55c0*/  FADD.FTZ R2, R11, R2 ;  /* 0x000000020b027221 */ /* 0x000fca0000010000 */
[----:B------:R-:W-:-:S04]  /*55d0*/  F2FP.F16.F32.PACK_AB R2, RZ, R2 ;  /* 0x00000002ff02723e */ /* 0x000fc800000000ff */
[----:B------:R-:W-:-:S07]  /*55e0*/  PRMT R3, R2, 0x7610, R3 ;  /* 0x0000761002037816 */ /* 0x000fce0000000003 */
.L_x_22158:
[----:B------:R-:W-:Y:S05]  /*55f0*/  BSYNC B0 ;  /* 0x0000000000007941 */ /* 0x000fea0003800000 */
.L_x_22156:
[----:B------:R-:W-:Y:S01]  /*5600*/  STG.E.U16 desc[UR4][R4.64], R3 ;  /* 0x0000000304007986 */ /* 0x000fe2000c101504 */
[----:B------:R-:W-:Y:S05]  /*5610*/  EXIT ;  /* 0x000000000000794d */ /* 0x000fea0003800000 */
.L_x_22159:
        /* <DEDUP_REMOVED lines=14> */
.L_x_32234:


//--------------------- .text._ZN2at6native27unrolled_elementwise_kernelINS0_13BUnaryFunctorIN3c104HalfES4_S4_ZZZNS0_21nextafter_kernel_cudaERNS_18TensorIteratorBaseEENKUlvE_clEvENKUlvE2_clEvEUlS4_S4_E_EESt5arrayIPcLm2EELi4E23TrivialOffsetCalculatorILi1EjESF_NS0_6memory15LoadWithoutCastENSG_16StoreWithoutCastEEEviT_T0_T2_T3_T4_T5_ --------------------------
	.section	.text._ZN2at6native27unrolled_elementwise_kernelINS0_13BUnaryFunctorIN3c104HalfES4_S4_ZZZNS0_21nextafter_kernel_cudaERNS_18TensorIteratorBaseEENKUlvE_clEvENKUlvE2_clEvEUlS4_S4_E_EESt5arrayIPcLm2EELi4E23TrivialOffsetCalculatorILi1EjESF_NS0_6memory15LoadWithoutCastENSG_16StoreWithoutCastEEEviT_T0_T2_T3_T4_T5_,"ax",@progbits
	.align	128
        .global         _ZN2at6native27unrolled_elementwise_kernelINS0_13BUnaryFunctorIN3c104HalfES4_S4_ZZZNS0_21nextafter_kernel_cudaERNS_18TensorIteratorBaseEENKUlvE_clEvENKUlvE2_clEvEUlS4_S4_E_EESt5arrayIPcLm2EELi4E23TrivialOffsetCalculatorILi1EjESF_NS0_6memory15LoadWithoutCastENSG_16StoreWithoutCastEEEviT_T0_T2_T3_T4_T5_
        .type           _ZN2at6native27unrolled_elementwise_kernelINS0_13BUnaryFunctorIN3c104HalfES4_S4_ZZZNS0_21nextafter_kernel_cudaERNS_18TensorIteratorBaseEENKUlvE_clEvENKUlvE2_clEvEUlS4_S4_E_EESt5arrayIPcLm2EELi4E23TrivialOffsetCalculatorILi1EjESF_NS0_6memory15LoadWithoutCastENSG_16StoreWithoutCastEEEviT_T0_T2_T3_T4_T5_,@function
        .size           _ZN2at6native27unrolled_elementwise_kernelINS0_13BUnaryFunctorIN3c104HalfES4_S4_ZZZNS0_21nextafter_kernel_cudaERNS_18TensorIteratorBaseEENKUlvE_clEvENKUlvE2_clEvEUlS4_S4_E_EESt5arrayIPcLm2EELi4E23TrivialOffsetCalculatorILi1EjESF_NS0_6memory15LoadWithoutCastENSG_16StoreWithoutCastEEEviT_T0_T2_T3_T4_T5_,(.L_x_32235 - _ZN2at6native27unrolled_elementwise_kernelINS0_13BUnaryFunctorIN3c104HalfES4_S4_ZZZNS0_21nextafter_kernel_cudaERNS_18TensorIteratorBaseEENKUlvE_clEvENKUlvE2_clEvEUlS4_S4_E_EESt5arrayIPcLm2EELi4E23TrivialOffsetCalculatorILi1EjESF_NS0_6memory15LoadWithoutCastENSG_16StoreWithoutCastEEEviT_T0_T2_T3_T4_T5_)
        .other          _ZN2at6native27unrolled_elementwise_kernelINS0_13BUnaryFunctorIN3c104HalfES4_S4_ZZZNS0_21nextafter_kernel_cudaERNS_18TensorIteratorBaseEENKUlvE_clEvENKUlvE2_clEvEUlS4_S4_E_EESt5arrayIPcLm2EELi4E23TrivialOffsetCalculatorILi1EjESF_NS0_6memory15LoadWithoutCastENSG_16StoreWithoutCastEEEviT_T0_T2_T3_T4_T5_,@"STO_CUDA_ENTRY STV_DEFAULT"
_ZN2at6native27unrolled_elementwise_kernelINS0_13BUnaryFunctorIN3c104HalfES4_S4_ZZZNS0_21nextafter_kernel_cudaERNS_18TensorIteratorBaseEENKUlvE_clEvENKUlvE2_clEvEUlS4_S4_E_EESt5arrayIPcLm2EELi4E23TrivialOffsetCalculatorILi1EjESF_NS0_6memory15LoadWithoutCastENSG_16StoreWithoutCastEEEviT_T0_T2_T3_T4_T5_:
.text._ZN2at6native27unrolled_elementwise_kernelINS0_13BUnaryFunctorIN3c104HalfES4_S4_ZZZNS0_21nextafter_kernel_cudaERNS_18TensorIteratorBaseEENKUlvE_clEvENKUlvE2_clEvEUlS4_S4_E_EESt5arrayIPcLm2EELi4E23TrivialOffsetCalculatorILi1EjESF_NS0_6memory15LoadWithoutCastENSG_16StoreWithoutCastEEEviT_T0_T2_T3_T4_T5_:
        /* <DEDUP_REMOVED lines=15> */
[----:B------:R-:W-:Y:S01]  /*00f0*/  ISETP.GE.AND P3, PT, R11, R2, PT ;  /* 0x000000020b00720c */ /* 0x000fe20003f66270 */
[--C-:B0-----:R-:W-:Y:S01]  /*0100*/  @!P2 IMAD.WIDE.U32 R16, R17, 0x2, R8.reuse ;  /* 0x000000021110a825 */ /* 0x101fe200078e0008 */
[----:B------:R-:W-:Y:S02]  /*0110*/  PRMT R9, RZ, 0x7610, R9 ;  /* 0x00007610ff097816 */ /* 0x000fe40000000009 */
[----:B------:R-:W-:-:S09]  /*0120*/  PRMT R8, RZ, 0x7610, R8 ;  /* 0x00007610ff087816 */ /* 0x000fd20000000008 */
[C---:B------:R-:W-:Y:S01]  /*0130*/  @!P3 IMAD R15, R0.reuse, 0x200, R11 ;  /* 0x00000200000fb824 */ /* 0x040fe200078e020b */
[----:B------:R-:W0:Y:S01]  /*0140*/  @!P3 LDC.64 R6, c[0x0][0x220] ;  /* 0x00008800ff06bb82 */ /* 0x000e220000000a00 */
[----:B------:R-:W-:Y:S02]  /*0150*/  @!P3 VIADD R11, R11, 0x80 ;  /* 0x000000800b0bb836 */ /* 0x000fe40000000000 */
[----:B-1----:R-:W-:Y:S01]  /*0160*/  @!P0 IMAD.WIDE.U32 R4, R13, 0x2, R4 ;  /* 0x000000020d048825 */ /* 0x002fe200078e0004 */
[----:B------:R-:W-:Y:S02]  /*0170*/  PRMT R13, RZ, 0x7610, R13 ;  /* 0x00007610ff0d7816 */ /* 0x000fe4000000000d */
[----:B------:R-:W-:Y:S02]  /*0180*/  ISETP.GE.AND P1, PT, R11, R2, PT ;  /* 0x000000020b00720c */ /* 0x000fe40003f26270 */
[----:B------:R-:W1:Y:S02]  /*0190*/  LDC.U16 R10, c[0x0][0x216] ;  /* 0x00008580ff0a7b82 */ /* 0x000e640000000400 */
[----:B------:R2:W5:Y:S09]  /*01a0*/  @!P0 LDG.E.U16 R13, desc[UR4][R4.64] ;  /* 0x00000004040d8981 */ /* 0x000572000c1e1500 */
[----:B------:R-:W3:Y:S01]  /*01b0*/  @!P1 LDC.64 R18, c[0x0][0x220] ;  /* 0x00008800ff129b82 */ /* 0x000ee20000000a00 */
[----:B------:R-:W-:-:S02]  /*01c0*/  @!P1 IMAD R11, R0, 0x200, R11 ;  /* 0x00000200000b9824 */ /* 0x000fc400078e020b */
[----:B0-----:R-:W-:Y:S01]  /*01d0*/  @!P3 IMAD.WIDE.U32 R6, R15, 0x2, R6 ;  /* 0x000000020f06b825 */ /* 0x001fe200078e0006 */
[----:B------:R-:W-:-:S04]  /*01e0*/  PRMT R15, RZ, 0x7610, R15 ;  /* 0x00007610ff0f7816 */ /* 0x000fc8000000000f */
[----:B------:R2:W5:Y:S04]  /*01f0*/  @!P3 LDG.E.U16 R9, desc[UR4][R6.64] ;  /* 0x000000040609b981 */ /* 0x000568000c1e1500 */
[----:B------:R2:W5:Y:S01]  /*0200*/  @!P2 LDG.E.U16 R15, desc[UR4][R16.64] ;  /* 0x00000004100fa981 */ /* 0x000562000c1e1500 */
[----:B---3--:R-:W-:-:S05]  /*0210*/  @!P1 IMAD.WIDE.U32 R18, R11, 0x2, R18 ;  /* 0x000000020b129825 */ /* 0x008fca00078e0012 */
[----:B------:R2:W5:Y:S01]  /*0220*/  @!P1 LDG.E.U16 R8, desc[UR4][R18.64] ;  /* 0x0000000412089981 */ /* 0x000562000c1e1500 */
[----:B-1----:R-:W-:Y:S01]  /*0230*/  LOP3.LUT P0, R11, R10, 0x7fff, RZ, 0xc0, !PT ;  /* 0x00007fff0a0b7812 */ /* 0x002fe2000780c0ff */
[----:B------:R-:W-:-:S12]  /*0240*/  BSSY B0, `(.L_x_22160) ;  /* 0x00000c7000007945 */ /* 0x000fd80003800000 */
[----:B--2---:R-:W-:Y:S05]  /*0250*/  @!P0 BRA `(.L_x_22161) ;  /* 0x0000000400c08947 */ /* 0x004fea0003800000 */
[----:B------:R-:W-:Y:S01]  /*0260*/  LOP3.LUT R6, R10, 0x8000, RZ, 0xc0, !PT ;  /* 0x000080000a067812 */ /* 0x000fe200078ec0ff */
[----:B------:R-:W-:Y:S03]  /*0270*/  BSSY B1, `(.L_x_22162) ;  /* 0x000001b000017945 */ /* 0x000fe60003800000 */
[----:B------:R-:W-:Y:S01]  /*0280*/  LOP3.LUT R6, R6, 0x1, RZ, 0xfc, !PT ;  /* 0x0000000106067812 */ /* 0x000fe200078efcff */
[----:B------:R-:W-:Y:S06]  /*0290*/  @P2 BRA `(.L_x_22163) ;  /* 0x0000000000602947 */ /* 0x000fec0003800000 */
        /* <DEDUP_REMOVED lines=21> */
.L_x_22164:
[----:B------:R-:W-:-:S05]  /*03f0*/  FADD.FTZ R4, R4, R5 ;  /* 0x0000000504047221 */ /* 0x000fca0000010000 */
[----:B------:R-:W-:-:S04]  /*0400*/  F2FP.F16.F32.PACK_AB R4, RZ, R4 ;  /* 0x00000004ff04723e */ /* 0x000fc800000000ff */
[----:B------:R-:W-:-:S07]  /*0410*/  PRMT R5, R4, 0x7610, R5 ;  /* 0x0000761004057816 */ /* 0x000fce0000000005 */
.L_x_22163:
[----:B------:R-:W-:Y:S05]  /*0420*/  BSYNC B1 ;  /* 0x0000000000017941 */ /* 0x000fea0003800000 */
.L_x_22162:
        /* <DEDUP_REMOVED lines=25> */
.L_x_22167:
[----:B------:R-:W-:-:S05]  /*05c0*/  FADD.FTZ R4, R15, R4 ;  /* 0x000000040f047221 */ /* 0x000fca0000010000 */
[----:B------:R-:W-:-:S07]  /*05d0*/  F2FP.F16.F32.PACK_AB R4, RZ, R4 ;  /* 0x00000004ff04723e */ /* 0x000fce00000000ff */
.L_x_22166:
[----:B------:R-:W-:Y:S05]  /*05e0*/  BSYNC B1 ;  /* 0x0000000000017941 */ /* 0x000fea0003800000 */
.L_x_22165:
[----:B-----5:R-:W-:Y:S01]  /*05f0*/  VIADD R13, R3, 0x100 ;  /* 0x00000100030d7836 */ /* 0x020fe20000000000 */
        /* <DEDUP_REMOVED lines=24> */
.L_x_22170:
[----:B------:R-:W-:-:S05]  /*0780*/  FADD.FTZ R12, R13, R12 ;  /* 0x0000000c0d0c7221 */ /* 0x000fca0000010000 */
[----:B------:R-:W-:-:S07]  /*0790*/  F2FP.F16.F32.PACK_AB R12, RZ, R12 ;  /* 0x0000000cff0c723e */ /* 0x000fce00000000ff */
.L_x_22169:
[----:B------:R-:W-:Y:S05]  /*07a0*/  BSYNC B1 ;  /* 0x0000000000017941 */ /* 0x000fea0003800000 */
.L_x_22168:
[----:B------:R-:W-:-:S05]  /*07b0*/  VIADD R9, R3, 0x180 ;  /* 0x0000018003097836 */ /* 0x000fca0000000000 */
        /* <DEDUP_REMOVED lines=23> */
.L_x_22172:
[----:B------:R-:W-:-:S05]  /*0930*/  FADD.FTZ R9, R14, R9 ;  /* 0x000000090e097221 */ /* 0x000fca0000010000 */
[----:B------:R-:W-:Y:S01]  /*0940*/  F2FP.F16.F32.PACK_AB R9, RZ, R9 ;  /* 0x00000009ff09723e */ /* 0x000fe200000000ff */
[----:B------:R-:W-:Y:S06]  /*0950*/  BRA `(.L_x_22171) ;  /* 0x0000000400547947 */ /* 0x000fec0003800000 */
.L_x_22161:
[----:B------:R-:W-:Y:S04]  /*0960*/  BSSY B1, `(.L_x_22173) ;  /* 0x0000013000017945 */ /* 0x000fe80003800000 */
        /* <DEDUP_REMOVED lines=8> */
[C---:B------:R-:W-:Y:S02]  /*09f0*/  PRMT R5, R15.reuse, 0x9910, RZ ;  /* 0x000099100f057816 */ /* 0x040fe400000000ff */
[----:B------:R-:W-:-:S04]  /*0a00*/  LOP3.LUT P0, RZ, R15, 0x7fff, RZ, 0xc0, !PT ;  /* 0x00007fff0fff7812 */ /* 0x000fc8000780c0ff */
[----:B------:R-:W-:Y:S01]  /*0a10*/  ISETP.EQ.OR P0, PT, R5, R4, !P0 ;  /* 0x000000040500720c */ /* 0x000fe20004702670 */
[----:B------:R-:W-:-:S12]  /*0a20*/  IMAD.MOV.U32 R5, RZ, RZ, R10 ;  /* 0x000000ffff057224 */ /* 0x000fd800078e000a */
[----:B------:R-:W-:Y:S05]  /*0a30*/  @P0 BRA `(.L_x_22174) ;  /* 0x0000000000140947 */ /* 0x000fea0003800000 */
[----:B------:R-:W-:Y:S01]  /*0a40*/  VIADD R5, R15, 0xffffffff ;  /* 0xffffffff0f057836 */ /* 0x000fe20000000000 */
[----:B------:R-:W-:Y:S06]  /*0a50*/  BRA `(.L_x_22174) ;  /* 0x00000000000c7947 */ /* 0x000fec0003800000 */
.L_x_22175:
[----:B------:R-:W-:-:S05]  /*0a60*/  FADD.FTZ R4, R4, R5 ;  /* 0x0000000504047221 */ /* 0x000fca0000010000 */
[----:B------:R-:W-:-:S04]  /*0a70*/  F2FP.F16.F32.PACK_AB R4, RZ, R4 ;  /* 0x00000004ff04723e */ /* 0x000fc800000000ff */
[----:B------:R-:W-:-:S07]  /*0a80*/  PRMT R5, R4, 0x7610, R5 ;  /* 0x0000761004057816 */ /* 0x000fce0000000005 */
.L_x_22174:
[----:B------:R-:W-:Y:S05]  /*0a90*/  BSYNC B1 ;  /* 0x0000000000017941 */ /* 0x000fea0003800000 */
.L_x_22173:
        /* <DEDUP_REMOVED lines=18> */
.L_x_22178:
[----:B------:R-:W-:-:S05]  /*0bc0*/  FADD.FTZ R4, R11, R4 ;  /* 0x000000040b047221 */ /* 0x000fca0000010000 */
[----:B------:R-:W-:-:S07]  /*0bd0*/  F2FP.F16.F32.PACK_AB R4, RZ, R4 ;  /* 0x00000004ff04723e */ /* 0x000fce00000000ff */
.L_x_22177:
[----:B------:R-:W-:Y:S05]  /*0be0*/  BSYNC B1 ;  /* 0x0000000000017941 */ /* 0x000fea0003800000 */
.L_x_22176:
        /* <DEDUP_REMOVED lines=12> */
[C---:B------:R-:W-:Y:S02]  /*0cb0*/  PRMT R11, R9.reuse, 0x9910, RZ ;  /* 0x00009910090b7816 */ /* 0x040fe400000000ff */
[----:B------:R-:W-:-:S04]  /*0cc0*/  LOP3.LUT P0, RZ, R9, 0x7fff, RZ, 0xc0, !PT ;  /* 0x00007fff09ff7812 */ /* 0x000fc8000780c0ff */
[----:B------:R-:W-:-:S13]  /*0cd0*/  ISETP.EQ.OR P0, PT, R11, R6, !P0 ;  /* 0x000000060b00720c */ /* 0x000fda0004702670 */
[----:B------:R-:W-:Y:S05]  /*0ce0*/  @P0 BRA `(.L_x_22180) ;  /* 0x0000000000180947 */ /* 0x000fea0003800000 */
[----:B------:R-:W-:-:S05]  /*0cf0*/  VIADD R9, R9, 0xffffffff ;  /* 0xffffffff09097836 */ /* 0x000fca0000000000 */
[----:B------:R-:W-:Y:S01]  /*0d00*/  PRMT R12, R9, 0x7610, R12 ;  /* 0x00007610090c7816 */ /* 0x000fe2000000000c */
[----:B------:R-:W-:Y:S06]  /*0d10*/  BRA `(.L_x_22180) ;  /* 0x00000000000c7947 */ /* 0x000fec0003800000 */
.L_x_22181:
[----:B------:R-:W-:-:S05]  /*0d20*/  FADD.FTZ R6, R11, R6 ;  /* 0x000000060b067221 */ /* 0x000fca0000010000 */
[----:B------:R-:W-:-:S04]  /*0d30*/  F2FP.F16.F32.PACK_AB R6, RZ, R6 ;  /* 0x00000006ff06723e */ /* 0x000fc800000000ff */
[----:B------:R-:W-:-:S07]  /*0d40*/  PRMT R12, R6, 0x7610, R12 ;  /* 0x00007610060c7816 */ /* 0x000fce000000000c */
.L_x_22180:
[----:B------:R-:W-:Y:S05]  /*0d50*/  BSYNC B1 ;  /* 0x0000000000017941 */ /* 0x000fea0003800000 */
.L_x_22179:
[----:B-----5:R-:W-:-:S05]  /*0d60*/  VIADD R9, R3, 0x180 ;  /* 0x0000018003097836 */ /* 0x020fca0000000000 */
        /* <DEDUP_REMOVED lines=14> */
[----:B------:R-:W-:-:S05]  /*0e50*/  VIADD R8, R8, 0xffffffff ;  /* 0xffffffff08087836 */ /* 0x000fca0000000000 */
[----:B------:R-:W-:Y:S01]  /*0e60*/  PRMT R9, R8, 0x7610, R9 ;  /* 0x0000761008097816 */ /* 0x000fe20000000009 */
[----:B------:R-:W-:Y:S06]  /*0e70*/  BRA `(.L_x_22171) ;  /* 0x00000000000c7947 */ /* 0x000fec0003800000 */
.L_x_22182:
[----:B------:R-:W-:-:S05]  /*0e80*/  FADD.FTZ R6, R9, R6 ;  /* 0x0000000609067221 */ /* 0x000fca0000010000 */
[----:B------:R-:W-:-:S04]  /*0e90*/  F2FP.F16.F32.PACK_AB R6, RZ, R6 ;  /* 0x00000006ff06723e */ /* 0x000fc800000000ff */
[----:B------:R-:W-:-:S07]  /*0ea0*/  PRMT R9, R6, 0x7610, R9 ;  /* 0x0000761006097816 */ /* 0x000fce0000000009 */
.L_x_22171:
[----:B------:R-:W-:Y:S05]  /*0eb0*/  BSYNC B0 ;  /* 0x0000000000007941 */ /* 0x000fea0003800000 */
.L_x_22160:
[----:B------:R-:W0:Y:S01]  /*0ec0*/  @!P2 LDC.64 R10, c[0x0][0x218] ;  /* 0x00008600ff0aab82 */ /* 0x000e220000000a00 */
[----:B------:R-:W-:Y:S01]  /*0ed0*/  IMAD.MOV.U32 R13, RZ, RZ, R3 ;  /* 0x000000ffff0d7224 */ /* 0x000fe200078e0003 */
[----:B------:R-:W-:Y:S01]  /*0ee0*/  BSSY B0, `(.L_x_22183) ;  /* 0x0000011000007945 */ /* 0x000fe20003800000 */
[----:B------:R-:W-:Y:S02]  /*0ef0*/  @!P2 IMAD.MOV.U32 R13, RZ, RZ, R7 ;  /* 0x000000ffff0da224 */ /* 0x000fe400078e0007 */
[----:B------:R-:W-:-:S03]  /*0f00*/  @!P2 IMAD R7, R0, 0x200, R3 ;  /* 0x000002000007a824 */ /* 0x000fc600078e0203 */
[----:B------:R-:W-:Y:S01]  /*0f10*/  ISETP.GE.AND P0, PT, R13, R2, PT ;  /* 0x000000020d00720c */ /* 0x000fe20003f06270 */
[----:B0-----:R-:W-:-:S05]  /*0f20*/  @!P2 IMAD.WIDE.U32 R6, R7, 0x2, R10 ;  /* 0x000000020706a825 */ /* 0x001fca00078e000a */
[----:B------:R0:W-:Y:S07]  /*0f30*/  @!P2 STG.E.U16 desc[UR4][R6.64], R5 ;  /* 0x000000050600a986 */ /* 0x0001ee000c101504 */
        /* <DEDUP_REMOVED lines=11> */
.L_x_22184:
[----:B------:R-:W-:Y:S05]  /*0ff0*/  BSYNC B0 ;  /* 0x0000000000007941 */ /* 0x000fea0003800000 */
.L_x_22183:
[----:B------:R-:W-:-:S13]  /*1000*/  ISETP.GE.AND P0, PT, R13, R2, PT ;  /* 0x000000020d00720c */ /* 0x000fda0003f06270 */
[----:B------:R-:W-:Y:S05]  /*1010*/  @P0 EXIT ;  /* 0x000000000000094d */ /* 0x000fea0003800000 */
[----:B------:R-:W2:Y:S01]  /*1020*/  LDC.64 R2, c[0x0][0x218] ;  /* 0x00008600ff027b82 */ /* 0x000ea20000000a00 */
[----:B------:R-:W-:-:S04]  /*1030*/  IMAD R13, R0, 0x200, R13 ;  /* 0x00000200000d7824 */ /* 0x000fc800078e020d */
[----:B--2---:R-:W-:-:S05]  /*1040*/  IMAD.WIDE.U32 R2, R13, 0x2, R2 ;  /* 0x000000020d027825 */ /* 0x004fca00078e0002 */
[----:B------:R-:W-:Y:S01]  /*1050*/  STG.E.U16 desc[UR4][R2.64], R9 ;  /* 0x0000000902007986 */ /* 0x000fe2000c101504 */
[----:B------:R-:W-:Y:S05]  /*1060*/  EXIT ;  /* 0x000000000000794d */ /* 0x000fea0003800000 */
.L_x_22185:
        /* <DEDUP_REMOVED lines=9> */
.L_x_32235:


//--------------------- .text._ZN2at6native29vectorized_elementwise_kernelILi2ENS0_13BUnaryFunctorIN3c104HalfES4_S4_ZZZNS0_21nextafter_kernel_cudaERNS_18TensorIteratorBaseEENKUlvE_clEvENKUlvE2_clEvEUlS4_S4_E_EESt5arrayIPcLm2EEEEviT0_T1_ --------------------------
	.section	.text._ZN2at6native29vectorized_elementwise_kernelILi2ENS0_13BUnaryFunctorIN3c104HalfES4_S4_ZZZNS0_21nextafter_kernel_cudaERNS_18TensorIteratorBaseEENKUlvE_clEvENKUlvE2_clEvEUlS4_S4_E_EESt5arrayIPcLm2EEEEviT0_T1_,"ax",@progbits
	.align	128
        .global         _ZN2at6native29vectorized_elementwise_kernelILi2ENS0_13BUnaryFunctorIN3c104HalfES4_S4_ZZZNS0_21nextafter_kernel_cudaERNS_18TensorIteratorBaseEENKUlvE_clEvENKUlvE2_clEvEUlS4_S4_E_EESt5arrayIPcLm2EEEEviT0_T1_
        .type           _ZN2at6native29vectorized_elementwise_kernelILi2ENS0_13BUnaryFunctorIN3c104HalfES4_S4_ZZZNS0_21nextafter_kernel_cudaERNS_18TensorIteratorBaseEENKUlvE_clEvENKUlvE2_clEvEUlS4_S4_E_EESt5arrayIPcLm2EEEEviT0_T1_,@function
        .size           _ZN2at6native29vectorized_elementwise_kernelILi2ENS0_13BUnaryFunctorIN3c104HalfES4_S4_ZZZNS0_21nextafter_kernel_cudaERNS_18TensorIteratorBaseEENKUlvE_clEvENKUlvE2_clEvEUlS4_S4_E_EESt5arrayIPcLm2EEEEviT0_T1_,(.L_x_32236 - _ZN2at6native29vectorized_elementwise_kernelILi2ENS0_13BUnaryFunctorIN3c104HalfES4_S4_ZZZNS0_21nextafter_kernel_cudaERNS_18TensorIteratorBaseEENKUlvE_clEvENKUlvE2_clEvEUlS4_S4_E_EESt5arrayIPcLm2EEEEviT0_T1_)
        .other          _ZN2at6native29vectorized_elementwise_kernelILi2ENS0_13BUnaryFunctorIN3c104HalfES4_S4_ZZZNS0_21nextafter_kernel_cudaERNS_18TensorIteratorBaseEENKUlvE_clEvENKUlvE2_clEvEUlS4_S4_E_EESt5arrayIPcLm2EEEEviT0_T1_,@"STO_CUDA_ENTRY STV_DEFAULT"
_ZN2at6native29vectorized_elementwise_kernelILi2ENS0_13BUnaryFunctorIN3c104HalfES4_S4_ZZZNS0_21nextafter_kernel_cudaERNS_18TensorIteratorBaseEENKUlvE_clEvENKUlvE2_clEvEUlS4_S4_E_EESt5arrayIPcLm2EEEEviT0_T1_:
.text._ZN2at6native29vectorized_elementwise_kernelILi2ENS0_13BUnaryFunctorIN3c104HalfES4_S4_ZZZNS0_21nextafter_kernel_cudaERNS_18TensorIteratorBaseEENKUlvE_clEvENKUlvE2_clEvEUlS4_S4_E_EESt5arrayIPcLm2EEEEviT0_T1_:
        /* <DEDUP_REMOVED lines=13> */
[----:B------:R-:W2:Y:S04]  /*00d0*/  LDG.E R19, desc[UR4][R20.64] ;  /* 0x0000000414137981 */ /* 0x000ea8000c1e1900 */
[----:B------:R-:W3:Y:S04]  /*00e0*/  LDG.E R13, desc[UR4][R20.64+0x200] ;  /* 0x00020004140d7981 */ /* 0x000ee8000c1e1900 */
[----:B------:R-:W4:Y:S04]  /*00f0*/  LDG.E R5, desc[UR4][R20.64+0x400] ;  /* 0x0004000414057981 */ /* 0x000f28000c1e1900 */
[----:B------:R-:W5:Y:S01]  /*0100*/  LDG.E R7, desc[UR4][R20.64+0x600] ;  /* 0x0006000414077981 */ /* 0x000f62000c1e1900 */
[----:B-1----:R-:W-:Y:S01]  /*0110*/  LOP3.LUT P0, R10, R0, 0x7fff, RZ, 0xc0, !PT ;  /* 0x00007fff000a7812 */ /* 0x002fe2000780c0ff */
[----:B------:R-:W-:Y:S01]  /*0120*/  BSSY B0, `(.L_x_22187) ;  /* 0x000014b000007945 */ /* 0x000fe20003800000 */
[----:B--2---:R-:W-:Y:S01]  /*0130*/  HADD2.F32 R3, -RZ, R19.H0_H0 ;  /* 0x20000013ff037230 */ /* 0x004fe20000004100 */
[----:B------:R-:W-:-:S02]  /*0140*/  PRMT R17, R19, 0x7632, R17 ;  /* 0x0000763213117816 */ /* 0x000fc40000000011 */
[----:B---3--:R-:W-:Y:S02]  /*0150*/  PRMT R15, R13, 0x7632, R15 ;  /* 0x000076320d0f7816 */ /* 0x008fe4000000000f */
[----:B----4-:R-:W-:Y:S02]  /*0160*/  PRMT R11, R5, 0x7632, R11 ;  /* 0x00007632050b7816 */ /* 0x010fe4000000000b */
[----:B-----5:R-:W-:-:S04]  /*0170*/  PRMT R9, R7, 0x7632, R9 ;  /* 0x0000763207097816 */ /* 0x020fc80000000009 */
[----:B------:R-:W-:Y:S05]  /*0180*/  @!P0 BRA `(.L_x_22188) ;  /* 0x0000000800fc8947 */ /* 0x000fea0003800000 */
[----:B------:R-:W-:Y:S01]  /*0190*/  HADD2.F32 R8, -RZ, R0.H0_H0 ;  /* 0x20000000ff087230 */ /* 0x000fe20000004100 */
[----:B------:R-:W-:Y:S01]  /*01a0*/  FSETP.NEU.FTZ.AND P1, PT, R3, R3, PT ;  /* 0x000000030300720b */ /* 0x000fe20003f3d000 */
[----:B------:R-:W-:Y:S01]  /*01b0*/  BSSY B1, `(.L_x_22189) ;  /* 0x0000017000017945 */ /* 0x000fe20003800000 */
[----:B------:R-:W-:Y:S02]  /*01c0*/  LOP3.LUT R6, R0, 0x8000, RZ, 0xc0, !PT ;  /* 0x0000800000067812 */ /* 0x000fe400078ec0ff */
[----:B------:R-:W-:Y:S02]  /*01d0*/  FSETP.NEU.FTZ.AND P0, PT, R8, R8, PT ;  /* 0x000000080800720b */ /* 0x000fe40003f1d000 */
[----:B------:R-:W-:Y:S02]  /*01e0*/  LOP3.LUT R6, R6, 0x1, RZ, 0xfc, !PT ;  /* 0x0000000106067812 */ /* 0x000fe400078efcff */
        /* <DEDUP_REMOVED lines=17> */
.L_x_22190:
[----:B------:R-:W-:-:S05]  /*0300*/  FADD.FTZ R3, R3, R8 ;  /* 0x0000000803037221 */ /* 0x000fca0000010000 */
[----:B------:R-:W-:-:S07]  /*0310*/  F2FP.F16.F32.PACK_AB R3, RZ, R3 ;  /* 0x00000003ff03723e */ /* 0x000fce00000000ff */
.L_x_22191:
[----:B------:R-:W-:Y:S05]  /*0320*/  BSYNC B1 ;  /* 0x0000000000017941 */ /* 0x000fea0003800000 */
.L_x_22189:
[----:B------:R-:W-:Y:S01]  /*0330*/  HADD2.F32 R21, -RZ, R19.H1_H1 ;  /* 0x30000013ff157230 */ /* 0x000fe20000004100 */
[----:B------:R-:W-:Y:S04]  /*0340*/  BSSY B1, `(.L_x_22192) ;  /* 0x0000016000017945 */ /* 0x000fe80003800000 */
        /* <DEDUP_REMOVED lines=18> */
.L_x_22193:
[----:B------:R-:W-:-:S05]  /*0470*/  FADD.FTZ R21, R8, R21 ;  /* 0x0000001508157221 */ /* 0x000fca0000010000 */
[----:B------:R-:W-:-:S04]  /*0480*/  F2FP.F16.F32.PACK_AB R21, RZ, R21 ;  /* 0x00000015ff15723e */ /* 0x000fc800000000ff */
[----:B------:R-:W-:-:S07]  /*0490*/  PRMT R4, R21, 0x7610, R4 ;  /* 0x0000761015047816 */ /* 0x000fce0000000004 */
.L_x_22194:
[----:B------:R-:W-:Y:S05]  /*04a0*/  BSYNC B1 ;  /* 0x0000000000017941 */ /* 0x000fea0003800000 */
.L_x_22192:
[----:B------:R-:W-:Y:S01]  /*04b0*/  HADD2.F32 R17, -RZ, R13.H0_H0 ;  /* 0x2000000dff117230 */ /* 0x000fe20000004100 */
        /* <DEDUP_REMOVED lines=19> */
.L_x_22196:
[----:B------:R-:W-:-:S05]  /*05f0*/  FADD.FTZ R17, R8, R17 ;  /* 0x0000001108117221 */ /* 0x000fca0000010000 */
[----:B------:R-:W-:-:S04]  /*0600*/  F2FP.F16.F32.PACK_AB R17, RZ, R17 ;  /* 0x00000011ff11723e */ /* 0x000fc800000000ff */
[----:B------:R-:W-:-:S07]  /*0610*/  PRMT R12, R17, 0x7610, R12 ;  /* 0x00007610110c7816 */ /* 0x000fce000000000c */
.L_x_22197:
[----:B------:R-:W-:Y:S05]  /*0620*/  BSYNC B1 ;  /* 0x0000000000017941 */ /* 0x000fea0003800000 */
.L_x_22195:
        /* <DEDUP_REMOVED lines=20> */
.L_x_22199:
[----:B------:R-:W-:-:S05]  /*0770*/  FADD.FTZ R17, R8, R17 ;  /* 0x0000001108117221 */ /* 0x000fca0000010000 */
[----:B------:R-:W-:-:S04]  /*0780*/  F2FP.F16.F32.PACK_AB R17, RZ, R17 ;  /* 0x00000011ff11723e */ /* 0x000fc800000000ff */
[----:B------:R-:W-:-:S07]  /*0790*/  PRMT R13, R17, 0x7610, R13 ;  /* 0x00007610110d7816 */ /* 0x000fce000000000d */
.L_x_22200:
[----:B------:R-:W-:Y:S05]  /*07a0*/  BSYNC B1 ;  /* 0x0000000000017941 */ /* 0x000fea0003800000 */
.L_x_22198:
        /* <DEDUP_REMOVED lines=20> */
.L_x_22202:
[----:B------:R-:W-:-:S05]  /*08f0*/  FADD.FTZ R15, R8, R15 ;  /* 0x0000000f080f7221 */ /* 0x000fca0000010000 */
[----:B------:R-:W-:-:S04]  /*0900*/  F2FP.F16.F32.PACK_AB R15, RZ, R15 ;  /* 0x0000000fff0f723e */ /* 0x000fc800000000ff */
[----:B------:R-:W-:-:S07]  /*0910*/  PRMT R14, R15, 0x7610, R14 ;  /* 0x000076100f0e7816 */ /* 0x000fce000000000e */
.L_x_22203:
[----:B------:R-:W-:Y:S05]  /*0920*/  BSYNC B1 ;  /* 0x0000000000017941 */ /* 0x000fea0003800000 */
.L_x_22201:
        /* <DEDUP_REMOVED lines=20> */
.L_x_22205:
[----:B------:R-:W-:-:S05]  /*0a70*/  FADD.FTZ R15, R8, R15 ;  /* 0x0000000f080f7221 */ /* 0x000fca0000010000 */
[----:B------:R-:W-:-:S04]  /*0a80*/  F2FP.F16.F32.PACK_AB R15, RZ, R15 ;  /* 0x0000000fff0f723e */ /* 0x000fc800000000ff */
[----:B------:R-:W-:-:S07]  /*0a90*/  PRMT R5, R15, 0x7610, R5 ;  /* 0x000076100f057816 */ /* 0x000fce0000000005 */
.L_x_22206:
[----:B------:R-:W-:Y:S05]  /*0aa0*/  BSYNC B1 ;  /* 0x0000000000017941 */ /* 0x000fea0003800000 */
.L_x_22204:
        /* <DEDUP_REMOVED lines=20> */
.L_x_22208:
[----:B------:R-:W-:-:S05]  /*0bf0*/  FADD.FTZ R11, R8, R11 ;  /* 0x0000000b080b7221 */ /* 0x000fca0000010000 */
[----:B------:R-:W-:-:S07]  /*0c00*/  F2FP.F16.F32.PACK_AB R11, RZ, R11 ;  /* 0x0000000bff0b723e */ /* 0x000fce00000000ff */
.L_x_22209:
[----:B------:R-:W-:Y:S05]  /*0c10*/  BSYNC B1 ;  /* 0x0000000000017941 */ /* 0x000fea0003800000 */
.L_x_22207:
[----:B------:R-:W-:-:S05]  /*0c20*/  HADD2.F32 R15, -RZ, R7.H1_H1 ;  /* 0x30000007ff0f7230 */ /* 0x000fca0000004100 */
        /* <DEDUP_REMOVED lines=18> */
.L_x_22210:
[----:B------:R-:W-:-:S05]  /*0d50*/  FADD.FTZ R8, R8, R15 ;  /* 0x0000000f08087221 */ /* 0x000fca0000010000 */
[----:B------:R-:W-:Y:S01]  /*0d60*/  F2FP.F16.F32.PACK_AB R8, RZ, R8 ;  /* 0x00000008ff08723e */ /* 0x000fe200000000ff */
[----:B------:R-:W-:Y:S06]  /*0d70*/  BRA `(.L_x_22211) ;  /* 0x0000000800147947 */ /* 0x000fec0003800000 */
.L_x_22188:
[----:B------:R-:W-:Y:S01]  /*0d80*/  HADD2.F32 R6, -RZ, R0.H0_H0 ;  /* 0x20000000ff067230 */ /* 0x000fe20000004100 */
[----:B------:R-:W-:Y:S01]  /*0d90*/  FSETP.NEU.FTZ.AND P1, PT, R3, R3, PT ;  /* 0x000000030300720b */ /* 0x000fe20003f3d000 */
[----:B------:R-:W-:Y:S03]  /*0da0*/  BSSY B1, `(.L_x_22212) ;  /* 0x000000e000017945 */ /* 0x000fe60003800000 */
        /* <DEDUP_REMOVED lines=11> */
.L_x_22213:
[----:B------:R-:W-:-:S05]  /*0e60*/  FADD.FTZ R3, R3, R6 ;  /* 0x0000000603037221 */ /* 0x000fca0000010000 */
[----:B------:R-:W-:-:S07]  /*0e70*/  F2FP.F16.F32.PACK_AB R3, RZ, R3 ;  /* 0x00000003ff03723e */ /* 0x000fce00000000ff */
.L_x_22214:
[----:B------:R-:W-:Y:S05]  /*0e80*/  BSYNC B1 ;  /* 0x0000000000017941 */ /* 0x000fea0003800000 */
.L_x_22212:
[----:B------:R-:W-:Y:S01]  /*0e90*/  HADD2.F32 R21, -RZ, R19.H1_H1 ;  /* 0x30000013ff157230 */ /* 0x000fe20000004100 */
[----:B------:R-:W-:Y:S04]  /*0ea0*/  BSSY B1, `(.L_x_22215) ;  /* 0x000000f000017945 */ /* 0x000fe80003800000 */
[----:B------:R-:W-:-:S04]  /*0eb0*/  FSETP.NEU.FTZ.AND P1, PT, R21, R21, PT ;  /* 0x000000151500720b */ /* 0x000fc80003f3d000 */
[----:B------:R-:W-:-:S13]  /*0ec0*/  PLOP3.LUT P1, PT, P1, P0, PT, 0xa8, 0x0 ;  /* 0x000000000000781c */ /* 0x000fda0000f21570 */
[----:B------:R-:W-:Y:S05]  /*0ed0*/  @P1 BRA `(.L_x_22216) ;  /* 0x0000000000201947 */ /* 0x000fea0003800000 */
[----:B------:R-:W-:Y:S02]  /*0ee0*/  PRMT R19, R19, 0xbb32, RZ ;  /* 0x0000bb3213137816 */ /* 0x000fe400000000ff */
[----:B------:R-:W-:Y:S02]  /*0ef0*/  PRMT R4, R0, 0x9910, RZ ;  /* 0x0000991000047816 */ /* 0x000fe400000000ff */
[----:B------:R-:W-:-:S04]  /*0f00*/  LOP3.LUT P1, RZ, R17, 0x7fff, RZ, 0xc0, !PT ;  /* 0x00007fff11ff7812 */ /* 0x000fc8000782c0ff */
[----:B------:R-:W-:Y:S01]  /*0f10*/  ISETP.EQ.OR P1, PT, R19, R4, !P1 ;  /* 0x000000041300720c */ /* 0x000fe20004f22670 */
[----:B------:R-:W-:-:S12]  /*0f20*/  IMAD.MOV.U32 R4, RZ, RZ, R0 ;  /* 0x000000ffff047224 */ /* 0x000fd800078e0000 */
[----:B------:R-:W-:Y:S05]  /*0f30*/  @P1 BRA `(.L_x_22217) ;  /* 0x0000000000141947 */ /* 0x000fea0003800000 */
[----:B------:R-:W-:Y:S01]  /*0f40*/  VIADD R4, R17, 0xffffffff ;  /* 0xffffffff11047836 */ /* 0x000fe20000000000 */
[----:B------:R-:W-:Y:S06]  /*0f50*/  BRA `(.L_x_22217) ;  /* 0x00000000000c7947 */ /* 0x000fec0003800000 */
.L_x_22216:
[----:B------:R-:W-:-:S05]  /*0f60*/  FADD.FTZ R21, R6, R21 ;  /* 0x0000001506157221 */ /* 0x000fca0000010000 */
[----:B------:R-:W-:-:S04]  /*0f70*/  F2FP.F16.F32.PACK_AB R21, RZ, R21 ;  /* 0x00000015ff15723e */ /* 0x000fc800000000ff */
[----:B------:R-:W-:-:S07]  /*0f80*/  PRMT R4, R21, 0x7610, R4 ;  /* 0x0000761015047816 */ /* 0x000fce0000000004 */
.L_x_22217:
[----:B------:R-:W-:Y:S05]  /*0f90*/  BSYNC B1 ;  /* 0x0000000000017941 */ /* 0x000fea0003800000 */
.L_x_22215:
[----:B------:R-:W-:Y:S01]  /*0fa0*/  HADD2.F32 R17, -RZ, R13.H0_H0 ;  /* 0x2000000dff117230 */ /* 0x000fe20000004100 */
[----:B------:R-:W-:Y:S04]  /*0fb0*/  BSSY B1, `(.L_x_22218) ;  /* 0x000000f000017945 */ /* 0x000fe80003800000 */
        /* <DEDUP_REMOVED lines=9> */
[----:B------:R-:W-:Y:S01]  /*1050*/  VIADD R12, R13, 0xffffffff ;  /* 0xffffffff0d0c7836 */ /* 0x000fe20000000000 */
[----:B------:R-:W-:Y:S06]  /*1060*/  BRA `(.L_x_22220) ;  /* 0x00000000000c7947 */ /* 0x000fec0003800000 */
.L_x_22219:
[----:B------:R-:W-:-:S05]  /*1070*/  FADD.FTZ R17, R6, R17 ;  /* 0x0000001106117221 */ /* 0x000fca0000010000 */
[----:B------:R-:W-:-:S04]  /*1080*/  F2FP.F16.F32.PACK_AB R17, RZ, R17 ;  /* 0x00000011ff11723e */ /* 0x000fc800000000ff */
[----:B------:R-:W-:-:S07]  /*1090*/  PRMT R12, R17, 0x7610, R12 ;  /* 0x00007610110c7816 */ /* 0x000fce000000000c */
.L_x_22220:
[----:B------:R-:W-:Y:S05]  /*10a0*/  BSYNC B1 ;  /* 0x0000000000017941 */ /* 0x000fea0003800000 */
.L_x_22218:
        /* <DEDUP_REMOVED lines=13> */
.L_x_22222:
[----:B------:R-:W-:-:S05]  /*1180*/  FADD.FTZ R17, R6, R17 ;  /* 0x0000001106117221 */ /* 0x000fca0000010000 */
[----:B------:R-:W-:-:S04]  /*1190*/  F2FP.F16.F32.PACK_AB R17, RZ, R17 ;  /* 0x00000011ff11723e */ /* 0x000fc800000000ff */
[----:B------:R-:W-:-:S07]  /*11a0*/  PRMT R13, R17, 0x7610, R13 ;  /* 0x00007610110d7816 */ /* 0x000fce000000000d */
.L_x_22223:
[----:B------:R-:W-:Y:S05]  /*11b0*/  BSYNC B1 ;  /* 0x0000000000017941 */ /* 0x000fea0003800000 */
.L_x_22221:
        /* <DEDUP_REMOVED lines=13> */
.L_x_22225:
[----:B------:R-:W-:-:S05]  /*1290*/  FADD.FTZ R15, R6, R15 ;  /* 0x0000000f060f7221 */ /* 0x000fca0000010000 */
[----:B------:R-:W-:-:S04]  /*12a0*/  F2FP.F16.F32.PACK_AB R15, RZ, R15 ;  /* 0x0000000fff0f723e */ /* 0x000fc800000000ff */
[----:B------:R-:W-:-:S07]  /*12b0*/  PRMT R14, R15, 0x7610, R14 ;  /* 0x000076100f0e7816 */ /* 0x000fce000000000e */
.L_x_22226:
[----:B------:R-:W-:Y:S05]  /*12c0*/  BSYNC B1 ;  /* 0x0000000000017941 */ /* 0x000fea0003800000 */
.L_x_22224:
        /* <DEDUP_REMOVED lines=13> */
.L_x_22228:
[----:B------:R-:W-:-:S05]  /*13a0*/  FADD.FTZ R15, R6, R15 ;  /* 0x0000000f060f7221 */ /* 0x000fca0000010000 */
[----:B------:R-:W-:-:S04]  /*13b0*/  F2FP.F16.F32.PACK_AB R15, RZ, R15 ;  /* 0x0000000fff0f723e */ /* 0x000fc800000000ff */
[----:B------:R-:W-:-:S07]  /*13c0*/  PRMT R5, R15, 0x7610, R5 ;  /* 0x000076100f057816 */ /* 0x000fce0000000005 */
.L_x_22229:
[----:B------:R-:W-:Y:S05]  /*13d0*/  BSYNC B1 ;  /* 0x0000000000017941 */ /* 0x000fea0003800000 */
.L_x_22227:
[----:B------:R-:W-:Y:S01]  /*13e0*/  HADD2.F32 R11, -RZ, R7.H0_H0 ;  /* 0x20000007ff0b7230 */ /* 0x000fe20000004100 */
[----:B------:R-:W-:Y:S04]  /*13f0*/  BSSY B1, `(.L_x_22230) ;  /* 0x000000e000017945 */ /* 0x000fe80003800000 */
        /* <DEDUP_REMOVED lines=11> */
.L_x_22231:
[----:B------:R-:W-:-:S05]  /*14b0*/  FADD.FTZ R11, R6, R11 ;  /* 0x0000000b060b7221 */ /* 0x000fca0000010000 */
[----:B------:R-:W-:-:S07]  /*14c0*/  F2FP.F16.F32.PACK_AB R11, RZ, R11 ;  /* 0x0000000bff0b723e */ /* 0x000fce00000000ff */
.L_x_22232:
[----:B------:R-:W-:Y:S05]  /*14d0*/  BSYNC B1 ;  /* 0x0000000000017941 */ /* 0x000fea0003800000 */
.L_x_22230:
[----:B------:R-:W-:-:S05]  /*14e0*/  HADD2.F32 R15, -RZ, R7.H1_H1 ;  /* 0x30000007ff0f7230 */ /* 0x000fca0000004100 */
[----:B------:R-:W-:-:S04]  /*14f0*/  FSETP.NEU.FTZ.AND P1, PT, R15, R15, PT ;  /* 0x0000000f0f00720b */ /* 0x000fc80003f3d000 */
[----:B------:R-:W-:-:S13]  /*1500*/  PLOP3.LUT P1, PT, P1, P0, PT, 0xa8, 0x0 ;  /* 0x000000000000781c */ /* 0x000fda0000f21570 */
[----:B------:R-:W-:Y:S05]  /*1510*/  @P1 BRA `(.L_x_22233) ;  /* 0x0000000000201947 */ /* 0x000fea0003800000 */
[----:B------:R-:W-:Y:S01]  /*1520*/  PRMT R7, R7, 0xbb32, RZ ;  /* 0x0000bb3207077816 */ /* 0x000fe200000000ff */
[----:B------:R-:W-:Y:S01]  /*1530*/  IMAD.MOV.U32 R8, RZ, RZ, R0 ;  /* 0x000000ffff087224 */ /* 0x000fe200078e0000 */
[----:B------:R-:W-:Y:S02]  /*1540*/  PRMT R6, R0, 0x9910, RZ ;  /* 0x0000991000067816 */ /* 0x000fe400000000ff */
[----:B------:R-:W-:-:S04]  /*1550*/  LOP3.LUT P0, RZ, R9, 0x7fff, RZ, 0xc0, !PT ;  /* 0x00007fff09ff7812 */ /* 0x000fc8000780c0ff */
[----:B------:R-:W-:-:S13]  /*1560*/  ISETP.EQ.OR P0, PT, R7, R6, !P0 ;  /* 0x000000060700720c */ /* 0x000fda0004702670 */
[----:B------:R-:W-:Y:S05]  /*1570*/  @P0 BRA `(.L_x_22211) ;  /* 0x0000000000140947 */ /* 0x000fea0003800000 */
[----:B------:R-:W-:Y:S01]  /*1580*/  VIADD R8, R9, 0xffffffff ;  /* 0xffffffff09087836 */ /* 0x000fe20000000000 */
[----:B------:R-:W-:Y:S06]  /*1590*/  BRA `(.L_x_22211) ;  /* 0x00000000000c7947 */ /* 0x000fec0003800000 */
.L_x_22233:
[----:B------:R-:W-:-:S05]  /*15a0*/  FADD.FTZ R6, R6, R15 ;  /* 0x0000000f06067221 */ /* 0x000fca0000010000 */
[----:B------:R-:W-:-:S04]  /*15b0*/  F2FP.F16.F32.PACK_AB R6, RZ, R6 ;  /* 0x00000006ff06723e */ /* 0x000fc800000000ff */
[----:B------:R-:W-:-:S07]  /*15c0*/  PRMT R8, R6, 0x7610, R8 ;  /* 0x0000761006087816 */ /* 0x000fce0000000008 */
.L_x_22211:
[----:B------:R-:W-:Y:S05]  /*15d0*/  BSYNC B0 ;  /* 0x0000000000007941 */ /* 0x000fea0003800000 */
.L_x_22187:
        /* <DEDUP_REMOVED lines=12> */
.L_x_22186:
        /* <DEDUP_REMOVED lines=14> */
[----:B--2---:R-:W-:-:S03]  /*1780*/  @!P6 IMAD.WIDE.U32 R2, R5, 0x2, R2 ;  /* 0x000000020502e825 */ /* 0x004fc600078e0002 */
[----:B------:R-:W-:Y:S02]  /*1790*/  ISETP.GE.AND P4, PT, R18, R17, PT ;  /* 0x000000111200720c */ /* 0x000fe40003f86270 */
[----:B------:R2:W5:Y:S11]  /*17a0*/  @!P6 LDG.E.U16 R21, desc[UR4][R2.64] ;  /* 0x000000040215e981 */ /* 0x000576000c1e1500 */
[----:B------:R-:W-:Y:S01]  /*17b0*/  @!P4 IMAD.IADD R25, R16, 0x1, R18 ;  /* 0x000000011019c824 */ /* 0x000fe200078e0212 */
[----:B------:R-:W4:Y:S01]  /*17c0*/  @!P4 LDC.64 R14, c[0x0][0x220] ;  /* 0x00008800ff0ecb82 */ /* 0x000f220000000a00 */
[----:B------:R-:W-:-:S05]  /*17d0*/  @!P4 VIADD R18, R18, 0x80 ;  /* 0x000000801212c836 */ /* 0x000fca0000000000 */
[----:B------:R-:W-:-:S13]  /*17e0*/  ISETP.GE.AND P3, PT, R18, R17, PT ;  /* 0x000000111200720c */ /* 0x000fda0003f66270 */
[----:B------:R-:W-:Y:S01]  /*17f0*/  @!P3 IMAD.IADD R20, R16, 0x1, R18 ;  /* 0x000000011014b824 */ /* 0x000fe200078e0212 */
[----:B------:R-:W1:Y:S01]  /*1800*/  @!P3 LDC.64 R10, c[0x0][0x220] ;  /* 0x00008800ff0abb82 */ /* 0x000e620000000a00 */
[----:B------:R-:W-:-:S05]  /*1810*/  @!P3 VIADD R18, R18, 0x80 ;  /* 0x000000801212b836 */ /* 0x000fca0000000000 */
[----:B------:R-:W-:-:S13]  /*1820*/  ISETP.GE.AND P2, PT, R18, R17, PT ;  /* 0x000000111200720c */ /* 0x000fda0003f46270 */
[----:B------:R-:W-:Y:S01]  /*1830*/  @!P2 IMAD.IADD R29, R16, 0x1, R18 ;  /* 0x00000001101da824 */ /* 0x000fe200078e0212 */
[----:B--2---:R-:W2:Y:S01]  /*1840*/  @!P2 LDC.64 R2, c[0x0][0x220] ;  /* 0x00008800ff02ab82 */ /* 0x004ea20000000a00 */
[----:B------:R-:W-:-:S05]  /*1850*/  @!P2 VIADD R18, R18, 0x80 ;  /* 0x000000801212a836 */ /* 0x000fca0000000000 */
[----:B------:R-:W-:-:S13]  /*1860*/  ISETP.GE.AND P0, PT, R18, R17, PT ;  /* 0x000000111200720c */ /* 0x000fda0003f06270 */
[----:B------:R-:W-:Y:S01]  /*1870*/  @!P0 IMAD.IADD R23, R16, 0x1, R18 ;  /* 0x0000000110178824 */ /* 0x000fe200078e0212 */
[----:B------:R-:W1:Y:S01]  /*1880*/  @!P0 LDC.64 R4, c[0x0][0x220] ;  /* 0x00008800ff048b82 */ /* 0x000e620000000a00 */
[----:B------:R-:W-:-:S05]  /*1890*/  @!P0 VIADD R18, R18, 0x80 ;  /* 0x0000008012128836 */ /* 0x000fca0000000000 */
[----:B------:R-:W-:-:S13]  /*18a0*/  ISETP.GE.AND P6, PT, R18, R17, PT ;  /* 0x000000111200720c */ /* 0x000fda0003fc6270 */
[----:B------:R-:W1:Y:S01]  /*18b0*/  @!P6 LDC.64 R6, c[0x0][0x220] ;  /* 0x00008800ff06eb82 */ /* 0x000e620000000a00 */
[----:B---3--:R-:W-:Y:S01]  /*18c0*/  @!P5 IMAD.WIDE.U32 R12, R27, 0x2, R12 ;  /* 0x000000021b0cd825 */ /* 0x008fe200078e000c */
[----:B------:R-:W-:-:S03]  /*18d0*/  PRMT R27, RZ, 0x7610, R27 ;  /* 0x00007610ff1b7816 */ /* 0x000fc6000000001b */
[----:B----4-:R-:W-:Y:S01]  /*18e0*/  @!P4 IMAD.WIDE.U32 R14, R25, 0x2, R14 ;  /* 0x00000002190ec825 */ /* 0x010fe200078e000e */
[----:B------:R-:W-:-:S03]  /*18f0*/  PRMT R25, RZ, 0x7610, R25 ;  /* 0x00007610ff197816 */ /* 0x000fc60000000019 */
[C---:B------:R-:W-:Y:S01]  /*1900*/  @!P6 IMAD.IADD R22, R16.reuse, 0x1, R18 ;  /* 0x000000011016e824 */ /* 0x040fe200078e0212 */
[----:B------:R3:W5:Y:S01]  /*1910*/  @!P4 LDG.E.U16 R27, desc[UR4][R14.64] ;  /* 0x000000040e1bc981 */ /* 0x000762000c1e1500 */
[----:B------:R-:W-:Y:S02]  /*1920*/  @!P1 IMAD.IADD R18, R16, 0x1, R19 ;  /* 0x0000000110129824 */ /* 0x000fe400078e0213 */
[----:B--2---:R-:W-:Y:S01]  /*1930*/  @!P2 IMAD.WIDE.U32 R2, R29, 0x2, R2 ;  /* 0x000000021d02a825 */ /* 0x004fe200078e0002 */
[----:B------:R2:W5:Y:S01]  /*1940*/  @!P5 LDG.E.U16 R25, desc[UR4][R12.64] ;  /* 0x000000040c19d981 */ /* 0x000562000c1e1500 */
[----:B------:R-:W-:Y:S02]  /*1950*/  PRMT R29, RZ, 0x7610, R29 ;  /* 0x00007610ff1d7816 */ /* 0x000fe4000000001d */
[----:B0-----:R-:W-:Y:S01]  /*1960*/  @!P1 IMAD.WIDE.U32 R8, R18, 0x2, R8 ;  /* 0x0000000212089825 */ /* 0x001fe200078e0008 */
[----:B------:R-:W-:Y:S02]  /*1970*/  PRMT R18, RZ, 0x7610, R18 ;  /* 0x00007610ff127816 */ /* 0x000fe40000000012 */
[----:B---3--:R-:W-:Y:S01]  /*1980*/  PRMT R15, RZ, 0x7610, R15 ;  /* 0x00007610ff0f7816 */ /* 0x008fe2000000000f */
[----:B-1----:R-:W-:Y:S01]  /*1990*/  @!P3 IMAD.WIDE.U32 R10, R20, 0x2, R10 ;  /* 0x00000002140ab825 */ /* 0x002fe200078e000a */
[----:B------:R0:W5:Y:S01]  /*19a0*/  @!P2 LDG.E.U16 R29, desc[UR4][R2.64] ;  /* 0x00000004021da981 */ /* 0x000162000c1e1500 */
[----:B--2---:R-:W-:-:S02]  /*19b0*/  PRMT R13, RZ, 0x7610, R13 ;  /* 0x00007610ff0d7816 */ /* 0x004fc4000000000d */
[----:B------:R-:W-:Y:S01]  /*19c0*/  @!P6 IMAD.WIDE.U32 R6, R22, 0x2, R6 ;  /* 0x000000021606e825 */ /* 0x000fe200078e0006 */
[----:B------:R0:W5:Y:S04]  /*19d0*/  @!P3 LDG.E.U16 R18, desc[UR4][R10.64] ;  /* 0x000000040a12b981 */ /* 0x000168000c1e1500 */
[----:B------:R0:W5:Y:S04]  /*19e0*/  @!P6 LDG.E.U16 R13, desc[UR4][R6.64] ;  /* 0x00000004060de981 */ /* 0x000168000c1e1500 */
[----:B------:R0:W5:Y:S01]  /*19f0*/  @!P1 LDG.E.U16 R15, desc[UR4][R8.64] ;  /* 0x00000004080f9981 */ /* 0x000162000c1e1500 */
[----:B------:R-:W-:Y:S01]  /*1a00*/  @!P0 IMAD.WIDE.U32 R4, R23, 0x2, R4 ;  /* 0x0000000217048825 */ /* 0x000fe200078e0004 */
[----:B------:R-:W-:-:S06]  /*1a10*/  PRMT R23, RZ, 0x7610, R23 ;  /* 0x00007610ff177816 */ /* 0x000fcc0000000017 */
[----:B------:R0:W5:Y:S01]  /*1a20*/  @!P0 LDG.E.U16 R23, desc[UR4][R4.64] ;  /* 0x0000000404178981 */ /* 0x000162000c1e1500 */
[----:B------:R-:W-:Y:S01]  /*1a30*/  LOP3.LUT P0, R12, R0, 0x7fff, RZ, 0xc0, !PT ;  /* 0x00007fff000c7812 */ /* 0x000fe2000780c0ff */
[----:B------:R-:W-:-:S12]  /*1a40*/  BSSY B0, `(.L_x_22234) ;  /* 0x0000189000007945 */ /* 0x000fd80003800000 */
[----:B0-----:R-:W-:Y:S05]  /*1a50*/  @!P0 BRA `(.L_x_22235) ;  /* 0x0000000c00848947 */ /* 0x001fea0003800000 */
        /* <DEDUP_REMOVED lines=25> */
.L_x_22238:
[----:B------:R-:W-:-:S05]  /*1bf0*/  FADD.FTZ R2, R2, R3 ;  /* 0x0000000302027221 */ /* 0x000fca0000010000 */
[----:B------:R-:W-:-:S04]  /*1c00*/  F2FP.F16.F32.PACK_AB R2, RZ, R2 ;  /* 0x00000002ff02723e */ /* 0x000fc800000000ff */
[----:B------:R-:W-:-:S07]  /*1c10*/  PRMT R9, R2, 0x7610, R9 ;  /* 0x0000761002097816 */ /* 0x000fce0000000009 */
.L_x_22237:
[----:B------:R-:W-:Y:S05]  /*1c20*/  BSYNC B1 ;  /* 0x0000000000017941 */ /* 0x000fea0003800000 */
.L_x_22236:
        /* <DEDUP_REMOVED lines=25> */
.L_x_22241:
[----:B------:R-:W-:-:S05]  /*1dc0*/  FADD.FTZ R2, R2, R3 ;  /* 0x0000000302027221 */ /* 0x000fca0000010000 */
[----:B------:R-:W-:-:S04]  /*1dd0*/  F2FP.F16.F32.PACK_AB R2, RZ, R2 ;  /* 0x00000002ff02723e */ /* 0x000fc800000000ff */
[----:B------:R-:W-:-:S07]  /*1de0*/  PRMT R3, R2, 0x7610, R3 ;  /* 0x0000761002037816 */ /* 0x000fce0000000003 */
.L_x_22240:
[----:B------:R-:W-:Y:S05]  /*1df0*/  BSYNC B1 ;  /* 0x0000000000017941 */ /* 0x000fea0003800000 */
.L_x_22239:
        /* <DEDUP_REMOVED lines=25> */
.L_x_22244:
[----:B------:R-:W-:-:S05]  /*1f90*/  FADD.FTZ R2, R2, R5 ;  /* 0x0000000502027221 */ /* 0x000fca0000010000 */
[----:B------:R-:W-:-:S07]  /*1fa0*/  F2FP.F16.F32.PACK_AB R2, RZ, R2 ;  /* 0x00000002ff02723e */ /* 0x000fce00000000ff */
.L_x_22243:
[----:B------:R-:W-:Y:S05]  /*1fb0*/  BSYNC B1 ;  /* 0x0000000000017941 */ /* 0x000fea0003800000 */
.L_x_22242:
        /* <DEDUP_REMOVED lines=25> */
.L_x_22247:
[----:B------:R-:W-:-:S05]  /*2150*/  FADD.FTZ R4, R4, R5 ;  /* 0x0000000504047221 */ /* 0x000fca0000010000 */
[----:B------:R-:W-:-:S07]  /*2160*/  F2FP.F16.F32.PACK_AB R4, RZ, R4 ;  /* 0x00000004ff04723e */ /* 0x000fce00000000ff */
.L_x_22246:
[----:B------:R-:W-:Y:S05]  /*2170*/  BSYNC B1 ;  /* 0x0000000000017941 */ /* 0x000fea0003800000 */
.L_x_22245:
        /* <DEDUP_REMOVED lines=25> */
.L_x_22250:
[----:B------:R-:W-:-:S05]  /*2310*/  FADD.FTZ R5, R5, R6 ;  /* 0x0000000605057221 */ /* 0x000fca0000010000 */
[----:B------:R-:W-:-:S07]  /*2320*/  F2FP.F16.F32.PACK_AB R5, RZ, R5 ;  /* 0x00000005ff05723e */ /* 0x000fce00000000ff */
.L_x_22249:
[----:B------:R-:W-:Y:S05]  /*2330*/  BSYNC B1 ;  /* 0x0000000000017941 */ /* 0x000fea0003800000 */
.L_x_22248:
        /* <DEDUP_REMOVED lines=25> */
.L_x_22253:
[----:B------:R-:W-:-:S05]  /*24d0*/  FADD.FTZ R6, R6, R7 ;  /* 0x0000000706067221 */ /* 0x000fca0000010000 */
[----:B------:R-:W-:-:S07]  /*24e0*/  F2FP.F16.F32.PACK_AB R6, RZ, R6 ;  /* 0x00000006ff06723e */ /* 0x000fce00000000ff */
.L_x_22252:
[----:B------:R-:W-:Y:S05]  /*24f0*/  BSYNC B1 ;  /* 0x0000000000017941 */ /* 0x000fea0003800000 */
.L_x_22251:
        /* <DEDUP_REMOVED lines=25> */
.L_x_22256:
[----:B------:R-:W-:-:S05]  /*2690*/  FADD.FTZ R7, R7, R8 ;  /* 0x0000000807077221 */ /* 0x000fca0000010000 */
[----:B------:R-:W-:-:S07]  /*26a0*/  F2FP.F16.F32.PACK_AB R7, RZ, R7 ;  /* 0x00000007ff07723e */ /* 0x000fce00000000ff */
.L_x_22255:
[----:B------:R-:W-:Y:S05]  /*26b0*/  BSYNC B1 ;  /* 0x0000000000017941 */ /* 0x000fea0003800000 */
.L_x_22254:
        /* <DEDUP_REMOVED lines=24> */
.L_x_22258:
[----:B------:R-:W-:-:S05]  /*2840*/  FADD.FTZ R8, R8, R15 ;  /* 0x0000000f08087221 */ /* 0x000fca0000010000 */
[----:B------:R-:W-:Y:S01]  /*2850*/  F2FP.F16.F32.PACK_AB R8, RZ, R8 ;  /* 0x00000008ff08723e */ /* 0x000fe200000000ff */
[----:B------:R-:W-:Y:S06]  /*2860*/  BRA `(.L_x_22257) ;  /* 0x0000000800987947 */ /* 0x000fec0003800000 */
.L_x_22235:
        /* <DEDUP_REMOVED lines=16> */
.L_x_22261:
[----:B------:R-:W-:-:S05]  /*2970*/  FADD.FTZ R2, R2, R3 ;  /* 0x0000000302027221 */ /* 0x000fca0000010000 */
[----:B------:R-:W-:-:S04]  /*2980*/  F2FP.F16.F32.PACK_AB R2, RZ, R2 ;  /* 0x00000002ff02723e */ /* 0x000fc800000000ff */
[----:B------:R-:W-:-:S07]  /*2990*/  PRMT R9, R2, 0x7610, R9 ;  /* 0x0000761002097816 */ /* 0x000fce0000000009 */
.L_x_22260:
[----:B------:R-:W-:Y:S05]  /*29a0*/  BSYNC B1 ;  /* 0x0000000000017941 */ /* 0x000fea0003800000 */
.L_x_22259:
        /* <DEDUP_REMOVED lines=18> */
.L_x_22264:
[----:B------:R-:W-:-:S05]  /*2ad0*/  FADD.FTZ R2, R2, R3 ;  /* 0x0000000302027221 */ /* 0x000fca0000010000 */
[----:B------:R-:W-:-:S04]  /*2ae0*/  F2FP.F16.F32.PACK_AB R2, RZ, R2 ;  /* 0x00000002ff02723e */ /* 0x000fc800000000ff */
[----:B------:R-:W-:-:S07]  /*2af0*/  PRMT R3, R2, 0x7610, R3 ;  /* 0x0000761002037816 */ /* 0x000fce0000000003 */
.L_x_22263:
[----:B------:R-:W-:Y:S05]  /*2b00*/  BSYNC B1 ;  /* 0x0000000000017941 */ /* 0x000fea0003800000 */
.L_x_22262:
        /* <DEDUP_REMOVED lines=18> */
.L_x_22267:
[----:B------:R-:W-:-:S05]  /*2c30*/  FADD.FTZ R2, R2, R5 ;  /* 0x0000000502027221 */ /* 0x000fca0000010000 */
[----:B------:R-:W-:-:S07]  /*2c40*/  F2FP.F16.F32.PACK_AB R2, RZ, R2 ;  /* 0x00000002ff02723e */ /* 0x000fce00000000ff */
.L_x_22266:
[----:B------:R-:W-:Y:S05]  /*2c50*/  BSYNC B1 ;  /* 0x0000000000017941 */ /* 0x000fea0003800000 */
.L_x_22265:
        /* <DEDUP_REMOVED lines=18> */
.L_x_22270:
[----:B------:R-:W-:-:S05]  /*2d80*/  FADD.FTZ R4, R4, R5 ;  /* 0x0000000504047221 */ /* 0x000fca0000010000 */
[----:B------:R-:W-:-:S07]  /*2d90*/  F2FP.F16.F32.PACK_AB R4, RZ, R4 ;  /* 0x00000004ff04723e */ /* 0x000fce00000000ff */
.L_x_22269:
[----:B------:R-:W-:Y:S05]  /*2da0*/  BSYNC B1 ;  /* 0x0000000000017941 */ /* 0x000fea0003800000 */
.L_x_22268:
        /* <DEDUP_REMOVED lines=18> */
.L_x_22273:
[----:B------:R-:W-:-:S05]  /*2ed0*/  FADD.FTZ R5, R5, R6 ;  /* 0x0000000605057221 */ /* 0x000fca0000010000 */
[----:B------:R-:W-:-:S07]  /*2ee0*/  F2FP.F16.F32.PACK_AB R5, RZ, R5 ;  /* 0x00000005ff05723e */ /* 0x000fce00000000ff */
.L_x_22272:
[----:B------:R-:W-:Y:S05]  /*2ef0*/  BSYNC B1 ;  /* 0x0000000000017941 */ /* 0x000fea0003800000 */
.L_x_22271:
        /* <DEDUP_REMOVED lines=18> */
.L_x_22276:
[----:B------:R-:W-:-:S05]  /*3020*/  FADD.FTZ R6, R6, R7 ;  /* 0x0000000706067221 */ /* 0x000fca0000010000 */
[----:B------:R-:W-:-:S07]  /*3030*/  F2FP.F16.F32.PACK_AB R6, RZ, R6 ;  /* 0x00000006ff06723e */ /* 0x000fce00000000ff */
.L_x_22275:
[----:B------:R-:W-:Y:S05]  /*3040*/  BSYNC B1 ;  /* 0x0000000000017941 */ /* 0x000fea0003800000 */
.L_x_22274:
        /* <DEDUP_REMOVED lines=18> */
.L_x_22279:
[----:B------:R-:W-:-:S05]  /*3170*/  FADD.FTZ R7, R7, R8 ;  /* 0x0000000807077221 */ /* 0x000fca0000010000 */
[----:B------:R-:W-:-:S07]  /*3180*/  F2FP.F16.F32.PACK_AB R7, RZ, R7 ;  /* 0x00000007ff07723e */ /* 0x000fce00000000ff */
.L_x_22278:
[----:B------:R-:W-:Y:S05]  /*3190*/  BSYNC B1 ;  /* 0x0000000000017941 */ /* 0x000fea0003800000 */
.L_x_22277:
        /* <DEDUP_REMOVED lines=17> */
.L_x_22280:
[----:B------:R-:W-:-:S05]  /*32b0*/  FADD.FTZ R8, R8, R11 ;  /* 0x0000000b08087221 */ /* 0x000fca0000010000 */
[----:B------:R-:W-:-:S07]  /*32c0*/  F2FP.F16.F32.PACK_AB R8, RZ, R8 ;  /* 0x00000008ff08723e */ /* 0x000fce00000000ff */
.L_x_22257:
[----:B------:R-:W-:Y:S05]  /*32d0*/  BSYNC B0 ;  /* 0x0000000000007941 */ /* 0x000fea0003800000 */
.L_x_22234:
[----:B-----5:R-:W0:Y:S01]  /*32e0*/  @!P1 LDC.64 R12, c[0x0][0x218] ;  /* 0x00008600ff0c9b82 */ /* 0x020e220000000a00 */
        /* <DEDUP_REMOVED lines=8> */
[----:B------:R-:W1:Y:S01]  /*3370*/  LDC.64 R10, c[0x0][0x218] ;  /* 0x00008600ff0a7b82 */ /* 0x000e620000000a00 */
[----:B0-----:R-:W-:Y:S02]  /*3380*/  IMAD.IADD R9, R16, 0x1, R19 ;  /* 0x0000000110097824 */ /* 0x001fe400078e0213 */
[----:B------:R-:W-:-:S05]  /*3390*/  VIADD R19, R19, 0x80 ;  /* 0x0000008013137836 */ /* 0x000fca0000000000 */
[----:B------:R-:W-:Y:S01]  /*33a0*/  ISETP.GE.AND P0, PT, R19, R17, PT ;  /* 0x000000111300720c */ /* 0x000fe20003f06270 */
[----:B-1----:R-:W-:-:S05]  /*33b0*/  IMAD.WIDE.U32 R10, R9, 0x2, R10 ;  /* 0x00000002090a7825 */ /* 0x002fca00078e000a */
[----:B------:R0:W-:Y:S07]  /*33c0*/  STG.E.U16 desc[UR4][R10.64], R3 ;  /* 0x000000030a007986 */ /* 0x0001ee000c101504 */
[----:B------:R-:W-:Y:S05]  /*33d0*/  @P0 BRA `(.L_x_22284) ;  /* 0x0000000000300947 */ /* 0x000fea0003800000 */
[----:B0-----:R-:W0:Y:S01]  /*33e0*/  LDC.64 R10, c[0x0][0x218] ;  /* 0x00008600ff0a7b82 */ /* 0x001e220000000a00 */
[----:B------:R-:W-:Y:S02]  /*33f0*/  IMAD.IADD R3, R16, 0x1, R19 ;  /* 0x0000000110037824 */ /* 0x000fe400078e0213 */
[----:B------:R-:W-:Y:S02]  /*3400*/  VIADD R19, R19, 0x80 ;  /* 0x0000008013137836 */ /* 0x000fe40000000000 */
[----:B0-----:R-:W-:-:S05]  /*3410*/  IMAD.WIDE.U32 R10, R3, 0x2, R10 ;  /* 0x00000002030a7825 */ /* 0x001fca00078e000a */
[----:B------:R1:W-:Y:S02]  /*3420*/  STG.E.U16 desc[UR4][R10.64], R2 ;  /* 0x000000020a007986 */ /* 0x0003e4000c101504 */
.L_x_22283:
[----:B------:R-:W-:-:S13]  /*3430*/  ISETP.GE.AND P0, PT, R19, R17, PT ;  /* 0x000000111300720c */ /* 0x000fda0003f06270 */
[----:B------:R-:W-:Y:S05]  /*3440*/  @P0 BRA `(.L_x_22285) ;  /* 0x0000000000300947 */ /* 0x000fea0003800000 */
[----:B-1----:R-:W1:Y:S01]  /*3450*/  LDC.64 R2, c[0x0][0x218] ;  /* 0x00008600ff027b82 */ /* 0x002e620000000a00 */
[----:B0-----:R-:W-:Y:S02]  /*3460*/  IMAD.IADD R9, R16, 0x1, R19 ;  /* 0x0000000110097824 */ /* 0x001fe400078e0213 */
[----:B------:R-:W-:Y:S02]  /*3470*/  VIADD R19, R19, 0x80 ;  /* 0x0000008013137836 */ /* 0x000fe40000000000 */
[----:B-1----:R-:W-:-:S05]  /*3480*/  IMAD.WIDE.U32 R2, R9, 0x2, R2 ;  /* 0x0000000209027825 */ /* 0x002fca00078e0002 */
[----:B------:R1:W-:Y:S02]  /*3490*/  STG.E.U16 desc[UR4][R2.64], R4 ;  /* 0x0000000402007986 */ /* 0x0003e4000c101504 */
.L_x_22284:
[----:B------:R-:W-:-:S13]  /*34a0*/  ISETP.GE.AND P0, PT, R19, R17, PT ;  /* 0x000000111300720c */ /* 0x000fda0003f06270 */
[----:B------:R-:W-:Y:S05]  /*34b0*/  @P0 BRA `(.L_x_22286) ;  /* 0x0000000000340947 */ /* 0x000fea0003800000 */
[----:B01----:R-:W0:Y:S01]  /*34c0*/  LDC.64 R2, c[0x0][0x218] ;  /* 0x00008600ff027b82 */ /* 0x003e220000000a00 */
[----:B------:R-:W-:Y:S02]  /*34d0*/  IMAD.IADD R9, R16, 0x1, R19 ;  /* 0x0000000110097824 */ /* 0x000fe400078e0213 */
[----:B------:R-:W-:Y:S02]  /*34e0*/  VIADD R19, R19, 0x80 ;  /* 0x0000008013137836 */ /* 0x000fe40000000000 */
[----:B0-----:R-:W-:-:S05]  /*34f0*/  IMAD.WIDE.U32 R2, R9, 0x2, R2 ;  /* 0x0000000209027825 */ /* 0x001fca00078e0002 */
[----:B------:R2:W-:Y:S02]  /*3500*/  STG.E.U16 desc[UR4][R2.64], R5 ;  /* 0x0000000502007986 */ /* 0x0005e4000c101504 */
.L_x_22285:
[----:B------:R-:W-:-:S13]  /*3510*/  ISETP.GE.AND P0, PT, R19, R17, PT ;  /* 0x000000111300720c */ /* 0x000fda0003f06270 */
[----:B------:R-:W-:Y:S05]  /*3520*/  @P0 BREAK B1 ;  /* 0x0000000000010942 */ /* 0x000fea0003800000 */
[----:B------:R-:W-:Y:S05]  /*3530*/  @P0 BRA `(.L_x_22287) ;  /* 0x0000000000300947 */ /* 0x000fea0003800000 */
[----:B-12---:R-:W1:Y:S01]  /*3540*/  LDC.64 R2, c[0x0][0x218] ;  /* 0x00008600ff027b82 */ /* 0x006e620000000a00 */
[----:B------:R-:W-:Y:S02]  /*3550*/  IMAD.IADD R5, R16, 0x1, R19 ;  /* 0x0000000110057824 */ /* 0x000fe400078e0213 */
[----:B------:R-:W-:Y:S02]  /*3560*/  VIADD R19, R19, 0x80 ;  /* 0x0000008013137836 */ /* 0x000fe40000000000 */
[----:B-1----:R-:W-:-:S05]  /*3570*/  IMAD.WIDE.U32 R2, R5, 0x2, R2 ;  /* 0x0000000205027825 */ /* 0x002fca00078e0002 */
[----:B------:R2:W-:Y:S02]  /*3580*/  STG.E.U16 desc[UR4][R2.64], R6 ;  /* 0x0000000602007986 */ /* 0x0005e4000c101504 */
.L_x_22286:
[----:B------:R-:W-:Y:S05]  /*3590*/  BSYNC B1 ;  /* 0x0000000000017941 */ /* 0x000fea0003800000 */
.L_x_22282:
[----:B------:R-:W-:-:S13]  /*35a0*/  ISETP.GE.AND P0, PT, R19, R17, PT ;  /* 0x000000111300720c */ /* 0x000fda0003f06270 */
[----:B012---:R-:W0:Y:S01]  /*35b0*/  @!P0 LDC.64 R2, c[0x0][0x218] ;  /* 0x00008600ff028b82 */ /* 0x007e220000000a00 */
[----:B------:R-:W-:Y:S02]  /*35c0*/  @!P0 IMAD.IADD R5, R16, 0x1, R19 ;  /* 0x0000000110058824 */ /* 0x000fe400078e0213 */
[----:B------:R-:W-:Y:S02]  /*35d0*/  @!P0 VIADD R19, R19, 0x80 ;  /* 0x0000008013138836 */ /* 0x000fe40000000000 */
[----:B0-----:R-:W-:-:S05]  /*35e0*/  @!P0 IMAD.WIDE.U32 R2, R5, 0x2, R2 ;  /* 0x0000000205028825 */ /* 0x001fca00078e0002 */
[----:B------:R3:W-:Y:S02]  /*35f0*/  @!P0 STG.E.U16 desc[UR4][R2.64], R7 ;  /* 0x0000000702008986 */ /* 0x0007e4000c101504 */
.L_x_22287:
[----:B------:R-:W-:Y:S05]  /*3600*/  BSYNC B0 ;  /* 0x0000000000007941 */ /* 0x000fea0003800000 */
.L_x_22281:
[----:B------:R-:W-:Y:S05]  /*3610*/  WARPSYNC.ALL ;  /* 0x0000000000007948 */ /* 0x000fea0003800000 */
[----:B------:R-:W-:-:S13]  /*3620*/  ISETP.GE.AND P0, PT, R19, R17, PT ;  /* 0x000000111300720c */ /* 0x000fda0003f06270 */
[----:B------:R-:W-:Y:S05]  /*3630*/  @P0 EXIT ;  /* 0x000000000000094d */ /* 0x000fea0003800000 */
[----:B-123--:R-:W1:Y:S01]  /*3640*/  LDC.64 R2, c[0x0][0x218] ;  /* 0x00008600ff027b82 */ /* 0x00ee620000000a00 */
[----:B------:R-:W-:-:S04]  /*3650*/  IMAD.IADD R19, R16, 0x1, R19 ;  /* 0x0000000110137824 */ /* 0x000fc800078e0213 */
[----:B-1----:R-:W-:-:S05]  /*3660*/  IMAD.WIDE.U32 R2, R19, 0x2, R2 ;  /* 0x0000000213027825 */ /* 0x002fca00078e0002 */
[----:B------:R-:W-:Y:S01]  /*3670*/  STG.E.U16 desc[UR4][R2.64], R8 ;  /* 0x0000000802007986 */ /* 0x000fe2000c101504 */
[----:B------:R-:W-:Y:S05]  /*3680*/  EXIT ;  /* 0x000000000000794d */ /* 0x000fea0003800000 */
.L_x_22288:
        /* <DEDUP_REMOVED lines=15> */
.L_x_32236:


//--------------------- .text._ZN2at6native29vectorized_elementwise_kernelILi4ENS0_13BUnaryFunctorIN3c104HalfES4_S4_ZZZNS0_21nextafter_kernel_cudaERNS_18TensorIteratorBaseEENKUlvE_clEvENKUlvE2_clEvEUlS4_S4_E_EESt5arrayIPcLm2EEEEviT0_T1_ --------------------------
	.section	.text._ZN2at6native29vectorized_elementwise_kernelILi4ENS0_13BUnaryFunctorIN3c104HalfES4_S4_ZZZNS0_21nextafter_kernel_cudaERNS_18TensorIteratorBaseEENKUlvE_clEvENKUlvE2_clEvEUlS4_S4_E_EESt5arrayIPcLm2EEEEviT0_T1_,"ax",@progbits
	.align	128
        .global         _ZN2at6native29vectorized_elementwise_kernelILi4ENS0_13BUnaryFunctorIN3c104HalfES4_S4_ZZZNS0_21nextafter_kernel_cudaERNS_18TensorIteratorBaseEENKUlvE_clEvENKUlvE2_clEvEUlS4_S4_E_EESt5arrayIPcLm2EEEEviT0_T1_
        .type           _ZN2at6native29vectorized_elementwise_kernelILi4ENS0_13BUnaryFunctorIN3c104HalfES4_S4_ZZZNS0_21nextafter_kernel_cudaERNS_18TensorIteratorBaseEENKUlvE_clEvENKUlvE2_clEvEUlS4_S4_E_EESt5arrayIPcLm2EEEEviT0_T1_,@function
        .size           _ZN2at6native29vectorized_elementwise_kernelILi4ENS0_13BUnaryFunctorIN3c104HalfES4_S4_ZZZNS0_21nextafter_kernel_cudaERNS_18TensorIteratorBaseEENKUlvE_clEvENKUlvE2_clEvEUlS4_S4_E_EESt5arrayIPcLm2EEEEviT0_T1_,(.L_x_32237 - _ZN2at6native29vectorized_elementwise_kernelILi4ENS0_13BUnaryFunctorIN3c104HalfES4_S4_ZZZNS0_21nextafter_kernel_cudaERNS_18TensorIteratorBaseEENKUlvE_clEvENKUlvE2_clEvEUlS4_S4_E_EESt5arrayIPcLm2EEEEviT0_T1_)
        .other          _ZN2at6native29vectorized_elementwise_kernelILi4ENS0_13BUnaryFunctorIN3c104HalfES4_S4_ZZZNS0_21nextafter_kernel_cudaERNS_18TensorIteratorBaseEENKUlvE_clEvENKUlvE2_clEvEUlS4_S4_E_EESt5arrayIPcLm2EEEEviT0_T1_,@"STO_CUDA_ENTRY STV_DEFAULT"
_ZN2at6native29vectorized_elementwise_kernelILi4ENS0_13BUnaryFunctorIN3c104HalfES4_S4_ZZZNS0_21nextafter_kernel_cudaERNS_18TensorIteratorBaseEENKUlvE_clEvENKUlvE2_clEvEUlS4_S4_E_EESt5arrayIPcLm2EEEEviT0_T1_:
.text._ZN2at6native29vectorized_elementwise_kernelILi4ENS0_13BUnaryFunctorIN3c104HalfES4_S4_ZZZNS0_21nextafter_kernel_cudaERNS_18TensorIteratorBaseEENKUlvE_clEvENKUlvE2_clEvEUlS4_S4_E_EESt5arrayIPcLm2EEEEviT0_T1_:
        /* <DEDUP_REMOVED lines=14> */
[----:B------:R-:W3:Y:S01]  /*00e0*/  LDG.E.64 R2, desc[UR4][R18.64+0x400] ;  /* 0x0004000412027981 */ /* 0x000ee2000c1e1b00 */
[----:B-1----:R-:W-:Y:S01]  /*00f0*/  LOP3.LUT P0, R12, R0, 0x7fff, RZ, 0xc0, !PT ;  /* 0x00007fff000c7812 */ /* 0x002fe2000780c0ff */
[----:B------:R-:W-:Y:S01]  /*0100*/  BSSY B0, `(.L_x_22290) ;  /* 0x0000148000007945 */ /* 0x000fe20003800000 */
[----:B--2---:R-:W-:Y:S01]  /*0110*/  HADD2.F32 R7, -RZ, R4.H0_H0 ;  /* 0x20000004ff077230 */ /* 0x004fe20000004100 */
[----:B------:R-:W-:Y:S02]  /*0120*/  PRMT R13, R4, 0x7632, R13 ;  /* 0x00007632040d7816 */ /* 0x000fe4000000000d */
[----:B------:R-:W-:-:S02]  /*0130*/  PRMT R15, R5, 0x7632, R15 ;  /* 0x00007632050f7816 */ /* 0x000fc4000000000f */
[----:B---3--:R-:W-:Y:S02]  /*0140*/  PRMT R11, R2, 0x7632, R11 ;  /* 0x00007632020b7816 */ /* 0x008fe4000000000b */
[----:B------:R-:W-:-:S04]  /*0150*/  PRMT R9, R3, 0x7632, R9 ;  /* 0x0000763203097816 */ /* 0x000fc80000000009 */
        /* <DEDUP_REMOVED lines=24> */
.L_x_22293:
[----:B------:R-:W-:-:S05]  /*02e0*/  FADD.FTZ R7, R7, R10 ;  /* 0x0000000a07077221 */ /* 0x000fca0000010000 */
[----:B------:R-:W-:-:S07]  /*02f0*/  F2FP.F16.F32.PACK_AB R7, RZ, R7 ;  /* 0x00000007ff07723e */ /* 0x000fce00000000ff */
.L_x_22294:
[----:B------:R-:W-:Y:S05]  /*0300*/  BSYNC B1 ;  /* 0x0000000000017941 */ /* 0x000fea0003800000 */
.L_x_22292:
        /* <DEDUP_REMOVED lines=20> */
.L_x_22296:
[----:B------:R-:W-:-:S05]  /*0450*/  FADD.FTZ R17, R10, R17 ;  /* 0x000000110a117221 */ /* 0x000fca0000010000 */
[----:B------:R-:W-:-:S04]  /*0460*/  F2FP.F16.F32.PACK_AB R17, RZ, R17 ;  /* 0x00000011ff11723e */ /* 0x000fc800000000ff */
[----:B------:R-:W-:-:S07]  /*0470*/  PRMT R4, R17, 0x7610, R4 ;  /* 0x0000761011047816 */ /* 0x000fce0000000004 */
.L_x_22297:
[----:B------:R-:W-:Y:S05]  /*0480*/  BSYNC B1 ;  /* 0x0000000000017941 */ /* 0x000fea0003800000 */
.L_x_22295:
        /* <DEDUP_REMOVED lines=20> */
.L_x_22299:
[----:B------:R-:W-:-:S05]  /*05d0*/  FADD.FTZ R13, R10, R13 ;  /* 0x0000000d0a0d7221 */ /* 0x000fca0000010000 */
[----:B------:R-:W-:-:S07]  /*05e0*/  F2FP.F16.F32.PACK_AB R13, RZ, R13 ;  /* 0x0000000dff0d723e */ /* 0x000fce00000000ff */
.L_x_22300:
[----:B------:R-:W-:Y:S05]  /*05f0*/  BSYNC B1 ;  /* 0x0000000000017941 */ /* 0x000fea0003800000 */
.L_x_22298:
        /* <DEDUP_REMOVED lines=20> */
.L_x_22302:
[----:B------:R-:W-:-:S05]  /*0740*/  FADD.FTZ R17, R10, R17 ;  /* 0x000000110a117221 */ /* 0x000fca0000010000 */
[----:B------:R-:W-:-:S04]  /*0750*/  F2FP.F16.F32.PACK_AB R17, RZ, R17 ;  /* 0x00000011ff11723e */ /* 0x000fc800000000ff */
[----:B------:R-:W-:-:S07]  /*0760*/  PRMT R14, R17, 0x7610, R14 ;  /* 0x00007610110e7816 */ /* 0x000fce000000000e */
.L_x_22303:
[----:B------:R-:W-:Y:S05]  /*0770*/  BSYNC B1 ;  /* 0x0000000000017941 */ /* 0x000fea0003800000 */
.L_x_22301:
        /* <DEDUP_REMOVED lines=20> */
.L_x_22305:
[----:B------:R-:W-:-:S05]  /*08c0*/  FADD.FTZ R5, R10, R5 ;  /* 0x000000050a057221 */ /* 0x000fca0000010000 */
[----:B------:R-:W-:-:S07]  /*08d0*/  F2FP.F16.F32.PACK_AB R5, RZ, R5 ;  /* 0x00000005ff05723e */ /* 0x000fce00000000ff */
.L_x_22306:
[----:B------:R-:W-:Y:S05]  /*08e0*/  BSYNC B1 ;  /* 0x0000000000017941 */ /* 0x000fea0003800000 */
.L_x_22304:
        /* <DEDUP_REMOVED lines=20> */
.L_x_22308:
[----:B------:R-:W-:-:S05]  /*0a30*/  FADD.FTZ R15, R10, R15 ;  /* 0x0000000f0a0f7221 */ /* 0x000fca0000010000 */
[----:B------:R-:W-:-:S04]  /*0a40*/  F2FP.F16.F32.PACK_AB R15, RZ, R15 ;  /* 0x0000000fff0f723e */ /* 0x000fc800000000ff */
[----:B------:R-:W-:-:S07]  /*0a50*/  PRMT R2, R15, 0x7610, R2 ;  /* 0x000076100f027816 */ /* 0x000fce0000000002 */
.L_x_22309:
[----:B------:R-:W-:Y:S05]  /*0a60*/  BSYNC B1 ;  /* 0x0000000000017941 */ /* 0x000fea0003800000 */
.L_x_22307:
        /* <DEDUP_REMOVED lines=20> */
.L_x_22311:
[----:B------:R-:W-:-:S05]  /*0bb0*/  FADD.FTZ R11, R10, R11 ;  /* 0x0000000b0a0b7221 */ /* 0x000fca0000010000 */
[----:B------:R-:W-:-:S07]  /*0bc0*/  F2FP.F16.F32.PACK_AB R11, RZ, R11 ;  /* 0x0000000bff0b723e */ /* 0x000fce00000000ff */
.L_x_22312:
[----:B------:R-:W-:Y:S05]  /*0bd0*/  BSYNC B1 ;  /* 0x0000000000017941 */ /* 0x000fea0003800000 */
.L_x_22310:
        /* <DEDUP_REMOVED lines=19> */
.L_x_22313:
[----:B------:R-:W-:-:S05]  /*0d10*/  FADD.FTZ R10, R10, R15 ;  /* 0x0000000f0a0a7221 */ /* 0x000fca0000010000 */
[----:B------:R-:W-:Y:S01]  /*0d20*/  F2FP.F16.F32.PACK_AB R10, RZ, R10 ;  /* 0x0000000aff0a723e */ /* 0x000fe200000000ff */
[----:B------:R-:W-:Y:S06]  /*0d30*/  BRA `(.L_x_22314) ;  /* 0x0000000800107947 */ /* 0x000fec0003800000 */
.L_x_22291:
        /* <DEDUP_REMOVED lines=14> */
.L_x_22316:
[----:B------:R-:W-:-:S05]  /*0e20*/  FADD.FTZ R7, R7, R8 ;  /* 0x0000000807077221 */ /* 0x000fca0000010000 */
[----:B------:R-:W-:-:S07]  /*0e30*/  F2FP.F16.F32.PACK_AB R7, RZ, R7 ;  /* 0x00000007ff07723e */ /* 0x000fce00000000ff */
.L_x_22317:
[----:B------:R-:W-:Y:S05]  /*0e40*/  BSYNC B1 ;  /* 0x0000000000017941 */ /* 0x000fea0003800000 */
.L_x_22315:
        /* <DEDUP_REMOVED lines=13> */
.L_x_22319:
[----:B------:R-:W-:-:S05]  /*0f20*/  FADD.FTZ R17, R8, R17 ;  /* 0x0000001108117221 */ /* 0x000fca0000010000 */
[----:B------:R-:W-:-:S04]  /*0f30*/  F2FP.F16.F32.PACK_AB R17, RZ, R17 ;  /* 0x00000011ff11723e */ /* 0x000fc800000000ff */
[----:B------:R-:W-:-:S07]  /*0f40*/  PRMT R4, R17, 0x7610, R4 ;  /* 0x0000761011047816 */ /* 0x000fce0000000004 */
.L_x_22320:
[----:B------:R-:W-:Y:S05]  /*0f50*/  BSYNC B1 ;  /* 0x0000000000017941 */ /* 0x000fea0003800000 */
.L_x_22318:
        /* <DEDUP_REMOVED lines=13> */
.L_x_22322:
[----:B------:R-:W-:-:S05]  /*1030*/  FADD.FTZ R13, R8, R13 ;  /* 0x0000000d080d7221 */ /* 0x000fca0000010000 */
[----:B------:R-:W-:-:S07]  /*1040*/  F2FP.F16.F32.PACK_AB R13, RZ, R13 ;  /* 0x0000000dff0d723e */ /* 0x000fce00000000ff */
.L_x_22323:
[----:B------:R-:W-:Y:S05]  /*1050*/  BSYNC B1 ;  /* 0x0000000000017941 */ /* 0x000fea0003800000 */
.L_x_22321:
[----:B------:R-:W-:Y:S01]  /*1060*/  HADD2.F32 R17, -RZ, R5.H1_H1 ;  /* 0x30000005ff117230 */ /* 0x000fe20000004100 */
[----:B------:R-:W-:Y:S04]  /*1070*/  BSSY B1, `(.L_x_22324) ;  /* 0x000000f000017945 */ /* 0x000fe80003800000 */
        /* <DEDUP_REMOVED lines=11> */
.L_x_22325:
[----:B------:R-:W-:-:S05]  /*1130*/  FADD.FTZ R17, R8, R17 ;  /* 0x0000001108117221 */ /* 0x000fca0000010000 */
[----:B------:R-:W-:-:S04]  /*1140*/  F2FP.F16.F32.PACK_AB R17, RZ, R17 ;  /* 0x00000011ff11723e */ /* 0x000fc800000000ff */
[----:B------:R-:W-:-:S07]  /*1150*/  PRMT R14, R17, 0x7610, R14 ;  /* 0x00007610110e7816 */ /* 0x000fce000000000e */
.L_x_22326:
[----:B------:R-:W-:Y:S05]  /*1160*/  BSYNC B1 ;  /* 0x0000000000017941 */ /* 0x000fea0003800000 */
.L_x_22324:
        /* <DEDUP_REMOVED lines=13> */
.L_x_22328:
[----:B------:R-:W-:-:S05]  /*1240*/  FADD.FTZ R5, R8, R5 ;  /* 0x0000000508057221 */ /* 0x000fca0000010000 */
[----:B------:R-:W-:-:S07]  /*1250*/  F2FP.F16.F32.PACK_AB R5, RZ, R5 ;  /* 0x00000005ff05723e */ /* 0x000fce00000000ff */
.L_x_22329:
[----:B------:R-:W-:Y:S05]  /*1260*/  BSYNC B1 ;  /* 0x0000000000017941 */ /* 0x000fea0003800000 */
.L_x_22327:
        /* <DEDUP_REMOVED lines=13> */
.L_x_22331:
[----:B------:R-:W-:-:S05]  /*1340*/  FADD.FTZ R15, R8, R15 ;  /* 0x0000000f080f7221 */ /* 0x000fca0000010000 */
[----:B------:R-:W-:-:S04]  /*1350*/  F2FP.F16.F32.PACK_AB R15, RZ, R15 ;  /* 0x0000000fff0f723e */ /* 0x000fc800000000ff */
[----:B------:R-:W-:-:S07]  /*1360*/  PRMT R2, R15, 0x7610, R2 ;  /* 0x000076100f027816 */ /* 0x000fce0000000002 */
.L_x_22332:
[----:B------:R-:W-:Y:S05]  /*1370*/  BSYNC B1 ;  /* 0x0000000000017941 */ /* 0x000fea0003800000 */
.L_x_22330:
        /* <DEDUP_REMOVED lines=13> */
.L_x_22334:
[----:B------:R-:W-:-:S05]  /*1450*/  FADD.FTZ R11, R8, R11 ;  /* 0x0000000b080b7221 */ /* 0x000fca0000010000 */
[----:B------:R-:W-:-:S07]  /*1460*/  F2FP.F16.F32.PACK_AB R11, RZ, R11 ;  /* 0x0000000bff0b723e */ /* 0x000fce00000000ff */
.L_x_22335:
[----:B------:R-:W-:Y:S05]  /*1470*/  BSYNC B1 ;  /* 0x0000000000017941 */ /* 0x000fea0003800000 */
.L_x_22333:
        /* <DEDUP_REMOVED lines=10> */
[----:B------:R-:W-:-:S05]  /*1520*/  VIADD R9, R9, 0xffffffff ;  /* 0xffffffff09097836 */ /* 0x000fca0000000000 */
[----:B------:R-:W-:Y:S01]  /*1530*/  PRMT R10, R9, 0x7610, R10 ;  /* 0x00007610090a7816 */ /* 0x000fe2000000000a */
[----:B------:R-:W-:Y:S06]  /*1540*/  BRA `(.L_x_22314) ;  /* 0x00000000000c7947 */ /* 0x000fec0003800000 */
.L_x_22336:
[----:B------:R-:W-:-:S05]  /*1550*/  FADD.FTZ R8, R8, R15 ;  /* 0x0000000f08087221 */ /* 0x000fca0000010000 */
[----:B------:R-:W-:-:S04]  /*1560*/  F2FP.F16.F32.PACK_AB R8, RZ, R8 ;  /* 0x00000008ff08723e */ /* 0x000fc800000000ff */
[----:B------:R-:W-:-:S07]  /*1570*/  PRMT R10, R8, 0x7610, R10 ;  /* 0x00007610080a7816 */ /* 0x000fce000000000a */
.L_x_22314:
[----:B------:R-:W-:Y:S05]  /*1580*/  BSYNC B0 ;  /* 0x0000000000007941 */ /* 0x000fea0003800000 */
.L_x_22290:
[----:B------:R-:W0:Y:S01]  /*1590*/  LDC.64 R8, c[0x0][0x218] ;  /* 0x00008600ff087b82 */ /* 0x000e220000000a00 */
[----:B------:R-:W-:Y:S02]  /*15a0*/  PRMT R12, R7, 0x5410, R4 ;  /* 0x00005410070c7816 */ /* 0x000fe40000000004 */
[----:B------:R-:W-:Y:S02]  /*15b0*/  PRMT R13, R13, 0x5410, R14 ;  /* 0x000054100d0d7816 */ /* 0x000fe4000000000e */
[----:B------:R-:W-:Y:S02]  /*15c0*/  PRMT R2, R5, 0x5410, R2 ;  /* 0x0000541005027816 */ /* 0x000fe40000000002 */
[----:B------:R-:W-:Y:S01]  /*15d0*/  PRMT R3, R11, 0x5410, R10 ;  /* 0x000054100b037816 */ /* 0x000fe2000000000a */
[----:B0-----:R-:W-:-:S04]  /*15e0*/  IMAD.WIDE.U32 R16, R16, 0x2, R8 ;  /* 0x0000000210107825 */ /* 0x001fc800078e0008 */
[----:B------:R-:W-:-:S05]  /*15f0*/  IMAD.WIDE R16, R6, 0x8, R16 ;  /* 0x0000000806107825 */ /* 0x000fca00078e0210 */
[----:B------:R-:W-:Y:S04]  /*1600*/  STG.E.64 desc[UR4][R16.64], R12 ;  /* 0x0000000c10007986 */ /* 0x000fe8000c101b04 */
[----:B------:R-:W-:Y:S01]  /*1610*/  STG.E.64 desc[UR4][R16.64+0x400], R2 ;  /* 0x0004000210007986 */ /* 0x000fe2000c101b04 */
[----:B------:R-:W-:Y:S05]  /*1620*/  EXIT ;  /* 0x000000000000794d */ /* 0x000fea0003800000 */
.L_x_22289:
        /* <DEDUP_REMOVED lines=85> */
.L_x_22341:
[----:B------:R-:W-:-:S05]  /*1b80*/  FADD.FTZ R2, R2, R3 ;  /* 0x0000000302027221 */ /* 0x000fca0000010000 */
[----:B------:R-:W-:-:S04]  /*1b90*/  F2FP.F16.F32.PACK_AB R2, RZ, R2 ;  /* 0x00000002ff02723e */ /* 0x000fc800000000ff */
[----:B------:R-:W-:-:S07]  /*1ba0*/  PRMT R9, R2, 0x7610, R9 ;  /* 0x0000761002097816 */ /* 0x000fce0000000009 */
.L_x_22340:
[----:B------:R-:W-:Y:S05]  /*1bb0*/  BSYNC B1 ;  /* 0x0000000000017941 */ /* 0x000fea0003800000 */
.L_x_22339:
        /* <DEDUP_REMOVED lines=25> */
.L_x_22344:
[----:B------:R-:W-:-:S05]  /*1d50*/  FADD.FTZ R2, R2, R3 ;  /* 0x0000000302027221 */ /* 0x000fca0000010000 */
[----:B------:R-:W-:-:S04]  /*1d60*/  F2FP.F16.F32.PACK_AB R2, RZ, R2 ;  /* 0x00000002ff02723e */ /* 0x000fc800000000ff */
[----:B------:R-:W-:-:S07]  /*1d70*/  PRMT R3, R2, 0x7610, R3 ;  /* 0x0000761002037816 */ /* 0x000fce0000000003 */
.L_x_22343:
[----:B------:R-:W-:Y:S05]  /*1d80*/  BSYNC B1 ;  /* 0x0000000000017941 */ /* 0x000fea0003800000 */
.L_x_22342:
        /* <DEDUP_REMOVED lines=25> */
.L_x_22347:
[----:B------:R-:W-:-:S05]  /*1f20*/  FADD.FTZ R2, R2, R5 ;  /* 0x0000000502027221 */ /* 0x000fca0000010000 */
[----:B------:R-:W-:-:S07]  /*1f30*/  F2FP.F16.F32.PACK_AB R2, RZ, R2 ;  /* 0x00000002ff02723e */ /* 0x000fce00000000ff */
.L_x_22346:
[----:B------:R-:W-:Y:S05]  /*1f40*/  BSYNC B1 ;  /* 0x0000000000017941 */ /* 0x000fea0003800000 */
.L_x_22345:
        /* <DEDUP_REMOVED lines=25> */
.L_x_22350:
[----:B------:R-:W-:-:S05]  /*20e0*/  FADD.FTZ R4, R4, R5 ;  /* 0x0000000504047221 */ /* 0x000fca0000010000 */
[----:B------:R-:W-:-:S07]  /*20f0*/  F2FP.F16.F32.PACK_AB R4, RZ, R4 ;  /* 0x00000004ff04723e */ /* 0x000fce00000000ff */
.L_x_22349:
[----:B------:R-:W-:Y:S05]  /*2100*/  BSYNC B1 ;  /* 0x0000000000017941 */ /* 0x000fea0003800000 */
.L_x_22348:
        /* <DEDUP_REMOVED lines=25> */
.L_x_22353:
[----:B------:R-:W-:-:S05]  /*22a0*/  FADD.FTZ R5, R5, R6 ;  /* 0x0000000605057221 */ /* 0x000fca0000010000 */
[----:B------:R-:W-:-:S07]  /*22b0*/  F2FP.F16.F32.PACK_AB R5, RZ, R5 ;  /* 0x00000005ff05723e */ /* 0x000fce00000000ff */
.L_x_22352:
[----:B------:R-:W-:Y:S05]  /*22c0*/  BSYNC B1 ;  /* 0x0000000000017941 */ /* 0x000fea0003800000 */
.L_x_22351:
        /* <DEDUP_REMOVED lines=25> */
.L_x_22356:
[----:B------:R-:W-:-:S05]  /*2460*/  FADD.FTZ R6, R6, R7 ;  /* 0x0000000706067221 */ /* 0x000fca0000010000 */
[----:B------:R-:W-:-:S07]  /*2470*/  F2FP.F16.F32.PACK_AB R6, RZ, R6 ;  /* 0x00000006ff06723e */ /* 0x000fce00000000ff */
.L_x_22355:
[----:B------:R-:W-:Y:S05]  /*2480*/  BSYNC B1 ;  /* 0x0000000000017941 */ /* 0x000fea0003800000 */
.L_x_22354:
        /* <DEDUP_REMOVED lines=25> */
.L_x_22359:
[----:B------:R-:W-:-:S05]  /*2620*/  FADD.FTZ R7, R7, R8 ;  /* 0x0000000807077221 */ /* 0x000fca0000010000 */
[----:B------:R-:W-:-:S07]  /*2630*/  F2FP.F16.F32.PACK_AB R7, RZ, R7 ;  /* 0x00000007ff07723e */ /* 0x000fce00000000ff */
.L_x_22358:
[----:B------:R-:W-:Y:S05]  /*2640*/  BSYNC B1 ;  /* 0x0000000000017941 */ /* 0x000fea0003800000 */
.L_x_22357:
        /* <DEDUP_REMOVED lines=24> */
.L_x_22361:
[----:B------:R-:W-:-:S05]  /*27d0*/  FADD.FTZ R8, R8, R15 ;  /* 0x0000000f08087221 */ /* 0x000fca0000010000 */
[----:B------:R-:W-:Y:S01]  /*27e0*/  F2FP.F16.F32.PACK_AB R8, RZ, R8 ;  /* 0x00000008ff08723e */ /* 0x000fe200000000ff */
[----:B------:R-:W-:Y:S06]  /*27f0*/  BRA `(.L_x_22360) ;  /* 0x0000000800987947 */ /* 0x000fec0003800000 */
.L_x_22338:
        /* <DEDUP_REMOVED lines=16> */
.L_x_22364:
[----:B------:R-:W-:-:S05]  /*2900*/  FADD.FTZ R2, R2, R3 ;  /* 0x0000000302027221 */ /* 0x000fca0000010000 */
[----:B------:R-:W-:-:S04]  /*2910*/  F2FP.F16.F32.PACK_AB R2, RZ, R2 ;  /* 0x00000002ff02723e */ /* 0x000fc800000000ff */
[----:B------:R-:W-:-:S07]  /*2920*/  PRMT R9, R2, 0x7610, R9 ;  /* 0x0000761002097816 */ /* 0x000fce0000000009 */
.L_x_22363:
[----:B------:R-:W-:Y:S05]  /*2930*/  BSYNC B1 ;  /* 0x0000000000017941 */ /* 0x000fea0003800000 */
.L_x_22362:
        /* <DEDUP_REMOVED lines=18> */
.L_x_22367:
[----:B------:R-:W-:-:S05]  /*2a60*/  FADD.FTZ R2, R2, R3 ;  /* 0x0000000302027221 */ /* 0x000fca0000010000 */
[----:B------:R-:W-:-:S04]  /*2a70*/  F2FP.F16.F32.PACK_AB R2, RZ, R2 ;  /* 0x00000002ff02723e */ /* 0x000fc800000000ff */
[----:B------:R-:W-:-:S07]  /*2a80*/  PRMT R3, R2, 0x7610, R3 ;  /* 0x0000761002037816 */ /* 0x000fce0000000003 */
.L_x_22366:
[----:B------:R-:W-:Y:S05]  /*2a90*/  BSYNC B1 ;  /* 0x0000000000017941 */ /* 0x000fea0003800000 */
.L_x_22365:
        /* <DEDUP_REMOVED lines=18> */
.L_x_22370:
[----:B------:R-:W-:-:S05]  /*2bc0*/  FADD.FTZ R2, R2, R5 ;  /* 0x0000000502027221 */ /* 0x000fca0000010000 */
[----:B------:R-:W-:-:S07]  /*2bd0*/  F2FP.F16.F32.PACK_AB R2, RZ, R2 ;  /* 0x00000002ff02723e */ /* 0x000fce00000000ff */
.L_x_22369:
[----:B------:R-:W-:Y:S05]  /*2be0*/  BSYNC B1 ;  /* 0x0000000000017941 */ /* 0x000fea0003800000 */
.L_x_22368:
        /* <DEDUP_REMOVED lines=18> */
.L_x_22373:
[----:B------:R-:W-:-:S05]  /*2d10*/  FADD.FTZ R4, R4, R5 ;  /* 0x0000000504047221 */ /* 0x000fca0000010000 */
[----:B------:R-:W-:-:S07]  /*2d20*/  F2FP.F16.F32.PACK_AB R4, RZ, R4 ;  /* 0x00000004ff04723e */ /* 0x000fce00000000ff */
.L_x_22372:
[----:B------:R-:W-:Y:S05]  /*2d30*/  BSYNC B1 ;  /* 0x0000000000017941 */ /* 0x000fea0003800000 */
.L_x_22371:
        /* <DEDUP_REMOVED lines=18> */
.L_x_22376:
[----:B------:R-:W-:-:S05]  /*2e60*/  FADD.FTZ R5, R5, R6 ;  /* 0x0000000605057221 */ /* 0x000fca0000010000 */
[----:B------:R-:W-:-:S07]  /*2e70*/  F2FP.F16.F32.PACK_AB R5, RZ, R5 ;  /* 0x00000005ff05723e */ /* 0x000fce00000000ff */
.L_x_22375:
[----:B------:R-:W-:Y:S05]  /*2e80*/  BSYNC B1 ;  /* 0x0000000000017941 */ /* 0x000fea0003800000 */
.L_x_22374:
        /* <DEDUP_REMOVED lines=18> */
.L_x_22379:
[----:B------:R-:W-:-:S05]  /*2fb0*/  FADD.FTZ R6, R6, R7 ;  /* 0x0000000706067221 */ /* 0x000fca0000010000 */
[----:B------:R-:W-:-:S07]  /*2fc0*/  F2FP.F16.F32.PACK_AB R6, RZ, R6 ;  /* 0x00000006ff06723e */ /* 0x000fce00000000ff */
.L_x_22378:
[----:B------:R-:W-:Y:S05]  /*2fd0*/  BSYNC B1 ;  /* 0x0000000000017941 */ /* 0x000fea0003800000 */
.L_x_22377:
        /* <DEDUP_REMOVED lines=18> */
.L_x_22382:
[----:B------:R-:W-:-:S05]  /*3100*/  FADD.FTZ R7, R7, R8 ;  /* 0x0000000807077221 */ /* 0x000fca0000010000 */
[----:B------:R-:W-:-:S07]  /*3110*/  F2FP.F16.F32.PACK_AB R7, RZ, R7 ;  /* 0x00000007ff07723e */ /* 0x000fce00000000ff */
.L_x_22381:
[----:B------:R-:W-:Y:S05]  /*3120*/  BSYNC B1 ;  /* 0x0000000000017941 */ /* 0x000fea0003800000 */
.L_x_22380:
        /* <DEDUP_REMOVED lines=17> */
.L_x_22383:
[----:B------:R-:W-:-:S05]  /*3240*/  FADD.FTZ R8, R8, R11 ;  /* 0x0000000b08087221 */ /* 0x000fca0000010000 */
[----:B------:R-:W-:-:S07]  /*3250*/  F2FP.F16.F32.PACK_AB R8, RZ, R8 ;  /* 0x00000008ff08723e */ /* 0x000fce00000000ff */
.L_x_22360:
[----:B------:R-:W-:Y:S05]  /*3260*/  BSYNC B0 ;  /* 0x0000000000007941 */ /* 0x000fea0003800000 */
.L_x_22337:
        /* <DEDUP_REMOVED lines=21> */
.L_x_22386:
[----:B------:R-:W-:-:S13]  /*33c0*/  ISETP.GE.AND P0, PT, R19, R17, PT ;  /* 0x000000111300720c */ /* 0x000fda0003f06270 */
[----:B------:R-:W-:Y:S05]  /*33d0*/  @P0 BRA `(.L_x_22388) ;  /* 0x0000000000300947 */ /* 0x000fea0003800000 */
[----:B-1----:R-:W1:Y:S01]  /*33e0*/  LDC.64 R2, c[0x0][0x218] ;  /* 0x00008600ff027b82 */ /* 0x002e620000000a00 */
[----:B0-----:R-:W-:Y:S02]  /*33f0*/  IMAD.IADD R9, R16, 0x1, R19 ;  /* 0x0000000110097824 */ /* 0x001fe400078e0213 */
[----:B------:R-:W-:Y:S02]  /*3400*/  VIADD R19, R19, 0x80 ;  /* 0x0000008013137836 */ /* 0x000fe40000000000 */
[----:B-1----:R-:W-:-:S05]  /*3410*/  IMAD.WIDE.U32 R2, R9, 0x2, R2 ;  /* 0x0000000209027825 */ /* 0x002fca00078e0002 */
[----:B------:R1:W-:Y:S02]  /*3420*/  STG.E.U16 desc[UR4][R2.64], R4 ;  /* 0x0000000402007986 */ /* 0x0003e4000c101504 */
.L_x_22387:
[----:B------:R-:W-:-:S13]  /*3430*/  ISETP.GE.AND P0, PT, R19, R17, PT ;  /* 0x000000111300720c */ /* 0x000fda0003f06270 */
[----:B------:R-:W-:Y:S05]  /*3440*/  @P0 BRA `(.L_x_22389) ;  /* 0x0000000000340947 */ /* 0x000fea0003800000 */
[----:B01----:R-:W0:Y:S01]  /*3450*/  LDC.64 R2, c[0x0][0x218] ;  /* 0x00008600ff027b82 */ /* 0x003e220000000a00 */
[----:B------:R-:W-:Y:S02]  /*3460*/  IMAD.IADD R9, R16, 0x1, R19 ;  /* 0x0000000110097824 */ /* 0x000fe400078e0213 */
[----:B------:R-:W-:Y:S02]  /*3470*/  VIADD R19, R19, 0x80 ;  /* 0x0000008013137836 */ /* 0x000fe40000000000 */
[----:B0-----:R-:W-:-:S05]  /*3480*/  IMAD.WIDE.U32 R2, R9, 0x2, R2 ;  /* 0x0000000209027825 */ /* 0x001fca00078e0002 */
[----:B------:R2:W-:Y:S02]  /*3490*/  STG.E.U16 desc[UR4][R2.64], R5 ;  /* 0x0000000502007986 */ /* 0x0005e4000c101504 */
.L_x_22388:
        /* <DEDUP_REMOVED lines=8> */
.L_x_22389:
[----:B------:R-:W-:Y:S05]  /*3520*/  BSYNC B1 ;  /* 0x0000000000017941 */ /* 0x000fea0003800000 */
.L_x_22385:
[----:B------:R-:W-:-:S13]  /*3530*/  ISETP.GE.AND P0, PT, R19, R17, PT ;  /* 0x000000111300720c */ /* 0x000fda0003f06270 */
[----:B012---:R-:W0:Y:S01]  /*3540*/  @!P0 LDC.64 R2, c[0x0][0x218] ;  /* 0x00008600ff028b82 */ /* 0x007e220000000a00 */
[----:B------:R-:W-:Y:S02]  /*3550*/  @!P0 IMAD.IADD R5, R16, 0x1, R19 ;  /* 0x0000000110058824 */ /* 0x000fe400078e0213 */
[----:B------:R-:W-:Y:S02]  /*3560*/  @!P0 VIADD R19, R19, 0x80 ;  /* 0x0000008013138836 */ /* 0x000fe40000000000 */
[----:B0-----:R-:W-:-:S05]  /*3570*/  @!P0 IMAD.WIDE.U32 R2, R5, 0x2, R2 ;  /* 0x0000000205028825 */ /* 0x001fca00078e0002 */
[----:B------:R3:W-:Y:S02]  /*3580*/  @!P0 STG.E.U16 desc[UR4][R2.64], R7 ;  /* 0x0000000702008986 */ /* 0x0007e4000c101504 */
.L_x_22390:
[----:B------:R-:W-:Y:S05]  /*3590*/  BSYNC B0 ;  /* 0x0000000000007941 */ /* 0x000fea0003800000 */
.L_x_22384:
        /* <DEDUP_REMOVED lines=8> */
.L_x_22391:
        /* <DEDUP_REMOVED lines=14> */
.L_x_32237:


//--------------------- .text._ZN2at6native29vectorized_elementwise_kernelILi8ENS0_13BUnaryFunctorIN3c104HalfES4_S4_ZZZNS0_21nextafter_kernel_cudaERNS_18TensorIteratorBaseEENKUlvE_clEvENKUlvE2_clEvEUlS4_S4_E_EESt5arrayIPcLm2EEEEviT0_T1_ --------------------------
	.section	.text._ZN2at6native29vectorized_elementwise_kernelILi8ENS0_13BUnaryFunctorIN3c104HalfES4_S4_ZZZNS0_21nextafter_kernel_cudaERNS_18TensorIteratorBaseEENKUlvE_clEvENKUlvE2_clEvEUlS4_S4_E_EESt5arrayIPcLm2EEEEviT0_T1_,"ax",@progbits
	.align	128
        .global         _ZN2at6native29vectorized_elementwise_kernelILi8ENS0_13BUnaryFunctorIN3c104HalfES4_S4_ZZZNS0_21nextafter_kernel_cudaERNS_18TensorIteratorBaseEENKUlvE_clEvENKUlvE2_clEvEUlS4_S4_E_EESt5arrayIPcLm2EEEEviT0_T1_
        .type           _ZN2at6native29vectorized_elementwise_kernelILi8ENS0_13BUnaryFunctorIN3c104HalfES4_S4_ZZZNS0_21nextafter_kernel_cudaERNS_18TensorIteratorBaseEENKUlvE_clEvENKUlvE2_clEvEUlS4_S4_E_EESt5arrayIPcLm2EEEEviT0_T1_,@function
        .size           _ZN2at6native29vectorized_elementwise_kernelILi8ENS0_13BUnaryFunctorIN3c104HalfES4_S4_ZZZNS0_21nextafter_kernel_cudaERNS_18TensorIteratorBaseEENKUlvE_clEvENKUlvE2_clEvEUlS4_S4_E_EESt5arrayIPcLm2EEEEviT0_T1_,(.L_x_32238 - _ZN2at6native29vectorized_elementwise_kernelILi8ENS0_13BUnaryFunctorIN3c104HalfES4_S4_ZZZNS0_21nextafter_kernel_cudaERNS_18TensorIteratorBaseEENKUlvE_clEvENKUlvE2_clEvEUlS4_S4_E_EESt5arrayIPcLm2EEEEviT0_T1_)
        .other          _ZN2at6native29vectorized_elementwise_kernelILi8ENS0_13BUnaryFunctorIN3c104HalfES4_S4_ZZZNS0_21nextafter_kernel_cudaERNS_18TensorIteratorBaseEENKUlvE_clEvENKUlvE2_clEvEUlS4_S4_E_EESt5arrayIPcLm2EEEEviT0_T1_,@"STO_CUDA_ENTRY STV_DEFAULT"
_ZN2at6native29vectorized_elementwise_kernelILi8ENS0_13BUnaryFunctorIN3c104HalfES4_S4_ZZZNS0_21nextafter_kernel_cudaERNS_18TensorIteratorBaseEENKUlvE_clEvENKUlvE2_clEvEUlS4_S4_E_EESt5arrayIPcLm2EEEEviT0_T1_:
.text._ZN2at6native29vectorized_elementwise_kernelILi8ENS0_13BUnaryFunctorIN3c104HalfES4_S4_ZZZNS0_21nextafter_kernel_cudaERNS_18TensorIteratorBaseEENKUlvE_clEvENKUlvE2_clEvEUlS4_S4_E_EESt5arrayIPcLm2EEEEviT0_T1_:
        /* <DEDUP_REMOVED lines=13> */
[----:B------:R-:W2:Y:S01]  /*00d0*/  LDG.E.128 R4, desc[UR4][R4.64] ;  /* 0x0000000404047981 */ /* 0x000ea2000c1e1d00 */
[----:B-1----:R-:W-:Y:S01]  /*00e0*/  LOP3.LUT P0, R12, R0, 0x7fff, RZ, 0xc0, !PT ;  /* 0x00007fff000c7812 */ /* 0x002fe2000780c0ff */
[----:B------:R-:W-:Y:S01]  /*00f0*/  BSSY B0, `(.L_x_22393) ;  /* 0x000014c000007945 */ /* 0x000fe20003800000 */
[----:B--2---:R-:W-:Y:S01]  /*0100*/  HADD2.F32 R3, -RZ, R4.H0_H0 ;  /* 0x20000004ff037230 */ /* 0x004fe20000004100 */
[----:B------:R-:W-:Y:S02]  /*0110*/  PRMT R17, R4, 0x7632, R17 ;  /* 0x0000763204117816 */ /* 0x000fe40000000011 */
[----:B------:R-:W-:Y:S02]  /*0120*/  PRMT R15, R5, 0x7632, R15 ;  /* 0x00007632050f7816 */ /* 0x000fe4000000000f */
[----:B------:R-:W-:Y:S02]  /*0130*/  PRMT R13, R6, 0x7632, R13 ;  /* 0x00007632060d7816 */ /* 0x000fe4000000000d */
        /* <DEDUP_REMOVED lines=25> */
.L_x_22396:
[----:B------:R-:W-:-:S05]  /*02d0*/  FADD.FTZ R3, R3, R11 ;  /* 0x0000000b03037221 */ /* 0x000fca0000010000 */
[----:B------:R-:W-:-:S07]  /*02e0*/  F2FP.F16.F32.PACK_AB R3, RZ, R3 ;  /* 0x00000003ff03723e */ /* 0x000fce00000000ff */
.L_x_22397:
[----:B------:R-:W-:Y:S05]  /*02f0*/  BSYNC B1 ;  /* 0x0000000000017941 */ /* 0x000fea0003800000 */
.L_x_22395:
        /* <DEDUP_REMOVED lines=20> */
.L_x_22399:
[----:B------:R-:W-:-:S05]  /*0440*/  FADD.FTZ R8, R11, R8 ;  /* 0x000000080b087221 */ /* 0x000fca0000010000 */
[----:B------:R-:W-:-:S04]  /*0450*/  F2FP.F16.F32.PACK_AB R8, RZ, R8 ;  /* 0x00000008ff08723e */ /* 0x000fc800000000ff */
[----:B------:R-:W-:-:S07]  /*0460*/  PRMT R4, R8, 0x7610, R4 ;  /* 0x0000761008047816 */ /* 0x000fce0000000004 */
.L_x_22400:
[----:B------:R-:W-:Y:S05]  /*0470*/  BSYNC B1 ;  /* 0x0000000000017941 */ /* 0x000fea0003800000 */
.L_x_22398:
        /* <DEDUP_REMOVED lines=20> */
.L_x_22402:
[----:B------:R-:W-:-:S05]  /*05c0*/  FADD.FTZ R8, R11, R8 ;  /* 0x000000080b087221 */ /* 0x000fca0000010000 */
[----:B------:R-:W-:-:S07]  /*05d0*/  F2FP.F16.F32.PACK_AB R8, RZ, R8 ;  /* 0x00000008ff08723e */ /* 0x000fce00000000ff */
.L_x_22403:
[----:B------:R-:W-:Y:S05]  /*05e0*/  BSYNC B1 ;  /* 0x0000000000017941 */ /* 0x000fea0003800000 */
.L_x_22401:
        /* <DEDUP_REMOVED lines=20> */
.L_x_22405:
[----:B------:R-:W-:-:S05]  /*0730*/  FADD.FTZ R14, R11, R14 ;  /* 0x0000000e0b0e7221 */ /* 0x000fca0000010000 */
[----:B------:R-:W-:-:S04]  /*0740*/  F2FP.F16.F32.PACK_AB R14, RZ, R14 ;  /* 0x0000000eff0e723e */ /* 0x000fc800000000ff */
[----:B------:R-:W-:-:S07]  /*0750*/  PRMT R5, R14, 0x7610, R5 ;  /* 0x000076100e057816 */ /* 0x000fce0000000005 */
.L_x_22406:
[----:B------:R-:W-:Y:S05]  /*0760*/  BSYNC B1 ;  /* 0x0000000000017941 */ /* 0x000fea0003800000 */
.L_x_22404:
        /* <DEDUP_REMOVED lines=20> */
.L_x_22408:
[----:B------:R-:W-:-:S05]  /*08b0*/  FADD.FTZ R14, R11, R14 ;  /* 0x0000000e0b0e7221 */ /* 0x000fca0000010000 */
[----:B------:R-:W-:-:S07]  /*08c0*/  F2FP.F16.F32.PACK_AB R14, RZ, R14 ;  /* 0x0000000eff0e723e */ /* 0x000fce00000000ff */
.L_x_22409:
[----:B------:R-:W-:Y:S05]  /*08d0*/  BSYNC B1 ;  /* 0x0000000000017941 */ /* 0x000fea0003800000 */
.L_x_22407:
        /* <DEDUP_REMOVED lines=20> */
.L_x_22411:
[----:B------:R-:W-:-:S05]  /*0a20*/  FADD.FTZ R18, R11, R18 ;  /* 0x000000120b127221 */ /* 0x000fca0000010000 */
[----:B------:R-:W-:-:S04]  /*0a30*/  F2FP.F16.F32.PACK_AB R18, RZ, R18 ;  /* 0x00000012ff12723e */ /* 0x000fc800000000ff */
[----:B------:R-:W-:-:S07]  /*0a40*/  PRMT R15, R18, 0x7610, R15 ;  /* 0x00007610120f7816 */ /* 0x000fce000000000f */
.L_x_22412:
[----:B------:R-:W-:Y:S05]  /*0a50*/  BSYNC B1 ;  /* 0x0000000000017941 */ /* 0x000fea0003800000 */
.L_x_22410:
        /* <DEDUP_REMOVED lines=20> */
.L_x_22414:
[----:B------:R-:W-:-:S05]  /*0ba0*/  FADD.FTZ R6, R11, R6 ;  /* 0x000000060b067221 */ /* 0x000fca0000010000 */
[----:B------:R-:W-:-:S07]  /*0bb0*/  F2FP.F16.F32.PACK_AB R6, RZ, R6 ;  /* 0x00000006ff06723e */ /* 0x000fce00000000ff */
.L_x_22415:
[----:B------:R-:W-:Y:S05]  /*0bc0*/  BSYNC B1 ;  /* 0x0000000000017941 */ /* 0x000fea0003800000 */
.L_x_22413:
        /* <DEDUP_REMOVED lines=19> */
.L_x_22416:
[----:B------:R-:W-:-:S05]  /*0d00*/  FADD.FTZ R11, R11, R18 ;  /* 0x000000120b0b7221 */ /* 0x000fca0000010000 */
[----:B------:R-:W-:-:S04]  /*0d10*/  F2FP.F16.F32.PACK_AB R11, RZ, R11 ;  /* 0x0000000bff0b723e */ /* 0x000fc800000000ff */
[----:B------:R-:W-:Y:S01]  /*0d20*/  PRMT R7, R11, 0x7610, R7 ;  /* 0x000076100b077816 */ /* 0x000fe20000000007 */
[----:B------:R-:W-:Y:S06]  /*0d30*/  BRA `(.L_x_22417) ;  /* 0x00000008001c7947 */ /* 0x000fec0003800000 */
.L_x_22394:
        /* <DEDUP_REMOVED lines=14> */
.L_x_22419:
[----:B------:R-:W-:-:S05]  /*0e20*/  FADD.FTZ R3, R3, R10 ;  /* 0x0000000a03037221 */ /* 0x000fca0000010000 */
[----:B------:R-:W-:-:S07]  /*0e30*/  F2FP.F16.F32.PACK_AB R3, RZ, R3 ;  /* 0x00000003ff03723e */ /* 0x000fce00000000ff */
.L_x_22420:
[----:B------:R-:W-:Y:S05]  /*0e40*/  BSYNC B1 ;  /* 0x0000000000017941 */ /* 0x000fea0003800000 */
.L_x_22418:
        /* <DEDUP_REMOVED lines=13> */
.L_x_22422:
[----:B------:R-:W-:-:S05]  /*0f20*/  FADD.FTZ R11, R10, R11 ;  /* 0x0000000b0a0b7221 */ /* 0x000fca0000010000 */
[----:B------:R-:W-:-:S04]  /*0f30*/  F2FP.F16.F32.PACK_AB R11, RZ, R11 ;  /* 0x0000000bff0b723e */ /* 0x000fc800000000ff */
[----:B------:R-:W-:-:S07]  /*0f40*/  PRMT R4, R11, 0x7610, R4 ;  /* 0x000076100b047816 */ /* 0x000fce0000000004 */
.L_x_22423:
[----:B------:R-:W-:Y:S05]  /*0f50*/  BSYNC B1 ;  /* 0x0000000000017941 */ /* 0x000fea0003800000 */
.L_x_22421:
        /* <DEDUP_REMOVED lines=13> */
.L_x_22425:
[----:B------:R-:W-:-:S05]  /*1030*/  FADD.FTZ R11, R10, R11 ;  /* 0x0000000b0a0b7221 */ /* 0x000fca0000010000 */
[----:B------:R-:W-:-:S04]  /*1040*/  F2FP.F16.F32.PACK_AB R11, RZ, R11 ;  /* 0x0000000bff0b723e */ /* 0x000fc800000000ff */
[----:B------:R-:W-:-:S07]  /*1050*/  PRMT R8, R11, 0x7610, R8 ;  /* 0x000076100b087816 */ /* 0x000fce0000000008 */
.L_x_22426:
[----:B------:R-:W-:Y:S05]  /*1060*/  BSYNC B1 ;  /* 0x0000000000017941 */ /* 0x000fea0003800000 */
.L_x_22424:
        /* <DEDUP_REMOVED lines=13> */
.L_x_22428:
[----:B------:R-:W-:-:S05]  /*1140*/  FADD.FTZ R11, R10, R11 ;  /* 0x0000000b0a0b7221 */ /* 0x000fca0000010000 */
[----:B------:R-:W-:-:S04]  /*1150*/  F2FP.F16.F32.PACK_AB R11, RZ, R11 ;  /* 0x0000000bff0b723e */ /* 0x000fc800000000ff */
[----:B------:R-:W-:-:S07]  /*1160*/  PRMT R5, R11, 0x7610, R5 ;  /* 0x000076100b057816 */ /* 0x000fce0000000005 */
.L_x_22429:
[----:B------:R-:W-:Y:S05]  /*1170*/  BSYNC B1 ;  /* 0x0000000000017941 */ /* 0x000fea0003800000 */
.L_x_22427:
        /* <DEDUP_REMOVED lines=13> */
.L_x_22431:
[----:B------:R-:W-:-:S05]  /*1250*/  FADD.FTZ R11, R10, R11 ;  /* 0x0000000b0a0b7221 */ /* 0x000fca0000010000 */
[----:B------:R-:W-:-:S04]  /*1260*/  F2FP.F16.F32.PACK_AB R11, RZ, R11 ;  /* 0x0000000bff0b723e */ /* 0x000fc800000000ff */
[----:B------:R-:W-:-:S07]  /*1270*/  PRMT R14, R11, 0x7610, R14 ;  /* 0x000076100b0e7816 */ /* 0x000fce000000000e */
.L_x_22432:
[----:B------:R-:W-:Y:S05]  /*1280*/  BSYNC B1 ;  /* 0x0000000000017941 */ /* 0x000fea0003800000 */
.L_x_22430:
        /* <DEDUP_REMOVED lines=14> */
.L_x_22434:
[----:B------:R-:W-:-:S05]  /*1370*/  FADD.FTZ R11, R10, R11 ;  /* 0x0000000b0a0b7221 */ /* 0x000fca0000010000 */
[----:B------:R-:W-:-:S04]  /*1380*/  F2FP.F16.F32.PACK_AB R11, RZ, R11 ;  /* 0x0000000bff0b723e */ /* 0x000fc800000000ff */
[----:B------:R-:W-:-:S07]  /*1390*/  PRMT R15, R11, 0x7610, R15 ;  /* 0x000076100b0f7816 */ /* 0x000fce000000000f */
.L_x_22435:
[----:B------:R-:W-:Y:S05]  /*13a0*/  BSYNC B1 ;  /* 0x0000000000017941 */ /* 0x000fea0003800000 */
.L_x_22433:
        /* <DEDUP_REMOVED lines=13> */
.L_x_22437:
[----:B------:R-:W-:-:S05]  /*1480*/  FADD.FTZ R11, R10, R11 ;  /* 0x0000000b0a0b7221 */ /* 0x000fca0000010000 */
[----:B------:R-:W-:-:S04]  /*1490*/  F2FP.F16.F32.PACK_AB R11, RZ, R11 ;  /* 0x0000000bff0b723e */ /* 0x000fc800000000ff */
[----:B------:R-:W-:-:S07]  /*14a0*/  PRMT R6, R11, 0x7610, R6 ;  /* 0x000076100b067816 */ /* 0x000fce0000000006 */
.L_x_22438:
[----:B------:R-:W-:Y:S05]  /*14b0*/  BSYNC B1 ;  /* 0x0000000000017941 */ /* 0x000fea0003800000 */
.L_x_22436:
[----:B------:R-:W-:-:S05]  /*14c0*/  HADD2.F32 R11, -RZ, R7.H1_H1 ;  /* 0x30000007ff0b7230 */ /* 0x000fca0000004100 */
        /* <DEDUP_REMOVED lines=11> */
.L_x_22439:
[----:B------:R-:W-:-:S05]  /*1580*/  FADD.FTZ R10, R10, R11 ;  /* 0x0000000b0a0a7221 */ /* 0x000fca0000010000 */
[----:B------:R-:W-:-:S04]  /*1590*/  F2FP.F16.F32.PACK_AB R10, RZ, R10 ;  /* 0x0000000aff0a723e */ /* 0x000fc800000000ff */
[----:B------:R-:W-:-:S07]  /*15a0*/  PRMT R7, R10, 0x7610, R7 ;  /* 0x000076100a077816 */ /* 0x000fce0000000007 */
.L_x_22417:
[----:B------:R-:W-:Y:S05]  /*15b0*/  BSYNC B0 ;  /* 0x0000000000007941 */ /* 0x000fea0003800000 */
.L_x_22393:
[----:B------:R-:W0:Y:S01]  /*15c0*/  LDC.64 R10, c[0x0][0x218] ;  /* 0x00008600ff0a7b82 */ /* 0x000e220000000a00 */
[----:B------:R-:W-:Y:S02]  /*15d0*/  PRMT R7, R6, 0x5410, R7 ;  /* 0x0000541006077816 */ /* 0x000fe40000000007 */
[----:B------:R-:W-:Y:S02]  /*15e0*/  PRMT R6, R14, 0x5410, R15 ;  /* 0x000054100e067816 */ /* 0x000fe4000000000f */
[----:B------:R-:W-:Y:S02]  /*15f0*/  PRMT R5, R8, 0x5410, R5 ;  /* 0x0000541008057816 */ /* 0x000fe40000000005 */
[----:B------:R-:W-:Y:S01]  /*1600*/  PRMT R4, R3, 0x5410, R4 ;  /* 0x0000541003047816 */ /* 0x000fe20000000004 */
[----:B0-----:R-:W-:-:S04]  /*1610*/  IMAD.WIDE.U32 R16, R16, 0x2, R10 ;  /* 0x0000000210107825 */ /* 0x001fc800078e000a */
[----:B------:R-:W-:-:S05]  /*1620*/  IMAD.WIDE R16, R2, 0x10, R16 ;  /* 0x0000001002107825 */ /* 0x000fca00078e0210 */
[----:B------:R-:W-:Y:S01]  /*1630*/  STG.E.128 desc[UR4][R16.64], R4 ;  /* 0x0000000410007986 */ /* 0x000fe2000c101d04 */
[----:B------:R-:W-:Y:S05]  /*1640*/  EXIT ;  /* 0x000000000000794d */ /* 0x000fea0003800000 */
.L_x_22392:
        /* <DEDUP_REMOVED lines=85> */
.L_x_22444:
[----:B------:R-:W-:-:S05]  /*1ba0*/  FADD.FTZ R2, R2, R3 ;  /* 0x0000000302027221 */ /* 0x000fca0000010000 */
[----:B------:R-:W-:-:S04]  /*1bb0*/  F2FP.F16.F32.PACK_AB R2, RZ, R2 ;  /* 0x00000002ff02723e */ /* 0x000fc800000000ff */
[----:B------:R-:W-:-:S07]  /*1bc0*/  PRMT R9, R2, 0x7610, R9 ;  /* 0x0000761002097816 */ /* 0x000fce0000000009 */
.L_x_22443:
[----:B------:R-:W-:Y:S05]  /*1bd0*/  BSYNC B1 ;  /* 0x0000000000017941 */ /* 0x000fea0003800000 */
.L_x_22442:
        /* <DEDUP_REMOVED lines=25> */
.L_x_22447:
[----:B------:R-:W-:-:S05]  /*1d70*/  FADD.FTZ R2, R2, R3 ;  /* 0x0000000302027221 */ /* 0x000fca0000010000 */
[----:B------:R-:W-:-:S04]  /*1d80*/  F2FP.F16.F32.PACK_AB R2, RZ, R2 ;  /* 0x00000002ff02723e */ /* 0x000fc800000000ff */
[----:B------:R-:W-:-:S07]  /*1d90*/  PRMT R3, R2, 0x7610, R3 ;  /* 0x0000761002037816 */ /* 0x000fce0000000003 */
.L_x_22446:
[----:B------:R-:W-:Y:S05]  /*1da0*/  BSYNC B1 ;  /* 0x0000000000017941 */ /* 0x000fea0003800000 */
.L_x_22445:
        /* <DEDUP_REMOVED lines=25> */
.L_x_22450:
[----:B------:R-:W-:-:S05]  /*1f40*/  FADD.FTZ R2, R2, R5 ;  /* 0x0000000502027221 */ /* 0x000fca0000010000 */
[----:B------:R-:W-:-:S07]  /*1f50*/  F2FP.F16.F32.PACK_AB R2, RZ, R2 ;  /* 0x00000002ff02723e */ /* 0x000fce00000000ff */
.L_x_22449:
[----:B------:R-:W-:Y:S05]  /*1f60*/  BSYNC B1 ;  /* 0x0000000000017941 */ /* 0x000fea0003800000 */
.L_x_22448:
        /* <DEDUP_REMOVED lines=25> */
.L_x_22453:
[----:B------:R-:W-:-:S05]  /*2100*/  FADD.FTZ R4, R4, R5 ;  /* 0x0000000504047221 */ /* 0x000fca0000010000 */
[----:B------:R-:W-:-:S07]  /*2110*/  F2FP.F16.F32.PACK_AB R4, RZ, R4 ;  /* 0x00000004ff04723e */ /* 0x000fce00000000ff */
.L_x_22452:
[----:B------:R-:W-:Y:S05]  /*2120*/  BSYNC B1 ;  /* 0x0000000000017941 */ /* 0x000fea0003800000 */
.L_x_22451:
        /* <DEDUP_REMOVED lines=25> */
.L_x_22456:
[----:B------:R-:W-:-:S05]  /*22c0*/  FADD.FTZ R5, R5, R6 ;  /* 0x0000000605057221 */ /* 0x000fca0000010000 */
[----:B------:R-:W-:-:S07]  /*22d0*/  F2FP.F16.F32.PACK_AB R5, RZ, R5 ;  /* 0x00000005ff05723e */ /* 0x000fce00000000ff */
.L_x_22455:
[----:B------:R-:W-:Y:S05]  /*22e0*/  BSYNC B1 ;  /* 0x0000000000017941 */ /* 0x000fea0003800000 */
.L_x_22454:
        /* <DEDUP_REMOVED lines=25> */
.L_x_22459:
[----:B------:R-:W-:-:S05]  /*2480*/  FADD.FTZ R6, R6, R7 ;  /* 0x0000000706067221 */ /* 0x000fca0000010000 */
[----:B------:R-:W-:-:S07]  /*2490*/  F2FP.F16.F32.PACK_AB R6, RZ, R6 ;  /* 0x00000006ff06723e */ /* 0x000fce00000000ff */
.L_x_22458:
[----:B------:R-:W-:Y:S05]  /*24a0*/  BSYNC B1 ;  /* 0x0000000000017941 */ /* 0x000fea0003800000 */
.L_x_22457:
        /* <DEDUP_REMOVED lines=25> */
.L_x_22462:
[----:B------:R-:W-:-:S05]  /*2640*/  FADD.FTZ R7, R7, R8 ;  /* 0x0000000807077221 */ /* 0x000fca0000010000 */
[----:B------:R-:W-:-:S07]  /*2650*/  F2FP.F16.F32.PACK_AB R7, RZ, R7 ;  /* 0x00000007ff07723e */ /* 0x000fce00000000ff */
.L_x_22461:
[----:B------:R-:W-:Y:S05]  /*2660*/  BSYNC B1 ;  /* 0x0000000000017941 */ /* 0x000fea0003800000 */
.L_x_22460:
        /* <DEDUP_REMOVED lines=24> */
.L_x_22464:
[----:B------:R-:W-:-:S05]  /*27f0*/  FADD.FTZ R8, R8, R15 ;  /* 0x0000000f08087221 */ /* 0x000fca0000010000 */
[----:B------:R-:W-:Y:S01]  /*2800*/  F2FP.F16.F32.PACK_AB R8, RZ, R8 ;  /* 0x00000008ff08723e */ /* 0x000fe200000000ff */
[----:B------:R-:W-:Y:S06]  /*2810*/  BRA `(.L_x_22463) ;  /* 0x0000000800987947 */ /* 0x000fec0003800000 */
.L_x_22441:
        /* <DEDUP_REMOVED lines=16> */
.L_x_22467:
[----:B------:R-:W-:-:S05]  /*2920*/  FADD.FTZ R2, R2, R3 ;  /* 0x0000000302027221 */ /* 0x000fca0000010000 */
[----:B------:R-:W-:-:S04]  /*2930*/  F2FP.F16.F32.PACK_AB R2, RZ, R2 ;  /* 0x00000002ff02723e */ /* 0x000fc800000000ff */
[----:B------:R-:W-:-:S07]  /*2940*/  PRMT R9, R2, 0x7610, R9 ;  /* 0x0000761002097816 */ /* 0x000fce0000000009 */
.L_x_22466:
[----:B------:R-:W-:Y:S05]  /*2950*/  BSYNC B1 ;  /* 0x0000000000017941 */ /* 0x000fea0003800000 */
.L_x_22465:
        /* <DEDUP_REMOVED lines=18> */
.L_x_22470:
[----:B------:R-:W-:-:S05]  /*2a80*/  FADD.FTZ R2, R2, R3 ;  /* 0x0000000302027221 */ /* 0x000fca0000010000 */
[----:B------:R-:W-:-:S04]  /*2a90*/  F2FP.F16.F32.PACK_AB R2, RZ, R2 ;  /* 0x00000002ff02723e */ /* 0x000fc800000000ff */
[----:B------:R-:W-:-:S07]  /*2aa0*/  PRMT R3, R2, 0x7610, R3 ;  /* 0x0000761002037816 */ /* 0x000fce0000000003 */
.L_x_22469:
[----:B------:R-:W-:Y:S05]  /*2ab0*/  BSYNC B1 ;  /* 0x0000000000017941 */ /* 0x000fea0003800000 */
.L_x_22468:
        /* <DEDUP_REMOVED lines=18> */
.L_x_22473:
[----:B------:R-:W-:-:S05]  /*2be0*/  FADD.FTZ R2, R2, R5 ;  /* 0x0000000502027221 */ /* 0x000fca0000010000 */
[----:B------:R-:W-:-:S07]  /*2bf0*/  F2FP.F16.F32.PACK_AB R2, RZ, R2 ;  /* 0x00000002ff02723e */ /* 0x000fce00000000ff */
.L_x_22472:
[----:B------:R-:W-:Y:S05]  /*2c00*/  BSYNC B1 ;  /* 0x0000000000017941 */ /* 0x000fea0003800000 */
.L_x_22471:
        /* <DEDUP_REMOVED lines=18> */
.L_x_22476:
[----:B------:R-:W-:-:S05]  /*2d30*/  FADD.FTZ R4, R4, R5 ;  /* 0x0000000504047221 */ /* 0x000fca0000010000 */
[----:B------:R-:W-:-:S07]  /*2d40*/  F2FP.F16.F32.PACK_AB R4, RZ, R4 ;  /* 0x00000004ff04723e */ /* 0x000fce00000000ff */
.L_x_22475:
[----:B------:R-:W-:Y:S05]  /*2d50*/  BSYNC B1 ;  /* 0x0000000000017941 */ /* 0x000fea0003800000 */
.L_x_22474:
        /* <DEDUP_REMOVED lines=18> */
.L_x_22479:
[----:B------:R-:W-:-:S05]  /*2e80*/  FADD.FTZ R5, R5, R6 ;  /* 0x0000000605057221 */ /* 0x000fca0000010000 */
[----:B------:R-:W-:-:S07]  /*2e90*/  F2FP.F16.F32.PACK_AB R5, RZ, R5 ;  /* 0x00000005ff05723e */ /* 0x000fce00000000ff */
.L_x_22478:
[----:B------:R-:W-:Y:S05]  /*2ea0*/  BSYNC B1 ;  /* 0x0000000000017941 */ /* 0x000fea0003800000 */
.L_x_22477:
        /* <DEDUP_REMOVED lines=18> */
.L_x_22482:
[----:B------:R-:W-:-:S05]  /*2fd0*/  FADD.FTZ R6, R6, R7 ;  /* 0x0000000706067221 */ /* 0x000fca0000010000 */
[----:B------:R-:W-:-:S07]  /*2fe0*/  F2FP.F16.F32.PACK_AB R6, RZ, R6 ;  /* 0x00000006ff06723e */ /* 0x000fce00000000ff */
.L_x_22481:
[----:B------:R-:W-:Y:S05]  /*2ff0*/  BSYNC B1 ;  /* 0x0000000000017941 */ /* 0x000fea0003800000 */
.L_x_22480:
        /* <DEDUP_REMOVED lines=18> */
.L_x_22485:
[----:B------:R-:W-:-:S05]  /*3120*/  FADD.FTZ R7, R7, R8 ;  /* 0x0000000807077221 */ /* 0x000fca0000010000 */
[----:B------:R-:W-:-:S07]  /*3130*/  F2FP.F16.F32.PACK_AB R7, RZ, R7 ;  /* 0x00000007ff07723e */ /* 0x000fce00000000ff */
.L_x_22484:
[----:B------:R-:W-:Y:S05]  /*3140*/  BSYNC B1 ;  /* 0x0000000000017941 */ /* 0x000fea0003800000 */
.L_x_22483:
        /* <DEDUP_REMOVED lines=17> */
.L_x_22486:
[----:B------:R-:W-:-:S05]  /*3260*/  FADD.FTZ R8, R8, R11 ;  /* 0x0000000b08087221 */ /* 0x000fca0000010000 */
[----:B------:R-:W-:-:S07]  /*3270*/  F2FP.F16.F32.PACK_AB R8, RZ, R8 ;  /* 0x00000008ff08723e */ /* 0x000fce00000000ff */
.L_x_22463:
[----:B------:R-:W-:Y:S05]  /*3280*/  BSYNC B0 ;  /* 0x0000000000007941 */ /* 0x000fea0003800000 */
.L_x_22440:
        /* <DEDUP_REMOVED lines=21> */
.L_x_22489:
[----:B------:R-:W-:-:S13]  /*33e0*/  ISETP.GE.AND P0, PT, R19, R17, PT ;  /* 0x000000111300720c */ /* 0x000fda0003f06270 */
[----:B------:R-:W-:Y:S05]  /*33f0*/  @P0 BRA `(.L_x_22491) ;  /* 0x0000000000300947 */ /* 0x000fea0003800000 */
[----:B-1----:R-:W1:Y:S01]  /*3400*/  LDC.64 R2, c[0x0][0x218] ;  /* 0x00008600ff027b82 */ /* 0x002e620000000a00 */
[----:B0-----:R-:W-:Y:S02]  /*3410*/  IMAD.IADD R9, R16, 0x1, R19 ;  /* 0x0000000110097824 */ /* 0x001fe400078e0213 */
[----:B------:R-:W-:Y:S02]  /*3420*/  VIADD R19, R19, 0x80 ;  /* 0x0000008013137836 */ /* 0x000fe40000000000 */
[----:B-1----:R-:W-:-:S05]  /*3430*/  IMAD.WIDE.U32 R2, R9, 0x2, R2 ;  /* 0x0000000209027825 */ /* 0x002fca00078e0002 */
[----:B------:R1:W-:Y:S02]  /*3440*/  STG.E.U16 desc[UR4][R2.64], R4 ;  /* 0x0000000402007986 */ /* 0x0003e4000c101504 */
.L_x_22490:
[----:B------:R-:W-:-:S13]  /*3450*/  ISETP.GE.AND P0, PT, R19, R17, PT ;  /* 0x000000111300720c */ /* 0x000fda0003f06270 */
[----:B------:R-:W-:Y:S05]  /*3460*/  @P0 BRA `(.L_x_22492) ;  /* 0x0000000000340947 */ /* 0x000fea0003800000 */
[----:B01----:R-:W0:Y:S01]  /*3470*/  LDC.64 R2, c[0x0][0x218] ;  /* 0x00008600ff027b82 */ /* 0x003e220000000a00 */
[----:B------:R-:W-:Y:S02]  /*3480*/  IMAD.IADD R9, R16, 0x1, R19 ;  /* 0x0000000110097824 */ /* 0x000fe400078e0213 */
[----:B------:R-:W-:Y:S02]  /*3490*/  VIADD R19, R19, 0x80 ;  /* 0x0000008013137836 */ /* 0x000fe40000000000 */
[----:B0-----:R-:W-:-:S05]  /*34a0*/  IMAD.WIDE.U32 R2, R9, 0x2, R2 ;  /* 0x0000000209027825 */ /* 0x001fca00078e0002 */
[----:B------:R2:W-:Y:S02]  /*34b0*/  STG.E.U16 desc[UR4][R2.64], R5 ;  /* 0x0000000502007986 */ /* 0x0005e4000c101504 */
.L_x_22491:
        /* <DEDUP_REMOVED lines=8> */
.L_x_22492:
[----:B------:R-:W-:Y:S05]  /*3540*/  BSYNC B1 ;  /* 0x0000000000017941 */ /* 0x000fea0003800000 */
.L_x_22488:
[----:B------:R-:W-:-:S13]  /*3550*/  ISETP.GE.AND P0, PT, R19, R17, PT ;  /* 0x000000111300720c */ /* 0x000fda0003f06270 */
[----:B012---:R-:W0:Y:S01]  /*3560*/  @!P0 LDC.64 R2, c[0x0][0x218] ;  /* 0x00008600ff028b82 */ /* 0x007e220000000a00 */
[----:B------:R-:W-:Y:S02]  /*3570*/  @!P0 IMAD.IADD R5, R16, 0x1, R19 ;  /* 0x0000000110058824 */ /* 0x000fe400078e0213 */
[----:B------:R-:W-:Y:S02]  /*3580*/  @!P0 VIADD R19, R19, 0x80 ;  /* 0x0000008013138836 */ /* 0x000fe40000000000 */
[----:B0-----:R-:W-:-:S05]  /*3590*/  @!P0 IMAD.WIDE.U32 R2, R5, 0x2, R2 ;  /* 0x0000000205028825 */ /* 0x001fca00078e0002 */
[----:B------:R3:W-:Y:S02]  /*35a0*/  @!P0 STG.E.U16 desc[UR4][R2.64], R7 ;  /* 0x0000000702008986 */ /* 0x0007e4000c101504 */
.L_x_22493:
[----:B------:R-:W-:Y:S05]  /*35b0*/  BSYNC B0 ;  /* 0x0000000000007941 */ /* 0x000fea0003800000 */
.L_x_22487:
        /* <DEDUP_REMOVED lines=8> */
.L_x_22494:
        /* <DEDUP_REMOVED lines=12> */
.L_x_32238:


//--------------------- .text._ZN2at6native18elementwise_kernelILi128ELi4EZNS0_15gpu_kernel_implINS0_13AUnaryFunctorIN3c104HalfES5_S5_ZZZNS0_21nextafter_kernel_cudaERNS_18TensorIteratorBaseEENKUlvE_clEvENKUlvE2_clEvEUlS5_S5_E_EEEEvS7_RKT_EUliE_EEviT1_ --------------------------
	.section	.text._ZN2at6native18elementwise_kernelILi128ELi4EZNS0_15gpu_kernel_implINS0_13AUnaryFunctorIN3c104HalfES5_S5_ZZZNS0_21nextafter_kernel_cudaERNS_18TensorIteratorBaseEENKUlvE_clEvENKUlvE2_clEvEUlS5_S5_E_EEEEvS7_RKT_EUliE_EEviT1_,"ax",@progbits
	.align	128
        .global         _ZN2at6native18elementwise_kernelILi128ELi4EZNS0_15gpu_kernel_implINS0_13AUnaryFunctorIN3c104HalfES5_S5_ZZZNS0_21nextafter_kernel_cudaERNS_18TensorIteratorBaseEENKUlvE_clEvENKUlvE2_clEvEUlS5_S5_E_EEEEvS7_RKT_EUliE_EEviT1_
        .type           _ZN2at6native18elementwise_kernelILi128ELi4EZNS0_15gpu_kernel_implINS0_13AUnaryFunctorIN3c104HalfES5_S5_ZZZNS0_21nextafter_kernel_cudaERNS_18TensorIteratorBaseEENKUlvE_clEvENKUlvE2_clEvEUlS5_S5_E_EEEEvS7_RKT_EUliE_EEviT1_,@function
        .size           _ZN2at6native18elementwise_kernelILi128ELi4EZNS0_15gpu_kernel_implINS0_13AUnaryFunctorIN3c104HalfES5_S5_ZZZNS0_21nextafter_kernel_cudaERNS_18TensorIteratorBaseEENKUlvE_clEvENKUlvE2_clEvEUlS5_S5_E_EEEEvS7_RKT_EUliE_EEviT1_,(.L_x_32239 - _ZN2at6native18elementwise_kernelILi128ELi4EZNS0_15gpu_kernel_implINS0_13AUnaryFunctorIN3c104HalfES5_S5_ZZZNS0_21nextafter_kernel_cudaERNS_18TensorIteratorBaseEENKUlvE_clEvENKUlvE2_clEvEUlS5_S5_E_EEEEvS7_RKT_EUliE_EEviT1_)
        .other          _ZN2at6native18elementwise_kernelILi128ELi4EZNS0_15gpu_kernel_implINS0_13AUnaryFunctorIN3c104HalfES5_S5_ZZZNS0_21nextafter_kernel_cudaERNS_18TensorIteratorBaseEENKUlvE_clEvENKUlvE2_clEvEUlS5_S5_E_EEEEvS7_RKT_EUliE_EEviT1_,@"STO_CUDA_ENTRY STV_DEFAULT"
_ZN2at6native18elementwise_kernelILi128ELi4EZNS0_15gpu_kernel_implINS0_13AUnaryFunctorIN3c104HalfES5_S5_ZZZNS0_21nextafter_kernel_cudaERNS_18TensorIteratorBaseEENKUlvE_clEvENKUlvE2_clEvEUlS5_S5_E_EEEEvS7_RKT_EUliE_EEviT1_:
.text._ZN2at6native18elementwise_kernelILi128ELi4EZNS0_15gpu_kernel_implINS0_13AUnaryFunctorIN3c104HalfES5_S5_ZZZNS0_21nextafter_kernel_cudaERNS_18TensorIteratorBaseEENKUlvE_clEvENKUlvE2_clEvEUlS5_S5_E_EEEEvS7_RKT_EUliE_EEviT1_:
        /* <DEDUP_REMOVED lines=313> */
.L_x_22497:
        /* <DEDUP_REMOVED lines=22> */
.L_x_22501:
[----:B------:R-:W2:Y:S02]  /*14f0*/  LDG.E.U8 R2, desc[UR36][R2.64] ;  /* 0x0000002402027981 */ /* 0x000ea4000c1e1100 */
[----:B--2---:R-:W-:-:S04]  /*1500*/  I2FP.F32.U32 R0, R2 ;  /* 0x0000000200007245 */ /* 0x004fc80000201000 */
[----:B------:R-:W-:Y:S01]  /*1510*/  F2FP.F16.F32.PACK_AB R0, RZ, R0 ;  /* 0x00000000ff00723e */ /* 0x000fe200000000ff */
[----:B------:R-:W-:Y:S06]  /*1520*/  BRA `(.L_x_22503) ;  /* 0x0000000c00887947 */ /* 0x000fec0003800000 */
.L_x_22500:
        /* <DEDUP_REMOVED lines=10> */
.L_x_22505:
[----:B------:R-:W2:Y:S02]  /*15d0*/  LDG.E R2, desc[UR36][R2.64] ;  /* 0x0000002402027981 */ /* 0x000ea4000c1e1900 */
[----:B--2---:R-:W-:-:S04]  /*15e0*/  I2FP.F32.S32 R0, R2 ;  /* 0x0000000200007245 */ /* 0x004fc80000201400 */
[----:B------:R-:W-:Y:S01]  /*15f0*/  F2FP.F16.F32.PACK_AB R0, RZ, R0 ;  /* 0x00000000ff00723e */ /* 0x000fe200000000ff */
[----:B------:R-:W-:Y:S06]  /*1600*/  BRA `(.L_x_22503) ;  /* 0x0000000c00507947 */ /* 0x000fec0003800000 */
.L_x_22504:
[----:B------:R-:W2:Y:S02]  /*1610*/  LDG.E.U16 R2, desc[UR36][R2.64] ;  /* 0x0000002402027981 */ /* 0x000ea4000c1e1500 */
[----:B--2---:R-:W0:Y:S02]  /*1620*/  I2F.S16 R0, R2 ;  /* 0x0000000200007306 */ /* 0x004e240000101400 */
[----:B0-----:R-:W-:Y:S01]  /*1630*/  F2FP.F16.F32.PACK_AB R0, RZ, R0 ;  /* 0x00000000ff00723e */ /* 0x001fe200000000ff */
[----:B------:R-:W-:Y:S06]  /*1640*/  BRA `(.L_x_22503) ;  /* 0x0000000c00407947 */ /* 0x000fec0003800000 */
.L_x_22499:
        /* <DEDUP_REMOVED lines=9> */
.L_x_22507:
[----:B------:R0:W5:Y:S01]  /*16e0*/  LDG.E.U16 R0, desc[UR36][R2.64] ;  /* 0x0000002402007981 */ /* 0x000162000c1e1500 */
[----:B------:R-:W-:Y:S05]  /*16f0*/  BRA `(.L_x_22503) ;  /* 0x0000000c00147947 */ /* 0x000fea0003800000 */
.L_x_22506:
        /* <DEDUP_REMOVED lines=9> */
.L_x_22509:
[----:B------:R1:W5:Y:S01]  /*1790*/  LDG.E.U16 R0, desc[UR36][R2.64] ;  /* 0x0000002402007981 */ /* 0x000362000c1e1500 */
[----:B------:R-:W-:Y:S05]  /*17a0*/  BRA `(.L_x_22503) ;  /* 0x0000000800e87947 */ /* 0x000fea0003800000 */
.L_x_22508:
        /* <DEDUP_REMOVED lines=8> */
.L_x_22498:
        /* <DEDUP_REMOVED lines=13> */
.L_x_22512:
        /* <DEDUP_REMOVED lines=8> */
.L_x_22511:
        /* <DEDUP_REMOVED lines=28> */
.L_x_22514:
        /* <DEDUP_REMOVED lines=15> */
.L_x_22513:
[----:B------:R-:W2:Y:S02]  /*1c30*/  LDG.E.U16 R0, desc[UR36][R2.64] ;  /* 0x0000002402007981 */ /* 0x000ea4000c1e1500 */
[----:B--2---:R-:W-:-:S05]  /*1c40*/  IMAD.U32 R0, R0, 0x10000, RZ ;  /* 0x0001000000007824 */ /* 0x004fca00078e00ff */
[----:B------:R-:W-:Y:S01]  /*1c50*/  F2FP.F16.F32.PACK_AB R0, RZ, R0 ;  /* 0x00000000ff00723e */ /* 0x000fe200000000ff */
[----:B------:R-:W-:Y:S06]  /*1c60*/  BRA `(.L_x_22503) ;  /* 0x0000000400b87947 */ /* 0x000fec0003800000 */
.L_x_22510:
        /* <DEDUP_REMOVED lines=12> */
.L_x_22517:
        /* <DEDUP_REMOVED lines=21> */
.L_x_22521:
[----:B------:R-:W-:Y:S05]  /*1e80*/  BSYNC B1 ;  /* 0x0000000000017941 */ /* 0x000fea0003800000 */
.L_x_22520:
[----:B------:R-:W-:Y:S01]  /*1e90*/  LEA R3, R0, 0x3b800000, 0x17 ;  /* 0x3b80000000037811 */ /* 0x000fe200078eb8ff */
[----:B------:R-:W-:-:S05]  /*1ea0*/  IMAD.SHL.U32 R0, R2, 0x100000, RZ ;  /* 0x0010000002007824 */ /* 0x000fca00078e00ff */
[----:B------:R-:W-:-:S07]  /*1eb0*/  LOP3.LUT R0, R3, R0, R4, 0xfe, !PT ;  /* 0x0000000003007212 */ /* 0x000fce00078efe04 */
.L_x_22519:
[----:B------:R-:W-:Y:S05]  /*1ec0*/  BSYNC B0 ;  /* 0x0000000000007941 */ /* 0x000fea0003800000 */
.L_x_22518:
[----:B------:R-:W-:Y:S01]  /*1ed0*/  F2FP.F16.F32.PACK_AB R0, RZ, R0 ;  /* 0x00000000ff00723e */ /* 0x000fe200000000ff */
[----:B------:R-:W-:Y:S06]  /*1ee0*/  BRA `(.L_x_22503) ;  /* 0x0000000400187947 */ /* 0x000fec0003800000 */
.L_x_22516:
        /* <DEDUP_REMOVED lines=21> */
.L_x_22525:
[----:B------:R-:W-:Y:S05]  /*2040*/  BSYNC B1 ;  /* 0x0000000000017941 */ /* 0x000fea0003800000 */
.L_x_22524:
[----:B------:R-:W-:Y:S01]  /*2050*/  LEA R3, R0, 0x37800000, 0x17 ;  /* 0x3780000000037811 */ /* 0x000fe200078eb8ff */
[----:B------:R-:W-:-:S05]  /*2060*/  IMAD.SHL.U32 R0, R2, 0x200000, RZ ;  /* 0x0020000002007824 */ /* 0x000fca00078e00ff */
[----:B------:R-:W-:-:S07]  /*2070*/  LOP3.LUT R0, R3, R0, R4, 0xfe, !PT ;  /* 0x0000000003007212 */ /* 0x000fce00078efe04 */
.L_x_22523:
[----:B------:R-:W-:Y:S05]  /*2080*/  BSYNC B0 ;  /* 0x0000000000007941 */ /* 0x000fea0003800000 */
.L_x_22522:
[----:B------:R-:W-:Y:S01]  /*2090*/  F2FP.F16.F32.PACK_AB R0, RZ, R0 ;  /* 0x00000000ff00723e */ /* 0x000fe200000000ff */
[----:B------:R-:W-:Y:S06]  /*20a0*/  BRA `(.L_x_22503) ;  /* 0x0000000000a87947 */ /* 0x000fec0003800000 */
.L_x_22515:
        /* <DEDUP_REMOVED lines=14> */
.L_x_22529:
[----:B------:R-:W-:Y:S05]  /*2190*/  BSYNC B0 ;  /* 0x0000000000007941 */ /* 0x000fea0003800000 */
.L_x_22528:
[----:B------:R-:W-:Y:S01]  /*21a0*/  F2FP.F16.F32.PACK_AB R0, RZ, R0 ;  /* 0x00000000ff00723e */ /* 0x000fe200000000ff */
[----:B------:R-:W-:Y:S06]  /*21b0*/  BRA `(.L_x_22503) ;  /* 0x0000000000647947 */ /* 0x000fec0003800000 */
.L_x_22502:
        /* <DEDUP_REMOVED lines=16> */
.L_x_22530:
[----:B------:R-:W-:Y:S01]  /*22c0*/  PRMT R0, RZ, 0x7610, R0 ;  /* 0x00007610ff007816 */ /* 0x000fe20000000000 */
[----:B------:R-:W-:Y:S06]  /*22d0*/  BRA `(.L_x_22503) ;  /* 0x00000000001c7947 */ /* 0x000fec0003800000 */
.L_x_22527:
[----:B------:R-:W2:Y:S02]  /*22e0*/  LDG.E.64 R2, desc[UR36][R2.64] ;  /* 0x0000002402027981 */ /* 0x000ea4000c1e1b00 */
[----:B--2---:R-:W0:Y:S02]  /*22f0*/  I2F.U64 R0, R2 ;  /* 0x0000000200007312 */ /* 0x004e240000301000 */
[----:B0-----:R-:W-:Y:S01]  /*2300*/  F2FP.F16.F32.PACK_AB R0, RZ, R0 ;  /* 0x00000000ff00723e */ /* 0x001fe200000000ff */
[----:B------:R-:W-:Y:S06]  /*2310*/  BRA `(.L_x_22503) ;  /* 0x00000000000c7947 */ /* 0x000fec0003800000 */
.L_x_22526:
[----:B------:R-:W2:Y:S02]  /*2320*/  LDG.E R2, desc[UR36][R2.64] ;  /* 0x0000002402027981 */ /* 0x000ea4000c1e1900 */
[----:B--2---:R-:W-:-:S04]  /*2330*/  I2FP.F32.U32 R0, R2 ;  /* 0x0000000200007245 */ /* 0x004fc80000201000 */
[----:B------:R-:W-:-:S07]  /*2340*/  F2FP.F16.F32.PACK_AB R0, RZ, R0 ;  /* 0x00000000ff00723e */ /* 0x000fce00000000ff */
.L_x_22503:
        /* <DEDUP_REMOVED lines=24> */
.L_x_22534:
        /* <DEDUP_REMOVED lines=8> */
.L_x_22532:
[----:B------:R-:W-:-:S05]  /*2550*/  FADD.FTZ R2, R2, R3 ;  /* 0x0000000302027221 */ /* 0x000fca0000010000 */
[----:B------:R-:W-:-:S04]  /*2560*/  F2FP.F16.F32.PACK_AB R2, RZ, R2 ;  /* 0x00000002ff02723e */ /* 0x000fc800000000ff */
[----:B------:R-:W-:-:S07]  /*2570*/  PRMT R3, R2, 0x7610, R3 ;  /* 0x0000761002037816 */ /* 0x000fce0000000003 */
.L_x_22533:
[----:B------:R-:W-:Y:S05]  /*2580*/  BSYNC B0 ;  /* 0x0000000000007941 */ /* 0x000fea0003800000 */
.L_x_22531:
        /* <DEDUP_REMOVED lines=16> */
.L_x_22538:
[----:B------:R-:W-:-:S06]  /*2690*/  HADD2.F32 R3, -RZ, R3.H0_H0 ;  /* 0x20000003ff037230 */ /* 0x000fcc0000004100 */
[----:B------:R-:W0:Y:S02]  /*26a0*/  F2I.S64.TRUNC R2, R3 ;  /* 0x0000000300027311 */ /* 0x000e24000020d900 */
[----:B0-----:R3:W-:Y:S01]  /*26b0*/  STG.E.U8 desc[UR36][R16.64], R2 ;  /* 0x0000000210007986 */ /* 0x0017e2000c101124 */
[----:B------:R-:W-:Y:S05]  /*26c0*/  BRA `(.L_x_22540) ;  /* 0x0000000c00847947 */ /* 0x000fea0003800000 */
.L_x_22537:
        /* <DEDUP_REMOVED lines=10> */
.L_x_22542:
[----:B------:R-:W-:-:S06]  /*2770*/  HADD2.F32 R3, -RZ, R3.H0_H0 ;  /* 0x20000003ff037230 */ /* 0x000fcc0000004100 */
[----:B------:R-:W0:Y:S02]  /*2780*/  F2I.FTZ.TRUNC.NTZ R3, R3 ;  /* 0x0000000300037305 */ /* 0x000e24000021f100 */
[----:B0-----:R1:W-:Y:S01]  /*2790*/  STG.E desc[UR36][R16.64], R3 ;  /* 0x0000000310007986 */ /* 0x0013e2000c101924 */
[----:B------:R-:W-:Y:S05]  /*27a0*/  BRA `(.L_x_22540) ;  /* 0x0000000c004c7947 */ /* 0x000fea0003800000 */
.L_x_22541:
[----:B------:R-:W-:-:S06]  /*27b0*/  HADD2.F32 R3, -RZ, R3.H0_H0 ;  /* 0x20000003ff037230 */ /* 0x000fcc0000004100 */
[----:B------:R-:W0:Y:S02]  /*27c0*/  F2I.FTZ.TRUNC.NTZ R3, R3 ;  /* 0x0000000300037305 */ /* 0x000e24000021f100 */
[----:B0-----:R2:W-:Y:S01]  /*27d0*/  STG.E.U16 desc[UR36][R16.64], R3 ;  /* 0x0000000310007986 */ /* 0x0015e2000c101524 */
[----:B------:R-:W-:Y:S05]  /*27e0*/  BRA `(.L_x_22540) ;  /* 0x0000000c003c7947 */ /* 0x000fea0003800000 */
.L_x_22536:
        /* <DEDUP_REMOVED lines=9> */
.L_x_22544:
[----:B------:R0:W-:Y:S01]  /*2880*/  STG.E.U16 desc[UR36][R16.64], R3 ;  /* 0x0000000310007986 */ /* 0x0001e2000c101524 */
[----:B------:R-:W-:Y:S05]  /*2890*/  BRA `(.L_x_22540) ;  /* 0x0000000c00107947 */ /* 0x000fea0003800000 */
.L_x_22543:
        /* <DEDUP_REMOVED lines=10> */
.L_x_22546:
[----:B------:R-:W-:-:S05]  /*2940*/  HADD2.F32 R0, -RZ, R3.H0_H0 ;  /* 0x20000003ff007230 */ /* 0x000fca0000004100 */
[----:B------:R-:W-:-:S04]  /*2950*/  F2FP.F16.F32.PACK_AB R0, RZ, R0 ;  /* 0x00000000ff00723e */ /* 0x000fc800000000ff */
[----:B------:R-:W-:-:S05]  /*2960*/  PRMT R0, R0, 0x5410, RZ ;  /* 0x0000541000007816 */ /* 0x000fca00000000ff */
[----:B------:R0:W-:Y:S01]  /*2970*/  STG.E desc[UR36][R16.64], R0 ;  /* 0x0000000010007986 */ /* 0x0001e2000c101924 */
[----:B------:R-:W-:Y:S05]  /*2980*/  BRA `(.L_x_22540) ;  /* 0x0000000800d47947 */ /* 0x000fea0003800000 */
.L_x_22545:
[----:B------:R-:W-:-:S05]  /*2990*/  HADD2.F32 R2, -RZ, R3.H0_H0 ;  /* 0x20000003ff027230 */ /* 0x000fca0000004100 */
[----:B------:R-:W-:-:S06]  /*29a0*/  FMUL.FTZ R2, R2, 1 ;  /* 0x3f80000002027820 */ /* 0x000fcc0000410000 */
[----:B------:R-:W0:Y:S02]  /*29b0*/  F2F.F64.F32 R2, R2 ;  /* 0x0000000200027310 */ /* 0x000e240000201800 */
[----:B0-----:R0:W-:Y:S01]  /*29c0*/  STG.E.64 desc[UR36][R16.64], R2 ;  /* 0x0000000210007986 */ /* 0x0011e2000c101b24 */
[----:B------:R-:W-:Y:S05]  /*29d0*/  BRA `(.L_x_22540) ;  /* 0x0000000800c07947 */ /* 0x000fea0003800000 */
.L_x_22535:
        /* <DEDUP_REMOVED lines=13> */
.L_x_22549:
[----:B------:R-:W-:Y:S01]  /*2ab0*/  HADD2.F32 R3, -RZ, R3.H0_H0 ;  /* 0x20000003ff037230 */ /* 0x000fe20000004100 */
[----:B------:R-:W-:-:S04]  /*2ac0*/  CS2R R6, SRZ ;  /* 0x0000000000067805 */ /* 0x000fc8000001ff00 */
[----:B------:R-:W-:-:S04]  /*2ad0*/  FMUL.FTZ R3, R3, 1 ;  /* 0x3f80000003037820 */ /* 0x000fc80000410000 */
[----:B------:R-:W0:Y:S02]  /*2ae0*/  F2F.F64.F32 R4, R3 ;  /* 0x0000000300047310 */ /* 0x000e240000201800 */
[----:B0-----:R0:W-:Y:S01]  /*2af0*/  STG.E.128 desc[UR36][R16.64], R4 ;  /* 0x0000000410007986 */ /* 0x0011e2000c101d24 */
[----:B------:R-:W-:Y:S05]  /*2b00*/  BRA `(.L_x_22540) ;  /* 0x0000000800747947 */ /* 0x000fea0003800000 */
.L_x_22548:
        /* <DEDUP_REMOVED lines=21> */
.L_x_22553:
[----:B------:R-:W-:Y:S05]  /*2c60*/  BSYNC B0 ;  /* 0x0000000000007941 */ /* 0x000fea0003800000 */
.L_x_22552:
[----:B------:R-:W-:-:S05]  /*2c70*/  LOP3.LUT R3, R0, R3, RZ, 0xfc, !PT ;  /* 0x0000000300037212 */ /* 0x000fca00078efcff */
[----:B------:R0:W-:Y:S01]  /*2c80*/  STG.E.U8 desc[UR36][R16.64], R3 ;  /* 0x0000000310007986 */ /* 0x0001e2000c101124 */
[----:B------:R-:W-:Y:S05]  /*2c90*/  BRA `(.L_x_22540) ;  /* 0x0000000800107947 */ /* 0x000fea0003800000 */
.L_x_22551:
        /* <DEDUP_REMOVED lines=13> */
.L_x_22555:
[----:B------:R-:W-:Y:S01]  /*2d70*/  IMAD.MOV.U32 R0, RZ, RZ, 0x7f ;  /* 0x0000007fff007424 */ /* 0x000fe200078e00ff */
[----:B------:R-:W-:-:S04]  /*2d80*/  ISETP.GT.U32.AND P0, PT, R2, 0x7f800000, PT ;  /* 0x7f8000000200780c */ /* 0x000fc80003f04070 */
[----:B------:R-:W-:-:S09]  /*2d90*/  SEL R0, R0, 0x7c, P0 ;  /* 0x0000007c00007807 */ /* 0x000fd20000000000 */
.L_x_22556:
[----:B------:R-:W-:Y:S05]  /*2da0*/  BSYNC B0 ;  /* 0x0000000000007941 */ /* 0x000fea0003800000 */
.L_x_22554:
[----:B------:R-:W-:-:S04]  /*2db0*/  LOP3.LUT R2, R3, 0x80000000, RZ, 0xc0, !PT ;  /* 0x8000000003027812 */ /* 0x000fc800078ec0ff */
[----:B------:R-:W-:-:S04]  /*2dc0*/  SHF.R.U32.HI R3, RZ, 0x18, R2 ;  /* 0x00000018ff037819 */ /* 0x000fc80000011602 */
[----:B------:R-:W-:-:S05]  /*2dd0*/  LOP3.LUT R3, R0, R3, RZ, 0xfc, !PT ;  /* 0x0000000300037212 */ /* 0x000fca00078efcff */
[----:B------:R0:W-:Y:S01]  /*2de0*/  STG.E.U8 desc[UR36][R16.64], R3 ;  /* 0x0000000310007986 */ /* 0x0001e2000c101124 */
[----:B------:R-:W-:Y:S05]  /*2df0*/  BRA `(.L_x_22540) ;  /* 0x0000000400b87947 */ /* 0x000fea0003800000 */
.L_x_22550:
[----:B------:R-:W-:-:S05]  /*2e00*/  HADD2.F32 R0, -RZ, R3.H0_H0 ;  /* 0x20000003ff007230 */ /* 0x000fca0000004100 */
[----:B------:R-:W-:-:S05]  /*2e10*/  F2FP.BF16.F32.PACK_AB R0, RZ, R0 ;  /* 0x00000000ff00723e */ /* 0x000fca00000010ff */
[----:B------:R0:W-:Y:S01]  /*2e20*/  STG.E.U16 desc[UR36][R16.64], R0 ;  /* 0x0000000010007986 */ /* 0x0001e2000c101524 */
[----:B------:R-:W-:Y:S05]  /*2e30*/  BRA `(.L_x_22540) ;  /* 0x0000000400a87947 */ /* 0x000fea0003800000 */
.L_x_22547:
        /* <DEDUP_REMOVED lines=12> */
.L_x_22559:
        /* <DEDUP_REMOVED lines=17> */
.L_x_22562:
[----:B------:R-:W-:-:S04]  /*3010*/  LOP3.LUT R2, R3, 0x80000000, RZ, 0xc0, !PT ;  /* 0x8000000003027812 */ /* 0x000fc800078ec0ff */
[----:B------:R-:W-:-:S04]  /*3020*/  SHF.R.U32.HI R3, RZ, 0x18, R2 ;  /* 0x00000018ff037819 */ /* 0x000fc80000011602 */
[----:B------:R-:W-:-:S04]  /*3030*/  LOP3.LUT R0, R0, R3, RZ, 0xfc, !PT ;  /* 0x0000000300007212 */ /* 0x000fc800078efcff */
[----:B------:R-:W-:-:S07]  /*3040*/  PRMT R8, R0, 0x7610, R8 ;  /* 0x0000761000087816 */ /* 0x000fce0000000008 */
.L_x_22561:
[----:B------:R-:W-:Y:S05]  /*3050*/  BSYNC B0 ;  /* 0x0000000000007941 */ /* 0x000fea0003800000 */
.L_x_22560:
[----:B------:R0:W-:Y:S01]  /*3060*/  STG.E.U8 desc[UR36][R16.64], R8 ;  /* 0x0000000810007986 */ /* 0x0001e2000c101124 */
[----:B------:R-:W-:Y:S05]  /*3070*/  BRA `(.L_x_22540) ;  /* 0x0000000400187947 */ /* 0x000fea0003800000 */
.L_x_22558:
        /* <DEDUP_REMOVED lines=17> */
.L_x_22565:
[----:B------:R-:W-:-:S04]  /*3190*/  LOP3.LUT R2, R3, 0x80000000, RZ, 0xc0, !PT ;  /* 0x8000000003027812 */ /* 0x000fc800078ec0ff */
[----:B------:R-:W-:-:S04]  /*31a0*/  SHF.R.U32.HI R3, RZ, 0x18, R2 ;  /* 0x00000018ff037819 */ /* 0x000fc80000011602 */
[----:B------:R-:W-:-:S04]  /*31b0*/  LOP3.LUT R0, R0, R3, RZ, 0xfc, !PT ;  /* 0x0000000300007212 */ /* 0x000fc800078efcff */
[----:B------:R-:W-:-:S07]  /*31c0*/  PRMT R8, R0, 0x7610, R8 ;  /* 0x0000761000087816 */ /* 0x000fce0000000008 */
.L_x_22564:
[----:B------:R-:W-:Y:S05]  /*31d0*/  BSYNC B0 ;  /* 0x0000000000007941 */ /* 0x000fea0003800000 */
.L_x_22563:
[----:B------:R0:W-:Y:S01]  /*31e0*/  STG.E.U8 desc[UR36][R16.64], R8 ;  /* 0x0000000810007986 */ /* 0x0001e2000c101124 */
[----:B------:R-:W-:Y:S05]  /*31f0*/  BRA `(.L_x_22540) ;  /* 0x0000000000b87947 */ /* 0x000fea0003800000 */
.L_x_22557:
        /* <DEDUP_REMOVED lines=22> */
.L_x_22539:
        /* <DEDUP_REMOVED lines=16> */
.L_x_22568:
[----:B------:R-:W-:Y:S05]  /*3460*/  BRA `(.L_x_22540) ;  /* 0x00000000001c7947 */ /* 0x000fea0003800000 */
.L_x_22567:
[----:B------:R-:W-:-:S06]  /*3470*/  HADD2.F32 R3, -RZ, R3.H0_H0 ;  /* 0x20000003ff037230 */ /* 0x000fcc0000004100 */
[----:B------:R-:W0:Y:S02]  /*3480*/  F2I.U64.TRUNC R2, R3 ;  /* 0x0000000300027311 */ /* 0x000e24000020d800 */
[----:B0-----:R0:W-:Y:S01]  /*3490*/  STG.E.64 desc[UR36][R16.64], R2 ;  /* 0x0000000210007986 */ /* 0x0011e2000c101b24 */
[----:B------:R-:W-:Y:S05]  /*34a0*/  BRA `(.L_x_22540) ;  /* 0x00000000000c7947 */ /* 0x000fea0003800000 */
.L_x_22566:
[----:B------:R-:W-:-:S06]  /*34b0*/  HADD2.F32 R3, -RZ, R3.H0_H0 ;  /* 0x20000003ff037230 */ /* 0x000fcc0000004100 */
[----:B------:R-:W0:Y:S02]  /*34c0*/  F2I.FTZ.U32.TRUNC.NTZ R3, R3 ;  /* 0x0000000300037305 */ /* 0x000e24000021f000 */
[----:B0-----:R0:W-:Y:S02]  /*34d0*/  STG.E desc[UR36][R16.64], R3 ;  /* 0x0000000310007986 */ /* 0x0011e4000c101924 */
.L_x_22540:
[----:B------:R-:W-:-:S04]  /*34e0*/  IMAD R18, R23, 0x200, R18 ;  /* 0x0000020017127824 */ /* 0x000fc800078e0212 */
[----:B------:R-:W-:-:S07]  /*34f0*/  VIADD R19, R18, 0x80 ;  /* 0x0000008012137836 */ /* 0x000fce0000000000 */
.L_x_22496:
[----:B------:R-:W-:Y:S05]  /*3500*/  BSYNC B6 ;  /* 0x0000000000067941 */ /* 0x000fea0003800000 */
.L_x_22495:
        /* <DEDUP_REMOVED lines=307> */
.L_x_22571:
        /* <DEDUP_REMOVED lines=22> */
.L_x_22575:
[----:B------:R-:W2:Y:S02]  /*49a0*/  LDG.E.U8 R2, desc[UR36][R2.64] ;  /* 0x0000002402027981 */ /* 0x000ea4000c1e1100 */
[----:B--2---:R-:W-:-:S04]  /*49b0*/  I2FP.F32.U32 R0, R2 ;  /* 0x0000000200007245 */ /* 0x004fc80000201000 */
[----:B------:R-:W-:Y:S01]  /*49c0*/  F2FP.F16.F32.PACK_AB R0, RZ, R0 ;  /* 0x00000000ff00723e */ /* 0x000fe200000000ff */
[----:B------:R-:W-:Y:S06]  /*49d0*/  BRA `(.L_x_22577) ;  /* 0x0000000c00887947 */ /* 0x000fec0003800000 */
.L_x_22574:
        /* <DEDUP_REMOVED lines=10> */
.L_x_22579:
[----:B------:R-:W2:Y:S02]  /*4a80*/  LDG.E R2, desc[UR36][R2.64] ;  /* 0x0000002402027981 */ /* 0x000ea4000c1e1900 */
[----:B--2---:R-:W-:-:S04]  /*4a90*/  I2FP.F32.S32 R0, R2 ;  /* 0x0000000200007245 */ /* 0x004fc80000201400 */
[----:B------:R-:W-:Y:S01]  /*4aa0*/  F2FP.F16.F32.PACK_AB R0, RZ, R0 ;  /* 0x00000000ff00723e */ /* 0x000fe200000000ff */
[----:B------:R-:W-:Y:S06]  /*4ab0*/  BRA `(.L_x_22577) ;  /* 0x0000000c00507947 */ /* 0x000fec0003800000 */
.L_x_22578:
[----:B------:R-:W2:Y:S02]  /*4ac0*/  LDG.E.U16 R2, desc[UR36][R2.64] ;  /* 0x0000002402027981 */ /* 0x000ea4000c1e1500 */
[----:B--2---:R-:W0:Y:S02]  /*4ad0*/  I2F.S16 R0, R2 ;  /* 0x0000000200007306 */ /* 0x004e240000101400 */
[----:B0-----:R-:W-:Y:S01]  /*4ae0*/  F2FP.F16.F32.PACK_AB R0, RZ, R0 ;  /* 0x00000000ff00723e */ /* 0x001fe200000000ff */
[----:B------:R-:W-:Y:S06]  /*4af0*/  BRA `(.L_x_22577) ;  /* 0x0000000c00407947 */ /* 0x000fec0003800000 */
.L_x_22573:
        /* <DEDUP_REMOVED lines=9> */
.L_x_22581:
[----:B------:R0:W5:Y:S01]  /*4b90*/  LDG.E.U16 R0, desc[UR36][R2.64] ;  /* 0x0000002402007981 */ /* 0x000162000c1e1500 */
[----:B------:R-:W-:Y:S05]  /*4ba0*/  BRA `(.L_x_22577) ;  /* 0x0000000c00147947 */ /* 0x000fea0003800000 */
.L_x_22580:
        /* <DEDUP_REMOVED lines=9> */
.L_x_22583:
[----:B------:R1:W5:Y:S01]  /*4c40*/  LDG.E.U16 R0, desc[UR36][R2.64] ;  /* 0x0000002402007981 */ /* 0x000362000c1e1500 */
[----:B------:R-:W-:Y:S05]  /*4c50*/  BRA `(.L_x_22577) ;  /* 0x0000000800e87947 */ /* 0x000fea0003800000 */
.L_x_22582:
        /* <DEDUP_REMOVED lines=8> */
.L_x_22572:
        /* <DEDUP_REMOVED lines=13> */
.L_x_22586:
        /* <DEDUP_REMOVED lines=8> */
.L_x_22585:
        /* <DEDUP_REMOVED lines=28> */
.L_x_22588:
        /* <DEDUP_REMOVED lines=15> */
.L_x_22587:
[----:B------:R-:W2:Y:S02]  /*50e0*/  LDG.E.U16 R0, desc[UR36][R2.64] ;  /* 0x0000002402007981 */ /* 0x000ea4000c1e1500 */
[----:B--2---:R-:W-:-:S05]  /*50f0*/  IMAD.U32 R0, R0, 0x10000, RZ ;  /* 0x0001000000007824 */ /* 0x004fca00078e00ff */
[----:B------:R-:W-:Y:S01]  /*5100*/  F2FP.F16.F32.PACK_AB R0, RZ, R0 ;  /* 0x00000000ff00723e */ /* 0x000fe200000000ff */
[----:B------:R-:W-:Y:S06]  /*5110*/  BRA `(.L_x_22577) ;  /* 0x0000000400b87947 */ /* 0x000fec0003800000 */
.L_x_22584:
        /* <DEDUP_REMOVED lines=12> */
.L_x_22591:
        /* <DEDUP_REMOVED lines=21> */
.L_x_22595:
[----:B------:R-:W-:Y:S05]  /*5330*/  BSYNC B1 ;  /* 0x0000000000017941 */ /* 0x000fea0003800000 */
.L_x_22594:
[----:B------:R-:W-:Y:S01]  /*5340*/  LEA R3, R0, 0x3b800000, 0x17 ;  /* 0x3b80000000037811 */ /* 0x000fe200078eb8ff */
[----:B------:R-:W-:-:S05]  /*5350*/  IMAD.SHL.U32 R0, R2, 0x100000, RZ ;  /* 0x0010000002007824 */ /* 0x000fca00078e00ff */
[----:B------:R-:W-:-:S07]  /*5360*/  LOP3.LUT R0, R3, R0, R4, 0xfe, !PT ;  /* 0x0000000003007212 */ /* 0x000fce00078efe04 */
.L_x_22593:
[----:B------:R-:W-:Y:S05]  /*5370*/  BSYNC B0 ;  /* 0x0000000000007941 */ /* 0x000fea0003800000 */
.L_x_22592:
[----:B------:R-:W-:Y:S01]  /*5380*/  F2FP.F16.F32.PACK_AB R0, RZ, R0 ;  /* 0x00000000ff00723e */ /* 0x000fe200000000ff */
[----:B------:R-:W-:Y:S06]  /*5390*/  BRA `(.L_x_22577) ;  /* 0x0000000400187947 */ /* 0x000fec0003800000 */
.L_x_22590:
        /* <DEDUP_REMOVED lines=21> */
.L_x_22599:
[----:B------:R-:W-:Y:S05]  /*54f0*/  BSYNC B1 ;  /* 0x0000000000017941 */ /* 0x000fea0003800000 */
.L_x_22598:
[----:B------:R-:W-:Y:S01]  /*5500*/  LEA R3, R0, 0x37800000, 0x17 ;  /* 0x3780000000037811 */ /* 0x000fe200078eb8ff */
[----:B------:R-:W-:-:S05]  /*5510*/  IMAD.SHL.U32 R0, R2, 0x200000, RZ ;  /* 0x0020000002007824 */ /* 0x000fca00078e00ff */
[----:B------:R-:W-:-:S07]  /*5520*/  LOP3.LUT R0, R3, R0, R4, 0xfe, !PT ;  /* 0x0000000003007212 */ /* 0x000fce00078efe04 */
.L_x_22597:
[----:B------:R-:W-:Y:S05]  /*5530*/  BSYNC B0 ;  /* 0x0000000000007941 */ /* 0x000fea0003800000 */
.L_x_22596:
[----:B------:R-:W-:Y:S01]  /*5540*/  F2FP.F16.F32.PACK_AB R0, RZ, R0 ;  /* 0x00000000ff00723e */ /* 0x000fe200000000ff */
[----:B------:R-:W-:Y:S06]  /*5550*/  BRA `(.L_x_22577) ;  /* 0x0000000000a87947 */ /* 0x000fec0003800000 */
.L_x_22589:
        /* <DEDUP_REMOVED lines=14> */
.L_x_22603:
[----:B------:R-:W-:Y:S05]  /*5640*/  BSYNC B0 ;  /* 0x0000000000007941 */ /* 0x000fea0003800000 */
.L_x_22602:
[----:B------:R-:W-:Y:S01]  /*5650*/  F2FP.F16.F32.PACK_AB R0, RZ, R0 ;  /* 0x00000000ff00723e */ /* 0x000fe200000000ff */
[----:B------:R-:W-:Y:S06]  /*5660*/  BRA `(.L_x_22577) ;  /* 0x0000000000647947 */ /* 0x000fec0003800000 */
.L_x_22576:
        /* <DEDUP_REMOVED lines=16> */
.L_x_22604:
[----:B------:R-:W-:Y:S01]  /*5770*/  PRMT R0, RZ, 0x7610, R0 ;  /* 0x00007610ff007816 */ /* 0x000fe20000000000 */
[----:B------:R-:W-:Y:S06]  /*5780*/  BRA `(.L_x_22577) ;  /* 0x00000000001c7947 */ /* 0x000fec0003800000 */
.L_x_22601:
[----:B------:R-:W2:Y:S02]  /*5790*/  LDG.E.64 R2, desc[UR36][R2.64] ;  /* 0x0000002402027981 */ /* 0x000ea4000c1e1b00 */
[----:B--2---:R-:W0:Y:S02]  /*57a0*/  I2F.U64 R0, R2 ;  /* 0x0000000200007312 */ /* 0x004e240000301000 */
[----:B0-----:R-:W-:Y:S01]  /*57b0*/  F2FP.F16.F32.PACK_AB R0, RZ, R0 ;  /* 0x00000000ff00723e */ /* 0x001fe200000000ff */
[----:B------:R-:W-:Y:S06]  /*57c0*/  BRA `(.L_x_22577) ;  /* 0x00000000000c7947 */ /* 0x000fec0003800000 */
.L_x_22600:
[----:B------:R-:W2:Y:S02]  /*57d0*/  LDG.E R2, desc[UR36][R2.64] ;  /* 0x0000002402027981 */ /* 0x000ea4000c1e1900 */
[----:B--2---:R-:W-:-:S04]  /*57e0*/  I2FP.F32.U32 R0, R2 ;  /* 0x0000000200007245 */ /* 0x004fc80000201000 */
[----:B------:R-:W-:-:S07]  /*57f0*/  F2FP.F16.F32.PACK_AB R0, RZ, R0 ;  /* 0x00000000ff00723e */ /* 0x000fce00000000ff */
.L_x_22577:
        /* <DEDUP_REMOVED lines=23> */
.L_x_22608:
        /* <DEDUP_REMOVED lines=8> */
.L_x_22606:
[----:B------:R-:W-:-:S05]  /*59f0*/  FADD.FTZ R2, R5, R2 ;  /* 0x0000000205027221 */ /* 0x000fca0000010000 */
[----:B------:R-:W-:-:S04]  /*5a00*/  F2FP.F16.F32.PACK_AB R2, RZ, R2 ;  /* 0x00000002ff02723e */ /* 0x000fc800000000ff */
[----:B------:R-:W-:-:S07]  /*5a10*/  PRMT R3, R2, 0x7610, R3 ;  /* 0x0000761002037816 */ /* 0x000fce0000000003 */
.L_x_22607:
[----:B------:R-:W-:Y:S05]  /*5a20*/  BSYNC B0 ;  /* 0x0000000000007941 */ /* 0x000fea0003800000 */
.L_x_22605:
        /* <DEDUP_REMOVED lines=16> */
.L_x_22612:
[----:B------:R-:W-:-:S06]  /*5b30*/  HADD2.F32 R3, -RZ, R3.H0_H0 ;  /* 0x20000003ff037230 */ /* 0x000fcc0000004100 */
[----:B------:R-:W0:Y:S02]  /*5b40*/  F2I.S64.TRUNC R2, R3 ;  /* 0x0000000300027311 */ /* 0x000e24000020d900 */
[----:B0-----:R0:W-:Y:S01]  /*5b50*/  STG.E.U8 desc[UR36][R16.64], R2 ;  /* 0x0000000210007986 */ /* 0x0011e2000c101124 */
[----:B------:R-:W-:Y:S05]  /*5b60*/  BRA `(.L_x_22614) ;  /* 0x0000000c00847947 */ /* 0x000fea0003800000 */
.L_x_22611:
        /* <DEDUP_REMOVED lines=10> */
.L_x_22616:
[----:B------:R-:W-:-:S06]  /*5c10*/  HADD2.F32 R3, -RZ, R3.H0_H0 ;  /* 0x20000003ff037230 */ /* 0x000fcc0000004100 */
[----:B------:R-:W0:Y:S02]  /*5c20*/  F2I.FTZ.TRUNC.NTZ R3, R3 ;  /* 0x0000000300037305 */ /* 0x000e24000021f100 */
[----:B0-----:R0:W-:Y:S01]  /*5c30*/  STG.E desc[UR36][R16.64], R3 ;  /* 0x0000000310007986 */ /* 0x0011e2000c101924 */
[----:B------:R-:W-:Y:S05]  /*5c40*/  BRA `(.L_x_22614) ;  /* 0x0000000c004c7947 */ /* 0x000fea0003800000 */
.L_x_22615:
[----:B------:R-:W-:-:S06]  /*5c50*/  HADD2.F32 R3, -RZ, R3.H0_H0 ;  /* 0x20000003ff037230 */ /* 0x000fcc0000004100 */
[----:B------:R-:W0:Y:S02]  /*5c60*/  F2I.FTZ.TRUNC.NTZ R3, R3 ;  /* 0x0000000300037305 */ /* 0x000e24000021f100 */
[----:B0-----:R0:W-:Y:S01]  /*5c70*/  STG.E.U16 desc[UR36][R16.64], R3 ;  /* 0x0000000310007986 */ /* 0x0011e2000c101524 */
[----:B------:R-:W-:Y:S05]  /*5c80*/  BRA `(.L_x_22614) ;  /* 0x0000000c003c7947 */ /* 0x000fea0003800000 */
.L_x_22610:
        /* <DEDUP_REMOVED lines=9> */
.L_x_22618:
[----:B------:R0:W-:Y:S01]  /*5d20*/  STG.E.U16 desc[UR36][R16.64], R3 ;  /* 0x0000000310007986 */ /* 0x0001e2000c101524 */
[----:B------:R-:W-:Y:S05]  /*5d30*/  BRA `(.L_x_22614) ;  /* 0x0000000c00107947 */ /* 0x000fea0003800000 */
.L_x_22617:
        /* <DEDUP_REMOVED lines=10> */
.L_x_22620:
[----:B------:R-:W-:-:S05]  /*5de0*/  HADD2.F32 R0, -RZ, R3.H0_H0 ;  /* 0x20000003ff007230 */ /* 0x000fca0000004100 */
[----:B------:R-:W-:-:S04]  /*5df0*/  F2FP.F16.F32.PACK_AB R0, RZ, R0 ;  /* 0x00000000ff00723e */ /* 0x000fc800000000ff */
[----:B------:R-:W-:-:S05]  /*5e00*/  PRMT R0, R0, 0x5410, RZ ;  /* 0x0000541000007816 */ /* 0x000fca00000000ff */
[----:B------:R0:W-:Y:S01]  /*5e10*/  STG.E desc[UR36][R16.64], R0 ;  /* 0x0000000010007986 */ /* 0x0001e2000c101924 */
[----:B------:R-:W-:Y:S05]  /*5e20*/  BRA `(.L_x_22614) ;  /* 0x0000000800d47947 */ /* 0x000fea0003800000 */
.L_x_22619:
[----:B------:R-:W-:-:S05]  /*5e30*/  HADD2.F32 R2, -RZ, R3.H0_H0 ;  /* 0x20000003ff027230 */ /* 0x000fca0000004100 */
[----:B------:R-:W-:-:S06]  /*5e40*/  FMUL.FTZ R2, R2, 1 ;  /* 0x3f80000002027820 */ /* 0x000fcc0000410000 */
[----:B------:R-:W0:Y:S02]  /*5e50*/  F2F.F64.F32 R2, R2 ;  /* 0x0000000200027310 */ /* 0x000e240000201800 */
[----:B0-----:R0:W-:Y:S01]  /*5e60*/  STG.E.64 desc[UR36][R16.64], R2 ;  /* 0x0000000210007986 */ /* 0x0011e2000c101b24 */
[----:B------:R-:W-:Y:S05]  /*5e70*/  BRA `(.L_x_22614) ;  /* 0x0000000800c07947 */ /* 0x000fea0003800000 */
.L_x_22609:
        /* <DEDUP_REMOVED lines=13> */
.L_x_22623:
[----:B------:R-:W-:Y:S01]  /*5f50*/  HADD2.F32 R3, -RZ, R3.H0_H0 ;  /* 0x20000003ff037230 */ /* 0x000fe20000004100 */
[----:B------:R-:W-:-:S04]  /*5f60*/  CS2R R6, SRZ ;  /* 0x0000000000067805 */ /* 0x000fc8000001ff00 */
[----:B------:R-:W-:-:S04]  /*5f70*/  FMUL.FTZ R3, R3, 1 ;  /* 0x3f80000003037820 */ /* 0x000fc80000410000 */
[----:B------:R-:W0:Y:S02]  /*5f80*/  F2F.F64.F32 R4, R3 ;  /* 0x0000000300047310 */ /* 0x000e240000201800 */
[----:B0-----:R0:W-:Y:S01]  /*5f90*/  STG.E.128 desc[UR36][R16.64], R4 ;  /* 0x0000000410007986 */ /* 0x0011e2000c101d24 */
[----:B------:R-:W-:Y:S05]  /*5fa0*/  BRA `(.L_x_22614) ;  /* 0x0000000800747947 */ /* 0x000fea0003800000 */
.L_x_22622:
        /* <DEDUP_REMOVED lines=21> */
.L_x_22627:
[----:B------:R-:W-:Y:S05]  /*6100*/  BSYNC B0 ;  /* 0x0000000000007941 */ /* 0x000fea0003800000 */
.L_x_22626:
[----:B------:R-:W-:-:S05]  /*6110*/  LOP3.LUT R3, R0, R3, RZ, 0xfc, !PT ;  /* 0x0000000300037212 */ /* 0x000fca00078efcff */
[----:B------:R0:W-:Y:S01]  /*6120*/  STG.E.U8 desc[UR36][R16.64], R3 ;  /* 0x0000000310007986 */ /* 0x0001e2000c101124 */
[----:B------:R-:W-:Y:S05]  /*6130*/  BRA `(.L_x_22614) ;  /* 0x0000000800107947 */ /* 0x000fea0003800000 */
.L_x_22625:
        /* <DEDUP_REMOVED lines=13> */
.L_x_22629:
[----:B------:R-:W-:Y:S01]  /*6210*/  IMAD.MOV.U32 R0, RZ, RZ, 0x7f ;  /* 0x0000007fff007424 */ /* 0x000fe200078e00ff */
[----:B------:R-:W-:-:S04]  /*6220*/  ISETP.GT.U32.AND P0, PT, R2, 0x7f800000, PT ;  /* 0x7f8000000200780c */ /* 0x000fc80003f04070 */
[----:B------:R-:W-:-:S09]  /*6230*/  SEL R0, R0, 0x7c, P0 ;  /* 0x0000007c00007807 */ /* 0x000fd20000000000 */
.L_x_22630:
[----:B------:R-:W-:Y:S05]  /*6240*/  BSYNC B0 ;  /* 0x0000000000007941 */ /* 0x000fea0003800000 */
.L_x_22628:
[----:B------:R-:W-:-:S04]  /*6250*/  LOP3.LUT R2, R3, 0x80000000, RZ, 0xc0, !PT ;  /* 0x8000000003027812 */ /* 0x000fc800078ec0ff */
[----:B------:R-:W-:-:S04]  /*6260*/  SHF.R.U32.HI R3, RZ, 0x18, R2 ;  /* 0x00000018ff037819 */ /* 0x000fc80000011602 */
[----:B------:R-:W-:-:S05]  /*6270*/  LOP3.LUT R3, R0, R3, RZ, 0xfc, !PT ;  /* 0x0000000300037212 */ /* 0x000fca00078efcff */
[----:B------:R0:W-:Y:S01]  /*6280*/  STG.E.U8 desc[UR36][R16.64], R3 ;  /* 0x0000000310007986 */ /* 0x0001e2000c101124 */
[----:B------:R-:W-:Y:S05]  /*6290*/  BRA `(.L_x_22614) ;  /* 0x0000000400b87947 */ /* 0x000fea0003800000 */
.L_x_22624:
[----:B------:R-:W-:-:S05]  /*62a0*/  HADD2.F32 R0, -RZ, R3.H0_H0 ;  /* 0x20000003ff007230 */ /* 0x000fca0000004100 */
[----:B------:R-:W-:-:S05]  /*62b0*/  F2FP.BF16.F32.PACK_AB R0, RZ, R0 ;  /* 0x00000000ff00723e */ /* 0x000fca00000010ff */
[----:B------:R0:W-:Y:S01]  /*62c0*/  STG.E.U16 desc[UR36][R16.64], R0 ;  /* 0x0000000010007986 */ /* 0x0001e2000c101524 */
[----:B------:R-:W-:Y:S05]  /*62d0*/  BRA `(.L_x_22614) ;  /* 0x0000000400a87947 */ /* 0x000fea0003800000 */
.L_x_22621:
        /* <DEDUP_REMOVED lines=12> */
.L_x_22633:
        /* <DEDUP_REMOVED lines=17> */
.L_x_22636:
[----:B------:R-:W-:-:S04]  /*64b0*/  LOP3.LUT R2, R3, 0x80000000, RZ, 0xc0, !PT ;  /* 0x8000000003027812 */ /* 0x000fc800078ec0ff */
[----:B------:R-:W-:-:S04]  /*64c0*/  SHF.R.U32.HI R3, RZ, 0x18, R2 ;  /* 0x00000018ff037819 */ /* 0x000fc80000011602 */
[----:B------:R-:W-:-:S04]  /*64d0*/  LOP3.LUT R0, R0, R3, RZ, 0xfc, !PT ;  /* 0x0000000300007212 */ /* 0x000fc800078efcff */
[----:B------:R-:W-:-:S07]  /*64e0*/  PRMT R8, R0, 0x7610, R8 ;  /* 0x0000761000087816 */ /* 0x000fce0000000008 */
.L_x_22635:
[----:B------:R-:W-:Y:S05]  /*64f0*/  BSYNC B0 ;  /* 0x0000000000007941 */ /* 0x000fea0003800000 */
.L_x_22634:
[----:B------:R3:W-:Y:S01]  /*6500*/  STG.E.U8 desc[UR36][R16.64], R8 ;  /* 0x0000000810007986 */ /* 0x0007e2000c101124 */
[----:B------:R-:W-:Y:S05]  /*6510*/  BRA `(.L_x_22614) ;  /* 0x0000000400187947 */ /* 0x000fea0003800000 */
.L_x_22632:
        /* <DEDUP_REMOVED lines=17> */
.L_x_22639:
[----:B------:R-:W-:-:S04]  /*6630*/  LOP3.LUT R2, R3, 0x80000000, RZ, 0xc0, !PT ;  /* 0x8000000003027812 */ /* 0x000fc800078ec0ff */
[----:B------:R-:W-:-:S04]  /*6640*/  SHF.R.U32.HI R3, RZ, 0x18, R2 ;  /* 0x00000018ff037819 */ /* 0x000fc80000011602 */
[----:B------:R-:W-:-:S04]  /*6650*/  LOP3.LUT R0, R0, R3, RZ, 0xfc, !PT ;  /* 0x0000000300007212 */ /* 0x000fc800078efcff */
[----:B------:R-:W-:-:S07]  /*6660*/  PRMT R8, R0, 0x7610, R8 ;  /* 0x0000761000087816 */ /* 0x000fce0000000008 */
.L_x_22638:
[----:B------:R-:W-:Y:S05]  /*6670*/  BSYNC B0 ;  /* 0x0000000000007941 */ /* 0x000fea0003800000 */
.L_x_22637:
[----:B------:R0:W-:Y:S01]  /*6680*/  STG.E.U8 desc[UR36][R16.64], R8 ;  /* 0x0000000810007986 */ /* 0x0001e2000c101124 */
[----:B------:R-:W-:Y:S05]  /*6690*/  BRA `(.L_x_22614) ;  /* 0x0000000000b87947 */ /* 0x000fea0003800000 */
.L_x_22631:
        /* <DEDUP_REMOVED lines=22> */
.L_x_22613:
        /* <DEDUP_REMOVED lines=16> */
.L_x_22642:
[----:B------:R-:W-:Y:S05]  /*6900*/  BRA `(.L_x_22614) ;  /* 0x00000000001c7947 */ /* 0x000fea0003800000 */
.L_x_22641:
[----:B------:R-:W-:-:S06]  /*6910*/  HADD2.F32 R3, -RZ, R3.H0_H0 ;  /* 0x20000003ff037230 */ /* 0x000fcc0000004100 */
[----:B------:R-:W0:Y:S02]  /*6920*/  F2I.U64.TRUNC R2, R3 ;  /* 0x0000000300027311 */ /* 0x000e24000020d800 */
[----:B0-----:R2:W-:Y:S01]  /*6930*/  STG.E.64 desc[UR36][R16.64], R2 ;  /* 0x0000000210007986 */ /* 0x0015e2000c101b24 */
[----:B------:R-:W-:Y:S05]  /*6940*/  BRA `(.L_x_22614) ;  /* 0x00000000000c7947 */ /* 0x000fea0003800000 */
.L_x_22640:
[----:B------:R-:W-:-:S06]  /*6950*/  HADD2.F32 R3, -RZ, R3.H0_H0 ;  /* 0x20000003ff037230 */ /* 0x000fcc0000004100 */
[----:B------:R-:W0:Y:S02]  /*6960*/  F2I.FTZ.U32.TRUNC.NTZ R3, R3 ;  /* 0x0000000300037305 */ /* 0x000e24000021f000 */
[----:B0-----:R0:W-:Y:S02]  /*6970*/  STG.E desc[UR36][R16.64], R3 ;  /* 0x0000000310007986 */ /* 0x0011e4000c101924 */
.L_x_22614:
[----:B------:R-:W-:-:S07]  /*6980*/  VIADD R19, R19, 0x80 ;  /* 0x0000008013137836 */ /* 0x000fce0000000000 */
.L_x_22570:
[----:B------:R-:W-:Y:S05]  /*6990*/  BSYNC B6 ;  /* 0x0000000000067941 */ /* 0x000fea0003800000 */
.L_x_22569:
        /* <DEDUP_REMOVED lines=307> */
.L_x_22645:
        /* <DEDUP_REMOVED lines=22> */
.L_x_22649:
[----:B------:R-:W2:Y:S02]  /*7e30*/  LDG.E.U8 R2, desc[UR36][R2.64] ;  /* 0x0000002402027981 */ /* 0x000ea4000c1e1100 */
[----:B--2---:R-:W-:-:S04]  /*7e40*/  I2FP.F32.U32 R0, R2 ;  /* 0x0000000200007245 */ /* 0x004fc80000201000 */
[----:B------:R-:W-:Y:S01]  /*7e50*/  F2FP.F16.F32.PACK_AB R0, RZ, R0 ;  /* 0x00000000ff00723e */ /* 0x000fe200000000ff */
[----:B------:R-:W-:Y:S06]  /*7e60*/  BRA `(.L_x_22651) ;  /* 0x0000000c00887947 */ /* 0x000fec0003800000 */
.L_x_22648:
        /* <DEDUP_REMOVED lines=10> */
.L_x_22653:
[----:B------:R-:W2:Y:S02]  /*7f10*/  LDG.E R2, desc[UR36][R2.64] ;  /* 0x0000002402027981 */ /* 0x000ea4000c1e1900 */
[----:B--2---:R-:W-:-:S04]  /*7f20*/  I2FP.F32.S32 R0, R2 ;  /* 0x0000000200007245 */ /* 0x004fc80000201400 */
[----:B------:R-:W-:Y:S01]  /*7f30*/  F2FP.F16.F32.PACK_AB R0, RZ, R0 ;  /* 0x00000000ff00723e */ /* 0x000fe200000000ff */
[----:B------:R-:W-:Y:S06]  /*7f40*/  BRA `(.L_x_22651) ;  /* 0x0000000c00507947 */ /* 0x000fec0003800000 */
.L_x_22652:
[----:B------:R-:W2:Y:S02]  /*7f50*/  LDG.E.U16 R2, desc[UR36][R2.64] ;  /* 0x0000002402027981 */ /* 0x000ea4000c1e1500 */
[----:B--2---:R-:W0:Y:S02]  /*7f60*/  I2F.S16 R0, R2 ;  /* 0x0000000200007306 */ /* 0x004e240000101400 */
[----:B0-----:R-:W-:Y:S01]  /*7f70*/  F2FP.F16.F32.PACK_AB R0, RZ, R0 ;  /* 0x00000000ff00723e */ /* 0x001fe200000000ff */
[----:B------:R-:W-:Y:S06]  /*7f80*/  BRA `(.L_x_22651) ;  /* 0x0000000c00407947 */ /* 0x000fec0003800000 */
.L_x_22647:
        /* <DEDUP_REMOVED lines=9> */
.L_x_22655:
[----:B------:R1:W5:Y:S01]  /*8020*/  LDG.E.U16 R0, desc[UR36][R2.64] ;  /* 0x0000002402007981 */ /* 0x000362000c1e1500 */
[----:B------:R-:W-:Y:S05]  /*8030*/  BRA `(.L_x_22651) ;  /* 0x0000000c00147947 */ /* 0x000fea0003800000 */
.L_x_22654:
        /* <DEDUP_REMOVED lines=9> */
.L_x_22657:
[----:B------:R0:W5:Y:S01]  /*80d0*/  LDG.E.U16 R0, desc[UR36][R2.64] ;  /* 0x0000002402007981 */ /* 0x000162000c1e1500 */
[----:B------:R-:W-:Y:S05]  /*80e0*/  BRA `(.L_x_22651) ;  /* 0x0000000800e87947 */ /* 0x000fea0003800000 */
.L_x_22656:
        /* <DEDUP_REMOVED lines=8> */
.L_x_22646:
        /* <DEDUP_REMOVED lines=13> */
.L_x_22660:
        /* <DEDUP_REMOVED lines=8> */
.L_x_22659:
        /* <DEDUP_REMOVED lines=28> */
.L_x_22662:
        /* <DEDUP_REMOVED lines=15> */
.L_x_22661:
[----:B------:R-:W2:Y:S02]  /*8570*/  LDG.E.U16 R0, desc[UR36][R2.64] ;  /* 0x0000002402007981 */ /* 0x000ea4000c1e1500 */
[----:B--2---:R-:W-:-:S05]  /*8580*/  IMAD.U32 R0, R0, 0x10000, RZ ;  /* 0x0001000000007824 */ /* 0x004fca00078e00ff */
[----:B------:R-:W-:Y:S01]  /*8590*/  F2FP.F16.F32.PACK_AB R0, RZ, R0 ;  /* 0x00000000ff00723e */ /* 0x000fe200000000ff */
[----:B------:R-:W-:Y:S06]  /*85a0*/  BRA `(.L_x_22651) ;  /* 0x0000000400b87947 */ /* 0x000fec0003800000 */
.L_x_22658:
        /* <DEDUP_REMOVED lines=12> */
.L_x_22665:
        /* <DEDUP_REMOVED lines=21> */
.L_x_22669:
[----:B------:R-:W-:Y:S05]  /*87c0*/  BSYNC B1 ;  /* 0x0000000000017941 */ /* 0x000fea0003800000 */
.L_x_22668:
[----:B------:R-:W-:Y:S01]  /*87d0*/  LEA R3, R0, 0x3b800000, 0x17 ;  /* 0x3b80000000037811 */ /* 0x000fe200078eb8ff */
[----:B------:R-:W-:-:S05]  /*87e0*/  IMAD.SHL.U32 R0, R2, 0x100000, RZ ;  /* 0x0010000002007824 */ /* 0x000fca00078e00ff */
[----:B------:R-:W-:-:S07]  /*87f0*/  LOP3.LUT R0, R3, R0, R4, 0xfe, !PT ;  /* 0x0000000003007212 */ /* 0x000fce00078efe04 */
.L_x_22667:
[----:B------:R-:W-:Y:S05]  /*8800*/  BSYNC B0 ;  /* 0x0000000000007941 */ /* 0x000fea0003800000 */
.L_x_22666:
[----:B------:R-:W-:Y:S01]  /*8810*/  F2FP.F16.F32.PACK_AB R0, RZ, R0 ;  /* 0x00000000ff00723e */ /* 0x000fe200000000ff */
[----:B------:R-:W-:Y:S06]  /*8820*/  BRA `(.L_x_22651) ;  /* 0x0000000400187947 */ /* 0x000fec0003800000 */
.L_x_22664:
        /* <DEDUP_REMOVED lines=21> */
.L_x_22673:
[----:B------:R-:W-:Y:S05]  /*8980*/  BSYNC B1 ;  /* 0x0000000000017941 */ /* 0x000fea0003800000 */
.L_x_22672:
[----:B------:R-:W-:Y:S01]  /*8990*/  LEA R3, R0, 0x37800000, 0x17 ;  /* 0x3780000000037811 */ /* 0x000fe200078eb8ff */
[----:B------:R-:W-:-:S05]  /*89a0*/  IMAD.SHL.U32 R0, R2, 0x200000, RZ ;  /* 0x0020000002007824 */ /* 0x000fca00078e00ff */
[----:B------:R-:W-:-:S07]  /*89b0*/  LOP3.LUT R0, R3, R0, R4, 0xfe, !PT ;  /* 0x0000000003007212 */ /* 0x000fce00078efe04 */
.L_x_22671:
[----:B------:R-:W-:Y:S05]  /*89c0*/  BSYNC B0 ;  /* 0x0000000000007941 */ /* 0x000fea0003800000 */
.L_x_22670:
[----:B------:R-:W-:Y:S01]  /*89d0*/  F2FP.F16.F32.PACK_AB R0, RZ, R0 ;  /* 0x00000000ff00723e */ /* 0x000fe200000000ff */
[----:B------:R-:W-:Y:S06]  /*89e0*/  BRA `(.L_x_22651) ;  /* 0x0000000000a87947 */ /* 0x000fec0003800000 */
.L_x_22663:
        /* <DEDUP_REMOVED lines=14> */
.L_x_22677:
[----:B------:R-:W-:Y:S05]  /*8ad0*/  BSYNC B0 ;  /* 0x0000000000007941 */ /* 0x000fea0003800000 */
.L_x_22676:
[----:B------:R-:W-:Y:S01]  /*8ae0*/  F2FP.F16.F32.PACK_AB R0, RZ, R0 ;  /* 0x00000000ff00723e */ /* 0x000fe200000000ff */
[----:B------:R-:W-:Y:S06]  /*8af0*/  BRA `(.L_x_22651) ;  /* 0x0000000000647947 */ /* 0x000fec0003800000 */
.L_x_22650:
        /* <DEDUP_REMOVED lines=16> */
.L_x_22678:
[----:B------:R-:W-:Y:S01]  /*8c00*/  PRMT R0, RZ, 0x7610, R0 ;  /* 0x00007610ff007816 */ /* 0x000fe20000000000 */
[----:B------:R-:W-:Y:S06]  /*8c10*/  BRA `(.L_x_22651) ;  /* 0x00000000001c7947 */ /* 0x000fec0003800000 */
.L_x_22675:
[----:B------:R-:W2:Y:S02]  /*8c20*/  LDG.E.64 R2, desc[UR36][R2.64] ;  /* 0x0000002402027981 */ /* 0x000ea4000c1e1b00 */
[----:B--2---:R-:W0:Y:S02]  /*8c30*/  I2F.U64 R0, R2 ;  /* 0x0000000200007312 */ /* 0x004e240000301000 */
[----:B0-----:R-:W-:Y:S01]  /*8c40*/  F2FP.F16.F32.PACK_AB R0, RZ, R0 ;  /* 0x00000000ff00723e */ /* 0x001fe200000000ff */
[----:B------:R-:W-:Y:S06]  /*8c50*/  BRA `(.L_x_22651) ;  /* 0x00000000000c7947 */ /* 0x000fec0003800000 */
.L_x_22674:
[----:B------:R-:W2:Y:S02]  /*8c60*/  LDG.E R2, desc[UR36][R2.64] ;  /* 0x0000002402027981 */ /* 0x000ea4000c1e1900 */
[----:B--2---:R-:W-:-:S04]  /*8c70*/  I2FP.F32.U32 R0, R2 ;  /* 0x0000000200007245 */ /* 0x004fc80000201000 */
[----:B------:R-:W-:-:S07]  /*8c80*/  F2FP.F16.F32.PACK_AB R0, RZ, R0 ;  /* 0x00000000ff00723e */ /* 0x000fce00000000ff */
.L_x_22651:
        /* <DEDUP_REMOVED lines=23> */
.L_x_22682:
        /* <DEDUP_REMOVED lines=8> */
.L_x_22680:
[----:B------:R-:W-:-:S05]  /*8e80*/  FADD.FTZ R2, R5, R2 ;  /* 0x0000000205027221 */ /* 0x000fca0000010000 */
[----:B------:R-:W-:-:S04]  /*8e90*/  F2FP.F16.F32.PACK_AB R2, RZ, R2 ;  /* 0x00000002ff02723e */ /* 0x000fc800000000ff */
[----:B------:R-:W-:-:S07]  /*8ea0*/  PRMT R3, R2, 0x7610, R3 ;  /* 0x0000761002037816 */ /* 0x000fce0000000003 */
.L_x_22681:
[----:B------:R-:W-:Y:S05]  /*8eb0*/  BSYNC B0 ;  /* 0x0000000000007941 */ /* 0x000fea0003800000 */
.L_x_22679:
        /* <DEDUP_REMOVED lines=16> */
.L_x_22686:
[----:B------:R-:W-:-:S06]  /*8fc0*/  HADD2.F32 R3, -RZ, R3.H0_H0 ;  /* 0x20000003ff037230 */ /* 0x000fcc0000004100 */
[----:B------:R-:W0:Y:S02]  /*8fd0*/  F2I.S64.TRUNC R2, R3 ;  /* 0x0000000300027311 */ /* 0x000e24000020d900 */
[----:B0-----:R3:W-:Y:S01]  /*8fe0*/  STG.E.U8 desc[UR36][R16.64], R2 ;  /* 0x0000000210007986 */ /* 0x0017e2000c101124 */
[----:B------:R-:W-:Y:S05]  /*8ff0*/  BRA `(.L_x_22688) ;  /* 0x0000000c00847947 */ /* 0x000fea0003800000 */
.L_x_22685:
        /* <DEDUP_REMOVED lines=10> */
.L_x_22690:
[----:B------:R-:W-:-:S06]  /*90a0*/  HADD2.F32 R3, -RZ, R3.H0_H0 ;  /* 0x20000003ff037230 */ /* 0x000fcc0000004100 */
[----:B------:R-:W0:Y:S02]  /*90b0*/  F2I.FTZ.TRUNC.NTZ R3, R3 ;  /* 0x0000000300037305 */ /* 0x000e24000021f100 */
[----:B0-----:R2:W-:Y:S01]  /*90c0*/  STG.E desc[UR36][R16.64], R3 ;  /* 0x0000000310007986 */ /* 0x0015e2000c101924 */
[----:B------:R-:W-:Y:S05]  /*90d0*/  BRA `(.L_x_22688) ;  /* 0x0000000c004c7947 */ /* 0x000fea0003800000 */
.L_x_22689:
[----:B------:R-:W-:-:S06]  /*90e0*/  HADD2.F32 R3, -RZ, R3.H0_H0 ;  /* 0x20000003ff037230 */ /* 0x000fcc0000004100 */
[----:B------:R-:W0:Y:S02]  /*90f0*/  F2I.FTZ.TRUNC.NTZ R3, R3 ;  /* 0x0000000300037305 */ /* 0x000e24000021f100 */
[----:B0-----:R0:W-:Y:S01]  /*9100*/  STG.E.U16 desc[UR36][R16.64], R3 ;  /* 0x0000000310007986 */ /* 0x0011e2000c101524 */
[----:B------:R-:W-:Y:S05]  /*9110*/  BRA `(.L_x_22688) ;  /* 0x0000000c003c7947 */ /* 0x000fea0003800000 */
.L_x_22684:
        /* <DEDUP_REMOVED lines=9> */
.L_x_22692:
[----:B------:R0:W-:Y:S01]  /*91b0*/  STG.E.U16 desc[UR36][R16.64], R3 ;  /* 0x0000000310007986 */ /* 0x0001e2000c101524 */
[----:B------:R-:W-:Y:S05]  /*91c0*/  BRA `(.L_x_22688) ;  /* 0x0000000c00107947 */ /* 0x000fea0003800000 */
.L_x_22691:
        /* <DEDUP_REMOVED lines=10> */
.L_x_22694:
[----:B------:R-:W-:-:S05]  /*9270*/  HADD2.F32 R0, -RZ, R3.H0_H0 ;  /* 0x20000003ff007230 */ /* 0x000fca0000004100 */
[----:B------:R-:W-:-:S04]  /*9280*/  F2FP.F16.F32.PACK_AB R0, RZ, R0 ;  /* 0x00000000ff00723e */ /* 0x000fc800000000ff */
[----:B------:R-:W-:-:S05]  /*9290*/  PRMT R0, R0, 0x5410, RZ ;  /* 0x0000541000007816 */ /* 0x000fca00000000ff */
[----:B------:R0:W-:Y:S01]  /*92a0*/  STG.E desc[UR36][R16.64], R0 ;  /* 0x0000000010007986 */ /* 0x0001e2000c101924 */
[----:B------:R-:W-:Y:S05]  /*92b0*/  BRA `(.L_x_22688) ;  /* 0x0000000800d47947 */ /* 0x000fea0003800000 */
.L_x_22693:
[----:B------:R-:W-:-:S05]  /*92c0*/  HADD2.F32 R2, -RZ, R3.H0_H0 ;  /* 0x20000003ff027230 */ /* 0x000fca0000004100 */
[----:B------:R-:W-:-:S06]  /*92d0*/  FMUL.FTZ R2, R2, 1 ;  /* 0x3f80000002027820 */ /* 0x000fcc0000410000 */
[----:B------:R-:W0:Y:S02]  /*92e0*/  F2F.F64.F32 R2, R2 ;  /* 0x0000000200027310 */ /* 0x000e240000201800 */
[----:B0-----:R0:W-:Y:S01]  /*92f0*/  STG.E.64 desc[UR36][R16.64], R2 ;  /* 0x0000000210007986 */ /* 0x0011e2000c101b24 */
[----:B------:R-:W-:Y:S05]  /*9300*/  BRA `(.L_x_22688) ;  /* 0x0000000800c07947 */ /* 0x000fea0003800000 */
.L_x_22683:
        /* <DEDUP_REMOVED lines=13> */
.L_x_22697:
[----:B------:R-:W-:Y:S01]  /*93e0*/  HADD2.F32 R3, -RZ, R3.H0_H0 ;  /* 0x20000003ff037230 */ /* 0x000fe20000004100 */
[----:B------:R-:W-:-:S04]  /*93f0*/  CS2R R6, SRZ ;  /* 0x0000000000067805 */ /* 0x000fc8000001ff00 */
[----:B------:R-:W-:-:S04]  /*9400*/  FMUL.FTZ R3, R3, 1 ;  /* 0x3f80000003037820 */ /* 0x000fc80000410000 */
[----:B------:R-:W0:Y:S02]  /*9410*/  F2F.F64.F32 R4, R3 ;  /* 0x0000000300047310 */ /* 0x000e240000201800 */
[----:B0-----:R0:W-:Y:S01]  /*9420*/  STG.E.128 desc[UR36][R16.64], R4 ;  /* 0x0000000410007986 */ /* 0x0011e2000c101d24 */
[----:B------:R-:W-:Y:S05]  /*9430*/  BRA `(.L_x_22688) ;  /* 0x0000000800747947 */ /* 0x000fea0003800000 */
.L_x_22696:
        /* <DEDUP_REMOVED lines=21> */
.L_x_22701:
[----:B------:R-:W-:Y:S05]  /*9590*/  BSYNC B0 ;  /* 0x0000000000007941 */ /* 0x000fea0003800000 */
.L_x_22700:
[----:B------:R-:W-:-:S05]  /*95a0*/  LOP3.LUT R3, R0, R3, RZ, 0xfc, !PT ;  /* 0x0000000300037212 */ /* 0x000fca00078efcff */
[----:B------:R0:W-:Y:S01]  /*95b0*/  STG.E.U8 desc[UR36][R16.64], R3 ;  /* 0x0000000310007986 */ /* 0x0001e2000c101124 */
[----:B------:R-:W-:Y:S05]  /*95c0*/  BRA `(.L_x_22688) ;  /* 0x0000000800107947 */ /* 0x000fea0003800000 */
.L_x_22699:
        /* <DEDUP_REMOVED lines=13> */
.L_x_22703:
[----:B------:R-:W-:Y:S01]  /*96a0*/  IMAD.MOV.U32 R0, RZ, RZ, 0x7f ;  /* 0x0000007fff007424 */ /* 0x000fe200078e00ff */
[----:B------:R-:W-:-:S04]  /*96b0*/  ISETP.GT.U32.AND P0, PT, R2, 0x7f800000, PT ;  /* 0x7f8000000200780c */ /* 0x000fc80003f04070 */
[----:B------:R-:W-:-:S09]  /*96c0*/  SEL R0, R0, 0x7c, P0 ;  /* 0x0000007c00007807 */ /* 0x000fd20000000000 */
.L_x_22704:
[----:B------:R-:W-:Y:S05]  /*96d0*/  BSYNC B0 ;  /* 0x0000000000007941 */ /* 0x000fea0003800000 */
.L_x_22702:
[----:B------:R-:W-:-:S04]  /*96e0*/  LOP3.LUT R2, R3, 0x80000000, RZ, 0xc0, !PT ;  /* 0x8000000003027812 */ /* 0x000fc800078ec0ff */
[----:B------:R-:W-:-:S04]  /*96f0*/  SHF.R.U32.HI R3, RZ, 0x18, R2 ;  /* 0x00000018ff037819 */ /* 0x000fc80000011602 */
[----:B------:R-:W-:-:S05]  /*9700*/  LOP3.LUT R3, R0, R3, RZ, 0xfc, !PT ;  /* 0x0000000300037212 */ /* 0x000fca00078efcff */
[----:B------:R0:W-:Y:S01]  /*9710*/  STG.E.U8 desc[UR36][R16.64], R3 ;  /* 0x0000000310007986 */ /* 0x0001e2000c101124 */
[----:B------:R-:W-:Y:S05]  /*9720*/  BRA `(.L_x_22688) ;  /* 0x0000000400b87947 */ /* 0x000fea0003800000 */
.L_x_22698:
[----:B------:R-:W-:-:S05]  /*9730*/  HADD2.F32 R0, -RZ, R3.H0_H0 ;  /* 0x20000003ff007230 */ /* 0x000fca0000004100 */
[----:B------:R-:W-:-:S05]  /*9740*/  F2FP.BF16.F32.PACK_AB R0, RZ, R0 ;  /* 0x00000000ff00723e */ /* 0x000fca00000010ff */
[----:B------:R0:W-:Y:S01]  /*9750*/  STG.E.U16 desc[UR36][R16.64], R0 ;  /* 0x0000000010007986 */ /* 0x0001e2000c101524 */
[----:B------:R-:W-:Y:S05]  /*9760*/  BRA `(.L_x_22688) ;  /* 0x0000000400a87947 */ /* 0x000fea0003800000 */
.L_x_22695:
        /* <DEDUP_REMOVED lines=12> */
.L_x_22707:
        /* <DEDUP_REMOVED lines=17> */
.L_x_22710:
[----:B------:R-:W-:-:S04]  /*9940*/  LOP3.LUT R2, R3, 0x80000000, RZ, 0xc0, !PT ;  /* 0x8000000003027812 */ /* 0x000fc800078ec0ff */
[----:B------:R-:W-:-:S04]  /*9950*/  SHF.R.U32.HI R3, RZ, 0x18, R2 ;  /* 0x00000018ff037819 */ /* 0x000fc80000011602 */
[----:B------:R-:W-:-:S04]  /*9960*/  LOP3.LUT R0, R0, R3, RZ, 0xfc, !PT ;  /* 0x0000000300007212 */ /* 0x000fc800078efcff */
[----:B------:R-:W-:-:S07]  /*9970*/  PRMT R8, R0, 0x7610, R8 ;  /* 0x0000761000087816 */ /* 0x000fce0000000008 */
.L_x_22709:
[----:B------:R-:W-:Y:S05]  /*9980*/  BSYNC B0 ;  /* 0x0000000000007941 */ /* 0x000fea0003800000 */
.L_x_22708:
[----:B------:R0:W-:Y:S01]  /*9990*/  STG.E.U8 desc[UR36][R16.64], R8 ;  /* 0x0000000810007986 */ /* 0x0001e2000c101124 */
[----:B------:R-:W-:Y:S05]  /*99a0*/  BRA `(.L_x_22688) ;  /* 0x0000000400187947 */ /* 0x000fea0003800000 */
.L_x_22706:
        /* <DEDUP_REMOVED lines=17> */
.L_x_22713:
[----:B------:R-:W-:-:S04]  /*9ac0*/  LOP3.LUT R2, R3, 0x80000000, RZ, 0xc0, !PT ;  /* 0x8000000003027812 */ /* 0x000fc800078ec0ff */
[----:B------:R-:W-:-:S04]  /*9ad0*/  SHF.R.U32.HI R3, RZ, 0x18, R2 ;  /* 0x00000018ff037819 */ /* 0x000fc80000011602 */
[----:B------:R-:W-:-:S04]  /*9ae0*/  LOP3.LUT R0, R0, R3, RZ, 0xfc, !PT ;  /* 0x0000000300007212 */ /* 0x000fc800078efcff */
[----:B------:R-:W-:-:S07]  /*9af0*/  PRMT R8, R0, 0x7610, R8 ;  /* 0x0000761000087816 */ /* 0x000fce0000000008 */
.L_x_22712:
[----:B------:R-:W-:Y:S05]  /*9b00*/  BSYNC B0 ;  /* 0x0000000000007941 */ /* 0x000fea0003800000 */
.L_x_22711:
[----:B------:R0:W-:Y:S01]  /*9b10*/  STG.E.U8 desc[UR36][R16.64], R8 ;  /* 0x0000000810007986 */ /* 0x0001e2000c101124 */
[----:B------:R-:W-:Y:S05]  /*9b20*/  BRA `(.L_x_22688) ;  /* 0x0000000000b87947 */ /* 0x000fea0003800000 */
.L_x_22705:
        /* <DEDUP_REMOVED lines=22> */
.L_x_22687:
        /* <DEDUP_REMOVED lines=16> */
.L_x_22716:
[----:B------:R-:W-:Y:S05]  /*9d90*/  BRA `(.L_x_22688) ;  /* 0x00000000001c7947 */ /* 0x000fea0003800000 */
.L_x_22715:
[----:B------:R-:W-:-:S06]  /*9da0*/  HADD2.F32 R3, -RZ, R3.H0_H0 ;  /* 0x20000003ff037230 */ /* 0x000fcc0000004100 */
[----:B------:R-:W0:Y:S02]  /*9db0*/  F2I.U64.TRUNC R2, R3 ;  /* 0x0000000300027311 */ /* 0x000e24000020d800 */
[----:B0-----:R0:W-:Y:S01]  /*9dc0*/  STG.E.64 desc[UR36][R16.64], R2 ;  /* 0x0000000210007986 */ /* 0x0011e2000c101b24 */
[----:B------:R-:W-:Y:S05]  /*9dd0*/  BRA `(.L_x_22688) ;  /* 0x00000000000c7947 */ /* 0x000fea0003800000 */
.L_x_22714:
[----:B------:R-:W-:-:S06]  /*9de0*/  HADD2.F32 R3, -RZ, R3.H0_H0 ;  /* 0x20000003ff037230 */ /* 0x000fcc0000004100 */
[----:B------:R-:W0:Y:S02]  /*9df0*/  F2I.FTZ.U32.TRUNC.NTZ R3, R3 ;  /* 0x0000000300037305 */ /* 0x000e24000021f000 */
[----:B0-----:R0:W-:Y:S02]  /*9e00*/  STG.E desc[UR36][R16.64], R3 ;  /* 0x0000000310007986 */ /* 0x0011e4000c101924 */
.L_x_22688:
[----:B------:R-:W-:-:S07]  /*9e10*/  VIADD R19, R19, 0x80 ;  /* 0x0000008013137836 */ /* 0x000fce0000000000 */
.L_x_22644:
[----:B------:R-:W-:Y:S05]  /*9e20*/  BSYNC B6 ;  /* 0x0000000000067941 */ /* 0x000fea0003800000 */
.L_x_22643:
        /* <DEDUP_REMOVED lines=306> */
.L_x_22717:
        /* <DEDUP_REMOVED lines=22> */
.L_x_22721:
[----:B------:R-:W2:Y:S02]  /*b2b0*/  LDG.E.U8 R2, desc[UR36][R2.64] ;  /* 0x0000002402027981 */ /* 0x000ea4000c1e1100 */
[----:B--2---:R-:W-:-:S04]  /*b2c0*/  I2FP.F32.U32 R0, R2 ;  /* 0x0000000200007245 */ /* 0x004fc80000201000 */
[----:B------:R-:W-:Y:S01]  /*b2d0*/  F2FP.F16.F32.PACK_AB R0, RZ, R0 ;  /* 0x00000000ff00723e */ /* 0x000fe200000000ff */
[----:B------:R-:W-:Y:S06]  /*b2e0*/  BRA `(.L_x_22723) ;  /* 0x0000000c00887947 */ /* 0x000fec0003800000 */
.L_x_22720:
        /* <DEDUP_REMOVED lines=10> */
.L_x_22725:
[----:B------:R-:W2:Y:S02]  /*b390*/  LDG.E R2, desc[UR36][R2.64] ;  /* 0x0000002402027981 */ /* 0x000ea4000c1e1900 */
[----:B--2---:R-:W-:-:S04]  /*b3a0*/  I2FP.F32.S32 R0, R2 ;  /* 0x0000000200007245 */ /* 0x004fc80000201400 */
[----:B------:R-:W-:Y:S01]  /*b3b0*/  F2FP.F16.F32.PACK_AB R0, RZ, R0 ;  /* 0x00000000ff00723e */ /* 0x000fe200000000ff */
[----:B------:R-:W-:Y:S06]  /*b3c0*/  BRA `(.L_x_22723) ;  /* 0x0000000c00507947 */ /* 0x000fec0003800000 */
.L_x_22724:
[----:B------:R-:W2:Y:S02]  /*b3d0*/  LDG.E.U16 R2, desc[UR36][R2.64] ;  /* 0x0000002402027981 */ /* 0x000ea4000c1e1500 */
[----:B--2---:R-:W0:Y:S02]  /*b3e0*/  I2F.S16 R0, R2 ;  /* 0x0000000200007306 */ /* 0x004e240000101400 */
[----:B0-----:R-:W-:Y:S01]  /*b3f0*/  F2FP.F16.F32.PACK_AB R0, RZ, R0 ;  /* 0x00000000ff00723e */ /* 0x001fe200000000ff */
[----:B------:R-:W-:Y:S06]  /*b400*/  BRA `(.L_x_22723) ;  /* 0x0000000c00407947 */ /* 0x000fec0003800000 */
.L_x_22719:
        /* <DEDUP_REMOVED lines=9> */
.L_x_22727:
[----:B------:R1:W5:Y:S01]  /*b4a0*/  LDG.E.U16 R0, desc[UR36][R2.64] ;  /* 0x0000002402007981 */ /* 0x000362000c1e1500 */
[----:B------:R-:W-:Y:S05]  /*b4b0*/  BRA `(.L_x_22723) ;  /* 0x0000000c00147947 */ /* 0x000fea0003800000 */
.L_x_22726:
        /* <DEDUP_REMOVED lines=9> */
.L_x_22729:
[----:B------:R0:W5:Y:S01]  /*b550*/  LDG.E.U16 R0, desc[UR36][R2.64] ;  /* 0x0000002402007981 */ /* 0x000162000c1e1500 */
[----:B------:R-:W-:Y:S05]  /*b560*/  BRA `(.L_x_22723) ;  /* 0x0000000800e87947 */ /* 0x000fea0003800000 */
.L_x_22728:
        /* <DEDUP_REMOVED lines=8> */
.L_x_22718:
        /* <DEDUP_REMOVED lines=13> */
.L_x_22732:
        /* <DEDUP_REMOVED lines=8> */
.L_x_22731:
        /* <DEDUP_REMOVED lines=28> */
.L_x_22734:
        /* <DEDUP_REMOVED lines=15> */
.L_x_22733:
[----:B------:R-:W2:Y:S02]  /*b9f0*/  LDG.E.U16 R0, desc[UR36][R2.64] ;  /* 0x0000002402007981 */ /* 0x000ea4000c1e1500 */
[----:B--2---:R-:W-:-:S05]  /*ba00*/  IMAD.U32 R0, R0, 0x10000, RZ ;  /* 0x0001000000007824 */ /* 0x004fca00078e00ff */
[----:B------:R-:W-:Y:S01]  /*ba10*/  F2FP.F16.F32.PACK_AB R0, RZ, R0 ;  /* 0x00000000ff00723e */ /* 0x000fe200000000ff */
[----:B------:R-:W-:Y:S06]  /*ba20*/  BRA `(.L_x_22723) ;  /* 0x0000000400b87947 */ /* 0x000fec0003800000 */
.L_x_22730:
        /* <DEDUP_REMOVED lines=12> */
.L_x_22737:
        /* <DEDUP_REMOVED lines=21> */
.L_x_22741:
[----:B------:R-:W-:Y:S05]  /*bc40*/  BSYNC B1 ;  /* 0x0000000000017941 */ /* 0x000fea0003800000 */
.L_x_22740:
[----:B------:R-:W-:Y:S01]  /*bc50*/  LEA R3, R0, 0x3b800000, 0x17 ;  /* 0x3b80000000037811 */ /* 0x000fe200078eb8ff */
[----:B------:R-:W-:-:S05]  /*bc60*/  IMAD.SHL.U32 R0, R2, 0x100000, RZ ;  /* 0x0010000002007824 */ /* 0x000fca00078e00ff */
[----:B------:R-:W-:-:S07]  /*bc70*/  LOP3.LUT R0, R3, R0, R4, 0xfe, !PT ;  /* 0x0000000003007212 */ /* 0x000fce00078efe04 */
.L_x_22739:
[----:B------:R-:W-:Y:S05]  /*bc80*/  BSYNC B0 ;  /* 0x0000000000007941 */ /* 0x000fea0003800000 */
.L_x_22738:
[----:B------:R-:W-:Y:S01]  /*bc90*/  F2FP.F16.F32.PACK_AB R0, RZ, R0 ;  /* 0x00000000ff00723e */ /* 0x000fe200000000ff */
[----:B------:R-:W-:Y:S06]  /*bca0*/  BRA `(.L_x_22723) ;  /* 0x0000000400187947 */ /* 0x000fec0003800000 */
.L_x_22736:
        /* <DEDUP_REMOVED lines=21> */
.L_x_22745:
[----:B------:R-:W-:Y:S05]  /*be00*/  BSYNC B1 ;  /* 0x0000000000017941 */ /* 0x000fea0003800000 */
.L_x_22744:
[----:B------:R-:W-:Y:S01]  /*be10*/  LEA R3, R0, 0x37800000, 0x17 ;  /* 0x3780000000037811 */ /* 0x000fe200078eb8ff */
[----:B------:R-:W-:-:S05]  /*be20*/  IMAD.SHL.U32 R0, R2, 0x200000, RZ ;  /* 0x0020000002007824 */ /* 0x000fca00078e00ff */
[----:B------:R-:W-:-:S07]  /*be30*/  LOP3.LUT R0, R3, R0, R4, 0xfe, !PT ;  /* 0x0000000003007212 */ /* 0x000fce00078efe04 */
.L_x_22743:
[----:B------:R-:W-:Y:S05]  /*be40*/  BSYNC B0 ;  /* 0x0000000000007941 */ /* 0x000fea0003800000 */
.L_x_22742:
[----:B------:R-:W-:Y:S01]  /*be50*/  F2FP.F16.F32.PACK_AB R0, RZ, R0 ;  /* 0x00000000ff00723e */ /* 0x000fe200000000ff */
[----:B------:R-:W-:Y:S06]  /*be60*/  BRA `(.L_x_22723) ;  /* 0x0000000000a87947 */ /* 0x000fec0003800000 */
.L_x_22735:
        /* <DEDUP_REMOVED lines=14> */
.L_x_22749:
[----:B------:R-:W-:Y:S05]  /*bf50*/  BSYNC B0 ;  /* 0x0000000000007941 */ /* 0x000fea0003800000 */
.L_x_22748:
[----:B------:R-:W-:Y:S01]  /*bf60*/  F2FP.F16.F32.PACK_AB R0, RZ, R0 ;  /* 0x00000000ff00723e */ /* 0x000fe200000000ff */
[----:B------:R-:W-:Y:S06]  /*bf70*/  BRA `(.L_x_22723) ;  /* 0x0000000000647947 */ /* 0x000fec0003800000 */
.L_x_22722:
        /* <DEDUP_REMOVED lines=16> */
.L_x_22750:
[----:B------:R-:W-:Y:S01]  /*c080*/  PRMT R0, RZ, 0x7610, R0 ;  /* 0x00007610ff007816 */ /* 0x000fe20000000000 */
[----:B------:R-:W-:Y:S06]  /*c090*/  BRA `(.L_x_22723) ;  /* 0x00000000001c7947 */ /* 0x000fec0003800000 */
.L_x_22747:
[----:B------:R-:W2:Y:S02]  /*c0a0*/  LDG.E.64 R2, desc[UR36][R2.64] ;  /* 0x0000002402027981 */ /* 0x000ea4000c1e1b00 */
[----:B--2---:R-:W0:Y:S02]  /*c0b0*/  I2F.U64 R0, R2 ;  /* 0x0000000200007312 */ /* 0x004e240000301000 */
[----:B0-----:R-:W-:Y:S01]  /*c0c0*/  F2FP.F16.F32.PACK_AB R0, RZ, R0 ;  /* 0x00000000ff00723e */ /* 0x001fe200000000ff */
[----:B------:R-:W-:Y:S06]  /*c0d0*/  BRA `(.L_x_22723) ;  /* 0x00000000000c7947 */ /* 0x000fec0003800000 */
.L_x_22746:
[----:B------:R-:W2:Y:S02]  /*c0e0*/  LDG.E R2, desc[UR36][R2.64] ;  /* 0x0000002402027981 */ /* 0x000ea4000c1e1900 */
[----:B--2---:R-:W-:-:S04]  /*c0f0*/  I2FP.F32.U32 R0, R2 ;  /* 0x0000000200007245 */ /* 0x004fc80000201000 */
[----:B------:R-:W-:-:S07]  /*c100*/  F2FP.F16.F32.PACK_AB R0, RZ, R0 ;  /* 0x00000000ff00723e */ /* 0x000fce00000000ff */
.L_x_22723:
        /* <DEDUP_REMOVED lines=23> */
.L_x_22754:
        /* <DEDUP_REMOVED lines=8> */
.L_x_22752:
[----:B------:R-:W-:-:S05]  /*c300*/  FADD.FTZ R2, R5, R2 ;  /* 0x0000000205027221 */ /* 0x000fca0000010000 */
[----:B------:R-:W-:-:S04]  /*c310*/  F2FP.F16.F32.PACK_AB R2, RZ, R2 ;  /* 0x00000002ff02723e */ /* 0x000fc800000000ff */
[----:B------:R-:W-:-:S07]  /*c320*/  PRMT R3, R2, 0x7610, R3 ;  /* 0x0000761002037816 */ /* 0x000fce0000000003 */
.L_x_22753:
[----:B------:R-:W-:Y:S05]  /*c330*/  BSYNC B0 ;  /* 0x0000000000007941 */ /* 0x000fea0003800000 */
.L_x_22751:
        /* <DEDUP_REMOVED lines=16> */
.L_x_22758:
[----:B------:R-:W-:-:S06]  /*c440*/  HADD2.F32 R3, -RZ, R3.H0_H0 ;  /* 0x20000003ff037230 */ /* 0x000fcc0000004100 */
[----:B------:R-:W0:Y:S02]  /*c450*/  F2I.S64.TRUNC R2, R3 ;  /* 0x0000000300027311 */ /* 0x000e24000020d900 */
[----:B0-----:R-:W-:Y:S01]  /*c460*/  STG.E.U8 desc[UR36][R16.64], R2 ;  /* 0x0000000210007986 */ /* 0x001fe2000c101124 */
[----:B------:R-:W-:Y:S05]  /*c470*/  EXIT ;  /* 0x000000000000794d */ /* 0x000fea0003800000 */
.L_x_22757:
        /* <DEDUP_REMOVED lines=10> */
.L_x_22761:
[----:B------:R-:W-:-:S06]  /*c520*/  HADD2.F32 R3, -RZ, R3.H0_H0 ;  /* 0x20000003ff037230 */ /* 0x000fcc0000004100 */
[----:B------:R-:W0:Y:S02]  /*c530*/  F2I.FTZ.TRUNC.NTZ R3, R3 ;  /* 0x0000000300037305 */ /* 0x000e24000021f100 */
[----:B0-----:R-:W-:Y:S01]  /*c540*/  STG.E desc[UR36][R16.64], R3 ;  /* 0x0000000310007986 */ /* 0x001fe2000c101924 */
[----:B------:R-:W-:Y:S05]  /*c550*/  EXIT ;  /* 0x000000000000794d */ /* 0x000fea0003800000 */
.L_x_22760:
[----:B------:R-:W-:-:S06]  /*c560*/  HADD2.F32 R3, -RZ, R3.H0_H0 ;  /* 0x20000003ff037230 */ /* 0x000fcc0000004100 */
[----:B------:R-:W0:Y:S02]  /*c570*/  F2I.FTZ.TRUNC.NTZ R3, R3 ;  /* 0x0000000300037305 */ /* 0x000e24000021f100 */
[----:B0-----:R-:W-:Y:S01]  /*c580*/  STG.E.U16 desc[UR36][R16.64], R3 ;  /* 0x0000000310007986 */ /* 0x001fe2000c101524 */
[----:B------:R-:W-:Y:S05]  /*c590*/  EXIT ;  /* 0x000000000000794d */ /* 0x000fea0003800000 */
.L_x_22756:
        /* <DEDUP_REMOVED lines=9> */
.L_x_22763:
[----:B------:R-:W-:Y:S01]  /*c630*/  STG.E.U16 desc[UR36][R16.64], R3 ;  /* 0x0000000310007986 */ /* 0x000fe2000c101524 */
[----:B------:R-:W-:Y:S05]  /*c640*/  EXIT ;  /* 0x000000000000794d */ /* 0x000fea0003800000 */
.L_x_22762:
        /* <DEDUP_REMOVED lines=10> */
.L_x_22765:
[----:B------:R-:W-:-:S05]  /*c6f0*/  HADD2.F32 R0, -RZ, R3.H0_H0 ;  /* 0x20000003ff007230 */ /* 0x000fca0000004100 */
[----:B------:R-:W-:-:S04]  /*c700*/  F2FP.F16.F32.PACK_AB R0, RZ, R0 ;  /* 0x00000000ff00723e */ /* 0x000fc800000000ff */
[----:B------:R-:W-:-:S05]  /*c710*/  PRMT R0, R0, 0x5410, RZ ;  /* 0x0000541000007816 */ /* 0x000fca00000000ff */
[----:B------:R-:W-:Y:S01]  /*c720*/  STG.E desc[UR36][R16.64], R0 ;  /* 0x0000000010007986 */ /* 0x000fe2000c101924 */
[----:B------:R-:W-:Y:S05]  /*c730*/  EXIT ;  /* 0x000000000000794d */ /* 0x000fea0003800000 */
.L_x_22764:
[----:B------:R-:W-:-:S05]  /*c740*/  HADD2.F32 R2, -RZ, R3.H0_H0 ;  /* 0x20000003ff027230 */ /* 0x000fca0000004100 */
[----:B------:R-:W-:-:S06]  /*c750*/  FMUL.FTZ R2, R2, 1 ;  /* 0x3f80000002027820 */ /* 0x000fcc0000410000 */
[----:B------:R-:W0:Y:S02]  /*c760*/  F2F.F64.F32 R2, R2 ;  /* 0x0000000200027310 */ /* 0x000e240000201800 */
[----:B0-----:R-:W-:Y:S01]  /*c770*/  STG.E.64 desc[UR36][R16.64], R2 ;  /* 0x0000000210007986 */ /* 0x001fe2000c101b24 */
[----:B------:R-:W-:Y:S05]  /*c780*/  EXIT ;  /* 0x000000000000794d */ /* 0x000fea0003800000 */
.L_x_22755:
        /* <DEDUP_REMOVED lines=13> */
.L_x_22768:
[----:B------:R-:W-:Y:S01]  /*c860*/  HADD2.F32 R3, -RZ, R3.H0_H0 ;  /* 0x20000003ff037230 */ /* 0x000fe20000004100 */
[----:B------:R-:W-:-:S04]  /*c870*/  CS2R R6, SRZ ;  /* 0x0000000000067805 */ /* 0x000fc8000001ff00 */
[----:B------:R-:W-:-:S04]  /*c880*/  FMUL.FTZ R3, R3, 1 ;  /* 0x3f80000003037820 */ /* 0x000fc80000410000 */
[----:B------:R-:W0:Y:S02]  /*c890*/  F2F.F64.F32 R4, R3 ;  /* 0x0000000300047310 */ /* 0x000e240000201800 */
[----:B0-----:R-:W-:Y:S01]  /*c8a0*/  STG.E.128 desc[UR36][R16.64], R4 ;  /* 0x0000000410007986 */ /* 0x001fe2000c101d24 */
[----:B------:R-:W-:Y:S05]  /*c8b0*/  EXIT ;  /* 0x000000000000794d */ /* 0x000fea0003800000 */
.L_x_22767:
        /* <DEDUP_REMOVED lines=21> */
.L_x_22772:
[----:B------:R-:W-:Y:S05]  /*ca10*/  BSYNC B0 ;  /* 0x0000000000007941 */ /* 0x000fea0003800000 */
.L_x_22771:
[----:B------:R-:W-:-:S05]  /*ca20*/  LOP3.LUT R3, R0, R3, RZ, 0xfc, !PT ;  /* 0x0000000300037212 */ /* 0x000fca00078efcff */
[----:B------:R-:W-:Y:S01]  /*ca30*/  STG.E.U8 desc[UR36][R16.64], R3 ;  /* 0x0000000310007986 */ /* 0x000fe2000c101124 */
[----:B------:R-:W-:Y:S05]  /*ca40*/  EXIT ;  /* 0x000000000000794d */ /* 0x000fea0003800000 */
.L_x_22770:
        /* <DEDUP_REMOVED lines=13> */
.L_x_22774:
[----:B------:R-:W-:Y:S01]  /*cb20*/  IMAD.MOV.U32 R0, RZ, RZ, 0x7f ;  /* 0x0000007fff007424 */ /* 0x000fe200078e00ff */
[----:B------:R-:W-:-:S04]  /*cb30*/  ISETP.GT.U32.AND P0, PT, R2, 0x7f800000, PT ;  /* 0x7f8000000200780c */ /* 0x000fc80003f04070 */
[----:B------:R-:W-:-:S09]  /*cb40*/  SEL R0, R0, 0x7c, P0 ;  /* 0x0000007c00007807 */ /* 0x000fd20000000000 */
.L_x_22775:
[----:B------:R-:W-:Y:S05]  /*cb50*/  BSYNC B0 ;  /* 0x0000000000007941 */ /* 0x000fea0003800000 */
.L_x_22773:
[----:B------:R-:W-:-:S04]  /*cb60*/  LOP3.LUT R2, R3, 0x80000000, RZ, 0xc0, !PT ;  /* 0x8000000003027812 */ /* 0x000fc800078ec0ff */
[----:B------:R-:W-:-:S04]  /*cb70*/  SHF.R.U32.HI R3, RZ, 0x18, R2 ;  /* 0x00000018ff037819 */ /* 0x000fc80000011602 */
[----:B------:R-:W-:-:S05]  /*cb80*/  LOP3.LUT R3, R0, R3, RZ, 0xfc, !PT ;  /* 0x0000000300037212 */ /* 0x000fca00078efcff */
[----:B------:R-:W-:Y:S01]  /*cb90*/  STG.E.U8 desc[UR36][R16.64], R3 ;  /* 0x0000000310007986 */ /* 0x000fe2000c101124 */
[----:B------:R-:W-:Y:S05]  /*cba0*/  EXIT ;  /* 0x000000000000794d */ /* 0x000fea0003800000 */
.L_x_22769:
[----:B------:R-:W-:-:S05]  /*cbb0*/  HADD2.F32 R0, -RZ, R3.H0_H0 ;  /* 0x20000003ff007230 */ /* 0x000fca0000004100 */
[----:B------:R-:W-:-:S05]  /*cbc0*/  F2FP.BF16.F32.PACK_AB R0, RZ, R0 ;  /* 0x00000000ff00723e */ /* 0x000fca00000010ff */
[----:B------:R-:W-:Y:S01]  /*cbd0*/  STG.E.U16 desc[UR36][R16.64], R0 ;  /* 0x0000000010007986 */ /* 0x000fe2000c101524 */
[----:B------:R-:W-:Y:S05]  /*cbe0*/  EXIT ;  /* 0x000000000000794d */ /* 0x000fea0003800000 */
.L_x_22766:
        /* <DEDUP_REMOVED lines=12> */
.L_x_22778:
        /* <DEDUP_REMOVED lines=17> */
.L_x_22781:
[----:B------:R-:W-:-:S04]  /*cdc0*/  LOP3.LUT R2, R3, 0x80000000, RZ, 0xc0, !PT ;  /* 0x8000000003027812 */ /* 0x000fc800078ec0ff */
[----:B------:R-:W-:-:S04]  /*cdd0*/  SHF.R.U32.HI R3, RZ, 0x18, R2 ;  /* 0x00000018ff037819 */ /* 0x000fc80000011602 */
[----:B------:R-:W-:-:S04]  /*cde0*/  LOP3.LUT R0, R0, R3, RZ, 0xfc, !PT ;  /* 0x0000000300007212 */ /* 0x000fc800078efcff */
[----:B------:R-:W-:-:S07]  /*cdf0*/  PRMT R8, R0, 0x7610, R8 ;  /* 0x0000761000087816 */ /* 0x000fce0000000008 */
.L_x_22780:
[----:B------:R-:W-:Y:S05]  /*ce00*/  BSYNC B0 ;  /* 0x0000000000007941 */ /* 0x000fea0003800000 */
.L_x_22779:
[----:B------:R-:W-:Y:S01]  /*ce10*/  STG.E.U8 desc[UR36][R16.64], R8 ;  /* 0x0000000810007986 */ /* 0x000fe2000c101124 */
[----:B------:R-:W-:Y:S05]  /*ce20*/  EXIT ;  /* 0x000000000000794d */ /* 0x000fea0003800000 */
.L_x_22777:
        /* <DEDUP_REMOVED lines=17> */
.L_x_22784:
[----:B------:R-:W-:-:S04]  /*cf40*/  LOP3.LUT R2, R3, 0x80000000, RZ, 0xc0, !PT ;  /* 0x8000000003027812 */ /* 0x000fc800078ec0ff */
[----:B------:R-:W-:-:S04]  /*cf50*/  SHF.R.U32.HI R3, RZ, 0x18, R2 ;  /* 0x00000018ff037819 */ /* 0x000fc80000011602 */
[----:B------:R-:W-:-:S04]  /*cf60*/  LOP3.LUT R0, R0, R3, RZ, 0xfc, !PT ;  /* 0x0000000300007212 */ /* 0x000fc800078efcff */
[----:B------:R-:W-:-:S07]  /*cf70*/  PRMT R8, R0, 0x7610, R8 ;  /* 0x0000761000087816 */ /* 0x000fce0000000008 */
.L_x_22783:
[----:B------:R-:W-:Y:S05]  /*cf80*/  BSYNC B0 ;  /* 0x0000000000007941 */ /* 0x000fea0003800000 */
.L_x_22782:
[----:B------:R-:W-:Y:S01]  /*cf90*/  STG.E.U8 desc[UR36][R16.64], R8 ;  /* 0x0000000810007986 */ /* 0x000fe2000c101124 */
[----:B------:R-:W-:Y:S05]  /*cfa0*/  EXIT ;  /* 0x000000000000794d */ /* 0x000fea0003800000 */
.L_x_22776:
        /* <DEDUP_REMOVED lines=22> */
.L_x_22759:
        /* <DEDUP_REMOVED lines=16> */
.L_x_22787:
[----:B------:R-:W-:Y:S05]  /*d210*/  EXIT ;  /* 0x000000000000794d */ /* 0x000fea0003800000 */
.L_x_22786:
[----:B------:R-:W-:-:S06]  /*d220*/  HADD2.F32 R3, -RZ, R3.H0_H0 ;  /* 0x20000003ff037230 */ /* 0x000fcc0000004100 */
[----:B------:R-:W0:Y:S02]  /*d230*/  F2I.U64.TRUNC R2, R3 ;  /* 0x0000000300027311 */ /* 0x000e24000020d800 */
[----:B0-----:R-:W-:Y:S01]  /*d240*/  STG.E.64 desc[UR36][R16.64], R2 ;  /* 0x0000000210007986 */ /* 0x001fe2000c101b24 */
[----:B------:R-:W-:Y:S05]  /*d250*/  EXIT ;  /* 0x000000000000794d */ /* 0x000fea0003800000 */
.L_x_22785:
[----:B------:R-:W-:-:S06]  /*d260*/  HADD2.F32 R3, -RZ, R3.H0_H0 ;  /* 0x20000003ff037230 */ /* 0x000fcc0000004100 */
[----:B------:R-:W0:Y:S02]  /*d270*/  F2I.FTZ.U32.TRUNC.NTZ R3, R3 ;  /* 0x0000000300037305 */ /* 0x000e24000021f000 */
[----:B0-----:R-:W-:Y:S01]  /*d280*/  STG.E desc[UR36][R16.64], R3 ;  /* 0x0000000310007986 */ /* 0x001fe2000c101924 */
[----:B------:R-:W-:Y:S05]  /*d290*/  EXIT ;  /* 0x000000000000794d */ /* 0x000fea0003800000 */
.L_x_22788:
        /* <DEDUP_REMOVED lines=14> */
.L_x_32239:


//--------------------- .text._ZN2at6native27unrolled_elementwise_kernelINS0_13AUnaryFunctorIN3c104HalfES4_S4_ZZZNS0_21nextafter_kernel_cudaERNS_18TensorIteratorBaseEENKUlvE_clEvENKUlvE2_clEvEUlS4_S4_E_EESt5arrayIPcLm2EELi4E23TrivialOffsetCalculatorILi1EjESF_NS0_6memory12LoadWithCastILi1EEENSG_13StoreWithCastILi1EEEEEviT_T0_T2_T3_T4_T5_ --------------------------
	.section	.text._ZN2at6native27unrolled_elementwise_kernelINS0_13AUnaryFunctorIN3c104HalfES4_S4_ZZZNS0_21nextafter_kernel_cudaERNS_18TensorIteratorBaseEENKUlvE_clEvENKUlvE2_clEvEUlS4_S4_E_EESt5arrayIPcLm2EELi4E23TrivialOffsetCalculatorILi1EjESF_NS0_6memory12LoadWithCastILi1EEENSG_13StoreWithCastILi1EEEEEviT_T0_T2_T3_T4_T5_,"ax",@progbits
	.align	128
        .global         _ZN2at6native27unrolled_elementwise_kernelINS0_13AUnaryFunctorIN3c104HalfES4_S4_ZZZNS0_21nextafter_kernel_cudaERNS_18TensorIteratorBaseEENKUlvE_clEvENKUlvE2_clEvEUlS4_S4_E_EESt5arrayIPcLm2EELi4E23TrivialOffsetCalculatorILi1EjESF_NS0_6memory12LoadWithCastILi1EEENSG_13StoreWithCastILi1EEEEEviT_T0_T2_T3_T4_T5_
        .type           _ZN2at6native27unrolled_elementwise_kernelINS0_13AUnaryFunctorIN3c104HalfES4_S4_ZZZNS0_21nextafter_kernel_cudaERNS_18TensorIteratorBaseEENKUlvE_clEvENKUlvE2_clEvEUlS4_S4_E_EESt5arrayIPcLm2EELi4E23TrivialOffsetCalculatorILi1EjESF_NS0_6memory12LoadWithCastILi1EEENSG_13StoreWithCastILi1EEEEEviT_T0_T2_T3_T4_T5_,@function
        .size           _ZN2at6native27unrolled_elementwise_kernelINS0_13AUnaryFunctorIN3c104HalfES4_S4_ZZZNS0_21nextafter_kernel_cudaERNS_18TensorIteratorBaseEENKUlvE_clEvENKUlvE2_clEvEUlS4_S4_E_EESt5arrayIPcLm2EELi4E23TrivialOffsetCalculatorILi1EjESF_NS0_6memory12LoadWithCastILi1EEENSG_13StoreWithCastILi1EEEEEviT_T0_T2_T3_T4_T5_,(.L_x_32240 - _ZN2at6native27unrolled_elementwise_kernelINS0_13AUnaryFunctorIN3c104HalfES4_S4_ZZZNS0_21nextafter_kernel_cudaERNS_18TensorIteratorBaseEENKUlvE_clEvENKUlvE2_clEvEUlS4_S4_E_EESt5arrayIPcLm2EELi4E23TrivialOffsetCalculatorILi1EjESF_NS0_6memory12LoadWithCastILi1EEENSG_13StoreWithCastILi1EEEEEviT_T0_T2_T3_T4_T5_)
        .other          _ZN2at6native27unrolled_elementwise_kernelINS0_13AUnaryFunctorIN3c104HalfES4_S4_ZZZNS0_21nextafter_kernel_cudaERNS_18TensorIteratorBaseEENKUlvE_clEvENKUlvE2_clEvEUlS4_S4_E_EESt5arrayIPcLm2EELi4E23TrivialOffsetCalculatorILi1EjESF_NS0_6memory12LoadWithCastILi1EEENSG_13StoreWithCastILi1EEEEEviT_T0_T2_T3_T4_T5_,@"STO_CUDA_ENTRY STV_DEFAULT"
_ZN2at6native27unrolled_elementwise_kernelINS0_13AUnaryFunctorIN3c104HalfES4_S4_ZZZNS0_21nextafter_kernel_cudaERNS_18TensorIteratorBaseEENKUlvE_clEvENKUlvE2_clEvEUlS4_S4_E_EESt5arrayIPcLm2EELi4E23TrivialOffsetCalculatorILi1EjESF_NS0_6memory12LoadWithCastILi1EEENSG_13StoreWithCastILi1EEEEEviT_T0_T2_T3_T4_T5_:
.text._ZN2at6native27unrolled_elementwise_kernelINS0_13AUnaryFunctorIN3c104HalfES4_S4_ZZZNS0_21nextafter_kernel_cudaERNS_18TensorIteratorBaseEENKUlvE_clEvENKUlvE2_clEvEUlS4_S4_E_EESt5arrayIPcLm2EELi4E23TrivialOffsetCalculatorILi1EjESF_NS0_6memory12LoadWithCastILi1EEENSG_13StoreWithCastILi1EEEEEviT_T0_T2_T3_T4_T5_:
        /* <DEDUP_REMOVED lines=36> */
.L_x_22794:
[----:B------:R-:W2:Y:S02]  /*0240*/  LDG.E.U8 R2, desc[UR36][R2.64] ;  /* 0x0000002402027981 */ /* 0x000ea4000c1e1100 */
[----:B--2---:R-:W-:-:S04]  /*0250*/  I2FP.F32.U32 R0, R2 ;  /* 0x0000000200007245 */ /* 0x004fc80000201000 */
[----:B------:R-:W-:-:S04]  /*0260*/  F2FP.F16.F32.PACK_AB R0, RZ, R0 ;  /* 0x00000000ff00723e */ /* 0x000fc800000000ff */
[----:B------:R-:W-:Y:S01]  /*0270*/  PRMT R24, R0, 0x7610, R24 ;  /* 0x0000761000187816 */ /* 0x000fe20000000018 */
[----:B------:R-:W-:Y:S06]  /*0280*/  BRA `(.L_x_22796) ;  /* 0x0000000c00c07947 */ /* 0x000fec0003800000 */
.L_x_22793:
        /* <DEDUP_REMOVED lines=11> */
.L_x_22798:
[----:B------:R-:W2:Y:S02]  /*0340*/  LDG.E R2, desc[UR36][R2.64] ;  /* 0x0000002402027981 */ /* 0x000ea4000c1e1900 */
[----:B--2---:R-:W-:-:S04]  /*0350*/  I2FP.F32.S32 R0, R2 ;  /* 0x0000000200007245 */ /* 0x004fc80000201400 */
[----:B------:R-:W-:-:S04]  /*0360*/  F2FP.F16.F32.PACK_AB R0, RZ, R0 ;  /* 0x00000000ff00723e */ /* 0x000fc800000000ff */
[----:B------:R-:W-:Y:S01]  /*0370*/  PRMT R24, R0, 0x7610, R24 ;  /* 0x0000761000187816 */ /* 0x000fe20000000018 */
[----:B------:R-:W-:Y:S06]  /*0380*/  BRA `(.L_x_22796) ;  /* 0x0000000c00807947 */ /* 0x000fec0003800000 */
.L_x_22797:
[----:B------:R-:W2:Y:S02]  /*0390*/  LDG.E.U16 R2, desc[UR36][R2.64] ;  /* 0x0000002402027981 */ /* 0x000ea4000c1e1500 */
[----:B--2---:R-:W0:Y:S02]  /*03a0*/  I2F.S16 R0, R2 ;  /* 0x0000000200007306 */ /* 0x004e240000101400 */
[----:B0-----:R-:W-:-:S04]  /*03b0*/  F2FP.F16.F32.PACK_AB R0, RZ, R0 ;  /* 0x00000000ff00723e */ /* 0x001fc800000000ff */
[----:B------:R-:W-:Y:S01]  /*03c0*/  PRMT R24, R0, 0x7610, R24 ;  /* 0x0000761000187816 */ /* 0x000fe20000000018 */
[----:B------:R-:W-:Y:S06]  /*03d0*/  BRA `(.L_x_22796) ;  /* 0x0000000c006c7947 */ /* 0x000fec0003800000 */
.L_x_22792:
        /* <DEDUP_REMOVED lines=9> */
.L_x_22800:
[----:B------:R1:W5:Y:S01]  /*0470*/  LDG.E.U16 R24, desc[UR36][R2.64] ;  /* 0x0000002402187981 */ /* 0x000362000c1e1500 */
[----:B------:R-:W-:Y:S05]  /*0480*/  BRA `(.L_x_22796) ;  /* 0x0000000c00407947 */ /* 0x000fea0003800000 */
.L_x_22799:
        /* <DEDUP_REMOVED lines=9> */
.L_x_22802:
[----:B------:R0:W5:Y:S01]  /*0520*/  LDG.E.U16 R24, desc[UR36][R2.64] ;  /* 0x0000002402187981 */ /* 0x000162000c1e1500 */
[----:B------:R-:W-:Y:S05]  /*0530*/  BRA `(.L_x_22796) ;  /* 0x0000000c00147947 */ /* 0x000fea0003800000 */
.L_x_22801:
        /* <DEDUP_REMOVED lines=9> */
.L_x_22791:
        /* <DEDUP_REMOVED lines=14> */
.L_x_22805:
        /* <DEDUP_REMOVED lines=9> */
.L_x_22804:
        /* <DEDUP_REMOVED lines=28> */
.L_x_22807:
        /* <DEDUP_REMOVED lines=16> */
.L_x_22806:
[----:B------:R-:W2:Y:S02]  /*0a00*/  LDG.E.U16 R0, desc[UR36][R2.64] ;  /* 0x0000002402007981 */ /* 0x000ea4000c1e1500 */
[----:B--2---:R-:W-:-:S05]  /*0a10*/  IMAD.U32 R0, R0, 0x10000, RZ ;  /* 0x0001000000007824 */ /* 0x004fca00078e00ff */
[----:B------:R-:W-:-:S04]  /*0a20*/  F2FP.F16.F32.PACK_AB R0, RZ, R0 ;  /* 0x00000000ff00723e */ /* 0x000fc800000000ff */
[----:B------:R-:W-:Y:S01]  /*0a30*/  PRMT R24, R0, 0x7610, R24 ;  /* 0x0000761000187816 */ /* 0x000fe20000000018 */
[----:B------:R-:W-:Y:S06]  /*0a40*/  BRA `(.L_x_22796) ;  /* 0x0000000400d07947 */ /* 0x000fec0003800000 */
.L_x_22803:
        /* <DEDUP_REMOVED lines=13> */
.L_x_22810:
        /* <DEDUP_REMOVED lines=21> */
.L_x_22814:
[----:B------:R-:W-:Y:S05]  /*0c70*/  BSYNC B1 ;  /* 0x0000000000017941 */ /* 0x000fea0003800000 */
.L_x_22813:
[----:B------:R-:W-:Y:S01]  /*0c80*/  LEA R3, R0, 0x3b800000, 0x17 ;  /* 0x3b80000000037811 */ /* 0x000fe200078eb8ff */
[----:B------:R-:W-:-:S05]  /*0c90*/  IMAD.SHL.U32 R0, R2, 0x100000, RZ ;  /* 0x0010000002007824 */ /* 0x000fca00078e00ff */
[----:B------:R-:W-:-:S07]  /*0ca0*/  LOP3.LUT R0, R3, R0, R4, 0xfe, !PT ;  /* 0x0000000003007212 */ /* 0x000fce00078efe04 */
.L_x_22812:
[----:B------:R-:W-:Y:S05]  /*0cb0*/  BSYNC B0 ;  /* 0x0000000000007941 */ /* 0x000fea0003800000 */
.L_x_22811:
[----:B------:R-:W-:-:S04]  /*0cc0*/  F2FP.F16.F32.PACK_AB R0, RZ, R0 ;  /* 0x00000000ff00723e */ /* 0x000fc800000000ff */
[----:B------:R-:W-:Y:S01]  /*0cd0*/  PRMT R24, R0, 0x7610, R24 ;  /* 0x0000761000187816 */ /* 0x000fe20000000018 */
[----:B------:R-:W-:Y:S06]  /*0ce0*/  BRA `(.L_x_22796) ;  /* 0x0000000400287947 */ /* 0x000fec0003800000 */
.L_x_22809:
        /* <DEDUP_REMOVED lines=21> */
.L_x_22818:
[----:B------:R-:W-:Y:S05]  /*0e40*/  BSYNC B1 ;  /* 0x0000000000017941 */ /* 0x000fea0003800000 */
.L_x_22817:
[----:B------:R-:W-:Y:S01]  /*0e50*/  LEA R3, R0, 0x37800000, 0x17 ;  /* 0x3780000000037811 */ /* 0x000fe200078eb8ff */
[----:B------:R-:W-:-:S05]  /*0e60*/  IMAD.SHL.U32 R0, R2, 0x200000, RZ ;  /* 0x0020000002007824 */ /* 0x000fca00078e00ff */
[----:B------:R-:W-:-:S07]  /*0e70*/  LOP3.LUT R0, R3, R0, R4, 0xfe, !PT ;  /* 0x0000000003007212 */ /* 0x000fce00078efe04 */
.L_x_22816:
[----:B------:R-:W-:Y:S05]  /*0e80*/  BSYNC B0 ;  /* 0x0000000000007941 */ /* 0x000fea0003800000 */
.L_x_22815:
[----:B------:R-:W-:-:S04]  /*0e90*/  F2FP.F16.F32.PACK_AB R0, RZ, R0 ;  /* 0x00000000ff00723e */ /* 0x000fc800000000ff */
[----:B------:R-:W-:Y:S01]  /*0ea0*/  PRMT R24, R0, 0x7610, R24 ;  /* 0x0000761000187816 */ /* 0x000fe20000000018 */
[----:B------:R-:W-:Y:S06]  /*0eb0*/  BRA `(.L_x_22796) ;  /* 0x0000000000b47947 */ /* 0x000fec0003800000 */
.L_x_22808:
        /* <DEDUP_REMOVED lines=14> */
.L_x_22822:
[----:B------:R-:W-:Y:S05]  /*0fa0*/  BSYNC B0 ;  /* 0x0000000000007941 */ /* 0x000fea0003800000 */
.L_x_22821:
[----:B------:R-:W-:-:S04]  /*0fb0*/  F2FP.F16.F32.PACK_AB R0, RZ, R0 ;  /* 0x00000000ff00723e */ /* 0x000fc800000000ff */
[----:B------:R-:W-:Y:S01]  /*0fc0*/  PRMT R24, R0, 0x7610, R24 ;  /* 0x0000761000187816 */ /* 0x000fe20000000018 */
[----:B------:R-:W-:Y:S06]  /*0fd0*/  BRA `(.L_x_22796) ;  /* 0x00000000006c7947 */ /* 0x000fec0003800000 */
.L_x_22795:
        /* <DEDUP_REMOVED lines=16> */
.L_x_22823:
[----:B------:R-:W-:Y:S01]  /*10e0*/  PRMT R24, RZ, 0x7610, R24 ;  /* 0x00007610ff187816 */ /* 0x000fe20000000018 */
[----:B------:R-:W-:Y:S06]  /*10f0*/  BRA `(.L_x_22796) ;  /* 0x0000000000247947 */ /* 0x000fec0003800000 */
.L_x_22820:
[----:B------:R-:W2:Y:S02]  /*1100*/  LDG.E.64 R2, desc[UR36][R2.64] ;  /* 0x0000002402027981 */ /* 0x000ea4000c1e1b00 */
[----:B--2---:R-:W0:Y:S02]  /*1110*/  I2F.U64 R0, R2 ;  /* 0x0000000200007312 */ /* 0x004e240000301000 */
[----:B0-----:R-:W-:-:S04]  /*1120*/  F2FP.F16.F32.PACK_AB R0, RZ, R0 ;  /* 0x00000000ff00723e */ /* 0x001fc800000000ff */
[----:B------:R-:W-:Y:S01]  /*1130*/  PRMT R24, R0, 0x7610, R24 ;  /* 0x0000761000187816 */ /* 0x000fe20000000018 */
[----:B------:R-:W-:Y:S06]  /*1140*/  BRA `(.L_x_22796) ;  /* 0x0000000000107947 */ /* 0x000fec0003800000 */
.L_x_22819:
[----:B------:R-:W2:Y:S02]  /*1150*/  LDG.E R2, desc[UR36][R2.64] ;  /* 0x0000002402027981 */ /* 0x000ea4000c1e1900 */
[----:B--2---:R-:W-:-:S04]  /*1160*/  I2FP.F32.U32 R0, R2 ;  /* 0x0000000200007245 */ /* 0x004fc80000201000 */
[----:B------:R-:W-:-:S04]  /*1170*/  F2FP.F16.F32.PACK_AB R0, RZ, R0 ;  /* 0x00000000ff00723e */ /* 0x000fc800000000ff */
[----:B------:R-:W-:-:S07]  /*1180*/  PRMT R24, R0, 0x7610, R24 ;  /* 0x0000761000187816 */ /* 0x000fce0000000018 */
.L_x_22796:
[----:B------:R-:W2:Y:S02]  /*1190*/  S2R R18, SR_TID.X ;  /* 0x0000000000127919 */ /* 0x000ea40000002100 */
[----:B--2---:R-:W-:-:S07]  /*11a0*/  VIADD R18, R18, 0x80 ;  /* 0x0000008012127836 */ /* 0x004fce0000000000 */
.L_x_22790:
[----:B------:R-:W-:Y:S05]  /*11b0*/  BSYNC B6 ;  /* 0x0000000000067941 */ /* 0x000fea0003800000 */
.L_x_22789:
        /* <DEDUP_REMOVED lines=26> */
.L_x_22829:
[----:B------:R-:W2:Y:S02]  /*1360*/  LDG.E.U8 R2, desc[UR36][R2.64] ;  /* 0x0000002402027981 */ /* 0x000ea4000c1e1100 */
[----:B--2---:R-:W-:-:S04]  /*1370*/  I2FP.F32.U32 R0, R2 ;  /* 0x0000000200007245 */ /* 0x004fc80000201000 */
[----:B------:R-:W-:-:S04]  /*1380*/  F2FP.F16.F32.PACK_AB R0, RZ, R0 ;  /* 0x00000000ff00723e */ /* 0x000fc800000000ff */
[----:B------:R-:W-:Y:S01]  /*1390*/  PRMT R16, R0, 0x7610, R16 ;  /* 0x0000761000107816 */ /* 0x000fe20000000010 */
[----:B------:R-:W-:Y:S06]  /*13a0*/  BRA `(.L_x_22831) ;  /* 0x0000000c00bc7947 */ /* 0x000fec0003800000 */
.L_x_22828:
        /* <DEDUP_REMOVED lines=11> */
.L_x_22833:
[----:B------:R-:W2:Y:S02]  /*1460*/  LDG.E R2, desc[UR36][R2.64] ;  /* 0x0000002402027981 */ /* 0x000ea4000c1e1900 */
[----:B--2---:R-:W-:-:S04]  /*1470*/  I2FP.F32.S32 R0, R2 ;  /* 0x0000000200007245 */ /* 0x004fc80000201400 */
[----:B------:R-:W-:-:S04]  /*1480*/  F2FP.F16.F32.PACK_AB R0, RZ, R0 ;  /* 0x00000000ff00723e */ /* 0x000fc800000000ff */
[----:B------:R-:W-:Y:S01]  /*1490*/  PRMT R16, R0, 0x7610, R16 ;  /* 0x0000761000107816 */ /* 0x000fe20000000010 */
[----:B------:R-:W-:Y:S06]  /*14a0*/  BRA `(.L_x_22831) ;  /* 0x0000000c007c7947 */ /* 0x000fec0003800000 */
.L_x_22832:
[----:B------:R-:W2:Y:S02]  /*14b0*/  LDG.E.U16 R2, desc[UR36][R2.64] ;  /* 0x0000002402027981 */ /* 0x000ea4000c1e1500 */
[----:B--2---:R-:W0:Y:S02]  /*14c0*/  I2F.S16 R0, R2 ;  /* 0x0000000200007306 */ /* 0x004e240000101400 */
[----:B0-----:R-:W-:-:S04]  /*14d0*/  F2FP.F16.F32.PACK_AB R0, RZ, R0 ;  /* 0x00000000ff00723e */ /* 0x001fc800000000ff */
[----:B------:R-:W-:Y:S01]  /*14e0*/  PRMT R16, R0, 0x7610, R16 ;  /* 0x0000761000107816 */ /* 0x000fe20000000010 */
[----:B------:R-:W-:Y:S06]  /*14f0*/  BRA `(.L_x_22831) ;  /* 0x0000000c00687947 */ /* 0x000fec0003800000 */
.L_x_22827:
        /* <DEDUP_REMOVED lines=9> */
.L_x_22835:
[----:B------:R0:W5:Y:S01]  /*1590*/  LDG.E.U16 R16, desc[UR36][R2.64] ;  /* 0x0000002402107981 */ /* 0x000162000c1e1500 */
[----:B------:R-:W-:Y:S05]  /*15a0*/  BRA `(.L_x_22831) ;  /* 0x0000000c003c7947 */ /* 0x000fea0003800000 */
.L_x_22834:
        /* <DEDUP_REMOVED lines=9> */
.L_x_22837:
[----:B------:R1:W5:Y:S01]  /*1640*/  LDG.E.U16 R16, desc[UR36][R2.64] ;  /* 0x0000002402107981 */ /* 0x000362000c1e1500 */
[----:B------:R-:W-:Y:S05]  /*1650*/  BRA `(.L_x_22831) ;  /* 0x0000000c00107947 */ /* 0x000fea0003800000 */
.L_x_22836:
        /* <DEDUP_REMOVED lines=9> */
.L_x_22826:
        /* <DEDUP_REMOVED lines=14> */
.L_x_22840:
        /* <DEDUP_REMOVED lines=9> */
.L_x_22839:
        /* <DEDUP_REMOVED lines=28> */
.L_x_22842:
        /* <DEDUP_REMOVED lines=15> */
.L_x_22841:
[----:B------:R-:W2:Y:S02]  /*1b10*/  LDG.E.U16 R0, desc[UR36][R2.64] ;  /* 0x0000002402007981 */ /* 0x000ea4000c1e1500 */
[----:B--2---:R-:W-:-:S05]  /*1b20*/  IMAD.U32 R0, R0, 0x10000, RZ ;  /* 0x0001000000007824 */ /* 0x004fca00078e00ff */
[----:B------:R-:W-:-:S04]  /*1b30*/  F2FP.F16.F32.PACK_AB R0, RZ, R0 ;  /* 0x00000000ff00723e */ /* 0x000fc800000000ff */
[----:B------:R-:W-:Y:S01]  /*1b40*/  PRMT R16, R0, 0x7610, R16 ;  /* 0x0000761000107816 */ /* 0x000fe20000000010 */
[----:B------:R-:W-:Y:S06]  /*1b50*/  BRA `(.L_x_22831) ;  /* 0x0000000400d07947 */ /* 0x000fec0003800000 */
.L_x_22838:
        /* <DEDUP_REMOVED lines=13> */
.L_x_22845:
        /* <DEDUP_REMOVED lines=21> */
.L_x_22849:
[----:B------:R-:W-:Y:S05]  /*1d80*/  BSYNC B1 ;  /* 0x0000000000017941 */ /* 0x000fea0003800000 */
.L_x_22848:
[----:B------:R-:W-:Y:S01]  /*1d90*/  LEA R3, R0, 0x3b800000, 0x17 ;  /* 0x3b80000000037811 */ /* 0x000fe200078eb8ff */
[----:B------:R-:W-:-:S05]  /*1da0*/  IMAD.SHL.U32 R0, R2, 0x100000, RZ ;  /* 0x0010000002007824 */ /* 0x000fca00078e00ff */
[----:B------:R-:W-:-:S07]  /*1db0*/  LOP3.LUT R0, R3, R0, R4, 0xfe, !PT ;  /* 0x0000000003007212 */ /* 0x000fce00078efe04 */
.L_x_22847:
[----:B------:R-:W-:Y:S05]  /*1dc0*/  BSYNC B0 ;  /* 0x0000000000007941 */ /* 0x000fea0003800000 */
.L_x_22846:
[----:B------:R-:W-:-:S04]  /*1dd0*/  F2FP.F16.F32.PACK_AB R0, RZ, R0 ;  /* 0x00000000ff00723e */ /* 0x000fc800000000ff */
[----:B------:R-:W-:Y:S01]  /*1de0*/  PRMT R16, R0, 0x7610, R16 ;  /* 0x0000761000107816 */ /* 0x000fe20000000010 */
[----:B------:R-:W-:Y:S06]  /*1df0*/  BRA `(.L_x_22831) ;  /* 0x0000000400287947 */ /* 0x000fec0003800000 */
.L_x_22844:
        /* <DEDUP_REMOVED lines=21> */
.L_x_22853:
[----:B------:R-:W-:Y:S05]  /*1f50*/  BSYNC B1 ;  /* 0x0000000000017941 */ /* 0x000fea0003800000 */
.L_x_22852:
[----:B------:R-:W-:Y:S01]  /*1f60*/  LEA R3, R0, 0x37800000, 0x17 ;  /* 0x3780000000037811 */ /* 0x000fe200078eb8ff */
[----:B------:R-:W-:-:S05]  /*1f70*/  IMAD.SHL.U32 R0, R2, 0x200000, RZ ;  /* 0x0020000002007824 */ /* 0x000fca00078e00ff */
[----:B------:R-:W-:-:S07]  /*1f80*/  LOP3.LUT R0, R3, R0, R4, 0xfe, !PT ;  /* 0x0000000003007212 */ /* 0x000fce00078efe04 */
.L_x_22851:
[----:B------:R-:W-:Y:S05]  /*1f90*/  BSYNC B0 ;  /* 0x0000000000007941 */ /* 0x000fea0003800000 */
.L_x_22850:
[----:B------:R-:W-:-:S04]  /*1fa0*/  F2FP.F16.F32.PACK_AB R0, RZ, R0 ;  /* 0x00000000ff00723e */ /* 0x000fc800000000ff */
[----:B------:R-:W-:Y:S01]  /*1fb0*/  PRMT R16, R0, 0x7610, R16 ;  /* 0x0000761000107816 */ /* 0x000fe20000000010 */
[----:B------:R-:W-:Y:S06]  /*1fc0*/  BRA `(.L_x_22831) ;  /* 0x0000000000b47947 */ /* 0x000fec0003800000 */
.L_x_22843:
        /* <DEDUP_REMOVED lines=14> */
.L_x_22857:
[----:B------:R-:W-:Y:S05]  /*20b0*/  BSYNC B0 ;  /* 0x0000000000007941 */ /* 0x000fea0003800000 */
.L_x_22856:
[----:B------:R-:W-:-:S04]  /*20c0*/  F2FP.F16.F32.PACK_AB R0, RZ, R0 ;  /* 0x00000000ff00723e */ /* 0x000fc800000000ff */
[----:B------:R-:W-:Y:S01]  /*20d0*/  PRMT R16, R0, 0x7610, R16 ;  /* 0x0000761000107816 */ /* 0x000fe20000000010 */
[----:B------:R-:W-:Y:S06]  /*20e0*/  BRA `(.L_x_22831) ;  /* 0x00000000006c7947 */ /* 0x000fec0003800000 */
.L_x_22830:
        /* <DEDUP_REMOVED lines=16> */
.L_x_22858:
[----:B------:R-:W-:Y:S01]  /*21f0*/  PRMT R16, RZ, 0x7610, R16 ;  /* 0x00007610ff107816 */ /* 0x000fe20000000010 */
[----:B------:R-:W-:Y:S06]  /*2200*/  BRA `(.L_x_22831) ;  /* 0x0000000000247947 */ /* 0x000fec0003800000 */
.L_x_22855:
[----:B------:R-:W2:Y:S02]  /*2210*/  LDG.E.64 R2, desc[UR36][R2.64] ;  /* 0x0000002402027981 */ /* 0x000ea4000c1e1b00 */
[----:B--2---:R-:W0:Y:S02]  /*2220*/  I2F.U64 R0, R2 ;  /* 0x0000000200007312 */ /* 0x004e240000301000 */
[----:B0-----:R-:W-:-:S04]  /*2230*/  F2FP.F16.F32.PACK_AB R0, RZ, R0 ;  /* 0x00000000ff00723e */ /* 0x001fc800000000ff */
[----:B------:R-:W-:Y:S01]  /*2240*/  PRMT R16, R0, 0x7610, R16 ;  /* 0x0000761000107816 */ /* 0x000fe20000000010 */
[----:B------:R-:W-:Y:S06]  /*2250*/  BRA `(.L_x_22831) ;  /* 0x0000000000107947 */ /* 0x000fec0003800000 */
.L_x_22854:
[----:B------:R-:W2:Y:S02]  /*2260*/  LDG.E R2, desc[UR36][R2.64] ;  /* 0x0000002402027981 */ /* 0x000ea4000c1e1900 */
[----:B--2---:R-:W-:-:S04]  /*2270*/  I2FP.F32.U32 R0, R2 ;  /* 0x0000000200007245 */ /* 0x004fc80000201000 */
[----:B------:R-:W-:-:S04]  /*2280*/  F2FP.F16.F32.PACK_AB R0, RZ, R0 ;  /* 0x00000000ff00723e */ /* 0x000fc800000000ff */
[----:B------:R-:W-:-:S07]  /*2290*/  PRMT R16, R0, 0x7610, R16 ;  /* 0x0000761000107816 */ /* 0x000fce0000000010 */
.L_x_22831:
[----:B------:R-:W-:-:S07]  /*22a0*/  VIADD R18, R18, 0x80 ;  /* 0x0000008012127836 */ /* 0x000fce0000000000 */
.L_x_22825:
[----:B------:R-:W-:Y:S05]  /*22b0*/  BSYNC B6 ;  /* 0x0000000000067941 */ /* 0x000fea0003800000 */
.L_x_22824:
        /* <DEDUP_REMOVED lines=28> */
.L_x_22864:
[----:B------:R-:W2:Y:S02]  /*2480*/  LDG.E.U8 R4, desc[UR36][R4.64] ;  /* 0x0000002404047981 */ /* 0x000ea4000c1e1100 */
[----:B--2---:R-:W-:-:S04]  /*2490*/  I2FP.F32.U32 R0, R4 ;  /* 0x0000000400007245 */ /* 0x004fc80000201000 */
[----:B------:R-:W-:-:S04]  /*24a0*/  F2FP.F16.F32.PACK_AB R0, RZ, R0 ;  /* 0x00000000ff00723e */ /* 0x000fc800000000ff */
[----:B------:R-:W-:Y:S01]  /*24b0*/  PRMT R2, R0, 0x7610, R2 ;  /* 0x0000761000027816 */ /* 0x000fe20000000002 */
[----:B------:R-:W-:Y:S06]  /*24c0*/  BRA `(.L_x_22866) ;  /* 0x0000000c00b87947 */ /* 0x000fec0003800000 */
.L_x_22863:
        /* <DEDUP_REMOVED lines=11> */
.L_x_22868:
[----:B------:R-:W2:Y:S02]  /*2580*/  LDG.E R4, desc[UR36][R4.64] ;  /* 0x0000002404047981 */ /* 0x000ea4000c1e1900 */
[----:B--2---:R-:W-:-:S04]  /*2590*/  I2FP.F32.S32 R0, R4 ;  /* 0x0000000400007245 */ /* 0x004fc80000201400 */
[----:B------:R-:W-:-:S04]  /*25a0*/  F2FP.F16.F32.PACK_AB R0, RZ, R0 ;  /* 0x00000000ff00723e */ /* 0x000fc800000000ff */
[----:B------:R-:W-:Y:S01]  /*25b0*/  PRMT R2, R0, 0x7610, R2 ;  /* 0x0000761000027816 */ /* 0x000fe20000000002 */
[----:B------:R-:W-:Y:S06]  /*25c0*/  BRA `(.L_x_22866) ;  /* 0x0000000c00787947 */ /* 0x000fec0003800000 */
.L_x_22867:
[----:B------:R-:W2:Y:S02]  /*25d0*/  LDG.E.U16 R4, desc[UR36][R4.64] ;  /* 0x0000002404047981 */ /* 0x000ea4000c1e1500 */
[----:B--2---:R-:W0:Y:S02]  /*25e0*/  I2F.S16 R0, R4 ;  /* 0x0000000400007306 */ /* 0x004e240000101400 */
[----:B0-----:R-:W-:-:S04]  /*25f0*/  F2FP.F16.F32.PACK_AB R0, RZ, R0 ;  /* 0x00000000ff00723e */ /* 0x001fc800000000ff */
[----:B------:R-:W-:Y:S01]  /*2600*/  PRMT R2, R0, 0x7610, R2 ;  /* 0x0000761000027816 */ /* 0x000fe20000000002 */
[----:B------:R-:W-:Y:S06]  /*2610*/  BRA `(.L_x_22866) ;  /* 0x0000000c00647947 */ /* 0x000fec0003800000 */
.L_x_22862:
        /* <DEDUP_REMOVED lines=9> */
.L_x_22870:
[----:B------:R0:W5:Y:S01]  /*26b0*/  LDG.E.U16 R2, desc[UR36][R4.64] ;  /* 0x0000002404027981 */ /* 0x000162000c1e1500 */
[----:B------:R-:W-:Y:S05]  /*26c0*/  BRA `(.L_x_22866) ;  /* 0x0000000c00387947 */ /* 0x000fea0003800000 */
.L_x_22869:
        /* <DEDUP_REMOVED lines=9> */
.L_x_22872:
[----:B------:R1:W5:Y:S01]  /*2760*/  LDG.E.U16 R2, desc[UR36][R4.64] ;  /* 0x0000002404027981 */ /* 0x000362000c1e1500 */
[----:B------:R-:W-:Y:S05]  /*2770*/  BRA `(.L_x_22866) ;  /* 0x0000000c000c7947 */ /* 0x000fea0003800000 */
.L_x_22871:
        /* <DEDUP_REMOVED lines=9> */
.L_x_22861:
        /* <DEDUP_REMOVED lines=14> */
.L_x_22875:
        /* <DEDUP_REMOVED lines=9> */
.L_x_22874:
        /* <DEDUP_REMOVED lines=28> */
.L_x_22877:
        /* <DEDUP_REMOVED lines=14> */
.L_x_22876:
[----:B------:R-:W2:Y:S02]  /*2c20*/  LDG.E.U16 R0, desc[UR36][R4.64] ;  /* 0x0000002404007981 */ /* 0x000ea4000c1e1500 */
[----:B--2---:R-:W-:-:S05]  /*2c30*/  IMAD.U32 R0, R0, 0x10000, RZ ;  /* 0x0001000000007824 */ /* 0x004fca00078e00ff */
[----:B------:R-:W-:-:S04]  /*2c40*/  F2FP.F16.F32.PACK_AB R0, RZ, R0 ;  /* 0x00000000ff00723e */ /* 0x000fc800000000ff */
[----:B------:R-:W-:Y:S01]  /*2c50*/  PRMT R2, R0, 0x7610, R2 ;  /* 0x0000761000027816 */ /* 0x000fe20000000002 */
[----:B------:R-:W-:Y:S06]  /*2c60*/  BRA `(.L_x_22866) ;  /* 0x0000000400d07947 */ /* 0x000fec0003800000 */
.L_x_22873:
        /* <DEDUP_REMOVED lines=13> */
.L_x_22880:
        /* <DEDUP_REMOVED lines=21> */
.L_x_22884:
[----:B------:R-:W-:Y:S05]  /*2e90*/  BSYNC B1 ;  /* 0x0000000000017941 */ /* 0x000fea0003800000 */
.L_x_22883:
[----:B------:R-:W-:Y:S01]  /*2ea0*/  LEA R3, R0, 0x3b800000, 0x17 ;  /* 0x3b80000000037811 */ /* 0x000fe200078eb8ff */
[----:B------:R-:W-:-:S05]  /*2eb0*/  IMAD.SHL.U32 R0, R2, 0x100000, RZ ;  /* 0x0010000002007824 */ /* 0x000fca00078e00ff */
[----:B------:R-:W-:-:S07]  /*2ec0*/  LOP3.LUT R0, R3, R0, R4, 0xfe, !PT ;  /* 0x0000000003007212 */ /* 0x000fce00078efe04 */
.L_x_22882:
[----:B------:R-:W-:Y:S05]  /*2ed0*/  BSYNC B0 ;  /* 0x0000000000007941 */ /* 0x000fea0003800000 */
.L_x_22881:
[----:B------:R-:W-:-:S04]  /*2ee0*/  F2FP.F16.F32.PACK_AB R0, RZ, R0 ;  /* 0x00000000ff00723e */ /* 0x000fc800000000ff */
[----:B------:R-:W-:Y:S01]  /*2ef0*/  PRMT R2, R0, 0x7610, R2 ;  /* 0x0000761000027816 */ /* 0x000fe20000000002 */
[----:B------:R-:W-:Y:S06]  /*2f00*/  BRA `(.L_x_22866) ;  /* 0x0000000400287947 */ /* 0x000fec0003800000 */
.L_x_22879:
        /* <DEDUP_REMOVED lines=21> */
.L_x_22888:
[----:B------:R-:W-:Y:S05]  /*3060*/  BSYNC B1 ;  /* 0x0000000000017941 */ /* 0x000fea0003800000 */
.L_x_22887:
[----:B------:R-:W-:Y:S01]  /*3070*/  LEA R3, R0, 0x37800000, 0x17 ;  /* 0x3780000000037811 */ /* 0x000fe200078eb8ff */
[----:B------:R-:W-:-:S05]  /*3080*/  IMAD.SHL.U32 R0, R2, 0x200000, RZ ;  /* 0x0020000002007824 */ /* 0x000fca00078e00ff */
[----:B------:R-:W-:-:S07]  /*3090*/  LOP3.LUT R0, R3, R0, R4, 0xfe, !PT ;  /* 0x0000000003007212 */ /* 0x000fce00078efe04 */
.L_x_22886:
[----:B------:R-:W-:Y:S05]  /*30a0*/  BSYNC B0 ;  /* 0x0000000000007941 */ /* 0x000fea0003800000 */
.L_x_22885:
[----:B------:R-:W-:-:S04]  /*30b0*/  F2FP.F16.F32.PACK_AB R0, RZ, R0 ;  /* 0x00000000ff00723e */ /* 0x000fc800000000ff */
[----:B------:R-:W-:Y:S01]  /*30c0*/  PRMT R2, R0, 0x7610, R2 ;  /* 0x0000761000027816 */ /* 0x000fe20000000002 */
[----:B------:R-:W-:Y:S06]  /*30d0*/  BRA `(.L_x_22866) ;  /* 0x0000000000b47947 */ /* 0x000fec0003800000 */
.L_x_22878:
        /* <DEDUP_REMOVED lines=14> */
.L_x_22892:
[----:B------:R-:W-:Y:S05]  /*31c0*/  BSYNC B0 ;  /* 0x0000000000007941 */ /* 0x000fea0003800000 */
.L_x_22891:
[----:B------:R-:W-:-:S04]  /*31d0*/  F2FP.F16.F32.PACK_AB R0, RZ, R0 ;  /* 0x00000000ff00723e */ /* 0x000fc800000000ff */
[----:B------:R-:W-:Y:S01]  /*31e0*/  PRMT R2, R0, 0x7610, R2 ;  /* 0x0000761000027816 */ /* 0x000fe20000000002 */
[----:B------:R-:W-:Y:S06]  /*31f0*/  BRA `(.L_x_22866) ;  /* 0x00000000006c7947 */ /* 0x000fec0003800000 */
.L_x_22865:
        /* <DEDUP_REMOVED lines=16> */
.L_x_22893:
[----:B------:R-:W-:Y:S01]  /*3300*/  PRMT R2, RZ, 0x7610, R2 ;  /* 0x00007610ff027816 */ /* 0x000fe20000000002 */
[----:B------:R-:W-:Y:S06]  /*3310*/  BRA `(.L_x_22866) ;  /* 0x0000000000247947 */ /* 0x000fec0003800000 */
.L_x_22890:
[----:B------:R-:W2:Y:S02]  /*3320*/  LDG.E.64 R4, desc[UR36][R4.64] ;  /* 0x0000002404047981 */ /* 0x000ea4000c1e1b00 */
[----:B--2---:R-:W0:Y:S02]  /*3330*/  I2F.U64 R0, R4 ;  /* 0x0000000400007312 */ /* 0x004e240000301000 */
[----:B0-----:R-:W-:-:S04]  /*3340*/  F2FP.F16.F32.PACK_AB R0, RZ, R0 ;  /* 0x00000000ff00723e */ /* 0x001fc800000000ff */
[----:B------:R-:W-:Y:S01]  /*3350*/  PRMT R2, R0, 0x7610, R2 ;  /* 0x0000761000027816 */ /* 0x000fe20000000002 */
[----:B------:R-:W-:Y:S06]  /*3360*/  BRA `(.L_x_22866) ;  /* 0x0000000000107947 */ /* 0x000fec0003800000 */
.L_x_22889:
[----:B------:R-:W2:Y:S02]  /*3370*/  LDG.E R4, desc[UR36][R4.64] ;  /* 0x0000002404047981 */ /* 0x000ea4000c1e1900 */
[----:B--2---:R-:W-:-:S04]  /*3380*/  I2FP.F32.U32 R0, R4 ;  /* 0x0000000400007245 */ /* 0x004fc80000201000 */
[----:B------:R-:W-:-:S04]  /*3390*/  F2FP.F16.F32.PACK_AB R0, RZ, R0 ;  /* 0x00000000ff00723e */ /* 0x000fc800000000ff */
[----:B------:R-:W-:-:S07]  /*33a0*/  PRMT R2, R0, 0x7610, R2 ;  /* 0x0000761000027816 */ /* 0x000fce0000000002 */
.L_x_22866:
[----:B------:R-:W-:-:S07]  /*33b0*/  VIADD R18, R18, 0x80 ;  /* 0x0000008012127836 */ /* 0x000fce0000000000 */
.L_x_22860:
[----:B------:R-:W-:Y:S05]  /*33c0*/  BSYNC B6 ;  /* 0x0000000000067941 */ /* 0x000fea0003800000 */
.L_x_22859:
        /* <DEDUP_REMOVED lines=25> */
.L_x_22899:
[----:B------:R-:W2:Y:S02]  /*3560*/  LDG.E.U8 R4, desc[UR36][R4.64] ;  /* 0x0000002404047981 */ /* 0x000ea4000c1e1100 */
[----:B--2---:R-:W-:-:S04]  /*3570*/  I2FP.F32.U32 R0, R4 ;  /* 0x0000000400007245 */ /* 0x004fc80000201000 */
[----:B------:R-:W-:-:S04]  /*3580*/  F2FP.F16.F32.PACK_AB R0, RZ, R0 ;  /* 0x00000000ff00723e */ /* 0x000fc800000000ff */
[----:B------:R-:W-:Y:S01]  /*3590*/  PRMT R22, R0, 0x7610, R22 ;  /* 0x0000761000167816 */ /* 0x000fe20000000016 */
[----:B------:R-:W-:Y:S06]  /*35a0*/  BRA `(.L_x_22895) ;  /* 0x0000000c00bc7947 */ /* 0x000fec0003800000 */
.L_x_22898:
        /* <DEDUP_REMOVED lines=11> */
.L_x_22902:
[----:B------:R-:W2:Y:S02]  /*3660*/  LDG.E R4, desc[UR36][R4.64] ;  /* 0x0000002404047981 */ /* 0x000ea4000c1e1900 */
[----:B--2---:R-:W-:-:S04]  /*3670*/  I2FP.F32.S32 R0, R4 ;  /* 0x0000000400007245 */ /* 0x004fc80000201400 */
[----:B------:R-:W-:-:S04]  /*3680*/  F2FP.F16.F32.PACK_AB R0, RZ, R0 ;  /* 0x00000000ff00723e */ /* 0x000fc800000000ff */
[----:B------:R-:W-:Y:S01]  /*3690*/  PRMT R22, R0, 0x7610, R22 ;  /* 0x0000761000167816 */ /* 0x000fe20000000016 */
[----:B------:R-:W-:Y:S06]  /*36a0*/  BRA `(.L_x_22895) ;  /* 0x0000000c007c7947 */ /* 0x000fec0003800000 */
.L_x_22901:
[----:B------:R-:W2:Y:S02]  /*36b0*/  LDG.E.U16 R4, desc[UR36][R4.64] ;  /* 0x0000002404047981 */ /* 0x000ea4000c1e1500 */
[----:B--2---:R-:W0:Y:S02]  /*36c0*/  I2F.S16 R0, R4 ;  /* 0x0000000400007306 */ /* 0x004e240000101400 */
[----:B0-----:R-:W-:-:S04]  /*36d0*/  F2FP.F16.F32.PACK_AB R0, RZ, R0 ;  /* 0x00000000ff00723e */ /* 0x001fc800000000ff */
[----:B------:R-:W-:Y:S01]  /*36e0*/  PRMT R22, R0, 0x7610, R22 ;  /* 0x0000761000167816 */ /* 0x000fe20000000016 */
[----:B------:R-:W-:Y:S06]  /*36f0*/  BRA `(.L_x_22895) ;  /* 0x0000000c00687947 */ /* 0x000fec0003800000 */
.L_x_22897:
        /* <DEDUP_REMOVED lines=9> */
.L_x_22904:
[----:B------:R2:W5:Y:S01]  /*3790*/  LDG.E.U16 R22, desc[UR36][R4.64] ;  /* 0x0000002404167981 */ /* 0x000562000c1e1500 */
[----:B------:R-:W-:Y:S05]  /*37a0*/  BRA `(.L_x_22895) ;  /* 0x0000000c003c7947 */ /* 0x000fea0003800000 */
.L_x_22903:
        /* <DEDUP_REMOVED lines=9> */
.L_x_22906:
[----:B------:R3:W5:Y:S01]  /*3840*/  LDG.E.U16 R22, desc[UR36][R4.64] ;  /* 0x0000002404167981 */ /* 0x000762000c1e1500 */
[----:B------:R-:W-:Y:S05]  /*3850*/  BRA `(.L_x_22895) ;  /* 0x0000000c00107947 */ /* 0x000fea0003800000 */
.L_x_22905:
        /* <DEDUP_REMOVED lines=9> */
.L_x_22896:
        /* <DEDUP_REMOVED lines=14> */
.L_x_22909:
        /* <DEDUP_REMOVED lines=9> */
.L_x_22908:
        /* <DEDUP_REMOVED lines=28> */
.L_x_22911:
        /* <DEDUP_REMOVED lines=15> */
.L_x_22910:
[----:B------:R-:W2:Y:S02]  /*3d10*/  LDG.E.U16 R0, desc[UR36][R4.64] ;  /* 0x0000002404007981 */ /* 0x000ea4000c1e1500 */
[----:B--2---:R-:W-:-:S05]  /*3d20*/  IMAD.U32 R0, R0, 0x10000, RZ ;  /* 0x0001000000007824 */ /* 0x004fca00078e00ff */
[----:B------:R-:W-:-:S04]  /*3d30*/  F2FP.F16.F32.PACK_AB R0, RZ, R0 ;  /* 0x00000000ff00723e */ /* 0x000fc800000000ff */
[----:B------:R-:W-:Y:S01]  /*3d40*/  PRMT R22, R0, 0x7610, R22 ;  /* 0x0000761000167816 */ /* 0x000fe20000000016 */
[----:B------:R-:W-:Y:S06]  /*3d50*/  BRA `(.L_x_22895) ;  /* 0x0000000400d07947 */ /* 0x000fec0003800000 */
.L_x_22907:
        /* <DEDUP_REMOVED lines=13> */
.L_x_22914:
        /* <DEDUP_REMOVED lines=21> */
.L_x_22918:
[----:B------:R-:W-:Y:S05]  /*3f80*/  BSYNC B1 ;  /* 0x0000000000017941 */ /* 0x000fea0003800000 */
.L_x_22917:
[----:B------:R-:W-:Y:S01]  /*3f90*/  LEA R5, R0, 0x3b800000, 0x17 ;  /* 0x3b80000000057811 */ /* 0x000fe200078eb8ff */
[----:B------:R-:W-:-:S05]  /*3fa0*/  IMAD.SHL.U32 R0, R3, 0x100000, RZ ;  /* 0x0010000003007824 */ /* 0x000fca00078e00ff */
[----:B------:R-:W-:-:S07]  /*3fb0*/  LOP3.LUT R0, R5, R0, R6, 0xfe, !PT ;  /* 0x0000000005007212 */ /* 0x000fce00078efe06 */
.L_x_22916:
[----:B------:R-:W-:Y:S05]  /*3fc0*/  BSYNC B0 ;  /* 0x0000000000007941 */ /* 0x000fea0003800000 */
.L_x_22915:
[----:B------:R-:W-:-:S04]  /*3fd0*/  F2FP.F16.F32.PACK_AB R0, RZ, R0 ;  /* 0x00000000ff00723e */ /* 0x000fc800000000ff */
[----:B------:R-:W-:Y:S01]  /*3fe0*/  PRMT R22, R0, 0x7610, R22 ;  /* 0x0000761000167816 */ /* 0x000fe20000000016 */
[----:B------:R-:W-:Y:S06]  /*3ff0*/  BRA `(.L_x_22895) ;  /* 0x0000000400287947 */ /* 0x000fec0003800000 */
.L_x_22913:
        /* <DEDUP_REMOVED lines=21> */
.L_x_22922:
[----:B------:R-:W-:Y:S05]  /*4150*/  BSYNC B1 ;  /* 0x0000000000017941 */ /* 0x000fea0003800000 */
.L_x_22921:
[----:B------:R-:W-:Y:S01]  /*4160*/  LEA R5, R0, 0x37800000, 0x17 ;  /* 0x3780000000057811 */ /* 0x000fe200078eb8ff */
[----:B------:R-:W-:-:S05]  /*4170*/  IMAD.SHL.U32 R0, R3, 0x200000, RZ ;  /* 0x0020000003007824 */ /* 0x000fca00078e00ff */
[----:B------:R-:W-:-:S07]  /*4180*/  LOP3.LUT R0, R5, R0, R6, 0xfe, !PT ;  /* 0x0000000005007212 */ /* 0x000fce00078efe06 */
.L_x_22920:
[----:B------:R-:W-:Y:S05]  /*4190*/  BSYNC B0 ;  /* 0x0000000000007941 */ /* 0x000fea0003800000 */
.L_x_22919:
[----:B------:R-:W-:-:S04]  /*41a0*/  F2FP.F16.F32.PACK_AB R0, RZ, R0 ;  /* 0x00000000ff00723e */ /* 0x000fc800000000ff */
[----:B------:R-:W-:Y:S01]  /*41b0*/  PRMT R22, R0, 0x7610, R22 ;  /* 0x0000761000167816 */ /* 0x000fe20000000016 */
[----:B------:R-:W-:Y:S06]  /*41c0*/  BRA `(.L_x_22895) ;  /* 0x0000000000b47947 */ /* 0x000fec0003800000 */
.L_x_22912:
        /* <DEDUP_REMOVED lines=14> */
.L_x_22926:
[----:B------:R-:W-:Y:S05]  /*42b0*/  BSYNC B0 ;  /* 0x0000000000007941 */ /* 0x000fea0003800000 */
.L_x_22925:
[----:B------:R-:W-:-:S04]  /*42c0*/  F2FP.F16.F32.PACK_AB R0, RZ, R0 ;  /* 0x00000000ff00723e */ /* 0x000fc800000000ff */
[----:B------:R-:W-:Y:S01]  /*42d0*/  PRMT R22, R0, 0x7610, R22 ;  /* 0x0000761000167816 */ /* 0x000fe20000000016 */
[----:B------:R-:W-:Y:S06]  /*42e0*/  BRA `(.L_x_22895) ;  /* 0x00000000006c7947 */ /* 0x000fec0003800000 */
.L_x_22900:
        /* <DEDUP_REMOVED lines=16> */
.L_x_22927:
[----:B------:R-:W-:Y:S01]  /*43f0*/  PRMT R22, RZ, 0x7610, R22 ;  /* 0x00007610ff167816 */ /* 0x000fe20000000016 */
[----:B------:R-:W-:Y:S06]  /*4400*/  BRA `(.L_x_22895) ;  /* 0x0000000000247947 */ /* 0x000fec0003800000 */
.L_x_22924:
[----:B------:R-:W2:Y:S02]  /*4410*/  LDG.E.64 R4, desc[UR36][R4.64] ;  /* 0x0000002404047981 */ /* 0x000ea4000c1e1b00 */
[----:B--2---:R-:W0:Y:S02]  /*4420*/  I2F.U64 R0, R4 ;  /* 0x0000000400007312 */ /* 0x004e240000301000 */
[----:B0-----:R-:W-:-:S04]  /*4430*/  F2FP.F16.F32.PACK_AB R0, RZ, R0 ;  /* 0x00000000ff00723e */ /* 0x001fc800000000ff */
[----:B------:R-:W-:Y:S01]  /*4440*/  PRMT R22, R0, 0x7610, R22 ;  /* 0x0000761000167816 */ /* 0x000fe20000000016 */
[----:B------:R-:W-:Y:S06]  /*4450*/  BRA `(.L_x_22895) ;  /* 0x0000000000107947 */ /* 0x000fec0003800000 */
.L_x_22923:
[----:B------:R-:W2:Y:S02]  /*4460*/  LDG.E R4, desc[UR36][R4.64] ;  /* 0x0000002404047981 */ /* 0x000ea4000c1e1900 */
[----:B--2---:R-:W-:-:S04]  /*4470*/  I2FP.F32.U32 R0, R4 ;  /* 0x0000000400007245 */ /* 0x004fc80000201000 */
[----:B------:R-:W-:-:S04]  /*4480*/  F2FP.F16.F32.PACK_AB R0, RZ, R0 ;  /* 0x00000000ff00723e */ /* 0x000fc800000000ff */
[----:B------:R-:W-:-:S07]  /*4490*/  PRMT R22, R0, 0x7610, R22 ;  /* 0x0000761000167816 */ /* 0x000fce0000000016 */
.L_x_22895:
[----:B------:R-:W-:Y:S05]  /*44a0*/  BSYNC B6 ;  /* 0x0000000000067941 */ /* 0x000fea0003800000 */
.L_x_22894:
[----:B------:R-:W-:Y:S01]  /*44b0*/  LOP3.LUT P0, R0, R19, 0x7fff, RZ, 0xc0, !PT ;  /* 0x00007fff13007812 */ /* 0x000fe2000780c0ff */
[----:B------:R-:W-:-:S12]  /*44c0*/  BSSY B0, `(.L_x_22928) ;  /* 0x00000d4000007945 */ /* 0x000fd80003800000 */
[----:B------:R-:W-:Y:S05]  /*44d0*/  @!P0 BRA `(.L_x_22929) ;  /* 0x0000000400b08947 */ /* 0x000fea0003800000 */
[----:B------:R-:W4:Y:S01]  /*44e0*/  S2R R18, SR_TID.X ;  /* 0x0000000000127919 */ /* 0x000f220000002100 */
[----:B------:R-:W-:Y:S01]  /*44f0*/  BSSY B1, `(.L_x_22930) ;  /* 0x0000019000017945 */ /* 0x000fe20003800000 */
[----:B----4-:R-:W-:-:S13]  /*4500*/  ISETP.GE.AND P2, PT, R18, R23, PT ;  /* 0x000000171200720c */ /* 0x010fda0003f46270 */
[----:B------:R-:W-:Y:S05]  /*4510*/  @P2 BRA `(.L_x_22931) ;  /* 0x0000000000582947 */ /* 0x000fea0003800000 */
[----:B0123--:R-:W0:Y:S01]  /*4520*/  LDC.U16 R5, c[0x0][0x216] ;  /* 0x00008580ff057b82 */ /* 0x00fe220000000400 */
[----:B-----5:R-:W-:-:S05]  /*4530*/  HADD2.F32 R4, -RZ, R24.H0_H0 ;  /* 0x20000018ff047230 */ /* 0x020fca0000004100 */
[----:B------:R-:W-:Y:S01]  /*4540*/  FSETP.NEU.FTZ.AND P1, PT, R4, R4, PT ;  /* 0x000000040400720b */ /* 0x000fe20003f3d000 */
[----:B0-----:R-:W-:-:S05]  /*4550*/  HADD2.F32 R3, -RZ, R5.H0_H0 ;  /* 0x20000005ff037230 */ /* 0x001fca0000004100 */
        /* <DEDUP_REMOVED lines=8> */
[----:B------:R-:W-:-:S04]  /*45e0*/  LOP3.LUT R3, R24, R19, RZ, 0x3c, !PT ;  /* 0x0000001318037212 */ /* 0x000fc800078e3cff */
[----:B------:R-:W-:Y:S02]  /*45f0*/  PRMT R4, R3, 0x9910, RZ ;  /* 0x0000991003047816 */ /* 0x000fe400000000ff */
[----:B------:R-:W-:Y:S02]  /*4600*/  LOP3.LUT R3, R24, 0x7fff, RZ, 0xc0, !PT ;  /* 0x00007fff18037812 */ /* 0x000fe400078ec0ff */
[----:B------:R-:W-:-:S04]  /*4610*/  ISETP.GE.AND P0, PT, R4, RZ, PT ;  /* 0x000000ff0400720c */ /* 0x000fc80003f06270 */
[----:B------:R-:W-:Y:S01]  /*4620*/  ISETP.GT.U32.OR P0, PT, R0, R3, !P0 ;  /* 0x000000030000720c */ /* 0x000fe20004704470 */
[----:B------:R-:W-:-:S12]  /*4630*/  VIADD R3, R19, 0xffff ;  /* 0x0000ffff13037836 */ /* 0x000fd80000000000 */
[----:B------:R-:W-:Y:S01]  /*4640*/  @!P0 VIADD R3, R19, 0x1 ;  /* 0x0000000113038836 */ /* 0x000fe20000000000 */
[----:B------:R-:W-:Y:S06]  /*4650*/  BRA `(.L_x_22931) ;  /* 0x0000000000087947 */ /* 0x000fec0003800000 */
.L_x_22932:
[----:B------:R-:W-:-:S05]  /*4660*/  FADD.FTZ R3, R3, R4 ;  /* 0x0000000403037221 */ /* 0x000fca0000010000 */
[----:B------:R-:W-:-:S07]  /*4670*/  F2FP.F16.F32.PACK_AB R3, RZ, R3 ;  /* 0x00000003ff03723e */ /* 0x000fce00000000ff */
.L_x_22931:
[----:B------:R-:W-:Y:S05]  /*4680*/  BSYNC B1 ;  /* 0x0000000000017941 */ /* 0x000fea0003800000 */
.L_x_22930:
[----:B0123--:R-:W-:Y:S01]  /*4690*/  VIADD R4, R18, 0x80 ;  /* 0x0000008012047836 */ /* 0x00ffe20000000000 */
        /* <DEDUP_REMOVED lines=14> */
[C---:B------:R-:W-:Y:S01]  /*4780*/  LOP3.LUT R4, R16.reuse, R19, RZ, 0x3c, !PT ;  /* 0x0000001310047212 */ /* 0x040fe200078e3cff */
[----:B------:R-:W-:Y:S01]  /*4790*/  VIADD R17, R19, 0xffff ;  /* 0x0000ffff13117836 */ /* 0x000fe20000000000 */
[----:B------:R-:W-:Y:S02]  /*47a0*/  LOP3.LUT R5, R16, 0x7fff, RZ, 0xc0, !PT ;  /* 0x00007fff10057812 */ /* 0x000fe400078ec0ff */
[----:B------:R-:W-:-:S04]  /*47b0*/  PRMT R4, R4, 0x9910, RZ ;  /* 0x0000991004047816 */ /* 0x000fc800000000ff */
[----:B------:R-:W-:-:S04]  /*47c0*/  ISETP.GE.AND P0, PT, R4, RZ, PT ;  /* 0x000000ff0400720c */ /* 0x000fc80003f06270 */
[----:B------:R-:W-:-:S13]  /*47d0*/  ISETP.GT.U32.OR P0, PT, R0, R5, !P0 ;  /* 0x000000050000720c */ /* 0x000fda0004704470 */
[----:B------:R-:W-:Y:S01]  /*47e0*/  @!P0 VIADD R17, R19, 0x1 ;  /* 0x0000000113118836 */ /* 0x000fe20000000000 */
[----:B------:R-:W-:Y:S06]  /*47f0*/  BRA `(.L_x_22934) ;  /* 0x00000000000c7947 */ /* 0x000fec0003800000 */
.L_x_22935:
[----:B------:R-:W-:-:S05]  /*4800*/  FADD.FTZ R4, R5, R4 ;  /* 0x0000000405047221 */ /* 0x000fca0000010000 */
[----:B------:R-:W-:-:S04]  /*4810*/  F2FP.F16.F32.PACK_AB R4, RZ, R4 ;  /* 0x00000004ff04723e */ /* 0x000fc800000000ff */
[----:B------:R-:W-:-:S07]  /*4820*/  PRMT R17, R4, 0x7610, R17 ;  /* 0x0000761004117816 */ /* 0x000fce0000000011 */
.L_x_22934:
[----:B------:R-:W-:Y:S05]  /*4830*/  BSYNC B1 ;  /* 0x0000000000017941 */ /* 0x000fea0003800000 */
.L_x_22933:
        /* <DEDUP_REMOVED lines=23> */
.L_x_22938:
[----:B------:R-:W-:-:S05]  /*49b0*/  FADD.FTZ R4, R5, R4 ;  /* 0x0000000405047221 */ /* 0x000fca0000010000 */
[----:B------:R-:W-:-:S04]  /*49c0*/  F2FP.F16.F32.PACK_AB R4, RZ, R4 ;  /* 0x00000004ff04723e */ /* 0x000fc800000000ff */
[----:B------:R-:W-:-:S07]  /*49d0*/  PRMT R16, R4, 0x7610, R16 ;  /* 0x0000761004107816 */ /* 0x000fce0000000010 */
.L_x_22937:
[----:B------:R-:W-:Y:S05]  /*49e0*/  BSYNC B1 ;  /* 0x0000000000017941 */ /* 0x000fea0003800000 */
.L_x_22936:
[----:B-----5:R-:W-:-:S05]  /*49f0*/  VIADD R2, R18, 0x180 ;  /* 0x0000018012027836 */ /* 0x020fca0000000000 */
[----:B------:R-:W-:-:S13]  /*4a00*/  ISETP.GE.AND P0, PT, R2, R23, PT ;  /* 0x000000170200720c */ /* 0x000fda0003f06270 */
[----:B------:R-:W-:Y:S05]  /*4a10*/  @P0 BRA `(.L_x_22939) ;  /* 0x0000000400f80947 */ /* 0x000fea0003800000 */
[----:B------:R-:W0:Y:S01]  /*4a20*/  LDC.U16 R4, c[0x0][0x216] ;  /* 0x00008580ff047b82 */ /* 0x000e220000000400 */
        /* <DEDUP_REMOVED lines=10> */
[C---:B------:R-:W-:Y:S02]  /*4ad0*/  LOP3.LUT R2, R22.reuse, R19, RZ, 0x3c, !PT ;  /* 0x0000001316027212 */ /* 0x040fe400078e3cff */
[----:B------:R-:W-:Y:S02]  /*4ae0*/  LOP3.LUT R5, R22, 0x7fff, RZ, 0xc0, !PT ;  /* 0x00007fff16057812 */ /* 0x000fe400078ec0ff */
[----:B------:R-:W-:-:S04]  /*4af0*/  PRMT R2, R2, 0x9910, RZ ;  /* 0x0000991002027816 */ /* 0x000fc800000000ff */
[----:B------:R-:W-:-:S04]  /*4b00*/  ISETP.GE.AND P0, PT, R2, RZ, PT ;  /* 0x000000ff0200720c */ /* 0x000fc80003f06270 */
[----:B------:R-:W-:Y:S01]  /*4b10*/  ISETP.GT.U32.OR P0, PT, R0, R5, !P0 ;  /* 0x000000050000720c */ /* 0x000fe20004704470 */
[----:B------:R-:W-:-:S12]  /*4b20*/  VIADD R0, R19, 0xffff ;  /* 0x0000ffff13007836 */ /* 0x000fd80000000000 */
[----:B------:R-:W-:-:S05]  /*4b30*/  @!P0 VIADD R0, R19, 0x1 ;  /* 0x0000000113008836 */ /* 0x000fca0000000000 */
[----:B------:R-:W-:Y:S01]  /*4b40*/  PRMT R19, R0, 0x7610, R19 ;  /* 0x0000761000137816 */ /* 0x000fe20000000013 */
[----:B------:R-:W-:Y:S06]  /*4b50*/  BRA `(.L_x_22939) ;  /* 0x0000000400a87947 */ /* 0x000fec0003800000 */
.L_x_22940:
[----:B------:R-:W-:-:S05]  /*4b60*/  FADD.FTZ R2, R5, R2 ;  /* 0x0000000205027221 */ /* 0x000fca0000010000 */
[----:B------:R-:W-:-:S04]  /*4b70*/  F2FP.F16.F32.PACK_AB R2, RZ, R2 ;  /* 0x00000002ff02723e */ /* 0x000fc800000000ff */
[----:B------:R-:W-:Y:S01]  /*4b80*/  PRMT R19, R2, 0x7610, R19 ;  /* 0x0000761002137816 */ /* 0x000fe20000000013 */
[----:B------:R-:W-:Y:S06]  /*4b90*/  BRA `(.L_x_22939) ;  /* 0x0000000400987947 */ /* 0x000fec0003800000 */
.L_x_22929:
[----:B------:R-:W4:Y:S01]  /*4ba0*/  S2R R18, SR_TID.X ;  /* 0x0000000000127919 */ /* 0x000f220000002100 */
[----:B------:R-:W-:Y:S01]  /*4bb0*/  BSSY B1, `(.L_x_22941) ;  /* 0x0000018000017945 */ /* 0x000fe20003800000 */
[----:B----4-:R-:W-:-:S13]  /*4bc0*/  ISETP.GE.AND P2, PT, R18, R23, PT ;  /* 0x000000171200720c */ /* 0x010fda0003f46270 */
[----:B------:R-:W-:Y:S05]  /*4bd0*/  @P2 BRA `(.L_x_22942) ;  /* 0x0000000000542947 */ /* 0x000fea0003800000 */
[----:B------:R-:W4:Y:S01]  /*4be0*/  LDC.U16 R3, c[0x0][0x216] ;  /* 0x00008580ff037b82 */ /* 0x000f220000000400 */
[----:B0123-5:R-:W-:-:S05]  /*4bf0*/  HADD2.F32 R5, -RZ, R24.H0_H0 ;  /* 0x20000018ff057230 */ /* 0x02ffca0000004100 */
[----:B------:R-:W-:Y:S01]  /*4c00*/  FSETP.NEU.FTZ.AND P1, PT, R5, R5, PT ;  /* 0x000000050500720b */ /* 0x000fe20003f3d000 */
[----:B----4-:R-:W-:-:S05]  /*4c10*/  HADD2.F32 R0, -RZ, R3.H0_H0 ;  /* 0x20000003ff007230 */ /* 0x010fca0000004100 */
        /* <DEDUP_REMOVED lines=8> */
[----:B------:R-:W-:-:S11]  /*4ca0*/  PRMT R3, R24, 0x7610, R3 ;  /* 0x0000761018037816 */ /* 0x000fd60000000003 */
[----:B------:R-:W-:Y:S05]  /*4cb0*/  @!P0 BRA `(.L_x_22942) ;  /* 0x00000000001c8947 */ /* 0x000fea0003800000 */
[----:B------:R-:W-:-:S04]  /*4cc0*/  LOP3.LUT R24, R24, 0x8000, RZ, 0xc0, !PT ;  /* 0x0000800018187812 */ /* 0x000fc800078ec0ff */
[----:B------:R-:W-:-:S04]  /*4cd0*/  LOP3.LUT R24, R24, 0x1, RZ, 0xfc, !PT ;  /* 0x0000000118187812 */ /* 0x000fc800078efcff */
[----:B------:R-:W-:Y:S01]  /*4ce0*/  PRMT R3, R24, 0x7610, R3 ;  /* 0x0000761018037816 */ /* 0x000fe20000000003 */
[----:B------:R-:W-:Y:S06]  /*4cf0*/  BRA `(.L_x_22942) ;  /* 0x00000000000c7947 */ /* 0x000fec0003800000 */
.L_x_22943:
[----:B------:R-:W-:-:S05]  /*4d00*/  FADD.FTZ R0, R0, R5 ;  /* 0x0000000500007221 */ /* 0x000fca0000010000 */
[----:B------:R-:W-:-:S04]  /*4d10*/  F2FP.F16.F32.PACK_AB R0, RZ, R0 ;  /* 0x00000000ff00723e */ /* 0x000fc800000000ff */
[----:B------:R-:W-:-:S07]  /*4d20*/  PRMT R3, R0, 0x7610, R3 ;  /* 0x0000761000037816 */ /* 0x000fce0000000003 */
.L_x_22942:
[----:B------:R-:W-:Y:S05]  /*4d30*/  BSYNC B1 ;  /* 0x0000000000017941 */ /* 0x000fea0003800000 */
.L_x_22941:
[----:B------:R-:W-:Y:S01]  /*4d40*/  VIADD R0, R18, 0x80 ;  /* 0x0000008012007836 */ /* 0x000fe20000000000 */
[----:B------:R-:W-:Y:S04]  /*4d50*/  BSSY B1, `(.L_x_22944) ;  /* 0x0000018000017945 */ /* 0x000fe80003800000 */
[----:B------:R-:W-:-:S13]  /*4d60*/  ISETP.GE.AND P0, PT, R0, R23, PT ;  /* 0x000000170000720c */ /* 0x000fda0003f06270 */
        /* <DEDUP_REMOVED lines=19> */
.L_x_22946:
[----:B------:R-:W-:-:S05]  /*4ea0*/  FADD.FTZ R0, R0, R5 ;  /* 0x0000000500007221 */ /* 0x000fca0000010000 */
[----:B------:R-:W-:-:S04]  /*4eb0*/  F2FP.F16.F32.PACK_AB R0, RZ, R0 ;  /* 0x00000000ff00723e */ /* 0x000fc800000000ff */
[----:B------:R-:W-:-:S07]  /*4ec0*/  PRMT R17, R0, 0x7610, R17 ;  /* 0x0000761000117816 */ /* 0x000fce0000000011 */
.L_x_22945:
[----:B------:R-:W-:Y:S05]  /*4ed0*/  BSYNC B1 ;  /* 0x0000000000017941 */ /* 0x000fea0003800000 */
.L_x_22944:
[----:B------:R-:W-:Y:S01]  /*4ee0*/  VIADD R0, R18, 0x100 ;  /* 0x0000010012007836 */ /* 0x000fe20000000000 */
[----:B------:R-:W-:Y:S04]  /*4ef0*/  BSSY B1, `(.L_x_22947) ;  /* 0x0000018000017945 */ /* 0x000fe80003800000 */
[----:B------:R-:W-:-:S13]  /*4f00*/  ISETP.GE.AND P0, PT, R0, R23, PT ;  /* 0x000000170000720c */ /* 0x000fda0003f06270 */
[----:B------:R-:W-:Y:S05]  /*4f10*/  @P0 BRA `(.L_x_22948) ;  /* 0x0000000000540947 */ /* 0x000fea0003800000 */
[----:B-----5:R-:W4:Y:S01]  /*4f20*/  LDC.U16 R16, c[0x0][0x216] ;  /* 0x00008580ff107b82 */ /* 0x020f220000000400 */
[----:B0123--:R-:W-:-:S05]  /*4f30*/  HADD2.F32 R5, -RZ, R2.H0_H0 ;  /* 0x20000002ff057230 */ /* 0x00ffca0000004100 */
        /* <DEDUP_REMOVED lines=16> */
.L_x_22949:
[----:B------:R-:W-:-:S05]  /*5040*/  FADD.FTZ R0, R0, R5 ;  /* 0x0000000500007221 */ /* 0x000fca0000010000 */
[----:B------:R-:W-:-:S04]  /*5050*/  F2FP.F16.F32.PACK_AB R0, RZ, R0 ;  /* 0x00000000ff00723e */ /* 0x000fc800000000ff */
[----:B------:R-:W-:-:S07]  /*5060*/  PRMT R16, R0, 0x7610, R16 ;  /* 0x0000761000107816 */ /* 0x000fce0000000010 */
.L_x_22948:
[----:B------:R-:W-:Y:S05]  /*5070*/  BSYNC B1 ;  /* 0x0000000000017941 */ /* 0x000fea0003800000 */
.L_x_22947:
[----:B------:R-:W-:-:S05]  /*5080*/  VIADD R0, R18, 0x180 ;  /* 0x0000018012007836 */ /* 0x000fca0000000000 */
        /* <DEDUP_REMOVED lines=20> */
.L_x_22950:
[----:B------:R-:W-:-:S05]  /*51d0*/  FADD.FTZ R2, R2, R5 ;  /* 0x0000000502027221 */ /* 0x000fca0000010000 */
[----:B------:R-:W-:-:S04]  /*51e0*/  F2FP.F16.F32.PACK_AB R2, RZ, R2 ;  /* 0x00000002ff02723e */ /* 0x000fc800000000ff */
[----:B------:R-:W-:-:S07]  /*51f0*/  PRMT R19, R2, 0x7610, R19 ;  /* 0x0000761002137816 */ /* 0x000fce0000000013 */
.L_x_22939:
[----:B------:R-:W-:Y:S05]  /*5200*/  BSYNC B0 ;  /* 0x0000000000007941 */ /* 0x000fea0003800000 */
.L_x_22928:
[----:B-----5:R-:W4:Y:S01]  /*5210*/  LDC.U8 R2, c[0x0][0x234] ;  /* 0x00008d00ff027b82 */ /* 0x020f220000000000 */
[----:B------:R-:W-:Y:S04]  /*5220*/  BSSY B6, `(.L_x_22951) ;  /* 0x00000fe000067945 */ /* 0x000fe80003800000 */
[----:B------:R-:W-:Y:S05]  /*5230*/  @P2 BRA `(.L_x_22952) ;  /* 0x0000000c00f02947 */ /* 0x000fea0003800000 */
[----:B------:R-:W5:Y:S01]  /*5240*/  LDC.64 R8, c[0x0][0x218] ;  /* 0x00008600ff087b82 */ /* 0x000f620000000a00 */
[----:B------:R-:W-:Y:S01]  /*5250*/  IMAD R0, R25, 0x200, R18 ;  /* 0x0000020019007824 */ /* 0x000fe200078e0212 */
[----:B01234-:R-:W-:Y:S01]  /*5260*/  PRMT R4, R2, 0x9910, RZ ;  /* 0x0000991002047816 */ /* 0x01ffe200000000ff */
[----:B------:R-:W-:Y:S02]  /*5270*/  ULDC UR4, c[0x0][0x238] ;  /* 0x00008e0000047ab9 */ /* 0x000fe40000000800 */
[----:B------:R-:W-:Y:S02]  /*5280*/  IMAD R5, R0, UR4, RZ ;  /* 0x0000000400057c24 */ /* 0x000fe4000f8e02ff */
[----:B------:R-:W-:-:S05]  /*5290*/  IMAD.MOV.U32 R0, RZ, RZ, R4 ;  /* 0x000000ffff007224 */ /* 0x000fca00078e0004 */
[----:B------:R-:W-:Y:S02]  /*52a0*/  ISETP.GT.AND P0, PT, R0, 0x9, PT ;  /* 0x000000090000780c */ /* 0x000fe40003f04270 */
[----:B-----5:R-:W-:-:S05]  /*52b0*/  IADD3 R8, P1, R5, R8, RZ ;  /* 0x0000000805087210 */ /* 0x020fca0007f3e0ff */
        /* <DEDUP_REMOVED lines=14> */
.L_x_22956:
[----:B------:R-:W-:-:S06]  /*53a0*/  HADD2.F32 R5, -RZ, R3.H0_H0 ;  /* 0x20000003ff057230 */ /* 0x000fcc0000004100 */
[----:B------:R-:W0:Y:S02]  /*53b0*/  F2I.S64.TRUNC R4, R5 ;  /* 0x0000000500047311 */ /* 0x000e24000020d900 */
[----:B0-----:R4:W-:Y:S01]  /*53c0*/  STG.E.U8 desc[UR36][R8.64], R4 ;  /* 0x0000000408007986 */ /* 0x0019e2000c101124 */
[----:B------:R-:W-:Y:S05]  /*53d0*/  BRA `(.L_x_22958) ;  /* 0x0000000c00847947 */ /* 0x000fea0003800000 */
.L_x_22955:
        /* <DEDUP_REMOVED lines=10> */
.L_x_22960:
[----:B------:R-:W-:-:S06]  /*5480*/  HADD2.F32 R3, -RZ, R3.H0_H0 ;  /* 0x20000003ff037230 */ /* 0x000fcc0000004100 */
[----:B------:R-:W0:Y:S02]  /*5490*/  F2I.FTZ.TRUNC.NTZ R3, R3 ;  /* 0x0000000300037305 */ /* 0x000e24000021f100 */
[----:B0-----:R2:W-:Y:S01]  /*54a0*/  STG.E desc[UR36][R8.64], R3 ;  /* 0x0000000308007986 */ /* 0x0015e2000c101924 */
[----:B------:R-:W-:Y:S05]  /*54b0*/  BRA `(.L_x_22958) ;  /* 0x0000000c004c7947 */ /* 0x000fea0003800000 */
.L_x_22959:
[----:B------:R-:W-:-:S06]  /*54c0*/  HADD2.F32 R3, -RZ, R3.H0_H0 ;  /* 0x20000003ff037230 */ /* 0x000fcc0000004100 */
[----:B------:R-:W0:Y:S02]  /*54d0*/  F2I.FTZ.TRUNC.NTZ R3, R3 ;  /* 0x0000000300037305 */ /* 0x000e24000021f100 */
[----:B0-----:R0:W-:Y:S01]  /*54e0*/  STG.E.U16 desc[UR36][R8.64], R3 ;  /* 0x0000000308007986 */ /* 0x0011e2000c101524 */
[----:B------:R-:W-:Y:S05]  /*54f0*/  BRA `(.L_x_22958) ;  /* 0x0000000c003c7947 */ /* 0x000fea0003800000 */
.L_x_22954:
        /* <DEDUP_REMOVED lines=9> */
.L_x_22962:
[----:B------:R0:W-:Y:S01]  /*5590*/  STG.E.U16 desc[UR36][R8.64], R3 ;  /* 0x0000000308007986 */ /* 0x0001e2000c101524 */
[----:B------:R-:W-:Y:S05]  /*55a0*/  BRA `(.L_x_22958) ;  /* 0x0000000c00107947 */ /* 0x000fea0003800000 */
.L_x_22961:
        /* <DEDUP_REMOVED lines=10> */
.L_x_22964:
[----:B------:R-:W-:-:S05]  /*5650*/  HADD2.F32 R0, -RZ, R3.H0_H0 ;  /* 0x20000003ff007230 */ /* 0x000fca0000004100 */
[----:B------:R-:W-:-:S04]  /*5660*/  F2FP.F16.F32.PACK_AB R0, RZ, R0 ;  /* 0x00000000ff00723e */ /* 0x000fc800000000ff */
[----:B------:R-:W-:-:S05]  /*5670*/  PRMT R0, R0, 0x5410, RZ ;  /* 0x0000541000007816 */ /* 0x000fca00000000ff */
[----:B------:R0:W-:Y:S01]  /*5680*/  STG.E desc[UR36][R8.64], R0 ;  /* 0x0000000008007986 */ /* 0x0001e2000c101924 */
[----:B------:R-:W-:Y:S05]  /*5690*/  BRA `(.L_x_22958) ;  /* 0x0000000800d47947 */ /* 0x000fea0003800000 */
.L_x_22963:
[----:B------:R-:W-:-:S05]  /*56a0*/  HADD2.F32 R4, -RZ, R3.H0_H0 ;  /* 0x20000003ff047230 */ /* 0x000fca0000004100 */
[----:B------:R-:W-:-:S06]  /*56b0*/  FMUL.FTZ R4, R4, 1 ;  /* 0x3f80000004047820 */ /* 0x000fcc0000410000 */
[----:B------:R-:W0:Y:S02]  /*56c0*/  F2F.F64.F32 R4, R4 ;  /* 0x0000000400047310 */ /* 0x000e240000201800 */
[----:B0-----:R0:W-:Y:S01]  /*56d0*/  STG.E.64 desc[UR36][R8.64], R4 ;  /* 0x0000000408007986 */ /* 0x0011e2000c101b24 */
[----:B------:R-:W-:Y:S05]  /*56e0*/  BRA `(.L_x_22958) ;  /* 0x0000000800c07947 */ /* 0x000fea0003800000 */
.L_x_22953:
        /* <DEDUP_REMOVED lines=13> */
.L_x_22967:
[----:B------:R-:W-:Y:S01]  /*57c0*/  HADD2.F32 R3, -RZ, R3.H0_H0 ;  /* 0x20000003ff037230 */ /* 0x000fe20000004100 */
[----:B------:R-:W-:-:S04]  /*57d0*/  CS2R R6, SRZ ;  /* 0x0000000000067805 */ /* 0x000fc8000001ff00 */
[----:B------:R-:W-:-:S04]  /*57e0*/  FMUL.FTZ R3, R3, 1 ;  /* 0x3f80000003037820 */ /* 0x000fc80000410000 */
[----:B------:R-:W0:Y:S02]  /*57f0*/  F2F.F64.F32 R4, R3 ;  /* 0x0000000300047310 */ /* 0x000e240000201800 */
[----:B0-----:R0:W-:Y:S01]  /*5800*/  STG.E.128 desc[UR36][R8.64], R4 ;  /* 0x0000000408007986 */ /* 0x0011e2000c101d24 */
[----:B------:R-:W-:Y:S05]  /*5810*/  BRA `(.L_x_22958) ;  /* 0x0000000800747947 */ /* 0x000fea0003800000 */
.L_x_22966:
        /* <DEDUP_REMOVED lines=21> */
.L_x_22971:
[----:B------:R-:W-:Y:S05]  /*5970*/  BSYNC B0 ;  /* 0x0000000000007941 */ /* 0x000fea0003800000 */
.L_x_22970:
[----:B------:R-:W-:-:S05]  /*5980*/  LOP3.LUT R5, R0, R5, RZ, 0xfc, !PT ;  /* 0x0000000500057212 */ /* 0x000fca00078efcff */
[----:B------:R0:W-:Y:S01]  /*5990*/  STG.E.U8 desc[UR36][R8.64], R5 ;  /* 0x0000000508007986 */ /* 0x0001e2000c101124 */
[----:B------:R-:W-:Y:S05]  /*59a0*/  BRA `(.L_x_22958) ;  /* 0x0000000800107947 */ /* 0x000fea0003800000 */
.L_x_22969:
        /* <DEDUP_REMOVED lines=13> */
.L_x_22973:
[----:B------:R-:W-:Y:S01]  /*5a80*/  IMAD.MOV.U32 R0, RZ, RZ, 0x7f ;  /* 0x0000007fff007424 */ /* 0x000fe200078e00ff */
[----:B------:R-:W-:-:S04]  /*5a90*/  ISETP.GT.U32.AND P0, PT, R3, 0x7f800000, PT ;  /* 0x7f8000000300780c */ /* 0x000fc80003f04070 */
[----:B------:R-:W-:-:S09]  /*5aa0*/  SEL R0, R0, 0x7c, P0 ;  /* 0x0000007c00007807 */ /* 0x000fd20000000000 */
.L_x_22974:
[----:B------:R-:W-:Y:S05]  /*5ab0*/  BSYNC B0 ;  /* 0x0000000000007941 */ /* 0x000fea0003800000 */
.L_x_22972:
[----:B------:R-:W-:-:S04]  /*5ac0*/  LOP3.LUT R3, R5, 0x80000000, RZ, 0xc0, !PT ;  /* 0x8000000005037812 */ /* 0x000fc800078ec0ff */
[----:B------:R-:W-:-:S04]  /*5ad0*/  SHF.R.U32.HI R3, RZ, 0x18, R3 ;  /* 0x00000018ff037819 */ /* 0x000fc80000011603 */
[----:B------:R-:W-:-:S05]  /*5ae0*/  LOP3.LUT R3, R0, R3, RZ, 0xfc, !PT ;  /* 0x0000000300037212 */ /* 0x000fca00078efcff */
[----:B------:R0:W-:Y:S01]  /*5af0*/  STG.E.U8 desc[UR36][R8.64], R3 ;  /* 0x0000000308007986 */ /* 0x0001e2000c101124 */
[----:B------:R-:W-:Y:S05]  /*5b00*/  BRA `(.L_x_22958) ;  /* 0x0000000400b87947 */ /* 0x000fea0003800000 */
.L_x_22968:
[----:B------:R-:W-:-:S05]  /*5b10*/  HADD2.F32 R0, -RZ, R3.H0_H0 ;  /* 0x20000003ff007230 */ /* 0x000fca0000004100 */
[----:B------:R-:W-:-:S05]  /*5b20*/  F2FP.BF16.F32.PACK_AB R0, RZ, R0 ;  /* 0x00000000ff00723e */ /* 0x000fca00000010ff */
[----:B------:R0:W-:Y:S01]  /*5b30*/  STG.E.U16 desc[UR36][R8.64], R0 ;  /* 0x0000000008007986 */ /* 0x0001e2000c101524 */
[----:B------:R-:W-:Y:S05]  /*5b40*/  BRA `(.L_x_22958) ;  /* 0x0000000400a87947 */ /* 0x000fea0003800000 */
.L_x_22965:
        /* <DEDUP_REMOVED lines=12> */
.L_x_22977:
        /* <DEDUP_REMOVED lines=17> */
.L_x_22980:
[----:B------:R-:W-:-:S04]  /*5d20*/  LOP3.LUT R3, R5, 0x80000000, RZ, 0xc0, !PT ;  /* 0x8000000005037812 */ /* 0x000fc800078ec0ff */
[----:B------:R-:W-:-:S04]  /*5d30*/  SHF.R.U32.HI R3, RZ, 0x18, R3 ;  /* 0x00000018ff037819 */ /* 0x000fc80000011603 */
[----:B------:R-:W-:-:S04]  /*5d40*/  LOP3.LUT R0, R0, R3, RZ, 0xfc, !PT ;  /* 0x0000000300007212 */ /* 0x000fc800078efcff */
[----:B------:R-:W-:-:S07]  /*5d50*/  PRMT R4, R0, 0x7610, R4 ;  /* 0x0000761000047816 */ /* 0x000fce0000000004 */
.L_x_22979:
[----:B------:R-:W-:Y:S05]  /*5d60*/  BSYNC B0 ;  /* 0x0000000000007941 */ /* 0x000fea0003800000 */
.L_x_22978:
[----:B------:R0:W-:Y:S01]  /*5d70*/  STG.E.U8 desc[UR36][R8.64], R4 ;  /* 0x0000000408007986 */ /* 0x0001e2000c101124 */
[----:B------:R-:W-:Y:S05]  /*5d80*/  BRA `(.L_x_22958) ;  /* 0x0000000400187947 */ /* 0x000fea0003800000 */
.L_x_22976:
        /* <DEDUP_REMOVED lines=17> */
.L_x_22983:
[----:B------:R-:W-:-:S04]  /*5ea0*/  LOP3.LUT R3, R5, 0x80000000, RZ, 0xc0, !PT ;  /* 0x8000000005037812 */ /* 0x000fc800078ec0ff */
[----:B------:R-:W-:-:S04]  /*5eb0*/  SHF.R.U32.HI R3, RZ, 0x18, R3 ;  /* 0x00000018ff037819 */ /* 0x000fc80000011603 */
[----:B------:R-:W-:-:S04]  /*5ec0*/  LOP3.LUT R0, R0, R3, RZ, 0xfc, !PT ;  /* 0x0000000300007212 */ /* 0x000fc800078efcff */
[----:B------:R-:W-:-:S07]  /*5ed0*/  PRMT R4, R0, 0x7610, R4 ;  /* 0x0000761000047816 */ /* 0x000fce0000000004 */
.L_x_22982:
[----:B------:R-:W-:Y:S05]  /*5ee0*/  BSYNC B0 ;  /* 0x0000000000007941 */ /* 0x000fea0003800000 */
.L_x_22981:
[----:B------:R0:W-:Y:S01]  /*5ef0*/  STG.E.U8 desc[UR36][R8.64], R4 ;  /* 0x0000000408007986 */ /* 0x0001e2000c101124 */
[----:B------:R-:W-:Y:S05]  /*5f00*/  BRA `(.L_x_22958) ;  /* 0x0000000000b87947 */ /* 0x000fea0003800000 */
.L_x_22975:
        /* <DEDUP_REMOVED lines=22> */
.L_x_22957:
        /* <DEDUP_REMOVED lines=16> */
.L_x_22986:
[----:B------:R-:W-:Y:S05]  /*6170*/  BRA `(.L_x_22958) ;  /* 0x00000000001c7947 */ /* 0x000fea0003800000 */
.L_x_22985:
[----:B------:R-:W-:-:S06]  /*6180*/  HADD2.F32 R4, -RZ, R3.H0_H0 ;  /* 0x20000003ff047230 */ /* 0x000fcc0000004100 */
[----:B------:R-:W0:Y:S02]  /*6190*/  F2I.U64.TRUNC R4, R4 ;  /* 0x0000000400047311 */ /* 0x000e24000020d800 */
[----:B0-----:R0:W-:Y:S01]  /*61a0*/  STG.E.64 desc[UR36][R8.64], R4 ;  /* 0x0000000408007986 */ /* 0x0011e2000c101b24 */
[----:B------:R-:W-:Y:S05]  /*61b0*/  BRA `(.L_x_22958) ;  /* 0x00000000000c7947 */ /* 0x000fea0003800000 */
.L_x_22984:
[----:B------:R-:W-:-:S06]  /*61c0*/  HADD2.F32 R3, -RZ, R3.H0_H0 ;  /* 0x20000003ff037230 */ /* 0x000fcc0000004100 */
[----:B------:R-:W0:Y:S02]  /*61d0*/  F2I.FTZ.U32.TRUNC.NTZ R3, R3 ;  /* 0x0000000300037305 */ /* 0x000e24000021f000 */
[----:B0-----:R0:W-:Y:S02]  /*61e0*/  STG.E desc[UR36][R8.64], R3 ;  /* 0x0000000308007986 */ /* 0x0011e4000c101924 */
.L_x_22958:
[----:B------:R-:W-:-:S07]  /*61f0*/  VIADD R18, R18, 0x80 ;  /* 0x0000008012127836 */ /* 0x000fce0000000000 */
.L_x_22952:
[----:B------:R-:W-:Y:S05]  /*6200*/  BSYNC B6 ;  /* 0x0000000000067941 */ /* 0x000fea0003800000 */
.L_x_22951:
        /* <DEDUP_REMOVED lines=25> */
.L_x_22992:
[----:B------:R-:W-:-:S06]  /*63a0*/  HADD2.F32 R5, -RZ, R17.H0_H0 ;  /* 0x20000011ff057230 */ /* 0x000fcc0000004100 */
[----:B------:R-:W0:Y:S02]  /*63b0*/  F2I.S64.TRUNC R4, R5 ;  /* 0x0000000500047311 */ /* 0x000e24000020d900 */
[----:B0-----:R0:W-:Y:S01]  /*63c0*/  STG.E.U8 desc[UR36][R8.64], R4 ;  /* 0x0000000408007986 */ /* 0x0011e2000c101124 */
[----:B------:R-:W-:Y:S05]  /*63d0*/  BRA `(.L_x_22994) ;  /* 0x0000000c00847947 */ /* 0x000fea0003800000 */
.L_x_22991:
        /* <DEDUP_REMOVED lines=10> */
.L_x_22996:
[----:B------:R-:W-:-:S06]  /*6480*/  HADD2.F32 R17, -RZ, R17.H0_H0 ;  /* 0x20000011ff117230 */ /* 0x000fcc0000004100 */
[----:B------:R-:W0:Y:S02]  /*6490*/  F2I.FTZ.TRUNC.NTZ R17, R17 ;  /* 0x0000001100117305 */ /* 0x000e24000021f100 */
[----:B0-----:R0:W-:Y:S01]  /*64a0*/  STG.E desc[UR36][R8.64], R17 ;  /* 0x0000001108007986 */ /* 0x0011e2000c101924 */
[----:B------:R-:W-:Y:S05]  /*64b0*/  BRA `(.L_x_22994) ;  /* 0x0000000c004c7947 */ /* 0x000fea0003800000 */
.L_x_22995:
[----:B------:R-:W-:-:S06]  /*64c0*/  HADD2.F32 R17, -RZ, R17.H0_H0 ;  /* 0x20000011ff117230 */ /* 0x000fcc0000004100 */
[----:B------:R-:W0:Y:S02]  /*64d0*/  F2I.FTZ.TRUNC.NTZ R17, R17 ;  /* 0x0000001100117305 */ /* 0x000e24000021f100 */
[----:B0-----:R0:W-:Y:S01]  /*64e0*/  STG.E.U16 desc[UR36][R8.64], R17 ;  /* 0x0000001108007986 */ /* 0x0011e2000c101524 */
[----:B------:R-:W-:Y:S05]  /*64f0*/  BRA `(.L_x_22994) ;  /* 0x0000000c003c7947 */ /* 0x000fea0003800000 */
.L_x_22990:
        /* <DEDUP_REMOVED lines=9> */
.L_x_22998:
[----:B------:R0:W-:Y:S01]  /*6590*/  STG.E.U16 desc[UR36][R8.64], R17 ;  /* 0x0000001108007986 */ /* 0x0001e2000c101524 */
[----:B------:R-:W-:Y:S05]  /*65a0*/  BRA `(.L_x_22994) ;  /* 0x0000000c00107947 */ /* 0x000fea0003800000 */
.L_x_22997:
        /* <DEDUP_REMOVED lines=10> */
.L_x_23000:
[----:B------:R-:W-:-:S05]  /*6650*/  HADD2.F32 R0, -RZ, R17.H0_H0 ;  /* 0x20000011ff007230 */ /* 0x000fca0000004100 */
[----:B------:R-:W-:-:S04]  /*6660*/  F2FP.F16.F32.PACK_AB R0, RZ, R0 ;  /* 0x00000000ff00723e */ /* 0x000fc800000000ff */
[----:B------:R-:W-:-:S05]  /*6670*/  PRMT R0, R0, 0x5410, RZ ;  /* 0x0000541000007816 */ /* 0x000fca00000000ff */
[----:B------:R0:W-:Y:S01]  /*6680*/  STG.E desc[UR36][R8.64], R0 ;  /* 0x0000000008007986 */ /* 0x0001e2000c101924 */
[----:B------:R-:W-:Y:S05]  /*6690*/  BRA `(.L_x_22994) ;  /* 0x0000000800d47947 */ /* 0x000fea0003800000 */
.L_x_22999:
[----:B------:R-:W-:-:S05]  /*66a0*/  HADD2.F32 R4, -RZ, R17.H0_H0 ;  /* 0x20000011ff047230 */ /* 0x000fca0000004100 */
[----:B------:R-:W-:-:S06]  /*66b0*/  FMUL.FTZ R4, R4, 1 ;  /* 0x3f80000004047820 */ /* 0x000fcc0000410000 */
[----:B------:R-:W0:Y:S02]  /*66c0*/  F2F.F64.F32 R4, R4 ;  /* 0x0000000400047310 */ /* 0x000e240000201800 */
[----:B0-----:R0:W-:Y:S01]  /*66d0*/  STG.E.64 desc[UR36][R8.64], R4 ;  /* 0x0000000408007986 */ /* 0x0011e2000c101b24 */
[----:B------:R-:W-:Y:S05]  /*66e0*/  BRA `(.L_x_22994) ;  /* 0x0000000800c07947 */ /* 0x000fea0003800000 */
.L_x_22989:
        /* <DEDUP_REMOVED lines=13> */
.L_x_23003:
[----:B------:R-:W-:Y:S01]  /*67c0*/  HADD2.F32 R17, -RZ, R17.H0_H0 ;  /* 0x20000011ff117230 */ /* 0x000fe20000004100 */
[----:B------:R-:W-:-:S04]  /*67d0*/  CS2R R6, SRZ ;  /* 0x0000000000067805 */ /* 0x000fc8000001ff00 */
[----:B------:R-:W-:-:S06]  /*67e0*/  FMUL.FTZ R4, R17, 1 ;  /* 0x3f80000011047820 */ /* 0x000fcc0000410000 */
[----:B------:R-:W0:Y:S02]  /*67f0*/  F2F.F64.F32 R4, R4 ;  /* 0x0000000400047310 */ /* 0x000e240000201800 */
[----:B0-----:R0:W-:Y:S01]  /*6800*/  STG.E.128 desc[UR36][R8.64], R4 ;  /* 0x0000000408007986 */ /* 0x0011e2000c101d24 */
[----:B------:R-:W-:Y:S05]  /*6810*/  BRA `(.L_x_22994) ;  /* 0x0000000800747947 */ /* 0x000fea0003800000 */
.L_x_23002:
        /* <DEDUP_REMOVED lines=21> */
.L_x_23007:
[----:B------:R-:W-:Y:S05]  /*6970*/  BSYNC B0 ;  /* 0x0000000000007941 */ /* 0x000fea0003800000 */
.L_x_23006:
[----:B------:R-:W-:-:S05]  /*6980*/  LOP3.LUT R5, R0, R5, RZ, 0xfc, !PT ;  /* 0x0000000500057212 */ /* 0x000fca00078efcff */
[----:B------:R0:W-:Y:S01]  /*6990*/  STG.E.U8 desc[UR36][R8.64], R5 ;  /* 0x0000000508007986 */ /* 0x0001e2000c101124 */
[----:B------:R-:W-:Y:S05]  /*69a0*/  BRA `(.L_x_22994) ;  /* 0x0000000800107947 */ /* 0x000fea0003800000 */
.L_x_23005:
        /* <DEDUP_REMOVED lines=13> */
.L_x_23009:
[----:B------:R-:W-:Y:S01]  /*6a80*/  IMAD.MOV.U32 R0, RZ, RZ, 0x7f ;  /* 0x0000007fff007424 */ /* 0x000fe200078e00ff */
[----:B------:R-:W-:-:S04]  /*6a90*/  ISETP.GT.U32.AND P0, PT, R3, 0x7f800000, PT ;  /* 0x7f8000000300780c */ /* 0x000fc80003f04070 */
[----:B------:R-:W-:-:S09]  /*6aa0*/  SEL R0, R0, 0x7c, P0 ;  /* 0x0000007c00007807 */ /* 0x000fd20000000000 */
.L_x_23010:
[----:B------:R-:W-:Y:S05]  /*6ab0*/  BSYNC B0 ;  /* 0x0000000000007941 */ /* 0x000fea0003800000 */
.L_x_23008:
[----:B------:R-:W-:-:S04]  /*6ac0*/  LOP3.LUT R3, R17, 0x80000000, RZ, 0xc0, !PT ;  /* 0x8000000011037812 */ /* 0x000fc800078ec0ff */
[----:B------:R-:W-:-:S04]  /*6ad0*/  SHF.R.U32.HI R3, RZ, 0x18, R3 ;  /* 0x00000018ff037819 */ /* 0x000fc80000011603 */
[----:B------:R-:W-:-:S05]  /*6ae0*/  LOP3.LUT R3, R0, R3, RZ, 0xfc, !PT ;  /* 0x0000000300037212 */ /* 0x000fca00078efcff */
[----:B------:R0:W-:Y:S01]  /*6af0*/  STG.E.U8 desc[UR36][R8.64], R3 ;  /* 0x0000000308007986 */ /* 0x0001e2000c101124 */
[----:B------:R-:W-:Y:S05]  /*6b00*/  BRA `(.L_x_22994) ;  /* 0x0000000400b87947 */ /* 0x000fea0003800000 */
.L_x_23004:
[----:B------:R-:W-:-:S05]  /*6b10*/  HADD2.F32 R0, -RZ, R17.H0_H0 ;  /* 0x20000011ff007230 */ /* 0x000fca0000004100 */
[----:B------:R-:W-:-:S05]  /*6b20*/  F2FP.BF16.F32.PACK_AB R0, RZ, R0 ;  /* 0x00000000ff00723e */ /* 0x000fca00000010ff */
[----:B------:R0:W-:Y:S01]  /*6b30*/  STG.E.U16 desc[UR36][R8.64], R0 ;  /* 0x0000000008007986 */ /* 0x0001e2000c101524 */
[----:B------:R-:W-:Y:S05]  /*6b40*/  BRA `(.L_x_22994) ;  /* 0x0000000400a87947 */ /* 0x000fea0003800000 */
.L_x_23001:
        /* <DEDUP_REMOVED lines=12> */
.L_x_23013:
        /* <DEDUP_REMOVED lines=17> */
.L_x_23016:
[----:B------:R-:W-:-:S04]  /*6d20*/  LOP3.LUT R3, R17, 0x80000000, RZ, 0xc0, !PT ;  /* 0x8000000011037812 */ /* 0x000fc800078ec0ff */
[----:B------:R-:W-:-:S04]  /*6d30*/  SHF.R.U32.HI R3, RZ, 0x18, R3 ;  /* 0x00000018ff037819 */ /* 0x000fc80000011603 */
[----:B------:R-:W-:-:S04]  /*6d40*/  LOP3.LUT R0, R0, R3, RZ, 0xfc, !PT ;  /* 0x0000000300007212 */ /* 0x000fc800078efcff */
[----:B------:R-:W-:-:S07]  /*6d50*/  PRMT R4, R0, 0x7610, R4 ;  /* 0x0000761000047816 */ /* 0x000fce0000000004 */
.L_x_23015:
[----:B------:R-:W-:Y:S05]  /*6d60*/  BSYNC B0 ;  /* 0x0000000000007941 */ /* 0x000fea0003800000 */
.L_x_23014:
[----:B------:R4:W-:Y:S01]  /*6d70*/  STG.E.U8 desc[UR36][R8.64], R4 ;  /* 0x0000000408007986 */ /* 0x0009e2000c101124 */
[----:B------:R-:W-:Y:S05]  /*6d80*/  BRA `(.L_x_22994) ;  /* 0x0000000400187947 */ /* 0x000fea0003800000 */
.L_x_23012:
        /* <DEDUP_REMOVED lines=17> */
.L_x_23019:
[----:B------:R-:W-:-:S04]  /*6ea0*/  LOP3.LUT R3, R17, 0x80000000, RZ, 0xc0, !PT ;  /* 0x8000000011037812 */ /* 0x000fc800078ec0ff */
[----:B------:R-:W-:-:S04]  /*6eb0*/  SHF.R.U32.HI R3, RZ, 0x18, R3 ;  /* 0x00000018ff037819 */ /* 0x000fc80000011603 */
[----:B------:R-:W-:-:S04]  /*6ec0*/  LOP3.LUT R0, R0, R3, RZ, 0xfc, !PT ;  /* 0x0000000300007212 */ /* 0x000fc800078efcff */
[----:B------:R-:W-:-:S07]  /*6ed0*/  PRMT R4, R0, 0x7610, R4 ;  /* 0x0000761000047816 */ /* 0x000fce0000000004 */
.L_x_23018:
[----:B------:R-:W-:Y:S05]  /*6ee0*/  BSYNC B0 ;  /* 0x0000000000007941 */ /* 0x000fea0003800000 */
.L_x_23017:
[----:B------:R3:W-:Y:S01]  /*6ef0*/  STG.E.U8 desc[UR36][R8.64], R4 ;  /* 0x0000000408007986 */ /* 0x0007e2000c101124 */
[----:B------:R-:W-:Y:S05]  /*6f00*/  BRA `(.L_x_22994) ;  /* 0x0000000000b87947 */ /* 0x000fea0003800000 */
.L_x_23011:
        /* <DEDUP_REMOVED lines=22> */
.L_x_22993:
        /* <DEDUP_REMOVED lines=16> */
.L_x_23022:
[----:B------:R-:W-:Y:S05]  /*7170*/  BRA `(.L_x_22994) ;  /* 0x00000000001c7947 */ /* 0x000fea0003800000 */
.L_x_23021:
[----:B------:R-:W-:-:S06]  /*7180*/  HADD2.F32 R4, -RZ, R17.H0_H0 ;  /* 0x20000011ff047230 */ /* 0x000fcc0000004100 */
[----:B------:R-:W0:Y:S02]  /*7190*/  F2I.U64.TRUNC R4, R4 ;  /* 0x0000000400047311 */ /* 0x000e24000020d800 */
[----:B0-----:R2:W-:Y:S01]  /*71a0*/  STG.E.64 desc[UR36][R8.64], R4 ;  /* 0x0000000408007986 */ /* 0x0015e2000c101b24 */
[----:B------:R-:W-:Y:S05]  /*71b0*/  BRA `(.L_x_22994) ;  /* 0x00000000000c7947 */ /* 0x000fea0003800000 */
.L_x_23020:
[----:B------:R-:W-:-:S06]  /*71c0*/  HADD2.F32 R17, -RZ, R17.H0_H0 ;  /* 0x20000011ff117230 */ /* 0x000fcc0000004100 */
[----:B------:R-:W0:Y:S02]  /*71d0*/  F2I.FTZ.U32.TRUNC.NTZ R17, R17 ;  /* 0x0000001100117305 */ /* 0x000e24000021f000 */
[----:B0-----:R0:W-:Y:S02]  /*71e0*/  STG.E desc[UR36][R8.64], R17 ;  /* 0x0000001108007986 */ /* 0x0011e4000c101924 */
.L_x_22994:
        /* <DEDUP_REMOVED lines=25> */
.L_x_23026:
[----:B------:R-:W-:-:S06]  /*7380*/  HADD2.F32 R5, -RZ, R16.H0_H0 ;  /* 0x20000010ff057230 */ /* 0x000fcc0000004100 */
[----:B------:R-:W0:Y:S02]  /*7390*/  F2I.S64.TRUNC R4, R5 ;  /* 0x0000000500047311 */ /* 0x000e24000020d900 */
[----:B0-----:R0:W-:Y:S01]  /*73a0*/  STG.E.U8 desc[UR36][R8.64], R4 ;  /* 0x0000000408007986 */ /* 0x0011e2000c101124 */
[----:B------:R-:W-:Y:S05]  /*73b0*/  BRA `(.L_x_23028) ;  /* 0x0000000c00847947 */ /* 0x000fea0003800000 */
.L_x_23025:
        /* <DEDUP_REMOVED lines=10> */
.L_x_23030:
[----:B------:R-:W-:-:S04]  /*7460*/  HADD2.F32 R16, -RZ, R16.H0_H0 ;  /* 0x20000010ff107230 */ /* 0x000fc80000004100 */
[----:B------:R-:W0:Y:S02]  /*7470*/  F2I.FTZ.TRUNC.NTZ R3, R16 ;  /* 0x0000001000037305 */ /* 0x000e24000021f100 */
[----:B0-----:R0:W-:Y:S01]  /*7480*/  STG.E desc[UR36][R8.64], R3 ;  /* 0x0000000308007986 */ /* 0x0011e2000c101924 */
[----:B------:R-:W-:Y:S05]  /*7490*/  BRA `(.L_x_23028) ;  /* 0x0000000c004c7947 */ /* 0x000fea0003800000 */
.L_x_23029:
[----:B------:R-:W-:-:S04]  /*74a0*/  HADD2.F32 R16, -RZ, R16.H0_H0 ;  /* 0x20000010ff107230 */ /* 0x000fc80000004100 */
[----:B------:R-:W0:Y:S02]  /*74b0*/  F2I.FTZ.TRUNC.NTZ R3, R16 ;  /* 0x0000001000037305 */ /* 0x000e24000021f100 */
[----:B0-----:R0:W-:Y:S01]  /*74c0*/  STG.E.U16 desc[UR36][R8.64], R3 ;  /* 0x0000000308007986 */ /* 0x0011e2000c101524 */
[----:B------:R-:W-:Y:S05]  /*74d0*/  BRA `(.L_x_23028) ;  /* 0x0000000c003c7947 */ /* 0x000fea0003800000 */
.L_x_23024:
        /* <DEDUP_REMOVED lines=9> */
.L_x_23032:
[----:B------:R0:W-:Y:S01]  /*7570*/  STG.E.U16 desc[UR36][R8.64], R16 ;  /* 0x0000001008007986 */ /* 0x0001e2000c101524 */
[----:B------:R-:W-:Y:S05]  /*7580*/  BRA `(.L_x_23028) ;  /* 0x0000000c00107947 */ /* 0x000fea0003800000 */
.L_x_23031:
        /* <DEDUP_REMOVED lines=10> */
.L_x_23034:
[----:B------:R-:W-:-:S05]  /*7630*/  HADD2.F32 R0, -RZ, R16.H0_H0 ;  /* 0x20000010ff007230 */ /* 0x000fca0000004100 */
[----:B------:R-:W-:-:S04]  /*7640*/  F2FP.F16.F32.PACK_AB R0, RZ, R0 ;  /* 0x00000000ff00723e */ /* 0x000fc800000000ff */
[----:B------:R-:W-:-:S05]  /*7650*/  PRMT R0, R0, 0x5410, RZ ;  /* 0x0000541000007816 */ /* 0x000fca00000000ff */
[----:B------:R0:W-:Y:S01]  /*7660*/  STG.E desc[UR36][R8.64], R0 ;  /* 0x0000000008007986 */ /* 0x0001e2000c101924 */
[----:B------:R-:W-:Y:S05]  /*7670*/  BRA `(.L_x_23028) ;  /* 0x0000000800d47947 */ /* 0x000fea0003800000 */
.L_x_23033:
[----:B------:R-:W-:-:S05]  /*7680*/  HADD2.F32 R4, -RZ, R16.H0_H0 ;  /* 0x20000010ff047230 */ /* 0x000fca0000004100 */
[----:B------:R-:W-:-:S06]  /*7690*/  FMUL.FTZ R4, R4, 1 ;  /* 0x3f80000004047820 */ /* 0x000fcc0000410000 */
[----:B------:R-:W0:Y:S02]  /*76a0*/  F2F.F64.F32 R4, R4 ;  /* 0x0000000400047310 */ /* 0x000e240000201800 */
[----:B0-----:R0:W-:Y:S01]  /*76b0*/  STG.E.64 desc[UR36][R8.64], R4 ;  /* 0x0000000408007986 */ /* 0x0011e2000c101b24 */
[----:B------:R-:W-:Y:S05]  /*76c0*/  BRA `(.L_x_23028) ;  /* 0x0000000800c07947 */ /* 0x000fea0003800000 */
.L_x_23023:
        /* <DEDUP_REMOVED lines=13> */
.L_x_23037:
[----:B------:R-:W-:Y:S01]  /*77a0*/  HADD2.F32 R16, -RZ, R16.H0_H0 ;  /* 0x20000010ff107230 */ /* 0x000fe20000004100 */
[----:B------:R-:W-:-:S04]  /*77b0*/  CS2R R6, SRZ ;  /* 0x0000000000067805 */ /* 0x000fc8000001ff00 */
[----:B------:R-:W-:-:S06]  /*77c0*/  FMUL.FTZ R4, R16, 1 ;  /* 0x3f80000010047820 */ /* 0x000fcc0000410000 */
[----:B------:R-:W0:Y:S02]  /*77d0*/  F2F.F64.F32 R4, R4 ;  /* 0x0000000400047310 */ /* 0x000e240000201800 */
[----:B0-----:R0:W-:Y:S01]  /*77e0*/  STG.E.128 desc[UR36][R8.64], R4 ;  /* 0x0000000408007986 */ /* 0x0011e2000c101d24 */
[----:B------:R-:W-:Y:S05]  /*77f0*/  BRA `(.L_x_23028) ;  /* 0x0000000800747947 */ /* 0x000fea0003800000 */
.L_x_23036:
        /* <DEDUP_REMOVED lines=21> */
.L_x_23041:
[----:B------:R-:W-:Y:S05]  /*7950*/  BSYNC B0 ;  /* 0x0000000000007941 */ /* 0x000fea0003800000 */
.L_x_23040:
[----:B------:R-:W-:-:S05]  /*7960*/  LOP3.LUT R5, R0, R5, RZ, 0xfc, !PT ;  /* 0x0000000500057212 */ /* 0x000fca00078efcff */
[----:B------:R3:W-:Y:S01]  /*7970*/  STG.E.U8 desc[UR36][R8.64], R5 ;  /* 0x0000000508007986 */ /* 0x0007e2000c101124 */
[----:B------:R-:W-:Y:S05]  /*7980*/  BRA `(.L_x_23028) ;  /* 0x0000000800107947 */ /* 0x000fea0003800000 */
.L_x_23039:
        /* <DEDUP_REMOVED lines=13> */
.L_x_23043:
[----:B------:R-:W-:Y:S01]  /*7a60*/  IMAD.MOV.U32 R0, RZ, RZ, 0x7f ;  /* 0x0000007fff007424 */ /* 0x000fe200078e00ff */
[----:B------:R-:W-:-:S04]  /*7a70*/  ISETP.GT.U32.AND P0, PT, R3, 0x7f800000, PT ;  /* 0x7f8000000300780c */ /* 0x000fc80003f04070 */
[----:B------:R-:W-:-:S09]  /*7a80*/  SEL R0, R0, 0x7c, P0 ;  /* 0x0000007c00007807 */ /* 0x000fd20000000000 */
.L_x_23044:
[----:B------:R-:W-:Y:S05]  /*7a90*/  BSYNC B0 ;  /* 0x0000000000007941 */ /* 0x000fea0003800000 */
.L_x_23042:
[----:B------:R-:W-:-:S04]  /*7aa0*/  LOP3.LUT R3, R5, 0x80000000, RZ, 0xc0, !PT ;  /* 0x8000000005037812 */ /* 0x000fc800078ec0ff */
[----:B------:R-:W-:-:S04]  /*7ab0*/  SHF.R.U32.HI R3, RZ, 0x18, R3 ;  /* 0x00000018ff037819 */ /* 0x000fc80000011603 */
[----:B------:R-:W-:-:S05]  /*7ac0*/  LOP3.LUT R3, R0, R3, RZ, 0xfc, !PT ;  /* 0x0000000300037212 */ /* 0x000fca00078efcff */
[----:B------:R4:W-:Y:S01]  /*7ad0*/  STG.E.U8 desc[UR36][R8.64], R3 ;  /* 0x0000000308007986 */ /* 0x0009e2000c101124 */
[----:B------:R-:W-:Y:S05]  /*7ae0*/  BRA `(.L_x_23028) ;  /* 0x0000000400b87947 */ /* 0x000fea0003800000 */
.L_x_23038:
[----:B------:R-:W-:-:S05]  /*7af0*/  HADD2.F32 R0, -RZ, R16.H0_H0 ;  /* 0x20000010ff007230 */ /* 0x000fca0000004100 */
[----:B------:R-:W-:-:S05]  /*7b00*/  F2FP.BF16.F32.PACK_AB R0, RZ, R0 ;  /* 0x00000000ff00723e */ /* 0x000fca00000010ff */
[----:B------:R2:W-:Y:S01]  /*7b10*/  STG.E.U16 desc[UR36][R8.64], R0 ;  /* 0x0000000008007986 */ /* 0x0005e2000c101524 */
[----:B------:R-:W-:Y:S05]  /*7b20*/  BRA `(.L_x_23028) ;  /* 0x0000000400a87947 */ /* 0x000fea0003800000 */
.L_x_23035:
        /* <DEDUP_REMOVED lines=12> */
.L_x_23047:
        /* <DEDUP_REMOVED lines=17> */
.L_x_23050:
[----:B------:R-:W-:-:S04]  /*7d00*/  LOP3.LUT R3, R5, 0x80000000, RZ, 0xc0, !PT ;  /* 0x8000000005037812 */ /* 0x000fc800078ec0ff */
[----:B------:R-:W-:-:S04]  /*7d10*/  SHF.R.U32.HI R3, RZ, 0x18, R3 ;  /* 0x00000018ff037819 */ /* 0x000fc80000011603 */
[----:B------:R-:W-:-:S04]  /*7d20*/  LOP3.LUT R0, R0, R3, RZ, 0xfc, !PT ;  /* 0x0000000300007212 */ /* 0x000fc800078efcff */
[----:B------:R-:W-:-:S07]  /*7d30*/  PRMT R4, R0, 0x7610, R4 ;  /* 0x0000761000047816 */ /* 0x000fce0000000004 */
.L_x_23049:
[----:B------:R-:W-:Y:S05]  /*7d40*/  BSYNC B0 ;  /* 0x0000000000007941 */ /* 0x000fea0003800000 */
.L_x_23048:
[----:B------:R0:W-:Y:S01]  /*7d50*/  STG.E.U8 desc[UR36][R8.64], R4 ;  /* 0x0000000408007986 */ /* 0x0001e2000c101124 */
[----:B------:R-:W-:Y:S05]  /*7d60*/  BRA `(.L_x_23028) ;  /* 0x0000000400187947 */ /* 0x000fea0003800000 */
.L_x_23046:
        /* <DEDUP_REMOVED lines=17> */
.L_x_23053:
[----:B------:R-:W-:-:S04]  /*7e80*/  LOP3.LUT R3, R5, 0x80000000, RZ, 0xc0, !PT ;  /* 0x8000000005037812 */ /* 0x000fc800078ec0ff */
[----:B------:R-:W-:-:S04]  /*7e90*/  SHF.R.U32.HI R3, RZ, 0x18, R3 ;  /* 0x00000018ff037819 */ /* 0x000fc80000011603 */
[----:B------:R-:W-:-:S04]  /*7ea0*/  LOP3.LUT R0, R0, R3, RZ, 0xfc, !PT ;  /* 0x0000000300007212 */ /* 0x000fc800078efcff */
[----:B------:R-:W-:-:S07]  /*7eb0*/  PRMT R4, R0, 0x7610, R4 ;  /* 0x0000761000047816 */ /* 0x000fce0000000004 */
.L_x_23052:
[----:B------:R-:W-:Y:S05]  /*7ec0*/  BSYNC B0 ;  /* 0x0000000000007941 */ /* 0x000fea0003800000 */
.L_x_23051:
[----:B------:R0:W-:Y:S01]  /*7ed0*/  STG.E.U8 desc[UR36][R8.64], R4 ;  /* 0x0000000408007986 */ /* 0x0001e2000c101124 */
[----:B------:R-:W-:Y:S05]  /*7ee0*/  BRA `(.L_x_23028) ;  /* 0x0000000000b87947 */ /* 0x000fea0003800000 */
.L_x_23045:
        /* <DEDUP_REMOVED lines=22> */
.L_x_23027:
        /* <DEDUP_REMOVED lines=16> */
.L_x_23056:
[----:B------:R-:W-:Y:S05]  /*8150*/  BRA `(.L_x_23028) ;  /* 0x00000000001c7947 */ /* 0x000fea0003800000 */
.L_x_23055:
[----:B------:R-:W-:-:S06]  /*8160*/  HADD2.F32 R4, -RZ, R16.H0_H0 ;  /* 0x20000010ff047230 */ /* 0x000fcc0000004100 */
[----:B------:R-:W0:Y:S02]  /*8170*/  F2I.U64.TRUNC R4, R4 ;  /* 0x0000000400047311 */ /* 0x000e24000020d800 */
[----:B0-----:R0:W-:Y:S01]  /*8180*/  STG.E.64 desc[UR36][R8.64], R4 ;  /* 0x0000000408007986 */ /* 0x0011e2000c101b24 */
[----:B------:R-:W-:Y:S05]  /*8190*/  BRA `(.L_x_23028) ;  /* 0x00000000000c7947 */ /* 0x000fea0003800000 */
.L_x_23054:
[----:B------:R-:W-:-:S04]  /*81a0*/  HADD2.F32 R16, -RZ, R16.H0_H0 ;  /* 0x20000010ff107230 */ /* 0x000fc80000004100 */
[----:B------:R-:W0:Y:S02]  /*81b0*/  F2I.FTZ.U32.TRUNC.NTZ R3, R16 ;  /* 0x0000001000037305 */ /* 0x000e24000021f000 */
[----:B0-----:R0:W-:Y:S02]  /*81c0*/  STG.E desc[UR36][R8.64], R3 ;  /* 0x0000000308007986 */ /* 0x0011e4000c101924 */
.L_x_23028:
[----:B------:R-:W-:-:S07]  /*81d0*/  VIADD R18, R18, 0x80 ;  /* 0x0000008012127836 */ /* 0x000fce0000000000 */
.L_x_22988:
[----:B------:R-:W-:Y:S05]  /*81e0*/  BSYNC B6 ;  /* 0x0000000000067941 */ /* 0x000fea0003800000 */
.L_x_22987:
        /* <DEDUP_REMOVED lines=23> */
.L_x_23060:
[----:B------:R-:W-:-:S06]  /*8360*/  HADD2.F32 R3, -RZ, R19.H0_H0 ;  /* 0x20000013ff037230 */ /* 0x000fcc0000004100 */
[----:B------:R-:W0:Y:S02]  /*8370*/  F2I.S64.TRUNC R2, R3 ;  /* 0x0000000300027311 */ /* 0x000e24000020d900 */
[----:B0-----:R-:W-:Y:S01]  /*8380*/  STG.E.U8 desc[UR36][R4.64], R2 ;  /* 0x0000000204007986 */ /* 0x001fe2000c101124 */
[----:B------:R-:W-:Y:S05]  /*8390*/  EXIT ;  /* 0x000000000000794d */ /* 0x000fea0003800000 */
.L_x_23059:
        /* <DEDUP_REMOVED lines=10> */
.L_x_23063:
[----:B------:R-:W-:-:S06]  /*8440*/  HADD2.F32 R19, -RZ, R19.H0_H0 ;  /* 0x20000013ff137230 */ /* 0x000fcc0000004100 */
[----:B------:R-:W0:Y:S02]  /*8450*/  F2I.FTZ.TRUNC.NTZ R19, R19 ;  /* 0x0000001300137305 */ /* 0x000e24000021f100 */
[----:B0-----:R-:W-:Y:S01]  /*8460*/  STG.E desc[UR36][R4.64], R19 ;  /* 0x0000001304007986 */ /* 0x001fe2000c101924 */
[----:B------:R-:W-:Y:S05]  /*8470*/  EXIT ;  /* 0x000000000000794d */ /* 0x000fea0003800000 */
.L_x_23062:
[----:B------:R-:W-:-:S06]  /*8480*/  HADD2.F32 R19, -RZ, R19.H0_H0 ;  /* 0x20000013ff137230 */ /* 0x000fcc0000004100 */
[----:B------:R-:W0:Y:S02]  /*8490*/  F2I.FTZ.TRUNC.NTZ R19, R19 ;  /* 0x0000001300137305 */ /* 0x000e24000021f100 */
[----:B0-----:R-:W-:Y:S01]  /*84a0*/  STG.E.U16 desc[UR36][R4.64], R19 ;  /* 0x0000001304007986 */ /* 0x001fe2000c101524 */
[----:B------:R-:W-:Y:S05]  /*84b0*/  EXIT ;  /* 0x000000000000794d */ /* 0x000fea0003800000 */
.L_x_23058:
        /* <DEDUP_REMOVED lines=9> */
.L_x_23065:
[----:B------:R-:W-:Y:S01]  /*8550*/  STG.E.U16 desc[UR36][R4.64], R19 ;  /* 0x0000001304007986 */ /* 0x000fe2000c101524 */
[----:B------:R-:W-:Y:S05]  /*8560*/  EXIT ;  /* 0x000000000000794d */ /* 0x000fea0003800000 */
.L_x_23064:
        /* <DEDUP_REMOVED lines=10> */
.L_x_23067:
[----:B------:R-:W-:-:S05]  /*8610*/  HADD2.F32 R0, -RZ, R19.H0_H0 ;  /* 0x20000013ff007230 */ /* 0x000fca0000004100 */
[----:B------:R-:W-:-:S04]  /*8620*/  F2FP.F16.F32.PACK_AB R0, RZ, R0 ;  /* 0x00000000ff00723e */ /* 0x000fc800000000ff */
[----:B------:R-:W-:-:S05]  /*8630*/  PRMT R0, R0, 0x5410, RZ ;  /* 0x0000541000007816 */ /* 0x000fca00000000ff */
[----:B------:R-:W-:Y:S01]  /*8640*/  STG.E desc[UR36][R4.64], R0 ;  /* 0x0000000004007986 */ /* 0x000fe2000c101924 */
[----:B------:R-:W-:Y:S05]  /*8650*/  EXIT ;  /* 0x000000000000794d */ /* 0x000fea0003800000 */
.L_x_23066:
[----:B------:R-:W-:-:S05]  /*8660*/  HADD2.F32 R2, -RZ, R19.H0_H0 ;  /* 0x20000013ff027230 */ /* 0x000fca0000004100 */
[----:B------:R-:W-:-:S06]  /*8670*/  FMUL.FTZ R2, R2, 1 ;  /* 0x3f80000002027820 */ /* 0x000fcc0000410000 */
[----:B------:R-:W0:Y:S02]  /*8680*/  F2F.F64.F32 R2, R2 ;  /* 0x0000000200027310 */ /* 0x000e240000201800 */
[----:B0-----:R-:W-:Y:S01]  /*8690*/  STG.E.64 desc[UR36][R4.64], R2 ;  /* 0x0000000204007986 */ /* 0x001fe2000c101b24 */
[----:B------:R-:W-:Y:S05]  /*86a0*/  EXIT ;  /* 0x000000000000794d */ /* 0x000fea0003800000 */
.L_x_23057:
        /* <DEDUP_REMOVED lines=13> */
.L_x_23070:
[----:B------:R-:W-:Y:S01]  /*8780*/  HADD2.F32 R19, -RZ, R19.H0_H0 ;  /* 0x20000013ff137230 */ /* 0x000fe20000004100 */
[----:B------:R-:W-:-:S04]  /*8790*/  CS2R R10, SRZ ;  /* 0x00000000000a7805 */ /* 0x000fc8000001ff00 */
[----:B------:R-:W-:-:S06]  /*87a0*/  FMUL.FTZ R8, R19, 1 ;  /* 0x3f80000013087820 */ /* 0x000fcc0000410000 */
[----:B------:R-:W0:Y:S02]  /*87b0*/  F2F.F64.F32 R8, R8 ;  /* 0x0000000800087310 */ /* 0x000e240000201800 */
[----:B0-----:R-:W-:Y:S01]  /*87c0*/  STG.E.128 desc[UR36][R4.64], R8 ;  /* 0x0000000804007986 */ /* 0x001fe2000c101d24 */
[----:B------:R-:W-:Y:S05]  /*87d0*/  EXIT ;  /* 0x000000000000794d */ /* 0x000fea0003800000 */
.L_x_23069:
        /* <DEDUP_REMOVED lines=21> */
.L_x_23074:
[----:B------:R-:W-:Y:S05]  /*8930*/  BSYNC B0 ;  /* 0x0000000000007941 */ /* 0x000fea0003800000 */
.L_x_23073:
[----:B------:R-:W-:-:S05]  /*8940*/  LOP3.LUT R3, R0, R3, RZ, 0xfc, !PT ;  /* 0x0000000300037212 */ /* 0x000fca00078efcff */
[----:B------:R-:W-:Y:S01]  /*8950*/  STG.E.U8 desc[UR36][R4.64], R3 ;  /* 0x0000000304007986 */ /* 0x000fe2000c101124 */
[----:B------:R-:W-:Y:S05]  /*8960*/  EXIT ;  /* 0x000000000000794d */ /* 0x000fea0003800000 */
.L_x_23072:
        /* <DEDUP_REMOVED lines=13> */
.L_x_23076:
[----:B------:R-:W-:Y:S01]  /*8a40*/  IMAD.MOV.U32 R0, RZ, RZ, 0x7f ;  /* 0x0000007fff007424 */ /* 0x000fe200078e00ff */
[----:B------:R-:W-:-:S04]  /*8a50*/  ISETP.GT.U32.AND P0, PT, R2, 0x7f800000, PT ;  /* 0x7f8000000200780c */ /* 0x000fc80003f04070 */
[----:B------:R-:W-:-:S09]  /*8a60*/  SEL R0, R0, 0x7c, P0 ;  /* 0x0000007c00007807 */ /* 0x000fd20000000000 */
.L_x_23077:
[----:B------:R-:W-:Y:S05]  /*8a70*/  BSYNC B0 ;  /* 0x0000000000007941 */ /* 0x000fea0003800000 */
.L_x_23075:
[----:B------:R-:W-:-:S04]  /*8a80*/  LOP3.LUT R2, R19, 0x80000000, RZ, 0xc0, !PT ;  /* 0x8000000013027812 */ /* 0x000fc800078ec0ff */
[----:B------:R-:W-:-:S04]  /*8a90*/  SHF.R.U32.HI R3, RZ, 0x18, R2 ;  /* 0x00000018ff037819 */ /* 0x000fc80000011602 */
[----:B------:R-:W-:-:S05]  /*8aa0*/  LOP3.LUT R3, R0, R3, RZ, 0xfc, !PT ;  /* 0x0000000300037212 */ /* 0x000fca00078efcff */
[----:B------:R-:W-:Y:S01]  /*8ab0*/  STG.E.U8 desc[UR36][R4.64], R3 ;  /* 0x0000000304007986 */ /* 0x000fe2000c101124 */
[----:B------:R-:W-:Y:S05]  /*8ac0*/  EXIT ;  /* 0x000000000000794d */ /* 0x000fea0003800000 */
.L_x_23071:
[----:B------:R-:W-:-:S05]  /*8ad0*/  HADD2.F32 R0, -RZ, R19.H0_H0 ;  /* 0x20000013ff007230 */ /* 0x000fca0000004100 */
[----:B------:R-:W-:-:S05]  /*8ae0*/  F2FP.BF16.F32.PACK_AB R0, RZ, R0 ;  /* 0x00000000ff00723e */ /* 0x000fca00000010ff */
[----:B------:R-:W-:Y:S01]  /*8af0*/  STG.E.U16 desc[UR36][R4.64], R0 ;  /* 0x0000000004007986 */ /* 0x000fe2000c101524 */
[----:B------:R-:W-:Y:S05]  /*8b00*/  EXIT ;  /* 0x000000000000794d */ /* 0x000fea0003800000 */
.L_x_23068:
        /* <DEDUP_REMOVED lines=12> */
.L_x_23080:
        /* <DEDUP_REMOVED lines=17> */
.L_x_23083:
[----:B------:R-:W-:-:S04]  /*8ce0*/  LOP3.LUT R2, R19, 0x80000000, RZ, 0xc0, !PT ;  /* 0x8000000013027812 */ /* 0x000fc800078ec0ff */
[----:B------:R-:W-:-:S04]  /*8cf0*/  SHF.R.U32.HI R3, RZ, 0x18, R2 ;  /* 0x00000018ff037819 */ /* 0x000fc80000011602 */
[----:B------:R-:W-:-:S04]  /*8d00*/  LOP3.LUT R0, R0, R3, RZ, 0xfc, !PT ;  /* 0x0000000300007212 */ /* 0x000fc800078efcff */
[----:B------:R-:W-:-:S07]  /*8d10*/  PRMT R2, R0, 0x7610, R2 ;  /* 0x0000761000027816 */ /* 0x000fce0000000002 */
.L_x_23082:
[----:B------:R-:W-:Y:S05]  /*8d20*/  BSYNC B0 ;  /* 0x0000000000007941 */ /* 0x000fea0003800000 */
.L_x_23081:
[----:B------:R-:W-:Y:S01]  /*8d30*/  STG.E.U8 desc[UR36][R4.64], R2 ;  /* 0x0000000204007986 */ /* 0x000fe2000c101124 */
[----:B------:R-:W-:Y:S05]  /*8d40*/  EXIT ;  /* 0x000000000000794d */ /* 0x000fea0003800000 */
.L_x_23079:
        /* <DEDUP_REMOVED lines=17> */
.L_x_23086:
[----:B------:R-:W-:-:S04]  /*8e60*/  LOP3.LUT R2, R19, 0x80000000, RZ, 0xc0, !PT ;  /* 0x8000000013027812 */ /* 0x000fc800078ec0ff */
[----:B------:R-:W-:-:S04]  /*8e70*/  SHF.R.U32.HI R3, RZ, 0x18, R2 ;  /* 0x00000018ff037819 */ /* 0x000fc80000011602 */
[----:B------:R-:W-:-:S04]  /*8e80*/  LOP3.LUT R0, R0, R3, RZ, 0xfc, !PT ;  /* 0x0000000300007212 */ /* 0x000fc800078efcff */
[----:B------:R-:W-:-:S07]  /*8e90*/  PRMT R2, R0, 0x7610, R2 ;  /* 0x0000761000027816 */ /* 0x000fce0000000002 */
.L_x_23085:
[----:B------:R-:W-:Y:S05]  /*8ea0*/  BSYNC B0 ;  /* 0x0000000000007941 */ /* 0x000fea0003800000 */
.L_x_23084:
[----:B------:R-:W-:Y:S01]  /*8eb0*/  STG.E.U8 desc[UR36][R4.64], R2 ;  /* 0x0000000204007986 */ /* 0x000fe2000c101124 */
[----:B------:R-:W-:Y:S05]  /*8ec0*/  EXIT ;  /* 0x000000000000794d */ /* 0x000fea0003800000 */
.L_x_23078:
        /* <DEDUP_REMOVED lines=22> */
.L_x_23061:
        /* <DEDUP_REMOVED lines=16> */
.L_x_23089:
[----:B------:R-:W-:Y:S05]  /*9130*/  EXIT ;  /* 0x000000000000794d */ /* 0x000fea0003800000 */
.L_x_23088:
[----:B------:R-:W-:-:S06]  /*9140*/  HADD2.F32 R2, -RZ, R19.H0_H0 ;  /* 0x20000013ff027230 */ /* 0x000fcc0000004100 */
[----:B------:R-:W0:Y:S02]  /*9150*/  F2I.U64.TRUNC R2, R2 ;  /* 0x0000000200027311 */ /* 0x000e24000020d800 */
[----:B0-----:R-:W-:Y:S01]  /*9160*/  STG.E.64 desc[UR36][R4.64], R2 ;  /* 0x0000000204007986 */ /* 0x001fe2000c101b24 */
[----:B------:R-:W-:Y:S05]  /*9170*/  EXIT ;  /* 0x000000000000794d */ /* 0x000fea0003800000 */
.L_x_23087:
[----:B------:R-:W-:-:S06]  /*9180*/  HADD2.F32 R19, -RZ, R19.H0_H0 ;  /* 0x20000013ff137230 */ /* 0x000fcc0000004100 */
[----:B------:R-:W0:Y:S02]  /*9190*/  F2I.FTZ.U32.TRUNC.NTZ R19, R19 ;  /* 0x0000001300137305 */ /* 0x000e24000021f000 */
[----:B0-----:R-:W-:Y:S01]  /*91a0*/  STG.E desc[UR36][R4.64], R19 ;  /* 0x0000001304007986 */ /* 0x001fe2000c101924 */
[----:B------:R-:W-:Y:S05]  /*91b0*/  EXIT ;  /* 0x000000000000794d */ /* 0x000fea0003800000 */
.L_x_23090:
        /* <DEDUP_REMOVED lines=12> */
.L_x_32240:


//--------------------- .text._ZN2at6native18elementwise_kernelILi128ELi4EZNS0_22gpu_kernel_impl_nocastINS0_13AUnaryFunctorIN3c104HalfES5_S5_ZZZNS0_21nextafter_kernel_cudaERNS_18TensorIteratorBaseEENKUlvE_clEvENKUlvE2_clEvEUlS5_S5_E_EEEEvS7_RKT_EUliE_EEviT1_ --------------------------
	.section	.text._ZN2at6native18elementwise_kernelILi128ELi4EZNS0_22gpu_kernel_impl_nocastINS0_13AUnaryFunctorIN3c104HalfES5_S5_ZZZNS0_21nextafter_kernel_cudaERNS_18TensorIteratorBaseEENKUlvE_clEvENKUlvE2_clEvEUlS5_S5_E_EEEEvS7_RKT_EUliE_EEviT1_,"ax",@progbits
	.align	128
        .global         _ZN2at6native18elementwise_kernelILi128ELi4EZNS0_22gpu_kernel_impl_nocastINS0_13AUnaryFunctorIN3c104HalfES5_S5_ZZZNS0_21nextafter_kernel_cudaERNS_18TensorIteratorBaseEENKUlvE_clEvENKUlvE2_clEvEUlS5_S5_E_EEEEvS7_RKT_EUliE_EEviT1_
        .type           _ZN2at6native18elementwise_kernelILi128ELi4EZNS0_22gpu_kernel_impl_nocastINS0_13AUnaryFunctorIN3c104HalfES5_S5_ZZZNS0_21nextafter_kernel_cudaERNS_18TensorIteratorBaseEENKUlvE_clEvENKUlvE2_clEvEUlS5_S5_E_EEEEvS7_RKT_EUliE_EEviT1_,@function
        .size           _ZN2at6native18elementwise_kernelILi128ELi4EZNS0_22gpu_kernel_impl_nocastINS0_13AUnaryFunctorIN3c104HalfES5_S5_ZZZNS0_21nextafter_kernel_cudaERNS_18TensorIteratorBaseEENKUlvE_clEvENKUlvE2_clEvEUlS5_S5_E_EEEEvS7_RKT_EUliE_EEviT1_,(.L_x_32241 - _ZN2at6native18elementwise_kernelILi128ELi4EZNS0_22gpu_kernel_impl_nocastINS0_13AUnaryFunctorIN3c104HalfES5_S5_ZZZNS0_21nextafter_kernel_cudaERNS_18TensorIteratorBaseEENKUlvE_clEvENKUlvE2_clEvEUlS5_S5_E_EEEEvS7_RKT_EUliE_EEviT1_)
        .other          _ZN2at6native18elementwise_kernelILi128ELi4EZNS0_22gpu_kernel_impl_nocastINS0_13AUnaryFunctorIN3c104HalfES5_S5_ZZZNS0_21nextafter_kernel_cudaERNS_18TensorIteratorBaseEENKUlvE_clEvENKUlvE2_clEvEUlS5_S5_E_EEEEvS7_RKT_EUliE_EEviT1_,@"STO_CUDA_ENTRY STV_DEFAULT"
_ZN2at6native18elementwise_kernelILi128ELi4EZNS0_22gpu_kernel_impl_nocastINS0_13AUnaryFunctorIN3c104HalfES5_S5_ZZZNS0_21nextafter_kernel_cudaERNS_18TensorIteratorBaseEENKUlvE_clEvENKUlvE2_clEvEUlS5_S5_E_EEEEvS7_RKT_EUliE_EEviT1_:
.text._ZN2at6native18elementwise_kernelILi128ELi4EZNS0_22gpu_kernel_impl_nocastINS0_13AUnaryFunctorIN3c104HalfES5_S5_ZZZNS0_21nextafter_kernel_cudaERNS_18TensorIteratorBaseEENKUlvE_clEvENKUlvE2_clEvEUlS5_S5_E_EEEEvS7_RKT_EUliE_EEviT1_:
        /* <DEDUP_REMOVED lines=306> */
[----:B------:R-:W-:-:S03]  /*1320*/  ULDC.64 UR8, c[0x0][0x400] ;  /* 0x0001000000087ab9 */ /* 0x000fc60000000a00 */
[----:B------:R-:W-:Y:S02]  /*1330*/  @P0 IMAD.MOV R10, RZ, RZ, -R10 ;  /* 0x000000ffff0a0224 */ /* 0x000fe400078e0a0a */
[----:B------:R-:W-:Y:S02]  /*1340*/  IMAD R5, R6, UR8, R5 ;  /* 0x0000000806057c24 */ /* 0x000fe4000f8e0205 */
[----:B-1----:R-:W-:Y:S02]  /*1350*/  @P0 IMAD R10, R10, R17, R11 ;  /* 0x000000110a0a0224 */ /* 0x002fe400078e020b */
[----:B------:R-:W-:Y:S02]  /*1360*/  IMAD R4, R6, UR9, R4 ;  /* 0x0000000906047c24 */ /* 0x000fe4000f8e0204 */
[C---:B--2---:R-:W-:Y:S02]  /*1370*/  @P0 IMAD R5, R10.reuse, R8, R5 ;  /* 0x000000080a050224 */ /* 0x044fe400078e0205 */
[----:B------:R-:W-:-:S07]  /*1380*/  @P0 IMAD R4, R10, R9, R4 ;  /* 0x000000090a040224 */ /* 0x000fce00078e0204 */
.L_x_23093:
        /* <DEDUP_REMOVED lines=19> */
[----:B------:R-:W-:Y:S02]  /*14c0*/  ISETP.NE.AND P0, PT, R2, RZ, PT ;  /* 0x000000ff0200720c */ /* 0x000fe40003f05270 */
[----:B------:R-:W-:-:S11]  /*14d0*/  LOP3.LUT R7, R11, 0x7fff, RZ, 0xc0, !PT ;  /* 0x00007fff0b077812 */ /* 0x000fd600078ec0ff */
        /* <DEDUP_REMOVED lines=8> */
.L_x_23097:
[----:B------:R-:W-:-:S04]  /*1560*/  LOP3.LUT R6, R0, R11, RZ, 0x3c, !PT ;  /* 0x0000000b00067212 */ /* 0x000fc800078e3cff */
[----:B------:R-:W-:-:S04]  /*1570*/  PRMT R6, R6, 0x9910, RZ ;  /* 0x0000991006067816 */ /* 0x000fc800000000ff */
[----:B------:R-:W-:-:S04]  /*1580*/  ISETP.GE.AND P0, PT, R6, RZ, PT ;  /* 0x000000ff0600720c */ /* 0x000fc80003f06270 */
[----:B------:R-:W-:Y:S01]  /*1590*/  ISETP.GT.U32.OR P0, PT, R2, R7, !P0 ;  /* 0x000000070200720c */ /* 0x000fe20004704470 */
[----:B------:R-:W-:-:S12]  /*15a0*/  VIADD R7, R0, 0xffff ;  /* 0x0000ffff00077836 */ /* 0x000fd80000000000 */
[----:B------:R-:W-:Y:S01]  /*15b0*/  @!P0 IADD3 R7, R0, 0x1, RZ ;  /* 0x0000000100078810 */ /* 0x000fe20007ffe0ff */
[----:B------:R-:W-:Y:S06]  /*15c0*/  BRA `(.L_x_23096) ;  /* 0x00000000000c7947 */ /* 0x000fec0003800000 */
.L_x_23095:
[----:B------:R-:W-:-:S05]  /*15d0*/  FADD.FTZ R8, R8, R9 ;  /* 0x0000000908087221 */ /* 0x000fca0000010000 */
[----:B------:R-:W-:-:S04]  /*15e0*/  F2FP.F16.F32.PACK_AB R8, RZ, R8 ;  /* 0x00000008ff08723e */ /* 0x000fc800000000ff */
[----:B------:R-:W-:-:S07]  /*15f0*/  PRMT R7, R8, 0x7610, R7 ;  /* 0x0000761008077816 */ /* 0x000fce0000000007 */
.L_x_23096:
[----:B------:R-:W-:Y:S05]  /*1600*/  BSYNC B1 ;  /* 0x0000000000017941 */ /* 0x000fea0003800000 */
.L_x_23094:
[----:B------:R0:W-:Y:S01]  /*1610*/  STG.E.U16 desc[UR4][R4.64], R7 ;  /* 0x0000000704007986 */ /* 0x0001e2000c101504 */
[----:B------:R-:W-:-:S07]  /*1620*/  IADD3 R3, R3, 0x80, RZ ;  /* 0x0000008003037810 */ /* 0x000fce0007ffe0ff */
.L_x_23092:
[----:B------:R-:W-:Y:S05]  /*1630*/  BSYNC B0 ;  /* 0x0000000000007941 */ /* 0x000fea0003800000 */
.L_x_23091:
        /* <DEDUP_REMOVED lines=305> */
.L_x_23100:
        /* <DEDUP_REMOVED lines=29> */
.L_x_23104:
[----:B------:R-:W-:-:S04]  /*2b20*/  LOP3.LUT R6, R0, R9, RZ, 0x3c, !PT ;  /* 0x0000000900067212 */ /* 0x000fc800078e3cff */
[----:B------:R-:W-:-:S04]  /*2b30*/  PRMT R6, R6, 0x9910, RZ ;  /* 0x0000991006067816 */ /* 0x000fc800000000ff */
[----:B------:R-:W-:-:S04]  /*2b40*/  ISETP.GE.AND P0, PT, R6, RZ, PT ;  /* 0x000000ff0600720c */ /* 0x000fc80003f06270 */
[----:B------:R-:W-:Y:S02]  /*2b50*/  ISETP.GT.U32.OR P0, PT, R2, R7, !P0 ;  /* 0x000000070200720c */ /* 0x000fe40004704470 */
[----:B------:R-:W-:-:S11]  /*2b60*/  IADD3 R7, R0, 0xffff, RZ ;  /* 0x0000ffff00077810 */ /* 0x000fd60007ffe0ff */
[----:B------:R-:W-:Y:S01]  /*2b70*/  @!P0 IADD3 R7, R0, 0x1, RZ ;  /* 0x0000000100078810 */ /* 0x000fe20007ffe0ff */
[----:B------:R-:W-:Y:S06]  /*2b80*/  BRA `(.L_x_23103) ;  /* 0x00000000000c7947 */ /* 0x000fec0003800000 */
.L_x_23102:
[----:B------:R-:W-:-:S05]  /*2b90*/  FADD.FTZ R8, R11, R8 ;  /* 0x000000080b087221 */ /* 0x000fca0000010000 */
[----:B------:R-:W-:-:S04]  /*2ba0*/  F2FP.F16.F32.PACK_AB R8, RZ, R8 ;  /* 0x00000008ff08723e */ /* 0x000fc800000000ff */
[----:B------:R-:W-:-:S07]  /*2bb0*/  PRMT R7, R8, 0x7610, R7 ;  /* 0x0000761008077816 */ /* 0x000fce0000000007 */
.L_x_23103:
[----:B------:R-:W-:Y:S05]  /*2bc0*/  BSYNC B1 ;  /* 0x0000000000017941 */ /* 0x000fea0003800000 */
.L_x_23101:
[----:B------:R1:W-:Y:S01]  /*2bd0*/  STG.E.U16 desc[UR4][R4.64], R7 ;  /* 0x0000000704007986 */ /* 0x0003e2000c101504 */
[----:B------:R-:W-:-:S04]  /*2be0*/  IADD3 R3, R3, 0x80, RZ ;  /* 0x0000008003037810 */ /* 0x000fc80007ffe0ff */
[----:B------:R-:W-:-:S13]  /*2bf0*/  ISETP.GE.AND P0, PT, R3, UR6, PT ;  /* 0x0000000603007c0c */ /* 0x000fda000bf06270 */
[----:B-1----:R-:W-:Y:S05]  /*2c00*/  @P0 BRA `(.L_x_23099) ;  /* 0x0000001400600947 */ /* 0x002fea0003800000 */
[----:B------:R-:W0:Y:S01]  /*2c10*/  LDC R10, c[0x0][0x218] ;  /* 0x00008600ff0a7b82 */ /* 0x000e220000000800 */
[----:B------:R-:W-:Y:S02]  /*2c20*/  CS2R R4, SRZ ;  /* 0x0000000000047805 */ /* 0x000fe4000001ff00 */
        /* <DEDUP_REMOVED lines=300> */
.L_x_23105:
        /* <DEDUP_REMOVED lines=29> */
.L_x_23109:
[----:B------:R-:W-:-:S04]  /*40c0*/  LOP3.LUT R6, R0, R9, RZ, 0x3c, !PT ;  /* 0x0000000900067212 */ /* 0x000fc800078e3cff */
[----:B------:R-:W-:-:S04]  /*40d0*/  PRMT R6, R6, 0x9910, RZ ;  /* 0x0000991006067816 */ /* 0x000fc800000000ff */
[----:B------:R-:W-:-:S04]  /*40e0*/  ISETP.GE.AND P0, PT, R6, RZ, PT ;  /* 0x000000ff0600720c */ /* 0x000fc80003f06270 */
[----:B------:R-:W-:Y:S02]  /*40f0*/  ISETP.GT.U32.OR P0, PT, R2, R7, !P0 ;  /* 0x000000070200720c */ /* 0x000fe40004704470 */
[----:B------:R-:W-:-:S11]  /*4100*/  IADD3 R7, R0, 0xffff, RZ ;  /* 0x0000ffff00077810 */ /* 0x000fd60007ffe0ff */
[----:B------:R-:W-:Y:S01]  /*4110*/  @!P0 IADD3 R7, R0, 0x1, RZ ;  /* 0x0000000100078810 */ /* 0x000fe20007ffe0ff */
[----:B------:R-:W-:Y:S06]  /*4120*/  BRA `(.L_x_23108) ;  /* 0x00000000000c7947 */ /* 0x000fec0003800000 */
.L_x_23107:
[----:B------:R-:W-:-:S05]  /*4130*/  FADD.FTZ R8, R11, R8 ;  /* 0x000000080b087221 */ /* 0x000fca0000010000 */
[----:B------:R-:W-:-:S04]  /*4140*/  F2FP.F16.F32.PACK_AB R8, RZ, R8 ;  /* 0x00000008ff08723e */ /* 0x000fc800000000ff */
[----:B------:R-:W-:-:S07]  /*4150*/  PRMT R7, R8, 0x7610, R7 ;  /* 0x0000761008077816 */ /* 0x000fce0000000007 */
.L_x_23108:
[----:B------:R-:W-:Y:S05]  /*4160*/  BSYNC B1 ;  /* 0x0000000000017941 */ /* 0x000fea0003800000 */
.L_x_23106:
[----:B------:R1:W-:Y:S01]  /*4170*/  STG.E.U16 desc[UR4][R4.64], R7 ;  /* 0x0000000704007986 */ /* 0x0003e2000c101504 */
[----:B------:R-:W-:-:S07]  /*4180*/  VIADD R3, R3, 0x80 ;  /* 0x0000008003037836 */ /* 0x000fce0000000000 */
.L_x_23099:
[----:B------:R-:W-:Y:S05]  /*4190*/  BSYNC B0 ;  /* 0x0000000000007941 */ /* 0x000fea0003800000 */
.L_x_23098:
[----:B------:R-:W-:-:S13]  /*41a0*/  ISETP.GE.AND P0, PT, R3, UR6, PT ;  /* 0x0000000603007c0c */ /* 0x000fda000bf06270 */
[----:B------:R-:W-:Y:S05]  /*41b0*/  @P0 EXIT ;  /* 0x000000000000094d */ /* 0x000fea0003800000 */
[----:B------:R-:W2:Y:S01]  /*41c0*/  LDC R10, c[0x0][0x218] ;  /* 0x00008600ff0a7b82 */ /* 0x000ea20000000800 */
[----:B01----:R-:W-:Y:S02]  /*41d0*/  CS2R R4, SRZ ;  /* 0x0000000000047805 */ /* 0x003fe4000001ff00 */
[----:B--2---:R-:W-:-:S13]  /*41e0*/  ISETP.NE.AND P0, PT, R10, RZ, PT ;  /* 0x000000ff0a00720c */ /* 0x004fda0003f05270 */
        /* <DEDUP_REMOVED lines=292> */
[----:B------:R-:W-:-:S04]  /*5430*/  IMAD R6, R13, UR8, R7 ;  /* 0x000000080d067c24 */ /* 0x000fc8000f8e0207 */
[----:B------:R-:W-:Y:S02]  /*5440*/  @P0 IMAD.MOV R3, RZ, RZ, -R3 ;  /* 0x000000ffff030224 */ /* 0x000fe400078e0a03 */
[----:B------:R-:W-:Y:S02]  /*5450*/  IMAD R5, R6, UR6, R5 ;  /* 0x0000000606057c24 */ /* 0x000fe4000f8e0205 */
[----:B-1----:R-:W-:Y:S02]  /*5460*/  @P0 IMAD R10, R12, R3, R11 ;  /* 0x000000030c0a0224 */ /* 0x002fe400078e020b */
[----:B------:R-:W-:Y:S02]  /*5470*/  IMAD R4, R6, UR7, R4 ;  /* 0x0000000706047c24 */ /* 0x000fe4000f8e0204 */
[C---:B--2---:R-:W-:Y:S02]  /*5480*/  @P0 IMAD R5, R10.reuse, R8, R5 ;  /* 0x000000080a050224 */ /* 0x044fe400078e0205 */
[----:B------:R-:W-:-:S07]  /*5490*/  @P0 IMAD R4, R10, R9, R4 ;  /* 0x000000090a040224 */ /* 0x000fce00078e0204 */
.L_x_23110:
[----:B------:R-:W-:Y:S02]  /*54a0*/  ULDC.64 UR6, c[0x0][0x418] ;  /* 0x0001060000067ab9 */ /* 0x000fe40000000a00 */
[----:B------:R-:W-:-:S04]  /*54b0*/  IADD3 R6, P0, R4, UR6, RZ ;  /* 0x0000000604067c10 */ /* 0x000fc8000ff1e0ff */
[----:B------:R-:W-:Y:S01]  /*54c0*/  IADD3.X R7, RZ, UR7, RZ, P0, !PT ;  /* 0x00000007ff077c10 */ /* 0x000fe200087fe4ff */
[----:B------:R-:W-:Y:S01]  /*54d0*/  HADD2.F32 R8, -RZ, R0.H0_H0 ;  /* 0x20000000ff087230 */ /* 0x000fe20000004100 */
[----:B------:R-:W-:-:S04]  /*54e0*/  ULDC.64 UR6, c[0x0][0x410] ;  /* 0x0001040000067ab9 */ /* 0x000fc80000000a00 */
        /* <DEDUP_REMOVED lines=20> */
[----:B------:R-:W-:Y:S01]  /*5630*/  LOP3.LUT R0, R0, 0x1, RZ, 0xfc, !PT ;  /* 0x0000000100007812 */ /* 0x000fe200078efcff */
[----:B------:R-:W-:Y:S06]  /*5640*/  BRA `(.L_x_23113) ;  /* 0x00000000002c7947 */ /* 0x000fec0003800000 */
.L_x_23114:
[----:B------:R-:W-:-:S04]  /*5650*/  LOP3.LUT R3, R0, R7, RZ, 0x3c, !PT ;  /* 0x0000000700037212 */ /* 0x000fc800078e3cff */
[----:B------:R-:W-:-:S04]  /*5660*/  PRMT R3, R3, 0x9910, RZ ;  /* 0x0000991003037816 */ /* 0x000fc800000000ff */
[----:B------:R-:W-:-:S04]  /*5670*/  ISETP.GE.AND P0, PT, R3, RZ, PT ;  /* 0x000000ff0300720c */ /* 0x000fc80003f06270 */
[----:B------:R-:W-:Y:S02]  /*5680*/  ISETP.GT.U32.OR P0, PT, R2, R9, !P0 ;  /* 0x000000090200720c */ /* 0x000fe40004704470 */
[----:B------:R-:W-:-:S11]  /*5690*/  IADD3 R2, R0, 0xffff, RZ ;  /* 0x0000ffff00027810 */ /* 0x000fd60007ffe0ff */
[----:B------:R-:W-:-:S04]  /*56a0*/  @!P0 IADD3 R2, R0, 0x1, RZ ;  /* 0x0000000100028810 */ /* 0x000fc80007ffe0ff */
[----:B------:R-:W-:Y:S01]  /*56b0*/  PRMT R0, R2, 0x7610, R0 ;  /* 0x0000761002007816 */ /* 0x000fe20000000000 */
[----:B------:R-:W-:Y:S06]  /*56c0*/  BRA `(.L_x_23113) ;  /* 0x00000000000c7947 */ /* 0x000fec0003800000 */
.L_x_23112:
[----:B------:R-:W-:-:S05]  /*56d0*/  FADD.FTZ R3, R8, R3 ;  /* 0x0000000308037221 */ /* 0x000fca0000010000 */
[----:B------:R-:W-:-:S04]  /*56e0*/  F2FP.F16.F32.PACK_AB R3, RZ, R3 ;  /* 0x00000003ff03723e */ /* 0x000fc800000000ff */
[----:B------:R-:W-:-:S07]  /*56f0*/  PRMT R0, R3, 0x7610, R0 ;  /* 0x0000761003007816 */ /* 0x000fce0000000000 */
.L_x_23113:
[----:B------:R-:W-:Y:S05]  /*5700*/  BSYNC B0 ;  /* 0x0000000000007941 */ /* 0x000fea0003800000 */
.L_x_23111:
[----:B------:R-:W-:Y:S01]  /*5710*/  STG.E.U16 desc[UR4][R4.64], R0 ;  /* 0x0000000004007986 */ /* 0x000fe2000c101504 */
[----:B------:R-:W-:Y:S05]  /*5720*/  EXIT ;  /* 0x000000000000794d */ /* 0x000fea0003800000 */
.L_x_23115:
        /* <DEDUP_REMOVED lines=13> */
.L_x_32241:


//--------------------- .text._ZN2at6native27unrolled_elementwise_kernelINS0_13AUnaryFunctorIN3c104HalfES4_S4_ZZZNS0_21nextafter_kernel_cudaERNS_18TensorIteratorBaseEENKUlvE_clEvENKUlvE2_clEvEUlS4_S4_E_EESt5arrayIPcLm2EELi4E23TrivialOffsetCalculatorILi1EjESF_NS0_6memory15LoadWithoutCastENSG_16StoreWithoutCastEEEviT_T0_T2_T3_T4_T5_ --------------------------
	.section	.text._ZN2at6native27unrolled_elementwise_kernelINS0_13AUnaryFunctorIN3c104HalfES4_S4_ZZZNS0_21nextafter_kernel_cudaERNS_18TensorIteratorBaseEENKUlvE_clEvENKUlvE2_clEvEUlS4_S4_E_EESt5arrayIPcLm2EELi4E23TrivialOffsetCalculatorILi1EjESF_NS0_6memory15LoadWithoutCastENSG_16StoreWithoutCastEEEviT_T0_T2_T3_T4_T5_,"ax",@progbits
	.align	128
        .global         _ZN2at6native27unrolled_elementwise_kernelINS0_13AUnaryFunctorIN3c104HalfES4_S4_ZZZNS0_21nextafter_kernel_cudaERNS_18TensorIteratorBaseEENKUlvE_clEvENKUlvE2_clEvEUlS4_S4_E_EESt5arrayIPcLm2EELi4E23TrivialOffsetCalculatorILi1EjESF_NS0_6memory15LoadWithoutCastENSG_16StoreWithoutCastEEEviT_T0_T2_T3_T4_T5_
        .type           _ZN2at6native27unrolled_elementwise_kernelINS0_13AUnaryFunctorIN3c104HalfES4_S4_ZZZNS0_21nextafter_kernel_cudaERNS_18TensorIteratorBaseEENKUlvE_clEvENKUlvE2_clEvEUlS4_S4_E_EESt5arrayIPcLm2EELi4E23TrivialOffsetCalculatorILi1EjESF_NS0_6memory15LoadWithoutCastENSG_16StoreWithoutCastEEEviT_T0_T2_T3_T4_T5_,@function
        .size           _ZN2at6native27unrolled_elementwise_kernelINS0_13AUnaryFunctorIN3c104HalfES4_S4_ZZZNS0_21nextafter_kernel_cudaERNS_18TensorIteratorBaseEENKUlvE_clEvENKUlvE2_clEvEUlS4_S4_E_EESt5arrayIPcLm2EELi4E23TrivialOffsetCalculatorILi1EjESF_NS0_6memory15LoadWithoutCastENSG_16StoreWithoutCastEEEviT_T0_T2_T3_T4_T5_,(.L_x_32242 - _ZN2at6native27unrolled_elementwise_kernelINS0_13AUnaryFunctorIN3c104HalfES4_S4_ZZZNS0_21nextafter_kernel_cudaERNS_18TensorIteratorBaseEENKUlvE_clEvENKUlvE2_clEvEUlS4_S4_E_EESt5arrayIPcLm2EELi4E23TrivialOffsetCalculatorILi1EjESF_NS0_6memory15LoadWithoutCastENSG_16StoreWithoutCastEEEviT_T0_T2_T3_T4_T5_)
        .other          _ZN2at6native27unrolled_elementwise_kernelINS0_13AUnaryFunctorIN3c104HalfES4_S4_ZZZNS0_21nextafter_kernel_cudaERNS_18TensorIteratorBaseEENKUlvE_clEvENKUlvE2_clEvEUlS4_S4_E_EESt5arrayIPcLm2EELi4E23TrivialOffsetCalculatorILi1EjESF_NS0_6memory15LoadWithoutCastENSG_16StoreWithoutCastEEEviT_T0_T2_T3_T4_T5_,@"STO_CUDA_ENTRY STV_DEFAULT"
_ZN2at6native27unrolled_elementwise_kernelINS0_13AUnaryFunctorIN3c104HalfES4_S4_ZZZNS0_21nextafter_kernel_cudaERNS_18TensorIteratorBaseEENKUlvE_clEvENKUlvE2_clEvEUlS4_S4_E_EESt5arrayIPcLm2EELi4E23TrivialOffsetCalculatorILi1EjESF_NS0_6memory15LoadWithoutCastENSG_16StoreWithoutCastEEEviT_T0_T2_T3_T4_T5_:
.text._ZN2at6native27unrolled_elementwise_kernelINS0_13AUnaryFunctorIN3c104HalfES4_S4_ZZZNS0_21nextafter_kernel_cudaERNS_18TensorIteratorBaseEENKUlvE_clEvENKUlvE2_clEvEUlS4_S4_E_EESt5arrayIPcLm2EELi4E23TrivialOffsetCalculatorILi1EjESF_NS0_6memory15LoadWithoutCastENSG_16StoreWithoutCastEEEviT_T0_T2_T3_T4_T5_:
        /* <DEDUP_REMOVED lines=16> */
[----:B0-----:R-:W-:Y:S01]  /*0100*/  @!P2 IMAD.WIDE.U32 R16, R17, 0x2, R8 ;  /* 0x000000021110a825 */ /* 0x001fe200078e0008 */
[----:B------:R-:W-:-:S11]  /*0110*/  PRMT R9, RZ, 0x7610, R9 ;  /* 0x00007610ff097816 */ /* 0x000fd60000000009 */
        /* <DEDUP_REMOVED lines=11> */
[----:B------:R-:W-:-:S06]  /*01d0*/  PRMT R15, RZ, 0x7610, R15 ;  /* 0x00007610ff0f7816 */ /* 0x000fcc000000000f */
[----:B------:R2:W5:Y:S01]  /*01e0*/  @!P2 LDG.E.U16 R15, desc[UR4][R16.64] ;  /* 0x00000004100fa981 */ /* 0x000562000c1e1500 */
[----:B---3--:R-:W-:Y:S01]  /*01f0*/  @!P1 IMAD.WIDE.U32 R18, R11, 0x2, R18 ;  /* 0x000000020b129825 */ /* 0x008fe200078e0012 */
[----:B------:R-:W-:-:S04]  /*0200*/  PRMT R11, RZ, 0x7610, R11 ;  /* 0x00007610ff0b7816 */ /* 0x000fc8000000000b */
[----:B------:R2:W5:Y:S04]  /*0210*/  @!P1 LDG.E.U16 R9, desc[UR4][R18.64] ;  /* 0x0000000412099981 */ /* 0x000568000c1e1500 */
[----:B------:R2:W5:Y:S01]  /*0220*/  @!P3 LDG.E.U16 R11, desc[UR4][R6.64] ;  /* 0x00000004060bb981 */ /* 0x000562000c1e1500 */
[----:B-1----:R-:W-:Y:S01]  /*0230*/  LOP3.LUT P0, R10, R8, 0x7fff, RZ, 0xc0, !PT ;  /* 0x00007fff080a7812 */ /* 0x002fe2000780c0ff */
[----:B------:R-:W-:-:S12]  /*0240*/  BSSY B0, `(.L_x_23116) ;  /* 0x00000c8000007945 */ /* 0x000fd80003800000 */
[----:B--2---:R-:W-:Y:S05]  /*0250*/  @!P0 BRA `(.L_x_23117) ;  /* 0x0000000400988947 */ /* 0x004fea0003800000 */
[----:B------:R-:W-:Y:S04]  /*0260*/  BSSY B1, `(.L_x_23118) ;  /* 0x0000017000017945 */ /* 0x000fe80003800000 */
[----:B------:R-:W-:Y:S05]  /*0270*/  @P2 BRA `(.L_x_23119) ;  /* 0x0000000000542947 */ /* 0x000fea0003800000 */
[----:B------:R-:W-:Y:S02]  /*0280*/  HADD2.F32 R4, -RZ, R8.H0_H0 ;  /* 0x20000008ff047230 */ /* 0x000fe40000004100 */
[----:B-----5:R-:W-:-:S03]  /*0290*/  HADD2.F32 R5, -RZ, R15.H0_H0 ;  /* 0x2000000fff057230 */ /* 0x020fc60000004100 */
        /* <DEDUP_REMOVED lines=9> */
[C---:B------:R-:W-:Y:S02]  /*0330*/  LOP3.LUT R4, R15.reuse, R8, RZ, 0x3c, !PT ;  /* 0x000000080f047212 */ /* 0x040fe400078e3cff */
[----:B------:R-:W-:Y:S02]  /*0340*/  LOP3.LUT R15, R15, 0x7fff, RZ, 0xc0, !PT ;  /* 0x00007fff0f0f7812 */ /* 0x000fe400078ec0ff */
[----:B------:R-:W-:-:S04]  /*0350*/  PRMT R4, R4, 0x9910, RZ ;  /* 0x0000991004047816 */ /* 0x000fc800000000ff */
[----:B------:R-:W-:Y:S01]  /*0360*/  ISETP.GE.AND P0, PT, R4, RZ, PT ;  /* 0x000000ff0400720c */ /* 0x000fe20003f06270 */
[----:B------:R-:W-:-:S03]  /*0370*/  VIADD R4, R8, 0xffff ;  /* 0x0000ffff08047836 */ /* 0x000fc60000000000 */
[----:B------:R-:W-:-:S13]  /*0380*/  ISETP.GT.U32.OR P0, PT, R10, R15, !P0 ;  /* 0x0000000f0a00720c */ /* 0x000fda0004704470 */
[----:B------:R-:W-:Y:S01]  /*0390*/  @!P0 VIADD R4, R8, 0x1 ;  /* 0x0000000108048836 */ /* 0x000fe20000000000 */
[----:B------:R-:W-:Y:S06]  /*03a0*/  BRA `(.L_x_23119) ;  /* 0x0000000000087947 */ /* 0x000fec0003800000 */
.L_x_23120:
[----:B------:R-:W-:-:S05]  /*03b0*/  FADD.FTZ R4, R4, R5 ;  /* 0x0000000504047221 */ /* 0x000fca0000010000 */
[----:B------:R-:W-:-:S07]  /*03c0*/  F2FP.F16.F32.PACK_AB R4, RZ, R4 ;  /* 0x00000004ff04723e */ /* 0x000fce00000000ff */
.L_x_23119:
[----:B------:R-:W-:Y:S05]  /*03d0*/  BSYNC B1 ;  /* 0x0000000000017941 */ /* 0x000fea0003800000 */
.L_x_23118:
[----:B------:R-:W-:Y:S01]  /*03e0*/  VIADD R7, R3, 0x80 ;  /* 0x0000008003077836 */ /* 0x000fe20000000000 */
[----:B------:R-:W-:Y:S04]  /*03f0*/  BSSY B1, `(.L_x_23121) ;  /* 0x0000018000017945 */ /* 0x000fe80003800000 */
[----:B------:R-:W-:-:S13]  /*0400*/  ISETP.GE.AND P0, PT, R7, R2, PT ;  /* 0x000000020700720c */ /* 0x000fda0003f06270 */
        /* <DEDUP_REMOVED lines=20> */
.L_x_23123:
[----:B------:R-:W-:-:S05]  /*0550*/  FADD.FTZ R5, R6, R5 ;  /* 0x0000000506057221 */ /* 0x000fca0000010000 */
[----:B------:R-:W-:-:S07]  /*0560*/  F2FP.F16.F32.PACK_AB R5, RZ, R5 ;  /* 0x00000005ff05723e */ /* 0x000fce00000000ff */
.L_x_23122:
[----:B------:R-:W-:Y:S05]  /*0570*/  BSYNC B1 ;  /* 0x0000000000017941 */ /* 0x000fea0003800000 */
.L_x_23121:
        /* <DEDUP_REMOVED lines=23> */
.L_x_23126:
[----:B------:R-:W-:-:S05]  /*06f0*/  FADD.FTZ R6, R13, R6 ;  /* 0x000000060d067221 */ /* 0x000fca0000010000 */
[----:B------:R-:W-:-:S07]  /*0700*/  F2FP.F16.F32.PACK_AB R6, RZ, R6 ;  /* 0x00000006ff06723e */ /* 0x000fce00000000ff */
.L_x_23125:
[----:B------:R-:W-:Y:S05]  /*0710*/  BSYNC B1 ;  /* 0x0000000000017941 */ /* 0x000fea0003800000 */
.L_x_23124:
        /* <DEDUP_REMOVED lines=22> */
.L_x_23128:
[----:B------:R-:W-:-:S05]  /*0880*/  FADD.FTZ R11, R12, R11 ;  /* 0x0000000b0c0b7221 */ /* 0x000fca0000010000 */
[----:B------:R-:W-:-:S04]  /*0890*/  F2FP.F16.F32.PACK_AB R11, RZ, R11 ;  /* 0x0000000bff0b723e */ /* 0x000fc800000000ff */
[----:B------:R-:W-:Y:S01]  /*08a0*/  PRMT R8, R11, 0x7610, R8 ;  /* 0x000076100b087816 */ /* 0x000fe20000000008 */
[----:B------:R-:W-:Y:S06]  /*08b0*/  BRA `(.L_x_23127) ;  /* 0x0000000400807947 */ /* 0x000fec0003800000 */
.L_x_23117:
        /* <DEDUP_REMOVED lines=20> */
.L_x_23131:
[----:B------:R-:W-:-:S05]  /*0a00*/  FADD.FTZ R4, R4, R5 ;  /* 0x0000000504047221 */ /* 0x000fca0000010000 */
[----:B------:R-:W-:-:S07]  /*0a10*/  F2FP.F16.F32.PACK_AB R4, RZ, R4 ;  /* 0x00000004ff04723e */ /* 0x000fce00000000ff */
.L_x_23130:
[----:B------:R-:W-:Y:S05]  /*0a20*/  BSYNC B1 ;  /* 0x0000000000017941 */ /* 0x000fea0003800000 */
.L_x_23129:
        /* <DEDUP_REMOVED lines=22> */
.L_x_23134:
[----:B------:R-:W-:-:S05]  /*0b90*/  FADD.FTZ R5, R5, R6 ;  /* 0x0000000605057221 */ /* 0x000fca0000010000 */
[----:B------:R-:W-:-:S07]  /*0ba0*/  F2FP.F16.F32.PACK_AB R5, RZ, R5 ;  /* 0x00000005ff05723e */ /* 0x000fce00000000ff */
.L_x_23133:
[----:B------:R-:W-:Y:S05]  /*0bb0*/  BSYNC B1 ;  /* 0x0000000000017941 */ /* 0x000fea0003800000 */
.L_x_23132:
        /* <DEDUP_REMOVED lines=22> */
.L_x_23137:
[----:B------:R-:W-:-:S05]  /*0d20*/  FADD.FTZ R6, R6, R13 ;  /* 0x0000000d06067221 */ /* 0x000fca0000010000 */
[----:B------:R-:W-:-:S07]  /*0d30*/  F2FP.F16.F32.PACK_AB R6, RZ, R6 ;  /* 0x00000006ff06723e */ /* 0x000fce00000000ff */
.L_x_23136:
[----:B------:R-:W-:Y:S05]  /*0d40*/  BSYNC B1 ;  /* 0x0000000000017941 */ /* 0x000fea0003800000 */
.L_x_23135:
        /* <DEDUP_REMOVED lines=20> */
.L_x_23138:
[----:B------:R-:W-:-:S05]  /*0e90*/  FADD.FTZ R10, R10, R11 ;  /* 0x0000000b0a0a7221 */ /* 0x000fca0000010000 */
[----:B------:R-:W-:-:S04]  /*0ea0*/  F2FP.F16.F32.PACK_AB R10, RZ, R10 ;  /* 0x0000000aff0a723e */ /* 0x000fc800000000ff */
[----:B------:R-:W-:-:S07]  /*0eb0*/  PRMT R8, R10, 0x7610, R8 ;  /* 0x000076100a087816 */ /* 0x000fce0000000008 */
.L_x_23127:
[----:B------:R-:W-:Y:S05]  /*0ec0*/  BSYNC B0 ;  /* 0x0000000000007941 */ /* 0x000fea0003800000 */
.L_x_23116:
[----:B------:R-:W0:Y:S01]  /*0ed0*/  @!P2 LDC.64 R10, c[0x0][0x218] ;  /* 0x00008600ff0aab82 */ /* 0x000e220000000a00 */
[----:B------:R-:W-:Y:S01]  /*0ee0*/  @!P2 IMAD R9, R0, 0x200, R3 ;  /* 0x000002000009a824 */ /* 0x000fe200078e0203 */
[----:B------:R-:W-:Y:S01]  /*0ef0*/  BSSY B0, `(.L_x_23139) ;  /* 0x0000010000007945 */ /* 0x000fe20003800000 */
[----:B------:R-:W-:-:S05]  /*0f00*/  @!P2 IMAD.MOV.U32 R3, RZ, RZ, R7 ;  /* 0x000000ffff03a224 */ /* 0x000fca00078e0007 */
[----:B------:R-:W-:Y:S01]  /*0f10*/  ISETP.GE.AND P0, PT, R3, R2, PT ;  /* 0x000000020300720c */ /* 0x000fe20003f06270 */
[----:B0-----:R-:W-:-:S05]  /*0f20*/  @!P2 IMAD.WIDE.U32 R10, R9, 0x2, R10 ;  /* 0x00000002090aa825 */ /* 0x001fca00078e000a */
[----:B------:R0:W-:Y:S07]  /*0f30*/  @!P2 STG.E.U16 desc[UR4][R10.64], R4 ;  /* 0x000000040a00a986 */ /* 0x0001ee000c101504 */
[----:B------:R-:W-:Y:S05]  /*0f40*/  @P0 BRA `(.L_x_23140) ;  /* 0x0000000000280947 */ /* 0x000fea0003800000 */
[----:B0-----:R-:W0:Y:S01]  /*0f50*/  LDC.64 R10, c[0x0][0x218] ;  /* 0x00008600ff0a7b82 */ /* 0x001e220000000a00 */
        /* <DEDUP_REMOVED lines=9> */
.L_x_23140:
[----:B------:R-:W-:Y:S05]  /*0ff0*/  BSYNC B0 ;  /* 0x0000000000007941 */ /* 0x000fea0003800000 */
.L_x_23139:
[----:B------:R-:W-:-:S13]  /*1000*/  ISETP.GE.AND P0, PT, R3, R2, PT ;  /* 0x000000020300720c */ /* 0x000fda0003f06270 */
[----:B------:R-:W-:Y:S05]  /*1010*/  @P0 EXIT ;  /* 0x000000000000094d */ /* 0x000fea0003800000 */
[----:B01----:R-:W0:Y:S01]  /*1020*/  LDC.64 R4, c[0x0][0x218] ;  /* 0x00008600ff047b82 */ /* 0x003e220000000a00 */
[----:B------:R-:W-:-:S04]  /*1030*/  IMAD R3, R0, 0x200, R3 ;  /* 0x0000020000037824 */ /* 0x000fc800078e0203 */
[----:B0-----:R-:W-:-:S05]  /*1040*/  IMAD.WIDE.U32 R2, R3, 0x2, R4 ;  /* 0x0000000203027825 */ /* 0x001fca00078e0004 */
[----:B------:R-:W-:Y:S01]  /*1050*/  STG.E.U16 desc[UR4][R2.64], R8 ;  /* 0x0000000802007986 */ /* 0x000fe2000c101504 */
[----:B------:R-:W-:Y:S05]  /*1060*/  EXIT ;  /* 0x000000000000794d */ /* 0x000fea0003800000 */
.L_x_23141:
        /* <DEDUP_REMOVED lines=9> */
.L_x_32242:


//--------------------- .text._ZN2at6native29vectorized_elementwise_kernelILi2ENS0_13AUnaryFunctorIN3c104HalfES4_S4_ZZZNS0_21nextafter_kernel_cudaERNS_18TensorIteratorBaseEENKUlvE_clEvENKUlvE2_clEvEUlS4_S4_E_EESt5arrayIPcLm2EEEEviT0_T1_ --------------------------
	.section	.text._ZN2at6native29vectorized_elementwise_kernelILi2ENS0_13AUnaryFunctorIN3c104HalfES4_S4_ZZZNS0_21nextafter_kernel_cudaERNS_18TensorIteratorBaseEENKUlvE_clEvENKUlvE2_clEvEUlS4_S4_E_EESt5arrayIPcLm2EEEEviT0_T1_,"ax",@progbits
	.align	128
        .global         _ZN2at6native29vectorized_elementwise_kernelILi2ENS0_13AUnaryFunctorIN3c104HalfES4_S4_ZZZNS0_21nextafter_kernel_cudaERNS_18TensorIteratorBaseEENKUlvE_clEvENKUlvE2_clEvEUlS4_S4_E_EESt5arrayIPcLm2EEEEviT0_T1_
        .type           _ZN2at6native29vectorized_elementwise_kernelILi2ENS0_13AUnaryFunctorIN3c104HalfES4_S4_ZZZNS0_21nextafter_kernel_cudaERNS_18TensorIteratorBaseEENKUlvE_clEvENKUlvE2_clEvEUlS4_S4_E_EESt5arrayIPcLm2EEEEviT0_T1_,@function
        .size           _ZN2at6native29vectorized_elementwise_kernelILi2ENS0_13AUnaryFunctorIN3c104HalfES4_S4_ZZZNS0_21nextafter_kernel_cudaERNS_18TensorIteratorBaseEENKUlvE_clEvENKUlvE2_clEvEUlS4_S4_E_EESt5arrayIPcLm2EEEEviT0_T1_,(.L_x_32243 - _ZN2at6native29vectorized_elementwise_kernelILi2ENS0_13AUnaryFunctorIN3c104HalfES4_S4_ZZZNS0_21nextafter_kernel_cudaERNS_18TensorIteratorBaseEENKUlvE_clEvENKUlvE2_clEvEUlS4_S4_E_EESt5arrayIPcLm2EEEEviT0_T1_)
        .other          _ZN2at6native29vectorized_elementwise_kernelILi2ENS0_13AUnaryFunctorIN3c104HalfES4_S4_ZZZNS0_21nextafter_kernel_cudaERNS_18TensorIteratorBaseEENKUlvE_clEvENKUlvE2_clEvEUlS4_S4_E_EESt5arrayIPcLm2EEEEviT0_T1_,@"STO_CUDA_ENTRY STV_DEFAULT"
_ZN2at6native29vectorized_elementwise_kernelILi2ENS0_13AUnaryFunctorIN3c104HalfES4_S4_ZZZNS0_21nextafter_kernel_cudaERNS_18TensorIteratorBaseEENKUlvE_clEvENKUlvE2_clEvEUlS4_S4_E_EESt5arrayIPcLm2EEEEviT0_T1_:
.text._ZN2at6native29vectorized_elementwise_kernelILi2ENS0_13AUnaryFunctorIN3c104HalfES4_S4_ZZZNS0_21nextafter_kernel_cudaERNS_18TensorIteratorBaseEENKUlvE_clEvENKUlvE2_clEvEUlS4_S4_E_EESt5arrayIPcLm2EEEEviT0_T1_:
        /* <DEDUP_REMOVED lines=19> */
[----:B------:R-:W-:Y:S01]  /*0130*/  HADD2.F32 R4, -RZ, R18.H0_H0 ;  /* 0x20000012ff047230 */ /* 0x000fe20000004100 */
[----:B--2---:R-:W-:-:S02]  /*0140*/  PRMT R13, R21, 0x7632, R13 ;  /* 0x00007632150d7816 */ /* 0x004fc4000000000d */
[----:B---3--:R-:W-:Y:S02]  /*0150*/  PRMT R19, R17, 0x7632, R19 ;  /* 0x0000763211137816 */ /* 0x008fe40000000013 */
[----:B----4-:R-:W-:Y:S02]  /*0160*/  PRMT R11, R5, 0x7632, R11 ;  /* 0x00007632050b7816 */ /* 0x010fe4000000000b */
[----:B-----5:R-:W-:-:S04]  /*0170*/  PRMT R7, R9, 0x7632, R7 ;  /* 0x0000763209077816 */ /* 0x020fc80000000007 */
[----:B------:R-:W-:Y:S05]  /*0180*/  @!P0 BRA `(.L_x_23144) ;  /* 0x0000000800b08947 */ /* 0x000fea0003800000 */
[----:B------:R-:W-:Y:S01]  /*0190*/  HADD2.F32 R3, -RZ, R21.H0_H0 ;  /* 0x20000015ff037230 */ /* 0x000fe20000004100 */
[----:B------:R-:W-:Y:S01]  /*01a0*/  FSETP.NEU.FTZ.AND P0, PT, R4, R4, PT ;  /* 0x000000040400720b */ /* 0x000fe20003f1d000 */
[----:B------:R-:W-:Y:S03]  /*01b0*/  BSSY B1, `(.L_x_23145) ;  /* 0x0000014000017945 */ /* 0x000fe60003800000 */
        /* <DEDUP_REMOVED lines=16> */
.L_x_23146:
[----:B------:R-:W-:-:S05]  /*02c0*/  FADD.FTZ R3, R4, R3 ;  /* 0x0000000304037221 */ /* 0x000fca0000010000 */
[----:B------:R-:W-:-:S04]  /*02d0*/  F2FP.F16.F32.PACK_AB R3, RZ, R3 ;  /* 0x00000003ff03723e */ /* 0x000fc800000000ff */
[----:B------:R-:W-:-:S07]  /*02e0*/  PRMT R2, R3, 0x7610, R2 ;  /* 0x0000761003027816 */ /* 0x000fce0000000002 */
.L_x_23147:
[----:B------:R-:W-:Y:S05]  /*02f0*/  BSYNC B1 ;  /* 0x0000000000017941 */ /* 0x000fea0003800000 */
.L_x_23145:
        /* <DEDUP_REMOVED lines=18> */
.L_x_23149:
[----:B------:R-:W-:-:S05]  /*0420*/  FADD.FTZ R3, R4, R3 ;  /* 0x0000000304037221 */ /* 0x000fca0000010000 */
[----:B------:R-:W-:-:S07]  /*0430*/  F2FP.F16.F32.PACK_AB R3, RZ, R3 ;  /* 0x00000003ff03723e */ /* 0x000fce00000000ff */
.L_x_23150:
[----:B------:R-:W-:Y:S05]  /*0440*/  BSYNC B1 ;  /* 0x0000000000017941 */ /* 0x000fea0003800000 */
.L_x_23148:
        /* <DEDUP_REMOVED lines=18> */
.L_x_23152:
[----:B------:R-:W-:-:S05]  /*0570*/  FADD.FTZ R13, R4, R13 ;  /* 0x0000000d040d7221 */ /* 0x000fca0000010000 */
[----:B------:R-:W-:-:S04]  /*0580*/  F2FP.F16.F32.PACK_AB R13, RZ, R13 ;  /* 0x0000000dff0d723e */ /* 0x000fc800000000ff */
[----:B------:R-:W-:-:S07]  /*0590*/  PRMT R8, R13, 0x7610, R8 ;  /* 0x000076100d087816 */ /* 0x000fce0000000008 */
.L_x_23153:
[----:B------:R-:W-:Y:S05]  /*05a0*/  BSYNC B1 ;  /* 0x0000000000017941 */ /* 0x000fea0003800000 */
.L_x_23151:
        /* <DEDUP_REMOVED lines=18> */
.L_x_23155:
[----:B------:R-:W-:-:S05]  /*06d0*/  FADD.FTZ R13, R4, R13 ;  /* 0x0000000d040d7221 */ /* 0x000fca0000010000 */
[----:B------:R-:W-:-:S07]  /*06e0*/  F2FP.F16.F32.PACK_AB R13, RZ, R13 ;  /* 0x0000000dff0d723e */ /* 0x000fce00000000ff */
.L_x_23156:
[----:B------:R-:W-:Y:S05]  /*06f0*/  BSYNC B1 ;  /* 0x0000000000017941 */ /* 0x000fea0003800000 */
.L_x_23154:
        /* <DEDUP_REMOVED lines=18> */
.L_x_23158:
[----:B------:R-:W-:-:S05]  /*0820*/  FADD.FTZ R17, R4, R17 ;  /* 0x0000001104117221 */ /* 0x000fca0000010000 */
[----:B------:R-:W-:-:S04]  /*0830*/  F2FP.F16.F32.PACK_AB R17, RZ, R17 ;  /* 0x00000011ff11723e */ /* 0x000fc800000000ff */
[----:B------:R-:W-:-:S07]  /*0840*/  PRMT R10, R17, 0x7610, R10 ;  /* 0x00007610110a7816 */ /* 0x000fce000000000a */
.L_x_23159:
[----:B------:R-:W-:Y:S05]  /*0850*/  BSYNC B1 ;  /* 0x0000000000017941 */ /* 0x000fea0003800000 */
.L_x_23157:
[----:B------:R-:W-:Y:S01]  /*0860*/  HADD2.F32 R17, -RZ, R5.H1_H1 ;  /* 0x30000005ff117230 */ /* 0x000fe20000004100 */
[----:B------:R-:W-:Y:S04]  /*0870*/  BSSY B1, `(.L_x_23160) ;  /* 0x0000013000017945 */ /* 0x000fe80003800000 */
        /* <DEDUP_REMOVED lines=16> */
.L_x_23161:
[----:B------:R-:W-:-:S05]  /*0980*/  FADD.FTZ R17, R4, R17 ;  /* 0x0000001104117221 */ /* 0x000fca0000010000 */
[----:B------:R-:W-:-:S07]  /*0990*/  F2FP.F16.F32.PACK_AB R17, RZ, R17 ;  /* 0x00000011ff11723e */ /* 0x000fce00000000ff */
.L_x_23162:
[----:B------:R-:W-:Y:S05]  /*09a0*/  BSYNC B1 ;  /* 0x0000000000017941 */ /* 0x000fea0003800000 */
.L_x_23160:
        /* <DEDUP_REMOVED lines=18> */
.L_x_23164:
[----:B------:R-:W-:-:S05]  /*0ad0*/  FADD.FTZ R5, R4, R5 ;  /* 0x0000000504057221 */ /* 0x000fca0000010000 */
[----:B------:R-:W-:-:S07]  /*0ae0*/  F2FP.F16.F32.PACK_AB R5, RZ, R5 ;  /* 0x00000005ff05723e */ /* 0x000fce00000000ff */
.L_x_23165:
[----:B------:R-:W-:Y:S05]  /*0af0*/  BSYNC B1 ;  /* 0x0000000000017941 */ /* 0x000fea0003800000 */
.L_x_23163:
[----:B------:R-:W-:-:S05]  /*0b00*/  HADD2.F32 R11, -RZ, R9.H1_H1 ;  /* 0x30000009ff0b7230 */ /* 0x000fca0000004100 */
        /* <DEDUP_REMOVED lines=10> */
[----:B------:R-:W-:Y:S01]  /*0bb0*/  ISETP.GE.AND P0, PT, R4, RZ, PT ;  /* 0x000000ff0400720c */ /* 0x000fe20003f06270 */
[----:B------:R-:W-:-:S03]  /*0bc0*/  VIADD R4, R18, 0xffff ;  /* 0x0000ffff12047836 */ /* 0x000fc60000000000 */
[----:B------:R-:W-:-:S13]  /*0bd0*/  ISETP.GT.U32.OR P0, PT, R6, R7, !P0 ;  /* 0x000000070600720c */ /* 0x000fda0004704470 */
[----:B------:R-:W-:-:S05]  /*0be0*/  @!P0 VIADD R4, R18, 0x1 ;  /* 0x0000000112048836 */ /* 0x000fca0000000000 */
[----:B------:R-:W-:Y:S01]  /*0bf0*/  PRMT R18, R4, 0x7610, R18 ;  /* 0x0000761004127816 */ /* 0x000fe20000000012 */
[----:B------:R-:W-:Y:S06]  /*0c00*/  BRA `(.L_x_23167) ;  /* 0x0000000800907947 */ /* 0x000fec0003800000 */
.L_x_23166:
[----:B------:R-:W-:-:S05]  /*0c10*/  FADD.FTZ R4, R4, R11 ;  /* 0x0000000b04047221 */ /* 0x000fca0000010000 */
[----:B------:R-:W-:-:S04]  /*0c20*/  F2FP.F16.F32.PACK_AB R4, RZ, R4 ;  /* 0x00000004ff04723e */ /* 0x000fc800000000ff */
[----:B------:R-:W-:Y:S01]  /*0c30*/  PRMT R18, R4, 0x7610, R18 ;  /* 0x0000761004127816 */ /* 0x000fe20000000012 */
[----:B------:R-:W-:Y:S06]  /*0c40*/  BRA `(.L_x_23167) ;  /* 0x0000000800807947 */ /* 0x000fec0003800000 */
.L_x_23144:
        /* <DEDUP_REMOVED lines=15> */
[----:B------:R-:W-:Y:S01]  /*0d40*/  LOP3.LUT R2, R2, 0x1, RZ, 0xfc, !PT ;  /* 0x0000000102027812 */ /* 0x000fe200078efcff */
[----:B------:R-:W-:Y:S06]  /*0d50*/  BRA `(.L_x_23170) ;  /* 0x00000000000c7947 */ /* 0x000fec0003800000 */
.L_x_23169:
[----:B------:R-:W-:-:S05]  /*0d60*/  FADD.FTZ R3, R4, R3 ;  /* 0x0000000304037221 */ /* 0x000fca0000010000 */
[----:B------:R-:W-:-:S04]  /*0d70*/  F2FP.F16.F32.PACK_AB R3, RZ, R3 ;  /* 0x00000003ff03723e */ /* 0x000fc800000000ff */
[----:B------:R-:W-:-:S07]  /*0d80*/  PRMT R2, R3, 0x7610, R2 ;  /* 0x0000761003027816 */ /* 0x000fce0000000002 */
.L_x_23170:
[----:B------:R-:W-:Y:S05]  /*0d90*/  BSYNC B1 ;  /* 0x0000000000017941 */ /* 0x000fea0003800000 */
.L_x_23168:
        /* <DEDUP_REMOVED lines=10> */
[----:B------:R-:W-:Y:S02]  /*0e40*/  LOP3.LUT P1, RZ, R13, 0x7fff, RZ, 0xc0, !PT ;  /* 0x00007fff0dff7812 */ /* 0x000fe4000782c0ff */
[----:B------:R-:W-:-:S11]  /*0e50*/  PRMT R3, R21, 0x7632, R3 ;  /* 0x0000763215037816 */ /* 0x000fd60000000003 */
[----:B------:R-:W-:Y:S05]  /*0e60*/  @!P1 BRA `(.L_x_23173) ;  /* 0x0000000000189947 */ /* 0x000fea0003800000 */
[----:B------:R-:W-:-:S04]  /*0e70*/  LOP3.LUT R13, R13, 0x8000, RZ, 0xc0, !PT ;  /* 0x000080000d0d7812 */ /* 0x000fc800078ec0ff */
[----:B------:R-:W-:-:S04]  /*0e80*/  LOP3.LUT R13, R13, 0x1, RZ, 0xfc, !PT ;  /* 0x000000010d0d7812 */ /* 0x000fc800078efcff */
[----:B------:R-:W-:Y:S01]  /*0e90*/  PRMT R3, R13, 0x7610, R3 ;  /* 0x000076100d037816 */ /* 0x000fe20000000003 */
[----:B------:R-:W-:Y:S06]  /*0ea0*/  BRA `(.L_x_23173) ;  /* 0x0000000000087947 */ /* 0x000fec0003800000 */
.L_x_23172:
[----:B------:R-:W-:-:S05]  /*0eb0*/  FADD.FTZ R3, R4, R3 ;  /* 0x0000000304037221 */ /* 0x000fca0000010000 */
[----:B------:R-:W-:-:S07]  /*0ec0*/  F2FP.F16.F32.PACK_AB R3, RZ, R3 ;  /* 0x00000003ff03723e */ /* 0x000fce00000000ff */
.L_x_23173:
[----:B------:R-:W-:Y:S05]  /*0ed0*/  BSYNC B1 ;  /* 0x0000000000017941 */ /* 0x000fea0003800000 */
.L_x_23171:
[----:B------:R-:W-:Y:S01]  /*0ee0*/  HADD2.F32 R13, -RZ, R17.H0_H0 ;  /* 0x20000011ff0d7230 */ /* 0x000fe20000004100 */
        /* <DEDUP_REMOVED lines=16> */
.L_x_23175:
[----:B------:R-:W-:-:S05]  /*0ff0*/  FADD.FTZ R13, R4, R13 ;  /* 0x0000000d040d7221 */ /* 0x000fca0000010000 */
[----:B------:R-:W-:-:S04]  /*1000*/  F2FP.F16.F32.PACK_AB R13, RZ, R13 ;  /* 0x0000000dff0d723e */ /* 0x000fc800000000ff */
[----:B------:R-:W-:-:S07]  /*1010*/  PRMT R8, R13, 0x7610, R8 ;  /* 0x000076100d087816 */ /* 0x000fce0000000008 */
.L_x_23176:
[----:B------:R-:W-:Y:S05]  /*1020*/  BSYNC B1 ;  /* 0x0000000000017941 */ /* 0x000fea0003800000 */
.L_x_23174:
        /* <DEDUP_REMOVED lines=17> */
.L_x_23178:
[----:B------:R-:W-:-:S05]  /*1140*/  FADD.FTZ R13, R4, R13 ;  /* 0x0000000d040d7221 */ /* 0x000fca0000010000 */
[----:B------:R-:W-:-:S07]  /*1150*/  F2FP.F16.F32.PACK_AB R13, RZ, R13 ;  /* 0x0000000dff0d723e */ /* 0x000fce00000000ff */
.L_x_23179:
[----:B------:R-:W-:Y:S05]  /*1160*/  BSYNC B1 ;  /* 0x0000000000017941 */ /* 0x000fea0003800000 */
.L_x_23177:
        /* <DEDUP_REMOVED lines=17> */
.L_x_23181:
[----:B------:R-:W-:-:S05]  /*1280*/  FADD.FTZ R17, R4, R17 ;  /* 0x0000001104117221 */ /* 0x000fca0000010000 */
[----:B------:R-:W-:-:S04]  /*1290*/  F2FP.F16.F32.PACK_AB R17, RZ, R17 ;  /* 0x00000011ff11723e */ /* 0x000fc800000000ff */
[----:B------:R-:W-:-:S07]  /*12a0*/  PRMT R10, R17, 0x7610, R10 ;  /* 0x00007610110a7816 */ /* 0x000fce000000000a */
.L_x_23182:
[----:B------:R-:W-:Y:S05]  /*12b0*/  BSYNC B1 ;  /* 0x0000000000017941 */ /* 0x000fea0003800000 */
.L_x_23180:
        /* <DEDUP_REMOVED lines=17> */
.L_x_23184:
[----:B------:R-:W-:-:S05]  /*13d0*/  FADD.FTZ R17, R4, R17 ;  /* 0x0000001104117221 */ /* 0x000fca0000010000 */
[----:B------:R-:W-:-:S07]  /*13e0*/  F2FP.F16.F32.PACK_AB R17, RZ, R17 ;  /* 0x00000011ff11723e */ /* 0x000fce00000000ff */
.L_x_23185:
[----:B------:R-:W-:Y:S05]  /*13f0*/  BSYNC B1 ;  /* 0x0000000000017941 */ /* 0x000fea0003800000 */
.L_x_23183:
        /* <DEDUP_REMOVED lines=16> */
.L_x_23187:
[----:B------:R-:W-:-:S05]  /*1500*/  FADD.FTZ R5, R4, R5 ;  /* 0x0000000504057221 */ /* 0x000fca0000010000 */
[----:B------:R-:W-:-:S07]  /*1510*/  F2FP.F16.F32.PACK_AB R5, RZ, R5 ;  /* 0x00000005ff05723e */ /* 0x000fce00000000ff */
.L_x_23188:
[----:B------:R-:W-:Y:S05]  /*1520*/  BSYNC B1 ;  /* 0x0000000000017941 */ /* 0x000fea0003800000 */
.L_x_23186:
        /* <DEDUP_REMOVED lines=15> */
.L_x_23189:
[----:B------:R-:W-:-:S05]  /*1620*/  FADD.FTZ R4, R4, R11 ;  /* 0x0000000b04047221 */ /* 0x000fca0000010000 */
[----:B------:R-:W-:-:S04]  /*1630*/  F2FP.F16.F32.PACK_AB R4, RZ, R4 ;  /* 0x00000004ff04723e */ /* 0x000fc800000000ff */
[----:B------:R-:W-:-:S07]  /*1640*/  PRMT R18, R4, 0x7610, R18 ;  /* 0x0000761004127816 */ /* 0x000fce0000000012 */
.L_x_23167:
[----:B------:R-:W-:Y:S05]  /*1650*/  BSYNC B0 ;  /* 0x0000000000007941 */ /* 0x000fea0003800000 */
.L_x_23143:
        /* <DEDUP_REMOVED lines=12> */
.L_x_23142:
[----:B------:R-:W0:Y:S01]  /*1720*/  S2R R17, SR_TID.X ;  /* 0x0000000000117919 */ /* 0x000e220000002100 */
[----:B------:R-:W-:Y:S02]  /*1730*/  PRMT R14, RZ, 0x7610, R14 ;  /* 0x00007610ff0e7816 */ /* 0x000fe4000000000e */
[----:B0-----:R-:W-:Y:S01]  /*1740*/  ISETP.GE.AND P1, PT, R17, R16, PT ;  /* 0x000000101100720c */ /* 0x001fe20003f26270 */
[----:B------:R-:W-:-:S12]  /*1750*/  IMAD.MOV.U32 R20, RZ, RZ, R17 ;  /* 0x000000ffff147224 */ /* 0x000fd800078e0011 */
[----:B------:R-:W-:Y:S01]  /*1760*/  @!P1 IMAD.IADD R5, R15, 0x1, R20 ;  /* 0x000000010f059824 */ /* 0x000fe200078e0214 */
[----:B------:R-:W0:Y:S01]  /*1770*/  @!P1 LDC.64 R2, c[0x0][0x220] ;  /* 0x00008800ff029b82 */ /* 0x000e220000000a00 */
[----:B------:R-:W-:-:S05]  /*1780*/  @!P1 VIADD R20, R20, 0x80 ;  /* 0x0000008014149836 */ /* 0x000fca0000000000 */
        /* <DEDUP_REMOVED lines=9> */
[CC--:B------:R-:W-:Y:S02]  /*1820*/  ISETP.GE.AND P4, PT, R20.reuse, R16.reuse, PT ;  /* 0x000000101400720c */ /* 0x0c0fe40003f86270 */
[----:B------:R-:W5:Y:S11]  /*1830*/  @!P6 LDG.E.U16 R14, desc[UR4][R24.64] ;  /* 0x00000004180ee981 */ /* 0x000f76000c1e1500 */
[----:B------:R-:W-:Y:S01]  /*1840*/  @!P4 IMAD.IADD R29, R15, 0x1, R20 ;  /* 0x000000010f1dc824 */ /* 0x000fe200078e0214 */
[----:B------:R-:W-:Y:S01]  /*1850*/  PRMT R0, RZ, 0x7610, R0 ;  /* 0x00007610ff007816 */ /* 0x000fe20000000000 */
[----:B------:R-:W-:Y:S01]  /*1860*/  @!P4 VIADD R20, R20, 0x80 ;  /* 0x000000801414c836 */ /* 0x000fe20000000000 */
[----:B------:R-:W2:Y:S04]  /*1870*/  @!P4 LDC.64 R10, c[0x0][0x220] ;  /* 0x00008800ff0acb82 */ /* 0x000ea80000000a00 */
[----:B------:R-:W-:-:S13]  /*1880*/  ISETP.GE.AND P3, PT, R20, R16, PT ;  /* 0x000000101400720c */ /* 0x000fda0003f66270 */
[----:B------:R-:W-:Y:S01]  /*1890*/  @!P3 IMAD.IADD R27, R15, 0x1, R20 ;  /* 0x000000010f1bb824 */ /* 0x000fe200078e0214 */
[----:B------:R-:W4:Y:S01]  /*18a0*/  @!P3 LDC.64 R8, c[0x0][0x220] ;  /* 0x00008800ff08bb82 */ /* 0x000f220000000a00 */
[----:B------:R-:W-:-:S05]  /*18b0*/  @!P3 VIADD R20, R20, 0x80 ;  /* 0x000000801414b836 */ /* 0x000fca0000000000 */
[----:B------:R-:W-:-:S13]  /*18c0*/  ISETP.GE.AND P2, PT, R20, R16, PT ;  /* 0x000000101400720c */ /* 0x000fda0003f46270 */
[----:B------:R-:W-:Y:S02]  /*18d0*/  @!P2 IMAD.IADD R23, R15, 0x1, R20 ;  /* 0x000000010f17a824 */ /* 0x000fe400078e0214 */
[----:B------:R-:W-:-:S05]  /*18e0*/  @!P2 VIADD R20, R20, 0x80 ;  /* 0x000000801414a836 */ /* 0x000fca0000000000 */
[----:B------:R-:W-:-:S13]  /*18f0*/  ISETP.GE.AND P0, PT, R20, R16, PT ;  /* 0x000000101400720c */ /* 0x000fda0003f06270 */
[----:B------:R-:W-:Y:S02]  /*1900*/  @!P0 IMAD.IADD R19, R15, 0x1, R20 ;  /* 0x000000010f138824 */ /* 0x000fe400078e0214 */
[----:B------:R-:W-:-:S05]  /*1910*/  @!P0 VIADD R20, R20, 0x80 ;  /* 0x0000008014148836 */ /* 0x000fca0000000000 */
[----:B------:R-:W-:Y:S01]  /*1920*/  ISETP.GE.AND P6, PT, R20, R16, PT ;  /* 0x000000101400720c */ /* 0x000fe20003fc6270 */
[----:B0-----:R-:W-:Y:S02]  /*1930*/  @!P1 IMAD.WIDE.U32 R2, R5, 0x2, R2 ;  /* 0x0000000205029825 */ /* 0x001fe400078e0002 */
[----:B------:R-:W0:Y:S03]  /*1940*/  @!P0 LDC.64 R4, c[0x0][0x220] ;  /* 0x00008800ff048b82 */ /* 0x000e260000000a00 */
[----:B------:R1:W5:Y:S07]  /*1950*/  @!P1 LDG.E.U16 R0, desc[UR4][R2.64] ;  /* 0x0000000402009981 */ /* 0x00036e000c1e1500 */
[----:B------:R-:W0:Y:S08]  /*1960*/  @!P6 LDC.64 R6, c[0x0][0x220] ;  /* 0x00008800ff06eb82 */ /* 0x000e300000000a00 */
[----:B-1----:R-:W1:Y:S01]  /*1970*/  @!P2 LDC.64 R2, c[0x0][0x220] ;  /* 0x00008800ff02ab82 */ /* 0x002e620000000a00 */
[----:B---3--:R-:W-:Y:S01]  /*1980*/  @!P5 IMAD.WIDE.U32 R12, R21, 0x2, R12 ;  /* 0x00000002150cd825 */ /* 0x008fe200078e000c */
[----:B------:R-:W-:-:S03]  /*1990*/  PRMT R21, RZ, 0x7610, R21 ;  /* 0x00007610ff157816 */ /* 0x000fc60000000015 */
[----:B------:R-:W-:Y:S02]  /*19a0*/  @!P6 IMAD.IADD R25, R15, 0x1, R20 ;  /* 0x000000010f19e824 */ /* 0x000fe400078e0214 */
[----:B----4-:R-:W-:Y:S01]  /*19b0*/  @!P3 IMAD.WIDE.U32 R8, R27, 0x2, R8 ;  /* 0x000000021b08b825 */ /* 0x010fe200078e0008 */
[----:B------:R3:W5:Y:S01]  /*19c0*/  @!P5 LDG.E.U16 R21, desc[UR4][R12.64] ;  /* 0x000000040c15d981 */ /* 0x000762000c1e1500 */
[----:B------:R-:W-:Y:S02]  /*19d0*/  PRMT R27, RZ, 0x7610, R27 ;  /* 0x00007610ff1b7816 */ /* 0x000fe4000000001b */
[----:B--2---:R-:W-:-:S04]  /*19e0*/  @!P4 IMAD.WIDE.U32 R10, R29, 0x2, R10 ;  /* 0x000000021d0ac825 */ /* 0x004fc800078e000a */
[----:B0-----:R-:W-:Y:S01]  /*19f0*/  @!P6 IMAD.WIDE.U32 R6, R25, 0x2, R6 ;  /* 0x000000021906e825 */ /* 0x001fe200078e0006 */
[----:B------:R-:W-:Y:S01]  /*1a00*/  PRMT R25, RZ, 0x7610, R25 ;  /* 0x00007610ff197816 */ /* 0x000fe20000000019 */
[----:B------:R0:W5:Y:S01]  /*1a10*/  @!P4 LDG.E.U16 R27, desc[UR4][R10.64] ;  /* 0x000000040a1bc981 */ /* 0x000162000c1e1500 */
[----:B---3--:R-:W-:-:S04]  /*1a20*/  PRMT R13, RZ, 0x7610, R13 ;  /* 0x00007610ff0d7816 */ /* 0x008fc8000000000d */
[----:B------:R0:W5:Y:S01]  /*1a30*/  @!P3 LDG.E.U16 R25, desc[UR4][R8.64] ;  /* 0x000000040819b981 */ /* 0x000162000c1e1500 */
[----:B-1----:R-:W-:Y:S01]  /*1a40*/  @!P2 IMAD.WIDE.U32 R2, R23, 0x2, R2 ;  /* 0x000000021702a825 */ /* 0x002fe200078e0002 */
[----:B------:R-:W-:Y:S02]  /*1a50*/  PRMT R23, RZ, 0x7610, R23 ;  /* 0x00007610ff177816 */ /* 0x000fe40000000017 */
        /* <DEDUP_REMOVED lines=21> */
[----:B------:R-:W-:Y:S01]  /*1bb0*/  LOP3.LUT R2, R0, R18, RZ, 0x3c, !PT ;  /* 0x0000001200027212 */ /* 0x000fe200078e3cff */
[----:B------:R-:W-:Y:S01]  /*1bc0*/  VIADD R8, R18, 0xffff ;  /* 0x0000ffff12087836 */ /* 0x000fe20000000000 */
[----:B------:R-:W-:Y:S02]  /*1bd0*/  LOP3.LUT R3, R0, 0x7fff, RZ, 0xc0, !PT ;  /* 0x00007fff00037812 */ /* 0x000fe400078ec0ff */
[----:B------:R-:W-:-:S04]  /*1be0*/  PRMT R2, R2, 0x9910, RZ ;  /* 0x0000991002027816 */ /* 0x000fc800000000ff */
[----:B------:R-:W-:-:S04]  /*1bf0*/  ISETP.GE.AND P0, PT, R2, RZ, PT ;  /* 0x000000ff0200720c */ /* 0x000fc80003f06270 */
[----:B------:R-:W-:-:S13]  /*1c00*/  ISETP.GT.U32.OR P0, PT, R12, R3, !P0 ;  /* 0x000000030c00720c */ /* 0x000fda0004704470 */
[----:B------:R-:W-:Y:S01]  /*1c10*/  @!P0 VIADD R8, R18, 0x1 ;  /* 0x0000000112088836 */ /* 0x000fe20000000000 */
[----:B------:R-:W-:Y:S06]  /*1c20*/  BRA `(.L_x_23193) ;  /* 0x00000000000c7947 */ /* 0x000fec0003800000 */
.L_x_23194:
[----:B------:R-:W-:-:S05]  /*1c30*/  FADD.FTZ R2, R2, R3 ;  /* 0x0000000302027221 */ /* 0x000fca0000010000 */
[----:B------:R-:W-:-:S04]  /*1c40*/  F2FP.F16.F32.PACK_AB R2, RZ, R2 ;  /* 0x00000002ff02723e */ /* 0x000fc800000000ff */
[----:B------:R-:W-:-:S07]  /*1c50*/  PRMT R8, R2, 0x7610, R8 ;  /* 0x0000761002087816 */ /* 0x000fce0000000008 */
.L_x_23193:
[----:B------:R-:W-:Y:S05]  /*1c60*/  BSYNC B1 ;  /* 0x0000000000017941 */ /* 0x000fea0003800000 */
.L_x_23192:
        /* <DEDUP_REMOVED lines=23> */
.L_x_23197:
[----:B------:R-:W-:-:S05]  /*1de0*/  FADD.FTZ R0, R0, R3 ;  /* 0x0000000300007221 */ /* 0x000fca0000010000 */
[----:B------:R-:W-:-:S07]  /*1df0*/  F2FP.F16.F32.PACK_AB R0, RZ, R0 ;  /* 0x00000000ff00723e */ /* 0x000fce00000000ff */
.L_x_23196:
[----:B------:R-:W-:Y:S05]  /*1e00*/  BSYNC B1 ;  /* 0x0000000000017941 */ /* 0x000fea0003800000 */
.L_x_23195:
        /* <DEDUP_REMOVED lines=23> */
.L_x_23200:
[----:B------:R-:W-:-:S05]  /*1f80*/  FADD.FTZ R2, R2, R3 ;  /* 0x0000000302027221 */ /* 0x000fca0000010000 */
[----:B------:R-:W-:-:S04]  /*1f90*/  F2FP.F16.F32.PACK_AB R2, RZ, R2 ;  /* 0x00000002ff02723e */ /* 0x000fc800000000ff */
[----:B------:R-:W-:-:S07]  /*1fa0*/  PRMT R3, R2, 0x7610, R3 ;  /* 0x0000761002037816 */ /* 0x000fce0000000003 */
.L_x_23199:
[----:B------:R-:W-:Y:S05]  /*1fb0*/  BSYNC B1 ;  /* 0x0000000000017941 */ /* 0x000fea0003800000 */
.L_x_23198:
        /* <DEDUP_REMOVED lines=23> */
.L_x_23203:
[----:B------:R-:W-:-:S05]  /*2130*/  FADD.FTZ R2, R2, R5 ;  /* 0x0000000502027221 */ /* 0x000fca0000010000 */
[----:B------:R-:W-:-:S07]  /*2140*/  F2FP.F16.F32.PACK_AB R2, RZ, R2 ;  /* 0x00000002ff02723e */ /* 0x000fce00000000ff */
.L_x_23202:
[----:B------:R-:W-:Y:S05]  /*2150*/  BSYNC B1 ;  /* 0x0000000000017941 */ /* 0x000fea0003800000 */
.L_x_23201:
        /* <DEDUP_REMOVED lines=23> */
.L_x_23206:
[----:B------:R-:W-:-:S05]  /*22d0*/  FADD.FTZ R4, R4, R5 ;  /* 0x0000000504047221 */ /* 0x000fca0000010000 */
[----:B------:R-:W-:-:S07]  /*22e0*/  F2FP.F16.F32.PACK_AB R4, RZ, R4 ;  /* 0x00000004ff04723e */ /* 0x000fce00000000ff */
.L_x_23205:
[----:B------:R-:W-:Y:S05]  /*22f0*/  BSYNC B1 ;  /* 0x0000000000017941 */ /* 0x000fea0003800000 */
.L_x_23204:
        /* <DEDUP_REMOVED lines=23> */
.L_x_23209:
[----:B------:R-:W-:-:S05]  /*2470*/  FADD.FTZ R5, R5, R6 ;  /* 0x0000000605057221 */ /* 0x000fca0000010000 */
[----:B------:R-:W-:-:S07]  /*2480*/  F2FP.F16.F32.PACK_AB R5, RZ, R5 ;  /* 0x00000005ff05723e */ /* 0x000fce00000000ff */
.L_x_23208:
[----:B------:R-:W-:Y:S05]  /*2490*/  BSYNC B1 ;  /* 0x0000000000017941 */ /* 0x000fea0003800000 */
.L_x_23207:
        /* <DEDUP_REMOVED lines=23> */
.L_x_23212:
[----:B------:R-:W-:-:S05]  /*2610*/  FADD.FTZ R6, R6, R9 ;  /* 0x0000000906067221 */ /* 0x000fca0000010000 */
[----:B------:R-:W-:-:S07]  /*2620*/  F2FP.F16.F32.PACK_AB R6, RZ, R6 ;  /* 0x00000006ff06723e */ /* 0x000fce00000000ff */
.L_x_23211:
[----:B------:R-:W-:Y:S05]  /*2630*/  BSYNC B1 ;  /* 0x0000000000017941 */ /* 0x000fea0003800000 */
.L_x_23210:
[----:B------:R-:W-:-:S05]  /*2640*/  VIADD R9, R17, 0x380 ;  /* 0x0000038011097836 */ /* 0x000fca0000000000 */
        /* <DEDUP_REMOVED lines=21> */
.L_x_23214:
[----:B------:R-:W-:-:S05]  /*27a0*/  FADD.FTZ R9, R9, R10 ;  /* 0x0000000a09097221 */ /* 0x000fca0000010000 */
[----:B------:R-:W-:-:S04]  /*27b0*/  F2FP.F16.F32.PACK_AB R9, RZ, R9 ;  /* 0x00000009ff09723e */ /* 0x000fc800000000ff */
[----:B------:R-:W-:Y:S01]  /*27c0*/  PRMT R18, R9, 0x7610, R18 ;  /* 0x0000761009127816 */ /* 0x000fe20000000012 */
[----:B------:R-:W-:Y:S06]  /*27d0*/  BRA `(.L_x_23213) ;  /* 0x0000000c00187947 */ /* 0x000fec0003800000 */
.L_x_23191:
        /* <DEDUP_REMOVED lines=20> */
.L_x_23217:
[----:B------:R-:W-:-:S05]  /*2920*/  FADD.FTZ R2, R3, R2 ;  /* 0x0000000203027221 */ /* 0x000fca0000010000 */
[----:B------:R-:W-:-:S04]  /*2930*/  F2FP.F16.F32.PACK_AB R2, RZ, R2 ;  /* 0x00000002ff02723e */ /* 0x000fc800000000ff */
[----:B------:R-:W-:-:S07]  /*2940*/  PRMT R8, R2, 0x7610, R8 ;  /* 0x0000761002087816 */ /* 0x000fce0000000008 */
.L_x_23216:
[----:B------:R-:W-:Y:S05]  /*2950*/  BSYNC B1 ;  /* 0x0000000000017941 */ /* 0x000fea0003800000 */
.L_x_23215:
        /* <DEDUP_REMOVED lines=22> */
.L_x_23220:
[----:B------:R-:W-:-:S05]  /*2ac0*/  FADD.FTZ R0, R3, R0 ;  /* 0x0000000003007221 */ /* 0x000fca0000010000 */
[----:B------:R-:W-:-:S07]  /*2ad0*/  F2FP.F16.F32.PACK_AB R0, RZ, R0 ;  /* 0x00000000ff00723e */ /* 0x000fce00000000ff */
.L_x_23219:
[----:B------:R-:W-:Y:S05]  /*2ae0*/  BSYNC B1 ;  /* 0x0000000000017941 */ /* 0x000fea0003800000 */
.L_x_23218:
        /* <DEDUP_REMOVED lines=22> */
.L_x_23223:
[----:B------:R-:W-:-:S05]  /*2c50*/  FADD.FTZ R2, R3, R2 ;  /* 0x0000000203027221 */ /* 0x000fca0000010000 */
[----:B------:R-:W-:-:S04]  /*2c60*/  F2FP.F16.F32.PACK_AB R2, RZ, R2 ;  /* 0x00000002ff02723e */ /* 0x000fc800000000ff */
[----:B------:R-:W-:-:S07]  /*2c70*/  PRMT R3, R2, 0x7610, R3 ;  /* 0x0000761002037816 */ /* 0x000fce0000000003 */
.L_x_23222:
[----:B------:R-:W-:Y:S05]  /*2c80*/  BSYNC B1 ;  /* 0x0000000000017941 */ /* 0x000fea0003800000 */
.L_x_23221:
        /* <DEDUP_REMOVED lines=22> */
.L_x_23226:
[----:B------:R-:W-:-:S05]  /*2df0*/  FADD.FTZ R2, R5, R2 ;  /* 0x0000000205027221 */ /* 0x000fca0000010000 */
[----:B------:R-:W-:-:S07]  /*2e00*/  F2FP.F16.F32.PACK_AB R2, RZ, R2 ;  /* 0x00000002ff02723e */ /* 0x000fce00000000ff */
.L_x_23225:
[----:B------:R-:W-:Y:S05]  /*2e10*/  BSYNC B1 ;  /* 0x0000000000017941 */ /* 0x000fea0003800000 */
.L_x_23224:
        /* <DEDUP_REMOVED lines=22> */
.L_x_23229:
[----:B------:R-:W-:-:S05]  /*2f80*/  FADD.FTZ R4, R5, R4 ;  /* 0x0000000405047221 */ /* 0x000fca0000010000 */
[----:B------:R-:W-:-:S07]  /*2f90*/  F2FP.F16.F32.PACK_AB R4, RZ, R4 ;  /* 0x00000004ff04723e */ /* 0x000fce00000000ff */
.L_x_23228:
[----:B------:R-:W-:Y:S05]  /*2fa0*/  BSYNC B1 ;  /* 0x0000000000017941 */ /* 0x000fea0003800000 */
.L_x_23227:
        /* <DEDUP_REMOVED lines=22> */
.L_x_23232:
[----:B------:R-:W-:-:S05]  /*3110*/  FADD.FTZ R5, R6, R5 ;  /* 0x0000000506057221 */ /* 0x000fca0000010000 */
[----:B------:R-:W-:-:S07]  /*3120*/  F2FP.F16.F32.PACK_AB R5, RZ, R5 ;  /* 0x00000005ff05723e */ /* 0x000fce00000000ff */
.L_x_23231:
[----:B------:R-:W-:Y:S05]  /*3130*/  BSYNC B1 ;  /* 0x0000000000017941 */ /* 0x000fea0003800000 */
.L_x_23230:
        /* <DEDUP_REMOVED lines=22> */
.L_x_23235:
[----:B------:R-:W-:-:S05]  /*32a0*/  FADD.FTZ R6, R9, R6 ;  /* 0x0000000609067221 */ /* 0x000fca0000010000 */
[----:B------:R-:W-:-:S07]  /*32b0*/  F2FP.F16.F32.PACK_AB R6, RZ, R6 ;  /* 0x00000006ff06723e */ /* 0x000fce00000000ff */
.L_x_23234:
[----:B------:R-:W-:Y:S05]  /*32c0*/  BSYNC B1 ;  /* 0x0000000000017941 */ /* 0x000fea0003800000 */
.L_x_23233:
        /* <DEDUP_REMOVED lines=20> */
.L_x_23236:
[----:B------:R-:W-:-:S05]  /*3410*/  FADD.FTZ R9, R10, R9 ;  /* 0x000000090a097221 */ /* 0x000fca0000010000 */
[----:B------:R-:W-:-:S04]  /*3420*/  F2FP.F16.F32.PACK_AB R9, RZ, R9 ;  /* 0x00000009ff09723e */ /* 0x000fc800000000ff */
[----:B------:R-:W-:-:S07]  /*3430*/  PRMT R18, R9, 0x7610, R18 ;  /* 0x0000761009127816 */ /* 0x000fce0000000012 */
.L_x_23213:
[----:B------:R-:W-:Y:S05]  /*3440*/  BSYNC B0 ;  /* 0x0000000000007941 */ /* 0x000fea0003800000 */
.L_x_23190:
[----:B------:R-:W0:Y:S01]  /*3450*/  @!P1 LDC.64 R10, c[0x0][0x218] ;  /* 0x00008600ff0a9b82 */ /* 0x000e220000000a00 */
        /* <DEDUP_REMOVED lines=13> */
[----:B-----5:R0:W-:Y:S07]  /*3530*/  STG.E.U16 desc[UR4][R8.64], R0 ;  /* 0x0000000008007986 */ /* 0x0201ee000c101504 */
[----:B------:R-:W-:Y:S05]  /*3540*/  @P0 BRA `(.L_x_23240) ;  /* 0x0000000000300947 */ /* 0x000fea0003800000 */
[----:B0-----:R-:W0:Y:S01]  /*3550*/  LDC.64 R8, c[0x0][0x218] ;  /* 0x00008600ff087b82 */ /* 0x001e220000000a00 */
[----:B------:R-:W-:Y:S02]  /*3560*/  IMAD.IADD R7, R15, 0x1, R17 ;  /* 0x000000010f077824 */ /* 0x000fe400078e0211 */
[----:B------:R-:W-:Y:S02]  /*3570*/  VIADD R17, R17, 0x80 ;  /* 0x0000008011117836 */ /* 0x000fe40000000000 */
[----:B0-----:R-:W-:-:S05]  /*3580*/  IMAD.WIDE.U32 R8, R7, 0x2, R8 ;  /* 0x0000000207087825 */ /* 0x001fca00078e0008 */
[----:B------:R1:W-:Y:S02]  /*3590*/  STG.E.U16 desc[UR4][R8.64], R3 ;  /* 0x0000000308007986 */ /* 0x0003e4000c101504 */
.L_x_23239:
[----:B------:R-:W-:-:S13]  /*35a0*/  ISETP.GE.AND P0, PT, R17, R16, PT ;  /* 0x000000101100720c */ /* 0x000fda0003f06270 */
[----:B------:R-:W-:Y:S05]  /*35b0*/  @P0 BRA `(.L_x_23241) ;  /* 0x0000000000300947 */ /* 0x000fea0003800000 */
[----:B01----:R-:W0:Y:S01]  /*35c0*/  LDC.64 R8, c[0x0][0x218] ;  /* 0x00008600ff087b82 */ /* 0x003e220000000a00 */
[----:B------:R-:W-:Y:S02]  /*35d0*/  IMAD.IADD R3, R15, 0x1, R17 ;  /* 0x000000010f037824 */ /* 0x000fe400078e0211 */
[----:B------:R-:W-:Y:S02]  /*35e0*/  VIADD R17, R17, 0x80 ;  /* 0x0000008011117836 */ /* 0x000fe40000000000 */
[----:B0-----:R-:W-:-:S05]  /*35f0*/  IMAD.WIDE.U32 R8, R3, 0x2, R8 ;  /* 0x0000000203087825 */ /* 0x001fca00078e0008 */
[----:B------:R1:W-:Y:S02]  /*3600*/  STG.E.U16 desc[UR4][R8.64], R2 ;  /* 0x0000000208007986 */ /* 0x0003e4000c101504 */
.L_x_23240:
[----:B------:R-:W-:-:S13]  /*3610*/  ISETP.GE.AND P0, PT, R17, R16, PT ;  /* 0x000000101100720c */ /* 0x000fda0003f06270 */
[----:B------:R-:W-:Y:S05]  /*3620*/  @P0 BRA `(.L_x_23242) ;  /* 0x0000000000340947 */ /* 0x000fea0003800000 */
[----:B-1----:R-:W1:Y:S01]  /*3630*/  LDC.64 R2, c[0x0][0x218] ;  /* 0x00008600ff027b82 */ /* 0x002e620000000a00 */
[----:B------:R-:W-:Y:S02]  /*3640*/  IMAD.IADD R7, R15, 0x1, R17 ;  /* 0x000000010f077824 */ /* 0x000fe400078e0211 */
[----:B------:R-:W-:Y:S02]  /*3650*/  VIADD R17, R17, 0x80 ;  /* 0x0000008011117836 */ /* 0x000fe40000000000 */
[----:B-1----:R-:W-:-:S05]  /*3660*/  IMAD.WIDE.U32 R2, R7, 0x2, R2 ;  /* 0x0000000207027825 */ /* 0x002fca00078e0002 */
[----:B------:R2:W-:Y:S02]  /*3670*/  STG.E.U16 desc[UR4][R2.64], R4 ;  /* 0x0000000402007986 */ /* 0x0005e4000c101504 */
.L_x_23241:
        /* <DEDUP_REMOVED lines=8> */
.L_x_23242:
[----:B------:R-:W-:Y:S05]  /*3700*/  BSYNC B1 ;  /* 0x0000000000017941 */ /* 0x000fea0003800000 */
.L_x_23238:
[----:B------:R-:W-:-:S13]  /*3710*/  ISETP.GE.AND P0, PT, R17, R16, PT ;  /* 0x000000101100720c */ /* 0x000fda0003f06270 */
[----:B-12---:R-:W1:Y:S01]  /*3720*/  @!P0 LDC.64 R2, c[0x0][0x218] ;  /* 0x00008600ff028b82 */ /* 0x006e620000000a00 */
[----:B------:R-:W-:Y:S02]  /*3730*/  @!P0 IMAD.IADD R5, R15, 0x1, R17 ;  /* 0x000000010f058824 */ /* 0x000fe400078e0211 */
[----:B------:R-:W-:Y:S02]  /*3740*/  @!P0 VIADD R17, R17, 0x80 ;  /* 0x0000008011118836 */ /* 0x000fe40000000000 */
[----:B-1----:R-:W-:-:S05]  /*3750*/  @!P0 IMAD.WIDE.U32 R2, R5, 0x2, R2 ;  /* 0x0000000205028825 */ /* 0x002fca00078e0002 */
[----:B------:R3:W-:Y:S02]  /*3760*/  @!P0 STG.E.U16 desc[UR4][R2.64], R6 ;  /* 0x0000000602008986 */ /* 0x0007e4000c101504 */
.L_x_23243:
[----:B------:R-:W-:Y:S05]  /*3770*/  BSYNC B0 ;  /* 0x0000000000007941 */ /* 0x000fea0003800000 */
.L_x_23237:
        /* <DEDUP_REMOVED lines=8> */
.L_x_23244:
        /* <DEDUP_REMOVED lines=16> */
.L_x_32243:


//--------------------- .text._ZN2at6native29vectorized_elementwise_kernelILi4ENS0_13AUnaryFunctorIN3c104HalfES4_S4_ZZZNS0_21nextafter_kernel_cudaERNS_18TensorIteratorBaseEENKUlvE_clEvENKUlvE2_clEvEUlS4_S4_E_EESt5arrayIPcLm2EEEEviT0_T1_ --------------------------
	.section	.text._ZN2at6native29vectorized_elementwise_kernelILi4ENS0_13AUnaryFunctorIN3c104HalfES4_S4_ZZZNS0_21nextafter_kernel_cudaERNS_18TensorIteratorBaseEENKUlvE_clEvENKUlvE2_clEvEUlS4_S4_E_EESt5arrayIPcLm2EEEEviT0_T1_,"ax",@progbits
	.align	128
        .global         _ZN2at6native29vectorized_elementwise_kernelILi4ENS0_13AUnaryFunctorIN3c104HalfES4_S4_ZZZNS0_21nextafter_kernel_cudaERNS_18TensorIteratorBaseEENKUlvE_clEvENKUlvE2_clEvEUlS4_S4_E_EESt5arrayIPcLm2EEEEviT0_T1_
        .type           _ZN2at6native29vectorized_elementwise_kernelILi4ENS0_13AUnaryFunctorIN3c104HalfES4_S4_ZZZNS0_21nextafter_kernel_cudaERNS_18TensorIteratorBaseEENKUlvE_clEvENKUlvE2_clEvEUlS4_S4_E_EESt5arrayIPcLm2EEEEviT0_T1_,@function
        .size           _ZN2at6native29vectorized_elementwise_kernelILi4ENS0_13AUnaryFunctorIN3c104HalfES4_S4_ZZZNS0_21nextafter_kernel_cudaERNS_18TensorIteratorBaseEENKUlvE_clEvENKUlvE2_clEvEUlS4_S4_E_EESt5arrayIPcLm2EEEEviT0_T1_,(.L_x_32244 - _ZN2at6native29vectorized_elementwise_kernelILi4ENS0_13AUnaryFunctorIN3c104HalfES4_S4_ZZZNS0_21nextafter_kernel_cudaERNS_18TensorIteratorBaseEENKUlvE_clEvENKUlvE2_clEvEUlS4_S4_E_EESt5arrayIPcLm2EEEEviT0_T1_)
        .other          _ZN2at6native29vectorized_elementwise_kernelILi4ENS0_13AUnaryFunctorIN3c104HalfES4_S4_ZZZNS0_21nextafter_kernel_cudaERNS_18TensorIteratorBaseEENKUlvE_clEvENKUlvE2_clEvEUlS4_S4_E_EESt5arrayIPcLm2EEEEviT0_T1_,@"STO_CUDA_ENTRY STV_DEFAULT"
_ZN2at6native29vectorized_elementwise_kernelILi4ENS0_13AUnaryFunctorIN3c104HalfES4_S4_ZZZNS0_21nextafter_kernel_cudaERNS_18TensorIteratorBaseEENKUlvE_clEvENKUlvE2_clEvEUlS4_S4_E_EESt5arrayIPcLm2EEEEviT0_T1_:
.text._ZN2at6native29vectorized_elementwise_kernelILi4ENS0_13AUnaryFunctorIN3c104HalfES4_S4_ZZZNS0_21nextafter_kernel_cudaERNS_18TensorIteratorBaseEENKUlvE_clEvENKUlvE2_clEvEUlS4_S4_E_EESt5arrayIPcLm2EEEEviT0_T1_:
        /* <DEDUP_REMOVED lines=17> */
[----:B------:R-:W-:Y:S01]  /*0110*/  HADD2.F32 R8, -RZ, R18.H0_H0 ;  /* 0x20000012ff087230 */ /* 0x000fe20000004100 */
[----:B--2---:R-:W-:Y:S02]  /*0120*/  PRMT R13, R2, 0x7632, R13 ;  /* 0x00007632020d7816 */ /* 0x004fe4000000000d */
[----:B------:R-:W-:-:S02]  /*0130*/  PRMT R17, R3, 0x7632, R17 ;  /* 0x0000763203117816 */ /* 0x000fc40000000011 */
[----:B---3--:R-:W-:Y:S02]  /*0140*/  PRMT R11, R4, 0x7632, R11 ;  /* 0x00007632040b7816 */ /* 0x008fe4000000000b */
[----:B------:R-:W-:-:S04]  /*0150*/  PRMT R9, R5, 0x7632, R9 ;  /* 0x0000763205097816 */ /* 0x000fc80000000009 */
        /* <DEDUP_REMOVED lines=20> */
.L_x_23249:
[----:B------:R-:W-:-:S05]  /*02a0*/  FADD.FTZ R7, R8, R7 ;  /* 0x0000000708077221 */ /* 0x000fca0000010000 */
[----:B------:R-:W-:-:S04]  /*02b0*/  F2FP.F16.F32.PACK_AB R7, RZ, R7 ;  /* 0x00000007ff07723e */ /* 0x000fc800000000ff */
[----:B------:R-:W-:-:S07]  /*02c0*/  PRMT R6, R7, 0x7610, R6 ;  /* 0x0000761007067816 */ /* 0x000fce0000000006 */
.L_x_23250:
[----:B------:R-:W-:Y:S05]  /*02d0*/  BSYNC B1 ;  /* 0x0000000000017941 */ /* 0x000fea0003800000 */
.L_x_23248:
        /* <DEDUP_REMOVED lines=18> */
.L_x_23252:
[----:B------:R-:W-:-:S05]  /*0400*/  FADD.FTZ R7, R8, R7 ;  /* 0x0000000708077221 */ /* 0x000fca0000010000 */
[----:B------:R-:W-:-:S07]  /*0410*/  F2FP.F16.F32.PACK_AB R7, RZ, R7 ;  /* 0x00000007ff07723e */ /* 0x000fce00000000ff */
.L_x_23253:
[----:B------:R-:W-:Y:S05]  /*0420*/  BSYNC B1 ;  /* 0x0000000000017941 */ /* 0x000fea0003800000 */
.L_x_23251:
        /* <DEDUP_REMOVED lines=18> */
.L_x_23255:
[----:B------:R-:W-:-:S05]  /*0550*/  FADD.FTZ R13, R8, R13 ;  /* 0x0000000d080d7221 */ /* 0x000fca0000010000 */
[----:B------:R-:W-:-:S04]  /*0560*/  F2FP.F16.F32.PACK_AB R13, RZ, R13 ;  /* 0x0000000dff0d723e */ /* 0x000fc800000000ff */
[----:B------:R-:W-:-:S07]  /*0570*/  PRMT R2, R13, 0x7610, R2 ;  /* 0x000076100d027816 */ /* 0x000fce0000000002 */
.L_x_23256:
[----:B------:R-:W-:Y:S05]  /*0580*/  BSYNC B1 ;  /* 0x0000000000017941 */ /* 0x000fea0003800000 */
.L_x_23254:
        /* <DEDUP_REMOVED lines=18> */
.L_x_23258:
[----:B------:R-:W-:-:S05]  /*06b0*/  FADD.FTZ R13, R8, R13 ;  /* 0x0000000d080d7221 */ /* 0x000fca0000010000 */
[----:B------:R-:W-:-:S07]  /*06c0*/  F2FP.F16.F32.PACK_AB R13, RZ, R13 ;  /* 0x0000000dff0d723e */ /* 0x000fce00000000ff */
.L_x_23259:
[----:B------:R-:W-:Y:S05]  /*06d0*/  BSYNC B1 ;  /* 0x0000000000017941 */ /* 0x000fea0003800000 */
.L_x_23257:
        /* <DEDUP_REMOVED lines=18> */
.L_x_23261:
[----:B------:R-:W-:-:S05]  /*0800*/  FADD.FTZ R3, R8, R3 ;  /* 0x0000000308037221 */ /* 0x000fca0000010000 */
[----:B------:R-:W-:-:S07]  /*0810*/  F2FP.F16.F32.PACK_AB R3, RZ, R3 ;  /* 0x00000003ff03723e */ /* 0x000fce00000000ff */
.L_x_23262:
[----:B------:R-:W-:Y:S05]  /*0820*/  BSYNC B1 ;  /* 0x0000000000017941 */ /* 0x000fea0003800000 */
.L_x_23260:
        /* <DEDUP_REMOVED lines=18> */
.L_x_23264:
[----:B------:R-:W-:-:S05]  /*0950*/  FADD.FTZ R17, R8, R17 ;  /* 0x0000001108117221 */ /* 0x000fca0000010000 */
[----:B------:R-:W-:-:S04]  /*0960*/  F2FP.F16.F32.PACK_AB R17, RZ, R17 ;  /* 0x00000011ff11723e */ /* 0x000fc800000000ff */
[----:B------:R-:W-:-:S07]  /*0970*/  PRMT R12, R17, 0x7610, R12 ;  /* 0x00007610110c7816 */ /* 0x000fce000000000c */
.L_x_23265:
[----:B------:R-:W-:Y:S05]  /*0980*/  BSYNC B1 ;  /* 0x0000000000017941 */ /* 0x000fea0003800000 */
.L_x_23263:
        /* <DEDUP_REMOVED lines=13> */
[----:B------:R-:W-:-:S04]  /*0a60*/  ISETP.GE.AND P1, PT, R4, RZ, PT ;  /* 0x000000ff0400720c */ /* 0x000fc80003f26270 */
[----:B------:R-:W-:Y:S01]  /*0a70*/  ISETP.GT.U32.OR P1, PT, R10, R11, !P1 ;  /* 0x0000000b0a00720c */ /* 0x000fe20004f24470 */
[----:B------:R-:W-:-:S12]  /*0a80*/  VIADD R11, R18, 0xffff ;  /* 0x0000ffff120b7836 */ /* 0x000fd80000000000 */
[----:B------:R-:W-:Y:S01]  /*0a90*/  @!P1 VIADD R11, R18, 0x1 ;  /* 0x00000001120b9836 */ /* 0x000fe20000000000 */
[----:B------:R-:W-:Y:S06]  /*0aa0*/  BRA `(.L_x_23268) ;  /* 0x0000000000087947 */ /* 0x000fec0003800000 */
.L_x_23267:
[----:B------:R-:W-:-:S05]  /*0ab0*/  FADD.FTZ R11, R8, R11 ;  /* 0x0000000b080b7221 */ /* 0x000fca0000010000 */
[----:B------:R-:W-:-:S07]  /*0ac0*/  F2FP.F16.F32.PACK_AB R11, RZ, R11 ;  /* 0x0000000bff0b723e */ /* 0x000fce00000000ff */
.L_x_23268:
[----:B------:R-:W-:Y:S05]  /*0ad0*/  BSYNC B1 ;  /* 0x0000000000017941 */ /* 0x000fea0003800000 */
.L_x_23266:
        /* <DEDUP_REMOVED lines=17> */
.L_x_23269:
[----:B------:R-:W-:-:S05]  /*0bf0*/  FADD.FTZ R8, R8, R17 ;  /* 0x0000001108087221 */ /* 0x000fca0000010000 */
[----:B------:R-:W-:-:S04]  /*0c00*/  F2FP.F16.F32.PACK_AB R8, RZ, R8 ;  /* 0x00000008ff08723e */ /* 0x000fc800000000ff */
[----:B------:R-:W-:Y:S01]  /*0c10*/  PRMT R18, R8, 0x7610, R18 ;  /* 0x0000761008127816 */ /* 0x000fe20000000012 */
[----:B------:R-:W-:Y:S06]  /*0c20*/  BRA `(.L_x_23270) ;  /* 0x00000008007c7947 */ /* 0x000fec0003800000 */
.L_x_23247:
        /* <DEDUP_REMOVED lines=17> */
.L_x_23272:
[----:B------:R-:W-:-:S05]  /*0d40*/  FADD.FTZ R7, R8, R7 ;  /* 0x0000000708077221 */ /* 0x000fca0000010000 */
[----:B------:R-:W-:-:S04]  /*0d50*/  F2FP.F16.F32.PACK_AB R7, RZ, R7 ;  /* 0x00000007ff07723e */ /* 0x000fc800000000ff */
[----:B------:R-:W-:-:S07]  /*0d60*/  PRMT R6, R7, 0x7610, R6 ;  /* 0x0000761007067816 */ /* 0x000fce0000000006 */
.L_x_23273:
[----:B------:R-:W-:Y:S05]  /*0d70*/  BSYNC B1 ;  /* 0x0000000000017941 */ /* 0x000fea0003800000 */
.L_x_23271:
        /* <DEDUP_REMOVED lines=17> */
.L_x_23275:
[----:B------:R-:W-:-:S05]  /*0e90*/  FADD.FTZ R7, R8, R7 ;  /* 0x0000000708077221 */ /* 0x000fca0000010000 */
[----:B------:R-:W-:-:S07]  /*0ea0*/  F2FP.F16.F32.PACK_AB R7, RZ, R7 ;  /* 0x00000007ff07723e */ /* 0x000fce00000000ff */
.L_x_23276:
[----:B------:R-:W-:Y:S05]  /*0eb0*/  BSYNC B1 ;  /* 0x0000000000017941 */ /* 0x000fea0003800000 */
.L_x_23274:
        /* <DEDUP_REMOVED lines=16> */
.L_x_23278:
[----:B------:R-:W-:-:S05]  /*0fc0*/  FADD.FTZ R13, R8, R13 ;  /* 0x0000000d080d7221 */ /* 0x000fca0000010000 */
[----:B------:R-:W-:-:S04]  /*0fd0*/  F2FP.F16.F32.PACK_AB R13, RZ, R13 ;  /* 0x0000000dff0d723e */ /* 0x000fc800000000ff */
[----:B------:R-:W-:-:S07]  /*0fe0*/  PRMT R2, R13, 0x7610, R2 ;  /* 0x000076100d027816 */ /* 0x000fce0000000002 */
.L_x_23279:
[----:B------:R-:W-:Y:S05]  /*0ff0*/  BSYNC B1 ;  /* 0x0000000000017941 */ /* 0x000fea0003800000 */
.L_x_23277:
        /* <DEDUP_REMOVED lines=17> */
.L_x_23281:
[----:B------:R-:W-:-:S05]  /*1110*/  FADD.FTZ R13, R8, R13 ;  /* 0x0000000d080d7221 */ /* 0x000fca0000010000 */
[----:B------:R-:W-:-:S07]  /*1120*/  F2FP.F16.F32.PACK_AB R13, RZ, R13 ;  /* 0x0000000dff0d723e */ /* 0x000fce00000000ff */
.L_x_23282:
[----:B------:R-:W-:Y:S05]  /*1130*/  BSYNC B1 ;  /* 0x0000000000017941 */ /* 0x000fea0003800000 */
.L_x_23280:
        /* <DEDUP_REMOVED lines=16> */
.L_x_23284:
[----:B------:R-:W-:-:S05]  /*1240*/  FADD.FTZ R3, R8, R3 ;  /* 0x0000000308037221 */ /* 0x000fca0000010000 */
[----:B------:R-:W-:-:S07]  /*1250*/  F2FP.F16.F32.PACK_AB R3, RZ, R3 ;  /* 0x00000003ff03723e */ /* 0x000fce00000000ff */
.L_x_23285:
[----:B------:R-:W-:Y:S05]  /*1260*/  BSYNC B1 ;  /* 0x0000000000017941 */ /* 0x000fea0003800000 */
.L_x_23283:
        /* <DEDUP_REMOVED lines=17> */
.L_x_23287:
[----:B------:R-:W-:-:S05]  /*1380*/  FADD.FTZ R17, R8, R17 ;  /* 0x0000001108117221 */ /* 0x000fca0000010000 */
[----:B------:R-:W-:-:S04]  /*1390*/  F2FP.F16.F32.PACK_AB R17, RZ, R17 ;  /* 0x00000011ff11723e */ /* 0x000fc800000000ff */
[----:B------:R-:W-:-:S07]  /*13a0*/  PRMT R12, R17, 0x7610, R12 ;  /* 0x00007610110c7816 */ /* 0x000fce000000000c */
.L_x_23288:
[----:B------:R-:W-:Y:S05]  /*13b0*/  BSYNC B1 ;  /* 0x0000000000017941 */ /* 0x000fea0003800000 */
.L_x_23286:
        /* <DEDUP_REMOVED lines=17> */
.L_x_23290:
[----:B------:R-:W-:-:S05]  /*14d0*/  FADD.FTZ R11, R8, R11 ;  /* 0x0000000b080b7221 */ /* 0x000fca0000010000 */
[----:B------:R-:W-:-:S07]  /*14e0*/  F2FP.F16.F32.PACK_AB R11, RZ, R11 ;  /* 0x0000000bff0b723e */ /* 0x000fce00000000ff */
.L_x_23291:
[----:B------:R-:W-:Y:S05]  /*14f0*/  BSYNC B1 ;  /* 0x0000000000017941 */ /* 0x000fea0003800000 */
.L_x_23289:
        /* <DEDUP_REMOVED lines=15> */
.L_x_23292:
[----:B------:R-:W-:-:S05]  /*15f0*/  FADD.FTZ R8, R8, R17 ;  /* 0x0000001108087221 */ /* 0x000fca0000010000 */
[----:B------:R-:W-:-:S04]  /*1600*/  F2FP.F16.F32.PACK_AB R8, RZ, R8 ;  /* 0x00000008ff08723e */ /* 0x000fc800000000ff */
[----:B------:R-:W-:-:S07]  /*1610*/  PRMT R18, R8, 0x7610, R18 ;  /* 0x0000761008127816 */ /* 0x000fce0000000012 */
.L_x_23270:
[----:B------:R-:W-:Y:S05]  /*1620*/  BSYNC B0 ;  /* 0x0000000000007941 */ /* 0x000fea0003800000 */
.L_x_23246:
        /* <DEDUP_REMOVED lines=10> */
.L_x_23245:
        /* <DEDUP_REMOVED lines=81> */
.L_x_23297:
[----:B------:R-:W-:-:S05]  /*1be0*/  FADD.FTZ R2, R2, R3 ;  /* 0x0000000302027221 */ /* 0x000fca0000010000 */
[----:B------:R-:W-:-:S04]  /*1bf0*/  F2FP.F16.F32.PACK_AB R2, RZ, R2 ;  /* 0x00000002ff02723e */ /* 0x000fc800000000ff */
[----:B------:R-:W-:-:S07]  /*1c00*/  PRMT R8, R2, 0x7610, R8 ;  /* 0x0000761002087816 */ /* 0x000fce0000000008 */
.L_x_23296:
[----:B------:R-:W-:Y:S05]  /*1c10*/  BSYNC B1 ;  /* 0x0000000000017941 */ /* 0x000fea0003800000 */
.L_x_23295:
        /* <DEDUP_REMOVED lines=23> */
.L_x_23300:
[----:B------:R-:W-:-:S05]  /*1d90*/  FADD.FTZ R0, R0, R3 ;  /* 0x0000000300007221 */ /* 0x000fca0000010000 */
[----:B------:R-:W-:-:S07]  /*1da0*/  F2FP.F16.F32.PACK_AB R0, RZ, R0 ;  /* 0x00000000ff00723e */ /* 0x000fce00000000ff */
.L_x_23299:
[----:B------:R-:W-:Y:S05]  /*1db0*/  BSYNC B1 ;  /* 0x0000000000017941 */ /* 0x000fea0003800000 */
.L_x_23298:
        /* <DEDUP_REMOVED lines=23> */
.L_x_23303:
[----:B------:R-:W-:-:S05]  /*1f30*/  FADD.FTZ R2, R2, R3 ;  /* 0x0000000302027221 */ /* 0x000fca0000010000 */
[----:B------:R-:W-:-:S04]  /*1f40*/  F2FP.F16.F32.PACK_AB R2, RZ, R2 ;  /* 0x00000002ff02723e */ /* 0x000fc800000000ff */
[----:B------:R-:W-:-:S07]  /*1f50*/  PRMT R3, R2, 0x7610, R3 ;  /* 0x0000761002037816 */ /* 0x000fce0000000003 */
.L_x_23302:
[----:B------:R-:W-:Y:S05]  /*1f60*/  BSYNC B1 ;  /* 0x0000000000017941 */ /* 0x000fea0003800000 */
.L_x_23301:
        /* <DEDUP_REMOVED lines=23> */
.L_x_23306:
[----:B------:R-:W-:-:S05]  /*20e0*/  FADD.FTZ R2, R2, R5 ;  /* 0x0000000502027221 */ /* 0x000fca0000010000 */
[----:B------:R-:W-:-:S07]  /*20f0*/  F2FP.F16.F32.PACK_AB R2, RZ, R2 ;  /* 0x00000002ff02723e */ /* 0x000fce00000000ff */
.L_x_23305:
[----:B------:R-:W-:Y:S05]  /*2100*/  BSYNC B1 ;  /* 0x0000000000017941 */ /* 0x000fea0003800000 */
.L_x_23304:
        /* <DEDUP_REMOVED lines=23> */
.L_x_23309:
[----:B------:R-:W-:-:S05]  /*2280*/  FADD.FTZ R4, R4, R5 ;  /* 0x0000000504047221 */ /* 0x000fca0000010000 */
[----:B------:R-:W-:-:S07]  /*2290*/  F2FP.F16.F32.PACK_AB R4, RZ, R4 ;  /* 0x00000004ff04723e */ /* 0x000fce00000000ff */
.L_x_23308:
[----:B------:R-:W-:Y:S05]  /*22a0*/  BSYNC B1 ;  /* 0x0000000000017941 */ /* 0x000fea0003800000 */
.L_x_23307:
        /* <DEDUP_REMOVED lines=23> */
.L_x_23312:
[----:B------:R-:W-:-:S05]  /*2420*/  FADD.FTZ R5, R5, R6 ;  /* 0x0000000605057221 */ /* 0x000fca0000010000 */
[----:B------:R-:W-:-:S07]  /*2430*/  F2FP.F16.F32.PACK_AB R5, RZ, R5 ;  /* 0x00000005ff05723e */ /* 0x000fce00000000ff */
.L_x_23311:
[----:B------:R-:W-:Y:S05]  /*2440*/  BSYNC B1 ;  /* 0x0000000000017941 */ /* 0x000fea0003800000 */
.L_x_23310:
        /* <DEDUP_REMOVED lines=23> */
.L_x_23315:
[----:B------:R-:W-:-:S05]  /*25c0*/  FADD.FTZ R6, R6, R9 ;  /* 0x0000000906067221 */ /* 0x000fca0000010000 */
[----:B------:R-:W-:-:S07]  /*25d0*/  F2FP.F16.F32.PACK_AB R6, RZ, R6 ;  /* 0x00000006ff06723e */ /* 0x000fce00000000ff */
.L_x_23314:
[----:B------:R-:W-:Y:S05]  /*25e0*/  BSYNC B1 ;  /* 0x0000000000017941 */ /* 0x000fea0003800000 */
.L_x_23313:
        /* <DEDUP_REMOVED lines=22> */
.L_x_23317:
[----:B------:R-:W-:-:S05]  /*2750*/  FADD.FTZ R9, R9, R10 ;  /* 0x0000000a09097221 */ /* 0x000fca0000010000 */
[----:B------:R-:W-:-:S04]  /*2760*/  F2FP.F16.F32.PACK_AB R9, RZ, R9 ;  /* 0x00000009ff09723e */ /* 0x000fc800000000ff */
[----:B------:R-:W-:Y:S01]  /*2770*/  PRMT R18, R9, 0x7610, R18 ;  /* 0x0000761009127816 */ /* 0x000fe20000000012 */
[----:B------:R-:W-:Y:S06]  /*2780*/  BRA `(.L_x_23316) ;  /* 0x0000000c00187947 */ /* 0x000fec0003800000 */
.L_x_23294:
        /* <DEDUP_REMOVED lines=20> */
.L_x_23320:
[----:B------:R-:W-:-:S05]  /*28d0*/  FADD.FTZ R2, R3, R2 ;  /* 0x0000000203027221 */ /* 0x000fca0000010000 */
[----:B------:R-:W-:-:S04]  /*28e0*/  F2FP.F16.F32.PACK_AB R2, RZ, R2 ;  /* 0x00000002ff02723e */ /* 0x000fc800000000ff */
[----:B------:R-:W-:-:S07]  /*28f0*/  PRMT R8, R2, 0x7610, R8 ;  /* 0x0000761002087816 */ /* 0x000fce0000000008 */
.L_x_23319:
[----:B------:R-:W-:Y:S05]  /*2900*/  BSYNC B1 ;  /* 0x0000000000017941 */ /* 0x000fea0003800000 */
.L_x_23318:
        /* <DEDUP_REMOVED lines=22> */
.L_x_23323:
[----:B------:R-:W-:-:S05]  /*2a70*/  FADD.FTZ R0, R3, R0 ;  /* 0x0000000003007221 */ /* 0x000fca0000010000 */
[----:B------:R-:W-:-:S07]  /*2a80*/  F2FP.F16.F32.PACK_AB R0, RZ, R0 ;  /* 0x00000000ff00723e */ /* 0x000fce00000000ff */
.L_x_23322:
[----:B------:R-:W-:Y:S05]  /*2a90*/  BSYNC B1 ;  /* 0x0000000000017941 */ /* 0x000fea0003800000 */
.L_x_23321:
        /* <DEDUP_REMOVED lines=22> */
.L_x_23326:
[----:B------:R-:W-:-:S05]  /*2c00*/  FADD.FTZ R2, R3, R2 ;  /* 0x0000000203027221 */ /* 0x000fca0000010000 */
[----:B------:R-:W-:-:S04]  /*2c10*/  F2FP.F16.F32.PACK_AB R2, RZ, R2 ;  /* 0x00000002ff02723e */ /* 0x000fc800000000ff */
[----:B------:R-:W-:-:S07]  /*2c20*/  PRMT R3, R2, 0x7610, R3 ;  /* 0x0000761002037816 */ /* 0x000fce0000000003 */
.L_x_23325:
[----:B------:R-:W-:Y:S05]  /*2c30*/  BSYNC B1 ;  /* 0x0000000000017941 */ /* 0x000fea0003800000 */
.L_x_23324:
        /* <DEDUP_REMOVED lines=22> */
.L_x_23329:
[----:B------:R-:W-:-:S05]  /*2da0*/  FADD.FTZ R2, R5, R2 ;  /* 0x0000000205027221 */ /* 0x000fca0000010000 */
[----:B------:R-:W-:-:S07]  /*2db0*/  F2FP.F16.F32.PACK_AB R2, RZ, R2 ;  /* 0x00000002ff02723e */ /* 0x000fce00000000ff */
.L_x_23328:
[----:B------:R-:W-:Y:S05]  /*2dc0*/  BSYNC B1 ;  /* 0x0000000000017941 */ /* 0x000fea0003800000 */
.L_x_23327:
        /* <DEDUP_REMOVED lines=22> */
.L_x_23332:
[----:B------:R-:W-:-:S05]  /*2f30*/  FADD.FTZ R4, R5, R4 ;  /* 0x0000000405047221 */ /* 0x000fca0000010000 */
[----:B------:R-:W-:-:S07]  /*2f40*/  F2FP.F16.F32.PACK_AB R4, RZ, R4 ;  /* 0x00000004ff04723e */ /* 0x000fce00000000ff */
.L_x_23331:
[----:B------:R-:W-:Y:S05]  /*2f50*/  BSYNC B1 ;  /* 0x0000000000017941 */ /* 0x000fea0003800000 */
.L_x_23330:
        /* <DEDUP_REMOVED lines=22> */
.L_x_23335:
[----:B------:R-:W-:-:S05]  /*30c0*/  FADD.FTZ R5, R6, R5 ;  /* 0x0000000506057221 */ /* 0x000fca0000010000 */
[----:B------:R-:W-:-:S07]  /*30d0*/  F2FP.F16.F32.PACK_AB R5, RZ, R5 ;  /* 0x00000005ff05723e */ /* 0x000fce00000000ff */
.L_x_23334:
[----:B------:R-:W-:Y:S05]  /*30e0*/  BSYNC B1 ;  /* 0x0000000000017941 */ /* 0x000fea0003800000 */
.L_x_23333:
        /* <DEDUP_REMOVED lines=22> */
.L_x_23338:
[----:B------:R-:W-:-:S05]  /*3250*/  FADD.FTZ R6, R9, R6 ;  /* 0x0000000609067221 */ /* 0x000fca0000010000 */
[----:B------:R-:W-:-:S07]  /*3260*/  F2FP.F16.F32.PACK_AB R6, RZ, R6 ;  /* 0x00000006ff06723e */ /* 0x000fce00000000ff */
.L_x_23337:
[----:B------:R-:W-:Y:S05]  /*3270*/  BSYNC B1 ;  /* 0x0000000000017941 */ /* 0x000fea0003800000 */
.L_x_23336:
        /* <DEDUP_REMOVED lines=20> */
.L_x_23339:
[----:B------:R-:W-:-:S05]  /*33c0*/  FADD.FTZ R9, R10, R9 ;  /* 0x000000090a097221 */ /* 0x000fca0000010000 */
[----:B------:R-:W-:-:S04]  /*33d0*/  F2FP.F16.F32.PACK_AB R9, RZ, R9 ;  /* 0x00000009ff09723e */ /* 0x000fc800000000ff */
[----:B------:R-:W-:-:S07]  /*33e0*/  PRMT R18, R9, 0x7610, R18 ;  /* 0x0000761009127816 */ /* 0x000fce0000000012 */
.L_x_23316:
[----:B------:R-:W-:Y:S05]  /*33f0*/  BSYNC B0 ;  /* 0x0000000000007941 */ /* 0x000fea0003800000 */
.L_x_23293:
        /* <DEDUP_REMOVED lines=21> */
.L_x_23342:
[----:B------:R-:W-:-:S13]  /*3550*/  ISETP.GE.AND P0, PT, R17, R16, PT ;  /* 0x000000101100720c */ /* 0x000fda0003f06270 */
[----:B------:R-:W-:Y:S05]  /*3560*/  @P0 BRA `(.L_x_23344) ;  /* 0x0000000000300947 */ /* 0x000fea0003800000 */
[----:B01----:R-:W0:Y:S01]  /*3570*/  LDC.64 R8, c[0x0][0x218] ;  /* 0x00008600ff087b82 */ /* 0x003e220000000a00 */
[----:B------:R-:W-:Y:S02]  /*3580*/  IMAD.IADD R3, R15, 0x1, R17 ;  /* 0x000000010f037824 */ /* 0x000fe400078e0211 */
[----:B------:R-:W-:Y:S02]  /*3590*/  VIADD R17, R17, 0x80 ;  /* 0x0000008011117836 */ /* 0x000fe40000000000 */
[----:B0-----:R-:W-:-:S05]  /*35a0*/  IMAD.WIDE.U32 R8, R3, 0x2, R8 ;  /* 0x0000000203087825 */ /* 0x001fca00078e0008 */
[----:B------:R1:W-:Y:S02]  /*35b0*/  STG.E.U16 desc[UR4][R8.64], R2 ;  /* 0x0000000208007986 */ /* 0x0003e4000c101504 */
.L_x_23343:
[----:B------:R-:W-:-:S13]  /*35c0*/  ISETP.GE.AND P0, PT, R17, R16, PT ;  /* 0x000000101100720c */ /* 0x000fda0003f06270 */
[----:B------:R-:W-:Y:S05]  /*35d0*/  @P0 BRA `(.L_x_23345) ;  /* 0x0000000000340947 */ /* 0x000fea0003800000 */
[----:B-1----:R-:W1:Y:S01]  /*35e0*/  LDC.64 R2, c[0x0][0x218] ;  /* 0x00008600ff027b82 */ /* 0x002e620000000a00 */
[----:B------:R-:W-:Y:S02]  /*35f0*/  IMAD.IADD R7, R15, 0x1, R17 ;  /* 0x000000010f077824 */ /* 0x000fe400078e0211 */
[----:B------:R-:W-:Y:S02]  /*3600*/  VIADD R17, R17, 0x80 ;  /* 0x0000008011117836 */ /* 0x000fe40000000000 */
[----:B-1----:R-:W-:-:S05]  /*3610*/  IMAD.WIDE.U32 R2, R7, 0x2, R2 ;  /* 0x0000000207027825 */ /* 0x002fca00078e0002 */
[----:B------:R2:W-:Y:S02]  /*3620*/  STG.E.U16 desc[UR4][R2.64], R4 ;  /* 0x0000000402007986 */ /* 0x0005e4000c101504 */
.L_x_23344:
        /* <DEDUP_REMOVED lines=8> */
.L_x_23345:
[----:B------:R-:W-:Y:S05]  /*36b0*/  BSYNC B1 ;  /* 0x0000000000017941 */ /* 0x000fea0003800000 */
.L_x_23341:
[----:B------:R-:W-:-:S13]  /*36c0*/  ISETP.GE.AND P0, PT, R17, R16, PT ;  /* 0x000000101100720c */ /* 0x000fda0003f06270 */
[----:B-12---:R-:W1:Y:S01]  /*36d0*/  @!P0 LDC.64 R2, c[0x0][0x218] ;  /* 0x00008600ff028b82 */ /* 0x006e620000000a00 */
[----:B------:R-:W-:Y:S02]  /*36e0*/  @!P0 IMAD.IADD R5, R15, 0x1, R17 ;  /* 0x000000010f058824 */ /* 0x000fe400078e0211 */
[----:B------:R-:W-:Y:S02]  /*36f0*/  @!P0 VIADD R17, R17, 0x80 ;  /* 0x0000008011118836 */ /* 0x000fe40000000000 */
[----:B-1----:R-:W-:-:S05]  /*3700*/  @!P0 IMAD.WIDE.U32 R2, R5, 0x2, R2 ;  /* 0x0000000205028825 */ /* 0x002fca00078e0002 */
[----:B------:R3:W-:Y:S02]  /*3710*/  @!P0 STG.E.U16 desc[UR4][R2.64], R6 ;  /* 0x0000000602008986 */ /* 0x0007e4000c101504 */
.L_x_23346:
[----:B------:R-:W-:Y:S05]  /*3720*/  BSYNC B0 ;  /* 0x0000000000007941 */ /* 0x000fea0003800000 */
.L_x_23340:
        /* <DEDUP_REMOVED lines=8> */
.L_x_23347:
        /* <DEDUP_REMOVED lines=13> */
.L_x_32244:


//--------------------- .text._ZN2at6native29vectorized_elementwise_kernelILi8ENS0_13AUnaryFunctorIN3c104HalfES4_S4_ZZZNS0_21nextafter_kernel_cudaERNS_18TensorIteratorBaseEENKUlvE_clEvENKUlvE2_clEvEUlS4_S4_E_EESt5arrayIPcLm2EEEEviT0_T1_ --------------------------
	.section	.text._ZN2at6native29vectorized_elementwise_kernelILi8ENS0_13AUnaryFunctorIN3c104HalfES4_S4_ZZZNS0_21nextafter_kernel_cudaERNS_18TensorIteratorBaseEENKUlvE_clEvENKUlvE2_clEvEUlS4_S4_E_EESt5arrayIPcLm2EEEEviT0_T1_,"ax",@progbits
	.align	128
        .global         _ZN2at6native29vectorized_elementwise_kernelILi8ENS0_13AUnaryFunctorIN3c104HalfES4_S4_ZZZNS0_21nextafter_kernel_cudaERNS_18TensorIteratorBaseEENKUlvE_clEvENKUlvE2_clEvEUlS4_S4_E_EESt5arrayIPcLm2EEEEviT0_T1_
        .type           _ZN2at6native29vectorized_elementwise_kernelILi8ENS0_13AUnaryFunctorIN3c104HalfES4_S4_ZZZNS0_21nextafter_kernel_cudaERNS_18TensorIteratorBaseEENKUlvE_clEvENKUlvE2_clEvEUlS4_S4_E_EESt5arrayIPcLm2EEEEviT0_T1_,@function
        .size           _ZN2at6native29vectorized_elementwise_kernelILi8ENS0_13AUnaryFunctorIN3c104HalfES4_S4_ZZZNS0_21nextafter_kernel_cudaERNS_18TensorIteratorBaseEENKUlvE_clEvENKUlvE2_clEvEUlS4_S4_E_EESt5arrayIPcLm2EEEEviT0_T1_,(.L_x_32245 - _ZN2at6native29vectorized_elementwise_kernelILi8ENS0_13AUnaryFunctorIN3c104HalfES4_S4_ZZZNS0_21nextafter_kernel_cudaERNS_18TensorIteratorBaseEENKUlvE_clEvENKUlvE2_clEvEUlS4_S4_E_EESt5arrayIPcLm2EEEEviT0_T1_)
        .other          _ZN2at6native29vectorized_elementwise_kernelILi8ENS0_13AUnaryFunctorIN3c104HalfES4_S4_ZZZNS0_21nextafter_kernel_cudaERNS_18TensorIteratorBaseEENKUlvE_clEvENKUlvE2_clEvEUlS4_S4_E_EESt5arrayIPcLm2EEEEviT0_T1_,@"STO_CUDA_ENTRY STV_DEFAULT"
_ZN2at6native29vectorized_elementwise_kernelILi8ENS0_13AUnaryFunctorIN3c104HalfES4_S4_ZZZNS0_21nextafter_kernel_cudaERNS_18TensorIteratorBaseEENKUlvE_clEvENKUlvE2_clEvEUlS4_S4_E_EESt5arrayIPcLm2EEEEviT0_T1_:
.text._ZN2at6native29vectorized_elementwise_kernelILi8ENS0_13AUnaryFunctorIN3c104HalfES4_S4_ZZZNS0_21nextafter_kernel_cudaERNS_18TensorIteratorBaseEENKUlvE_clEvENKUlvE2_clEvEUlS4_S4_E_EESt5arrayIPcLm2EEEEviT0_T1_:
        /* <DEDUP_REMOVED lines=16> */
[----:B------:R-:W-:Y:S01]  /*0100*/  HADD2.F32 R8, -RZ, R18.H0_H0 ;  /* 0x20000012ff087230 */ /* 0x000fe20000004100 */
[----:B--2---:R-:W-:Y:S02]  /*0110*/  PRMT R13, R4, 0x7632, R13 ;  /* 0x00007632040d7816 */ /* 0x004fe4000000000d */
[----:B------:R-:W-:Y:S02]  /*0120*/  PRMT R17, R5, 0x7632, R17 ;  /* 0x0000763205117816 */ /* 0x000fe40000000011 */
[----:B------:R-:W-:Y:S02]  /*0130*/  PRMT R11, R6, 0x7632, R11 ;  /* 0x00007632060b7816 */ /* 0x000fe4000000000b */
        /* <DEDUP_REMOVED lines=21> */
.L_x_23352:
[----:B------:R-:W-:-:S05]  /*0290*/  FADD.FTZ R3, R8, R3 ;  /* 0x0000000308037221 */ /* 0x000fca0000010000 */
[----:B------:R-:W-:-:S07]  /*02a0*/  F2FP.F16.F32.PACK_AB R3, RZ, R3 ;  /* 0x00000003ff03723e */ /* 0x000fce00000000ff */
.L_x_23353:
[----:B------:R-:W-:Y:S05]  /*02b0*/  BSYNC B1 ;  /* 0x0000000000017941 */ /* 0x000fea0003800000 */
.L_x_23351:
        /* <DEDUP_REMOVED lines=18> */
.L_x_23355:
[----:B------:R-:W-:-:S05]  /*03e0*/  FADD.FTZ R19, R8, R19 ;  /* 0x0000001308137221 */ /* 0x000fca0000010000 */
[----:B------:R-:W-:-:S04]  /*03f0*/  F2FP.F16.F32.PACK_AB R19, RZ, R19 ;  /* 0x00000013ff13723e */ /* 0x000fc800000000ff */
[----:B------:R-:W-:-:S07]  /*0400*/  PRMT R0, R19, 0x7610, R0 ;  /* 0x0000761013007816 */ /* 0x000fce0000000000 */
.L_x_23356:
[----:B------:R-:W-:Y:S05]  /*0410*/  BSYNC B1 ;  /* 0x0000000000017941 */ /* 0x000fea0003800000 */
.L_x_23354:
        /* <DEDUP_REMOVED lines=18> */
.L_x_23358:
[----:B------:R-:W-:-:S05]  /*0540*/  FADD.FTZ R13, R8, R13 ;  /* 0x0000000d080d7221 */ /* 0x000fca0000010000 */
[----:B------:R-:W-:-:S04]  /*0550*/  F2FP.F16.F32.PACK_AB R13, RZ, R13 ;  /* 0x0000000dff0d723e */ /* 0x000fc800000000ff */
[----:B------:R-:W-:-:S07]  /*0560*/  PRMT R4, R13, 0x7610, R4 ;  /* 0x000076100d047816 */ /* 0x000fce0000000004 */
.L_x_23359:
[----:B------:R-:W-:Y:S05]  /*0570*/  BSYNC B1 ;  /* 0x0000000000017941 */ /* 0x000fea0003800000 */
.L_x_23357:
        /* <DEDUP_REMOVED lines=18> */
.L_x_23361:
[----:B------:R-:W-:-:S05]  /*06a0*/  FADD.FTZ R13, R8, R13 ;  /* 0x0000000d080d7221 */ /* 0x000fca0000010000 */
[----:B------:R-:W-:-:S07]  /*06b0*/  F2FP.F16.F32.PACK_AB R13, RZ, R13 ;  /* 0x0000000dff0d723e */ /* 0x000fce00000000ff */
.L_x_23362:
[----:B------:R-:W-:Y:S05]  /*06c0*/  BSYNC B1 ;  /* 0x0000000000017941 */ /* 0x000fea0003800000 */
.L_x_23360:
        /* <DEDUP_REMOVED lines=18> */
.L_x_23364:
[----:B------:R-:W-:-:S05]  /*07f0*/  FADD.FTZ R5, R8, R5 ;  /* 0x0000000508057221 */ /* 0x000fca0000010000 */
[----:B------:R-:W-:-:S07]  /*0800*/  F2FP.F16.F32.PACK_AB R5, RZ, R5 ;  /* 0x00000005ff05723e */ /* 0x000fce00000000ff */
.L_x_23365:
[----:B------:R-:W-:Y:S05]  /*0810*/  BSYNC B1 ;  /* 0x0000000000017941 */ /* 0x000fea0003800000 */
.L_x_23363:
        /* <DEDUP_REMOVED lines=18> */
.L_x_23367:
[----:B------:R-:W-:-:S05]  /*0940*/  FADD.FTZ R17, R8, R17 ;  /* 0x0000001108117221 */ /* 0x000fca0000010000 */
[----:B------:R-:W-:-:S04]  /*0950*/  F2FP.F16.F32.PACK_AB R17, RZ, R17 ;  /* 0x00000011ff11723e */ /* 0x000fc800000000ff */
[----:B------:R-:W-:-:S07]  /*0960*/  PRMT R12, R17, 0x7610, R12 ;  /* 0x00007610110c7816 */ /* 0x000fce000000000c */
.L_x_23368:
[----:B------:R-:W-:Y:S05]  /*0970*/  BSYNC B1 ;  /* 0x0000000000017941 */ /* 0x000fea0003800000 */
.L_x_23366:
        /* <DEDUP_REMOVED lines=18> */
.L_x_23370:
[----:B------:R-:W-:-:S05]  /*0aa0*/  FADD.FTZ R11, R8, R11 ;  /* 0x0000000b080b7221 */ /* 0x000fca0000010000 */
[----:B------:R-:W-:-:S07]  /*0ab0*/  F2FP.F16.F32.PACK_AB R11, RZ, R11 ;  /* 0x0000000bff0b723e */ /* 0x000fce00000000ff */
.L_x_23371:
[----:B------:R-:W-:Y:S05]  /*0ac0*/  BSYNC B1 ;  /* 0x0000000000017941 */ /* 0x000fea0003800000 */
.L_x_23369:
        /* <DEDUP_REMOVED lines=17> */
.L_x_23372:
[----:B------:R-:W-:-:S05]  /*0be0*/  FADD.FTZ R8, R8, R17 ;  /* 0x0000001108087221 */ /* 0x000fca0000010000 */
[----:B------:R-:W-:-:S04]  /*0bf0*/  F2FP.F16.F32.PACK_AB R8, RZ, R8 ;  /* 0x00000008ff08723e */ /* 0x000fc800000000ff */
[----:B------:R-:W-:Y:S01]  /*0c00*/  PRMT R18, R8, 0x7610, R18 ;  /* 0x0000761008127816 */ /* 0x000fe20000000012 */
[----:B------:R-:W-:Y:S06]  /*0c10*/  BRA `(.L_x_23373) ;  /* 0x0000000800807947 */ /* 0x000fec0003800000 */
.L_x_23350:
        /* <DEDUP_REMOVED lines=18> */
.L_x_23375:
[----:B------:R-:W-:-:S05]  /*0d40*/  FADD.FTZ R3, R8, R3 ;  /* 0x0000000308037221 */ /* 0x000fca0000010000 */
[----:B------:R-:W-:-:S07]  /*0d50*/  F2FP.F16.F32.PACK_AB R3, RZ, R3 ;  /* 0x00000003ff03723e */ /* 0x000fce00000000ff */
.L_x_23376:
[----:B------:R-:W-:Y:S05]  /*0d60*/  BSYNC B1 ;  /* 0x0000000000017941 */ /* 0x000fea0003800000 */
.L_x_23374:
        /* <DEDUP_REMOVED lines=17> */
.L_x_23378:
[----:B------:R-:W-:-:S05]  /*0e80*/  FADD.FTZ R19, R8, R19 ;  /* 0x0000001308137221 */ /* 0x000fca0000010000 */
[----:B------:R-:W-:-:S04]  /*0e90*/  F2FP.F16.F32.PACK_AB R19, RZ, R19 ;  /* 0x00000013ff13723e */ /* 0x000fc800000000ff */
[----:B------:R-:W-:-:S07]  /*0ea0*/  PRMT R0, R19, 0x7610, R0 ;  /* 0x0000761013007816 */ /* 0x000fce0000000000 */
.L_x_23379:
[----:B------:R-:W-:Y:S05]  /*0eb0*/  BSYNC B1 ;  /* 0x0000000000017941 */ /* 0x000fea0003800000 */
.L_x_23377:
        /* <DEDUP_REMOVED lines=16> */
.L_x_23381:
[----:B------:R-:W-:-:S05]  /*0fc0*/  FADD.FTZ R13, R8, R13 ;  /* 0x0000000d080d7221 */ /* 0x000fca0000010000 */
[----:B------:R-:W-:-:S04]  /*0fd0*/  F2FP.F16.F32.PACK_AB R13, RZ, R13 ;  /* 0x0000000dff0d723e */ /* 0x000fc800000000ff */
[----:B------:R-:W-:-:S07]  /*0fe0*/  PRMT R4, R13, 0x7610, R4 ;  /* 0x000076100d047816 */ /* 0x000fce0000000004 */
.L_x_23382:
[----:B------:R-:W-:Y:S05]  /*0ff0*/  BSYNC B1 ;  /* 0x0000000000017941 */ /* 0x000fea0003800000 */
.L_x_23380:
        /* <DEDUP_REMOVED lines=17> */
.L_x_23384:
[----:B------:R-:W-:-:S05]  /*1110*/  FADD.FTZ R13, R8, R13 ;  /* 0x0000000d080d7221 */ /* 0x000fca0000010000 */
[----:B------:R-:W-:-:S07]  /*1120*/  F2FP.F16.F32.PACK_AB R13, RZ, R13 ;  /* 0x0000000dff0d723e */ /* 0x000fce00000000ff */
.L_x_23385:
[----:B------:R-:W-:Y:S05]  /*1130*/  BSYNC B1 ;  /* 0x0000000000017941 */ /* 0x000fea0003800000 */
.L_x_23383:
        /* <DEDUP_REMOVED lines=16> */
.L_x_23387:
[----:B------:R-:W-:-:S05]  /*1240*/  FADD.FTZ R5, R8, R5 ;  /* 0x0000000508057221 */ /* 0x000fca0000010000 */
[----:B------:R-:W-:-:S07]  /*1250*/  F2FP.F16.F32.PACK_AB R5, RZ, R5 ;  /* 0x00000005ff05723e */ /* 0x000fce00000000ff */
.L_x_23388:
[----:B------:R-:W-:Y:S05]  /*1260*/  BSYNC B1 ;  /* 0x0000000000017941 */ /* 0x000fea0003800000 */
.L_x_23386:
        /* <DEDUP_REMOVED lines=17> */
.L_x_23390:
[----:B------:R-:W-:-:S05]  /*1380*/  FADD.FTZ R17, R8, R17 ;  /* 0x0000001108117221 */ /* 0x000fca0000010000 */
[----:B------:R-:W-:-:S04]  /*1390*/  F2FP.F16.F32.PACK_AB R17, RZ, R17 ;  /* 0x00000011ff11723e */ /* 0x000fc800000000ff */
[----:B------:R-:W-:-:S07]  /*13a0*/  PRMT R12, R17, 0x7610, R12 ;  /* 0x00007610110c7816 */ /* 0x000fce000000000c */
.L_x_23391:
[----:B------:R-:W-:Y:S05]  /*13b0*/  BSYNC B1 ;  /* 0x0000000000017941 */ /* 0x000fea0003800000 */
.L_x_23389:
        /* <DEDUP_REMOVED lines=17> */
.L_x_23393:
[----:B------:R-:W-:-:S05]  /*14d0*/  FADD.FTZ R11, R8, R11 ;  /* 0x0000000b080b7221 */ /* 0x000fca0000010000 */
[----:B------:R-:W-:-:S07]  /*14e0*/  F2FP.F16.F32.PACK_AB R11, RZ, R11 ;  /* 0x0000000bff0b723e */ /* 0x000fce00000000ff */
.L_x_23394:
[----:B------:R-:W-:Y:S05]  /*14f0*/  BSYNC B1 ;  /* 0x0000000000017941 */ /* 0x000fea0003800000 */
.L_x_23392:
        /* <DEDUP_REMOVED lines=15> */
.L_x_23395:
[----:B------:R-:W-:-:S05]  /*15f0*/  FADD.FTZ R8, R8, R17 ;  /* 0x0000001108087221 */ /* 0x000fca0000010000 */
[----:B------:R-:W-:-:S04]  /*1600*/  F2FP.F16.F32.PACK_AB R8, RZ, R8 ;  /* 0x00000008ff08723e */ /* 0x000fc800000000ff */
[----:B------:R-:W-:-:S07]  /*1610*/  PRMT R18, R8, 0x7610, R18 ;  /* 0x0000761008127816 */ /* 0x000fce0000000012 */
.L_x_23373:
[----:B------:R-:W-:Y:S05]  /*1620*/  BSYNC B0 ;  /* 0x0000000000007941 */ /* 0x000fea0003800000 */
.L_x_23349:
[----:B------:R-:W0:Y:S02]  /*1630*/  LDC.64 R6, c[0x0][0x218] ;  /* 0x00008600ff067b82 */ /* 0x000e240000000a00 */
[----:B0-----:R-:W-:-:S04]  /*1640*/  IMAD.WIDE.U32 R6, R15, 0x2, R6 ;  /* 0x000000020f067825 */ /* 0x001fc800078e0006 */
[----:B------:R-:W-:Y:S01]  /*1650*/  IMAD.WIDE R8, R2, 0x10, R6 ;  /* 0x0000001002087825 */ /* 0x000fe200078e0206 */
[----:B------:R-:W-:Y:S02]  /*1660*/  PRMT R6, R5, 0x5410, R12 ;  /* 0x0000541005067816 */ /* 0x000fe4000000000c */
[----:B------:R-:W-:Y:S02]  /*1670*/  PRMT R5, R4, 0x5410, R13 ;  /* 0x0000541004057816 */ /* 0x000fe4000000000d */
[----:B------:R-:W-:Y:S02]  /*1680*/  PRMT R7, R11, 0x5410, R18 ;  /* 0x000054100b077816 */ /* 0x000fe40000000012 */
[----:B------:R-:W-:-:S05]  /*1690*/  PRMT R4, R3, 0x5410, R0 ;  /* 0x0000541003047816 */ /* 0x000fca0000000000 */
[----:B------:R-:W-:Y:S01]  /*16a0*/  STG.E.128 desc[UR4][R8.64], R4 ;  /* 0x0000000408007986 */ /* 0x000fe2000c101d04 */
[----:B------:R-:W-:Y:S05]  /*16b0*/  EXIT ;  /* 0x000000000000794d */ /* 0x000fea0003800000 */
.L_x_23348:
        /* <DEDUP_REMOVED lines=81> */
.L_x_23400:
[----:B------:R-:W-:-:S05]  /*1bd0*/  FADD.FTZ R2, R2, R3 ;  /* 0x0000000302027221 */ /* 0x000fca0000010000 */
[----:B------:R-:W-:-:S04]  /*1be0*/  F2FP.F16.F32.PACK_AB R2, RZ, R2 ;  /* 0x00000002ff02723e */ /* 0x000fc800000000ff */
[----:B------:R-:W-:-:S07]  /*1bf0*/  PRMT R8, R2, 0x7610, R8 ;  /* 0x0000761002087816 */ /* 0x000fce0000000008 */
.L_x_23399:
[----:B------:R-:W-:Y:S05]  /*1c00*/  BSYNC B1 ;  /* 0x0000000000017941 */ /* 0x000fea0003800000 */
.L_x_23398:
        /* <DEDUP_REMOVED lines=23> */
.L_x_23403:
[----:B------:R-:W-:-:S05]  /*1d80*/  FADD.FTZ R0, R0, R3 ;  /* 0x0000000300007221 */ /* 0x000fca0000010000 */
[----:B------:R-:W-:-:S07]  /*1d90*/  F2FP.F16.F32.PACK_AB R0, RZ, R0 ;  /* 0x00000000ff00723e */ /* 0x000fce00000000ff */
.L_x_23402:
[----:B------:R-:W-:Y:S05]  /*1da0*/  BSYNC B1 ;  /* 0x0000000000017941 */ /* 0x000fea0003800000 */
.L_x_23401:
        /* <DEDUP_REMOVED lines=23> */
.L_x_23406:
[----:B------:R-:W-:-:S05]  /*1f20*/  FADD.FTZ R2, R2, R3 ;  /* 0x0000000302027221 */ /* 0x000fca0000010000 */
[----:B------:R-:W-:-:S04]  /*1f30*/  F2FP.F16.F32.PACK_AB R2, RZ, R2 ;  /* 0x00000002ff02723e */ /* 0x000fc800000000ff */
[----:B------:R-:W-:-:S07]  /*1f40*/  PRMT R3, R2, 0x7610, R3 ;  /* 0x0000761002037816 */ /* 0x000fce0000000003 */
.L_x_23405:
[----:B------:R-:W-:Y:S05]  /*1f50*/  BSYNC B1 ;  /* 0x0000000000017941 */ /* 0x000fea0003800000 */
.L_x_23404:
        /* <DEDUP_REMOVED lines=23> */
.L_x_23409:
[----:B------:R-:W-:-:S05]  /*20d0*/  FADD.FTZ R2, R2, R5 ;  /* 0x0000000502027221 */ /* 0x000fca0000010000 */
[----:B------:R-:W-:-:S07]  /*20e0*/  F2FP.F16.F32.PACK_AB R2, RZ, R2 ;  /* 0x00000002ff02723e */ /* 0x000fce00000000ff */
.L_x_23408:
[----:B------:R-:W-:Y:S05]  /*20f0*/  BSYNC B1 ;  /* 0x0000000000017941 */ /* 0x000fea0003800000 */
.L_x_23407:
        /* <DEDUP_REMOVED lines=23> */
.L_x_23412:
[----:B------:R-:W-:-:S05]  /*2270*/  FADD.FTZ R4, R4, R5 ;  /* 0x0000000504047221 */ /* 0x000fca0000010000 */
[----:B------:R-:W-:-:S07]  /*2280*/  F2FP.F16.F32.PACK_AB R4, RZ, R4 ;  /* 0x00000004ff04723e */ /* 0x000fce00000000ff */
.L_x_23411:
[----:B------:R-:W-:Y:S05]  /*2290*/  BSYNC B1 ;  /* 0x0000000000017941 */ /* 0x000fea0003800000 */
.L_x_23410:
        /* <DEDUP_REMOVED lines=23> */
.L_x_23415:
[----:B------:R-:W-:-:S05]  /*2410*/  FADD.FTZ R5, R5, R6 ;  /* 0x0000000605057221 */ /* 0x000fca0000010000 */
[----:B------:R-:W-:-:S07]  /*2420*/  F2FP.F16.F32.PACK_AB R5, RZ, R5 ;  /* 0x00000005ff05723e */ /* 0x000fce00000000ff */
.L_x_23414:
[----:B------:R-:W-:Y:S05]  /*2430*/  BSYNC B1 ;  /* 0x0000000000017941 */ /* 0x000fea0003800000 */
.L_x_23413:
        /* <DEDUP_REMOVED lines=23> */
.L_x_23418:
[----:B------:R-:W-:-:S05]  /*25b0*/  FADD.FTZ R6, R6, R9 ;  /* 0x0000000906067221 */ /* 0x000fca0000010000 */
[----:B------:R-:W-:-:S07]  /*25c0*/  F2FP.F16.F32.PACK_AB R6, RZ, R6 ;  /* 0x00000006ff06723e */ /* 0x000fce00000000ff */
.L_x_23417:
[----:B------:R-:W-:Y:S05]  /*25d0*/  BSYNC B1 ;  /* 0x0000000000017941 */ /* 0x000fea0003800000 */
.L_x_23416:
        /* <DEDUP_REMOVED lines=22> */
.L_x_23420:
[----:B------:R-:W-:-:S05]  /*2740*/  FADD.FTZ R9, R9, R10 ;  /* 0x0000000a09097221 */ /* 0x000fca0000010000 */
[----:B------:R-:W-:-:S04]  /*2750*/  F2FP.F16.F32.PACK_AB R9, RZ, R9 ;  /* 0x00000009ff09723e */ /* 0x000fc800000000ff */
[----:B------:R-:W-:Y:S01]  /*2760*/  PRMT R18, R9, 0x7610, R18 ;  /* 0x0000761009127816 */ /* 0x000fe20000000012 */
[----:B------:R-:W-:Y:S06]  /*2770*/  BRA `(.L_x_23419) ;  /* 0x0000000c00187947 */ /* 0x000fec0003800000 */
.L_x_23397:
        /* <DEDUP_REMOVED lines=20> */
.L_x_23423:
[----:B------:R-:W-:-:S05]  /*28c0*/  FADD.FTZ R2, R3, R2 ;  /* 0x0000000203027221 */ /* 0x000fca0000010000 */
[----:B------:R-:W-:-:S04]  /*28d0*/  F2FP.F16.F32.PACK_AB R2, RZ, R2 ;  /* 0x00000002ff02723e */ /* 0x000fc800000000ff */
[----:B------:R-:W-:-:S07]  /*28e0*/  PRMT R8, R2, 0x7610, R8 ;  /* 0x0000761002087816 */ /* 0x000fce0000000008 */
.L_x_23422:
[----:B------:R-:W-:Y:S05]  /*28f0*/  BSYNC B1 ;  /* 0x0000000000017941 */ /* 0x000fea0003800000 */
.L_x_23421:
        /* <DEDUP_REMOVED lines=22> */
.L_x_23426:
[----:B------:R-:W-:-:S05]  /*2a60*/  FADD.FTZ R0, R3, R0 ;  /* 0x0000000003007221 */ /* 0x000fca0000010000 */
[----:B------:R-:W-:-:S07]  /*2a70*/  F2FP.F16.F32.PACK_AB R0, RZ, R0 ;  /* 0x00000000ff00723e */ /* 0x000fce00000000ff */
.L_x_23425:
[----:B------:R-:W-:Y:S05]  /*2a80*/  BSYNC B1 ;  /* 0x0000000000017941 */ /* 0x000fea0003800000 */
.L_x_23424:
        /* <DEDUP_REMOVED lines=22> */
.L_x_23429:
[----:B------:R-:W-:-:S05]  /*2bf0*/  FADD.FTZ R2, R3, R2 ;  /* 0x0000000203027221 */ /* 0x000fca0000010000 */
[----:B------:R-:W-:-:S04]  /*2c00*/  F2FP.F16.F32.PACK_AB R2, RZ, R2 ;  /* 0x00000002ff02723e */ /* 0x000fc800000000ff */
[----:B------:R-:W-:-:S07]  /*2c10*/  PRMT R3, R2, 0x7610, R3 ;  /* 0x0000761002037816 */ /* 0x000fce0000000003 */
.L_x_23428:
[----:B------:R-:W-:Y:S05]  /*2c20*/  BSYNC B1 ;  /* 0x0000000000017941 */ /* 0x000fea0003800000 */
.L_x_23427:
        /* <DEDUP_REMOVED lines=22> */
.L_x_23432:
[----:B------:R-:W-:-:S05]  /*2d90*/  FADD.FTZ R2, R5, R2 ;  /* 0x0000000205027221 */ /* 0x000fca0000010000 */
[----:B------:R-:W-:-:S07]  /*2da0*/  F2FP.F16.F32.PACK_AB R2, RZ, R2 ;  /* 0x00000002ff02723e */ /* 0x000fce00000000ff */
.L_x_23431:
[----:B------:R-:W-:Y:S05]  /*2db0*/  BSYNC B1 ;  /* 0x0000000000017941 */ /* 0x000fea0003800000 */
.L_x_23430:
        /* <DEDUP_REMOVED lines=22> */
.L_x_23435:
[----:B------:R-:W-:-:S05]  /*2f20*/  FADD.FTZ R4, R5, R4 ;  /* 0x0000000405047221 */ /* 0x000fca0000010000 */
[----:B------:R-:W-:-:S07]  /*2f30*/  F2FP.F16.F32.PACK_AB R4, RZ, R4 ;  /* 0x00000004ff04723e */ /* 0x000fce00000000ff */
.L_x_23434:
[----:B------:R-:W-:Y:S05]  /*2f40*/  BSYNC B1 ;  /* 0x0000000000017941 */ /* 0x000fea0003800000 */
.L_x_23433:
        /* <DEDUP_REMOVED lines=22> */
.L_x_23438:
[----:B------:R-:W-:-:S05]  /*30b0*/  FADD.FTZ R5, R6, R5 ;  /* 0x0000000506057221 */ /* 0x000fca0000010000 */
[----:B------:R-:W-:-:S07]  /*30c0*/  F2FP.F16.F32.PACK_AB R5, RZ, R5 ;  /* 0x00000005ff05723e */ /* 0x000fce00000000ff */
.L_x_23437:
[----:B------:R-:W-:Y:S05]  /*30d0*/  BSYNC B1 ;  /* 0x0000000000017941 */ /* 0x000fea0003800000 */
.L_x_23436:
        /* <DEDUP_REMOVED lines=22> */
.L_x_23441:
[----:B------:R-:W-:-:S05]  /*3240*/  FADD.FTZ R6, R9, R6 ;  /* 0x0000000609067221 */ /* 0x000fca0000010000 */
[----:B------:R-:W-:-:S07]  /*3250*/  F2FP.F16.F32.PACK_AB R6, RZ, R6 ;  /* 0x00000006ff06723e */ /* 0x000fce00000000ff */
.L_x_23440:
[----:B------:R-:W-:Y:S05]  /*3260*/  BSYNC B1 ;  /* 0x0000000000017941 */ /* 0x000fea0003800000 */
.L_x_23439:
        /* <DEDUP_REMOVED lines=20> */
.L_x_23442:
[----:B------:R-:W-:-:S05]  /*33b0*/  FADD.FTZ R9, R10, R9 ;  /* 0x000000090a097221 */ /* 0x000fca0000010000 */
[----:B------:R-:W-:-:S04]  /*33c0*/  F2FP.F16.F32.PACK_AB R9, RZ, R9 ;  /* 0x00000009ff09723e */ /* 0x000fc800000000ff */
[----:B------:R-:W-:-:S07]  /*33d0*/  PRMT R18, R9, 0x7610, R18 ;  /* 0x0000761009127816 */ /* 0x000fce0000000012 */
.L_x_23419:
[----:B------:R-:W-:Y:S05]  /*33e0*/  BSYNC B0 ;  /* 0x0000000000007941 */ /* 0x000fea0003800000 */
.L_x_23396:
        /* <DEDUP_REMOVED lines=21> */
.L_x_23445:
[----:B------:R-:W-:-:S13]  /*3540*/  ISETP.GE.AND P0, PT, R17, R16, PT ;  /* 0x000000101100720c */ /* 0x000fda0003f06270 */
[----:B------:R-:W-:Y:S05]  /*3550*/  @P0 BRA `(.L_x_23447) ;  /* 0x0000000000300947 */ /* 0x000fea0003800000 */
[----:B01----:R-:W0:Y:S01]  /*3560*/  LDC.64 R8, c[0x0][0x218] ;  /* 0x00008600ff087b82 */ /* 0x003e220000000a00 */
[----:B------:R-:W-:Y:S02]  /*3570*/  IMAD.IADD R3, R15, 0x1, R17 ;  /* 0x000000010f037824 */ /* 0x000fe400078e0211 */
[----:B------:R-:W-:Y:S02]  /*3580*/  VIADD R17, R17, 0x80 ;  /* 0x0000008011117836 */ /* 0x000fe40000000000 */
[----:B0-----:R-:W-:-:S05]  /*3590*/  IMAD.WIDE.U32 R8, R3, 0x2, R8 ;  /* 0x0000000203087825 */ /* 0x001fca00078e0008 */
[----:B------:R1:W-:Y:S02]  /*35a0*/  STG.E.U16 desc[UR4][R8.64], R2 ;  /* 0x0000000208007986 */ /* 0x0003e4000c101504 */
.L_x_23446:
[----:B------:R-:W-:-:S13]  /*35b0*/  ISETP.GE.AND P0, PT, R17, R16, PT ;  /* 0x000000101100720c */ /* 0x000fda0003f06270 */
[----:B------:R-:W-:Y:S05]  /*35c0*/  @P0 BRA `(.L_x_23448) ;  /* 0x0000000000340947 */ /* 0x000fea0003800000 */
[----:B-1----:R-:W1:Y:S01]  /*35d0*/  LDC.64 R2, c[0x0][0x218] ;  /* 0x00008600ff027b82 */ /* 0x002e620000000a00 */
[----:B------:R-:W-:Y:S02]  /*35e0*/  IMAD.IADD R7, R15, 0x1, R17 ;  /* 0x000000010f077824 */ /* 0x000fe400078e0211 */
[----:B------:R-:W-:Y:S02]  /*35f0*/  VIADD R17, R17, 0x80 ;  /* 0x0000008011117836 */ /* 0x000fe40000000000 */
[----:B-1----:R-:W-:-:S05]  /*3600*/  IMAD.WIDE.U32 R2, R7, 0x2, R2 ;  /* 0x0000000207027825 */ /* 0x002fca00078e0002 */
[----:B------:R2:W-:Y:S02]  /*3610*/  STG.E.U16 desc[UR4][R2.64], R4 ;  /* 0x0000000402007986 */ /* 0x0005e4000c101504 */
.L_x_23447:
        /* <DEDUP_REMOVED lines=8> */
.L_x_23448:
[----:B------:R-:W-:Y:S05]  /*36a0*/  BSYNC B1 ;  /* 0x0000000000017941 */ /* 0x000fea0003800000 */
.L_x_23444:
[----:B------:R-:W-:-:S13]  /*36b0*/  ISETP.GE.AND P0, PT, R17, R16, PT ;  /* 0x000000101100720c */ /* 0x000fda0003f06270 */
[----:B-12---:R-:W1:Y:S01]  /*36c0*/  @!P0 LDC.64 R2, c[0x0][0x218] ;  /* 0x00008600ff028b82 */ /* 0x006e620000000a00 */
[----:B------:R-:W-:Y:S02]  /*36d0*/  @!P0 IMAD.IADD R5, R15, 0x1, R17 ;  /* 0x000000010f058824 */ /* 0x000fe400078e0211 */
[----:B------:R-:W-:Y:S02]  /*36e0*/  @!P0 VIADD R17, R17, 0x80 ;  /* 0x0000008011118836 */ /* 0x000fe40000000000 */
[----:B-1----:R-:W-:-:S05]  /*36f0*/  @!P0 IMAD.WIDE.U32 R2, R5, 0x2, R2 ;  /* 0x0000000205028825 */ /* 0x002fca00078e0002 */
[----:B------:R3:W-:Y:S02]  /*3700*/  @!P0 STG.E.U16 desc[UR4][R2.64], R6 ;  /* 0x0000000602008986 */ /* 0x0007e4000c101504 */
.L_x_23449:
[----:B------:R-:W-:Y:S05]  /*3710*/  BSYNC B0 ;  /* 0x0000000000007941 */ /* 0x000fea0003800000 */
.L_x_23443:
        /* <DEDUP_REMOVED lines=8> */
.L_x_23450:
        /* <DEDUP_REMOVED lines=14> */
.L_x_32245:


//--------------------- .text._ZN2at6native18elementwise_kernelILi128ELi4EZNS0_15gpu_kernel_implINS0_13BinaryFunctorIN3c108BFloat16ES5_S5_ZZZNS0_21nextafter_kernel_cudaERNS_18TensorIteratorBaseEENKUlvE_clEvENKUlvE1_clEvEUlS5_S5_E_EEEEvS7_RKT_EUliE_EEviT1_ --------------------------
	.section	.text._ZN2at6native18elementwise_kernelILi128ELi4EZNS0_15gpu_kernel_implINS0_13BinaryFunctorIN3c108BFloat16ES5_S5_ZZZNS0_21nextafter_kernel_cudaERNS_18TensorIteratorBaseEENKUlvE_clEvENKUlvE1_clEvEUlS5_S5_E_EEEEvS7_RKT_EUliE_EEviT1_,"ax",@progbits
	.align	128
        .global         _ZN2at6native18elementwise_kernelILi128ELi4EZNS0_15gpu_kernel_implINS0_13BinaryFunctorIN3c108BFloat16ES5_S5_ZZZNS0_21nextafter_kernel_cudaERNS_18TensorIteratorBaseEENKUlvE_clEvENKUlvE1_clEvEUlS5_S5_E_EEEEvS7_RKT_EUliE_EEviT1_
        .type           _ZN2at6native18elementwise_kernelILi128ELi4EZNS0_15gpu_kernel_implINS0_13BinaryFunctorIN3c108BFloat16ES5_S5_ZZZNS0_21nextafter_kernel_cudaERNS_18TensorIteratorBaseEENKUlvE_clEvENKUlvE1_clEvEUlS5_S5_E_EEEEvS7_RKT_EUliE_EEviT1_,@function
        .size           _ZN2at6native18elementwise_kernelILi128ELi4EZNS0_15gpu_kernel_implINS0_13BinaryFunctorIN3c108BFloat16ES5_S5_ZZZNS0_21nextafter_kernel_cudaERNS_18TensorIteratorBaseEENKUlvE_clEvENKUlvE1_clEvEUlS5_S5_E_EEEEvS7_RKT_EUliE_EEviT1_,(.L_x_32246 - _ZN2at6native18elementwise_kernelILi128ELi4EZNS0_15gpu_kernel_implINS0_13BinaryFunctorIN3c108BFloat16ES5_S5_ZZZNS0_21nextafter_kernel_cudaERNS_18TensorIteratorBaseEENKUlvE_clEvENKUlvE1_clEvEUlS5_S5_E_EEEEvS7_RKT_EUliE_EEviT1_)
        .other          _ZN2at6native18elementwise_kernelILi128ELi4EZNS0_15gpu_kernel_implINS0_13BinaryFunctorIN3c108BFloat16ES5_S5_ZZZNS0_21nextafter_kernel_cudaERNS_18TensorIteratorBaseEENKUlvE_clEvENKUlvE1_clEvEUlS5_S5_E_EEEEvS7_RKT_EUliE_EEviT1_,@"STO_CUDA_ENTRY STV_DEFAULT"
_ZN2at6native18elementwise_kernelILi128ELi4EZNS0_15gpu_kernel_implINS0_13BinaryFunctorIN3c108BFloat16ES5_S5_ZZZNS0_21nextafter_kernel_cudaERNS_18TensorIteratorBaseEENKUlvE_clEvENKUlvE1_clEvEUlS5_S5_E_EEEEvS7_RKT_EUliE_EEviT1_:
.text._ZN2at6native18elementwise_kernelILi128ELi4EZNS0_15gpu_kernel_implINS0_13BinaryFunctorIN3c108BFloat16ES5_S5_ZZZNS0_21nextafter_kernel_cudaERNS_18TensorIteratorBaseEENKUlvE_clEvENKUlvE1_clEvEUlS5_S5_E_EEEEvS7_RKT_EUliE_EEviT1_:
        /* <DEDUP_REMOVED lines=365> */
.L_x_23453:
        /* <DEDUP_REMOVED lines=23> */
.L_x_23457:
[----:B------:R-:W2:Y:S02]  /*1840*/  LDG.E.U8 R2, desc[UR36][R2.64] ;  /* 0x0000002402027981 */ /* 0x000ea4000c1e1100 */
[----:B--2---:R-:W-:-:S04]  /*1850*/  I2FP.F32.U32 R0, R2 ;  /* 0x0000000200007245 */ /* 0x004fc80000201000 */
[----:B------:R-:W-:-:S04]  /*1860*/  F2FP.BF16.F32.PACK_AB R0, RZ, R0 ;  /* 0x00000000ff00723e */ /* 0x000fc800000010ff */
[----:B------:R-:W-:Y:S01]  /*1870*/  PRMT R19, R0, 0x7610, R19 ;  /* 0x0000761000137816 */ /* 0x000fe20000000013 */
[----:B------:R-:W-:Y:S06]  /*1880*/  BRA `(.L_x_23459) ;  /* 0x0000000c00c87947 */ /* 0x000fec0003800000 */
.L_x_23456:
        /* <DEDUP_REMOVED lines=11> */
.L_x_23461:
[----:B------:R-:W2:Y:S02]  /*1940*/  LDG.E R2, desc[UR36][R2.64] ;  /* 0x0000002402027981 */ /* 0x000ea4000c1e1900 */
[----:B--2---:R-:W-:-:S04]  /*1950*/  I2FP.F32.S32 R0, R2 ;  /* 0x0000000200007245 */ /* 0x004fc80000201400 */
[----:B------:R-:W-:-:S04]  /*1960*/  F2FP.BF16.F32.PACK_AB R0, RZ, R0 ;  /* 0x00000000ff00723e */ /* 0x000fc800000010ff */
[----:B------:R-:W-:Y:S01]  /*1970*/  PRMT R19, R0, 0x7610, R19 ;  /* 0x0000761000137816 */ /* 0x000fe20000000013 */
[----:B------:R-:W-:Y:S06]  /*1980*/  BRA `(.L_x_23459) ;  /* 0x0000000c00887947 */ /* 0x000fec0003800000 */
.L_x_23460:
[----:B------:R-:W2:Y:S02]  /*1990*/  LDG.E.U16 R2, desc[UR36][R2.64] ;  /* 0x0000002402027981 */ /* 0x000ea4000c1e1500 */
[----:B--2---:R-:W0:Y:S02]  /*19a0*/  I2F.S16 R0, R2 ;  /* 0x0000000200007306 */ /* 0x004e240000101400 */
[----:B0-----:R-:W-:-:S04]  /*19b0*/  F2FP.BF16.F32.PACK_AB R0, RZ, R0 ;  /* 0x00000000ff00723e */ /* 0x001fc800000010ff */
[----:B------:R-:W-:Y:S01]  /*19c0*/  PRMT R19, R0, 0x7610, R19 ;  /* 0x0000761000137816 */ /* 0x000fe20000000013 */
[----:B------:R-:W-:Y:S06]  /*19d0*/  BRA `(.L_x_23459) ;  /* 0x0000000c00747947 */ /* 0x000fec0003800000 */
.L_x_23455:
        /* <DEDUP_REMOVED lines=9> */
.L_x_23463:
[----:B------:R-:W2:Y:S02]  /*1a70*/  LDG.E.U16 R0, desc[UR36][R2.64] ;  /* 0x0000002402007981 */ /* 0x000ea4000c1e1500 */
[----:B--2---:R-:W-:-:S05]  /*1a80*/  HADD2.F32 R0, -RZ, R0.H0_H0 ;  /* 0x20000000ff007230 */ /* 0x004fca0000004100 */
[----:B------:R-:W-:-:S04]  /*1a90*/  F2FP.BF16.F32.PACK_AB R0, RZ, R0 ;  /* 0x00000000ff00723e */ /* 0x000fc800000010ff */
[----:B------:R-:W-:Y:S01]  /*1aa0*/  PRMT R19, R0, 0x7610, R19 ;  /* 0x0000761000137816 */ /* 0x000fe20000000013 */
[----:B------:R-:W-:Y:S06]  /*1ab0*/  BRA `(.L_x_23459) ;  /* 0x0000000c003c7947 */ /* 0x000fec0003800000 */
.L_x_23462:
        /* <DEDUP_REMOVED lines=9> */
.L_x_23465:
[----:B------:R-:W2:Y:S02]  /*1b50*/  LDG.E.U16 R2, desc[UR36][R2.64] ;  /* 0x0000002402027981 */ /* 0x000ea4000c1e1500 */
[----:B--2---:R-:W-:-:S05]  /*1b60*/  HADD2.F32 R0, -RZ, R2.H0_H0 ;  /* 0x20000002ff007230 */ /* 0x004fca0000004100 */
[----:B------:R-:W-:-:S04]  /*1b70*/  F2FP.BF16.F32.PACK_AB R0, RZ, R0 ;  /* 0x00000000ff00723e */ /* 0x000fc800000010ff */
[----:B------:R-:W-:Y:S01]  /*1b80*/  PRMT R19, R0, 0x7610, R19 ;  /* 0x0000761000137816 */ /* 0x000fe20000000013 */
[----:B------:R-:W-:Y:S06]  /*1b90*/  BRA `(.L_x_23459) ;  /* 0x0000000c00047947 */ /* 0x000fec0003800000 */
.L_x_23464:
        /* <DEDUP_REMOVED lines=9> */
.L_x_23454:
        /* <DEDUP_REMOVED lines=14> */
.L_x_23468:
        /* <DEDUP_REMOVED lines=9> */
.L_x_23467:
        /* <DEDUP_REMOVED lines=28> */
.L_x_23470:
        /* <DEDUP_REMOVED lines=15> */
.L_x_23469:
[----:B------:R0:W5:Y:S01]  /*2050*/  LDG.E.U16 R19, desc[UR36][R2.64] ;  /* 0x0000002402137981 */ /* 0x000162000c1e1500 */
[----:B------:R-:W-:Y:S05]  /*2060*/  BRA `(.L_x_23459) ;  /* 0x0000000400d07947 */ /* 0x000fea0003800000 */
.L_x_23466:
        /* <DEDUP_REMOVED lines=13> */
.L_x_23473:
        /* <DEDUP_REMOVED lines=21> */
.L_x_23477:
[----:B------:R-:W-:Y:S05]  /*2290*/  BSYNC B1 ;  /* 0x0000000000017941 */ /* 0x000fea0003800000 */
.L_x_23476:
[----:B------:R-:W-:Y:S01]  /*22a0*/  LEA R3, R0, 0x3b800000, 0x17 ;  /* 0x3b80000000037811 */ /* 0x000fe200078eb8ff */
[----:B------:R-:W-:-:S05]  /*22b0*/  IMAD.SHL.U32 R0, R2, 0x100000, RZ ;  /* 0x0010000002007824 */ /* 0x000fca00078e00ff */
[----:B------:R-:W-:-:S07]  /*22c0*/  LOP3.LUT R0, R3, R0, R4, 0xfe, !PT ;  /* 0x0000000003007212 */ /* 0x000fce00078efe04 */
.L_x_23475:
[----:B------:R-:W-:Y:S05]  /*22d0*/  BSYNC B0 ;  /* 0x0000000000007941 */ /* 0x000fea0003800000 */
.L_x_23474:
[----:B------:R-:W-:-:S04]  /*22e0*/  F2FP.BF16.F32.PACK_AB R0, RZ, R0 ;  /* 0x00000000ff00723e */ /* 0x000fc800000010ff */
[----:B------:R-:W-:Y:S01]  /*22f0*/  PRMT R19, R0, 0x7610, R19 ;  /* 0x0000761000137816 */ /* 0x000fe20000000013 */
[----:B------:R-:W-:Y:S06]  /*2300*/  BRA `(.L_x_23459) ;  /* 0x0000000400287947 */ /* 0x000fec0003800000 */
.L_x_23472:
        /* <DEDUP_REMOVED lines=21> */
.L_x_23481:
[----:B------:R-:W-:Y:S05]  /*2460*/  BSYNC B1 ;  /* 0x0000000000017941 */ /* 0x000fea0003800000 */
.L_x_23480:
[----:B------:R-:W-:Y:S01]  /*2470*/  LEA R3, R0, 0x37800000, 0x17 ;  /* 0x3780000000037811 */ /* 0x000fe200078eb8ff */
[----:B------:R-:W-:-:S05]  /*2480*/  IMAD.SHL.U32 R0, R2, 0x200000, RZ ;  /* 0x0020000002007824 */ /* 0x000fca00078e00ff */
[----:B------:R-:W-:-:S07]  /*2490*/  LOP3.LUT R0, R3, R0, R4, 0xfe, !PT ;  /* 0x0000000003007212 */ /* 0x000fce00078efe04 */
.L_x_23479:
[----:B------:R-:W-:Y:S05]  /*24a0*/  BSYNC B0 ;  /* 0x0000000000007941 */ /* 0x000fea0003800000 */
.L_x_23478:
[----:B------:R-:W-:-:S04]  /*24b0*/  F2FP.BF16.F32.PACK_AB R0, RZ, R0 ;  /* 0x00000000ff00723e */ /* 0x000fc800000010ff */
[----:B------:R-:W-:Y:S01]  /*24c0*/  PRMT R19, R0, 0x7610, R19 ;  /* 0x0000761000137816 */ /* 0x000fe20000000013 */
[----:B------:R-:W-:Y:S06]  /*24d0*/  BRA `(.L_x_23459) ;  /* 0x0000000000b47947 */ /* 0x000fec0003800000 */
.L_x_23471:
        /* <DEDUP_REMOVED lines=14> */
.L_x_23485:
[----:B------:R-:W-:Y:S05]  /*25c0*/  BSYNC B0 ;  /* 0x0000000000007941 */ /* 0x000fea0003800000 */
.L_x_23484:
[----:B------:R-:W-:-:S04]  /*25d0*/  F2FP.BF16.F32.PACK_AB R0, RZ, R0 ;  /* 0x00000000ff00723e */ /* 0x000fc800000010ff */
[----:B------:R-:W-:Y:S01]  /*25e0*/  PRMT R19, R0, 0x7610, R19 ;  /* 0x0000761000137816 */ /* 0x000fe20000000013 */
[----:B------:R-:W-:Y:S06]  /*25f0*/  BRA `(.L_x_23459) ;  /* 0x00000000006c7947 */ /* 0x000fec0003800000 */
.L_x_23458:
        /* <DEDUP_REMOVED lines=16> */
.L_x_23486:
[----:B------:R-:W-:Y:S01]  /*2700*/  PRMT R19, RZ, 0x7610, R19 ;  /* 0x00007610ff137816 */ /* 0x000fe20000000013 */
[----:B------:R-:W-:Y:S06]  /*2710*/  BRA `(.L_x_23459) ;  /* 0x0000000000247947 */ /* 0x000fec0003800000 */
.L_x_23483:
[----:B------:R-:W2:Y:S02]  /*2720*/  LDG.E.64 R2, desc[UR36][R2.64] ;  /* 0x0000002402027981 */ /* 0x000ea4000c1e1b00 */
[----:B--2---:R-:W0:Y:S02]  /*2730*/  I2F.U64 R0, R2 ;  /* 0x0000000200007312 */ /* 0x004e240000301000 */
[----:B0-----:R-:W-:-:S04]  /*2740*/  F2FP.BF16.F32.PACK_AB R0, RZ, R0 ;  /* 0x00000000ff00723e */ /* 0x001fc800000010ff */
[----:B------:R-:W-:Y:S01]  /*2750*/  PRMT R19, R0, 0x7610, R19 ;  /* 0x0000761000137816 */ /* 0x000fe20000000013 */
[----:B------:R-:W-:Y:S06]  /*2760*/  BRA `(.L_x_23459) ;  /* 0x0000000000107947 */ /* 0x000fec0003800000 */
.L_x_23482:
[----:B------:R-:W2:Y:S02]  /*2770*/  LDG.E R2, desc[UR36][R2.64] ;  /* 0x0000002402027981 */ /* 0x000ea4000c1e1900 */
[----:B--2---:R-:W-:-:S04]  /*2780*/  I2FP.F32.U32 R0, R2 ;  /* 0x0000000200007245 */ /* 0x004fc80000201000 */
[----:B------:R-:W-:-:S04]  /*2790*/  F2FP.BF16.F32.PACK_AB R0, RZ, R0 ;  /* 0x00000000ff00723e */ /* 0x000fc800000010ff */
[----:B------:R-:W-:-:S07]  /*27a0*/  PRMT R19, R0, 0x7610, R19 ;  /* 0x0000761000137816 */ /* 0x000fce0000000013 */
.L_x_23459:
        /* <DEDUP_REMOVED lines=19> */
.L_x_23490:
[----:B------:R-:W2:Y:S02]  /*28e0*/  LDG.E.U8 R2, desc[UR36][R2.64] ;  /* 0x0000002402027981 */ /* 0x000ea4000c1e1100 */
[----:B--2---:R-:W-:-:S04]  /*28f0*/  I2FP.F32.U32 R0, R2 ;  /* 0x0000000200007245 */ /* 0x004fc80000201000 */
[----:B------:R-:W-:Y:S01]  /*2900*/  F2FP.BF16.F32.PACK_AB R0, RZ, R0 ;  /* 0x00000000ff00723e */ /* 0x000fe200000010ff */
[----:B------:R-:W-:Y:S06]  /*2910*/  BRA `(.L_x_23492) ;  /* 0x0000000c00907947 */ /* 0x000fec0003800000 */
.L_x_23489:
        /* <DEDUP_REMOVED lines=10> */
.L_x_23494:
[----:B------:R-:W2:Y:S02]  /*29c0*/  LDG.E R2, desc[UR36][R2.64] ;  /* 0x0000002402027981 */ /* 0x000ea4000c1e1900 */
[----:B--2---:R-:W-:-:S04]  /*29d0*/  I2FP.F32.S32 R0, R2 ;  /* 0x0000000200007245 */ /* 0x004fc80000201400 */
[----:B------:R-:W-:Y:S01]  /*29e0*/  F2FP.BF16.F32.PACK_AB R0, RZ, R0 ;  /* 0x00000000ff00723e */ /* 0x000fe200000010ff */
[----:B------:R-:W-:Y:S06]  /*29f0*/  BRA `(.L_x_23492) ;  /* 0x0000000c00587947 */ /* 0x000fec0003800000 */
.L_x_23493:
[----:B------:R-:W2:Y:S02]  /*2a00*/  LDG.E.U16 R2, desc[UR36][R2.64] ;  /* 0x0000002402027981 */ /* 0x000ea4000c1e1500 */
[----:B--2---:R-:W0:Y:S02]  /*2a10*/  I2F.S16 R0, R2 ;  /* 0x0000000200007306 */ /* 0x004e240000101400 */
[----:B0-----:R-:W-:Y:S01]  /*2a20*/  F2FP.BF16.F32.PACK_AB R0, RZ, R0 ;  /* 0x00000000ff00723e */ /* 0x001fe200000010ff */
[----:B------:R-:W-:Y:S06]  /*2a30*/  BRA `(.L_x_23492) ;  /* 0x0000000c00487947 */ /* 0x000fec0003800000 */
.L_x_23488:
        /* <DEDUP_REMOVED lines=9> */
.L_x_23496:
[----:B------:R-:W2:Y:S02]  /*2ad0*/  LDG.E.U16 R0, desc[UR36][R2.64] ;  /* 0x0000002402007981 */ /* 0x000ea4000c1e1500 */
[----:B--2---:R-:W-:-:S05]  /*2ae0*/  HADD2.F32 R0, -RZ, R0.H0_H0 ;  /* 0x20000000ff007230 */ /* 0x004fca0000004100 */
[----:B------:R-:W-:Y:S01]  /*2af0*/  F2FP.BF16.F32.PACK_AB R0, RZ, R0 ;  /* 0x00000000ff00723e */ /* 0x000fe200000010ff */
[----:B------:R-:W-:Y:S06]  /*2b00*/  BRA `(.L_x_23492) ;  /* 0x0000000c00147947 */ /* 0x000fec0003800000 */
.L_x_23495:
        /* <DEDUP_REMOVED lines=9> */
.L_x_23498:
[----:B------:R-:W2:Y:S02]  /*2ba0*/  LDG.E.U16 R2, desc[UR36][R2.64] ;  /* 0x0000002402027981 */ /* 0x000ea4000c1e1500 */
[----:B--2---:R-:W-:-:S05]  /*2bb0*/  HADD2.F32 R0, -RZ, R2.H0_H0 ;  /* 0x20000002ff007230 */ /* 0x004fca0000004100 */
[----:B------:R-:W-:Y:S01]  /*2bc0*/  F2FP.BF16.F32.PACK_AB R0, RZ, R0 ;  /* 0x00000000ff00723e */ /* 0x000fe200000010ff */
[----:B------:R-:W-:Y:S06]  /*2bd0*/  BRA `(.L_x_23492) ;  /* 0x0000000800e07947 */ /* 0x000fec0003800000 */
.L_x_23497:
        /* <DEDUP_REMOVED lines=8> */
.L_x_23487:
        /* <DEDUP_REMOVED lines=13> */
.L_x_23501:
        /* <DEDUP_REMOVED lines=8> */
.L_x_23500:
        /* <DEDUP_REMOVED lines=28> */
.L_x_23503:
        /* <DEDUP_REMOVED lines=15> */
.L_x_23502:
[----:B------:R0:W5:Y:S01]  /*3060*/  LDG.E.U16 R0, desc[UR36][R2.64] ;  /* 0x0000002402007981 */ /* 0x000162000c1e1500 */
[----:B------:R-:W-:Y:S05]  /*3070*/  BRA `(.L_x_23492) ;  /* 0x0000000400b87947 */ /* 0x000fea0003800000 */
.L_x_23499:
        /* <DEDUP_REMOVED lines=12> */
.L_x_23506:
        /* <DEDUP_REMOVED lines=21> */
.L_x_23510:
[----:B------:R-:W-:Y:S05]  /*3290*/  BSYNC B1 ;  /* 0x0000000000017941 */ /* 0x000fea0003800000 */
.L_x_23509:
[----:B------:R-:W-:Y:S01]  /*32a0*/  LEA R3, R0, 0x3b800000, 0x17 ;  /* 0x3b80000000037811 */ /* 0x000fe200078eb8ff */
[----:B------:R-:W-:-:S05]  /*32b0*/  IMAD.SHL.U32 R0, R2, 0x100000, RZ ;  /* 0x0010000002007824 */ /* 0x000fca00078e00ff */
[----:B------:R-:W-:-:S07]  /*32c0*/  LOP3.LUT R0, R3, R0, R4, 0xfe, !PT ;  /* 0x0000000003007212 */ /* 0x000fce00078efe04 */
.L_x_23508:
[----:B------:R-:W-:Y:S05]  /*32d0*/  BSYNC B0 ;  /* 0x0000000000007941 */ /* 0x000fea0003800000 */
.L_x_23507:
[----:B------:R-:W-:Y:S01]  /*32e0*/  F2FP.BF16.F32.PACK_AB R0, RZ, R0 ;  /* 0x00000000ff00723e */ /* 0x000fe200000010ff */
[----:B------:R-:W-:Y:S06]  /*32f0*/  BRA `(.L_x_23492) ;  /* 0x0000000400187947 */ /* 0x000fec0003800000 */
.L_x_23505:
        /* <DEDUP_REMOVED lines=21> */
.L_x_23514:
[----:B------:R-:W-:Y:S05]  /*3450*/  BSYNC B1 ;  /* 0x0000000000017941 */ /* 0x000fea0003800000 */
.L_x_23513:
[----:B------:R-:W-:Y:S01]  /*3460*/  LEA R3, R0, 0x37800000, 0x17 ;  /* 0x3780000000037811 */ /* 0x000fe200078eb8ff */
[----:B------:R-:W-:-:S05]  /*3470*/  IMAD.SHL.U32 R0, R2, 0x200000, RZ ;  /* 0x0020000002007824 */ /* 0x000fca00078e00ff */
[----:B------:R-:W-:-:S07]  /*3480*/  LOP3.LUT R0, R3, R0, R4, 0xfe, !PT ;  /* 0x0000000003007212 */ /* 0x000fce00078efe04 */
.L_x_23512:
[----:B------:R-:W-:Y:S05]  /*3490*/  BSYNC B0 ;  /* 0x0000000000007941 */ /* 0x000fea0003800000 */
.L_x_23511:
[----:B------:R-:W-:Y:S01]  /*34a0*/  F2FP.BF16.F32.PACK_AB R0, RZ, R0 ;  /* 0x00000000ff00723e */ /* 0x000fe200000010ff */
[----:B------:R-:W-:Y:S06]  /*34b0*/  BRA `(.L_x_23492) ;  /* 0x0000000000a87947 */ /* 0x000fec0003800000 */
.L_x_23504:
        /* <DEDUP_REMOVED lines=14> */
.L_x_23518:
[----:B------:R-:W-:Y:S05]  /*35a0*/  BSYNC B0 ;  /* 0x0000000000007941 */ /* 0x000fea0003800000 */
.L_x_23517:
[----:B------:R-:W-:Y:S01]  /*35b0*/  F2FP.BF16.F32.PACK_AB R0, RZ, R0 ;  /* 0x00000000ff00723e */ /* 0x000fe200000010ff */
[----:B------:R-:W-:Y:S06]  /*35c0*/  BRA `(.L_x_23492) ;  /* 0x0000000000647947 */ /* 0x000fec0003800000 */
.L_x_23491:
        /* <DEDUP_REMOVED lines=16> */
.L_x_23519:
[----:B------:R-:W-:Y:S01]  /*36d0*/  PRMT R0, RZ, 0x7610, R0 ;  /* 0x00007610ff007816 */ /* 0x000fe20000000000 */
[----:B------:R-:W-:Y:S06]  /*36e0*/  BRA `(.L_x_23492) ;  /* 0x00000000001c7947 */ /* 0x000fec0003800000 */
.L_x_23516:
[----:B------:R-:W2:Y:S02]  /*36f0*/  LDG.E.64 R2, desc[UR36][R2.64] ;  /* 0x0000002402027981 */ /* 0x000ea4000c1e1b00 */
[----:B--2---:R-:W0:Y:S02]  /*3700*/  I2F.U64 R0, R2 ;  /* 0x0000000200007312 */ /* 0x004e240000301000 */
[----:B0-----:R-:W-:Y:S01]  /*3710*/  F2FP.BF16.F32.PACK_AB R0, RZ, R0 ;  /* 0x00000000ff00723e */ /* 0x001fe200000010ff */
[----:B------:R-:W-:Y:S06]  /*3720*/  BRA `(.L_x_23492) ;  /* 0x00000000000c7947 */ /* 0x000fec0003800000 */
.L_x_23515:
[----:B------:R-:W2:Y:S02]  /*3730*/  LDG.E R2, desc[UR36][R2.64] ;  /* 0x0000002402027981 */ /* 0x000ea4000c1e1900 */
[----:B--2---:R-:W-:-:S04]  /*3740*/  I2FP.F32.U32 R0, R2 ;  /* 0x0000000200007245 */ /* 0x004fc80000201000 */
[----:B------:R-:W-:-:S07]  /*3750*/  F2FP.BF16.F32.PACK_AB R0, RZ, R0 ;  /* 0x00000000ff00723e */ /* 0x000fce00000010ff */
.L_x_23492:
[----:B0----5:R-:W-:Y:S01]  /*3760*/  IMAD.U32 R2, R19, 0x10000, RZ ;  /* 0x0001000013027824 */ /* 0x021fe200078e00ff */
[----:B------:R-:W-:Y:S01]  /*3770*/  BSSY B0, `(.L_x_23520) ;  /* 0x0000020000007945 */ /* 0x000fe20003800000 */
[----:B------:R-:W-:-:S03]  /*3780*/  IMAD.U32 R3, R0, 0x10000, RZ ;  /* 0x0001000000037824 */ /* 0x000fc600078e00ff */
        /* <DEDUP_REMOVED lines=19> */
.L_x_23523:
        /* <DEDUP_REMOVED lines=8> */
.L_x_23521:
[----:B------:R-:W-:-:S05]  /*3940*/  FADD.FTZ R2, R2, R3 ;  /* 0x0000000302027221 */ /* 0x000fca0000010000 */
[----:B------:R-:W-:-:S04]  /*3950*/  F2FP.BF16.F32.PACK_AB R2, RZ, R2 ;  /* 0x00000002ff02723e */ /* 0x000fc800000010ff */
[----:B------:R-:W-:-:S07]  /*3960*/  PRMT R19, R2, 0x7610, R19 ;  /* 0x0000761002137816 */ /* 0x000fce0000000013 */
.L_x_23522:
[----:B------:R-:W-:Y:S05]  /*3970*/  BSYNC B0 ;  /* 0x0000000000007941 */ /* 0x000fea0003800000 */
.L_x_23520:
        /* <DEDUP_REMOVED lines=16> */
.L_x_23527:
[----:B------:R-:W-:-:S06]  /*3a80*/  IMAD.U32 R3, R19, 0x10000, RZ ;  /* 0x0001000013037824 */ /* 0x000fcc00078e00ff */
[----:B------:R-:W0:Y:S02]  /*3a90*/  F2I.S64.TRUNC R2, R3 ;  /* 0x0000000300027311 */ /* 0x000e24000020d900 */
[----:B0-----:R1:W-:Y:S01]  /*3aa0*/  STG.E.U8 desc[UR36][R16.64], R2 ;  /* 0x0000000210007986 */ /* 0x0013e2000c101124 */
[----:B------:R-:W-:Y:S05]  /*3ab0*/  BRA `(.L_x_23529) ;  /* 0x0000000c00847947 */ /* 0x000fea0003800000 */
.L_x_23526:
        /* <DEDUP_REMOVED lines=10> */
.L_x_23531:
[----:B------:R-:W-:-:S06]  /*3b60*/  IMAD.U32 R19, R19, 0x10000, RZ ;  /* 0x0001000013137824 */ /* 0x000fcc00078e00ff */
[----:B------:R-:W0:Y:S02]  /*3b70*/  F2I.FTZ.TRUNC.NTZ R19, R19 ;  /* 0x0000001300137305 */ /* 0x000e24000021f100 */
[----:B0-----:R3:W-:Y:S01]  /*3b80*/  STG.E desc[UR36][R16.64], R19 ;  /* 0x0000001310007986 */ /* 0x0017e2000c101924 */
[----:B------:R-:W-:Y:S05]  /*3b90*/  BRA `(.L_x_23529) ;  /* 0x0000000c004c7947 */ /* 0x000fea0003800000 */
.L_x_23530:
[----:B------:R-:W-:-:S06]  /*3ba0*/  IMAD.U32 R19, R19, 0x10000, RZ ;  /* 0x0001000013137824 */ /* 0x000fcc00078e00ff */
[----:B------:R-:W0:Y:S02]  /*3bb0*/  F2I.FTZ.TRUNC.NTZ R19, R19 ;  /* 0x0000001300137305 */ /* 0x000e24000021f100 */
[----:B0-----:R2:W-:Y:S01]  /*3bc0*/  STG.E.U16 desc[UR36][R16.64], R19 ;  /* 0x0000001310007986 */ /* 0x0015e2000c101524 */
[----:B------:R-:W-:Y:S05]  /*3bd0*/  BRA `(.L_x_23529) ;  /* 0x0000000c003c7947 */ /* 0x000fea0003800000 */
.L_x_23525:
        /* <DEDUP_REMOVED lines=9> */
.L_x_23533:
[----:B------:R-:W-:-:S05]  /*3c70*/  IMAD.U32 R0, R19, 0x10000, RZ ;  /* 0x0001000013007824 */ /* 0x000fca00078e00ff */
[----:B------:R-:W-:-:S05]  /*3c80*/  F2FP.F16.F32.PACK_AB R0, RZ, R0 ;  /* 0x00000000ff00723e */ /* 0x000fca00000000ff */
[----:B------:R0:W-:Y:S01]  /*3c90*/  STG.E.U16 desc[UR36][R16.64], R0 ;  /* 0x0000000010007986 */ /* 0x0001e2000c101524 */
[----:B------:R-:W-:Y:S05]  /*3ca0*/  BRA `(.L_x_23529) ;  /* 0x0000000c00087947 */ /* 0x000fea0003800000 */
.L_x_23532:
        /* <DEDUP_REMOVED lines=10> */
.L_x_23535:
[----:B------:R-:W-:-:S05]  /*3d50*/  IMAD.U32 R19, R19, 0x10000, RZ ;  /* 0x0001000013137824 */ /* 0x000fca00078e00ff */
[----:B------:R-:W-:-:S04]  /*3d60*/  F2FP.F16.F32.PACK_AB R3, RZ, R19 ;  /* 0x00000013ff03723e */ /* 0x000fc800000000ff */
[----:B------:R-:W-:-:S05]  /*3d70*/  PRMT R3, R3, 0x5410, RZ ;  /* 0x0000541003037816 */ /* 0x000fca00000000ff */
[----:B------:R0:W-:Y:S01]  /*3d80*/  STG.E desc[UR36][R16.64], R3 ;  /* 0x0000000310007986 */ /* 0x0001e2000c101924 */
[----:B------:R-:W-:Y:S05]  /*3d90*/  BRA `(.L_x_23529) ;  /* 0x0000000800cc7947 */ /* 0x000fea0003800000 */
.L_x_23534:
[----:B------:R-:W-:-:S04]  /*3da0*/  IMAD.U32 R2, R19, 0x10000, RZ ;  /* 0x0001000013027824 */ /* 0x000fc800078e00ff */
[----:B------:R-:W-:-:S06]  /*3db0*/  FMUL.FTZ R2, R2, 1 ;  /* 0x3f80000002027820 */ /* 0x000fcc0000410000 */
[----:B------:R-:W0:Y:S02]  /*3dc0*/  F2F.F64.F32 R2, R2 ;  /* 0x0000000200027310 */ /* 0x000e240000201800 */
[----:B0-----:R0:W-:Y:S01]  /*3dd0*/  STG.E.64 desc[UR36][R16.64], R2 ;  /* 0x0000000210007986 */ /* 0x0011e2000c101b24 */
[----:B------:R-:W-:Y:S05]  /*3de0*/  BRA `(.L_x_23529) ;  /* 0x0000000800b87947 */ /* 0x000fea0003800000 */
.L_x_23524:
        /* <DEDUP_REMOVED lines=13> */
.L_x_23538:
[----:B------:R-:W-:Y:S01]  /*3ec0*/  IMAD.U32 R19, R19, 0x10000, RZ ;  /* 0x0001000013137824 */ /* 0x000fe200078e00ff */
[----:B------:R-:W-:-:S03]  /*3ed0*/  CS2R R6, SRZ ;  /* 0x0000000000067805 */ /* 0x000fc6000001ff00 */
[----:B------:R-:W-:-:S06]  /*3ee0*/  FMUL.FTZ R4, R19, 1 ;  /* 0x3f80000013047820 */ /* 0x000fcc0000410000 */
[----:B------:R-:W0:Y:S02]  /*3ef0*/  F2F.F64.F32 R4, R4 ;  /* 0x0000000400047310 */ /* 0x000e240000201800 */
[----:B0-----:R0:W-:Y:S01]  /*3f00*/  STG.E.128 desc[UR36][R16.64], R4 ;  /* 0x0000000410007986 */ /* 0x0011e2000c101d24 */
[----:B------:R-:W-:Y:S05]  /*3f10*/  BRA `(.L_x_23529) ;  /* 0x00000008006c7947 */ /* 0x000fea0003800000 */
.L_x_23537:
        /* <DEDUP_REMOVED lines=21> */
.L_x_23542:
[----:B------:R-:W-:Y:S05]  /*4070*/  BSYNC B0 ;  /* 0x0000000000007941 */ /* 0x000fea0003800000 */
.L_x_23541:
[----:B------:R-:W-:-:S05]  /*4080*/  LOP3.LUT R3, R0, R3, RZ, 0xfc, !PT ;  /* 0x0000000300037212 */ /* 0x000fca00078efcff */
[----:B------:R0:W-:Y:S01]  /*4090*/  STG.E.U8 desc[UR36][R16.64], R3 ;  /* 0x0000000310007986 */ /* 0x0001e2000c101124 */
[----:B------:R-:W-:Y:S05]  /*40a0*/  BRA `(.L_x_23529) ;  /* 0x0000000800087947 */ /* 0x000fea0003800000 */
.L_x_23540:
        /* <DEDUP_REMOVED lines=13> */
.L_x_23544:
[----:B------:R-:W-:Y:S01]  /*4180*/  IMAD.MOV.U32 R0, RZ, RZ, 0x7f ;  /* 0x0000007fff007424 */ /* 0x000fe200078e00ff */
[----:B------:R-:W-:-:S04]  /*4190*/  ISETP.GT.U32.AND P0, PT, R2, 0x7f800000, PT ;  /* 0x7f8000000200780c */ /* 0x000fc80003f04070 */
[----:B------:R-:W-:-:S09]  /*41a0*/  SEL R0, R0, 0x7c, P0 ;  /* 0x0000007c00007807 */ /* 0x000fd20000000000 */
.L_x_23545:
[----:B------:R-:W-:Y:S05]  /*41b0*/  BSYNC B0 ;  /* 0x0000000000007941 */ /* 0x000fea0003800000 */
.L_x_23543:
[----:B------:R-:W-:-:S04]  /*41c0*/  LOP3.LUT R2, R19, 0x80000000, RZ, 0xc0, !PT ;  /* 0x8000000013027812 */ /* 0x000fc800078ec0ff */
[----:B------:R-:W-:-:S04]  /*41d0*/  SHF.R.U32.HI R3, RZ, 0x18, R2 ;  /* 0x00000018ff037819 */ /* 0x000fc80000011602 */
[----:B------:R-:W-:-:S05]  /*41e0*/  LOP3.LUT R3, R0, R3, RZ, 0xfc, !PT ;  /* 0x0000000300037212 */ /* 0x000fca00078efcff */
[----:B------:R0:W-:Y:S01]  /*41f0*/  STG.E.U8 desc[UR36][R16.64], R3 ;  /* 0x0000000310007986 */ /* 0x0001e2000c101124 */
[----:B------:R-:W-:Y:S05]  /*4200*/  BRA `(.L_x_23529) ;  /* 0x0000000400b07947 */ /* 0x000fea0003800000 */
.L_x_23539:
[----:B------:R0:W-:Y:S01]  /*4210*/  STG.E.U16 desc[UR36][R16.64], R19 ;  /* 0x0000001310007986 */ /* 0x0001e2000c101524 */
[----:B------:R-:W-:Y:S05]  /*4220*/  BRA `(.L_x_23529) ;  /* 0x0000000400a87947 */ /* 0x000fea0003800000 */
.L_x_23536:
        /* <DEDUP_REMOVED lines=12> */
.L_x_23548:
        /* <DEDUP_REMOVED lines=17> */
.L_x_23551:
[----:B------:R-:W-:-:S04]  /*4400*/  LOP3.LUT R2, R19, 0x80000000, RZ, 0xc0, !PT ;  /* 0x8000000013027812 */ /* 0x000fc800078ec0ff */
[----:B------:R-:W-:-:S04]  /*4410*/  SHF.R.U32.HI R3, RZ, 0x18, R2 ;  /* 0x00000018ff037819 */ /* 0x000fc80000011602 */
[----:B------:R-:W-:-:S04]  /*4420*/  LOP3.LUT R0, R0, R3, RZ, 0xfc, !PT ;  /* 0x0000000300007212 */ /* 0x000fc800078efcff */
[----:B------:R-:W-:-:S07]  /*4430*/  PRMT R8, R0, 0x7610, R8 ;  /* 0x0000761000087816 */ /* 0x000fce0000000008 */
.L_x_23550:
[----:B------:R-:W-:Y:S05]  /*4440*/  BSYNC B0 ;  /* 0x0000000000007941 */ /* 0x000fea0003800000 */
.L_x_23549:
[----:B------:R0:W-:Y:S01]  /*4450*/  STG.E.U8 desc[UR36][R16.64], R8 ;  /* 0x0000000810007986 */ /* 0x0001e2000c101124 */
[----:B------:R-:W-:Y:S05]  /*4460*/  BRA `(.L_x_23529) ;  /* 0x0000000400187947 */ /* 0x000fea0003800000 */
.L_x_23547:
        /* <DEDUP_REMOVED lines=17> */
.L_x_23554:
[----:B------:R-:W-:-:S04]  /*4580*/  LOP3.LUT R2, R19, 0x80000000, RZ, 0xc0, !PT ;  /* 0x8000000013027812 */ /* 0x000fc800078ec0ff */
[----:B------:R-:W-:-:S04]  /*4590*/  SHF.R.U32.HI R3, RZ, 0x18, R2 ;  /* 0x00000018ff037819 */ /* 0x000fc80000011602 */
[----:B------:R-:W-:-:S04]  /*45a0*/  LOP3.LUT R0, R0, R3, RZ, 0xfc, !PT ;  /* 0x0000000300007212 */ /* 0x000fc800078efcff */
[----:B------:R-:W-:-:S07]  /*45b0*/  PRMT R8, R0, 0x7610, R8 ;  /* 0x0000761000087816 */ /* 0x000fce0000000008 */
.L_x_23553:
[----:B------:R-:W-:Y:S05]  /*45c0*/  BSYNC B0 ;  /* 0x0000000000007941 */ /* 0x000fea0003800000 */
.L_x_23552:
[----:B------:R0:W-:Y:S01]  /*45d0*/  STG.E.U8 desc[UR36][R16.64], R8 ;  /* 0x0000000810007986 */ /* 0x0001e2000c101124 */
[----:B------:R-:W-:Y:S05]  /*45e0*/  BRA `(.L_x_23529) ;  /* 0x0000000000b87947 */ /* 0x000fea0003800000 */
.L_x_23546:
        /* <DEDUP_REMOVED lines=22> */
.L_x_23528:
        /* <DEDUP_REMOVED lines=16> */
.L_x_23557:
[----:B------:R-:W-:Y:S05]  /*4850*/  BRA `(.L_x_23529) ;  /* 0x00000000001c7947 */ /* 0x000fea0003800000 */
.L_x_23556:
[----:B------:R-:W-:-:S06]  /*4860*/  IMAD.U32 R2, R19, 0x10000, RZ ;  /* 0x0001000013027824 */ /* 0x000fcc00078e00ff */
[----:B------:R-:W0:Y:S02]  /*4870*/  F2I.U64.TRUNC R2, R2 ;  /* 0x0000000200027311 */ /* 0x000e24000020d800 */
[----:B0-----:R0:W-:Y:S01]  /*4880*/  STG.E.64 desc[UR36][R16.64], R2 ;  /* 0x0000000210007986 */ /* 0x0011e2000c101b24 */
[----:B------:R-:W-:Y:S05]  /*4890*/  BRA `(.L_x_23529) ;  /* 0x00000000000c7947 */ /* 0x000fea0003800000 */
.L_x_23555:
[----:B------:R-:W-:-:S06]  /*48a0*/  IMAD.U32 R19, R19, 0x10000, RZ ;  /* 0x0001000013137824 */ /* 0x000fcc00078e00ff */
[----:B------:R-:W0:Y:S02]  /*48b0*/  F2I.FTZ.U32.TRUNC.NTZ R19, R19 ;  /* 0x0000001300137305 */ /* 0x000e24000021f000 */
[----:B0-----:R0:W-:Y:S02]  /*48c0*/  STG.E desc[UR36][R16.64], R19 ;  /* 0x0000001310007986 */ /* 0x0011e4000c101924 */
.L_x_23529:
[----:B------:R-:W-:-:S04]  /*48d0*/  IMAD R18, R18, 0x200, R23 ;  /* 0x0000020012127824 */ /* 0x000fc800078e0217 */
[----:B0-23--:R-:W-:-:S07]  /*48e0*/  VIADD R19, R18, 0x80 ;  /* 0x0000008012137836 */ /* 0x00dfce0000000000 */
.L_x_23452:
[----:B------:R-:W-:Y:S05]  /*48f0*/  BSYNC B6 ;  /* 0x0000000000067941 */ /* 0x000fea0003800000 */
.L_x_23451:
        /* <DEDUP_REMOVED lines=358> */
.L_x_23560:
        /* <DEDUP_REMOVED lines=23> */
.L_x_23564:
[----:B------:R-:W2:Y:S02]  /*60d0*/  LDG.E.U8 R2, desc[UR36][R2.64] ;  /* 0x0000002402027981 */ /* 0x000ea4000c1e1100 */
[----:B--2---:R-:W-:-:S04]  /*60e0*/  I2FP.F32.U32 R0, R2 ;  /* 0x0000000200007245 */ /* 0x004fc80000201000 */
[----:B------:R-:W-:-:S04]  /*60f0*/  F2FP.BF16.F32.PACK_AB R0, RZ, R0 ;  /* 0x00000000ff00723e */ /* 0x000fc800000010ff */
[----:B------:R-:W-:Y:S01]  /*6100*/  PRMT R23, R0, 0x7610, R23 ;  /* 0x0000761000177816 */ /* 0x000fe20000000017 */
[----:B------:R-:W-:Y:S06]  /*6110*/  BRA `(.L_x_23566) ;  /* 0x0000000c00c87947 */ /* 0x000fec0003800000 */
.L_x_23563:
        /* <DEDUP_REMOVED lines=11> */
.L_x_23568:
[----:B------:R-:W2:Y:S02]  /*61d0*/  LDG.E R2, desc[UR36][R2.64] ;  /* 0x0000002402027981 */ /* 0x000ea4000c1e1900 */
[----:B--2---:R-:W-:-:S04]  /*61e0*/  I2FP.F32.S32 R0, R2 ;  /* 0x0000000200007245 */ /* 0x004fc80000201400 */
[----:B------:R-:W-:-:S04]  /*61f0*/  F2FP.BF16.F32.PACK_AB R0, RZ, R0 ;  /* 0x00000000ff00723e */ /* 0x000fc800000010ff */
[----:B------:R-:W-:Y:S01]  /*6200*/  PRMT R23, R0, 0x7610, R23 ;  /* 0x0000761000177816 */ /* 0x000fe20000000017 */
[----:B------:R-:W-:Y:S06]  /*6210*/  BRA `(.L_x_23566) ;  /* 0x0000000c00887947 */ /* 0x000fec0003800000 */
.L_x_23567:
[----:B------:R-:W2:Y:S02]  /*6220*/  LDG.E.U16 R2, desc[UR36][R2.64] ;  /* 0x0000002402027981 */ /* 0x000ea4000c1e1500 */
[----:B--2---:R-:W0:Y:S02]  /*6230*/  I2F.S16 R0, R2 ;  /* 0x0000000200007306 */ /* 0x004e240000101400 */
[----:B0-----:R-:W-:-:S04]  /*6240*/  F2FP.BF16.F32.PACK_AB R0, RZ, R0 ;  /* 0x00000000ff00723e */ /* 0x001fc800000010ff */
[----:B------:R-:W-:Y:S01]  /*6250*/  PRMT R23, R0, 0x7610, R23 ;  /* 0x0000761000177816 */ /* 0x000fe20000000017 */
[----:B------:R-:W-:Y:S06]  /*6260*/  BRA `(.L_x_23566) ;  /* 0x0000000c00747947 */ /* 0x000fec0003800000 */
.L_x_23562:
        /* <DEDUP_REMOVED lines=9> */
.L_x_23570:
[----:B------:R-:W2:Y:S02]  /*6300*/  LDG.E.U16 R0, desc[UR36][R2.64] ;  /* 0x0000002402007981 */ /* 0x000ea4000c1e1500 */
[----:B--2---:R-:W-:-:S05]  /*6310*/  HADD2.F32 R0, -RZ, R0.H0_H0 ;  /* 0x20000000ff007230 */ /* 0x004fca0000004100 */
[----:B------:R-:W-:-:S04]  /*6320*/  F2FP.BF16.F32.PACK_AB R0, RZ, R0 ;  /* 0x00000000ff00723e */ /* 0x000fc800000010ff */
[----:B------:R-:W-:Y:S01]  /*6330*/  PRMT R23, R0, 0x7610, R23 ;  /* 0x0000761000177816 */ /* 0x000fe20000000017 */
[----:B------:R-:W-:Y:S06]  /*6340*/  BRA `(.L_x_23566) ;  /* 0x0000000c003c7947 */ /* 0x000fec0003800000 */
.L_x_23569:
        /* <DEDUP_REMOVED lines=9> */
.L_x_23572:
[----:B------:R-:W2:Y:S02]  /*63e0*/  LDG.E.U16 R2, desc[UR36][R2.64] ;  /* 0x0000002402027981 */ /* 0x000ea4000c1e1500 */
[----:B--2---:R-:W-:-:S05]  /*63f0*/  HADD2.F32 R0, -RZ, R2.H0_H0 ;  /* 0x20000002ff007230 */ /* 0x004fca0000004100 */
[----:B------:R-:W-:-:S04]  /*6400*/  F2FP.BF16.F32.PACK_AB R0, RZ, R0 ;  /* 0x00000000ff00723e */ /* 0x000fc800000010ff */
[----:B------:R-:W-:Y:S01]  /*6410*/  PRMT R23, R0, 0x7610, R23 ;  /* 0x0000761000177816 */ /* 0x000fe20000000017 */
[----:B------:R-:W-:Y:S06]  /*6420*/  BRA `(.L_x_23566) ;  /* 0x0000000c00047947 */ /* 0x000fec0003800000 */
.L_x_23571:
        /* <DEDUP_REMOVED lines=9> */
.L_x_23561:
        /* <DEDUP_REMOVED lines=14> */
.L_x_23575:
        /* <DEDUP_REMOVED lines=9> */
.L_x_23574:
        /* <DEDUP_REMOVED lines=28> */
.L_x_23577:
        /* <DEDUP_REMOVED lines=15> */
.L_x_23576:
[----:B------:R0:W5:Y:S01]  /*68e0*/  LDG.E.U16 R23, desc[UR36][R2.64] ;  /* 0x0000002402177981 */ /* 0x000162000c1e1500 */
[----:B------:R-:W-:Y:S05]  /*68f0*/  BRA `(.L_x_23566) ;  /* 0x0000000400d07947 */ /* 0x000fea0003800000 */
.L_x_23573:
        /* <DEDUP_REMOVED lines=13> */
.L_x_23580:
        /* <DEDUP_REMOVED lines=21> */
.L_x_23584:
[----:B------:R-:W-:Y:S05]  /*6b20*/  BSYNC B1 ;  /* 0x0000000000017941 */ /* 0x000fea0003800000 */
.L_x_23583:
[----:B------:R-:W-:Y:S01]  /*6b30*/  LEA R3, R0, 0x3b800000, 0x17 ;  /* 0x3b80000000037811 */ /* 0x000fe200078eb8ff */
[----:B------:R-:W-:-:S05]  /*6b40*/  IMAD.SHL.U32 R0, R2, 0x100000, RZ ;  /* 0x0010000002007824 */ /* 0x000fca00078e00ff */
[----:B------:R-:W-:-:S07]  /*6b50*/  LOP3.LUT R0, R3, R0, R4, 0xfe, !PT ;  /* 0x0000000003007212 */ /* 0x000fce00078efe04 */
.L_x_23582:
[----:B------:R-:W-:Y:S05]  /*6b60*/  BSYNC B0 ;  /* 0x0000000000007941 */ /* 0x000fea0003800000 */
.L_x_23581:
[----:B------:R-:W-:-:S04]  /*6b70*/  F2FP.BF16.F32.PACK_AB R0, RZ, R0 ;  /* 0x00000000ff00723e */ /* 0x000fc800000010ff */
[----:B------:R-:W-:Y:S01]  /*6b80*/  PRMT R23, R0, 0x7610, R23 ;  /* 0x0000761000177816 */ /* 0x000fe20000000017 */
[----:B------:R-:W-:Y:S06]  /*6b90*/  BRA `(.L_x_23566) ;  /* 0x0000000400287947 */ /* 0x000fec0003800000 */
.L_x_23579:
        /* <DEDUP_REMOVED lines=21> */
.L_x_23588:
[----:B------:R-:W-:Y:S05]  /*6cf0*/  BSYNC B1 ;  /* 0x0000000000017941 */ /* 0x000fea0003800000 */
.L_x_23587:
[----:B------:R-:W-:Y:S01]  /*6d00*/  LEA R3, R0, 0x37800000, 0x17 ;  /* 0x3780000000037811 */ /* 0x000fe200078eb8ff */
[----:B------:R-:W-:-:S05]  /*6d10*/  IMAD.SHL.U32 R0, R2, 0x200000, RZ ;  /* 0x0020000002007824 */ /* 0x000fca00078e00ff */
[----:B------:R-:W-:-:S07]  /*6d20*/  LOP3.LUT R0, R3, R0, R4, 0xfe, !PT ;  /* 0x0000000003007212 */ /* 0x000fce00078efe04 */
.L_x_23586:
[----:B------:R-:W-:Y:S05]  /*6d30*/  BSYNC B0 ;  /* 0x0000000000007941 */ /* 0x000fea0003800000 */
.L_x_23585:
[----:B------:R-:W-:-:S04]  /*6d40*/  F2FP.BF16.F32.PACK_AB R0, RZ, R0 ;  /* 0x00000000ff00723e */ /* 0x000fc800000010ff */
[----:B------:R-:W-:Y:S01]  /*6d50*/  PRMT R23, R0, 0x7610, R23 ;  /* 0x0000761000177816 */ /* 0x000fe20000000017 */
[----:B------:R-:W-:Y:S06]  /*6d60*/  BRA `(.L_x_23566) ;  /* 0x0000000000b47947 */ /* 0x000fec0003800000 */
.L_x_23578:
        /* <DEDUP_REMOVED lines=14> */
.L_x_23592:
[----:B------:R-:W-:Y:S05]  /*6e50*/  BSYNC B0 ;  /* 0x0000000000007941 */ /* 0x000fea0003800000 */
.L_x_23591:
[----:B------:R-:W-:-:S04]  /*6e60*/  F2FP.BF16.F32.PACK_AB R0, RZ, R0 ;  /* 0x00000000ff00723e */ /* 0x000fc800000010ff */
[----:B------:R-:W-:Y:S01]  /*6e70*/  PRMT R23, R0, 0x7610, R23 ;  /* 0x0000761000177816 */ /* 0x000fe20000000017 */
[----:B------:R-:W-:Y:S06]  /*6e80*/  BRA `(.L_x_23566) ;  /* 0x00000000006c7947 */ /* 0x000fec0003800000 */
.L_x_23565:
        /* <DEDUP_REMOVED lines=16> */
.L_x_23593:
[----:B------:R-:W-:Y:S01]  /*6f90*/  PRMT R23, RZ, 0x7610, R23 ;  /* 0x00007610ff177816 */ /* 0x000fe20000000017 */
[----:B------:R-:W-:Y:S06]  /*6fa0*/  BRA `(.L_x_23566) ;  /* 0x0000000000247947 */ /* 0x000fec0003800000 */
.L_x_23590:
[----:B------:R-:W2:Y:S02]  /*6fb0*/  LDG.E.64 R2, desc[UR36][R2.64] ;  /* 0x0000002402027981 */ /* 0x000ea4000c1e1b00 */
[----:B--2---:R-:W0:Y:S02]  /*6fc0*/  I2F.U64 R0, R2 ;  /* 0x0000000200007312 */ /* 0x004e240000301000 */
[----:B0-----:R-:W-:-:S04]  /*6fd0*/  F2FP.BF16.F32.PACK_AB R0, RZ, R0 ;  /* 0x00000000ff00723e */ /* 0x001fc800000010ff */
[----:B------:R-:W-:Y:S01]  /*6fe0*/  PRMT R23, R0, 0x7610, R23 ;  /* 0x0000761000177816 */ /* 0x000fe20000000017 */
[----:B------:R-:W-:Y:S06]  /*6ff0*/  BRA `(.L_x_23566) ;  /* 0x0000000000107947 */ /* 0x000fec0003800000 */
.L_x_23589:
[----:B------:R-:W2:Y:S02]  /*7000*/  LDG.E R2, desc[UR36][R2.64] ;  /* 0x0000002402027981 */ /* 0x000ea4000c1e1900 */
[----:B--2---:R-:W-:-:S04]  /*7010*/  I2FP.F32.U32 R0, R2 ;  /* 0x0000000200007245 */ /* 0x004fc80000201000 */
[----:B------:R-:W-:-:S04]  /*7020*/  F2FP.BF16.F32.PACK_AB R0, RZ, R0 ;  /* 0x00000000ff00723e */ /* 0x000fc800000010ff */
[----:B------:R-:W-:-:S07]  /*7030*/  PRMT R23, R0, 0x7610, R23 ;  /* 0x0000761000177816 */ /* 0x000fce0000000017 */
.L_x_23566:
        /* <DEDUP_REMOVED lines=19> */
.L_x_23597:
[----:B------:R-:W2:Y:S02]  /*7170*/  LDG.E.U8 R2, desc[UR36][R2.64] ;  /* 0x0000002402027981 */ /* 0x000ea4000c1e1100 */
[----:B--2---:R-:W-:-:S04]  /*7180*/  I2FP.F32.U32 R0, R2 ;  /* 0x0000000200007245 */ /* 0x004fc80000201000 */
[----:B------:R-:W-:Y:S01]  /*7190*/  F2FP.BF16.F32.PACK_AB R0, RZ, R0 ;  /* 0x00000000ff00723e */ /* 0x000fe200000010ff */
[----:B------:R-:W-:Y:S06]  /*71a0*/  BRA `(.L_x_23599) ;  /* 0x0000000c00907947 */ /* 0x000fec0003800000 */
.L_x_23596:
        /* <DEDUP_REMOVED lines=10> */
.L_x_23601:
[----:B------:R-:W2:Y:S02]  /*7250*/  LDG.E R2, desc[UR36][R2.64] ;  /* 0x0000002402027981 */ /* 0x000ea4000c1e1900 */
[----:B--2---:R-:W-:-:S04]  /*7260*/  I2FP.F32.S32 R0, R2 ;  /* 0x0000000200007245 */ /* 0x004fc80000201400 */
[----:B------:R-:W-:Y:S01]  /*7270*/  F2FP.BF16.F32.PACK_AB R0, RZ, R0 ;  /* 0x00000000ff00723e */ /* 0x000fe200000010ff */
[----:B------:R-:W-:Y:S06]  /*7280*/  BRA `(.L_x_23599) ;  /* 0x0000000c00587947 */ /* 0x000fec0003800000 */
.L_x_23600:
[----:B------:R-:W2:Y:S02]  /*7290*/  LDG.E.U16 R2, desc[UR36][R2.64] ;  /* 0x0000002402027981 */ /* 0x000ea4000c1e1500 */
[----:B--2---:R-:W0:Y:S02]  /*72a0*/  I2F.S16 R0, R2 ;  /* 0x0000000200007306 */ /* 0x004e240000101400 */
[----:B0-----:R-:W-:Y:S01]  /*72b0*/  F2FP.BF16.F32.PACK_AB R0, RZ, R0 ;  /* 0x00000000ff00723e */ /* 0x001fe200000010ff */
[----:B------:R-:W-:Y:S06]  /*72c0*/  BRA `(.L_x_23599) ;  /* 0x0000000c00487947 */ /* 0x000fec0003800000 */
.L_x_23595:
        /* <DEDUP_REMOVED lines=9> */
.L_x_23603:
[----:B------:R-:W2:Y:S02]  /*7360*/  LDG.E.U16 R0, desc[UR36][R2.64] ;  /* 0x0000002402007981 */ /* 0x000ea4000c1e1500 */
[----:B--2---:R-:W-:-:S05]  /*7370*/  HADD2.F32 R0, -RZ, R0.H0_H0 ;  /* 0x20000000ff007230 */ /* 0x004fca0000004100 */
[----:B------:R-:W-:Y:S01]  /*7380*/  F2FP.BF16.F32.PACK_AB R0, RZ, R0 ;  /* 0x00000000ff00723e */ /* 0x000fe200000010ff */
[----:B------:R-:W-:Y:S06]  /*7390*/  BRA `(.L_x_23599) ;  /* 0x0000000c00147947 */ /* 0x000fec0003800000 */
.L_x_23602:
        /* <DEDUP_REMOVED lines=9> */
.L_x_23605:
[----:B------:R-:W2:Y:S02]  /*7430*/  LDG.E.U16 R2, desc[UR36][R2.64] ;  /* 0x0000002402027981 */ /* 0x000ea4000c1e1500 */
[----:B--2---:R-:W-:-:S05]  /*7440*/  HADD2.F32 R0, -RZ, R2.H0_H0 ;  /* 0x20000002ff007230 */ /* 0x004fca0000004100 */
[----:B------:R-:W-:Y:S01]  /*7450*/  F2FP.BF16.F32.PACK_AB R0, RZ, R0 ;  /* 0x00000000ff00723e */ /* 0x000fe200000010ff */
[----:B------:R-:W-:Y:S06]  /*7460*/  BRA `(.L_x_23599) ;  /* 0x0000000800e07947 */ /* 0x000fec0003800000 */
.L_x_23604:
        /* <DEDUP_REMOVED lines=8> */
.L_x_23594:
        /* <DEDUP_REMOVED lines=13> */
.L_x_23608:
        /* <DEDUP_REMOVED lines=8> */
.L_x_23607:
        /* <DEDUP_REMOVED lines=28> */
.L_x_23610:
        /* <DEDUP_REMOVED lines=15> */
.L_x_23609:
[----:B------:R0:W5:Y:S01]  /*78f0*/  LDG.E.U16 R0, desc[UR36][R2.64] ;  /* 0x0000002402007981 */ /* 0x000162000c1e1500 */
[----:B------:R-:W-:Y:S05]  /*7900*/  BRA `(.L_x_23599) ;  /* 0x0000000400b87947 */ /* 0x000fea0003800000 */
.L_x_23606:
        /* <DEDUP_REMOVED lines=12> */
.L_x_23613:
        /* <DEDUP_REMOVED lines=21> */
.L_x_23617:
[----:B------:R-:W-:Y:S05]  /*7b20*/  BSYNC B1 ;  /* 0x0000000000017941 */ /* 0x000fea0003800000 */
.L_x_23616:
[----:B------:R-:W-:Y:S01]  /*7b30*/  LEA R3, R0, 0x3b800000, 0x17 ;  /* 0x3b80000000037811 */ /* 0x000fe200078eb8ff */
[----:B------:R-:W-:-:S05]  /*7b40*/  IMAD.SHL.U32 R0, R2, 0x100000, RZ ;  /* 0x0010000002007824 */ /* 0x000fca00078e00ff */
[----:B------:R-:W-:-:S07]  /*7b50*/  LOP3.LUT R0, R3, R0, R4, 0xfe, !PT ;  /* 0x0000000003007212 */ /* 0x000fce00078efe04 */
.L_x_23615:
[----:B------:R-:W-:Y:S05]  /*7b60*/  BSYNC B0 ;  /* 0x0000000000007941 */ /* 0x000fea0003800000 */
.L_x_23614:
[----:B------:R-:W-:Y:S01]  /*7b70*/  F2FP.BF16.F32.PACK_AB R0, RZ, R0 ;  /* 0x00000000ff00723e */ /* 0x000fe200000010ff */
[----:B------:R-:W-:Y:S06]  /*7b80*/  BRA `(.L_x_23599) ;  /* 0x0000000400187947 */ /* 0x000fec0003800000 */
.L_x_23612:
        /* <DEDUP_REMOVED lines=21> */
.L_x_23621:
[----:B------:R-:W-:Y:S05]  /*7ce0*/  BSYNC B1 ;  /* 0x0000000000017941 */ /* 0x000fea0003800000 */
.L_x_23620:
[----:B------:R-:W-:Y:S01]  /*7cf0*/  LEA R3, R0, 0x37800000, 0x17 ;  /* 0x3780000000037811 */ /* 0x000fe200078eb8ff */
[----:B------:R-:W-:-:S05]  /*7d00*/  IMAD.SHL.U32 R0, R2, 0x200000, RZ ;  /* 0x0020000002007824 */ /* 0x000fca00078e00ff */
[----:B------:R-:W-:-:S07]  /*7d10*/  LOP3.LUT R0, R3, R0, R4, 0xfe, !PT ;  /* 0x0000000003007212 */ /* 0x000fce00078efe04 */
.L_x_23619:
[----:B------:R-:W-:Y:S05]  /*7d20*/  BSYNC B0 ;  /* 0x0000000000007941 */ /* 0x000fea0003800000 */
.L_x_23618:
[----:B------:R-:W-:Y:S01]  /*7d30*/  F2FP.BF16.F32.PACK_AB R0, RZ, R0 ;  /* 0x00000000ff00723e */ /* 0x000fe200000010ff */
[----:B------:R-:W-:Y:S06]  /*7d40*/  BRA `(.L_x_23599) ;  /* 0x0000000000a87947 */ /* 0x000fec0003800000 */
.L_x_23611:
        /* <DEDUP_REMOVED lines=14> */
.L_x_23625:
[----:B------:R-:W-:Y:S05]  /*7e30*/  BSYNC B0 ;  /* 0x0000000000007941 */ /* 0x000fea0003800000 */
.L_x_23624:
[----:B------:R-:W-:Y:S01]  /*7e40*/  F2FP.BF16.F32.PACK_AB R0, RZ, R0 ;  /* 0x00000000ff00723e */ /* 0x000fe200000010ff */
[----:B------:R-:W-:Y:S06]  /*7e50*/  BRA `(.L_x_23599) ;  /* 0x0000000000647947 */ /* 0x000fec0003800000 */
.L_x_23598:
        /* <DEDUP_REMOVED lines=16> */
.L_x_23626:
[----:B------:R-:W-:Y:S01]  /*7f60*/  PRMT R0, RZ, 0x7610, R0 ;  /* 0x00007610ff007816 */ /* 0x000fe20000000000 */
[----:B------:R-:W-:Y:S06]  /*7f70*/  BRA `(.L_x_23599) ;  /* 0x00000000001c7947 */ /* 0x000fec0003800000 */
.L_x_23623:
[----:B------:R-:W2:Y:S02]  /*7f80*/  LDG.E.64 R2, desc[UR36][R2.64] ;  /* 0x0000002402027981 */ /* 0x000ea4000c1e1b00 */
[----:B--2---:R-:W0:Y:S02]  /*7f90*/  I2F.U64 R0, R2 ;  /* 0x0000000200007312 */ /* 0x004e240000301000 */
[----:B0-----:R-:W-:Y:S01]  /*7fa0*/  F2FP.BF16.F32.PACK_AB R0, RZ, R0 ;  /* 0x00000000ff00723e */ /* 0x001fe200000010ff */
[----:B------:R-:W-:Y:S06]  /*7fb0*/  BRA `(.L_x_23599) ;  /* 0x00000000000c7947 */ /* 0x000fec0003800000 */
.L_x_23622:
[----:B------:R-:W2:Y:S02]  /*7fc0*/  LDG.E R2, desc[UR36][R2.64] ;  /* 0x0000002402027981 */ /* 0x000ea4000c1e1900 */
[----:B--2---:R-:W-:-:S04]  /*7fd0*/  I2FP.F32.U32 R0, R2 ;  /* 0x0000000200007245 */ /* 0x004fc80000201000 */
[----:B------:R-:W-:-:S07]  /*7fe0*/  F2FP.BF16.F32.PACK_AB R0, RZ, R0 ;  /* 0x00000000ff00723e */ /* 0x000fce00000010ff */
.L_x_23599:
        /* <DEDUP_REMOVED lines=22> */
.L_x_23630:
        /* <DEDUP_REMOVED lines=8> */
.L_x_23628:
[----:B------:R-:W-:-:S05]  /*81d0*/  FADD.FTZ R2, R2, R3 ;  /* 0x0000000302027221 */ /* 0x000fca0000010000 */
[----:B------:R-:W-:-:S04]  /*81e0*/  F2FP.BF16.F32.PACK_AB R2, RZ, R2 ;  /* 0x00000002ff02723e */ /* 0x000fc800000010ff */
[----:B------:R-:W-:-:S07]  /*81f0*/  PRMT R23, R2, 0x7610, R23 ;  /* 0x0000761002177816 */ /* 0x000fce0000000017 */
.L_x_23629:
[----:B------:R-:W-:Y:S05]  /*8200*/  BSYNC B0 ;  /* 0x0000000000007941 */ /* 0x000fea0003800000 */
.L_x_23627:
        /* <DEDUP_REMOVED lines=16> */
.L_x_23634:
[----:B------:R-:W-:-:S06]  /*8310*/  IMAD.U32 R3, R23, 0x10000, RZ ;  /* 0x0001000017037824 */ /* 0x000fcc00078e00ff */
[----:B------:R-:W0:Y:S02]  /*8320*/  F2I.S64.TRUNC R2, R3 ;  /* 0x0000000300027311 */ /* 0x000e24000020d900 */
[----:B0-----:R0:W-:Y:S01]  /*8330*/  STG.E.U8 desc[UR36][R16.64], R2 ;  /* 0x0000000210007986 */ /* 0x0011e2000c101124 */
[----:B------:R-:W-:Y:S05]  /*8340*/  BRA `(.L_x_23636) ;  /* 0x0000000c00847947 */ /* 0x000fea0003800000 */
.L_x_23633:
        /* <DEDUP_REMOVED lines=10> */
.L_x_23638:
[----:B------:R-:W-:-:S06]  /*83f0*/  IMAD.U32 R23, R23, 0x10000, RZ ;  /* 0x0001000017177824 */ /* 0x000fcc00078e00ff */
[----:B------:R-:W0:Y:S02]  /*8400*/  F2I.FTZ.TRUNC.NTZ R23, R23 ;  /* 0x0000001700177305 */ /* 0x000e24000021f100 */
[----:B0-----:R3:W-:Y:S01]  /*8410*/  STG.E desc[UR36][R16.64], R23 ;  /* 0x0000001710007986 */ /* 0x0017e2000c101924 */
[----:B------:R-:W-:Y:S05]  /*8420*/  BRA `(.L_x_23636) ;  /* 0x0000000c004c7947 */ /* 0x000fea0003800000 */
.L_x_23637:
[----:B------:R-:W-:-:S06]  /*8430*/  IMAD.U32 R23, R23, 0x10000, RZ ;  /* 0x0001000017177824 */ /* 0x000fcc00078e00ff */
[----:B------:R-:W0:Y:S02]  /*8440*/  F2I.FTZ.TRUNC.NTZ R23, R23 ;  /* 0x0000001700177305 */ /* 0x000e24000021f100 */
[----:B0-----:R2:W-:Y:S01]  /*8450*/  STG.E.U16 desc[UR36][R16.64], R23 ;  /* 0x0000001710007986 */ /* 0x0015e2000c101524 */
[----:B------:R-:W-:Y:S05]  /*8460*/  BRA `(.L_x_23636) ;  /* 0x0000000c003c7947 */ /* 0x000fea0003800000 */
.L_x_23632:
        /* <DEDUP_REMOVED lines=9> */
.L_x_23640:
[----:B------:R-:W-:-:S05]  /*8500*/  IMAD.U32 R0, R23, 0x10000, RZ ;  /* 0x0001000017007824 */ /* 0x000fca00078e00ff */
[----:B------:R-:W-:-:S05]  /*8510*/  F2FP.F16.F32.PACK_AB R0, RZ, R0 ;  /* 0x00000000ff00723e */ /* 0x000fca00000000ff */
[----:B------:R0:W-:Y:S01]  /*8520*/  STG.E.U16 desc[UR36][R16.64], R0 ;  /* 0x0000000010007986 */ /* 0x0001e2000c101524 */
[----:B------:R-:W-:Y:S05]  /*8530*/  BRA `(.L_x_23636) ;  /* 0x0000000c00087947 */ /* 0x000fea0003800000 */
.L_x_23639:
        /* <DEDUP_REMOVED lines=10> */
.L_x_23642:
[----:B------:R-:W-:-:S05]  /*85e0*/  IMAD.U32 R23, R23, 0x10000, RZ ;  /* 0x0001000017177824 */ /* 0x000fca00078e00ff */
[----:B------:R-:W-:-:S04]  /*85f0*/  F2FP.F16.F32.PACK_AB R3, RZ, R23 ;  /* 0x00000017ff03723e */ /* 0x000fc800000000ff */
[----:B------:R-:W-:-:S05]  /*8600*/  PRMT R3, R3, 0x5410, RZ ;  /* 0x0000541003037816 */ /* 0x000fca00000000ff */
[----:B------:R0:W-:Y:S01]  /*8610*/  STG.E desc[UR36][R16.64], R3 ;  /* 0x0000000310007986 */ /* 0x0001e2000c101924 */
[----:B------:R-:W-:Y:S05]  /*8620*/  BRA `(.L_x_23636) ;  /* 0x0000000800cc7947 */ /* 0x000fea0003800000 */
.L_x_23641:
[----:B------:R-:W-:-:S04]  /*8630*/  IMAD.U32 R2, R23, 0x10000, RZ ;  /* 0x0001000017027824 */ /* 0x000fc800078e00ff */
[----:B------:R-:W-:-:S06]  /*8640*/  FMUL.FTZ R2, R2, 1 ;  /* 0x3f80000002027820 */ /* 0x000fcc0000410000 */
[----:B------:R-:W0:Y:S02]  /*8650*/  F2F.F64.F32 R2, R2 ;  /* 0x0000000200027310 */ /* 0x000e240000201800 */
[----:B0-----:R0:W-:Y:S01]  /*8660*/  STG.E.64 desc[UR36][R16.64], R2 ;  /* 0x0000000210007986 */ /* 0x0011e2000c101b24 */
[----:B------:R-:W-:Y:S05]  /*8670*/  BRA `(.L_x_23636) ;  /* 0x0000000800b87947 */ /* 0x000fea0003800000 */
.L_x_23631:
        /* <DEDUP_REMOVED lines=13> */
.L_x_23645:
[----:B------:R-:W-:Y:S01]  /*8750*/  IMAD.U32 R23, R23, 0x10000, RZ ;  /* 0x0001000017177824 */ /* 0x000fe200078e00ff */
[----:B------:R-:W-:-:S03]  /*8760*/  CS2R R6, SRZ ;  /* 0x0000000000067805 */ /* 0x000fc6000001ff00 */
[----:B------:R-:W-:-:S06]  /*8770*/  FMUL.FTZ R4, R23, 1 ;  /* 0x3f80000017047820 */ /* 0x000fcc0000410000 */
[----:B------:R-:W0:Y:S02]  /*8780*/  F2F.F64.F32 R4, R4 ;  /* 0x0000000400047310 */ /* 0x000e240000201800 */
[----:B0-----:R0:W-:Y:S01]  /*8790*/  STG.E.128 desc[UR36][R16.64], R4 ;  /* 0x0000000410007986 */ /* 0x0011e2000c101d24 */
[----:B------:R-:W-:Y:S05]  /*87a0*/  BRA `(.L_x_23636) ;  /* 0x00000008006c7947 */ /* 0x000fea0003800000 */
.L_x_23644:
        /* <DEDUP_REMOVED lines=21> */
.L_x_23649:
[----:B------:R-:W-:Y:S05]  /*8900*/  BSYNC B0 ;  /* 0x0000000000007941 */ /* 0x000fea0003800000 */
.L_x_23648:
[----:B------:R-:W-:-:S05]  /*8910*/  LOP3.LUT R3, R0, R3, RZ, 0xfc, !PT ;  /* 0x0000000300037212 */ /* 0x000fca00078efcff */
[----:B------:R0:W-:Y:S01]  /*8920*/  STG.E.U8 desc[UR36][R16.64], R3 ;  /* 0x0000000310007986 */ /* 0x0001e2000c101124 */
[----:B------:R-:W-:Y:S05]  /*8930*/  BRA `(.L_x_23636) ;  /* 0x0000000800087947 */ /* 0x000fea0003800000 */
.L_x_23647:
        /* <DEDUP_REMOVED lines=13> */
.L_x_23651:
[----:B------:R-:W-:Y:S01]  /*8a10*/  IMAD.MOV.U32 R0, RZ, RZ, 0x7f ;  /* 0x0000007fff007424 */ /* 0x000fe200078e00ff */
[----:B------:R-:W-:-:S04]  /*8a20*/  ISETP.GT.U32.AND P0, PT, R2, 0x7f800000, PT ;  /* 0x7f8000000200780c */ /* 0x000fc80003f04070 */
[----:B------:R-:W-:-:S09]  /*8a30*/  SEL R0, R0, 0x7c, P0 ;  /* 0x0000007c00007807 */ /* 0x000fd20000000000 */
.L_x_23652:
[----:B------:R-:W-:Y:S05]  /*8a40*/  BSYNC B0 ;  /* 0x0000000000007941 */ /* 0x000fea0003800000 */
.L_x_23650:
[----:B------:R-:W-:-:S04]  /*8a50*/  LOP3.LUT R2, R23, 0x80000000, RZ, 0xc0, !PT ;  /* 0x8000000017027812 */ /* 0x000fc800078ec0ff */
[----:B------:R-:W-:-:S04]  /*8a60*/  SHF.R.U32.HI R3, RZ, 0x18, R2 ;  /* 0x00000018ff037819 */ /* 0x000fc80000011602 */
[----:B------:R-:W-:-:S05]  /*8a70*/  LOP3.LUT R3, R0, R3, RZ, 0xfc, !PT ;  /* 0x0000000300037212 */ /* 0x000fca00078efcff */
[----:B------:R0:W-:Y:S01]  /*8a80*/  STG.E.U8 desc[UR36][R16.64], R3 ;  /* 0x0000000310007986 */ /* 0x0001e2000c101124 */
[----:B------:R-:W-:Y:S05]  /*8a90*/  BRA `(.L_x_23636) ;  /* 0x0000000400b07947 */ /* 0x000fea0003800000 */
.L_x_23646:
[----:B------:R0:W-:Y:S01]  /*8aa0*/  STG.E.U16 desc[UR36][R16.64], R23 ;  /* 0x0000001710007986 */ /* 0x0001e2000c101524 */
[----:B------:R-:W-:Y:S05]  /*8ab0*/  BRA `(.L_x_23636) ;  /* 0x0000000400a87947 */ /* 0x000fea0003800000 */
.L_x_23643:
        /* <DEDUP_REMOVED lines=12> */
.L_x_23655:
        /* <DEDUP_REMOVED lines=17> */
.L_x_23658:
[----:B------:R-:W-:-:S04]  /*8c90*/  LOP3.LUT R2, R23, 0x80000000, RZ, 0xc0, !PT ;  /* 0x8000000017027812 */ /* 0x000fc800078ec0ff */
[----:B------:R-:W-:-:S04]  /*8ca0*/  SHF.R.U32.HI R3, RZ, 0x18, R2 ;  /* 0x00000018ff037819 */ /* 0x000fc80000011602 */
[----:B------:R-:W-:-:S04]  /*8cb0*/  LOP3.LUT R0, R0, R3, RZ, 0xfc, !PT ;  /* 0x0000000300007212 */ /* 0x000fc800078efcff */
[----:B------:R-:W-:-:S07]  /*8cc0*/  PRMT R8, R0, 0x7610, R8 ;  /* 0x0000761000087816 */ /* 0x000fce0000000008 */
.L_x_23657:
[----:B------:R-:W-:Y:S05]  /*8cd0*/  BSYNC B0 ;  /* 0x0000000000007941 */ /* 0x000fea0003800000 */
.L_x_23656:
[----:B------:R0:W-:Y:S01]  /*8ce0*/  STG.E.U8 desc[UR36][R16.64], R8 ;  /* 0x0000000810007986 */ /* 0x0001e2000c101124 */
[----:B------:R-:W-:Y:S05]  /*8cf0*/  BRA `(.L_x_23636) ;  /* 0x0000000400187947 */ /* 0x000fea0003800000 */
.L_x_23654:
        /* <DEDUP_REMOVED lines=17> */
.L_x_23661:
[----:B------:R-:W-:-:S04]  /*8e10*/  LOP3.LUT R2, R23, 0x80000000, RZ, 0xc0, !PT ;  /* 0x8000000017027812 */ /* 0x000fc800078ec0ff */
[----:B------:R-:W-:-:S04]  /*8e20*/  SHF.R.U32.HI R3, RZ, 0x18, R2 ;  /* 0x00000018ff037819 */ /* 0x000fc80000011602 */
[----:B------:R-:W-:-:S04]  /*8e30*/  LOP3.LUT R0, R0, R3, RZ, 0xfc, !PT ;  /* 0x0000000300007212 */ /* 0x000fc800078efcff */
[----:B------:R-:W-:-:S07]  /*8e40*/  PRMT R8, R0, 0x7610, R8 ;  /* 0x0000761000087816 */ /* 0x000fce0000000008 */
.L_x_23660:
[----:B------:R-:W-:Y:S05]  /*8e50*/  BSYNC B0 ;  /* 0x0000000000007941 */ /* 0x000fea0003800000 */
.L_x_23659:
[----:B------:R0:W-:Y:S01]  /*8e60*/  STG.E.U8 desc[UR36][R16.64], R8 ;  /* 0x0000000810007986 */ /* 0x0001e2000c101124 */
[----:B------:R-:W-:Y:S05]  /*8e70*/  BRA `(.L_x_23636) ;  /* 0x0000000000b87947 */ /* 0x000fea0003800000 */
.L_x_23653:
        /* <DEDUP_REMOVED lines=22> */
.L_x_23635:
        /* <DEDUP_REMOVED lines=16> */
.L_x_23664:
[----:B------:R-:W-:Y:S05]  /*90e0*/  BRA `(.L_x_23636) ;  /* 0x00000000001c7947 */ /* 0x000fea0003800000 */
.L_x_23663:
[----:B------:R-:W-:-:S06]  /*90f0*/  IMAD.U32 R2, R23, 0x10000, RZ ;  /* 0x0001000017027824 */ /* 0x000fcc00078e00ff */
[----:B------:R-:W0:Y:S02]  /*9100*/  F2I.U64.TRUNC R2, R2 ;  /* 0x0000000200027311 */ /* 0x000e24000020d800 */
[----:B0-----:R0:W-:Y:S01]  /*9110*/  STG.E.64 desc[UR36][R16.64], R2 ;  /* 0x0000000210007986 */ /* 0x0011e2000c101b24 */
[----:B------:R-:W-:Y:S05]  /*9120*/  BRA `(.L_x_23636) ;  /* 0x00000000000c7947 */ /* 0x000fea0003800000 */
.L_x_23662:
[----:B------:R-:W-:-:S06]  /*9130*/  IMAD.U32 R23, R23, 0x10000, RZ ;  /* 0x0001000017177824 */ /* 0x000fcc00078e00ff */
[----:B------:R-:W0:Y:S02]  /*9140*/  F2I.FTZ.U32.TRUNC.NTZ R23, R23 ;  /* 0x0000001700177305 */ /* 0x000e24000021f000 */
[----:B0-----:R0:W-:Y:S02]  /*9150*/  STG.E desc[UR36][R16.64], R23 ;  /* 0x0000001710007986 */ /* 0x0011e4000c101924 */
.L_x_23636:
[----:B------:R-:W-:-:S07]  /*9160*/  VIADD R19, R19, 0x80 ;  /* 0x0000008013137836 */ /* 0x000fce0000000000 */
.L_x_23559:
[----:B------:R-:W-:Y:S05]  /*9170*/  BSYNC B6 ;  /* 0x0000000000067941 */ /* 0x000fea0003800000 */
.L_x_23558:
        /* <DEDUP_REMOVED lines=358> */
.L_x_23667:
        /* <DEDUP_REMOVED lines=23> */
.L_x_23671:
[----:B------:R-:W2:Y:S02]  /*a950*/  LDG.E.U8 R2, desc[UR36][R2.64] ;  /* 0x0000002402027981 */ /* 0x000ea4000c1e1100 */
[----:B--2---:R-:W-:-:S04]  /*a960*/  I2FP.F32.U32 R0, R2 ;  /* 0x0000000200007245 */ /* 0x004fc80000201000 */
[----:B------:R-:W-:-:S04]  /*a970*/  F2FP.BF16.F32.PACK_AB R0, RZ, R0 ;  /* 0x00000000ff00723e */ /* 0x000fc800000010ff */
[----:B------:R-:W-:Y:S01]  /*a980*/  PRMT R23, R0, 0x7610, R23 ;  /* 0x0000761000177816 */ /* 0x000fe20000000017 */
[----:B------:R-:W-:Y:S06]  /*a990*/  BRA `(.L_x_23673) ;  /* 0x0000000c00c87947 */ /* 0x000fec0003800000 */
.L_x_23670:
        /* <DEDUP_REMOVED lines=11> */
.L_x_23675:
[----:B------:R-:W2:Y:S02]  /*aa50*/  LDG.E R2, desc[UR36][R2.64] ;  /* 0x0000002402027981 */ /* 0x000ea4000c1e1900 */
[----:B--2---:R-:W-:-:S04]  /*aa60*/  I2FP.F32.S32 R0, R2 ;  /* 0x0000000200007245 */ /* 0x004fc80000201400 */
[----:B------:R-:W-:-:S04]  /*aa70*/  F2FP.BF16.F32.PACK_AB R0, RZ, R0 ;  /* 0x00000000ff00723e */ /* 0x000fc800000010ff */
[----:B------:R-:W-:Y:S01]  /*aa80*/  PRMT R23, R0, 0x7610, R23 ;  /* 0x0000761000177816 */ /* 0x000fe20000000017 */
[----:B------:R-:W-:Y:S06]  /*aa90*/  BRA `(.L_x_23673) ;  /* 0x0000000c00887947 */ /* 0x000fec0003800000 */
.L_x_23674:
[----:B------:R-:W2:Y:S02]  /*aaa0*/  LDG.E.U16 R2, desc[UR36][R2.64] ;  /* 0x0000002402027981 */ /* 0x000ea4000c1e1500 */
[----:B--2---:R-:W0:Y:S02]  /*aab0*/  I2F.S16 R0, R2 ;  /* 0x0000000200007306 */ /* 0x004e240000101400 */
[----:B0-----:R-:W-:-:S04]  /*aac0*/  F2FP.BF16.F32.PACK_AB R0, RZ, R0 ;  /* 0x00000000ff00723e */ /* 0x001fc800000010ff */
[----:B------:R-:W-:Y:S01]  /*aad0*/  PRMT R23, R0, 0x7610, R23 ;  /* 0x0000761000177816 */ /* 0x000fe20000000017 */
[----:B------:R-:W-:Y:S06]  /*aae0*/  BRA `(.L_x_23673) ;  /* 0x0000000c00747947 */ /* 0x000fec0003800000 */
.L_x_23669:
        /* <DEDUP_REMOVED lines=9> */
.L_x_23677:
[----:B------:R-:W2:Y:S02]  /*ab80*/  LDG.E.U16 R0, desc[UR36][R2.64] ;  /* 0x0000002402007981 */ /* 0x000ea4000c1e1500 */
[----:B--2---:R-:W-:-:S05]  /*ab90*/  HADD2.F32 R0, -RZ, R0.H0_H0 ;  /* 0x20000000ff007230 */ /* 0x004fca0000004100 */
[----:B------:R-:W-:-:S04]  /*aba0*/  F2FP.BF16.F32.PACK_AB R0, RZ, R0 ;  /* 0x00000000ff00723e */ /* 0x000fc800000010ff */
[----:B------:R-:W-:Y:S01]  /*abb0*/  PRMT R23, R0, 0x7610, R23 ;  /* 0x0000761000177816 */ /* 0x000fe20000000017 */
[----:B------:R-:W-:Y:S06]  /*abc0*/  BRA `(.L_x_23673) ;  /* 0x0000000c003c7947 */ /* 0x000fec0003800000 */
.L_x_23676:
        /* <DEDUP_REMOVED lines=9> */
.L_x_23679:
[----:B------:R-:W2:Y:S02]  /*ac60*/  LDG.E.U16 R2, desc[UR36][R2.64] ;  /* 0x0000002402027981 */ /* 0x000ea4000c1e1500 */
[----:B--2---:R-:W-:-:S05]  /*ac70*/  HADD2.F32 R0, -RZ, R2.H0_H0 ;  /* 0x20000002ff007230 */ /* 0x004fca0000004100 */
[----:B------:R-:W-:-:S04]  /*ac80*/  F2FP.BF16.F32.PACK_AB R0, RZ, R0 ;  /* 0x00000000ff00723e */ /* 0x000fc800000010ff */
[----:B------:R-:W-:Y:S01]  /*ac90*/  PRMT R23, R0, 0x7610, R23 ;  /* 0x0000761000177816 */ /* 0x000fe20000000017 */
[----:B------:R-:W-:Y:S06]  /*aca0*/  BRA `(.L_x_23673) ;  /* 0x0000000c00047947 */ /* 0x000fec0003800000 */
.L_x_23678:
        /* <DEDUP_REMOVED lines=9> */
.L_x_23668:
        /* <DEDUP_REMOVED lines=14> */
.L_x_23682:
        /* <DEDUP_REMOVED lines=9> */
.L_x_23681:
        /* <DEDUP_REMOVED lines=28> */
.L_x_23684:
        /* <DEDUP_REMOVED lines=15> */
.L_x_23683:
[----:B------:R0:W5:Y:S01]  /*b160*/  LDG.E.U16 R23, desc[UR36][R2.64] ;  /* 0x0000002402177981 */ /* 0x000162000c1e1500 */
[----:B------:R-:W-:Y:S05]  /*b170*/  BRA `(.L_x_23673) ;  /* 0x0000000400d07947 */ /* 0x000fea0003800000 */
.L_x_23680:
        /* <DEDUP_REMOVED lines=13> */
.L_x_23687:
        /* <DEDUP_REMOVED lines=21> */
.L_x_23691:
[----:B------:R-:W-:Y:S05]  /*b3a0*/  BSYNC B1 ;  /* 0x0000000000017941 */ /* 0x000fea0003800000 */
.L_x_23690:
[----:B------:R-:W-:Y:S01]  /*b3b0*/  LEA R3, R0, 0x3b800000, 0x17 ;  /* 0x3b80000000037811 */ /* 0x000fe200078eb8ff */
[----:B------:R-:W-:-:S05]  /*b3c0*/  IMAD.SHL.U32 R0, R2, 0x100000, RZ ;  /* 0x0010000002007824 */ /* 0x000fca00078e00ff */
[----:B------:R-:W-:-:S07]  /*b3d0*/  LOP3.LUT R0, R3, R0, R4, 0xfe, !PT ;  /* 0x0000000003007212 */ /* 0x000fce00078efe04 */
.L_x_23689:
[----:B------:R-:W-:Y:S05]  /*b3e0*/  BSYNC B0 ;  /* 0x0000000000007941 */ /* 0x000fea0003800000 */
.L_x_23688:
[----:B------:R-:W-:-:S04]  /*b3f0*/  F2FP.BF16.F32.PACK_AB R0, RZ, R0 ;  /* 0x00000000ff00723e */ /* 0x000fc800000010ff */
[----:B------:R-:W-:Y:S01]  /*b400*/  PRMT R23, R0, 0x7610, R23 ;  /* 0x0000761000177816 */ /* 0x000fe20000000017 */
[----:B------:R-:W-:Y:S06]  /*b410*/  BRA `(.L_x_23673) ;  /* 0x0000000400287947 */ /* 0x000fec0003800000 */
.L_x_23686:
        /* <DEDUP_REMOVED lines=21> */
.L_x_23695:
[----:B------:R-:W-:Y:S05]  /*b570*/  BSYNC B1 ;  /* 0x0000000000017941 */ /* 0x000fea0003800000 */
.L_x_23694:
[----:B------:R-:W-:Y:S01]  /*b580*/  LEA R3, R0, 0x37800000, 0x17 ;  /* 0x3780000000037811 */ /* 0x000fe200078eb8ff */
[----:B------:R-:W-:-:S05]  /*b590*/  IMAD.SHL.U32 R0, R2, 0x200000, RZ ;  /* 0x0020000002007824 */ /* 0x000fca00078e00ff */
[----:B------:R-:W-:-:S07]  /*b5a0*/  LOP3.LUT R0, R3, R0, R4, 0xfe, !PT ;  /* 0x0000000003007212 */ /* 0x000fce00078efe04 */
.L_x_23693:
[----:B------:R-:W-:Y:S05]  /*b5b0*/  BSYNC B0 ;  /* 0x0000000000007941 */ /* 0x000fea0003800000 */
.L_x_23692:
[----:B------:R-:W-:-:S04]  /*b5c0*/  F2FP.BF16.F32.PACK_AB R0, RZ, R0 ;  /* 0x00000000ff00723e */ /* 0x000fc800000010ff */
[----:B------:R-:W-:Y:S01]  /*b5d0*/  PRMT R23, R0, 0x7610, R23 ;  /* 0x0000761000177816 */ /* 0x000fe20000000017 */
[----:B------:R-:W-:Y:S06]  /*b5e0*/  BRA `(.L_x_23673) ;  /* 0x0000000000b47947 */ /* 0x000fec0003800000 */
.L_x_23685:
        /* <DEDUP_REMOVED lines=14> */
.L_x_23699:
[----:B------:R-:W-:Y:S05]  /*b6d0*/  BSYNC B0 ;  /* 0x0000000000007941 */ /* 0x000fea0003800000 */
.L_x_23698:
[----:B------:R-:W-:-:S04]  /*b6e0*/  F2FP.BF16.F32.PACK_AB R0, RZ, R0 ;  /* 0x00000000ff00723e */ /* 0x000fc800000010ff */
[----:B------:R-:W-:Y:S01]  /*b6f0*/  PRMT R23, R0, 0x7610, R23 ;  /* 0x0000761000177816 */ /* 0x000fe20000000017 */
[----:B------:R-:W-:Y:S06]  /*b700*/  BRA `(.L_x_23673) ;  /* 0x00000000006c7947 */ /* 0x000fec0003800000 */
.L_x_23672:
        /* <DEDUP_REMOVED lines=16> */
.L_x_23700:
[----:B------:R-:W-:Y:S01]  /*b810*/  PRMT R23, RZ, 0x7610, R23 ;  /* 0x00007610ff177816 */ /* 0x000fe20000000017 */
[----:B------:R-:W-:Y:S06]  /*b820*/  BRA `(.L_x_23673) ;  /* 0x0000000000247947 */ /* 0x000fec0003800000 */
.L_x_23697:
[----:B------:R-:W2:Y:S02]  /*b830*/  LDG.E.64 R2, desc[UR36][R2.64] ;  /* 0x0000002402027981 */ /* 0x000ea4000c1e1b00 */
[----:B--2---:R-:W0:Y:S02]  /*b840*/  I2F.U64 R0, R2 ;  /* 0x0000000200007312 */ /* 0x004e240000301000 */
[----:B0-----:R-:W-:-:S04]  /*b850*/  F2FP.BF16.F32.PACK_AB R0, RZ, R0 ;  /* 0x00000000ff00723e */ /* 0x001fc800000010ff */
[----:B------:R-:W-:Y:S01]  /*b860*/  PRMT R23, R0, 0x7610, R23 ;  /* 0x0000761000177816 */ /* 0x000fe20000000017 */
[----:B------:R-:W-:Y:S06]  /*b870*/  BRA `(.L_x_23673) ;  /* 0x0000000000107947 */ /* 0x000fec0003800000 */
.L_x_23696:
[----:B------:R-:W2:Y:S02]  /*b880*/  LDG.E R2, desc[UR36][R2.64] ;  /* 0x0000002402027981 */ /* 0x000ea4000c1e1900 */
[----:B--2---:R-:W-:-:S04]  /*b890*/  I2FP.F32.U32 R0, R2 ;  /* 0x0000000200007245 */ /* 0x004fc80000201000 */
[----:B------:R-:W-:-:S04]  /*b8a0*/  F2FP.BF16.F32.PACK_AB R0, RZ, R0 ;  /* 0x00000000ff00723e */ /* 0x000fc800000010ff */
[----:B------:R-:W-:-:S07]  /*b8b0*/  PRMT R23, R0, 0x7610, R23 ;  /* 0x0000761000177816 */ /* 0x000fce0000000017 */
.L_x_23673:
        /* <DEDUP_REMOVED lines=19> */
.L_x_23704:
[----:B------:R-:W2:Y:S02]  /*b9f0*/  LDG.E.U8 R2, desc[UR36][R2.64] ;  /* 0x0000002402027981 */ /* 0x000ea4000c1e1100 */
[----:B--2---:R-:W-:-:S04]  /*ba00*/  I2FP.F32.U32 R0, R2 ;  /* 0x0000000200007245 */ /* 0x004fc80000201000 */
[----:B------:R-:W-:Y:S01]  /*ba10*/  F2FP.BF16.F32.PACK_AB R0, RZ, R0 ;  /* 0x00000000ff00723e */ /* 0x000fe200000010ff */
[----:B------:R-:W-:Y:S06]  /*ba20*/  BRA `(.L_x_23706) ;  /* 0x0000000c00907947 */ /* 0x000fec0003800000 */
.L_x_23703:
        /* <DEDUP_REMOVED lines=10> */
.L_x_23708:
[----:B------:R-:W2:Y:S02]  /*bad0*/  LDG.E R2, desc[UR36][R2.64] ;  /* 0x0000002402027981 */ /* 0x000ea4000c1e1900 */
[----:B--2---:R-:W-:-:S04]  /*bae0*/  I2FP.F32.S32 R0, R2 ;  /* 0x0000000200007245 */ /* 0x004fc80000201400 */
[----:B------:R-:W-:Y:S01]  /*baf0*/  F2FP.BF16.F32.PACK_AB R0, RZ, R0 ;  /* 0x00000000ff00723e */ /* 0x000fe200000010ff */
[----:B------:R-:W-:Y:S06]  /*bb00*/  BRA `(.L_x_23706) ;  /* 0x0000000c00587947 */ /* 0x000fec0003800000 */
.L_x_23707:
[----:B------:R-:W2:Y:S02]  /*bb10*/  LDG.E.U16 R2, desc[UR36][R2.64] ;  /* 0x0000002402027981 */ /* 0x000ea4000c1e1500 */
[----:B--2---:R-:W0:Y:S02]  /*bb20*/  I2F.S16 R0, R2 ;  /* 0x0000000200007306 */ /* 0x004e240000101400 */
[----:B0-----:R-:W-:Y:S01]  /*bb30*/  F2FP.BF16.F32.PACK_AB R0, RZ, R0 ;  /* 0x00000000ff00723e */ /* 0x001fe200000010ff */
[----:B------:R-:W-:Y:S06]  /*bb40*/  BRA `(.L_x_23706) ;  /* 0x0000000c00487947 */ /* 0x000fec0003800000 */
.L_x_23702:
        /* <DEDUP_REMOVED lines=9> */
.L_x_23710:
[----:B------:R-:W2:Y:S02]  /*bbe0*/  LDG.E.U16 R0, desc[UR36][R2.64] ;  /* 0x0000002402007981 */ /* 0x000ea4000c1e1500 */
[----:B--2---:R-:W-:-:S05]  /*bbf0*/  HADD2.F32 R0, -RZ, R0.H0_H0 ;  /* 0x20000000ff007230 */ /* 0x004fca0000004100 */
[----:B------:R-:W-:Y:S01]  /*bc00*/  F2FP.BF16.F32.PACK_AB R0, RZ, R0 ;  /* 0x00000000ff00723e */ /* 0x000fe200000010ff */
[----:B------:R-:W-:Y:S06]  /*bc10*/  BRA `(.L_x_23706) ;  /* 0x0000000c00147947 */ /* 0x000fec0003800000 */
.L_x_23709:
        /* <DEDUP_REMOVED lines=9> */
.L_x_23712:
[----:B------:R-:W2:Y:S02]  /*bcb0*/  LDG.E.U16 R2, desc[UR36][R2.64] ;  /* 0x0000002402027981 */ /* 0x000ea4000c1e1500 */
[----:B--2---:R-:W-:-:S05]  /*bcc0*/  HADD2.F32 R0, -RZ, R2.H0_H0 ;  /* 0x20000002ff007230 */ /* 0x004fca0000004100 */
[----:B------:R-:W-:Y:S01]  /*bcd0*/  F2FP.BF16.F32.PACK_AB R0, RZ, R0 ;  /* 0x00000000ff00723e */ /* 0x000fe200000010ff */
[----:B------:R-:W-:Y:S06]  /*bce0*/  BRA `(.L_x_23706) ;  /* 0x0000000800e07947 */ /* 0x000fec0003800000 */
.L_x_23711:
        /* <DEDUP_REMOVED lines=8> */
.L_x_23701:
        /* <DEDUP_REMOVED lines=13> */
.L_x_23715:
        /* <DEDUP_REMOVED lines=8> */
.L_x_23714:
        /* <DEDUP_REMOVED lines=28> */
.L_x_23717:
        /* <DEDUP_REMOVED lines=15> */
.L_x_23716:
[----:B------:R0:W5:Y:S01]  /*c170*/  LDG.E.U16 R0, desc[UR36][R2.64] ;  /* 0x0000002402007981 */ /* 0x000162000c1e1500 */
[----:B------:R-:W-:Y:S05]  /*c180*/  BRA `(.L_x_23706) ;  /* 0x0000000400b87947 */ /* 0x000fea0003800000 */
.L_x_23713:
        /* <DEDUP_REMOVED lines=12> */
.L_x_23720:
        /* <DEDUP_REMOVED lines=21> */
.L_x_23724:
[----:B------:R-:W-:Y:S05]  /*c3a0*/  BSYNC B1 ;  /* 0x0000000000017941 */ /* 0x000fea0003800000 */
.L_x_23723:
[----:B------:R-:W-:Y:S01]  /*c3b0*/  LEA R3, R0, 0x3b800000, 0x17 ;  /* 0x3b80000000037811 */ /* 0x000fe200078eb8ff */
[----:B------:R-:W-:-:S05]  /*c3c0*/  IMAD.SHL.U32 R0, R2, 0x100000, RZ ;  /* 0x0010000002007824 */ /* 0x000fca00078e00ff */
[----:B------:R-:W-:-:S07]  /*c3d0*/  LOP3.LUT R0, R3, R0, R4, 0xfe, !PT ;  /* 0x0000000003007212 */ /* 0x000fce00078efe04 */
.L_x_23722:
[----:B------:R-:W-:Y:S05]  /*c3e0*/  BSYNC B0 ;  /* 0x0000000000007941 */ /* 0x000fea0003800000 */
.L_x_23721:
[----:B------:R-:W-:Y:S01]  /*c3f0*/  F2FP.BF16.F32.PACK_AB R0, RZ, R0 ;  /* 0x00000000ff00723e */ /* 0x000fe200000010ff */
[----:B------:R-:W-:Y:S06]  /*c400*/  BRA `(.L_x_23706) ;  /* 0x0000000400187947 */ /* 0x000fec0003800000 */
.L_x_23719:
        /* <DEDUP_REMOVED lines=21> */
.L_x_23728:
[----:B------:R-:W-:Y:S05]  /*c560*/  BSYNC B1 ;  /* 0x0000000000017941 */ /* 0x000fea0003800000 */
.L_x_23727:
[----:B------:R-:W-:Y:S01]  /*c570*/  LEA R3, R0, 0x37800000, 0x17 ;  /* 0x3780000000037811 */ /* 0x000fe200078eb8ff */
[----:B------:R-:W-:-:S05]  /*c580*/  IMAD.SHL.U32 R0, R2, 0x200000, RZ ;  /* 0x0020000002007824 */ /* 0x000fca00078e00ff */
[----:B------:R-:W-:-:S07]  /*c590*/  LOP3.LUT R0, R3, R0, R4, 0xfe, !PT ;  /* 0x0000000003007212 */ /* 0x000fce00078efe04 */
.L_x_23726:
[----:B------:R-:W-:Y:S05]  /*c5a0*/  BSYNC B0 ;  /* 0x0000000000007941 */ /* 0x000fea0003800000 */
.L_x_23725:
[----:B------:R-:W-:Y:S01]  /*c5b0*/  F2FP.BF16.F32.PACK_AB R0, RZ, R0 ;  /* 0x00000000ff00723e */ /* 0x000fe200000010ff */
[----:B------:R-:W-:Y:S06]  /*c5c0*/  BRA `(.L_x_23706) ;  /* 0x0000000000a87947 */ /* 0x000fec0003800000 */
.L_x_23718:
        /* <DEDUP_REMOVED lines=14> */
.L_x_23732:
[----:B------:R-:W-:Y:S05]  /*c6b0*/  BSYNC B0 ;  /* 0x0000000000007941 */ /* 0x000fea0003800000 */
.L_x_23731:
[----:B------:R-:W-:Y:S01]  /*c6c0*/  F2FP.BF16.F32.PACK_AB R0, RZ, R0 ;  /* 0x00000000ff00723e */ /* 0x000fe200000010ff */
[----:B------:R-:W-:Y:S06]  /*c6d0*/  BRA `(.L_x_23706) ;  /* 0x0000000000647947 */ /* 0x000fec0003800000 */
.L_x_23705:
        /* <DEDUP_REMOVED lines=16> */
.L_x_23733:
[----:B------:R-:W-:Y:S01]  /*c7e0*/  PRMT R0, RZ, 0x7610, R0 ;  /* 0x00007610ff007816 */ /* 0x000fe20000000000 */
[----:B------:R-:W-:Y:S06]  /*c7f0*/  BRA `(.L_x_23706) ;  /* 0x00000000001c7947 */ /* 0x000fec0003800000 */
.L_x_23730:
[----:B------:R-:W2:Y:S02]  /*c800*/  LDG.E.64 R2, desc[UR36][R2.64] ;  /* 0x0000002402027981 */ /* 0x000ea4000c1e1b00 */
[----:B--2---:R-:W0:Y:S02]  /*c810*/  I2F.U64 R0, R2 ;  /* 0x0000000200007312 */ /* 0x004e240000301000 */
[----:B0-----:R-:W-:Y:S01]  /*c820*/  F2FP.BF16.F32.PACK_AB R0, RZ, R0 ;  /* 0x00000000ff00723e */ /* 0x001fe200000010ff */
[----:B------:R-:W-:Y:S06]  /*c830*/  BRA `(.L_x_23706) ;  /* 0x00000000000c7947 */ /* 0x000fec0003800000 */
.L_x_23729:
[----:B------:R-:W2:Y:S02]  /*c840*/  LDG.E R2, desc[UR36][R2.64] ;  /* 0x0000002402027981 */ /* 0x000ea4000c1e1900 */
[----:B--2---:R-:W-:-:S04]  /*c850*/  I2FP.F32.U32 R0, R2 ;  /* 0x0000000200007245 */ /* 0x004fc80000201000 */
[----:B------:R-:W-:-:S07]  /*c860*/  F2FP.BF16.F32.PACK_AB R0, RZ, R0 ;  /* 0x00000000ff00723e */ /* 0x000fce00000010ff */
.L_x_23706:
        /* <DEDUP_REMOVED lines=22> */
.L_x_23737:
        /* <DEDUP_REMOVED lines=8> */
.L_x_23735:
[----:B------:R-:W-:-:S05]  /*ca50*/  FADD.FTZ R2, R2, R3 ;  /* 0x0000000302027221 */ /* 0x000fca0000010000 */
[----:B------:R-:W-:-:S04]  /*ca60*/  F2FP.BF16.F32.PACK_AB R2, RZ, R2 ;  /* 0x00000002ff02723e */ /* 0x000fc800000010ff */
[----:B------:R-:W-:-:S07]  /*ca70*/  PRMT R23, R2, 0x7610, R23 ;  /* 0x0000761002177816 */ /* 0x000fce0000000017 */
.L_x_23736:
[----:B------:R-:W-:Y:S05]  /*ca80*/  BSYNC B0 ;  /* 0x0000000000007941 */ /* 0x000fea0003800000 */
.L_x_23734:
        /* <DEDUP_REMOVED lines=16> */
.L_x_23741:
[----:B------:R-:W-:-:S06]  /*cb90*/  IMAD.U32 R3, R23, 0x10000, RZ ;  /* 0x0001000017037824 */ /* 0x000fcc00078e00ff */
[----:B------:R-:W0:Y:S02]  /*cba0*/  F2I.S64.TRUNC R2, R3 ;  /* 0x0000000300027311 */ /* 0x000e24000020d900 */
[----:B0-----:R0:W-:Y:S01]  /*cbb0*/  STG.E.U8 desc[UR36][R16.64], R2 ;  /* 0x0000000210007986 */ /* 0x0011e2000c101124 */
[----:B------:R-:W-:Y:S05]  /*cbc0*/  BRA `(.L_x_23743) ;  /* 0x0000000c00847947 */ /* 0x000fea0003800000 */
.L_x_23740:
        /* <DEDUP_REMOVED lines=10> */
.L_x_23745:
[----:B------:R-:W-:-:S06]  /*cc70*/  IMAD.U32 R23, R23, 0x10000, RZ ;  /* 0x0001000017177824 */ /* 0x000fcc00078e00ff */
[----:B------:R-:W0:Y:S02]  /*cc80*/  F2I.FTZ.TRUNC.NTZ R23, R23 ;  /* 0x0000001700177305 */ /* 0x000e24000021f100 */
[----:B0-----:R0:W-:Y:S01]  /*cc90*/  STG.E desc[UR36][R16.64], R23 ;  /* 0x0000001710007986 */ /* 0x0011e2000c101924 */
[----:B------:R-:W-:Y:S05]  /*cca0*/  BRA `(.L_x_23743) ;  /* 0x0000000c004c7947 */ /* 0x000fea0003800000 */
.L_x_23744:
[----:B------:R-:W-:-:S06]  /*ccb0*/  IMAD.U32 R23, R23, 0x10000, RZ ;  /* 0x0001000017177824 */ /* 0x000fcc00078e00ff */
[----:B------:R-:W0:Y:S02]  /*ccc0*/  F2I.FTZ.TRUNC.NTZ R23, R23 ;  /* 0x0000001700177305 */ /* 0x000e24000021f100 */
[----:B0-----:R0:W-:Y:S01]  /*ccd0*/  STG.E.U16 desc[UR36][R16.64], R23 ;  /* 0x0000001710007986 */ /* 0x0011e2000c101524 */
[----:B------:R-:W-:Y:S05]  /*cce0*/  BRA `(.L_x_23743) ;  /* 0x0000000c003c7947 */ /* 0x000fea0003800000 */
.L_x_23739:
        /* <DEDUP_REMOVED lines=9> */
.L_x_23747:
[----:B------:R-:W-:-:S05]  /*cd80*/  IMAD.U32 R0, R23, 0x10000, RZ ;  /* 0x0001000017007824 */ /* 0x000fca00078e00ff */
[----:B------:R-:W-:-:S05]  /*cd90*/  F2FP.F16.F32.PACK_AB R0, RZ, R0 ;  /* 0x00000000ff00723e */ /* 0x000fca00000000ff */
[----:B------:R0:W-:Y:S01]  /*cda0*/  STG.E.U16 desc[UR36][R16.64], R0 ;  /* 0x0000000010007986 */ /* 0x0001e2000c101524 */
[----:B------:R-:W-:Y:S05]  /*cdb0*/  BRA `(.L_x_23743) ;  /* 0x0000000c00087947 */ /* 0x000fea0003800000 */
.L_x_23746:
        /* <DEDUP_REMOVED lines=10> */
.L_x_23749:
[----:B------:R-:W-:-:S05]  /*ce60*/  IMAD.U32 R23, R23, 0x10000, RZ ;  /* 0x0001000017177824 */ /* 0x000fca00078e00ff */
[----:B------:R-:W-:-:S04]  /*ce70*/  F2FP.F16.F32.PACK_AB R3, RZ, R23 ;  /* 0x00000017ff03723e */ /* 0x000fc800000000ff */
[----:B------:R-:W-:-:S05]  /*ce80*/  PRMT R3, R3, 0x5410, RZ ;  /* 0x0000541003037816 */ /* 0x000fca00000000ff */
[----:B------:R0:W-:Y:S01]  /*ce90*/  STG.E desc[UR36][R16.64], R3 ;  /* 0x0000000310007986 */ /* 0x0001e2000c101924 */
[----:B------:R-:W-:Y:S05]  /*cea0*/  BRA `(.L_x_23743) ;  /* 0x0000000800cc7947 */ /* 0x000fea0003800000 */
.L_x_23748:
[----:B------:R-:W-:-:S04]  /*ceb0*/  IMAD.U32 R2, R23, 0x10000, RZ ;  /* 0x0001000017027824 */ /* 0x000fc800078e00ff */
[----:B------:R-:W-:-:S06]  /*cec0*/  FMUL.FTZ R2, R2, 1 ;  /* 0x3f80000002027820 */ /* 0x000fcc0000410000 */
[----:B------:R-:W0:Y:S02]  /*ced0*/  F2F.F64.F32 R2, R2 ;  /* 0x0000000200027310 */ /* 0x000e240000201800 */
[----:B0-----:R0:W-:Y:S01]  /*cee0*/  STG.E.64 desc[UR36][R16.64], R2 ;  /* 0x0000000210007986 */ /* 0x0011e2000c101b24 */
[----:B------:R-:W-:Y:S05]  /*cef0*/  BRA `(.L_x_23743) ;  /* 0x0000000800b87947 */ /* 0x000fea0003800000 */
.L_x_23738:
        /* <DEDUP_REMOVED lines=13> */
.L_x_23752:
[----:B------:R-:W-:Y:S01]  /*cfd0*/  IMAD.U32 R23, R23, 0x10000, RZ ;  /* 0x0001000017177824 */ /* 0x000fe200078e00ff */
[----:B------:R-:W-:-:S03]  /*cfe0*/  CS2R R6, SRZ ;  /* 0x0000000000067805 */ /* 0x000fc6000001ff00 */
[----:B------:R-:W-:-:S06]  /*cff0*/  FMUL.FTZ R4, R23, 1 ;  /* 0x3f80000017047820 */ /* 0x000fcc0000410000 */
[----:B------:R-:W0:Y:S02]  /*d000*/  F2F.F64.F32 R4, R4 ;  /* 0x0000000400047310 */ /* 0x000e240000201800 */
[----:B0-----:R0:W-:Y:S01]  /*d010*/  STG.E.128 desc[UR36][R16.64], R4 ;  /* 0x0000000410007986 */ /* 0x0011e2000c101d24 */
[----:B------:R-:W-:Y:S05]  /*d020*/  BRA `(.L_x_23743) ;  /* 0x00000008006c7947 */ /* 0x000fea0003800000 */
.L_x_23751:
        /* <DEDUP_REMOVED lines=21> */
.L_x_23756:
[----:B------:R-:W-:Y:S05]  /*d180*/  BSYNC B0 ;  /* 0x0000000000007941 */ /* 0x000fea0003800000 */
.L_x_23755:
[----:B------:R-:W-:-:S05]  /*d190*/  LOP3.LUT R3, R0, R3, RZ, 0xfc, !PT ;  /* 0x0000000300037212 */ /* 0x000fca00078efcff */
[----:B------:R0:W-:Y:S01]  /*d1a0*/  STG.E.U8 desc[UR36][R16.64], R3 ;  /* 0x0000000310007986 */ /* 0x0001e2000c101124 */
[----:B------:R-:W-:Y:S05]  /*d1b0*/  BRA `(.L_x_23743) ;  /* 0x0000000800087947 */ /* 0x000fea0003800000 */
.L_x_23754:
        /* <DEDUP_REMOVED lines=13> */
.L_x_23758:
[----:B------:R-:W-:Y:S01]  /*d290*/  IMAD.MOV.U32 R0, RZ, RZ, 0x7f ;  /* 0x0000007fff007424 */ /* 0x000fe200078e00ff */
[----:B------:R-:W-:-:S04]  /*d2a0*/  ISETP.GT.U32.AND P0, PT, R2, 0x7f800000, PT ;  /* 0x7f8000000200780c */ /* 0x000fc80003f04070 */
[----:B------:R-:W-:-:S09]  /*d2b0*/  SEL R0, R0, 0x7c, P0 ;  /* 0x0000007c00007807 */ /* 0x000fd20000000000 */
.L_x_23759:
[----:B------:R-:W-:Y:S05]  /*d2c0*/  BSYNC B0 ;  /* 0x0000000000007941 */ /* 0x000fea0003800000 */
.L_x_23757:
[----:B------:R-:W-:-:S04]  /*d2d0*/  LOP3.LUT R2, R23, 0x80000000, RZ, 0xc0, !PT ;  /* 0x8000000017027812 */ /* 0x000fc800078ec0ff */
[----:B------:R-:W-:-:S04]  /*d2e0*/  SHF.R.U32.HI R3, RZ, 0x18, R2 ;  /* 0x00000018ff037819 */ /* 0x000fc80000011602 */
[----:B------:R-:W-:-:S05]  /*d2f0*/  LOP3.LUT R3, R0, R3, RZ, 0xfc, !PT ;  /* 0x0000000300037212 */ /* 0x000fca00078efcff */
[----:B------:R0:W-:Y:S01]  /*d300*/  STG.E.U8 desc[UR36][R16.64], R3 ;  /* 0x0000000310007986 */ /* 0x0001e2000c101124 */
[----:B------:R-:W-:Y:S05]  /*d310*/  BRA `(.L_x_23743) ;  /* 0x0000000400b07947 */ /* 0x000fea0003800000 */
.L_x_23753:
[----:B------:R0:W-:Y:S01]  /*d320*/  STG.E.U16 desc[UR36][R16.64], R23 ;  /* 0x0000001710007986 */ /* 0x0001e2000c101524 */
[----:B------:R-:W-:Y:S05]  /*d330*/  BRA `(.L_x_23743) ;  /* 0x0000000400a87947 */ /* 0x000fea0003800000 */
.L_x_23750:
        /* <DEDUP_REMOVED lines=12> */
.L_x_23762:
        /* <DEDUP_REMOVED lines=17> */
.L_x_23765:
[----:B------:R-:W-:-:S04]  /*d510*/  LOP3.LUT R2, R23, 0x80000000, RZ, 0xc0, !PT ;  /* 0x8000000017027812 */ /* 0x000fc800078ec0ff */
[----:B------:R-:W-:-:S04]  /*d520*/  SHF.R.U32.HI R3, RZ, 0x18, R2 ;  /* 0x00000018ff037819 */ /* 0x000fc80000011602 */
[----:B------:R-:W-:-:S04]  /*d530*/  LOP3.LUT R0, R0, R3, RZ, 0xfc, !PT ;  /* 0x0000000300007212 */ /* 0x000fc800078efcff */
[----:B------:R-:W-:-:S07]  /*d540*/  PRMT R8, R0, 0x7610, R8 ;  /* 0x0000761000087816 */ /* 0x000fce0000000008 */
.L_x_23764:
[----:B------:R-:W-:Y:S05]  /*d550*/  BSYNC B0 ;  /* 0x0000000000007941 */ /* 0x000fea0003800000 */
.L_x_23763:
[----:B------:R3:W-:Y:S01]  /*d560*/  STG.E.U8 desc[UR36][R16.64], R8 ;  /* 0x0000000810007986 */ /* 0x0007e2000c101124 */
[----:B------:R-:W-:Y:S05]  /*d570*/  BRA `(.L_x_23743) ;  /* 0x0000000400187947 */ /* 0x000fea0003800000 */
.L_x_23761:
        /* <DEDUP_REMOVED lines=17> */
.L_x_23768:
[----:B------:R-:W-:-:S04]  /*d690*/  LOP3.LUT R2, R23, 0x80000000, RZ, 0xc0, !PT ;  /* 0x8000000017027812 */ /* 0x000fc800078ec0ff */
[----:B------:R-:W-:-:S04]  /*d6a0*/  SHF.R.U32.HI R3, RZ, 0x18, R2 ;  /* 0x00000018ff037819 */ /* 0x000fc80000011602 */
[----:B------:R-:W-:-:S04]  /*d6b0*/  LOP3.LUT R0, R0, R3, RZ, 0xfc, !PT ;  /* 0x0000000300007212 */ /* 0x000fc800078efcff */
[----:B------:R-:W-:-:S07]  /*d6c0*/  PRMT R8, R0, 0x7610, R8 ;  /* 0x0000761000087816 */ /* 0x000fce0000000008 */
.L_x_23767:
[----:B------:R-:W-:Y:S05]  /*d6d0*/  BSYNC B0 ;  /* 0x0000000000007941 */ /* 0x000fea0003800000 */
.L_x_23766:
[----:B------:R0:W-:Y:S01]  /*d6e0*/  STG.E.U8 desc[UR36][R16.64], R8 ;  /* 0x0000000810007986 */ /* 0x0001e2000c101124 */
[----:B------:R-:W-:Y:S05]  /*d6f0*/  BRA `(.L_x_23743) ;  /* 0x0000000000b87947 */ /* 0x000fea0003800000 */
.L_x_23760:
        /* <DEDUP_REMOVED lines=22> */
.L_x_23742:
        /* <DEDUP_REMOVED lines=16> */
.L_x_23771:
[----:B------:R-:W-:Y:S05]  /*d960*/  BRA `(.L_x_23743) ;  /* 0x00000000001c7947 */ /* 0x000fea0003800000 */
.L_x_23770:
[----:B------:R-:W-:-:S06]  /*d970*/  IMAD.U32 R2, R23, 0x10000, RZ ;  /* 0x0001000017027824 */ /* 0x000fcc00078e00ff */
[----:B------:R-:W0:Y:S02]  /*d980*/  F2I.U64.TRUNC R2, R2 ;  /* 0x0000000200027311 */ /* 0x000e24000020d800 */
[----:B0-----:R1:W-:Y:S01]  /*d990*/  STG.E.64 desc[UR36][R16.64], R2 ;  /* 0x0000000210007986 */ /* 0x0013e2000c101b24 */
[----:B------:R-:W-:Y:S05]  /*d9a0*/  BRA `(.L_x_23743) ;  /* 0x00000000000c7947 */ /* 0x000fea0003800000 */
.L_x_23769:
[----:B------:R-:W-:-:S06]  /*d9b0*/  IMAD.U32 R23, R23, 0x10000, RZ ;  /* 0x0001000017177824 */ /* 0x000fcc00078e00ff */
[----:B------:R-:W0:Y:S02]  /*d9c0*/  F2I.FTZ.U32.TRUNC.NTZ R23, R23 ;  /* 0x0000001700177305 */ /* 0x000e24000021f000 */
[----:B0-----:R0:W-:Y:S02]  /*d9d0*/  STG.E desc[UR36][R16.64], R23 ;  /* 0x0000001710007986 */ /* 0x0011e4000c101924 */
.L_x_23743:
[----:B------:R-:W-:-:S07]  /*d9e0*/  VIADD R19, R19, 0x80 ;  /* 0x0000008013137836 */ /* 0x000fce0000000000 */
.L_x_23666:
[----:B------:R-:W-:Y:S05]  /*d9f0*/  BSYNC B6 ;  /* 0x0000000000067941 */ /* 0x000fea0003800000 */
.L_x_23665:
        /* <DEDUP_REMOVED lines=357> */
.L_x_23772:
        /* <DEDUP_REMOVED lines=23> */
.L_x_23776:
[----:B------:R-:W2:Y:S02]  /*f1c0*/  LDG.E.U8 R2, desc[UR36][R2.64] ;  /* 0x0000002402027981 */ /* 0x000ea4000c1e1100 */
[----:B--2---:R-:W-:-:S04]  /*f1d0*/  I2FP.F32.U32 R0, R2 ;  /* 0x0000000200007245 */ /* 0x004fc80000201000 */
[----:B------:R-:W-:-:S04]  /*f1e0*/  F2FP.BF16.F32.PACK_AB R0, RZ, R0 ;  /* 0x00000000ff00723e */ /* 0x000fc800000010ff */
[----:B------:R-:W-:Y:S01]  /*f1f0*/  PRMT R19, R0, 0x7610, R19 ;  /* 0x0000761000137816 */ /* 0x000fe20000000013 */
[----:B------:R-:W-:Y:S06]  /*f200*/  BRA `(.L_x_23778) ;  /* 0x0000000c00c87947 */ /* 0x000fec0003800000 */
.L_x_23775:
        /* <DEDUP_REMOVED lines=11> */
.L_x_23780:
[----:B------:R-:W2:Y:S02]  /*f2c0*/  LDG.E R2, desc[UR36][R2.64] ;  /* 0x0000002402027981 */ /* 0x000ea4000c1e1900 */
[----:B--2---:R-:W-:-:S04]  /*f2d0*/  I2FP.F32.S32 R0, R2 ;  /* 0x0000000200007245 */ /* 0x004fc80000201400 */
[----:B------:R-:W-:-:S04]  /*f2e0*/  F2FP.BF16.F32.PACK_AB R0, RZ, R0 ;  /* 0x00000000ff00723e */ /* 0x000fc800000010ff */
[----:B------:R-:W-:Y:S01]  /*f2f0*/  PRMT R19, R0, 0x7610, R19 ;  /* 0x0000761000137816 */ /* 0x000fe20000000013 */
[----:B------:R-:W-:Y:S06]  /*f300*/  BRA `(.L_x_23778) ;  /* 0x0000000c00887947 */ /* 0x000fec0003800000 */
.L_x_23779:
[----:B------:R-:W2:Y:S02]  /*f310*/  LDG.E.U16 R2, desc[UR36][R2.64] ;  /* 0x0000002402027981 */ /* 0x000ea4000c1e1500 */
[----:B--2---:R-:W0:Y:S02]  /*f320*/  I2F.S16 R0, R2 ;  /* 0x0000000200007306 */ /* 0x004e240000101400 */
[----:B0-----:R-:W-:-:S04]  /*f330*/  F2FP.BF16.F32.PACK_AB R0, RZ, R0 ;  /* 0x00000000ff00723e */ /* 0x001fc800000010ff */
[----:B------:R-:W-:Y:S01]  /*f340*/  PRMT R19, R0, 0x7610, R19 ;  /* 0x0000761000137816 */ /* 0x000fe20000000013 */
[----:B------:R-:W-:Y:S06]  /*f350*/  BRA `(.L_x_23778) ;  /* 0x0000000c00747947 */ /* 0x000fec0003800000 */
.L_x_23774:
        /* <DEDUP_REMOVED lines=9> */
.L_x_23782:
[----:B------:R-:W2:Y:S02]  /*f3f0*/  LDG.E.U16 R0, desc[UR36][R2.64] ;  /* 0x0000002402007981 */ /* 0x000ea4000c1e1500 */
[----:B--2---:R-:W-:-:S05]  /*f400*/  HADD2.F32 R0, -RZ, R0.H0_H0 ;  /* 0x20000000ff007230 */ /* 0x004fca0000004100 */
[----:B------:R-:W-:-:S04]  /*f410*/  F2FP.BF16.F32.PACK_AB R0, RZ, R0 ;  /* 0x00000000ff00723e */ /* 0x000fc800000010ff */
[----:B------:R-:W-:Y:S01]  /*f420*/  PRMT R19, R0, 0x7610, R19 ;  /* 0x0000761000137816 */ /* 0x000fe20000000013 */
[----:B------:R-:W-:Y:S06]  /*f430*/  BRA `(.L_x_23778) ;  /* 0x0000000c003c7947 */ /* 0x000fec0003800000 */
.L_x_23781:
        /* <DEDUP_REMOVED lines=9> */
.L_x_23784:
[----:B------:R-:W2:Y:S02]  /*f4d0*/  LDG.E.U16 R2, desc[UR36][R2.64] ;  /* 0x0000002402027981 */ /* 0x000ea4000c1e1500 */
[----:B--2---:R-:W-:-:S05]  /*f4e0*/  HADD2.F32 R0, -RZ, R2.H0_H0 ;  /* 0x20000002ff007230 */ /* 0x004fca0000004100 */
[----:B------:R-:W-:-:S04]  /*f4f0*/  F2FP.BF16.F32.PACK_AB R0, RZ, R0 ;  /* 0x00000000ff00723e */ /* 0x000fc800000010ff */
[----:B------:R-:W-:Y:S01]  /*f500*/  PRMT R19, R0, 0x7610, R19 ;  /* 0x0000761000137816 */ /* 0x000fe20000000013 */
[----:B------:R-:W-:Y:S06]  /*f510*/  BRA `(.L_x_23778) ;  /* 0x0000000c00047947 */ /* 0x000fec0003800000 */
.L_x_23783:
        /* <DEDUP_REMOVED lines=9> */
.L_x_23773:
        /* <DEDUP_REMOVED lines=14> */
.L_x_23787:
        /* <DEDUP_REMOVED lines=9> */
.L_x_23786:
        /* <DEDUP_REMOVED lines=28> */
.L_x_23789:
        /* <DEDUP_REMOVED lines=15> */
.L_x_23788:
[----:B------:R0:W5:Y:S01]  /*f9d0*/  LDG.E.U16 R19, desc[UR36][R2.64] ;  /* 0x0000002402137981 */ /* 0x000162000c1e1500 */
[----:B------:R-:W-:Y:S05]  /*f9e0*/  BRA `(.L_x_23778) ;  /* 0x0000000400d07947 */ /* 0x000fea0003800000 */
.L_x_23785:
        /* <DEDUP_REMOVED lines=13> */
.L_x_23792:
        /* <DEDUP_REMOVED lines=21> */
.L_x_23796:
[----:B------:R-:W-:Y:S05]  /*fc10*/  BSYNC B1 ;  /* 0x0000000000017941 */ /* 0x000fea0003800000 */
.L_x_23795:
[----:B------:R-:W-:Y:S01]  /*fc20*/  LEA R3, R0, 0x3b800000, 0x17 ;  /* 0x3b80000000037811 */ /* 0x000fe200078eb8ff */
[----:B------:R-:W-:-:S05]  /*fc30*/  IMAD.SHL.U32 R0, R2, 0x100000, RZ ;  /* 0x0010000002007824 */ /* 0x000fca00078e00ff */
[----:B------:R-:W-:-:S07]  /*fc40*/  LOP3.LUT R0, R3, R0, R4, 0xfe, !PT ;  /* 0x0000000003007212 */ /* 0x000fce00078efe04 */
.L_x_23794:
[----:B------:R-:W-:Y:S05]  /*fc50*/  BSYNC B0 ;  /* 0x0000000000007941 */ /* 0x000fea0003800000 */
.L_x_23793:
[----:B------:R-:W-:-:S04]  /*fc60*/  F2FP.BF16.F32.PACK_AB R0, RZ, R0 ;  /* 0x00000000ff00723e */ /* 0x000fc800000010ff */
[----:B------:R-:W-:Y:S01]  /*fc70*/  PRMT R19, R0, 0x7610, R19 ;  /* 0x0000761000137816 */ /* 0x000fe20000000013 */
[----:B------:R-:W-:Y:S06]  /*fc80*/  BRA `(.L_x_23778) ;  /* 0x0000000400287947 */ /* 0x000fec0003800000 */
.L_x_23791:
        /* <DEDUP_REMOVED lines=21> */
.L_x_23800:
[----:B------:R-:W-:Y:S05]  /*fde0*/  BSYNC B1 ;  /* 0x0000000000017941 */ /* 0x000fea0003800000 */
.L_x_23799:
[----:B------:R-:W-:Y:S01]  /*fdf0*/  LEA R3, R0, 0x37800000, 0x17 ;  /* 0x3780000000037811 */ /* 0x000fe200078eb8ff */
[----:B------:R-:W-:-:S05]  /*fe00*/  IMAD.SHL.U32 R0, R2, 0x200000, RZ ;  /* 0x0020000002007824 */ /* 0x000fca00078e00ff */
[----:B------:R-:W-:-:S07]  /*fe10*/  LOP3.LUT R0, R3, R0, R4, 0xfe, !PT ;  /* 0x0000000003007212 */ /* 0x000fce00078efe04 */
.L_x_23798:
[----:B------:R-:W-:Y:S05]  /*fe20*/  BSYNC B0 ;  /* 0x0000000000007941 */ /* 0x000fea0003800000 */
.L_x_23797:
[----:B------:R-:W-:-:S04]  /*fe30*/  F2FP.BF16.F32.PACK_AB R0, RZ, R0 ;  /* 0x00000000ff00723e */ /* 0x000fc800000010ff */
[----:B------:R-:W-:Y:S01]  /*fe40*/  PRMT R19, R0, 0x7610, R19 ;  /* 0x0000761000137816 */ /* 0x000fe20000000013 */
[----:B------:R-:W-:Y:S06]  /*fe50*/  BRA `(.L_x_23778) ;  /* 0x0000000000b47947 */ /* 0x000fec0003800000 */
.L_x_23790:
        /* <DEDUP_REMOVED lines=14> */
.L_x_23804:
[----:B------:R-:W-:Y:S05]  /*ff40*/  BSYNC B0 ;  /* 0x0000000000007941 */ /* 0x000fea0003800000 */
.L_x_23803:
[----:B------:R-:W-:-:S04]  /*ff50*/  F2FP.BF16.F32.PACK_AB R0, RZ, R0 ;  /* 0x00000000ff00723e */ /* 0x000fc800000010ff */
[----:B------:R-:W-:Y:S01]  /*ff60*/  PRMT R19, R0, 0x7610, R19 ;  /* 0x0000761000137816 */ /* 0x000fe20000000013 */
[----:B------:R-:W-:Y:S06]  /*ff70*/  BRA `(.L_x_23778) ;  /* 0x00000000006c7947 */ /* 0x000fec0003800000 */
.L_x_23777:
        /* <DEDUP_REMOVED lines=16> */
.L_x_23805:
[----:B------:R-:W-:Y:S01]  /*10080*/  PRMT R19, RZ, 0x7610, R19 ;  /* 0x00007610ff137816 */ /* 0x000fe20000000013 */
[----:B------:R-:W-:Y:S06]  /*10090*/  BRA `(.L_x_23778) ;  /* 0x0000000000247947 */ /* 0x000fec0003800000 */
.L_x_23802:
[----:B------:R-:W2:Y:S02]  /*100a0*/  LDG.E.64 R2, desc[UR36][R2.64] ;  /* 0x0000002402027981 */ /* 0x000ea4000c1e1b00 */
[----:B--2---:R-:W0:Y:S02]  /*100b0*/  I2F.U64 R0, R2 ;  /* 0x0000000200007312 */ /* 0x004e240000301000 */
[----:B0-----:R-:W-:-:S04]  /*100c0*/  F2FP.BF16.F32.PACK_AB R0, RZ, R0 ;  /* 0x00000000ff00723e */ /* 0x001fc800000010ff */
[----:B------:R-:W-:Y:S01]  /*100d0*/  PRMT R19, R0, 0x7610, R19 ;  /* 0x0000761000137816 */ /* 0x000fe20000000013 */
[----:B------:R-:W-:Y:S06]  /*100e0*/  BRA `(.L_x_23778) ;  /* 0x0000000000107947 */ /* 0x000fec0003800000 */
.L_x_23801:
[----:B------:R-:W2:Y:S02]  /*100f0*/  LDG.E R2, desc[UR36][R2.64] ;  /* 0x0000002402027981 */ /* 0x000ea4000c1e1900 */
[----:B--2---:R-:W-:-:S04]  /*10100*/  I2FP.F32.U32 R0, R2 ;  /* 0x0000000200007245 */ /* 0x004fc80000201000 */
[----:B------:R-:W-:-:S04]  /*10110*/  F2FP.BF16.F32.PACK_AB R0, RZ, R0 ;  /* 0x00000000ff00723e */ /* 0x000fc800000010ff */
[----:B------:R-:W-:-:S07]  /*10120*/  PRMT R19, R0, 0x7610, R19 ;  /* 0x0000761000137816 */ /* 0x000fce0000000013 */
.L_x_23778:
        /* <DEDUP_REMOVED lines=19> */
.L_x_23809:
[----:B------:R-:W2:Y:S02]  /*10260*/  LDG.E.U8 R2, desc[UR36][R2.64] ;  /* 0x0000002402027981 */ /* 0x000ea4000c1e1100 */
[----:B--2---:R-:W-:-:S04]  /*10270*/  I2FP.F32.U32 R0, R2 ;  /* 0x0000000200007245 */ /* 0x004fc80000201000 */
[----:B------:R-:W-:Y:S01]  /*10280*/  F2FP.BF16.F32.PACK_AB R0, RZ, R0 ;  /* 0x00000000ff00723e */ /* 0x000fe200000010ff */
[----:B------:R-:W-:Y:S06]  /*10290*/  BRA `(.L_x_23811) ;  /* 0x0000000c00907947 */ /* 0x000fec0003800000 */
.L_x_23808:
        /* <DEDUP_REMOVED lines=10> */
.L_x_23813:
[----:B------:R-:W2:Y:S02]  /*10340*/  LDG.E R2, desc[UR36][R2.64] ;  /* 0x0000002402027981 */ /* 0x000ea4000c1e1900 */
[----:B--2---:R-:W-:-:S04]  /*10350*/  I2FP.F32.S32 R0, R2 ;  /* 0x0000000200007245 */ /* 0x004fc80000201400 */
[----:B------:R-:W-:Y:S01]  /*10360*/  F2FP.BF16.F32.PACK_AB R0, RZ, R0 ;  /* 0x00000000ff00723e */ /* 0x000fe200000010ff */
[----:B------:R-:W-:Y:S06]  /*10370*/  BRA `(.L_x_23811) ;  /* 0x0000000c00587947 */ /* 0x000fec0003800000 */
.L_x_23812:
[----:B------:R-:W2:Y:S02]  /*10380*/  LDG.E.U16 R2, desc[UR36][R2.64] ;  /* 0x0000002402027981 */ /* 0x000ea4000c1e1500 */
[----:B--2---:R-:W0:Y:S02]  /*10390*/  I2F.S16 R0, R2 ;  /* 0x0000000200007306 */ /* 0x004e240000101400 */
[----:B0-----:R-:W-:Y:S01]  /*103a0*/  F2FP.BF16.F32.PACK_AB R0, RZ, R0 ;  /* 0x00000000ff00723e */ /* 0x001fe200000010ff */
[----:B------:R-:W-:Y:S06]  /*103b0*/  BRA `(.L_x_23811) ;  /* 0x0000000c00487947 */ /* 0x000fec0003800000 */
.L_x_23807:
        /* <DEDUP_REMOVED lines=9> */
.L_x_23815:
[----:B------:R-:W2:Y:S02]  /*10450*/  LDG.E.U16 R0, desc[UR36][R2.64] ;  /* 0x0000002402007981 */ /* 0x000ea4000c1e1500 */
[----:B--2---:R-:W-:-:S05]  /*10460*/  HADD2.F32 R0, -RZ, R0.H0_H0 ;  /* 0x20000000ff007230 */ /* 0x004fca0000004100 */
[----:B------:R-:W-:Y:S01]  /*10470*/  F2FP.BF16.F32.PACK_AB R0, RZ, R0 ;  /* 0x00000000ff00723e */ /* 0x000fe200000010ff */
[----:B------:R-:W-:Y:S06]  /*10480*/  BRA `(.L_x_23811) ;  /* 0x0000000c00147947 */ /* 0x000fec0003800000 */
.L_x_23814:
        /* <DEDUP_REMOVED lines=9> */
.L_x_23817:
[----:B------:R-:W2:Y:S02]  /*10520*/  LDG.E.U16 R2, desc[UR36][R2.64] ;  /* 0x0000002402027981 */ /* 0x000ea4000c1e1500 */
[----:B--2---:R-:W-:-:S05]  /*10530*/  HADD2.F32 R0, -RZ, R2.H0_H0 ;  /* 0x20000002ff007230 */ /* 0x004fca0000004100 */
[----:B------:R-:W-:Y:S01]  /*10540*/  F2FP.BF16.F32.PACK_AB R0, RZ, R0 ;  /* 0x00000000ff00723e */ /* 0x000fe200000010ff */
[----:B------:R-:W-:Y:S06]  /*10550*/  BRA `(.L_x_23811) ;  /* 0x0000000800e07947 */ /* 0x000fec0003800000 */
.L_x_23816:
        /* <DEDUP_REMOVED lines=8> */
.L_x_23806:
        /* <DEDUP_REMOVED lines=13> */
.L_x_23820:
        /* <DEDUP_REMOVED lines=8> */
.L_x_23819:
        /* <DEDUP_REMOVED lines=28> */
.L_x_23822:
        /* <DEDUP_REMOVED lines=15> */
.L_x_23821:
[----:B------:R0:W5:Y:S01]  /*109e0*/  LDG.E.U16 R0, desc[UR36][R2.64] ;  /* 0x0000002402007981 */ /* 0x000162000c1e1500 */
[----:B------:R-:W-:Y:S05]  /*109f0*/  BRA `(.L_x_23811) ;  /* 0x0000000400b87947 */ /* 0x000fea0003800000 */
.L_x_23818:
        /* <DEDUP_REMOVED lines=12> */
.L_x_23825:
        /* <DEDUP_REMOVED lines=21> */
.L_x_23829:
[----:B------:R-:W-:Y:S05]  /*10c10*/  BSYNC B1 ;  /* 0x0000000000017941 */ /* 0x000fea0003800000 */
.L_x_23828:
[----:B------:R-:W-:Y:S01]  /*10c20*/  LEA R3, R0, 0x3b800000, 0x17 ;  /* 0x3b80000000037811 */ /* 0x000fe200078eb8ff */
[----:B------:R-:W-:-:S05]  /*10c30*/  IMAD.SHL.U32 R0, R2, 0x100000, RZ ;  /* 0x0010000002007824 */ /* 0x000fca00078e00ff */
[----:B------:R-:W-:-:S07]  /*10c40*/  LOP3.LUT R0, R3, R0, R4, 0xfe, !PT ;  /* 0x0000000003007212 */ /* 0x000fce00078efe04 */
.L_x_23827:
[----:B------:R-:W-:Y:S05]  /*10c50*/  BSYNC B0 ;  /* 0x0000000000007941 */ /* 0x000fea0003800000 */
.L_x_23826:
[----:B------:R-:W-:Y:S01]  /*10c60*/  F2FP.BF16.F32.PACK_AB R0, RZ, R0 ;  /* 0x00000000ff00723e */ /* 0x000fe200000010ff */
[----:B------:R-:W-:Y:S06]  /*10c70*/  BRA `(.L_x_23811) ;  /* 0x0000000400187947 */ /* 0x000fec0003800000 */
.L_x_23824:
        /* <DEDUP_REMOVED lines=21> */
.L_x_23833:
[----:B------:R-:W-:Y:S05]  /*10dd0*/  BSYNC B1 ;  /* 0x0000000000017941 */ /* 0x000fea0003800000 */
.L_x_23832:
[----:B------:R-:W-:Y:S01]  /*10de0*/  LEA R3, R0, 0x37800000, 0x17 ;  /* 0x3780000000037811 */ /* 0x000fe200078eb8ff */
[----:B------:R-:W-:-:S05]  /*10df0*/  IMAD.SHL.U32 R0, R2, 0x200000, RZ ;  /* 0x0020000002007824 */ /* 0x000fca00078e00ff */
[----:B------:R-:W-:-:S07]  /*10e00*/  LOP3.LUT R0, R3, R0, R4, 0xfe, !PT ;  /* 0x0000000003007212 */ /* 0x000fce00078efe04 */
.L_x_23831:
[----:B------:R-:W-:Y:S05]  /*10e10*/  BSYNC B0 ;  /* 0x0000000000007941 */ /* 0x000fea0003800000 */
.L_x_23830:
[----:B------:R-:W-:Y:S01]  /*10e20*/  F2FP.BF16.F32.PACK_AB R0, RZ, R0 ;  /* 0x00000000ff00723e */ /* 0x000fe200000010ff */
[----:B------:R-:W-:Y:S06]  /*10e30*/  BRA `(.L_x_23811) ;  /* 0x0000000000a87947 */ /* 0x000fec0003800000 */
.L_x_23823:
        /* <DEDUP_REMOVED lines=14> */
.L_x_23837:
[----:B------:R-:W-:Y:S05]  /*10f20*/  BSYNC B0 ;  /* 0x0000000000007941 */ /* 0x000fea0003800000 */
.L_x_23836:
[----:B------:R-:W-:Y:S01]  /*10f30*/  F2FP.BF16.F32.PACK_AB R0, RZ, R0 ;  /* 0x00000000ff00723e */ /* 0x000fe200000010ff */
[----:B------:R-:W-:Y:S06]  /*10f40*/  BRA `(.L_x_23811) ;  /* 0x0000000000647947 */ /* 0x000fec0003800000 */
.L_x_23810:
        /* <DEDUP_REMOVED lines=16> */
.L_x_23838:
[----:B------:R-:W-:Y:S01]  /*11050*/  PRMT R0, RZ, 0x7610, R0 ;  /* 0x00007610ff007816 */ /* 0x000fe20000000000 */
[----:B------:R-:W-:Y:S06]  /*11060*/  BRA `(.L_x_23811) ;  /* 0x00000000001c7947 */ /* 0x000fec0003800000 */
.L_x_23835:
[----:B------:R-:W2:Y:S02]  /*11070*/  LDG.E.64 R2, desc[UR36][R2.64] ;  /* 0x0000002402027981 */ /* 0x000ea4000c1e1b00 */
[----:B--2---:R-:W0:Y:S02]  /*11080*/  I2F.U64 R0, R2 ;  /* 0x0000000200007312 */ /* 0x004e240000301000 */
[----:B0-----:R-:W-:Y:S01]  /*11090*/  F2FP.BF16.F32.PACK_AB R0, RZ, R0 ;  /* 0x00000000ff00723e */ /* 0x001fe200000010ff */
[----:B------:R-:W-:Y:S06]  /*110a0*/  BRA `(.L_x_23811) ;  /* 0x00000000000c7947 */ /* 0x000fec0003800000 */
.L_x_23834:
[----:B------:R-:W2:Y:S02]  /*110b0*/  LDG.E R2, desc[UR36][R2.64] ;  /* 0x0000002402027981 */ /* 0x000ea4000c1e1900 */
[----:B--2---:R-:W-:-:S04]  /*110c0*/  I2FP.F32.U32 R0, R2 ;  /* 0x0000000200007245 */ /* 0x004fc80000201000 */
[----:B------:R-:W-:-:S07]  /*110d0*/  F2FP.BF16.F32.PACK_AB R0, RZ, R0 ;  /* 0x00000000ff00723e */ /* 0x000fce00000010ff */
.L_x_23811:
        /* <DEDUP_REMOVED lines=22> */
.L_x_23842:
        /* <DEDUP_REMOVED lines=8> */
.L_x_23840:
[----:B------:R-:W-:-:S05]  /*112c0*/  FADD.FTZ R2, R2, R3 ;  /* 0x0000000302027221 */ /* 0x000fca0000010000 */
[----:B------:R-:W-:-:S04]  /*112d0*/  F2FP.BF16.F32.PACK_AB R2, RZ, R2 ;  /* 0x00000002ff02723e */ /* 0x000fc800000010ff */
[----:B------:R-:W-:-:S07]  /*112e0*/  PRMT R19, R2, 0x7610, R19 ;  /* 0x0000761002137816 */ /* 0x000fce0000000013 */
.L_x_23841:
[----:B------:R-:W-:Y:S05]  /*112f0*/  BSYNC B0 ;  /* 0x0000000000007941 */ /* 0x000fea0003800000 */
.L_x_23839:
        /* <DEDUP_REMOVED lines=16> */
.L_x_23846:
[----:B------:R-:W-:-:S06]  /*11400*/  IMAD.U32 R3, R19, 0x10000, RZ ;  /* 0x0001000013037824 */ /* 0x000fcc00078e00ff */
[----:B------:R-:W0:Y:S02]  /*11410*/  F2I.S64.TRUNC R2, R3 ;  /* 0x0000000300027311 */ /* 0x000e24000020d900 */
[----:B0-----:R-:W-:Y:S01]  /*11420*/  STG.E.U8 desc[UR36][R16.64], R2 ;  /* 0x0000000210007986 */ /* 0x001fe2000c101124 */
[----:B------:R-:W-:Y:S05]  /*11430*/  EXIT ;  /* 0x000000000000794d */ /* 0x000fea0003800000 */
.L_x_23845:
        /* <DEDUP_REMOVED lines=10> */
.L_x_23849:
[----:B------:R-:W-:-:S06]  /*114e0*/  IMAD.U32 R19, R19, 0x10000, RZ ;  /* 0x0001000013137824 */ /* 0x000fcc00078e00ff */
[----:B------:R-:W0:Y:S02]  /*114f0*/  F2I.FTZ.TRUNC.NTZ R19, R19 ;  /* 0x0000001300137305 */ /* 0x000e24000021f100 */
[----:B0-----:R-:W-:Y:S01]  /*11500*/  STG.E desc[UR36][R16.64], R19 ;  /* 0x0000001310007986 */ /* 0x001fe2000c101924 */
[----:B------:R-:W-:Y:S05]  /*11510*/  EXIT ;  /* 0x000000000000794d */ /* 0x000fea0003800000 */
.L_x_23848:
[----:B------:R-:W-:-:S06]  /*11520*/  IMAD.U32 R19, R19, 0x10000, RZ ;  /* 0x0001000013137824 */ /* 0x000fcc00078e00ff */
[----:B------:R-:W0:Y:S02]  /*11530*/  F2I.FTZ.TRUNC.NTZ R19, R19 ;  /* 0x0000001300137305 */ /* 0x000e24000021f100 */
[----:B0-----:R-:W-:Y:S01]  /*11540*/  STG.E.U16 desc[UR36][R16.64], R19 ;  /* 0x0000001310007986 */ /* 0x001fe2000c101524 */
[----:B------:R-:W-:Y:S05]  /*11550*/  EXIT ;  /* 0x000000000000794d */ /* 0x000fea0003800000 */
.L_x_23844:
        /* <DEDUP_REMOVED lines=9> */
.L_x_23851:
[----:B------:R-:W-:-:S05]  /*115f0*/  IMAD.U32 R0, R19, 0x10000, RZ ;  /* 0x0001000013007824 */ /* 0x000fca00078e00ff */
[----:B------:R-:W-:-:S05]  /*11600*/  F2FP.F16.F32.PACK_AB R0, RZ, R0 ;  /* 0x00000000ff00723e */ /* 0x000fca00000000ff */
[----:B------:R-:W-:Y:S01]  /*11610*/  STG.E.U16 desc[UR36][R16.64], R0 ;  /* 0x0000000010007986 */ /* 0x000fe2000c101524 */
[----:B------:R-:W-:Y:S05]  /*11620*/  EXIT ;  /* 0x000000000000794d */ /* 0x000fea0003800000 */
.L_x_23850:
        /* <DEDUP_REMOVED lines=10> */
.L_x_23853:
[----:B------:R-:W-:-:S05]  /*116d0*/  IMAD.U32 R19, R19, 0x10000, RZ ;  /* 0x0001000013137824 */ /* 0x000fca00078e00ff */
[----:B------:R-:W-:-:S04]  /*116e0*/  F2FP.F16.F32.PACK_AB R3, RZ, R19 ;  /* 0x00000013ff03723e */ /* 0x000fc800000000ff */
[----:B------:R-:W-:-:S05]  /*116f0*/  PRMT R3, R3, 0x5410, RZ ;  /* 0x0000541003037816 */ /* 0x000fca00000000ff */
[----:B------:R-:W-:Y:S01]  /*11700*/  STG.E desc[UR36][R16.64], R3 ;  /* 0x0000000310007986 */ /* 0x000fe2000c101924 */
[----:B------:R-:W-:Y:S05]  /*11710*/  EXIT ;  /* 0x000000000000794d */ /* 0x000fea0003800000 */
.L_x_23852:
[----:B------:R-:W-:-:S04]  /*11720*/  IMAD.U32 R2, R19, 0x10000, RZ ;  /* 0x0001000013027824 */ /* 0x000fc800078e00ff */
[----:B------:R-:W-:-:S06]  /*11730*/  FMUL.FTZ R2, R2, 1 ;  /* 0x3f80000002027820 */ /* 0x000fcc0000410000 */
[----:B------:R-:W0:Y:S02]  /*11740*/  F2F.F64.F32 R2, R2 ;  /* 0x0000000200027310 */ /* 0x000e240000201800 */
[----:B0-----:R-:W-:Y:S01]  /*11750*/  STG.E.64 desc[UR36][R16.64], R2 ;  /* 0x0000000210007986 */ /* 0x001fe2000c101b24 */
[----:B------:R-:W-:Y:S05]  /*11760*/  EXIT ;  /* 0x000000000000794d */ /* 0x000fea0003800000 */
.L_x_23843:
        /* <DEDUP_REMOVED lines=13> */
.L_x_23856:
[----:B------:R-:W-:Y:S01]  /*11840*/  IMAD.U32 R19, R19, 0x10000, RZ ;  /* 0x0001000013137824 */ /* 0x000fe200078e00ff */
[----:B------:R-:W-:-:S03]  /*11850*/  CS2R R6, SRZ ;  /* 0x0000000000067805 */ /* 0x000fc6000001ff00 */
[----:B------:R-:W-:-:S06]  /*11860*/  FMUL.FTZ R4, R19, 1 ;  /* 0x3f80000013047820 */ /* 0x000fcc0000410000 */
[----:B------:R-:W0:Y:S02]  /*11870*/  F2F.F64.F32 R4, R4 ;  /* 0x0000000400047310 */ /* 0x000e240000201800 */
[----:B0-----:R-:W-:Y:S01]  /*11880*/  STG.E.128 desc[UR36][R16.64], R4 ;  /* 0x0000000410007986 */ /* 0x001fe2000c101d24 */
[----:B------:R-:W-:Y:S05]  /*11890*/  EXIT ;  /* 0x000000000000794d */ /* 0x000fea0003800000 */
.L_x_23855:
        /* <DEDUP_REMOVED lines=21> */
.L_x_23860:
[----:B------:R-:W-:Y:S05]  /*119f0*/  BSYNC B0 ;  /* 0x0000000000007941 */ /* 0x000fea0003800000 */
.L_x_23859:
[----:B------:R-:W-:-:S05]  /*11a00*/  LOP3.LUT R3, R0, R3, RZ, 0xfc, !PT ;  /* 0x0000000300037212 */ /* 0x000fca00078efcff */
[----:B------:R-:W-:Y:S01]  /*11a10*/  STG.E.U8 desc[UR36][R16.64], R3 ;  /* 0x0000000310007986 */ /* 0x000fe2000c101124 */
[----:B------:R-:W-:Y:S05]  /*11a20*/  EXIT ;  /* 0x000000000000794d */ /* 0x000fea0003800000 */
.L_x_23858:
        /* <DEDUP_REMOVED lines=13> */
.L_x_23862:
[----:B------:R-:W-:Y:S01]  /*11b00*/  IMAD.MOV.U32 R0, RZ, RZ, 0x7f ;  /* 0x0000007fff007424 */ /* 0x000fe200078e00ff */
[----:B------:R-:W-:-:S04]  /*11b10*/  ISETP.GT.U32.AND P0, PT, R2, 0x7f800000, PT ;  /* 0x7f8000000200780c */ /* 0x000fc80003f04070 */
[----:B------:R-:W-:-:S09]  /*11b20*/  SEL R0, R0, 0x7c, P0 ;  /* 0x0000007c00007807 */ /* 0x000fd20000000000 */
.L_x_23863:
[----:B------:R-:W-:Y:S05]  /*11b30*/  BSYNC B0 ;  /* 0x0000000000007941 */ /* 0x000fea0003800000 */
.L_x_23861:
[----:B------:R-:W-:-:S04]  /*11b40*/  LOP3.LUT R2, R19, 0x80000000, RZ, 0xc0, !PT ;  /* 0x8000000013027812 */ /* 0x000fc800078ec0ff */
[----:B------:R-:W-:-:S04]  /*11b50*/  SHF.R.U32.HI R3, RZ, 0x18, R2 ;  /* 0x00000018ff037819 */ /* 0x000fc80000011602 */
[----:B------:R-:W-:-:S05]  /*11b60*/  LOP3.LUT R3, R0, R3, RZ, 0xfc, !PT ;  /* 0x0000000300037212 */ /* 0x000fca00078efcff */
[----:B------:R-:W-:Y:S01]  /*11b70*/  STG.E.U8 desc[UR36][R16.64], R3 ;  /* 0x0000000310007986 */ /* 0x000fe2000c101124 */
[----:B------:R-:W-:Y:S05]  /*11b80*/  EXIT ;  /* 0x000000000000794d */ /* 0x000fea0003800000 */
.L_x_23857:
[----:B------:R-:W-:Y:S01]  /*11b90*/  STG.E.U16 desc[UR36][R16.64], R19 ;  /* 0x0000001310007986 */ /* 0x000fe2000c101524 */
[----:B------:R-:W-:Y:S05]  /*11ba0*/  EXIT ;  /* 0x000000000000794d */ /* 0x000fea0003800000 */
.L_x_23854:
        /* <DEDUP_REMOVED lines=12> */
.L_x_23866:
        /* <DEDUP_REMOVED lines=17> */
.L_x_23869:
[----:B------:R-:W-:-:S04]  /*11d80*/  LOP3.LUT R2, R19, 0x80000000, RZ, 0xc0, !PT ;  /* 0x8000000013027812 */ /* 0x000fc800078ec0ff */
[----:B------:R-:W-:-:S04]  /*11d90*/  SHF.R.U32.HI R3, RZ, 0x18, R2 ;  /* 0x00000018ff037819 */ /* 0x000fc80000011602 */
[----:B------:R-:W-:-:S04]  /*11da0*/  LOP3.LUT R0, R0, R3, RZ, 0xfc, !PT ;  /* 0x0000000300007212 */ /* 0x000fc800078efcff */
[----:B------:R-:W-:-:S07]  /*11db0*/  PRMT R8, R0, 0x7610, R8 ;  /* 0x0000761000087816 */ /* 0x000fce0000000008 */
.L_x_23868:
[----:B------:R-:W-:Y:S05]  /*11dc0*/  BSYNC B0 ;  /* 0x0000000000007941 */ /* 0x000fea0003800000 */
.L_x_23867:
[----:B------:R-:W-:Y:S01]  /*11dd0*/  STG.E.U8 desc[UR36][R16.64], R8 ;  /* 0x0000000810007986 */ /* 0x000fe2000c101124 */
[----:B------:R-:W-:Y:S05]  /*11de0*/  EXIT ;  /* 0x000000000000794d */ /* 0x000fea0003800000 */
.L_x_23865:
        /* <DEDUP_REMOVED lines=17> */
.L_x_23872:
[----:B------:R-:W-:-:S04]  /*11f00*/  LOP3.LUT R2, R19, 0x80000000, RZ, 0xc0, !PT ;  /* 0x8000000013027812 */ /* 0x000fc800078ec0ff */
[----:B------:R-:W-:-:S04]  /*11f10*/  SHF.R.U32.HI R3, RZ, 0x18, R2 ;  /* 0x00000018ff037819 */ /* 0x000fc80000011602 */
[----:B------:R-:W-:-:S04]  /*11f20*/  LOP3.LUT R0, R0, R3, RZ, 0xfc, !PT ;  /* 0x0000000300007212 */ /* 0x000fc800078efcff */
[----:B------:R-:W-:-:S07]  /*11f30*/  PRMT R8, R0, 0x7610, R8 ;  /* 0x0000761000087816 */ /* 0x000fce0000000008 */
.L_x_23871:
[----:B------:R-:W-:Y:S05]  /*11f40*/  BSYNC B0 ;  /* 0x0000000000007941 */ /* 0x000fea0003800000 */
.L_x_23870:
[----:B------:R-:W-:Y:S01]  /*11f50*/  STG.E.U8 desc[UR36][R16.64], R8 ;  /* 0x0000000810007986 */ /* 0x000fe2000c101124 */
[----:B------:R-:W-:Y:S05]  /*11f60*/  EXIT ;  /* 0x000000000000794d */ /* 0x000fea0003800000 */
.L_x_23864:
        /* <DEDUP_REMOVED lines=22> */
.L_x_23847:
        /* <DEDUP_REMOVED lines=16> */
.L_x_23875:
[----:B------:R-:W-:Y:S05]  /*121d0*/  EXIT ;  /* 0x000000000000794d */ /* 0x000fea0003800000 */
.L_x_23874:
[----:B------:R-:W-:-:S06]  /*121e0*/  IMAD.U32 R2, R19, 0x10000, RZ ;  /* 0x0001000013027824 */ /* 0x000fcc00078e00ff */
[----:B------:R-:W0:Y:S02]  /*121f0*/  F2I.U64.TRUNC R2, R2 ;  /* 0x0000000200027311 */ /* 0x000e24000020d800 */
[----:B0-----:R-:W-:Y:S01]  /*12200*/  STG.E.64 desc[UR36][R16.64], R2 ;  /* 0x0000000210007986 */ /* 0x001fe2000c101b24 */
[----:B------:R-:W-:Y:S05]  /*12210*/  EXIT ;  /* 0x000000000000794d */ /* 0x000fea0003800000 */
.L_x_23873:
[----:B------:R-:W-:-:S06]  /*12220*/  IMAD.U32 R19, R19, 0x10000, RZ ;  /* 0x0001000013137824 */ /* 0x000fcc00078e00ff */
[----:B------:R-:W0:Y:S02]  /*12230*/  F2I.FTZ.U32.TRUNC.NTZ R19, R19 ;  /* 0x0000001300137305 */ /* 0x000e24000021f000 */
[----:B0-----:R-:W-:Y:S01]  /*12240*/  STG.E desc[UR36][R16.64], R19 ;  /* 0x0000001310007986 */ /* 0x001fe2000c101924 */
[----:B------:R-:W-:Y:S05]  /*12250*/  EXIT ;  /* 0x000000000000794d */ /* 0x000fea0003800000 */
.L_x_23876:
        /* <DEDUP_REMOVED lines=10> */
.L_x_32246:


//--------------------- .text._ZN2at6native27unrolled_elementwise_kernelINS0_13BinaryFunctorIN3c108BFloat16ES4_S4_ZZZNS0_21nextafter_kernel_cudaERNS_18TensorIteratorBaseEENKUlvE_clEvENKUlvE1_clEvEUlS4_S4_E_EESt5arrayIPcLm3EELi4E23TrivialOffsetCalculatorILi2EjESE_ILi1EjENS0_6memory12LoadWithCastILi2EEENSH_13StoreWithCastILi1EEEEEviT_T0_T2_T3_T4_T5_ --------------------------
	.section	.text._ZN2at6native27unrolled_elementwise_kernelINS0_13BinaryFunctorIN3c108BFloat16ES4_S4_ZZZNS0_21nextafter_kernel_cudaERNS_18TensorIteratorBaseEENKUlvE_clEvENKUlvE1_clEvEUlS4_S4_E_EESt5arrayIPcLm3EELi4E23TrivialOffsetCalculatorILi2EjESE_ILi1EjENS0_6memory12LoadWithCastILi2EEENSH_13StoreWithCastILi1EEEEEviT_T0_T2_T3_T4_T5_,"ax",@progbits
	.align	128
        .global         _ZN2at6native27unrolled_elementwise_kernelINS0_13BinaryFunctorIN3c108BFloat16ES4_S4_ZZZNS0_21nextafter_kernel_cudaERNS_18TensorIteratorBaseEENKUlvE_clEvENKUlvE1_clEvEUlS4_S4_E_EESt5arrayIPcLm3EELi4E23TrivialOffsetCalculatorILi2EjESE_ILi1EjENS0_6memory12LoadWithCastILi2EEENSH_13StoreWithCastILi1EEEEEviT_T0_T2_T3_T4_T5_
        .type           _ZN2at6native27unrolled_elementwise_kernelINS0_13BinaryFunctorIN3c108BFloat16ES4_S4_ZZZNS0_21nextafter_kernel_cudaERNS_18TensorIteratorBaseEENKUlvE_clEvENKUlvE1_clEvEUlS4_S4_E_EESt5arrayIPcLm3EELi4E23TrivialOffsetCalculatorILi2EjESE_ILi1EjENS0_6memory12LoadWithCastILi2EEENSH_13StoreWithCastILi1EEEEEviT_T0_T2_T3_T4_T5_,@function
        .size           _ZN2at6native27unrolled_elementwise_kernelINS0_13BinaryFunctorIN3c108BFloat16ES4_S4_ZZZNS0_21nextafter_kernel_cudaERNS_18TensorIteratorBaseEENKUlvE_clEvENKUlvE1_clEvEUlS4_S4_E_EESt5arrayIPcLm3EELi4E23TrivialOffsetCalculatorILi2EjESE_ILi1EjENS0_6memory12LoadWithCastILi2EEENSH_13StoreWithCastILi1EEEEEviT_T0_T2_T3_T4_T5_,(.L_x_32247 - _ZN2at6native27unrolled_elementwise_kernelINS0_13BinaryFunctorIN3c108BFloat16ES4_S4_ZZZNS0_21nextafter_kernel_cudaERNS_18TensorIteratorBaseEENKUlvE_clEvENKUlvE1_clEvEUlS4_S4_E_EESt5arrayIPcLm3EELi4E23TrivialOffsetCalculatorILi2EjESE_ILi1EjENS0_6memory12LoadWithCastILi2EEENSH_13StoreWithCastILi1EEEEEviT_T0_T2_T3_T4_T5_)
        .other          _ZN2at6native27unrolled_elementwise_kernelINS0_13BinaryFunctorIN3c108BFloat16ES4_S4_ZZZNS0_21nextafter_kernel_cudaERNS_18TensorIteratorBaseEENKUlvE_clEvENKUlvE1_clEvEUlS4_S4_E_EESt5arrayIPcLm3EELi4E23TrivialOffsetCalculatorILi2EjESE_ILi1EjENS0_6memory12LoadWithCastILi2EEENSH_13StoreWithCastILi1EEEEEviT_T0_T2_T3_T4_T5_,@"STO_CUDA_ENTRY STV_DEFAULT"
_ZN2at6native27unrolled_elementwise_kernelINS0_13BinaryFunctorIN3c108BFloat16ES4_S4_ZZZNS0_21nextafter_kernel_cudaERNS_18TensorIteratorBaseEENKUlvE_clEvENKUlvE1_clEvEUlS4_S4_E_EESt5arrayIPcLm3EELi4E23TrivialOffsetCalculatorILi2EjESE_ILi1EjENS0_6memory12LoadWithCastILi2EEENSH_13StoreWithCastILi1EEEEEviT_T0_T2_T3_T4_T5_:
.text._ZN2at6native27unrolled_elementwise_kernelINS0_13BinaryFunctorIN3c108BFloat16ES4_S4_ZZZNS0_21nextafter_kernel_cudaERNS_18TensorIteratorBaseEENKUlvE_clEvENKUlvE1_clEvEUlS4_S4_E_EESt5arrayIPcLm3EELi4E23TrivialOffsetCalculatorILi2EjESE_ILi1EjENS0_6memory12LoadWithCastILi2EEENSH_13StoreWithCastILi1EEEEEviT_T0_T2_T3_T4_T5_:
        /* <DEDUP_REMOVED lines=36> */
.L_x_23882:
[----:B------:R-:W2:Y:S02]  /*0240*/  LDG.E.U8 R4, desc[UR36][R4.64] ;  /* 0x0000002404047981 */ /* 0x000ea4000c1e1100 */
[----:B--2---:R-:W-:-:S04]  /*0250*/  I2FP.F32.U32 R0, R4 ;  /* 0x0000000400007245 */ /* 0x004fc80000201000 */
[----:B------:R-:W-:-:S04]  /*0260*/  F2FP.BF16.F32.PACK_AB R0, RZ, R0 ;  /* 0x00000000ff00723e */ /* 0x000fc800000010ff */
[----:B------:R-:W-:Y:S01]  /*0270*/  PRMT R24, R0, 0x7610, R24 ;  /* 0x0000761000187816 */ /* 0x000fe20000000018 */
[----:B------:R-:W-:Y:S06]  /*0280*/  BRA `(.L_x_23884) ;  /* 0x0000000c00c87947 */ /* 0x000fec0003800000 */
.L_x_23881:
        /* <DEDUP_REMOVED lines=11> */
.L_x_23886:
[----:B------:R-:W2:Y:S02]  /*0340*/  LDG.E R4, desc[UR36][R4.64] ;  /* 0x0000002404047981 */ /* 0x000ea4000c1e1900 */
[----:B--2---:R-:W-:-:S04]  /*0350*/  I2FP.F32.S32 R0, R4 ;  /* 0x0000000400007245 */ /* 0x004fc80000201400 */
[----:B------:R-:W-:-:S04]  /*0360*/  F2FP.BF16.F32.PACK_AB R0, RZ, R0 ;  /* 0x00000000ff00723e */ /* 0x000fc800000010ff */
[----:B------:R-:W-:Y:S01]  /*0370*/  PRMT R24, R0, 0x7610, R24 ;  /* 0x0000761000187816 */ /* 0x000fe20000000018 */
[----:B------:R-:W-:Y:S06]  /*0380*/  BRA `(.L_x_23884) ;  /* 0x0000000c00887947 */ /* 0x000fec0003800000 */
.L_x_23885:
[----:B------:R-:W2:Y:S02]  /*0390*/  LDG.E.U16 R4, desc[UR36][R4.64] ;  /* 0x0000002404047981 */ /* 0x000ea4000c1e1500 */
[----:B--2---:R-:W0:Y:S02]  /*03a0*/  I2F.S16 R0, R4 ;  /* 0x0000000400007306 */ /* 0x004e240000101400 */
[----:B0-----:R-:W-:-:S04]  /*03b0*/  F2FP.BF16.F32.PACK_AB R0, RZ, R0 ;  /* 0x00000000ff00723e */ /* 0x001fc800000010ff */
[----:B------:R-:W-:Y:S01]  /*03c0*/  PRMT R24, R0, 0x7610, R24 ;  /* 0x0000761000187816 */ /* 0x000fe20000000018 */
[----:B------:R-:W-:Y:S06]  /*03d0*/  BRA `(.L_x_23884) ;  /* 0x0000000c00747947 */ /* 0x000fec0003800000 */
.L_x_23880:
        /* <DEDUP_REMOVED lines=9> */
.L_x_23888:
[----:B------:R-:W2:Y:S02]  /*0470*/  LDG.E.U16 R0, desc[UR36][R4.64] ;  /* 0x0000002404007981 */ /* 0x000ea4000c1e1500 */
[----:B--2---:R-:W-:-:S05]  /*0480*/  HADD2.F32 R0, -RZ, R0.H0_H0 ;  /* 0x20000000ff007230 */ /* 0x004fca0000004100 */
[----:B------:R-:W-:-:S04]  /*0490*/  F2FP.BF16.F32.PACK_AB R0, RZ, R0 ;  /* 0x00000000ff00723e */ /* 0x000fc800000010ff */
[----:B------:R-:W-:Y:S01]  /*04a0*/  PRMT R24, R0, 0x7610, R24 ;  /* 0x0000761000187816 */ /* 0x000fe20000000018 */
[----:B------:R-:W-:Y:S06]  /*04b0*/  BRA `(.L_x_23884) ;  /* 0x0000000c003c7947 */ /* 0x000fec0003800000 */
.L_x_23887:
        /* <DEDUP_REMOVED lines=9> */
.L_x_23890:
[----:B------:R-:W2:Y:S02]  /*0550*/  LDG.E.U16 R4, desc[UR36][R4.64] ;  /* 0x0000002404047981 */ /* 0x000ea4000c1e1500 */
[----:B--2---:R-:W-:-:S05]  /*0560*/  HADD2.F32 R0, -RZ, R4.H0_H0 ;  /* 0x20000004ff007230 */ /* 0x004fca0000004100 */
[----:B------:R-:W-:-:S04]  /*0570*/  F2FP.BF16.F32.PACK_AB R0, RZ, R0 ;  /* 0x00000000ff00723e */ /* 0x000fc800000010ff */
[----:B------:R-:W-:Y:S01]  /*0580*/  PRMT R24, R0, 0x7610, R24 ;  /* 0x0000761000187816 */ /* 0x000fe20000000018 */
[----:B------:R-:W-:Y:S06]  /*0590*/  BRA `(.L_x_23884) ;  /* 0x0000000c00047947 */ /* 0x000fec0003800000 */
.L_x_23889:
        /* <DEDUP_REMOVED lines=9> */
.L_x_23879:
        /* <DEDUP_REMOVED lines=14> */
.L_x_23893:
        /* <DEDUP_REMOVED lines=9> */
.L_x_23892:
        /* <DEDUP_REMOVED lines=28> */
.L_x_23895:
        /* <DEDUP_REMOVED lines=15> */
.L_x_23894:
[----:B------:R0:W5:Y:S01]  /*0a50*/  LDG.E.U16 R24, desc[UR36][R4.64] ;  /* 0x0000002404187981 */ /* 0x000162000c1e1500 */
[----:B------:R-:W-:Y:S05]  /*0a60*/  BRA `(.L_x_23884) ;  /* 0x0000000400d07947 */ /* 0x000fea0003800000 */
.L_x_23891:
        /* <DEDUP_REMOVED lines=13> */
.L_x_23898:
        /* <DEDUP_REMOVED lines=21> */
.L_x_23902:
[----:B------:R-:W-:Y:S05]  /*0c90*/  BSYNC B1 ;  /* 0x0000000000017941 */ /* 0x000fea0003800000 */
.L_x_23901:
[----:B------:R-:W-:Y:S01]  /*0ca0*/  LEA R5, R0, 0x3b800000, 0x17 ;  /* 0x3b80000000057811 */ /* 0x000fe200078eb8ff */
[----:B------:R-:W-:-:S05]  /*0cb0*/  IMAD.SHL.U32 R0, R3, 0x100000, RZ ;  /* 0x0010000003007824 */ /* 0x000fca00078e00ff */
[----:B------:R-:W-:-:S07]  /*0cc0*/  LOP3.LUT R0, R5, R0, R6, 0xfe, !PT ;  /* 0x0000000005007212 */ /* 0x000fce00078efe06 */
.L_x_23900:
[----:B------:R-:W-:Y:S05]  /*0cd0*/  BSYNC B0 ;  /* 0x0000000000007941 */ /* 0x000fea0003800000 */
.L_x_23899:
[----:B------:R-:W-:-:S04]  /*0ce0*/  F2FP.BF16.F32.PACK_AB R0, RZ, R0 ;  /* 0x00000000ff00723e */ /* 0x000fc800000010ff */
[----:B------:R-:W-:Y:S01]  /*0cf0*/  PRMT R24, R0, 0x7610, R24 ;  /* 0x0000761000187816 */ /* 0x000fe20000000018 */
[----:B------:R-:W-:Y:S06]  /*0d00*/  BRA `(.L_x_23884) ;  /* 0x0000000400287947 */ /* 0x000fec0003800000 */
.L_x_23897:
        /* <DEDUP_REMOVED lines=21> */
.L_x_23906:
[----:B------:R-:W-:Y:S05]  /*0e60*/  BSYNC B1 ;  /* 0x0000000000017941 */ /* 0x000fea0003800000 */
.L_x_23905:
[----:B------:R-:W-:Y:S01]  /*0e70*/  LEA R5, R0, 0x37800000, 0x17 ;  /* 0x3780000000057811 */ /* 0x000fe200078eb8ff */
[----:B------:R-:W-:-:S05]  /*0e80*/  IMAD.SHL.U32 R0, R3, 0x200000, RZ ;  /* 0x0020000003007824 */ /* 0x000fca00078e00ff */
[----:B------:R-:W-:-:S07]  /*0e90*/  LOP3.LUT R0, R5, R0, R6, 0xfe, !PT ;  /* 0x0000000005007212 */ /* 0x000fce00078efe06 */
.L_x_23904:
[----:B------:R-:W-:Y:S05]  /*0ea0*/  BSYNC B0 ;  /* 0x0000000000007941 */ /* 0x000fea0003800000 */
.L_x_23903:
[----:B------:R-:W-:-:S04]  /*0eb0*/  F2FP.BF16.F32.PACK_AB R0, RZ, R0 ;  /* 0x00000000ff00723e */ /* 0x000fc800000010ff */
[----:B------:R-:W-:Y:S01]  /*0ec0*/  PRMT R24, R0, 0x7610, R24 ;  /* 0x0000761000187816 */ /* 0x000fe20000000018 */
[----:B------:R-:W-:Y:S06]  /*0ed0*/  BRA `(.L_x_23884) ;  /* 0x0000000000b47947 */ /* 0x000fec0003800000 */
.L_x_23896:
        /* <DEDUP_REMOVED lines=14> */
.L_x_23910:
[----:B------:R-:W-:Y:S05]  /*0fc0*/  BSYNC B0 ;  /* 0x0000000000007941 */ /* 0x000fea0003800000 */
.L_x_23909:
[----:B------:R-:W-:-:S04]  /*0fd0*/  F2FP.BF16.F32.PACK_AB R0, RZ, R0 ;  /* 0x00000000ff00723e */ /* 0x000fc800000010ff */
[----:B------:R-:W-:Y:S01]  /*0fe0*/  PRMT R24, R0, 0x7610, R24 ;  /* 0x0000761000187816 */ /* 0x000fe20000000018 */
[----:B------:R-:W-:Y:S06]  /*0ff0*/  BRA `(.L_x_23884) ;  /* 0x00000000006c7947 */ /* 0x000fec0003800000 */
.L_x_23883:
        /* <DEDUP_REMOVED lines=16> */
.L_x_23911:
[----:B------:R-:W-:Y:S01]  /*1100*/  PRMT R24, RZ, 0x7610, R24 ;  /* 0x00007610ff187816 */ /* 0x000fe20000000018 */
[----:B------:R-:W-:Y:S06]  /*1110*/  BRA `(.L_x_23884) ;  /* 0x0000000000247947 */ /* 0x000fec0003800000 */
.L_x_23908:
[----:B------:R-:W2:Y:S02]  /*1120*/  LDG.E.64 R4, desc[UR36][R4.64] ;  /* 0x0000002404047981 */ /* 0x000ea4000c1e1b00 */
[----:B--2---:R-:W0:Y:S02]  /*1130*/  I2F.U64 R0, R4 ;  /* 0x0000000400007312 */ /* 0x004e240000301000 */
[----:B0-----:R-:W-:-:S04]  /*1140*/  F2FP.BF16.F32.PACK_AB R0, RZ, R0 ;  /* 0x00000000ff00723e */ /* 0x001fc800000010ff */
[----:B------:R-:W-:Y:S01]  /*1150*/  PRMT R24, R0, 0x7610, R24 ;  /* 0x0000761000187816 */ /* 0x000fe20000000018 */
[----:B------:R-:W-:Y:S06]  /*1160*/  BRA `(.L_x_23884) ;  /* 0x0000000000107947 */ /* 0x000fec0003800000 */
.L_x_23907:
[----:B------:R-:W2:Y:S02]  /*1170*/  LDG.E R4, desc[UR36][R4.64] ;  /* 0x0000002404047981 */ /* 0x000ea4000c1e1900 */
[----:B--2---:R-:W-:-:S04]  /*1180*/  I2FP.F32.U32 R0, R4 ;  /* 0x0000000400007245 */ /* 0x004fc80000201000 */
[----:B------:R-:W-:-:S04]  /*1190*/  F2FP.BF16.F32.PACK_AB R0, RZ, R0 ;  /* 0x00000000ff00723e */ /* 0x000fc800000010ff */
[----:B------:R-:W-:-:S07]  /*11a0*/  PRMT R24, R0, 0x7610, R24 ;  /* 0x0000761000187816 */ /* 0x000fce0000000018 */
.L_x_23884:
        /* <DEDUP_REMOVED lines=21> */
.L_x_23915:
[----:B------:R-:W2:Y:S02]  /*1300*/  LDG.E.U8 R4, desc[UR36][R4.64] ;  /* 0x0000002404047981 */ /* 0x000ea4000c1e1100 */
[----:B--2---:R-:W-:-:S04]  /*1310*/  I2FP.F32.U32 R0, R4 ;  /* 0x0000000400007245 */ /* 0x004fc80000201000 */
[----:B------:R-:W-:-:S04]  /*1320*/  F2FP.BF16.F32.PACK_AB R0, RZ, R0 ;  /* 0x00000000ff00723e */ /* 0x000fc800000010ff */
[----:B------:R-:W-:Y:S01]  /*1330*/  PRMT R25, R0, 0x7610, R25 ;  /* 0x0000761000197816 */ /* 0x000fe20000000019 */
[----:B------:R-:W-:Y:S06]  /*1340*/  BRA `(.L_x_23917) ;  /* 0x0000000c00c87947 */ /* 0x000fec0003800000 */
.L_x_23914:
        /* <DEDUP_REMOVED lines=11> */
.L_x_23919:
[----:B------:R-:W2:Y:S02]  /*1400*/  LDG.E R4, desc[UR36][R4.64] ;  /* 0x0000002404047981 */ /* 0x000ea4000c1e1900 */
[----:B--2---:R-:W-:-:S04]  /*1410*/  I2FP.F32.S32 R0, R4 ;  /* 0x0000000400007245 */ /* 0x004fc80000201400 */
[----:B------:R-:W-:-:S04]  /*1420*/  F2FP.BF16.F32.PACK_AB R0, RZ, R0 ;  /* 0x00000000ff00723e */ /* 0x000fc800000010ff */
[----:B------:R-:W-:Y:S01]  /*1430*/  PRMT R25, R0, 0x7610, R25 ;  /* 0x0000761000197816 */ /* 0x000fe20000000019 */
[----:B------:R-:W-:Y:S06]  /*1440*/  BRA `(.L_x_23917) ;  /* 0x0000000c00887947 */ /* 0x000fec0003800000 */
.L_x_23918:
[----:B------:R-:W2:Y:S02]  /*1450*/  LDG.E.U16 R4, desc[UR36][R4.64] ;  /* 0x0000002404047981 */ /* 0x000ea4000c1e1500 */
[----:B--2---:R-:W0:Y:S02]  /*1460*/  I2F.S16 R0, R4 ;  /* 0x0000000400007306 */ /* 0x004e240000101400 */
[----:B0-----:R-:W-:-:S04]  /*1470*/  F2FP.BF16.F32.PACK_AB R0, RZ, R0 ;  /* 0x00000000ff00723e */ /* 0x001fc800000010ff */
[----:B------:R-:W-:Y:S01]  /*1480*/  PRMT R25, R0, 0x7610, R25 ;  /* 0x0000761000197816 */ /* 0x000fe20000000019 */
[----:B------:R-:W-:Y:S06]  /*1490*/  BRA `(.L_x_23917) ;  /* 0x0000000c00747947 */ /* 0x000fec0003800000 */
.L_x_23913:
        /* <DEDUP_REMOVED lines=9> */
.L_x_23921:
[----:B------:R-:W2:Y:S02]  /*1530*/  LDG.E.U16 R0, desc[UR36][R4.64] ;  /* 0x0000002404007981 */ /* 0x000ea4000c1e1500 */
[----:B--2---:R-:W-:-:S05]  /*1540*/  HADD2.F32 R0, -RZ, R0.H0_H0 ;  /* 0x20000000ff007230 */ /* 0x004fca0000004100 */
[----:B------:R-:W-:-:S04]  /*1550*/  F2FP.BF16.F32.PACK_AB R0, RZ, R0 ;  /* 0x00000000ff00723e */ /* 0x000fc800000010ff */
[----:B------:R-:W-:Y:S01]  /*1560*/  PRMT R25, R0, 0x7610, R25 ;  /* 0x0000761000197816 */ /* 0x000fe20000000019 */
[----:B------:R-:W-:Y:S06]  /*1570*/  BRA `(.L_x_23917) ;  /* 0x0000000c003c7947 */ /* 0x000fec0003800000 */
.L_x_23920:
        /* <DEDUP_REMOVED lines=9> */
.L_x_23923:
[----:B------:R-:W2:Y:S02]  /*1610*/  LDG.E.U16 R4, desc[UR36][R4.64] ;  /* 0x0000002404047981 */ /* 0x000ea4000c1e1500 */
[----:B--2---:R-:W-:-:S05]  /*1620*/  HADD2.F32 R0, -RZ, R4.H0_H0 ;  /* 0x20000004ff007230 */ /* 0x004fca0000004100 */
[----:B------:R-:W-:-:S04]  /*1630*/  F2FP.BF16.F32.PACK_AB R0, RZ, R0 ;  /* 0x00000000ff00723e */ /* 0x000fc800000010ff */
[----:B------:R-:W-:Y:S01]  /*1640*/  PRMT R25, R0, 0x7610, R25 ;  /* 0x0000761000197816 */ /* 0x000fe20000000019 */
[----:B------:R-:W-:Y:S06]  /*1650*/  BRA `(.L_x_23917) ;  /* 0x0000000c00047947 */ /* 0x000fec0003800000 */
.L_x_23922:
        /* <DEDUP_REMOVED lines=9> */
.L_x_23912:
        /* <DEDUP_REMOVED lines=14> */
.L_x_23926:
        /* <DEDUP_REMOVED lines=9> */
.L_x_23925:
        /* <DEDUP_REMOVED lines=28> */
.L_x_23928:
        /* <DEDUP_REMOVED lines=15> */
.L_x_23927:
[----:B------:R0:W5:Y:S01]  /*1b10*/  LDG.E.U16 R25, desc[UR36][R4.64] ;  /* 0x0000002404197981 */ /* 0x000162000c1e1500 */
[----:B------:R-:W-:Y:S05]  /*1b20*/  BRA `(.L_x_23917) ;  /* 0x0000000400d07947 */ /* 0x000fea0003800000 */
.L_x_23924:
        /* <DEDUP_REMOVED lines=13> */
.L_x_23931:
        /* <DEDUP_REMOVED lines=21> */
.L_x_23935:
[----:B------:R-:W-:Y:S05]  /*1d50*/  BSYNC B1 ;  /* 0x0000000000017941 */ /* 0x000fea0003800000 */
.L_x_23934:
[----:B------:R-:W-:Y:S01]  /*1d60*/  LEA R5, R0, 0x3b800000, 0x17 ;  /* 0x3b80000000057811 */ /* 0x000fe200078eb8ff */
[----:B------:R-:W-:-:S05]  /*1d70*/  IMAD.SHL.U32 R0, R3, 0x100000, RZ ;  /* 0x0010000003007824 */ /* 0x000fca00078e00ff */
[----:B------:R-:W-:-:S07]  /*1d80*/  LOP3.LUT R0, R5, R0, R6, 0xfe, !PT ;  /* 0x0000000005007212 */ /* 0x000fce00078efe06 */
.L_x_23933:
[----:B------:R-:W-:Y:S05]  /*1d90*/  BSYNC B0 ;  /* 0x0000000000007941 */ /* 0x000fea0003800000 */
.L_x_23932:
[----:B------:R-:W-:-:S04]  /*1da0*/  F2FP.BF16.F32.PACK_AB R0, RZ, R0 ;  /* 0x00000000ff00723e */ /* 0x000fc800000010ff */
[----:B------:R-:W-:Y:S01]  /*1db0*/  PRMT R25, R0, 0x7610, R25 ;  /* 0x0000761000197816 */ /* 0x000fe20000000019 */
[----:B------:R-:W-:Y:S06]  /*1dc0*/  BRA `(.L_x_23917) ;  /* 0x0000000400287947 */ /* 0x000fec0003800000 */
.L_x_23930:
        /* <DEDUP_REMOVED lines=21> */
.L_x_23939:
[----:B------:R-:W-:Y:S05]  /*1f20*/  BSYNC B1 ;  /* 0x0000000000017941 */ /* 0x000fea0003800000 */
.L_x_23938:
[----:B------:R-:W-:Y:S01]  /*1f30*/  LEA R5, R0, 0x37800000, 0x17 ;  /* 0x3780000000057811 */ /* 0x000fe200078eb8ff */
[----:B------:R-:W-:-:S05]  /*1f40*/  IMAD.SHL.U32 R0, R3, 0x200000, RZ ;  /* 0x0020000003007824 */ /* 0x000fca00078e00ff */
[----:B------:R-:W-:-:S07]  /*1f50*/  LOP3.LUT R0, R5, R0, R6, 0xfe, !PT ;  /* 0x0000000005007212 */ /* 0x000fce00078efe06 */
.L_x_23937:
[----:B------:R-:W-:Y:S05]  /*1f60*/  BSYNC B0 ;  /* 0x0000000000007941 */ /* 0x000fea0003800000 */
.L_x_23936:
[----:B------:R-:W-:-:S04]  /*1f70*/  F2FP.BF16.F32.PACK_AB R0, RZ, R0 ;  /* 0x00000000ff00723e */ /* 0x000fc800000010ff */
[----:B------:R-:W-:Y:S01]  /*1f80*/  PRMT R25, R0, 0x7610, R25 ;  /* 0x0000761000197816 */ /* 0x000fe20000000019 */
[----:B------:R-:W-:Y:S06]  /*1f90*/  BRA `(.L_x_23917) ;  /* 0x0000000000b47947 */ /* 0x000fec0003800000 */
.L_x_23929:
        /* <DEDUP_REMOVED lines=14> */
.L_x_23943:
[----:B------:R-:W-:Y:S05]  /*2080*/  BSYNC B0 ;  /* 0x0000000000007941 */ /* 0x000fea0003800000 */
.L_x_23942:
[----:B------:R-:W-:-:S04]  /*2090*/  F2FP.BF16.F32.PACK_AB R0, RZ, R0 ;  /* 0x00000000ff00723e */ /* 0x000fc800000010ff */
[----:B------:R-:W-:Y:S01]  /*20a0*/  PRMT R25, R0, 0x7610, R25 ;  /* 0x0000761000197816 */ /* 0x000fe20000000019 */
[----:B------:R-:W-:Y:S06]  /*20b0*/  BRA `(.L_x_23917) ;  /* 0x00000000006c7947 */ /* 0x000fec0003800000 */
.L_x_23916:
        /* <DEDUP_REMOVED lines=16> */
.L_x_23944:
[----:B------:R-:W-:Y:S01]  /*21c0*/  PRMT R25, RZ, 0x7610, R25 ;  /* 0x00007610ff197816 */ /* 0x000fe20000000019 */
[----:B------:R-:W-:Y:S06]  /*21d0*/  BRA `(.L_x_23917) ;  /* 0x0000000000247947 */ /* 0x000fec0003800000 */
.L_x_23941:
[----:B------:R-:W2:Y:S02]  /*21e0*/  LDG.E.64 R4, desc[UR36][R4.64] ;  /* 0x0000002404047981 */ /* 0x000ea4000c1e1b00 */
[----:B--2---:R-:W0:Y:S02]  /*21f0*/  I2F.U64 R0, R4 ;  /* 0x0000000400007312 */ /* 0x004e240000301000 */
[----:B0-----:R-:W-:-:S04]  /*2200*/  F2FP.BF16.F32.PACK_AB R0, RZ, R0 ;  /* 0x00000000ff00723e */ /* 0x001fc800000010ff */
[----:B------:R-:W-:Y:S01]  /*2210*/  PRMT R25, R0, 0x7610, R25 ;  /* 0x0000761000197816 */ /* 0x000fe20000000019 */
[----:B------:R-:W-:Y:S06]  /*2220*/  BRA `(.L_x_23917) ;  /* 0x0000000000107947 */ /* 0x000fec0003800000 */
.L_x_23940:
[----:B------:R-:W2:Y:S02]  /*2230*/  LDG.E R4, desc[UR36][R4.64] ;  /* 0x0000002404047981 */ /* 0x000ea4000c1e1900 */
[----:B--2---:R-:W-:-:S04]  /*2240*/  I2FP.F32.U32 R0, R4 ;  /* 0x0000000400007245 */ /* 0x004fc80000201000 */
[----:B------:R-:W-:-:S04]  /*2250*/  F2FP.BF16.F32.PACK_AB R0, RZ, R0 ;  /* 0x00000000ff00723e */ /* 0x000fc800000010ff */
[----:B------:R-:W-:-:S07]  /*2260*/  PRMT R25, R0, 0x7610, R25 ;  /* 0x0000761000197816 */ /* 0x000fce0000000019 */
.L_x_23917:
[----:B------:R-:W-:-:S07]  /*2270*/  VIADD R29, R29, 0x80 ;  /* 0x000000801d1d7836 */ /* 0x000fce0000000000 */
.L_x_23878:
[----:B------:R-:W-:Y:S05]  /*2280*/  BSYNC B6 ;  /* 0x0000000000067941 */ /* 0x000fea0003800000 */
.L_x_23877:
        /* <DEDUP_REMOVED lines=26> */
.L_x_23950:
[----:B------:R-:W2:Y:S02]  /*2430*/  LDG.E.U8 R4, desc[UR36][R4.64] ;  /* 0x0000002404047981 */ /* 0x000ea4000c1e1100 */
[----:B--2---:R-:W-:-:S04]  /*2440*/  I2FP.F32.U32 R0, R4 ;  /* 0x0000000400007245 */ /* 0x004fc80000201000 */
[----:B------:R-:W-:-:S04]  /*2450*/  F2FP.BF16.F32.PACK_AB R0, RZ, R0 ;  /* 0x00000000ff00723e */ /* 0x000fc800000010ff */
[----:B------:R-:W-:Y:S01]  /*2460*/  PRMT R22, R0, 0x7610, R22 ;  /* 0x0000761000167816 */ /* 0x000fe20000000016 */
[----:B------:R-:W-:Y:S06]  /*2470*/  BRA `(.L_x_23952) ;  /* 0x0000000c00cc7947 */ /* 0x000fec0003800000 */
.L_x_23949:
        /* <DEDUP_REMOVED lines=11> */
.L_x_23954:
[----:B------:R-:W2:Y:S02]  /*2530*/  LDG.E R4, desc[UR36][R4.64] ;  /* 0x0000002404047981 */ /* 0x000ea4000c1e1900 */
[----:B--2---:R-:W-:-:S04]  /*2540*/  I2FP.F32.S32 R0, R4 ;  /* 0x0000000400007245 */ /* 0x004fc80000201400 */
[----:B------:R-:W-:-:S04]  /*2550*/  F2FP.BF16.F32.PACK_AB R0, RZ, R0 ;  /* 0x00000000ff00723e */ /* 0x000fc800000010ff */
[----:B------:R-:W-:Y:S01]  /*2560*/  PRMT R22, R0, 0x7610, R22 ;  /* 0x0000761000167816 */ /* 0x000fe20000000016 */
[----:B------:R-:W-:Y:S06]  /*2570*/  BRA `(.L_x_23952) ;  /* 0x0000000c008c7947 */ /* 0x000fec0003800000 */
.L_x_23953:
[----:B------:R-:W2:Y:S02]  /*2580*/  LDG.E.U16 R4, desc[UR36][R4.64] ;  /* 0x0000002404047981 */ /* 0x000ea4000c1e1500 */
[----:B--2---:R-:W0:Y:S02]  /*2590*/  I2F.S16 R0, R4 ;  /* 0x0000000400007306 */ /* 0x004e240000101400 */
[----:B0-----:R-:W-:-:S04]  /*25a0*/  F2FP.BF16.F32.PACK_AB R0, RZ, R0 ;  /* 0x00000000ff00723e */ /* 0x001fc800000010ff */
[----:B------:R-:W-:Y:S01]  /*25b0*/  PRMT R22, R0, 0x7610, R22 ;  /* 0x0000761000167816 */ /* 0x000fe20000000016 */
[----:B------:R-:W-:Y:S06]  /*25c0*/  BRA `(.L_x_23952) ;  /* 0x0000000c00787947 */ /* 0x000fec0003800000 */
.L_x_23948:
        /* <DEDUP_REMOVED lines=9> */
.L_x_23956:
[----:B------:R-:W2:Y:S02]  /*2660*/  LDG.E.U16 R0, desc[UR36][R4.64] ;  /* 0x0000002404007981 */ /* 0x000ea4000c1e1500 */
[----:B--2---:R-:W-:-:S05]  /*2670*/  HADD2.F32 R0, -RZ, R0.H0_H0 ;  /* 0x20000000ff007230 */ /* 0x004fca0000004100 */
[----:B------:R-:W-:-:S04]  /*2680*/  F2FP.BF16.F32.PACK_AB R0, RZ, R0 ;  /* 0x00000000ff00723e */ /* 0x000fc800000010ff */
[----:B------:R-:W-:Y:S01]  /*2690*/  PRMT R22, R0, 0x7610, R22 ;  /* 0x0000761000167816 */ /* 0x000fe20000000016 */
[----:B------:R-:W-:Y:S06]  /*26a0*/  BRA `(.L_x_23952) ;  /* 0x0000000c00407947 */ /* 0x000fec0003800000 */
.L_x_23955:
        /* <DEDUP_REMOVED lines=9> */
.L_x_23958:
[----:B------:R-:W2:Y:S02]  /*2740*/  LDG.E.U16 R4, desc[UR36][R4.64] ;  /* 0x0000002404047981 */ /* 0x000ea4000c1e1500 */
[----:B--2---:R-:W-:-:S05]  /*2750*/  HADD2.F32 R0, -RZ, R4.H0_H0 ;  /* 0x20000004ff007230 */ /* 0x004fca0000004100 */
[----:B------:R-:W-:-:S04]  /*2760*/  F2FP.BF16.F32.PACK_AB R0, RZ, R0 ;  /* 0x00000000ff00723e */ /* 0x000fc800000010ff */
[----:B------:R-:W-:Y:S01]  /*2770*/  PRMT R22, R0, 0x7610, R22 ;  /* 0x0000761000167816 */ /* 0x000fe20000000016 */
[----:B------:R-:W-:Y:S06]  /*2780*/  BRA `(.L_x_23952) ;  /* 0x0000000c00087947 */ /* 0x000fec0003800000 */
.L_x_23957:
        /* <DEDUP_REMOVED lines=9> */
.L_x_23947:
        /* <DEDUP_REMOVED lines=14> */
.L_x_23961:
        /* <DEDUP_REMOVED lines=9> */
.L_x_23960:
        /* <DEDUP_REMOVED lines=28> */
.L_x_23963:
        /* <DEDUP_REMOVED lines=16> */
.L_x_23962:
[----:B------:R0:W5:Y:S01]  /*2c50*/  LDG.E.U16 R22, desc[UR36][R4.64] ;  /* 0x0000002404167981 */ /* 0x000162000c1e1500 */
[----:B------:R-:W-:Y:S05]  /*2c60*/  BRA `(.L_x_23952) ;  /* 0x0000000400d07947 */ /* 0x000fea0003800000 */
.L_x_23959:
        /* <DEDUP_REMOVED lines=13> */
.L_x_23966:
        /* <DEDUP_REMOVED lines=21> */
.L_x_23970:
[----:B------:R-:W-:Y:S05]  /*2e90*/  BSYNC B1 ;  /* 0x0000000000017941 */ /* 0x000fea0003800000 */
.L_x_23969:
[----:B------:R-:W-:Y:S01]  /*2ea0*/  LEA R5, R0, 0x3b800000, 0x17 ;  /* 0x3b80000000057811 */ /* 0x000fe200078eb8ff */
[----:B------:R-:W-:-:S05]  /*2eb0*/  IMAD.SHL.U32 R0, R3, 0x100000, RZ ;  /* 0x0010000003007824 */ /* 0x000fca00078e00ff */
[----:B------:R-:W-:-:S07]  /*2ec0*/  LOP3.LUT R0, R5, R0, R6, 0xfe, !PT ;  /* 0x0000000005007212 */ /* 0x000fce00078efe06 */
.L_x_23968:
[----:B------:R-:W-:Y:S05]  /*2ed0*/  BSYNC B0 ;  /* 0x0000000000007941 */ /* 0x000fea0003800000 */
.L_x_23967:
[----:B------:R-:W-:-:S04]  /*2ee0*/  F2FP.BF16.F32.PACK_AB R0, RZ, R0 ;  /* 0x00000000ff00723e */ /* 0x000fc800000010ff */
[----:B------:R-:W-:Y:S01]  /*2ef0*/  PRMT R22, R0, 0x7610, R22 ;  /* 0x0000761000167816 */ /* 0x000fe20000000016 */
[----:B------:R-:W-:Y:S06]  /*2f00*/  BRA `(.L_x_23952) ;  /* 0x0000000400287947 */ /* 0x000fec0003800000 */
.L_x_23965:
        /* <DEDUP_REMOVED lines=21> */
.L_x_23974:
[----:B------:R-:W-:Y:S05]  /*3060*/  BSYNC B1 ;  /* 0x0000000000017941 */ /* 0x000fea0003800000 */
.L_x_23973:
[----:B------:R-:W-:Y:S01]  /*3070*/  LEA R5, R0, 0x37800000, 0x17 ;  /* 0x3780000000057811 */ /* 0x000fe200078eb8ff */
[----:B------:R-:W-:-:S05]  /*3080*/  IMAD.SHL.U32 R0, R3, 0x200000, RZ ;  /* 0x0020000003007824 */ /* 0x000fca00078e00ff */
[----:B------:R-:W-:-:S07]  /*3090*/  LOP3.LUT R0, R5, R0, R6, 0xfe, !PT ;  /* 0x0000000005007212 */ /* 0x000fce00078efe06 */
.L_x_23972:
[----:B------:R-:W-:Y:S05]  /*30a0*/  BSYNC B0 ;  /* 0x0000000000007941 */ /* 0x000fea0003800000 */
.L_x_23971:
[----:B------:R-:W-:-:S04]  /*30b0*/  F2FP.BF16.F32.PACK_AB R0, RZ, R0 ;  /* 0x00000000ff00723e */ /* 0x000fc800000010ff */
[----:B------:R-:W-:Y:S01]  /*30c0*/  PRMT R22, R0, 0x7610, R22 ;  /* 0x0000761000167816 */ /* 0x000fe20000000016 */
[----:B------:R-:W-:Y:S06]  /*30d0*/  BRA `(.L_x_23952) ;  /* 0x0000000000b47947 */ /* 0x000fec0003800000 */
.L_x_23964:
        /* <DEDUP_REMOVED lines=14> */
.L_x_23978:
[----:B------:R-:W-:Y:S05]  /*31c0*/  BSYNC B0 ;  /* 0x0000000000007941 */ /* 0x000fea0003800000 */
.L_x_23977:
[----:B------:R-:W-:-:S04]  /*31d0*/  F2FP.BF16.F32.PACK_AB R0, RZ, R0 ;  /* 0x00000000ff00723e */ /* 0x000fc800000010ff */
[----:B------:R-:W-:Y:S01]  /*31e0*/  PRMT R22, R0, 0x7610, R22 ;  /* 0x0000761000167816 */ /* 0x000fe20000000016 */
[----:B------:R-:W-:Y:S06]  /*31f0*/  BRA `(.L_x_23952) ;  /* 0x00000000006c7947 */ /* 0x000fec0003800000 */
.L_x_23951:
        /* <DEDUP_REMOVED lines=16> */
.L_x_23979:
[----:B------:R-:W-:Y:S01]  /*3300*/  PRMT R22, RZ, 0x7610, R22 ;  /* 0x00007610ff167816 */ /* 0x000fe20000000016 */
[----:B------:R-:W-:Y:S06]  /*3310*/  BRA `(.L_x_23952) ;  /* 0x0000000000247947 */ /* 0x000fec0003800000 */
.L_x_23976:
[----:B------:R-:W2:Y:S02]  /*3320*/  LDG.E.64 R4, desc[UR36][R4.64] ;  /* 0x0000002404047981 */ /* 0x000ea4000c1e1b00 */
[----:B--2---:R-:W0:Y:S02]  /*3330*/  I2F.U64 R0, R4 ;  /* 0x0000000400007312 */ /* 0x004e240000301000 */
[----:B0-----:R-:W-:-:S04]  /*3340*/  F2FP.BF16.F32.PACK_AB R0, RZ, R0 ;  /* 0x00000000ff00723e */ /* 0x001fc800000010ff */
[----:B------:R-:W-:Y:S01]  /*3350*/  PRMT R22, R0, 0x7610, R22 ;  /* 0x0000761000167816 */ /* 0x000fe20000000016 */
[----:B------:R-:W-:Y:S06]  /*3360*/  BRA `(.L_x_23952) ;  /* 0x0000000000107947 */ /* 0x000fec0003800000 */
.L_x_23975:
[----:B------:R-:W2:Y:S02]  /*3370*/  LDG.E R4, desc[UR36][R4.64] ;  /* 0x0000002404047981 */ /* 0x000ea4000c1e1900 */
[----:B--2---:R-:W-:-:S04]  /*3380*/  I2FP.F32.U32 R0, R4 ;  /* 0x0000000400007245 */ /* 0x004fc80000201000 */
[----:B------:R-:W-:-:S04]  /*3390*/  F2FP.BF16.F32.PACK_AB R0, RZ, R0 ;  /* 0x00000000ff00723e */ /* 0x000fc800000010ff */
[----:B------:R-:W-:-:S07]  /*33a0*/  PRMT R22, R0, 0x7610, R22 ;  /* 0x0000761000167816 */ /* 0x000fce0000000016 */
.L_x_23952:
        /* <DEDUP_REMOVED lines=21> */
.L_x_23983:
[----:B------:R-:W2:Y:S02]  /*3500*/  LDG.E.U8 R4, desc[UR36][R4.64] ;  /* 0x0000002404047981 */ /* 0x000ea4000c1e1100 */
[----:B--2---:R-:W-:-:S04]  /*3510*/  I2FP.F32.U32 R0, R4 ;  /* 0x0000000400007245 */ /* 0x004fc80000201000 */
[----:B------:R-:W-:-:S04]  /*3520*/  F2FP.BF16.F32.PACK_AB R0, RZ, R0 ;  /* 0x00000000ff00723e */ /* 0x000fc800000010ff */
[----:B------:R-:W-:Y:S01]  /*3530*/  PRMT R19, R0, 0x7610, R19 ;  /* 0x0000761000137816 */ /* 0x000fe20000000013 */
[----:B------:R-:W-:Y:S06]  /*3540*/  BRA `(.L_x_23985) ;  /* 0x0000000c00c87947 */ /* 0x000fec0003800000 */
.L_x_23982:
        /* <DEDUP_REMOVED lines=11> */
.L_x_23987:
[----:B------:R-:W2:Y:S02]  /*3600*/  LDG.E R4, desc[UR36][R4.64] ;  /* 0x0000002404047981 */ /* 0x000ea4000c1e1900 */
[----:B--2---:R-:W-:-:S04]  /*3610*/  I2FP.F32.S32 R0, R4 ;  /* 0x0000000400007245 */ /* 0x004fc80000201400 */
[----:B------:R-:W-:-:S04]  /*3620*/  F2FP.BF16.F32.PACK_AB R0, RZ, R0 ;  /* 0x00000000ff00723e */ /* 0x000fc800000010ff */
[----:B------:R-:W-:Y:S01]  /*3630*/  PRMT R19, R0, 0x7610, R19 ;  /* 0x0000761000137816 */ /* 0x000fe20000000013 */
[----:B------:R-:W-:Y:S06]  /*3640*/  BRA `(.L_x_23985) ;  /* 0x0000000c00887947 */ /* 0x000fec0003800000 */
.L_x_23986:
[----:B------:R-:W2:Y:S02]  /*3650*/  LDG.E.U16 R4, desc[UR36][R4.64] ;  /* 0x0000002404047981 */ /* 0x000ea4000c1e1500 */
[----:B--2---:R-:W0:Y:S02]  /*3660*/  I2F.S16 R0, R4 ;  /* 0x0000000400007306 */ /* 0x004e240000101400 */
[----:B0-----:R-:W-:-:S04]  /*3670*/  F2FP.BF16.F32.PACK_AB R0, RZ, R0 ;  /* 0x00000000ff00723e */ /* 0x001fc800000010ff */
[----:B------:R-:W-:Y:S01]  /*3680*/  PRMT R19, R0, 0x7610, R19 ;  /* 0x0000761000137816 */ /* 0x000fe20000000013 */
[----:B------:R-:W-:Y:S06]  /*3690*/  BRA `(.L_x_23985) ;  /* 0x0000000c00747947 */ /* 0x000fec0003800000 */
.L_x_23981:
        /* <DEDUP_REMOVED lines=9> */
.L_x_23989:
[----:B------:R-:W2:Y:S02]  /*3730*/  LDG.E.U16 R0, desc[UR36][R4.64] ;  /* 0x0000002404007981 */ /* 0x000ea4000c1e1500 */
[----:B--2---:R-:W-:-:S05]  /*3740*/  HADD2.F32 R0, -RZ, R0.H0_H0 ;  /* 0x20000000ff007230 */ /* 0x004fca0000004100 */
[----:B------:R-:W-:-:S04]  /*3750*/  F2FP.BF16.F32.PACK_AB R0, RZ, R0 ;  /* 0x00000000ff00723e */ /* 0x000fc800000010ff */
[----:B------:R-:W-:Y:S01]  /*3760*/  PRMT R19, R0, 0x7610, R19 ;  /* 0x0000761000137816 */ /* 0x000fe20000000013 */
[----:B------:R-:W-:Y:S06]  /*3770*/  BRA `(.L_x_23985) ;  /* 0x0000000c003c7947 */ /* 0x000fec0003800000 */
.L_x_23988:
        /* <DEDUP_REMOVED lines=9> */
.L_x_23991:
[----:B------:R-:W2:Y:S02]  /*3810*/  LDG.E.U16 R4, desc[UR36][R4.64] ;  /* 0x0000002404047981 */ /* 0x000ea4000c1e1500 */
[----:B--2---:R-:W-:-:S05]  /*3820*/  HADD2.F32 R0, -RZ, R4.H0_H0 ;  /* 0x20000004ff007230 */ /* 0x004fca0000004100 */
[----:B------:R-:W-:-:S04]  /*3830*/  F2FP.BF16.F32.PACK_AB R0, RZ, R0 ;  /* 0x00000000ff00723e */ /* 0x000fc800000010ff */
[----:B------:R-:W-:Y:S01]  /*3840*/  PRMT R19, R0, 0x7610, R19 ;  /* 0x0000761000137816 */ /* 0x000fe20000000013 */
[----:B------:R-:W-:Y:S06]  /*3850*/  BRA `(.L_x_23985) ;  /* 0x0000000c00047947 */ /* 0x000fec0003800000 */
.L_x_23990:
        /* <DEDUP_REMOVED lines=9> */
.L_x_23980:
        /* <DEDUP_REMOVED lines=14> */
.L_x_23994:
        /* <DEDUP_REMOVED lines=9> */
.L_x_23993:
        /* <DEDUP_REMOVED lines=28> */
.L_x_23996:
        /* <DEDUP_REMOVED lines=15> */
.L_x_23995:
[----:B------:R0:W5:Y:S01]  /*3d10*/  LDG.E.U16 R19, desc[UR36][R4.64] ;  /* 0x0000002404137981 */ /* 0x000162000c1e1500 */
[----:B------:R-:W-:Y:S05]  /*3d20*/  BRA `(.L_x_23985) ;  /* 0x0000000400d07947 */ /* 0x000fea0003800000 */
.L_x_23992:
        /* <DEDUP_REMOVED lines=13> */
.L_x_23999:
        /* <DEDUP_REMOVED lines=21> */
.L_x_24003:
[----:B------:R-:W-:Y:S05]  /*3f50*/  BSYNC B1 ;  /* 0x0000000000017941 */ /* 0x000fea0003800000 */
.L_x_24002:
[----:B------:R-:W-:Y:S01]  /*3f60*/  LEA R5, R0, 0x3b800000, 0x17 ;  /* 0x3b80000000057811 */ /* 0x000fe200078eb8ff */
[----:B------:R-:W-:-:S05]  /*3f70*/  IMAD.SHL.U32 R0, R3, 0x100000, RZ ;  /* 0x0010000003007824 */ /* 0x000fca00078e00ff */
[----:B------:R-:W-:-:S07]  /*3f80*/  LOP3.LUT R0, R5, R0, R6, 0xfe, !PT ;  /* 0x0000000005007212 */ /* 0x000fce00078efe06 */
.L_x_24001:
[----:B------:R-:W-:Y:S05]  /*3f90*/  BSYNC B0 ;  /* 0x0000000000007941 */ /* 0x000fea0003800000 */
.L_x_24000:
[----:B------:R-:W-:-:S04]  /*3fa0*/  F2FP.BF16.F32.PACK_AB R0, RZ, R0 ;  /* 0x00000000ff00723e */ /* 0x000fc800000010ff */
[----:B------:R-:W-:Y:S01]  /*3fb0*/  PRMT R19, R0, 0x7610, R19 ;  /* 0x0000761000137816 */ /* 0x000fe20000000013 */
[----:B------:R-:W-:Y:S06]  /*3fc0*/  BRA `(.L_x_23985) ;  /* 0x0000000400287947 */ /* 0x000fec0003800000 */
.L_x_23998:
        /* <DEDUP_REMOVED lines=21> */
.L_x_24007:
[----:B------:R-:W-:Y:S05]  /*4120*/  BSYNC B1 ;  /* 0x0000000000017941 */ /* 0x000fea0003800000 */
.L_x_24006:
[----:B------:R-:W-:Y:S01]  /*4130*/  LEA R5, R0, 0x37800000, 0x17 ;  /* 0x3780000000057811 */ /* 0x000fe200078eb8ff */
[----:B------:R-:W-:-:S05]  /*4140*/  IMAD.SHL.U32 R0, R3, 0x200000, RZ ;  /* 0x0020000003007824 */ /* 0x000fca00078e00ff */
[----:B------:R-:W-:-:S07]  /*4150*/  LOP3.LUT R0, R5, R0, R6, 0xfe, !PT ;  /* 0x0000000005007212 */ /* 0x000fce00078efe06 */
.L_x_24005:
[----:B------:R-:W-:Y:S05]  /*4160*/  BSYNC B0 ;  /* 0x0000000000007941 */ /* 0x000fea0003800000 */
.L_x_24004:
[----:B------:R-:W-:-:S04]  /*4170*/  F2FP.BF16.F32.PACK_AB R0, RZ, R0 ;  /* 0x00000000ff00723e */ /* 0x000fc800000010ff */
[----:B------:R-:W-:Y:S01]  /*4180*/  PRMT R19, R0, 0x7610, R19 ;  /* 0x0000761000137816 */ /* 0x000fe20000000013 */
[----:B------:R-:W-:Y:S06]  /*4190*/  BRA `(.L_x_23985) ;  /* 0x0000000000b47947 */ /* 0x000fec0003800000 */
.L_x_23997:
        /* <DEDUP_REMOVED lines=14> */
.L_x_24011:
[----:B------:R-:W-:Y:S05]  /*4280*/  BSYNC B0 ;  /* 0x0000000000007941 */ /* 0x000fea0003800000 */
.L_x_24010:
[----:B------:R-:W-:-:S04]  /*4290*/  F2FP.BF16.F32.PACK_AB R0, RZ, R0 ;  /* 0x00000000ff00723e */ /* 0x000fc800000010ff */
[----:B------:R-:W-:Y:S01]  /*42a0*/  PRMT R19, R0, 0x7610, R19 ;  /* 0x0000761000137816 */ /* 0x000fe20000000013 */
[----:B------:R-:W-:Y:S06]  /*42b0*/  BRA `(.L_x_23985) ;  /* 0x00000000006c7947 */ /* 0x000fec0003800000 */
.L_x_23984:
        /* <DEDUP_REMOVED lines=16> */
.L_x_24012:
[----:B------:R-:W-:Y:S01]  /*43c0*/  PRMT R19, RZ, 0x7610, R19 ;  /* 0x00007610ff137816 */ /* 0x000fe20000000013 */
[----:B------:R-:W-:Y:S06]  /*43d0*/  BRA `(.L_x_23985) ;  /* 0x0000000000247947 */ /* 0x000fec0003800000 */
.L_x_24009:
[----:B------:R-:W2:Y:S02]  /*43e0*/  LDG.E.64 R4, desc[UR36][R4.64] ;  /* 0x0000002404047981 */ /* 0x000ea4000c1e1b00 */
[----:B--2---:R-:W0:Y:S02]  /*43f0*/  I2F.U64 R0, R4 ;  /* 0x0000000400007312 */ /* 0x004e240000301000 */
[----:B0-----:R-:W-:-:S04]  /*4400*/  F2FP.BF16.F32.PACK_AB R0, RZ, R0 ;  /* 0x00000000ff00723e */ /* 0x001fc800000010ff */
[----:B------:R-:W-:Y:S01]  /*4410*/  PRMT R19, R0, 0x7610, R19 ;  /* 0x0000761000137816 */ /* 0x000fe20000000013 */
[----:B------:R-:W-:Y:S06]  /*4420*/  BRA `(.L_x_23985) ;  /* 0x0000000000107947 */ /* 0x000fec0003800000 */
.L_x_24008:
[----:B------:R-:W2:Y:S02]  /*4430*/  LDG.E R4, desc[UR36][R4.64] ;  /* 0x0000002404047981 */ /* 0x000ea4000c1e1900 */
[----:B--2---:R-:W-:-:S04]  /*4440*/  I2FP.F32.U32 R0, R4 ;  /* 0x0000000400007245 */ /* 0x004fc80000201000 */
[----:B------:R-:W-:-:S04]  /*4450*/  F2FP.BF16.F32.PACK_AB R0, RZ, R0 ;  /* 0x00000000ff00723e */ /* 0x000fc800000010ff */
[----:B------:R-:W-:-:S07]  /*4460*/  PRMT R19, R0, 0x7610, R19 ;  /* 0x0000761000137816 */ /* 0x000fce0000000013 */
.L_x_23985:
[----:B------:R-:W-:-:S07]  /*4470*/  VIADD R29, R29, 0x80 ;  /* 0x000000801d1d7836 */ /* 0x000fce0000000000 */
.L_x_23946:
[----:B------:R-:W-:Y:S05]  /*4480*/  BSYNC B6 ;  /* 0x0000000000067941 */ /* 0x000fea0003800000 */
.L_x_23945:
        /* <DEDUP_REMOVED lines=28> */
.L_x_24018:
[----:B------:R-:W2:Y:S02]  /*4650*/  LDG.E.U8 R4, desc[UR36][R4.64] ;  /* 0x0000002404047981 */ /* 0x000ea4000c1e1100 */
[----:B--2---:R-:W-:-:S04]  /*4660*/  I2FP.F32.U32 R0, R4 ;  /* 0x0000000400007245 */ /* 0x004fc80000201000 */
[----:B------:R-:W-:-:S04]  /*4670*/  F2FP.BF16.F32.PACK_AB R0, RZ, R0 ;  /* 0x00000000ff00723e */ /* 0x000fc800000010ff */
[----:B------:R-:W-:Y:S01]  /*4680*/  PRMT R18, R0, 0x7610, R18 ;  /* 0x0000761000127816 */ /* 0x000fe20000000012 */
[----:B------:R-:W-:Y:S06]  /*4690*/  BRA `(.L_x_24020) ;  /* 0x0000000c00c87947 */ /* 0x000fec0003800000 */
.L_x_24017:
        /* <DEDUP_REMOVED lines=11> */
.L_x_24022:
[----:B------:R-:W2:Y:S02]  /*4750*/  LDG.E R4, desc[UR36][R4.64] ;  /* 0x0000002404047981 */ /* 0x000ea4000c1e1900 */
[----:B--2---:R-:W-:-:S04]  /*4760*/  I2FP.F32.S32 R0, R4 ;  /* 0x0000000400007245 */ /* 0x004fc80000201400 */
[----:B------:R-:W-:-:S04]  /*4770*/  F2FP.BF16.F32.PACK_AB R0, RZ, R0 ;  /* 0x00000000ff00723e */ /* 0x000fc800000010ff */
[----:B------:R-:W-:Y:S01]  /*4780*/  PRMT R18, R0, 0x7610, R18 ;  /* 0x0000761000127816 */ /* 0x000fe20000000012 */
[----:B------:R-:W-:Y:S06]  /*4790*/  BRA `(.L_x_24020) ;  /* 0x0000000c00887947 */ /* 0x000fec0003800000 */
.L_x_24021:
[----:B------:R-:W2:Y:S02]  /*47a0*/  LDG.E.U16 R4, desc[UR36][R4.64] ;  /* 0x0000002404047981 */ /* 0x000ea4000c1e1500 */
[----:B--2---:R-:W0:Y:S02]  /*47b0*/  I2F.S16 R0, R4 ;  /* 0x0000000400007306 */ /* 0x004e240000101400 */
[----:B0-----:R-:W-:-:S04]  /*47c0*/  F2FP.BF16.F32.PACK_AB R0, RZ, R0 ;  /* 0x00000000ff00723e */ /* 0x001fc800000010ff */
[----:B------:R-:W-:Y:S01]  /*47d0*/  PRMT R18, R0, 0x7610, R18 ;  /* 0x0000761000127816 */ /* 0x000fe20000000012 */
[----:B------:R-:W-:Y:S06]  /*47e0*/  BRA `(.L_x_24020) ;  /* 0x0000000c00747947 */ /* 0x000fec0003800000 */
.L_x_24016:
        /* <DEDUP_REMOVED lines=9> */
.L_x_24024:
[----:B------:R-:W2:Y:S02]  /*4880*/  LDG.E.U16 R0, desc[UR36][R4.64] ;  /* 0x0000002404007981 */ /* 0x000ea4000c1e1500 */
[----:B--2---:R-:W-:-:S05]  /*4890*/  HADD2.F32 R0, -RZ, R0.H0_H0 ;  /* 0x20000000ff007230 */ /* 0x004fca0000004100 */
[----:B------:R-:W-:-:S04]  /*48a0*/  F2FP.BF16.F32.PACK_AB R0, RZ, R0 ;  /* 0x00000000ff00723e */ /* 0x000fc800000010ff */
[----:B------:R-:W-:Y:S01]  /*48b0*/  PRMT R18, R0, 0x7610, R18 ;  /* 0x0000761000127816 */ /* 0x000fe20000000012 */
[----:B------:R-:W-:Y:S06]  /*48c0*/  BRA `(.L_x_24020) ;  /* 0x0000000c003c7947 */ /* 0x000fec0003800000 */
.L_x_24023:
        /* <DEDUP_REMOVED lines=9> */
.L_x_24026:
[----:B------:R-:W2:Y:S02]  /*4960*/  LDG.E.U16 R4, desc[UR36][R4.64] ;  /* 0x0000002404047981 */ /* 0x000ea4000c1e1500 */
[----:B--2---:R-:W-:-:S05]  /*4970*/  HADD2.F32 R0, -RZ, R4.H0_H0 ;  /* 0x20000004ff007230 */ /* 0x004fca0000004100 */
[----:B------:R-:W-:-:S04]  /*4980*/  F2FP.BF16.F32.PACK_AB R0, RZ, R0 ;  /* 0x00000000ff00723e */ /* 0x000fc800000010ff */
[----:B------:R-:W-:Y:S01]  /*4990*/  PRMT R18, R0, 0x7610, R18 ;  /* 0x0000761000127816 */ /* 0x000fe20000000012 */
[----:B------:R-:W-:Y:S06]  /*49a0*/  BRA `(.L_x_24020) ;  /* 0x0000000c00047947 */ /* 0x000fec0003800000 */
.L_x_24025:
        /* <DEDUP_REMOVED lines=9> */
.L_x_24015:
        /* <DEDUP_REMOVED lines=14> */
.L_x_24029:
        /* <DEDUP_REMOVED lines=9> */
.L_x_24028:
        /* <DEDUP_REMOVED lines=28> */
.L_x_24031:
        /* <DEDUP_REMOVED lines=15> */
.L_x_24030:
[----:B------:R0:W5:Y:S01]  /*4e60*/  LDG.E.U16 R18, desc[UR36][R4.64] ;  /* 0x0000002404127981 */ /* 0x000162000c1e1500 */
[----:B------:R-:W-:Y:S05]  /*4e70*/  BRA `(.L_x_24020) ;  /* 0x0000000400d07947 */ /* 0x000fea0003800000 */
.L_x_24027:
        /* <DEDUP_REMOVED lines=13> */
.L_x_24034:
        /* <DEDUP_REMOVED lines=21> */
.L_x_24038:
[----:B------:R-:W-:Y:S05]  /*50a0*/  BSYNC B1 ;  /* 0x0000000000017941 */ /* 0x000fea0003800000 */
.L_x_24037:
[----:B------:R-:W-:Y:S01]  /*50b0*/  LEA R5, R0, 0x3b800000, 0x17 ;  /* 0x3b80000000057811 */ /* 0x000fe200078eb8ff */
[----:B------:R-:W-:-:S05]  /*50c0*/  IMAD.SHL.U32 R0, R3, 0x100000, RZ ;  /* 0x0010000003007824 */ /* 0x000fca00078e00ff */
[----:B------:R-:W-:-:S07]  /*50d0*/  LOP3.LUT R0, R5, R0, R6, 0xfe, !PT ;  /* 0x0000000005007212 */ /* 0x000fce00078efe06 */
.L_x_24036:
[----:B------:R-:W-:Y:S05]  /*50e0*/  BSYNC B0 ;  /* 0x0000000000007941 */ /* 0x000fea0003800000 */
.L_x_24035:
[----:B------:R-:W-:-:S04]  /*50f0*/  F2FP.BF16.F32.PACK_AB R0, RZ, R0 ;  /* 0x00000000ff00723e */ /* 0x000fc800000010ff */
[----:B------:R-:W-:Y:S01]  /*5100*/  PRMT R18, R0, 0x7610, R18 ;  /* 0x0000761000127816 */ /* 0x000fe20000000012 */
[----:B------:R-:W-:Y:S06]  /*5110*/  BRA `(.L_x_24020) ;  /* 0x0000000400287947 */ /* 0x000fec0003800000 */
.L_x_24033:
        /* <DEDUP_REMOVED lines=21> */
.L_x_24042:
[----:B------:R-:W-:Y:S05]  /*5270*/  BSYNC B1 ;  /* 0x0000000000017941 */ /* 0x000fea0003800000 */
.L_x_24041:
[----:B------:R-:W-:Y:S01]  /*5280*/  LEA R5, R0, 0x37800000, 0x17 ;  /* 0x3780000000057811 */ /* 0x000fe200078eb8ff */
[----:B------:R-:W-:-:S05]  /*5290*/  IMAD.SHL.U32 R0, R3, 0x200000, RZ ;  /* 0x0020000003007824 */ /* 0x000fca00078e00ff */
[----:B------:R-:W-:-:S07]  /*52a0*/  LOP3.LUT R0, R5, R0, R6, 0xfe, !PT ;  /* 0x0000000005007212 */ /* 0x000fce00078efe06 */
.L_x_24040:
[----:B------:R-:W-:Y:S05]  /*52b0*/  BSYNC B0 ;  /* 0x0000000000007941 */ /* 0x000fea0003800000 */
.L_x_24039:
[----:B------:R-:W-:-:S04]  /*52c0*/  F2FP.BF16.F32.PACK_AB R0, RZ, R0 ;  /* 0x00000000ff00723e */ /* 0x000fc800000010ff */
[----:B------:R-:W-:Y:S01]  /*52d0*/  PRMT R18, R0, 0x7610, R18 ;  /* 0x0000761000127816 */ /* 0x000fe20000000012 */
[----:B------:R-:W-:Y:S06]  /*52e0*/  BRA `(.L_x_24020) ;  /* 0x0000000000b47947 */ /* 0x000fec0003800000 */
.L_x_24032:
        /* <DEDUP_REMOVED lines=14> */
.L_x_24046:
[----:B------:R-:W-:Y:S05]  /*53d0*/  BSYNC B0 ;  /* 0x0000000000007941 */ /* 0x000fea0003800000 */
.L_x_24045:
[----:B------:R-:W-:-:S04]  /*53e0*/  F2FP.BF16.F32.PACK_AB R0, RZ, R0 ;  /* 0x00000000ff00723e */ /* 0x000fc800000010ff */
[----:B------:R-:W-:Y:S01]  /*53f0*/  PRMT R18, R0, 0x7610, R18 ;  /* 0x0000761000127816 */ /* 0x000fe20000000012 */
[----:B------:R-:W-:Y:S06]  /*5400*/  BRA `(.L_x_24020) ;  /* 0x00000000006c7947 */ /* 0x000fec0003800000 */
.L_x_24019:
        /* <DEDUP_REMOVED lines=16> */
.L_x_24047:
[----:B------:R-:W-:Y:S01]  /*5510*/  PRMT R18, RZ, 0x7610, R18 ;  /* 0x00007610ff127816 */ /* 0x000fe20000000012 */
[----:B------:R-:W-:Y:S06]  /*5520*/  BRA `(.L_x_24020) ;  /* 0x0000000000247947 */ /* 0x000fec0003800000 */
.L_x_24044:
[----:B------:R-:W2:Y:S02]  /*5530*/  LDG.E.64 R4, desc[UR36][R4.64] ;  /* 0x0000002404047981 */ /* 0x000ea4000c1e1b00 */
[----:B--2---:R-:W0:Y:S02]  /*5540*/  I2F.U64 R0, R4 ;  /* 0x0000000400007312 */ /* 0x004e240000301000 */
[----:B0-----:R-:W-:-:S04]  /*5550*/  F2FP.BF16.F32.PACK_AB R0, RZ, R0 ;  /* 0x00000000ff00723e */ /* 0x001fc800000010ff */
[----:B------:R-:W-:Y:S01]  /*5560*/  PRMT R18, R0, 0x7610, R18 ;  /* 0x0000761000127816 */ /* 0x000fe20000000012 */
[----:B------:R-:W-:Y:S06]  /*5570*/  BRA `(.L_x_24020) ;  /* 0x0000000000107947 */ /* 0x000fec0003800000 */
.L_x_24043:
[----:B------:R-:W2:Y:S02]  /*5580*/  LDG.E R4, desc[UR36][R4.64] ;  /* 0x0000002404047981 */ /* 0x000ea4000c1e1900 */
[----:B--2---:R-:W-:-:S04]  /*5590*/  I2FP.F32.U32 R0, R4 ;  /* 0x0000000400007245 */ /* 0x004fc80000201000 */
[----:B------:R-:W-:-:S04]  /*55a0*/  F2FP.BF16.F32.PACK_AB R0, RZ, R0 ;  /* 0x00000000ff00723e */ /* 0x000fc800000010ff */
[----:B------:R-:W-:-:S07]  /*55b0*/  PRMT R18, R0, 0x7610, R18 ;  /* 0x0000761000127816 */ /* 0x000fce0000000012 */
.L_x_24020:
        /* <DEDUP_REMOVED lines=22> */
.L_x_24051:
[----:B------:R-:W2:Y:S02]  /*5720*/  LDG.E.U8 R4, desc[UR36][R4.64] ;  /* 0x0000002404047981 */ /* 0x000ea4000c1e1100 */
[----:B--2---:R-:W-:-:S04]  /*5730*/  I2FP.F32.U32 R0, R4 ;  /* 0x0000000400007245 */ /* 0x004fc80000201000 */
[----:B------:R-:W-:-:S04]  /*5740*/  F2FP.BF16.F32.PACK_AB R0, RZ, R0 ;  /* 0x00000000ff00723e */ /* 0x000fc800000010ff */
[----:B------:R-:W-:Y:S01]  /*5750*/  PRMT R27, R0, 0x7610, R27 ;  /* 0x00007610001b7816 */ /* 0x000fe2000000001b */
[----:B------:R-:W-:Y:S06]  /*5760*/  BRA `(.L_x_24053) ;  /* 0x0000000c00c87947 */ /* 0x000fec0003800000 */
.L_x_24050:
        /* <DEDUP_REMOVED lines=11> */
.L_x_24055:
[----:B------:R-:W2:Y:S02]  /*5820*/  LDG.E R4, desc[UR36][R4.64] ;  /* 0x0000002404047981 */ /* 0x000ea4000c1e1900 */
[----:B--2---:R-:W-:-:S04]  /*5830*/  I2FP.F32.S32 R0, R4 ;  /* 0x0000000400007245 */ /* 0x004fc80000201400 */
[----:B------:R-:W-:-:S04]  /*5840*/  F2FP.BF16.F32.PACK_AB R0, RZ, R0 ;  /* 0x00000000ff00723e */ /* 0x000fc800000010ff */
[----:B------:R-:W-:Y:S01]  /*5850*/  PRMT R27, R0, 0x7610, R27 ;  /* 0x00007610001b7816 */ /* 0x000fe2000000001b */
[----:B------:R-:W-:Y:S06]  /*5860*/  BRA `(.L_x_24053) ;  /* 0x0000000c00887947 */ /* 0x000fec0003800000 */
.L_x_24054:
[----:B------:R-:W2:Y:S02]  /*5870*/  LDG.E.U16 R4, desc[UR36][R4.64] ;  /* 0x0000002404047981 */ /* 0x000ea4000c1e1500 */
[----:B--2---:R-:W0:Y:S02]  /*5880*/  I2F.S16 R0, R4 ;  /* 0x0000000400007306 */ /* 0x004e240000101400 */
[----:B0-----:R-:W-:-:S04]  /*5890*/  F2FP.BF16.F32.PACK_AB R0, RZ, R0 ;  /* 0x00000000ff00723e */ /* 0x001fc800000010ff */
[----:B------:R-:W-:Y:S01]  /*58a0*/  PRMT R27, R0, 0x7610, R27 ;  /* 0x00007610001b7816 */ /* 0x000fe2000000001b */
[----:B------:R-:W-:Y:S06]  /*58b0*/  BRA `(.L_x_24053) ;  /* 0x0000000c00747947 */ /* 0x000fec0003800000 */
.L_x_24049:
        /* <DEDUP_REMOVED lines=9> */
.L_x_24057:
[----:B------:R-:W2:Y:S02]  /*5950*/  LDG.E.U16 R0, desc[UR36][R4.64] ;  /* 0x0000002404007981 */ /* 0x000ea4000c1e1500 */
[----:B--2---:R-:W-:-:S05]  /*5960*/  HADD2.F32 R0, -RZ, R0.H0_H0 ;  /* 0x20000000ff007230 */ /* 0x004fca0000004100 */
[----:B------:R-:W-:-:S04]  /*5970*/  F2FP.BF16.F32.PACK_AB R0, RZ, R0 ;  /* 0x00000000ff00723e */ /* 0x000fc800000010ff */
[----:B------:R-:W-:Y:S01]  /*5980*/  PRMT R27, R0, 0x7610, R27 ;  /* 0x00007610001b7816 */ /* 0x000fe2000000001b */
[----:B------:R-:W-:Y:S06]  /*5990*/  BRA `(.L_x_24053) ;  /* 0x0000000c003c7947 */ /* 0x000fec0003800000 */
.L_x_24056:
        /* <DEDUP_REMOVED lines=9> */
.L_x_24059:
[----:B------:R-:W2:Y:S02]  /*5a30*/  LDG.E.U16 R4, desc[UR36][R4.64] ;  /* 0x0000002404047981 */ /* 0x000ea4000c1e1500 */
[----:B--2---:R-:W-:-:S05]  /*5a40*/  HADD2.F32 R0, -RZ, R4.H0_H0 ;  /* 0x20000004ff007230 */ /* 0x004fca0000004100 */
[----:B------:R-:W-:-:S04]  /*5a50*/  F2FP.BF16.F32.PACK_AB R0, RZ, R0 ;  /* 0x00000000ff00723e */ /* 0x000fc800000010ff */
[----:B------:R-:W-:Y:S01]  /*5a60*/  PRMT R27, R0, 0x7610, R27 ;  /* 0x00007610001b7816 */ /* 0x000fe2000000001b */
[----:B------:R-:W-:Y:S06]  /*5a70*/  BRA `(.L_x_24053) ;  /* 0x0000000c00047947 */ /* 0x000fec0003800000 */
.L_x_24058:
        /* <DEDUP_REMOVED lines=9> */
.L_x_24048:
        /* <DEDUP_REMOVED lines=14> */
.L_x_24062:
        /* <DEDUP_REMOVED lines=9> */
.L_x_24061:
        /* <DEDUP_REMOVED lines=28> */
.L_x_24064:
        /* <DEDUP_REMOVED lines=15> */
.L_x_24063:
[----:B------:R0:W5:Y:S01]  /*5f30*/  LDG.E.U16 R27, desc[UR36][R4.64] ;  /* 0x00000024041b7981 */ /* 0x000162000c1e1500 */
[----:B------:R-:W-:Y:S05]  /*5f40*/  BRA `(.L_x_24053) ;  /* 0x0000000400d07947 */ /* 0x000fea0003800000 */
.L_x_24060:
        /* <DEDUP_REMOVED lines=13> */
.L_x_24067:
        /* <DEDUP_REMOVED lines=21> */
.L_x_24071:
[----:B------:R-:W-:Y:S05]  /*6170*/  BSYNC B1 ;  /* 0x0000000000017941 */ /* 0x000fea0003800000 */
.L_x_24070:
[----:B------:R-:W-:Y:S01]  /*6180*/  LEA R5, R0, 0x3b800000, 0x17 ;  /* 0x3b80000000057811 */ /* 0x000fe200078eb8ff */
[----:B------:R-:W-:-:S05]  /*6190*/  IMAD.SHL.U32 R0, R3, 0x100000, RZ ;  /* 0x0010000003007824 */ /* 0x000fca00078e00ff */
[----:B------:R-:W-:-:S07]  /*61a0*/  LOP3.LUT R0, R5, R0, R6, 0xfe, !PT ;  /* 0x0000000005007212 */ /* 0x000fce00078efe06 */
.L_x_24069:
[----:B------:R-:W-:Y:S05]  /*61b0*/  BSYNC B0 ;  /* 0x0000000000007941 */ /* 0x000fea0003800000 */
.L_x_24068:
[----:B------:R-:W-:-:S04]  /*61c0*/  F2FP.BF16.F32.PACK_AB R0, RZ, R0 ;  /* 0x00000000ff00723e */ /* 0x000fc800000010ff */
[----:B------:R-:W-:Y:S01]  /*61d0*/  PRMT R27, R0, 0x7610, R27 ;  /* 0x00007610001b7816 */ /* 0x000fe2000000001b */
[----:B------:R-:W-:Y:S06]  /*61e0*/  BRA `(.L_x_24053) ;  /* 0x0000000400287947 */ /* 0x000fec0003800000 */
.L_x_24066:
        /* <DEDUP_REMOVED lines=21> */
.L_x_24075:
[----:B------:R-:W-:Y:S05]  /*6340*/  BSYNC B1 ;  /* 0x0000000000017941 */ /* 0x000fea0003800000 */
.L_x_24074:
[----:B------:R-:W-:Y:S01]  /*6350*/  LEA R5, R0, 0x37800000, 0x17 ;  /* 0x3780000000057811 */ /* 0x000fe200078eb8ff */
[----:B------:R-:W-:-:S05]  /*6360*/  IMAD.SHL.U32 R0, R3, 0x200000, RZ ;  /* 0x0020000003007824 */ /* 0x000fca00078e00ff */
[----:B------:R-:W-:-:S07]  /*6370*/  LOP3.LUT R0, R5, R0, R6, 0xfe, !PT ;  /* 0x0000000005007212 */ /* 0x000fce00078efe06 */
.L_x_24073:
[----:B------:R-:W-:Y:S05]  /*6380*/  BSYNC B0 ;  /* 0x0000000000007941 */ /* 0x000fea0003800000 */
.L_x_24072:
[----:B------:R-:W-:-:S04]  /*6390*/  F2FP.BF16.F32.PACK_AB R0, RZ, R0 ;  /* 0x00000000ff00723e */ /* 0x000fc800000010ff */
[----:B------:R-:W-:Y:S01]  /*63a0*/  PRMT R27, R0, 0x7610, R27 ;  /* 0x00007610001b7816 */ /* 0x000fe2000000001b */
[----:B------:R-:W-:Y:S06]  /*63b0*/  BRA `(.L_x_24053) ;  /* 0x0000000000b47947 */ /* 0x000fec0003800000 */
.L_x_24065:
        /* <DEDUP_REMOVED lines=14> */
.L_x_24079:
[----:B------:R-:W-:Y:S05]  /*64a0*/  BSYNC B0 ;  /* 0x0000000000007941 */ /* 0x000fea0003800000 */
.L_x_24078:
[----:B------:R-:W-:-:S04]  /*64b0*/  F2FP.BF16.F32.PACK_AB R0, RZ, R0 ;  /* 0x00000000ff00723e */ /* 0x000fc800000010ff */
[----:B------:R-:W-:Y:S01]  /*64c0*/  PRMT R27, R0, 0x7610, R27 ;  /* 0x00007610001b7816 */ /* 0x000fe2000000001b */
[----:B------:R-:W-:Y:S06]  /*64d0*/  BRA `(.L_x_24053) ;  /* 0x00000000006c7947 */ /* 0x000fec0003800000 */
.L_x_24052:
        /* <DEDUP_REMOVED lines=16> */
.L_x_24080:
[----:B------:R-:W-:Y:S01]  /*65e0*/  PRMT R27, RZ, 0x7610, R27 ;  /* 0x00007610ff1b7816 */ /* 0x000fe2000000001b */
[----:B------:R-:W-:Y:S06]  /*65f0*/  BRA `(.L_x_24053) ;  /* 0x0000000000247947 */ /* 0x000fec0003800000 */
.L_x_24077:
[----:B------:R-:W2:Y:S02]  /*6600*/  LDG.E.64 R4, desc[UR36][R4.64] ;  /* 0x0000002404047981 */ /* 0x000ea4000c1e1b00 */
[----:B--2---:R-:W0:Y:S02]  /*6610*/  I2F.U64 R0, R4 ;  /* 0x0000000400007312 */ /* 0x004e240000301000 */
[----:B0-----:R-:W-:-:S04]  /*6620*/  F2FP.BF16.F32.PACK_AB R0, RZ, R0 ;  /* 0x00000000ff00723e */ /* 0x001fc800000010ff */
[----:B------:R-:W-:Y:S01]  /*6630*/  PRMT R27, R0, 0x7610, R27 ;  /* 0x00007610001b7816 */ /* 0x000fe2000000001b */
[----:B------:R-:W-:Y:S06]  /*6640*/  BRA `(.L_x_24053) ;  /* 0x0000000000107947 */ /* 0x000fec0003800000 */
.L_x_24076:
[----:B------:R-:W2:Y:S02]  /*6650*/  LDG.E R4, desc[UR36][R4.64] ;  /* 0x0000002404047981 */ /* 0x000ea4000c1e1900 */
[----:B--2---:R-:W-:-:S04]  /*6660*/  I2FP.F32.U32 R0, R4 ;  /* 0x0000000400007245 */ /* 0x004fc80000201000 */
[----:B------:R-:W-:-:S04]  /*6670*/  F2FP.BF16.F32.PACK_AB R0, RZ, R0 ;  /* 0x00000000ff00723e */ /* 0x000fc800000010ff */
[----:B------:R-:W-:-:S07]  /*6680*/  PRMT R27, R0, 0x7610, R27 ;  /* 0x00007610001b7816 */ /* 0x000fce000000001b */
.L_x_24053:
[----:B------:R-:W-:-:S07]  /*6690*/  VIADD R29, R29, 0x80 ;  /* 0x000000801d1d7836 */ /* 0x000fce0000000000 */
.L_x_24014:
[----:B------:R-:W-:Y:S05]  /*66a0*/  BSYNC B6 ;  /* 0x0000000000067941 */ /* 0x000fea0003800000 */
.L_x_24013:
        /* <DEDUP_REMOVED lines=26> */
.L_x_24086:
[----:B------:R-:W2:Y:S02]  /*6850*/  LDG.E.U8 R4, desc[UR36][R4.64] ;  /* 0x0000002404047981 */ /* 0x000ea4000c1e1100 */
[----:B--2---:R-:W-:-:S04]  /*6860*/  I2FP.F32.U32 R0, R4 ;  /* 0x0000000400007245 */ /* 0x004fc80000201000 */
[----:B------:R-:W-:-:S04]  /*6870*/  F2FP.BF16.F32.PACK_AB R0, RZ, R0 ;  /* 0x00000000ff00723e */ /* 0x000fc800000010ff */
[----:B------:R-:W-:Y:S01]  /*6880*/  PRMT R17, R0, 0x7610, R17 ;  /* 0x0000761000117816 */ /* 0x000fe20000000011 */
[----:B------:R-:W-:Y:S06]  /*6890*/  BRA `(.L_x_24088) ;  /* 0x0000000c00c87947 */ /* 0x000fec0003800000 */
.L_x_24085:
        /* <DEDUP_REMOVED lines=11> */
.L_x_24090:
[----:B------:R-:W2:Y:S02]  /*6950*/  LDG.E R4, desc[UR36][R4.64] ;  /* 0x0000002404047981 */ /* 0x000ea4000c1e1900 */
[----:B--2---:R-:W-:-:S04]  /*6960*/  I2FP.F32.S32 R0, R4 ;  /* 0x0000000400007245 */ /* 0x004fc80000201400 */
[----:B------:R-:W-:-:S04]  /*6970*/  F2FP.BF16.F32.PACK_AB R0, RZ, R0 ;  /* 0x00000000ff00723e */ /* 0x000fc800000010ff */
[----:B------:R-:W-:Y:S01]  /*6980*/  PRMT R17, R0, 0x7610, R17 ;  /* 0x0000761000117816 */ /* 0x000fe20000000011 */
[----:B------:R-:W-:Y:S06]  /*6990*/  BRA `(.L_x_24088) ;  /* 0x0000000c00887947 */ /* 0x000fec0003800000 */
.L_x_24089:
[----:B------:R-:W2:Y:S02]  /*69a0*/  LDG.E.U16 R4, desc[UR36][R4.64] ;  /* 0x0000002404047981 */ /* 0x000ea4000c1e1500 */
[----:B--2---:R-:W0:Y:S02]  /*69b0*/  I2F.S16 R0, R4 ;  /* 0x0000000400007306 */ /* 0x004e240000101400 */
[----:B0-----:R-:W-:-:S04]  /*69c0*/  F2FP.BF16.F32.PACK_AB R0, RZ, R0 ;  /* 0x00000000ff00723e */ /* 0x001fc800000010ff */
[----:B------:R-:W-:Y:S01]  /*69d0*/  PRMT R17, R0, 0x7610, R17 ;  /* 0x0000761000117816 */ /* 0x000fe20000000011 */
[----:B------:R-:W-:Y:S06]  /*69e0*/  BRA `(.L_x_24088) ;  /* 0x0000000c00747947 */ /* 0x000fec0003800000 */
.L_x_24084:
        /* <DEDUP_REMOVED lines=9> */
.L_x_24092:
[----:B------:R-:W2:Y:S02]  /*6a80*/  LDG.E.U16 R0, desc[UR36][R4.64] ;  /* 0x0000002404007981 */ /* 0x000ea4000c1e1500 */
[----:B--2---:R-:W-:-:S05]  /*6a90*/  HADD2.F32 R0, -RZ, R0.H0_H0 ;  /* 0x20000000ff007230 */ /* 0x004fca0000004100 */
[----:B------:R-:W-:-:S04]  /*6aa0*/  F2FP.BF16.F32.PACK_AB R0, RZ, R0 ;  /* 0x00000000ff00723e */ /* 0x000fc800000010ff */
[----:B------:R-:W-:Y:S01]  /*6ab0*/  PRMT R17, R0, 0x7610, R17 ;  /* 0x0000761000117816 */ /* 0x000fe20000000011 */
[----:B------:R-:W-:Y:S06]  /*6ac0*/  BRA `(.L_x_24088) ;  /* 0x0000000c003c7947 */ /* 0x000fec0003800000 */
.L_x_24091:
        /* <DEDUP_REMOVED lines=9> */
.L_x_24094:
[----:B------:R-:W2:Y:S02]  /*6b60*/  LDG.E.U16 R4, desc[UR36][R4.64] ;  /* 0x0000002404047981 */ /* 0x000ea4000c1e1500 */
[----:B--2---:R-:W-:-:S05]  /*6b70*/  HADD2.F32 R0, -RZ, R4.H0_H0 ;  /* 0x20000004ff007230 */ /* 0x004fca0000004100 */
[----:B------:R-:W-:-:S04]  /*6b80*/  F2FP.BF16.F32.PACK_AB R0, RZ, R0 ;  /* 0x00000000ff00723e */ /* 0x000fc800000010ff */
[----:B------:R-:W-:Y:S01]  /*6b90*/  PRMT R17, R0, 0x7610, R17 ;  /* 0x0000761000117816 */ /* 0x000fe20000000011 */
[----:B------:R-:W-:Y:S06]  /*6ba0*/  BRA `(.L_x_24088) ;  /* 0x0000000c00047947 */ /* 0x000fec0003800000 */
.L_x_24093:
        /* <DEDUP_REMOVED lines=9> */
.L_x_24083:
        /* <DEDUP_REMOVED lines=14> */
.L_x_24097:
        /* <DEDUP_REMOVED lines=9> */
.L_x_24096:
        /* <DEDUP_REMOVED lines=28> */
.L_x_24099:
        /* <DEDUP_REMOVED lines=15> */
.L_x_24098:
[----:B------:R0:W5:Y:S01]  /*7060*/  LDG.E.U16 R17, desc[UR36][R4.64] ;  /* 0x0000002404117981 */ /* 0x000162000c1e1500 */
[----:B------:R-:W-:Y:S05]  /*7070*/  BRA `(.L_x_24088) ;  /* 0x0000000400d07947 */ /* 0x000fea0003800000 */
.L_x_24095:
        /* <DEDUP_REMOVED lines=13> */
.L_x_24102:
        /* <DEDUP_REMOVED lines=21> */
.L_x_24106:
[----:B------:R-:W-:Y:S05]  /*72a0*/  BSYNC B1 ;  /* 0x0000000000017941 */ /* 0x000fea0003800000 */
.L_x_24105:
[----:B------:R-:W-:Y:S01]  /*72b0*/  LEA R5, R0, 0x3b800000, 0x17 ;  /* 0x3b80000000057811 */ /* 0x000fe200078eb8ff */
[----:B------:R-:W-:-:S05]  /*72c0*/  IMAD.SHL.U32 R0, R3, 0x100000, RZ ;  /* 0x0010000003007824 */ /* 0x000fca00078e00ff */
[----:B------:R-:W-:-:S07]  /*72d0*/  LOP3.LUT R0, R5, R0, R6, 0xfe, !PT ;  /* 0x0000000005007212 */ /* 0x000fce00078efe06 */
.L_x_24104:
[----:B------:R-:W-:Y:S05]  /*72e0*/  BSYNC B0 ;  /* 0x0000000000007941 */ /* 0x000fea0003800000 */
.L_x_24103:
[----:B------:R-:W-:-:S04]  /*72f0*/  F2FP.BF16.F32.PACK_AB R0, RZ, R0 ;  /* 0x00000000ff00723e */ /* 0x000fc800000010ff */
[----:B------:R-:W-:Y:S01]  /*7300*/  PRMT R17, R0, 0x7610, R17 ;  /* 0x0000761000117816 */ /* 0x000fe20000000011 */
[----:B------:R-:W-:Y:S06]  /*7310*/  BRA `(.L_x_24088) ;  /* 0x0000000400287947 */ /* 0x000fec0003800000 */
.L_x_24101:
        /* <DEDUP_REMOVED lines=21> */
.L_x_24110:
[----:B------:R-:W-:Y:S05]  /*7470*/  BSYNC B1 ;  /* 0x0000000000017941 */ /* 0x000fea0003800000 */
.L_x_24109:
[----:B------:R-:W-:Y:S01]  /*7480*/  LEA R5, R0, 0x37800000, 0x17 ;  /* 0x3780000000057811 */ /* 0x000fe200078eb8ff */
[----:B------:R-:W-:-:S05]  /*7490*/  IMAD.SHL.U32 R0, R3, 0x200000, RZ ;  /* 0x0020000003007824 */ /* 0x000fca00078e00ff */
[----:B------:R-:W-:-:S07]  /*74a0*/  LOP3.LUT R0, R5, R0, R6, 0xfe, !PT ;  /* 0x0000000005007212 */ /* 0x000fce00078efe06 */
.L_x_24108:
[----:B------:R-:W-:Y:S05]  /*74b0*/  BSYNC B0 ;  /* 0x0000000000007941 */ /* 0x000fea0003800000 */
.L_x_24107:
[----:B------:R-:W-:-:S04]  /*74c0*/  F2FP.BF16.F32.PACK_AB R0, RZ, R0 ;  /* 0x00000000ff00723e */ /* 0x000fc800000010ff */
[----:B------:R-:W-:Y:S01]  /*74d0*/  PRMT R17, R0, 0x7610, R17 ;  /* 0x0000761000117816 */ /* 0x000fe20000000011 */
[----:B------:R-:W-:Y:S06]  /*74e0*/  BRA `(.L_x_24088) ;  /* 0x0000000000b47947 */ /* 0x000fec0003800000 */
.L_x_24100:
        /* <DEDUP_REMOVED lines=14> */
.L_x_24114:
[----:B------:R-:W-:Y:S05]  /*75d0*/  BSYNC B0 ;  /* 0x0000000000007941 */ /* 0x000fea0003800000 */
.L_x_24113:
[----:B------:R-:W-:-:S04]  /*75e0*/  F2FP.BF16.F32.PACK_AB R0, RZ, R0 ;  /* 0x00000000ff00723e */ /* 0x000fc800000010ff */
[----:B------:R-:W-:Y:S01]  /*75f0*/  PRMT R17, R0, 0x7610, R17 ;  /* 0x0000761000117816 */ /* 0x000fe20000000011 */
[----:B------:R-:W-:Y:S06]  /*7600*/  BRA `(.L_x_24088) ;  /* 0x00000000006c7947 */ /* 0x000fec0003800000 */
.L_x_24087:
        /* <DEDUP_REMOVED lines=16> */
.L_x_24115:
[----:B------:R-:W-:Y:S01]  /*7710*/  PRMT R17, RZ, 0x7610, R17 ;  /* 0x00007610ff117816 */ /* 0x000fe20000000011 */
[----:B------:R-:W-:Y:S06]  /*7720*/  BRA `(.L_x_24088) ;  /* 0x0000000000247947 */ /* 0x000fec0003800000 */
.L_x_24112:
[----:B------:R-:W2:Y:S02]  /*7730*/  LDG.E.64 R4, desc[UR36][R4.64] ;  /* 0x0000002404047981 */ /* 0x000ea4000c1e1b00 */
[----:B--2---:R-:W0:Y:S02]  /*7740*/  I2F.U64 R0, R4 ;  /* 0x0000000400007312 */ /* 0x004e240000301000 */
[----:B0-----:R-:W-:-:S04]  /*7750*/  F2FP.BF16.F32.PACK_AB R0, RZ, R0 ;  /* 0x00000000ff00723e */ /* 0x001fc800000010ff */
[----:B------:R-:W-:Y:S01]  /*7760*/  PRMT R17, R0, 0x7610, R17 ;  /* 0x0000761000117816 */ /* 0x000fe20000000011 */
[----:B------:R-:W-:Y:S06]  /*7770*/  BRA `(.L_x_24088) ;  /* 0x0000000000107947 */ /* 0x000fec0003800000 */
.L_x_24111:
[----:B------:R-:W2:Y:S02]  /*7780*/  LDG.E R4, desc[UR36][R4.64] ;  /* 0x0000002404047981 */ /* 0x000ea4000c1e1900 */
[----:B--2---:R-:W-:-:S04]  /*7790*/  I2FP.F32.U32 R0, R4 ;  /* 0x0000000400007245 */ /* 0x004fc80000201000 */
[----:B------:R-:W-:-:S04]  /*77a0*/  F2FP.BF16.F32.PACK_AB R0, RZ, R0 ;  /* 0x00000000ff00723e */ /* 0x000fc800000010ff */
[----:B------:R-:W-:-:S07]  /*77b0*/  PRMT R17, R0, 0x7610, R17 ;  /* 0x0000761000117816 */ /* 0x000fce0000000011 */
.L_x_24088:
        /* <DEDUP_REMOVED lines=21> */
.L_x_24119:
[----:B------:R-:W2:Y:S02]  /*7910*/  LDG.E.U8 R4, desc[UR36][R4.64] ;  /* 0x0000002404047981 */ /* 0x000ea4000c1e1100 */
[----:B--2---:R-:W-:-:S04]  /*7920*/  I2FP.F32.U32 R0, R4 ;  /* 0x0000000400007245 */ /* 0x004fc80000201000 */
[----:B------:R-:W-:Y:S01]  /*7930*/  F2FP.BF16.F32.PACK_AB R0, RZ, R0 ;  /* 0x00000000ff00723e */ /* 0x000fe200000010ff */
[----:B------:R-:W-:Y:S06]  /*7940*/  BRA `(.L_x_24082) ;  /* 0x0000000c008c7947 */ /* 0x000fec0003800000 */
.L_x_24118:
        /* <DEDUP_REMOVED lines=10> */
.L_x_24122:
[----:B------:R-:W2:Y:S02]  /*79f0*/  LDG.E R4, desc[UR36][R4.64] ;  /* 0x0000002404047981 */ /* 0x000ea4000c1e1900 */
[----:B--2---:R-:W-:-:S04]  /*7a00*/  I2FP.F32.S32 R0, R4 ;  /* 0x0000000400007245 */ /* 0x004fc80000201400 */
[----:B------:R-:W-:Y:S01]  /*7a10*/  F2FP.BF16.F32.PACK_AB R0, RZ, R0 ;  /* 0x00000000ff00723e */ /* 0x000fe200000010ff */
[----:B------:R-:W-:Y:S06]  /*7a20*/  BRA `(.L_x_24082) ;  /* 0x0000000c00547947 */ /* 0x000fec0003800000 */
.L_x_24121:
[----:B------:R-:W2:Y:S02]  /*7a30*/  LDG.E.U16 R4, desc[UR36][R4.64] ;  /* 0x0000002404047981 */ /* 0x000ea4000c1e1500 */
[----:B--2---:R-:W0:Y:S02]  /*7a40*/  I2F.S16 R0, R4 ;  /* 0x0000000400007306 */ /* 0x004e240000101400 */
[----:B0-----:R-:W-:Y:S01]  /*7a50*/  F2FP.BF16.F32.PACK_AB R0, RZ, R0 ;  /* 0x00000000ff00723e */ /* 0x001fe200000010ff */
[----:B------:R-:W-:Y:S06]  /*7a60*/  BRA `(.L_x_24082) ;  /* 0x0000000c00447947 */ /* 0x000fec0003800000 */
.L_x_24117:
        /* <DEDUP_REMOVED lines=9> */
.L_x_24124:
[----:B------:R-:W2:Y:S02]  /*7b00*/  LDG.E.U16 R0, desc[UR36][R4.64] ;  /* 0x0000002404007981 */ /* 0x000ea4000c1e1500 */
[----:B--2---:R-:W-:-:S05]  /*7b10*/  HADD2.F32 R0, -RZ, R0.H0_H0 ;  /* 0x20000000ff007230 */ /* 0x004fca0000004100 */
[----:B------:R-:W-:Y:S01]  /*7b20*/  F2FP.BF16.F32.PACK_AB R0, RZ, R0 ;  /* 0x00000000ff00723e */ /* 0x000fe200000010ff */
[----:B------:R-:W-:Y:S06]  /*7b30*/  BRA `(.L_x_24082) ;  /* 0x0000000c00107947 */ /* 0x000fec0003800000 */
.L_x_24123:
        /* <DEDUP_REMOVED lines=9> */
.L_x_24126:
[----:B------:R-:W2:Y:S02]  /*7bd0*/  LDG.E.U16 R4, desc[UR36][R4.64] ;  /* 0x0000002404047981 */ /* 0x000ea4000c1e1500 */
[----:B--2---:R-:W-:-:S05]  /*7be0*/  HADD2.F32 R0, -RZ, R4.H0_H0 ;  /* 0x20000004ff007230 */ /* 0x004fca0000004100 */
[----:B------:R-:W-:Y:S01]  /*7bf0*/  F2FP.BF16.F32.PACK_AB R0, RZ, R0 ;  /* 0x00000000ff00723e */ /* 0x000fe200000010ff */
[----:B------:R-:W-:Y:S06]  /*7c00*/  BRA `(.L_x_24082) ;  /* 0x0000000800dc7947 */ /* 0x000fec0003800000 */
.L_x_24125:
        /* <DEDUP_REMOVED lines=8> */
.L_x_24116:
        /* <DEDUP_REMOVED lines=13> */
.L_x_24129:
        /* <DEDUP_REMOVED lines=8> */
.L_x_24128:
        /* <DEDUP_REMOVED lines=28> */
.L_x_24131:
        /* <DEDUP_REMOVED lines=12> */
[----:B------:R-:W-:Y:S01]  /*8060*/  F2FP.BF16.F32.PACK_AB R0, RZ, R0 ;  /* 0x00000000ff00723e */ /* 0x000fe200000010ff */
[----:B------:R-:W-:Y:S06]  /*8070*/  BRA `(.L_x_24082) ;  /* 0x0000000400c07947 */ /* 0x000fec0003800000 */
.L_x_24130:
[----:B------:R1:W5:Y:S01]  /*8080*/  LDG.E.U16 R0, desc[UR36][R4.64] ;  /* 0x0000002404007981 */ /* 0x000362000c1e1500 */
[----:B------:R-:W-:Y:S05]  /*8090*/  BRA `(.L_x_24082) ;  /* 0x0000000400b87947 */ /* 0x000fea0003800000 */
.L_x_24127:
        /* <DEDUP_REMOVED lines=12> */
.L_x_24134:
        /* <DEDUP_REMOVED lines=21> */
.L_x_24138:
[----:B------:R-:W-:Y:S05]  /*82b0*/  BSYNC B1 ;  /* 0x0000000000017941 */ /* 0x000fea0003800000 */
.L_x_24137:
[----:B------:R-:W-:Y:S01]  /*82c0*/  LEA R5, R0, 0x3b800000, 0x17 ;  /* 0x3b80000000057811 */ /* 0x000fe200078eb8ff */
[----:B------:R-:W-:-:S05]  /*82d0*/  IMAD.SHL.U32 R0, R3, 0x100000, RZ ;  /* 0x0010000003007824 */ /* 0x000fca00078e00ff */
[----:B------:R-:W-:-:S07]  /*82e0*/  LOP3.LUT R0, R5, R0, R6, 0xfe, !PT ;  /* 0x0000000005007212 */ /* 0x000fce00078efe06 */
.L_x_24136:
[----:B------:R-:W-:Y:S05]  /*82f0*/  BSYNC B0 ;  /* 0x0000000000007941 */ /* 0x000fea0003800000 */
.L_x_24135:
[----:B------:R-:W-:Y:S01]  /*8300*/  F2FP.BF16.F32.PACK_AB R0, RZ, R0 ;  /* 0x00000000ff00723e */ /* 0x000fe200000010ff */
[----:B------:R-:W-:Y:S06]  /*8310*/  BRA `(.L_x_24082) ;  /* 0x0000000400187947 */ /* 0x000fec0003800000 */
.L_x_24133:
        /* <DEDUP_REMOVED lines=21> */
.L_x_24142:
[----:B------:R-:W-:Y:S05]  /*8470*/  BSYNC B1 ;  /* 0x0000000000017941 */ /* 0x000fea0003800000 */
.L_x_24141:
[----:B------:R-:W-:Y:S01]  /*8480*/  LEA R5, R0, 0x37800000, 0x17 ;  /* 0x3780000000057811 */ /* 0x000fe200078eb8ff */
[----:B------:R-:W-:-:S05]  /*8490*/  IMAD.SHL.U32 R0, R3, 0x200000, RZ ;  /* 0x0020000003007824 */ /* 0x000fca00078e00ff */
[----:B------:R-:W-:-:S07]  /*84a0*/  LOP3.LUT R0, R5, R0, R6, 0xfe, !PT ;  /* 0x0000000005007212 */ /* 0x000fce00078efe06 */
.L_x_24140:
[----:B------:R-:W-:Y:S05]  /*84b0*/  BSYNC B0 ;  /* 0x0000000000007941 */ /* 0x000fea0003800000 */
.L_x_24139:
[----:B------:R-:W-:Y:S01]  /*84c0*/  F2FP.BF16.F32.PACK_AB R0, RZ, R0 ;  /* 0x00000000ff00723e */ /* 0x000fe200000010ff */
[----:B------:R-:W-:Y:S06]  /*84d0*/  BRA `(.L_x_24082) ;  /* 0x0000000000a87947 */ /* 0x000fec0003800000 */
.L_x_24132:
        /* <DEDUP_REMOVED lines=14> */
.L_x_24146:
[----:B------:R-:W-:Y:S05]  /*85c0*/  BSYNC B0 ;  /* 0x0000000000007941 */ /* 0x000fea0003800000 */
.L_x_24145:
[----:B------:R-:W-:Y:S01]  /*85d0*/  F2FP.BF16.F32.PACK_AB R0, RZ, R0 ;  /* 0x00000000ff00723e */ /* 0x000fe200000010ff */
[----:B------:R-:W-:Y:S06]  /*85e0*/  BRA `(.L_x_24082) ;  /* 0x0000000000647947 */ /* 0x000fec0003800000 */
.L_x_24120:
        /* <DEDUP_REMOVED lines=16> */
.L_x_24147:
[----:B------:R-:W-:Y:S01]  /*86f0*/  PRMT R0, RZ, 0x7610, R0 ;  /* 0x00007610ff007816 */ /* 0x000fe20000000000 */
[----:B------:R-:W-:Y:S06]  /*8700*/  BRA `(.L_x_24082) ;  /* 0x00000000001c7947 */ /* 0x000fec0003800000 */
.L_x_24144:
[----:B------:R-:W2:Y:S02]  /*8710*/  LDG.E.64 R4, desc[UR36][R4.64] ;  /* 0x0000002404047981 */ /* 0x000ea4000c1e1b00 */
[----:B--2---:R-:W0:Y:S02]  /*8720*/  I2F.U64 R0, R4 ;  /* 0x0000000400007312 */ /* 0x004e240000301000 */
[----:B0-----:R-:W-:Y:S01]  /*8730*/  F2FP.BF16.F32.PACK_AB R0, RZ, R0 ;  /* 0x00000000ff00723e */ /* 0x001fe200000010ff */
[----:B------:R-:W-:Y:S06]  /*8740*/  BRA `(.L_x_24082) ;  /* 0x00000000000c7947 */ /* 0x000fec0003800000 */
.L_x_24143:
[----:B------:R-:W2:Y:S02]  /*8750*/  LDG.E R4, desc[UR36][R4.64] ;  /* 0x0000002404047981 */ /* 0x000ea4000c1e1900 */
[----:B--2---:R-:W-:-:S04]  /*8760*/  I2FP.F32.U32 R0, R4 ;  /* 0x0000000400007245 */ /* 0x004fc80000201000 */
[----:B------:R-:W-:-:S07]  /*8770*/  F2FP.BF16.F32.PACK_AB R0, RZ, R0 ;  /* 0x00000000ff00723e */ /* 0x000fce00000010ff */
.L_x_24082:
[----:B------:R-:W-:Y:S05]  /*8780*/  BSYNC B6 ;  /* 0x0000000000067941 */ /* 0x000fea0003800000 */
.L_x_24081:
[----:B------:R-:W2:Y:S01]  /*8790*/  S2R R23, SR_TID.X ;  /* 0x0000000000177919 */ /* 0x000ea20000002100 */
[----:B------:R-:W-:Y:S01]  /*87a0*/  BSSY B0, `(.L_x_24148) ;  /* 0x0000023000007945 */ /* 0x000fe20003800000 */
[----:B--2---:R-:W-:-:S13]  /*87b0*/  ISETP.GE.AND P2, PT, R23, R16, PT ;  /* 0x000000101700720c */ /* 0x004fda0003f46270 */
[----:B------:R-:W-:Y:S05]  /*87c0*/  @P2 BRA `(.L_x_24149) ;  /* 0x0000000000802947 */ /* 0x000fea0003800000 */
[----:B-----5:R-:W-:Y:S02]  /*87d0*/  IMAD.U32 R3, R24, 0x10000, RZ ;  /* 0x0001000018037824 */ /* 0x020fe400078e00ff */
[----:B01----:R-:W-:-:S03]  /*87e0*/  IMAD.U32 R4, R25, 0x10000, RZ ;  /* 0x0001000019047824 */ /* 0x003fc600078e00ff */
        /* <DEDUP_REMOVED lines=19> */
.L_x_24151:
        /* <DEDUP_REMOVED lines=8> */
.L_x_24150:
[----:B------:R-:W-:-:S05]  /*89a0*/  FADD.FTZ R3, R3, R4 ;  /* 0x0000000403037221 */ /* 0x000fca0000010000 */
[----:B------:R-:W-:-:S04]  /*89b0*/  F2FP.BF16.F32.PACK_AB R3, RZ, R3 ;  /* 0x00000003ff03723e */ /* 0x000fc800000010ff */
[----:B------:R-:W-:-:S07]  /*89c0*/  PRMT R24, R3, 0x7610, R24 ;  /* 0x0000761003187816 */ /* 0x000fce0000000018 */
.L_x_24149:
[----:B------:R-:W-:Y:S05]  /*89d0*/  BSYNC B0 ;  /* 0x0000000000007941 */ /* 0x000fea0003800000 */
.L_x_24148:
[----:B-----5:R-:W-:Y:S01]  /*89e0*/  VIADD R25, R23, 0x80 ;  /* 0x0000008017197836 */ /* 0x020fe20000000000 */
[----:B------:R-:W-:Y:S04]  /*89f0*/  BSSY B0, `(.L_x_24152) ;  /* 0x0000023000007945 */ /* 0x000fe80003800000 */
[----:B------:R-:W-:-:S13]  /*8a00*/  ISETP.GE.AND P0, PT, R25, R16, PT ;  /* 0x000000101900720c */ /* 0x000fda0003f06270 */
[----:B------:R-:W-:Y:S05]  /*8a10*/  @P0 BRA `(.L_x_24153) ;  /* 0x0000000000800947 */ /* 0x000fea0003800000 */
[----:B------:R-:W-:Y:S02]  /*8a20*/  IMAD.U32 R3, R22, 0x10000, RZ ;  /* 0x0001000016037824 */ /* 0x000fe400078e00ff */
        /* <DEDUP_REMOVED lines=20> */
.L_x_24155:
        /* <DEDUP_REMOVED lines=8> */
.L_x_24154:
[----:B------:R-:W-:-:S05]  /*8bf0*/  FADD.FTZ R3, R3, R4 ;  /* 0x0000000403037221 */ /* 0x000fca0000010000 */
[----:B------:R-:W-:-:S04]  /*8c00*/  F2FP.BF16.F32.PACK_AB R3, RZ, R3 ;  /* 0x00000003ff03723e */ /* 0x000fc800000010ff */
[----:B------:R-:W-:-:S07]  /*8c10*/  PRMT R22, R3, 0x7610, R22 ;  /* 0x0000761003167816 */ /* 0x000fce0000000016 */
.L_x_24153:
[----:B------:R-:W-:Y:S05]  /*8c20*/  BSYNC B0 ;  /* 0x0000000000007941 */ /* 0x000fea0003800000 */
.L_x_24152:
[----:B------:R-:W-:Y:S01]  /*8c30*/  VIADD R3, R23, 0x100 ;  /* 0x0000010017037836 */ /* 0x000fe20000000000 */
        /* <DEDUP_REMOVED lines=24> */
.L_x_24159:
        /* <DEDUP_REMOVED lines=8> */
.L_x_24158:
[----:B------:R-:W-:-:S05]  /*8e40*/  FADD.FTZ R3, R3, R4 ;  /* 0x0000000403037221 */ /* 0x000fca0000010000 */
[----:B------:R-:W-:-:S04]  /*8e50*/  F2FP.BF16.F32.PACK_AB R3, RZ, R3 ;  /* 0x00000003ff03723e */ /* 0x000fc800000010ff */
[----:B------:R-:W-:-:S07]  /*8e60*/  PRMT R18, R3, 0x7610, R18 ;  /* 0x0000761003127816 */ /* 0x000fce0000000012 */
.L_x_24157:
[----:B------:R-:W-:Y:S05]  /*8e70*/  BSYNC B0 ;  /* 0x0000000000007941 */ /* 0x000fea0003800000 */
.L_x_24156:
        /* <DEDUP_REMOVED lines=25> */
.L_x_24163:
        /* <DEDUP_REMOVED lines=8> */
.L_x_24162:
[----:B------:R-:W-:-:S05]  /*9090*/  FADD.FTZ R3, R3, R4 ;  /* 0x0000000403037221 */ /* 0x000fca0000010000 */
[----:B------:R-:W-:-:S04]  /*90a0*/  F2FP.BF16.F32.PACK_AB R3, RZ, R3 ;  /* 0x00000003ff03723e */ /* 0x000fc800000010ff */
[----:B------:R-:W-:-:S07]  /*90b0*/  PRMT R17, R3, 0x7610, R17 ;  /* 0x0000761003117816 */ /* 0x000fce0000000011 */
.L_x_24161:
[----:B------:R-:W-:Y:S05]  /*90c0*/  BSYNC B0 ;  /* 0x0000000000007941 */ /* 0x000fea0003800000 */
.L_x_24160:
[----:B------:R-:W2:Y:S01]  /*90d0*/  LDC.U8 R19, c[0x0][0x240] ;  /* 0x00009000ff137b82 */ /* 0x000ea20000000000 */
[----:B------:R-:W-:Y:S04]  /*90e0*/  BSSY B6, `(.L_x_24164) ;  /* 0x0000112000067945 */ /* 0x000fe80003800000 */
[----:B------:R-:W-:Y:S05]  /*90f0*/  @P2 BRA `(.L_x_24165) ;  /* 0x0000001000402947 */ /* 0x000fea0003800000 */
[----:B------:R-:W3:Y:S01]  /*9100*/  LDC.64 R8, c[0x0][0x218] ;  /* 0x00008600ff087b82 */ /* 0x000ee20000000a00 */
[----:B--2---:R-:W-:Y:S01]  /*9110*/  PRMT R0, R19, 0x9910, RZ ;  /* 0x0000991013007816 */ /* 0x004fe200000000ff */
[----:B------:R-:W-:Y:S01]  /*9120*/  IMAD R23, R2, 0x200, R23 ;  /* 0x0000020002177824 */ /* 0x000fe200078e0217 */
[----:B------:R-:W-:Y:S02]  /*9130*/  ULDC UR4, c[0x0][0x244] ;  /* 0x0000910000047ab9 */ /* 0x000fe40000000800 */
[----:B------:R-:W-:Y:S01]  /*9140*/  ISETP.GT.AND P0, PT, R0, 0x9, PT ;  /* 0x000000090000780c */ /* 0x000fe20003f04270 */
[----:B------:R-:W-:-:S05]  /*9150*/  IMAD R23, R23, UR4, RZ ;  /* 0x0000000417177c24 */ /* 0x000fca000f8e02ff */
[----:B---3--:R-:W-:-:S05]  /*9160*/  IADD3 R8, P1, R23, R8, RZ ;  /* 0x0000000817087210 */ /* 0x008fca0007f3e0ff */
        /* <DEDUP_REMOVED lines=12> */
[----:B------:R-:W2:Y:S02]  /*9230*/  F2I.FTZ.TRUNC.NTZ R3, R24 ;  /* 0x0000001800037305 */ /* 0x000ea4000021f100 */
[----:B--2---:R2:W-:Y:S01]  /*9240*/  STG.E.U8 desc[UR36][R8.64], R3 ;  /* 0x0000000308007986 */ /* 0x0045e2000c101124 */
[----:B------:R-:W-:Y:S05]  /*9250*/  BRA `(.L_x_24165) ;  /* 0x0000000c00e87947 */ /* 0x000fea0003800000 */
.L_x_24169:
[----:B01----:R-:W-:Y:S02]  /*9260*/  IMAD.U32 R5, R24, 0x10000, RZ ;  /* 0x0001000018057824 */ /* 0x003fe400078e00ff */
[----:B------:R-:W-:-:S04]  /*9270*/  IMAD.MOV.U32 R23, RZ, RZ, R25 ;  /* 0x000000ffff177224 */ /* 0x000fc800078e0019 */
[----:B------:R-:W0:Y:S02]  /*9280*/  F2I.S64.TRUNC R4, R5 ;  /* 0x0000000500047311 */ /* 0x000e24000020d900 */
[----:B0-----:R0:W-:Y:S01]  /*9290*/  STG.E.U8 desc[UR36][R8.64], R4 ;  /* 0x0000000408007986 */ /* 0x0011e2000c101124 */
[----:B------:R-:W-:Y:S05]  /*92a0*/  BRA `(.L_x_24165) ;  /* 0x0000000c00d47947 */ /* 0x000fea0003800000 */
.L_x_24168:
[----:B------:R-:W-:-:S13]  /*92b0*/  ISETP.NE.AND P0, PT, R0, 0x2, PT ;  /* 0x000000020000780c */ /* 0x000fda0003f05270 */
[----:B------:R-:W-:Y:S05]  /*92c0*/  @!P0 BRA `(.L_x_24171) ;  /* 0x0000000000388947 */ /* 0x000fea0003800000 */
[----:B------:R-:W-:-:S13]  /*92d0*/  ISETP.NE.AND P0, PT, R0, 0x3, PT ;  /* 0x000000030000780c */ /* 0x000fda0003f05270 */
[----:B------:R-:W-:Y:S05]  /*92e0*/  @!P0 BRA `(.L_x_24172) ;  /* 0x00000000001c8947 */ /* 0x000fea0003800000 */
[----:B------:R-:W-:-:S13]  /*92f0*/  ISETP.NE.AND P0, PT, R0, 0x4, PT ;  /* 0x000000040000780c */ /* 0x000fda0003f05270 */
[----:B------:R-:W-:Y:S05]  /*9300*/  @P0 BRA `(.L_x_24170) ;  /* 0x0000000c00500947 */ /* 0x000fea0003800000 */
[----:B01----:R-:W-:Y:S02]  /*9310*/  IMAD.U32 R4, R24, 0x10000, RZ ;  /* 0x0001000018047824 */ /* 0x003fe400078e00ff */
[----:B------:R-:W-:-:S04]  /*9320*/  IMAD.MOV.U32 R23, RZ, RZ, R25 ;  /* 0x000000ffff177224 */ /* 0x000fc800078e0019 */
[----:B------:R-:W0:Y:S02]  /*9330*/  F2I.S64.TRUNC R4, R4 ;  /* 0x0000000400047311 */ /* 0x000e24000020d900 */
[----:B0-----:R0:W-:Y:S01]  /*9340*/  STG.E.64 desc[UR36][R8.64], R4 ;  /* 0x0000000408007986 */ /* 0x0011e2000c101b24 */
[----:B------:R-:W-:Y:S05]  /*9350*/  BRA `(.L_x_24165) ;  /* 0x0000000c00a87947 */ /* 0x000fea0003800000 */
.L_x_24172:
[----:B------:R-:W-:Y:S02]  /*9360*/  IMAD.U32 R24, R24, 0x10000, RZ ;  /* 0x0001000018187824 */ /* 0x000fe400078e00ff */
[----:B------:R-:W-:Y:S02]  /*9370*/  IMAD.MOV.U32 R23, RZ, RZ, R25 ;  /* 0x000000ffff177224 */ /* 0x000fe400078e0019 */
[----:B------:R-:W2:Y:S02]  /*9380*/  F2I.FTZ.TRUNC.NTZ R3, R24 ;  /* 0x0000001800037305 */ /* 0x000ea4000021f100 */
[----:B--2---:R2:W-:Y:S01]  /*9390*/  STG.E desc[UR36][R8.64], R3 ;  /* 0x0000000308007986 */ /* 0x0045e2000c101924 */
[----:B------:R-:W-:Y:S05]  /*93a0*/  BRA `(.L_x_24165) ;  /* 0x0000000c00947947 */ /* 0x000fea0003800000 */
.L_x_24171:
[----:B------:R-:W-:Y:S02]  /*93b0*/  IMAD.U32 R24, R24, 0x10000, RZ ;  /* 0x0001000018187824 */ /* 0x000fe400078e00ff */
[----:B------:R-:W-:Y:S02]  /*93c0*/  IMAD.MOV.U32 R23, RZ, RZ, R25 ;  /* 0x000000ffff177224 */ /* 0x000fe400078e0019 */
[----:B------:R-:W2:Y:S02]  /*93d0*/  F2I.FTZ.TRUNC.NTZ R3, R24 ;  /* 0x0000001800037305 */ /* 0x000ea4000021f100 */
[----:B--2---:R2:W-:Y:S01]  /*93e0*/  STG.E.U16 desc[UR36][R8.64], R3 ;  /* 0x0000000308007986 */ /* 0x0045e2000c101524 */
[----:B------:R-:W-:Y:S05]  /*93f0*/  BRA `(.L_x_24165) ;  /* 0x0000000c00807947 */ /* 0x000fea0003800000 */
.L_x_24167:
        /* <DEDUP_REMOVED lines=10> */
.L_x_24174:
[----:B------:R-:W-:Y:S02]  /*94a0*/  IMAD.U32 R0, R24, 0x10000, RZ ;  /* 0x0001000018007824 */ /* 0x000fe400078e00ff */
[----:B------:R-:W-:-:S03]  /*94b0*/  IMAD.MOV.U32 R23, RZ, RZ, R25 ;  /* 0x000000ffff177224 */ /* 0x000fc600078e0019 */
[----:B------:R-:W-:-:S05]  /*94c0*/  F2FP.F16.F32.PACK_AB R0, RZ, R0 ;  /* 0x00000000ff00723e */ /* 0x000fca00000000ff */
[----:B------:R2:W-:Y:S01]  /*94d0*/  STG.E.U16 desc[UR36][R8.64], R0 ;  /* 0x0000000008007986 */ /* 0x0005e2000c101524 */
[----:B------:R-:W-:Y:S05]  /*94e0*/  BRA `(.L_x_24165) ;  /* 0x0000000c00447947 */ /* 0x000fea0003800000 */
.L_x_24173:
[----:B------:R-:W-:-:S13]  /*94f0*/  ISETP.NE.AND P0, PT, R0, 0x7, PT ;  /* 0x000000070000780c */ /* 0x000fda0003f05270 */
[----:B------:R-:W-:Y:S05]  /*9500*/  @!P0 BRA `(.L_x_24175) ;  /* 0x00000000003c8947 */ /* 0x000fea0003800000 */
[----:B------:R-:W-:-:S13]  /*9510*/  ISETP.NE.AND P0, PT, R0, 0x8, PT ;  /* 0x000000080000780c */ /* 0x000fda0003f05270 */
[----:B------:R-:W-:Y:S05]  /*9520*/  @!P0 BRA `(.L_x_24176) ;  /* 0x00000000001c8947 */ /* 0x000fea0003800000 */
[----:B------:R-:W-:-:S13]  /*9530*/  ISETP.NE.AND P0, PT, R0, 0x9, PT ;  /* 0x000000090000780c */ /* 0x000fda0003f05270 */
[----:B------:R-:W-:Y:S05]  /*9540*/  @P0 BRA `(.L_x_24170) ;  /* 0x0000000800c00947 */ /* 0x000fea0003800000 */
[----:B01----:R-:W-:Y:S02]  /*9550*/  IMAD.U32 R4, R24, 0x10000, RZ ;  /* 0x0001000018047824 */ /* 0x003fe400078e00ff */
[----:B------:R-:W-:Y:S02]  /*9560*/  IMAD.MOV.U32 R5, RZ, RZ, RZ ;  /* 0x000000ffff057224 */ /* 0x000fe400078e00ff */
[----:B------:R-:W-:-:S03]  /*9570*/  IMAD.MOV.U32 R23, RZ, RZ, R25 ;  /* 0x000000ffff177224 */ /* 0x000fc600078e0019 */
[----:B------:R0:W-:Y:S01]  /*9580*/  STG.E.64 desc[UR36][R8.64], R4 ;  /* 0x0000000408007986 */ /* 0x0001e2000c101b24 */
[----:B------:R-:W-:Y:S05]  /*9590*/  BRA `(.L_x_24165) ;  /* 0x0000000c00187947 */ /* 0x000fea0003800000 */
.L_x_24176:
[----:B------:R-:W-:Y:S02]  /*95a0*/  IMAD.U32 R24, R24, 0x10000, RZ ;  /* 0x0001000018187824 */ /* 0x000fe400078e00ff */
[----:B------:R-:W-:-:S03]  /*95b0*/  IMAD.MOV.U32 R23, RZ, RZ, R25 ;  /* 0x000000ffff177224 */ /* 0x000fc600078e0019 */
[----:B------:R-:W-:-:S04]  /*95c0*/  F2FP.F16.F32.PACK_AB R3, RZ, R24 ;  /* 0x00000018ff03723e */ /* 0x000fc800000000ff */
[----:B------:R-:W-:-:S05]  /*95d0*/  PRMT R3, R3, 0x5410, RZ ;  /* 0x0000541003037816 */ /* 0x000fca00000000ff */
[----:B------:R2:W-:Y:S01]  /*95e0*/  STG.E desc[UR36][R8.64], R3 ;  /* 0x0000000308007986 */ /* 0x0005e2000c101924 */
[----:B------:R-:W-:Y:S05]  /*95f0*/  BRA `(.L_x_24165) ;  /* 0x0000000c00007947 */ /* 0x000fea0003800000 */
.L_x_24175:
[----:B01----:R-:W-:Y:S02]  /*9600*/  IMAD.U32 R4, R24, 0x10000, RZ ;  /* 0x0001000018047824 */ /* 0x003fe400078e00ff */
[----:B------:R-:W-:Y:S02]  /*9610*/  IMAD.MOV.U32 R23, RZ, RZ, R25 ;  /* 0x000000ffff177224 */ /* 0x000fe400078e0019 */
[----:B------:R-:W-:-:S06]  /*9620*/  FMUL.FTZ R4, R4, 1 ;  /* 0x3f80000004047820 */ /* 0x000fcc0000410000 */
[----:B------:R-:W0:Y:S02]  /*9630*/  F2F.F64.F32 R4, R4 ;  /* 0x0000000400047310 */ /* 0x000e240000201800 */
[----:B0-----:R0:W-:Y:S01]  /*9640*/  STG.E.64 desc[UR36][R8.64], R4 ;  /* 0x0000000408007986 */ /* 0x0011e2000c101b24 */
[----:B------:R-:W-:Y:S05]  /*9650*/  BRA `(.L_x_24165) ;  /* 0x0000000800e87947 */ /* 0x000fea0003800000 */
.L_x_24166:
        /* <DEDUP_REMOVED lines=14> */
.L_x_24179:
[----:B------:R-:W-:Y:S01]  /*9740*/  IMAD.U32 R24, R24, 0x10000, RZ ;  /* 0x0001000018187824 */ /* 0x000fe200078e00ff */
[----:B------:R-:W-:Y:S01]  /*9750*/  CS2R R6, SRZ ;  /* 0x0000000000067805 */ /* 0x000fe2000001ff00 */
[----:B------:R-:W-:Y:S02]  /*9760*/  IMAD.MOV.U32 R23, RZ, RZ, R25 ;  /* 0x000000ffff177224 */ /* 0x000fe400078e0019 */
[----:B01----:R-:W-:-:S06]  /*9770*/  FMUL.FTZ R4, R24, 1 ;  /* 0x3f80000018047820 */ /* 0x003fcc0000410000 */
[----:B------:R-:W0:Y:S02]  /*9780*/  F2F.F64.F32 R4, R4 ;  /* 0x0000000400047310 */ /* 0x000e240000201800 */
[----:B0-----:R3:W-:Y:S01]  /*9790*/  STG.E.128 desc[UR36][R8.64], R4 ;  /* 0x0000000408007986 */ /* 0x0017e2000c101d24 */
[----:B------:R-:W-:Y:S05]  /*97a0*/  BRA `(.L_x_24165) ;  /* 0x0000000800947947 */ /* 0x000fea0003800000 */
.L_x_24178:
        /* <DEDUP_REMOVED lines=11> */
[----:B01----:R-:W-:Y:S01]  /*9860*/  SHF.R.U32.HI R5, RZ, 0x18, R0 ;  /* 0x00000018ff057819 */ /* 0x003fe20000011600 */
        /* <DEDUP_REMOVED lines=9> */
.L_x_24183:
[----:B------:R-:W-:Y:S05]  /*9900*/  BSYNC B0 ;  /* 0x0000000000007941 */ /* 0x000fea0003800000 */
.L_x_24182:
[----:B------:R-:W-:Y:S01]  /*9910*/  LOP3.LUT R5, R0, R5, RZ, 0xfc, !PT ;  /* 0x0000000500057212 */ /* 0x000fe200078efcff */
[----:B------:R-:W-:-:S04]  /*9920*/  IMAD.MOV.U32 R23, RZ, RZ, R25 ;  /* 0x000000ffff177224 */ /* 0x000fc800078e0019 */
[----:B------:R0:W-:Y:S01]  /*9930*/  STG.E.U8 desc[UR36][R8.64], R5 ;  /* 0x0000000508007986 */ /* 0x0001e2000c101124 */
[----:B------:R-:W-:Y:S05]  /*9940*/  BRA `(.L_x_24165) ;  /* 0x00000008002c7947 */ /* 0x000fea0003800000 */
.L_x_24181:
[----:B01----:R-:W-:Y:S01]  /*9950*/  IMAD.U32 R5, R24, 0x10000, RZ ;  /* 0x0001000018057824 */ /* 0x003fe200078e00ff */
        /* <DEDUP_REMOVED lines=12> */
.L_x_24185:
[----:B------:R-:W-:Y:S01]  /*9a20*/  IMAD.MOV.U32 R0, RZ, RZ, 0x7f ;  /* 0x0000007fff007424 */ /* 0x000fe200078e00ff */
[----:B------:R-:W-:-:S04]  /*9a30*/  ISETP.GT.U32.AND P0, PT, R3, 0x7f800000, PT ;  /* 0x7f8000000300780c */ /* 0x000fc80003f04070 */
[----:B------:R-:W-:-:S09]  /*9a40*/  SEL R0, R0, 0x7c, P0 ;  /* 0x0000007c00007807 */ /* 0x000fd20000000000 */
.L_x_24186:
[----:B------:R-:W-:Y:S05]  /*9a50*/  BSYNC B0 ;  /* 0x0000000000007941 */ /* 0x000fea0003800000 */
.L_x_24184:
[----:B------:R-:W-:Y:S01]  /*9a60*/  LOP3.LUT R3, R5, 0x80000000, RZ, 0xc0, !PT ;  /* 0x8000000005037812 */ /* 0x000fe200078ec0ff */
[----:B------:R-:W-:-:S03]  /*9a70*/  IMAD.MOV.U32 R23, RZ, RZ, R25 ;  /* 0x000000ffff177224 */ /* 0x000fc600078e0019 */
[----:B------:R-:W-:-:S04]  /*9a80*/  SHF.R.U32.HI R3, RZ, 0x18, R3 ;  /* 0x00000018ff037819 */ /* 0x000fc80000011603 */
[----:B------:R-:W-:-:S05]  /*9a90*/  LOP3.LUT R3, R0, R3, RZ, 0xfc, !PT ;  /* 0x0000000300037212 */ /* 0x000fca00078efcff */
[----:B------:R0:W-:Y:S01]  /*9aa0*/  STG.E.U8 desc[UR36][R8.64], R3 ;  /* 0x0000000308007986 */ /* 0x0001e2000c101124 */
[----:B------:R-:W-:Y:S05]  /*9ab0*/  BRA `(.L_x_24165) ;  /* 0x0000000400d07947 */ /* 0x000fea0003800000 */
.L_x_24180:
[----:B------:R2:W-:Y:S01]  /*9ac0*/  STG.E.U16 desc[UR36][R8.64], R24 ;  /* 0x0000001808007986 */ /* 0x0005e2000c101524 */
[----:B------:R-:W-:Y:S01]  /*9ad0*/  IMAD.MOV.U32 R23, RZ, RZ, R25 ;  /* 0x000000ffff177224 */ /* 0x000fe200078e0019 */
[----:B------:R-:W-:Y:S06]  /*9ae0*/  BRA `(.L_x_24165) ;  /* 0x0000000400c47947 */ /* 0x000fec0003800000 */
.L_x_24177:
        /* <DEDUP_REMOVED lines=10> */
[----:B------:R-:W2:Y:S02]  /*9b90*/  F2I.FTZ.U32.TRUNC.NTZ R3, R3 ;  /* 0x0000000300037305 */ /* 0x000ea4000021f000 */
[----:B--2---:R2:W-:Y:S01]  /*9ba0*/  STG.E.U16 desc[UR36][R8.64], R3 ;  /* 0x0000000308007986 */ /* 0x0045e2000c101524 */
[----:B------:R-:W-:Y:S05]  /*9bb0*/  BRA `(.L_x_24165) ;  /* 0x0000000400907947 */ /* 0x000fea0003800000 */
.L_x_24189:
[----:B01----:R-:W-:Y:S01]  /*9bc0*/  IMAD.U32 R5, R24, 0x10000, RZ ;  /* 0x0001000018057824 */ /* 0x003fe200078e00ff */
        /* <DEDUP_REMOVED lines=16> */
.L_x_24192:
[----:B------:R-:W-:-:S04]  /*9cd0*/  LOP3.LUT R3, R5, 0x80000000, RZ, 0xc0, !PT ;  /* 0x8000000005037812 */ /* 0x000fc800078ec0ff */
[----:B------:R-:W-:-:S04]  /*9ce0*/  SHF.R.U32.HI R3, RZ, 0x18, R3 ;  /* 0x00000018ff037819 */ /* 0x000fc80000011603 */
[----:B------:R-:W-:-:S04]  /*9cf0*/  LOP3.LUT R0, R0, R3, RZ, 0xfc, !PT ;  /* 0x0000000300007212 */ /* 0x000fc800078efcff */
[----:B------:R-:W-:-:S07]  /*9d00*/  PRMT R4, R0, 0x7610, R4 ;  /* 0x0000761000047816 */ /* 0x000fce0000000004 */
.L_x_24191:
[----:B------:R-:W-:Y:S05]  /*9d10*/  BSYNC B0 ;  /* 0x0000000000007941 */ /* 0x000fea0003800000 */
.L_x_24190:
[----:B------:R0:W-:Y:S01]  /*9d20*/  STG.E.U8 desc[UR36][R8.64], R4 ;  /* 0x0000000408007986 */ /* 0x0001e2000c101124 */
[----:B------:R-:W-:Y:S01]  /*9d30*/  IMAD.MOV.U32 R23, RZ, RZ, R25 ;  /* 0x000000ffff177224 */ /* 0x000fe200078e0019 */
[----:B------:R-:W-:Y:S06]  /*9d40*/  BRA `(.L_x_24165) ;  /* 0x00000004002c7947 */ /* 0x000fec0003800000 */
.L_x_24188:
        /* <DEDUP_REMOVED lines=17> */
.L_x_24195:
[----:B------:R-:W-:-:S04]  /*9e60*/  LOP3.LUT R3, R5, 0x80000000, RZ, 0xc0, !PT ;  /* 0x8000000005037812 */ /* 0x000fc800078ec0ff */
[----:B------:R-:W-:-:S04]  /*9e70*/  SHF.R.U32.HI R3, RZ, 0x18, R3 ;  /* 0x00000018ff037819 */ /* 0x000fc80000011603 */
[----:B------:R-:W-:-:S04]  /*9e80*/  LOP3.LUT R0, R0, R3, RZ, 0xfc, !PT ;  /* 0x0000000300007212 */ /* 0x000fc800078efcff */
[----:B------:R-:W-:-:S07]  /*9e90*/  PRMT R4, R0, 0x7610, R4 ;  /* 0x0000761000047816 */ /* 0x000fce0000000004 */
.L_x_24194:
[----:B------:R-:W-:Y:S05]  /*9ea0*/  BSYNC B0 ;  /* 0x0000000000007941 */ /* 0x000fea0003800000 */
.L_x_24193:
[----:B------:R0:W-:Y:S01]  /*9eb0*/  STG.E.U8 desc[UR36][R8.64], R4 ;  /* 0x0000000408007986 */ /* 0x0001e2000c101124 */
[----:B------:R-:W-:Y:S01]  /*9ec0*/  IMAD.MOV.U32 R23, RZ, RZ, R25 ;  /* 0x000000ffff177224 */ /* 0x000fe200078e0019 */
[----:B------:R-:W-:Y:S06]  /*9ed0*/  BRA `(.L_x_24165) ;  /* 0x0000000000c87947 */ /* 0x000fec0003800000 */
.L_x_24187:
        /* <DEDUP_REMOVED lines=8> */
[----:B01----:R-:W-:-:S04]  /*9f60*/  SHF.R.U32.HI R4, RZ, 0x17, R24 ;  /* 0x00000017ff047819 */ /* 0x003fc80000011618 */
        /* <DEDUP_REMOVED lines=14> */
.L_x_24170:
[----:B------:R-:W-:Y:S01]  /*a050*/  MOV R14, 0x0 ;  /* 0x00000000000e7802 */ /* 0x000fe20000000f00 */
[----:B------:R-:W-:Y:S01]  /*a060*/  ULDC.64 UR4, c[0x4][0x188] ;  /* 0x0100620000047ab9 */ /* 0x000fe20000000a00 */
[----:B------:R-:W-:Y:S01]  /*a070*/  ULDC.64 UR6, c[0x4][0x190] ;  /* 0x0100640000067ab9 */ /* 0x000fe20000000a00 */
[----:B01----:R-:W-:Y:S02]  /*a080*/  IMAD.U32 R4, RZ, RZ, UR4 ;  /* 0x00000004ff047e24 */ /* 0x003fe4000f8e00ff */
        /* <DEDUP_REMOVED lines=12> */
.L_x_24198:
[----:B------:R-:W-:Y:S01]  /*a150*/  IMAD.MOV.U32 R23, RZ, RZ, R25 ;  /* 0x000000ffff177224 */ /* 0x000fe200078e0019 */
[----:B------:R-:W-:Y:S06]  /*a160*/  BRA `(.L_x_24165) ;  /* 0x0000000000247947 */ /* 0x000fec0003800000 */
.L_x_24197:
[----:B01----:R-:W-:Y:S02]  /*a170*/  IMAD.U32 R4, R24, 0x10000, RZ ;  /* 0x0001000018047824 */ /* 0x003fe400078e00ff */
[----:B------:R-:W-:-:S04]  /*a180*/  IMAD.MOV.U32 R23, RZ, RZ, R25 ;  /* 0x000000ffff177224 */ /* 0x000fc800078e0019 */
[----:B------:R-:W0:Y:S02]  /*a190*/  F2I.U64.TRUNC R4, R4 ;  /* 0x0000000400047311 */ /* 0x000e24000020d800 */
[----:B0-----:R0:W-:Y:S01]  /*a1a0*/  STG.E.64 desc[UR36][R8.64], R4 ;  /* 0x0000000408007986 */ /* 0x0011e2000c101b24 */
[----:B------:R-:W-:Y:S05]  /*a1b0*/  BRA `(.L_x_24165) ;  /* 0x0000000000107947 */ /* 0x000fea0003800000 */
.L_x_24196:
[----:B------:R-:W-:Y:S02]  /*a1c0*/  IMAD.U32 R24, R24, 0x10000, RZ ;  /* 0x0001000018187824 */ /* 0x000fe400078e00ff */
[----:B------:R-:W-:Y:S02]  /*a1d0*/  IMAD.MOV.U32 R23, RZ, RZ, R25 ;  /* 0x000000ffff177224 */ /* 0x000fe400078e0019 */
[----:B------:R-:W2:Y:S02]  /*a1e0*/  F2I.FTZ.U32.TRUNC.NTZ R3, R24 ;  /* 0x0000001800037305 */ /* 0x000ea4000021f000 */
[----:B--2---:R2:W-:Y:S03]  /*a1f0*/  STG.E desc[UR36][R8.64], R3 ;  /* 0x0000000308007986 */ /* 0x0045e6000c101924 */
.L_x_24165:
[----:B------:R-:W-:Y:S05]  /*a200*/  BSYNC B6 ;  /* 0x0000000000067941 */ /* 0x000fea0003800000 */
.L_x_24164:
        /* <DEDUP_REMOVED lines=25> */
.L_x_24204:
[----:B------:R-:W-:-:S06]  /*a3a0*/  IMAD.U32 R5, R22, 0x10000, RZ ;  /* 0x0001000016057824 */ /* 0x000fcc00078e00ff */
[----:B------:R-:W0:Y:S02]  /*a3b0*/  F2I.S64.TRUNC R4, R5 ;  /* 0x0000000500047311 */ /* 0x000e24000020d900 */
[----:B0-----:R0:W-:Y:S01]  /*a3c0*/  STG.E.U8 desc[UR36][R8.64], R4 ;  /* 0x0000000408007986 */ /* 0x0011e2000c101124 */
[----:B------:R-:W-:Y:S05]  /*a3d0*/  BRA `(.L_x_24206) ;  /* 0x0000000c00847947 */ /* 0x000fea0003800000 */
.L_x_24203:
        /* <DEDUP_REMOVED lines=10> */
.L_x_24208:
[----:B------:R-:W-:-:S04]  /*a480*/  IMAD.U32 R22, R22, 0x10000, RZ ;  /* 0x0001000016167824 */ /* 0x000fc800078e00ff */
[----:B------:R-:W0:Y:S02]  /*a490*/  F2I.FTZ.TRUNC.NTZ R3, R22 ;  /* 0x0000001600037305 */ /* 0x000e24000021f100 */
[----:B0-----:R0:W-:Y:S01]  /*a4a0*/  STG.E desc[UR36][R8.64], R3 ;  /* 0x0000000308007986 */ /* 0x0011e2000c101924 */
[----:B------:R-:W-:Y:S05]  /*a4b0*/  BRA `(.L_x_24206) ;  /* 0x0000000c004c7947 */ /* 0x000fea0003800000 */
.L_x_24207:
[----:B------:R-:W-:-:S04]  /*a4c0*/  IMAD.U32 R22, R22, 0x10000, RZ ;  /* 0x0001000016167824 */ /* 0x000fc800078e00ff */
[----:B------:R-:W0:Y:S02]  /*a4d0*/  F2I.FTZ.TRUNC.NTZ R3, R22 ;  /* 0x0000001600037305 */ /* 0x000e24000021f100 */
[----:B0-----:R0:W-:Y:S01]  /*a4e0*/  STG.E.U16 desc[UR36][R8.64], R3 ;  /* 0x0000000308007986 */ /* 0x0011e2000c101524 */
[----:B------:R-:W-:Y:S05]  /*a4f0*/  BRA `(.L_x_24206) ;  /* 0x0000000c003c7947 */ /* 0x000fea0003800000 */
.L_x_24202:
        /* <DEDUP_REMOVED lines=9> */
.L_x_24210:
[----:B------:R-:W-:-:S05]  /*a590*/  IMAD.U32 R0, R22, 0x10000, RZ ;  /* 0x0001000016007824 */ /* 0x000fca00078e00ff */
[----:B------:R-:W-:-:S05]  /*a5a0*/  F2FP.F16.F32.PACK_AB R0, RZ, R0 ;  /* 0x00000000ff00723e */ /* 0x000fca00000000ff */
[----:B------:R0:W-:Y:S01]  /*a5b0*/  STG.E.U16 desc[UR36][R8.64], R0 ;  /* 0x0000000008007986 */ /* 0x0001e2000c101524 */
[----:B------:R-:W-:Y:S05]  /*a5c0*/  BRA `(.L_x_24206) ;  /* 0x0000000c00087947 */ /* 0x000fea0003800000 */
.L_x_24209:
        /* <DEDUP_REMOVED lines=10> */
.L_x_24212:
[----:B------:R-:W-:-:S05]  /*a670*/  IMAD.U32 R22, R22, 0x10000, RZ ;  /* 0x0001000016167824 */ /* 0x000fca00078e00ff */
[----:B------:R-:W-:-:S04]  /*a680*/  F2FP.F16.F32.PACK_AB R3, RZ, R22 ;  /* 0x00000016ff03723e */ /* 0x000fc800000000ff */
[----:B------:R-:W-:-:S05]  /*a690*/  PRMT R3, R3, 0x5410, RZ ;  /* 0x0000541003037816 */ /* 0x000fca00000000ff */
[----:B------:R0:W-:Y:S01]  /*a6a0*/  STG.E desc[UR36][R8.64], R3 ;  /* 0x0000000308007986 */ /* 0x0001e2000c101924 */
[----:B------:R-:W-:Y:S05]  /*a6b0*/  BRA `(.L_x_24206) ;  /* 0x0000000800cc7947 */ /* 0x000fea0003800000 */
.L_x_24211:
[----:B------:R-:W-:-:S04]  /*a6c0*/  IMAD.U32 R4, R22, 0x10000, RZ ;  /* 0x0001000016047824 */ /* 0x000fc800078e00ff */
[----:B------:R-:W-:-:S06]  /*a6d0*/  FMUL.FTZ R4, R4, 1 ;  /* 0x3f80000004047820 */ /* 0x000fcc0000410000 */
[----:B------:R-:W0:Y:S02]  /*a6e0*/  F2F.F64.F32 R4, R4 ;  /* 0x0000000400047310 */ /* 0x000e240000201800 */
[----:B0-----:R0:W-:Y:S01]  /*a6f0*/  STG.E.64 desc[UR36][R8.64], R4 ;  /* 0x0000000408007986 */ /* 0x0011e2000c101b24 */
[----:B------:R-:W-:Y:S05]  /*a700*/  BRA `(.L_x_24206) ;  /* 0x0000000800b87947 */ /* 0x000fea0003800000 */
.L_x_24201:
        /* <DEDUP_REMOVED lines=13> */
.L_x_24215:
[----:B------:R-:W-:Y:S01]  /*a7e0*/  IMAD.U32 R22, R22, 0x10000, RZ ;  /* 0x0001000016167824 */ /* 0x000fe200078e00ff */
[----:B------:R-:W-:-:S03]  /*a7f0*/  CS2R R6, SRZ ;  /* 0x0000000000067805 */ /* 0x000fc6000001ff00 */
[----:B------:R-:W-:-:S06]  /*a800*/  FMUL.FTZ R4, R22, 1 ;  /* 0x3f80000016047820 */ /* 0x000fcc0000410000 */
[----:B------:R-:W0:Y:S02]  /*a810*/  F2F.F64.F32 R4, R4 ;  /* 0x0000000400047310 */ /* 0x000e240000201800 */
[----:B0-----:R0:W-:Y:S01]  /*a820*/  STG.E.128 desc[UR36][R8.64], R4 ;  /* 0x0000000408007986 */ /* 0x0011e2000c101d24 */
[----:B------:R-:W-:Y:S05]  /*a830*/  BRA `(.L_x_24206) ;  /* 0x00000008006c7947 */ /* 0x000fea0003800000 */
.L_x_24214:
        /* <DEDUP_REMOVED lines=21> */
.L_x_24219:
[----:B------:R-:W-:Y:S05]  /*a990*/  BSYNC B0 ;  /* 0x0000000000007941 */ /* 0x000fea0003800000 */
.L_x_24218:
[----:B------:R-:W-:-:S05]  /*a9a0*/  LOP3.LUT R5, R0, R5, RZ, 0xfc, !PT ;  /* 0x0000000500057212 */ /* 0x000fca00078efcff */
[----:B------:R3:W-:Y:S01]  /*a9b0*/  STG.E.U8 desc[UR36][R8.64], R5 ;  /* 0x0000000508007986 */ /* 0x0007e2000c101124 */
[----:B------:R-:W-:Y:S05]  /*a9c0*/  BRA `(.L_x_24206) ;  /* 0x0000000800087947 */ /* 0x000fea0003800000 */
.L_x_24217:
        /* <DEDUP_REMOVED lines=13> */
.L_x_24221:
[----:B------:R-:W-:Y:S01]  /*aaa0*/  IMAD.MOV.U32 R0, RZ, RZ, 0x7f ;  /* 0x0000007fff007424 */ /* 0x000fe200078e00ff */
[----:B------:R-:W-:-:S04]  /*aab0*/  ISETP.GT.U32.AND P0, PT, R3, 0x7f800000, PT ;  /* 0x7f8000000300780c */ /* 0x000fc80003f04070 */
[----:B------:R-:W-:-:S09]  /*aac0*/  SEL R0, R0, 0x7c, P0 ;  /* 0x0000007c00007807 */ /* 0x000fd20000000000 */
.L_x_24222:
[----:B------:R-:W-:Y:S05]  /*aad0*/  BSYNC B0 ;  /* 0x0000000000007941 */ /* 0x000fea0003800000 */
.L_x_24220:
[----:B------:R-:W-:-:S04]  /*aae0*/  LOP3.LUT R3, R5, 0x80000000, RZ, 0xc0, !PT ;  /* 0x8000000005037812 */ /* 0x000fc800078ec0ff */
[----:B------:R-:W-:-:S04]  /*aaf0*/  SHF.R.U32.HI R3, RZ, 0x18, R3 ;  /* 0x00000018ff037819 */ /* 0x000fc80000011603 */
[----:B------:R-:W-:-:S05]  /*ab00*/  LOP3.LUT R3, R0, R3, RZ, 0xfc, !PT ;  /* 0x0000000300037212 */ /* 0x000fca00078efcff */
[----:B------:R4:W-:Y:S01]  /*ab10*/  STG.E.U8 desc[UR36][R8.64], R3 ;  /* 0x0000000308007986 */ /* 0x0009e2000c101124 */
[----:B------:R-:W-:Y:S05]  /*ab20*/  BRA `(.L_x_24206) ;  /* 0x0000000400b07947 */ /* 0x000fea0003800000 */
.L_x_24216:
[----:B------:R2:W-:Y:S01]  /*ab30*/  STG.E.U16 desc[UR36][R8.64], R22 ;  /* 0x0000001608007986 */ /* 0x0005e2000c101524 */
[----:B------:R-:W-:Y:S05]  /*ab40*/  BRA `(.L_x_24206) ;  /* 0x0000000400a87947 */ /* 0x000fea0003800000 */
.L_x_24213:
        /* <DEDUP_REMOVED lines=12> */
.L_x_24225:
        /* <DEDUP_REMOVED lines=17> */
.L_x_24228:
[----:B------:R-:W-:-:S04]  /*ad20*/  LOP3.LUT R3, R5, 0x80000000, RZ, 0xc0, !PT ;  /* 0x8000000005037812 */ /* 0x000fc800078ec0ff */
[----:B------:R-:W-:-:S04]  /*ad30*/  SHF.R.U32.HI R3, RZ, 0x18, R3 ;  /* 0x00000018ff037819 */ /* 0x000fc80000011603 */
[----:B------:R-:W-:-:S04]  /*ad40*/  LOP3.LUT R0, R0, R3, RZ, 0xfc, !PT ;  /* 0x0000000300007212 */ /* 0x000fc800078efcff */
[----:B------:R-:W-:-:S07]  /*ad50*/  PRMT R4, R0, 0x7610, R4 ;  /* 0x0000761000047816 */ /* 0x000fce0000000004 */
.L_x_24227:
[----:B------:R-:W-:Y:S05]  /*ad60*/  BSYNC B0 ;  /* 0x0000000000007941 */ /* 0x000fea0003800000 */
.L_x_24226:
[----:B------:R0:W-:Y:S01]  /*ad70*/  STG.E.U8 desc[UR36][R8.64], R4 ;  /* 0x0000000408007986 */ /* 0x0001e2000c101124 */
[----:B------:R-:W-:Y:S05]  /*ad80*/  BRA `(.L_x_24206) ;  /* 0x0000000400187947 */ /* 0x000fea0003800000 */
.L_x_24224:
        /* <DEDUP_REMOVED lines=17> */
.L_x_24231:
[----:B------:R-:W-:-:S04]  /*aea0*/  LOP3.LUT R3, R5, 0x80000000, RZ, 0xc0, !PT ;  /* 0x8000000005037812 */ /* 0x000fc800078ec0ff */
[----:B------:R-:W-:-:S04]  /*aeb0*/  SHF.R.U32.HI R3, RZ, 0x18, R3 ;  /* 0x00000018ff037819 */ /* 0x000fc80000011603 */
[----:B------:R-:W-:-:S04]  /*aec0*/  LOP3.LUT R0, R0, R3, RZ, 0xfc, !PT ;  /* 0x0000000300007212 */ /* 0x000fc800078efcff */
[----:B------:R-:W-:-:S07]  /*aed0*/  PRMT R4, R0, 0x7610, R4 ;  /* 0x0000761000047816 */ /* 0x000fce0000000004 */
.L_x_24230:
[----:B------:R-:W-:Y:S05]  /*aee0*/  BSYNC B0 ;  /* 0x0000000000007941 */ /* 0x000fea0003800000 */
.L_x_24229:
[----:B------:R0:W-:Y:S01]  /*aef0*/  STG.E.U8 desc[UR36][R8.64], R4 ;  /* 0x0000000408007986 */ /* 0x0001e2000c101124 */
[----:B------:R-:W-:Y:S05]  /*af00*/  BRA `(.L_x_24206) ;  /* 0x0000000000b87947 */ /* 0x000fea0003800000 */
.L_x_24223:
        /* <DEDUP_REMOVED lines=22> */
.L_x_24205:
        /* <DEDUP_REMOVED lines=16> */
.L_x_24234:
[----:B------:R-:W-:Y:S05]  /*b170*/  BRA `(.L_x_24206) ;  /* 0x00000000001c7947 */ /* 0x000fea0003800000 */
.L_x_24233:
[----:B------:R-:W-:-:S06]  /*b180*/  IMAD.U32 R4, R22, 0x10000, RZ ;  /* 0x0001000016047824 */ /* 0x000fcc00078e00ff */
[----:B------:R-:W0:Y:S02]  /*b190*/  F2I.U64.TRUNC R4, R4 ;  /* 0x0000000400047311 */ /* 0x000e24000020d800 */
[----:B0-----:R0:W-:Y:S01]  /*b1a0*/  STG.E.64 desc[UR36][R8.64], R4 ;  /* 0x0000000408007986 */ /* 0x0011e2000c101b24 */
[----:B------:R-:W-:Y:S05]  /*b1b0*/  BRA `(.L_x_24206) ;  /* 0x00000000000c7947 */ /* 0x000fea0003800000 */
.L_x_24232:
[----:B------:R-:W-:-:S04]  /*b1c0*/  IMAD.U32 R22, R22, 0x10000, RZ ;  /* 0x0001000016167824 */ /* 0x000fc800078e00ff */
[----:B------:R-:W0:Y:S02]  /*b1d0*/  F2I.FTZ.U32.TRUNC.NTZ R3, R22 ;  /* 0x0000001600037305 */ /* 0x000e24000021f000 */
[----:B0-----:R0:W-:Y:S02]  /*b1e0*/  STG.E desc[UR36][R8.64], R3 ;  /* 0x0000000308007986 */ /* 0x0011e4000c101924 */
.L_x_24206:
        /* <DEDUP_REMOVED lines=25> */
.L_x_24238:
[----:B------:R-:W-:-:S06]  /*b380*/  IMAD.U32 R5, R18, 0x10000, RZ ;  /* 0x0001000012057824 */ /* 0x000fcc00078e00ff */
[----:B------:R-:W0:Y:S02]  /*b390*/  F2I.S64.TRUNC R4, R5 ;  /* 0x0000000500047311 */ /* 0x000e24000020d900 */
[----:B0-----:R0:W-:Y:S01]  /*b3a0*/  STG.E.U8 desc[UR36][R8.64], R4 ;  /* 0x0000000408007986 */ /* 0x0011e2000c101124 */
[----:B------:R-:W-:Y:S05]  /*b3b0*/  BRA `(.L_x_24240) ;  /* 0x0000000c00847947 */ /* 0x000fea0003800000 */
.L_x_24237:
        /* <DEDUP_REMOVED lines=10> */
.L_x_24242:
[----:B------:R-:W-:-:S04]  /*b460*/  IMAD.U32 R18, R18, 0x10000, RZ ;  /* 0x0001000012127824 */ /* 0x000fc800078e00ff */
[----:B------:R-:W0:Y:S02]  /*b470*/  F2I.FTZ.TRUNC.NTZ R3, R18 ;  /* 0x0000001200037305 */ /* 0x000e24000021f100 */
[----:B0-----:R0:W-:Y:S01]  /*b480*/  STG.E desc[UR36][R8.64], R3 ;  /* 0x0000000308007986 */ /* 0x0011e2000c101924 */
[----:B------:R-:W-:Y:S05]  /*b490*/  BRA `(.L_x_24240) ;  /* 0x0000000c004c7947 */ /* 0x000fea0003800000 */
.L_x_24241:
[----:B------:R-:W-:-:S04]  /*b4a0*/  IMAD.U32 R18, R18, 0x10000, RZ ;  /* 0x0001000012127824 */ /* 0x000fc800078e00ff */
[----:B------:R-:W0:Y:S02]  /*b4b0*/  F2I.FTZ.TRUNC.NTZ R3, R18 ;  /* 0x0000001200037305 */ /* 0x000e24000021f100 */
[----:B0-----:R0:W-:Y:S01]  /*b4c0*/  STG.E.U16 desc[UR36][R8.64], R3 ;  /* 0x0000000308007986 */ /* 0x0011e2000c101524 */
[----:B------:R-:W-:Y:S05]  /*b4d0*/  BRA `(.L_x_24240) ;  /* 0x0000000c003c7947 */ /* 0x000fea0003800000 */
.L_x_24236:
        /* <DEDUP_REMOVED lines=9> */
.L_x_24244:
[----:B------:R-:W-:-:S05]  /*b570*/  IMAD.U32 R0, R18, 0x10000, RZ ;  /* 0x0001000012007824 */ /* 0x000fca00078e00ff */
[----:B------:R-:W-:-:S05]  /*b580*/  F2FP.F16.F32.PACK_AB R0, RZ, R0 ;  /* 0x00000000ff00723e */ /* 0x000fca00000000ff */
[----:B------:R0:W-:Y:S01]  /*b590*/  STG.E.U16 desc[UR36][R8.64], R0 ;  /* 0x0000000008007986 */ /* 0x0001e2000c101524 */
[----:B------:R-:W-:Y:S05]  /*b5a0*/  BRA `(.L_x_24240) ;  /* 0x0000000c00087947 */ /* 0x000fea0003800000 */
.L_x_24243:
        /* <DEDUP_REMOVED lines=10> */
.L_x_24246:
[----:B------:R-:W-:-:S05]  /*b650*/  IMAD.U32 R18, R18, 0x10000, RZ ;  /* 0x0001000012127824 */ /* 0x000fca00078e00ff */
[----:B------:R-:W-:-:S04]  /*b660*/  F2FP.F16.F32.PACK_AB R3, RZ, R18 ;  /* 0x00000012ff03723e */ /* 0x000fc800000000ff */
[----:B------:R-:W-:-:S05]  /*b670*/  PRMT R3, R3, 0x5410, RZ ;  /* 0x0000541003037816 */ /* 0x000fca00000000ff */
[----:B------:R0:W-:Y:S01]  /*b680*/  STG.E desc[UR36][R8.64], R3 ;  /* 0x0000000308007986 */ /* 0x0001e2000c101924 */
[----:B------:R-:W-:Y:S05]  /*b690*/  BRA `(.L_x_24240) ;  /* 0x0000000800cc7947 */ /* 0x000fea0003800000 */
.L_x_24245:
[----:B------:R-:W-:-:S04]  /*b6a0*/  IMAD.U32 R4, R18, 0x10000, RZ ;  /* 0x0001000012047824 */ /* 0x000fc800078e00ff */
[----:B------:R-:W-:-:S06]  /*b6b0*/  FMUL.FTZ R4, R4, 1 ;  /* 0x3f80000004047820 */ /* 0x000fcc0000410000 */
[----:B------:R-:W0:Y:S02]  /*b6c0*/  F2F.F64.F32 R4, R4 ;  /* 0x0000000400047310 */ /* 0x000e240000201800 */
[----:B0-----:R0:W-:Y:S01]  /*b6d0*/  STG.E.64 desc[UR36][R8.64], R4 ;  /* 0x0000000408007986 */ /* 0x0011e2000c101b24 */
[----:B------:R-:W-:Y:S05]  /*b6e0*/  BRA `(.L_x_24240) ;  /* 0x0000000800b87947 */ /* 0x000fea0003800000 */
.L_x_24235:
        /* <DEDUP_REMOVED lines=13> */
.L_x_24249:
[----:B------:R-:W-:Y:S01]  /*b7c0*/  IMAD.U32 R18, R18, 0x10000, RZ ;  /* 0x0001000012127824 */ /* 0x000fe200078e00ff */
[----:B------:R-:W-:-:S03]  /*b7d0*/  CS2R R6, SRZ ;  /* 0x0000000000067805 */ /* 0x000fc6000001ff00 */
[----:B------:R-:W-:-:S06]  /*b7e0*/  FMUL.FTZ R4, R18, 1 ;  /* 0x3f80000012047820 */ /* 0x000fcc0000410000 */
[----:B------:R-:W0:Y:S02]  /*b7f0*/  F2F.F64.F32 R4, R4 ;  /* 0x0000000400047310 */ /* 0x000e240000201800 */
[----:B0-----:R1:W-:Y:S01]  /*b800*/  STG.E.128 desc[UR36][R8.64], R4 ;  /* 0x0000000408007986 */ /* 0x0013e2000c101d24 */
[----:B------:R-:W-:Y:S05]  /*b810*/  BRA `(.L_x_24240) ;  /* 0x00000008006c7947 */ /* 0x000fea0003800000 */
.L_x_24248:
        /* <DEDUP_REMOVED lines=21> */
.L_x_24253:
[----:B------:R-:W-:Y:S05]  /*b970*/  BSYNC B0 ;  /* 0x0000000000007941 */ /* 0x000fea0003800000 */
.L_x_24252:
[----:B------:R-:W-:-:S05]  /*b980*/  LOP3.LUT R5, R0, R5, RZ, 0xfc, !PT ;  /* 0x0000000500057212 */ /* 0x000fca00078efcff */
[----:B------:R2:W-:Y:S01]  /*b990*/  STG.E.U8 desc[UR36][R8.64], R5 ;  /* 0x0000000508007986 */ /* 0x0005e2000c101124 */
[----:B------:R-:W-:Y:S05]  /*b9a0*/  BRA `(.L_x_24240) ;  /* 0x0000000800087947 */ /* 0x000fea0003800000 */
.L_x_24251:
        /* <DEDUP_REMOVED lines=13> */
.L_x_24255:
[----:B------:R-:W-:Y:S01]  /*ba80*/  IMAD.MOV.U32 R0, RZ, RZ, 0x7f ;  /* 0x0000007fff007424 */ /* 0x000fe200078e00ff */
[----:B------:R-:W-:-:S04]  /*ba90*/  ISETP.GT.U32.AND P0, PT, R3, 0x7f800000, PT ;  /* 0x7f8000000300780c */ /* 0x000fc80003f04070 */
[----:B------:R-:W-:-:S09]  /*baa0*/  SEL R0, R0, 0x7c, P0 ;  /* 0x0000007c00007807 */ /* 0x000fd20000000000 */
.L_x_24256:
[----:B------:R-:W-:Y:S05]  /*bab0*/  BSYNC B0 ;  /* 0x0000000000007941 */ /* 0x000fea0003800000 */
.L_x_24254:
[----:B------:R-:W-:-:S04]  /*bac0*/  LOP3.LUT R3, R5, 0x80000000, RZ, 0xc0, !PT ;  /* 0x8000000005037812 */ /* 0x000fc800078ec0ff */
[----:B------:R-:W-:-:S04]  /*bad0*/  SHF.R.U32.HI R3, RZ, 0x18, R3 ;  /* 0x00000018ff037819 */ /* 0x000fc80000011603 */
[----:B------:R-:W-:-:S05]  /*bae0*/  LOP3.LUT R3, R0, R3, RZ, 0xfc, !PT ;  /* 0x0000000300037212 */ /* 0x000fca00078efcff */
[----:B------:R3:W-:Y:S01]  /*baf0*/  STG.E.U8 desc[UR36][R8.64], R3 ;  /* 0x0000000308007986 */ /* 0x0007e2000c101124 */
[----:B------:R-:W-:Y:S05]  /*bb00*/  BRA `(.L_x_24240) ;  /* 0x0000000400b07947 */ /* 0x000fea0003800000 */
.L_x_24250:
[----:B------:R4:W-:Y:S01]  /*bb10*/  STG.E.U16 desc[UR36][R8.64], R18 ;  /* 0x0000001208007986 */ /* 0x0009e2000c101524 */
[----:B------:R-:W-:Y:S05]  /*bb20*/  BRA `(.L_x_24240) ;  /* 0x0000000400a87947 */ /* 0x000fea0003800000 */
.L_x_24247:
        /* <DEDUP_REMOVED lines=12> */
.L_x_24259:
        /* <DEDUP_REMOVED lines=17> */
.L_x_24262:
[----:B------:R-:W-:-:S04]  /*bd00*/  LOP3.LUT R3, R5, 0x80000000, RZ, 0xc0, !PT ;  /* 0x8000000005037812 */ /* 0x000fc800078ec0ff */
[----:B------:R-:W-:-:S04]  /*bd10*/  SHF.R.U32.HI R3, RZ, 0x18, R3 ;  /* 0x00000018ff037819 */ /* 0x000fc80000011603 */
[----:B------:R-:W-:-:S04]  /*bd20*/  LOP3.LUT R0, R0, R3, RZ, 0xfc, !PT ;  /* 0x0000000300007212 */ /* 0x000fc800078efcff */
[----:B------:R-:W-:-:S07]  /*bd30*/  PRMT R4, R0, 0x7610, R4 ;  /* 0x0000761000047816 */ /* 0x000fce0000000004 */
.L_x_24261:
[----:B------:R-:W-:Y:S05]  /*bd40*/  BSYNC B0 ;  /* 0x0000000000007941 */ /* 0x000fea0003800000 */
.L_x_24260:
[----:B------:R0:W-:Y:S01]  /*bd50*/  STG.E.U8 desc[UR36][R8.64], R4 ;  /* 0x0000000408007986 */ /* 0x0001e2000c101124 */
[----:B------:R-:W-:Y:S05]  /*bd60*/  BRA `(.L_x_24240) ;  /* 0x0000000400187947 */ /* 0x000fea0003800000 */
.L_x_24258:
        /* <DEDUP_REMOVED lines=17> */
.L_x_24265:
[----:B------:R-:W-:-:S04]  /*be80*/  LOP3.LUT R3, R5, 0x80000000, RZ, 0xc0, !PT ;  /* 0x8000000005037812 */ /* 0x000fc800078ec0ff */
[----:B------:R-:W-:-:S04]  /*be90*/  SHF.R.U32.HI R3, RZ, 0x18, R3 ;  /* 0x00000018ff037819 */ /* 0x000fc80000011603 */
[----:B------:R-:W-:-:S04]  /*bea0*/  LOP3.LUT R0, R0, R3, RZ, 0xfc, !PT ;  /* 0x0000000300007212 */ /* 0x000fc800078efcff */
[----:B------:R-:W-:-:S07]  /*beb0*/  PRMT R4, R0, 0x7610, R4 ;  /* 0x0000761000047816 */ /* 0x000fce0000000004 */
.L_x_24264:
[----:B------:R-:W-:Y:S05]  /*bec0*/  BSYNC B0 ;  /* 0x0000000000007941 */ /* 0x000fea0003800000 */
.L_x_24263:
[----:B------:R0:W-:Y:S01]  /*bed0*/  STG.E.U8 desc[UR36][R8.64], R4 ;  /* 0x0000000408007986 */ /* 0x0001e2000c101124 */
[----:B------:R-:W-:Y:S05]  /*bee0*/  BRA `(.L_x_24240) ;  /* 0x0000000000b87947 */ /* 0x000fea0003800000 */
.L_x_24257:
        /* <DEDUP_REMOVED lines=22> */
.L_x_24239:
        /* <DEDUP_REMOVED lines=16> */
.L_x_24268:
[----:B------:R-:W-:Y:S05]  /*c150*/  BRA `(.L_x_24240) ;  /* 0x00000000001c7947 */ /* 0x000fea0003800000 */
.L_x_24267:
[----:B------:R-:W-:-:S06]  /*c160*/  IMAD.U32 R4, R18, 0x10000, RZ ;  /* 0x0001000012047824 */ /* 0x000fcc00078e00ff */
[----:B------:R-:W0:Y:S02]  /*c170*/  F2I.U64.TRUNC R4, R4 ;  /* 0x0000000400047311 */ /* 0x000e24000020d800 */
[----:B0-----:R0:W-:Y:S01]  /*c180*/  STG.E.64 desc[UR36][R8.64], R4 ;  /* 0x0000000408007986 */ /* 0x0011e2000c101b24 */
[----:B------:R-:W-:Y:S05]  /*c190*/  BRA `(.L_x_24240) ;  /* 0x00000000000c7947 */ /* 0x000fea0003800000 */
.L_x_24266:
[----:B------:R-:W-:-:S04]  /*c1a0*/  IMAD.U32 R18, R18, 0x10000, RZ ;  /* 0x0001000012127824 */ /* 0x000fc800078e00ff */
[----:B------:R-:W0:Y:S02]  /*c1b0*/  F2I.FTZ.U32.TRUNC.NTZ R3, R18 ;  /* 0x0000001200037305 */ /* 0x000e24000021f000 */
[----:B0-----:R0:W-:Y:S02]  /*c1c0*/  STG.E desc[UR36][R8.64], R3 ;  /* 0x0000000308007986 */ /* 0x0011e4000c101924 */
.L_x_24240:
[----:B------:R-:W-:-:S07]  /*c1d0*/  VIADD R23, R23, 0x80 ;  /* 0x0000008017177836 */ /* 0x000fce0000000000 */
.L_x_24200:
[----:B------:R-:W-:Y:S05]  /*c1e0*/  BSYNC B6 ;  /* 0x0000000000067941 */ /* 0x000fea0003800000 */
.L_x_24199:
        /* <DEDUP_REMOVED lines=23> */
.L_x_24272:
[----:B------:R-:W-:-:S06]  /*c360*/  IMAD.U32 R5, R17, 0x10000, RZ ;  /* 0x0001000011057824 */ /* 0x000fcc00078e00ff */
[----:B------:R-:W0:Y:S02]  /*c370*/  F2I.S64.TRUNC R4, R5 ;  /* 0x0000000500047311 */ /* 0x000e24000020d900 */
[----:B0-----:R-:W-:Y:S01]  /*c380*/  STG.E.U8 desc[UR36][R2.64], R4 ;  /* 0x0000000402007986 */ /* 0x001fe2000c101124 */
[----:B------:R-:W-:Y:S05]  /*c390*/  EXIT ;  /* 0x000000000000794d */ /* 0x000fea0003800000 */
.L_x_24271:
        /* <DEDUP_REMOVED lines=10> */
.L_x_24275:
[----:B------:R-:W-:-:S06]  /*c440*/  IMAD.U32 R17, R17, 0x10000, RZ ;  /* 0x0001000011117824 */ /* 0x000fcc00078e00ff */
[----:B------:R-:W0:Y:S02]  /*c450*/  F2I.FTZ.TRUNC.NTZ R17, R17 ;  /* 0x0000001100117305 */ /* 0x000e24000021f100 */
[----:B0-----:R-:W-:Y:S01]  /*c460*/  STG.E desc[UR36][R2.64], R17 ;  /* 0x0000001102007986 */ /* 0x001fe2000c101924 */
[----:B------:R-:W-:Y:S05]  /*c470*/  EXIT ;  /* 0x000000000000794d */ /* 0x000fea0003800000 */
.L_x_24274:
[----:B------:R-:W-:-:S06]  /*c480*/  IMAD.U32 R17, R17, 0x10000, RZ ;  /* 0x0001000011117824 */ /* 0x000fcc00078e00ff */
[----:B------:R-:W0:Y:S02]  /*c490*/  F2I.FTZ.TRUNC.NTZ R17, R17 ;  /* 0x0000001100117305 */ /* 0x000e24000021f100 */
[----:B0-----:R-:W-:Y:S01]  /*c4a0*/  STG.E.U16 desc[UR36][R2.64], R17 ;  /* 0x0000001102007986 */ /* 0x001fe2000c101524 */
[----:B------:R-:W-:Y:S05]  /*c4b0*/  EXIT ;  /* 0x000000000000794d */ /* 0x000fea0003800000 */
.L_x_24270:
        /* <DEDUP_REMOVED lines=9> */
.L_x_24277:
[----:B------:R-:W-:-:S05]  /*c550*/  IMAD.U32 R0, R17, 0x10000, RZ ;  /* 0x0001000011007824 */ /* 0x000fca00078e00ff */
[----:B------:R-:W-:-:S05]  /*c560*/  F2FP.F16.F32.PACK_AB R0, RZ, R0 ;  /* 0x00000000ff00723e */ /* 0x000fca00000000ff */
[----:B------:R-:W-:Y:S01]  /*c570*/  STG.E.U16 desc[UR36][R2.64], R0 ;  /* 0x0000000002007986 */ /* 0x000fe2000c101524 */
[----:B------:R-:W-:Y:S05]  /*c580*/  EXIT ;  /* 0x000000000000794d */ /* 0x000fea0003800000 */
.L_x_24276:
        /* <DEDUP_REMOVED lines=10> */
.L_x_24279:
[----:B------:R-:W-:-:S05]  /*c630*/  IMAD.U32 R17, R17, 0x10000, RZ ;  /* 0x0001000011117824 */ /* 0x000fca00078e00ff */
[----:B------:R-:W-:-:S04]  /*c640*/  F2FP.F16.F32.PACK_AB R5, RZ, R17 ;  /* 0x00000011ff05723e */ /* 0x000fc800000000ff */
[----:B------:R-:W-:-:S05]  /*c650*/  PRMT R5, R5, 0x5410, RZ ;  /* 0x0000541005057816 */ /* 0x000fca00000000ff */
[----:B------:R-:W-:Y:S01]  /*c660*/  STG.E desc[UR36][R2.64], R5 ;  /* 0x0000000502007986 */ /* 0x000fe2000c101924 */
[----:B------:R-:W-:Y:S05]  /*c670*/  EXIT ;  /* 0x000000000000794d */ /* 0x000fea0003800000 */
.L_x_24278:
[----:B------:R-:W-:-:S04]  /*c680*/  IMAD.U32 R4, R17, 0x10000, RZ ;  /* 0x0001000011047824 */ /* 0x000fc800078e00ff */
[----:B------:R-:W-:-:S06]  /*c690*/  FMUL.FTZ R4, R4, 1 ;  /* 0x3f80000004047820 */ /* 0x000fcc0000410000 */
[----:B------:R-:W0:Y:S02]  /*c6a0*/  F2F.F64.F32 R4, R4 ;  /* 0x0000000400047310 */ /* 0x000e240000201800 */
[----:B0-----:R-:W-:Y:S01]  /*c6b0*/  STG.E.64 desc[UR36][R2.64], R4 ;  /* 0x0000000402007986 */ /* 0x001fe2000c101b24 */
[----:B------:R-:W-:Y:S05]  /*c6c0*/  EXIT ;  /* 0x000000000000794d */ /* 0x000fea0003800000 */
.L_x_24269:
        /* <DEDUP_REMOVED lines=13> */
.L_x_24282:
[----:B------:R-:W-:Y:S01]  /*c7a0*/  IMAD.U32 R17, R17, 0x10000, RZ ;  /* 0x0001000011117824 */ /* 0x000fe200078e00ff */
[----:B------:R-:W-:-:S03]  /*c7b0*/  CS2R R6, SRZ ;  /* 0x0000000000067805 */ /* 0x000fc6000001ff00 */
[----:B------:R-:W-:-:S06]  /*c7c0*/  FMUL.FTZ R4, R17, 1 ;  /* 0x3f80000011047820 */ /* 0x000fcc0000410000 */
[----:B------:R-:W0:Y:S02]  /*c7d0*/  F2F.F64.F32 R4, R4 ;  /* 0x0000000400047310 */ /* 0x000e240000201800 */
[----:B0-----:R-:W-:Y:S01]  /*c7e0*/  STG.E.128 desc[UR36][R2.64], R4 ;  /* 0x0000000402007986 */ /* 0x001fe2000c101d24 */
[----:B------:R-:W-:Y:S05]  /*c7f0*/  EXIT ;  /* 0x000000000000794d */ /* 0x000fea0003800000 */
.L_x_24281:
        /* <DEDUP_REMOVED lines=21> */
.L_x_24286:
[----:B------:R-:W-:Y:S05]  /*c950*/  BSYNC B0 ;  /* 0x0000000000007941 */ /* 0x000fea0003800000 */
.L_x_24285:
[----:B------:R-:W-:-:S05]  /*c960*/  LOP3.LUT R5, R0, R5, RZ, 0xfc, !PT ;  /* 0x0000000500057212 */ /* 0x000fca00078efcff */
[----:B------:R-:W-:Y:S01]  /*c970*/  STG.E.U8 desc[UR36][R2.64], R5 ;  /* 0x0000000502007986 */ /* 0x000fe2000c101124 */
[----:B------:R-:W-:Y:S05]  /*c980*/  EXIT ;  /* 0x000000000000794d */ /* 0x000fea0003800000 */
.L_x_24284:
        /* <DEDUP_REMOVED lines=13> */
.L_x_24288:
[----:B------:R-:W-:Y:S01]  /*ca60*/  IMAD.MOV.U32 R0, RZ, RZ, 0x7f ;  /* 0x0000007fff007424 */ /* 0x000fe200078e00ff */
[----:B------:R-:W-:-:S04]  /*ca70*/  ISETP.GT.U32.AND P0, PT, R4, 0x7f800000, PT ;  /* 0x7f8000000400780c */ /* 0x000fc80003f04070 */
[----:B------:R-:W-:-:S09]  /*ca80*/  SEL R0, R0, 0x7c, P0 ;  /* 0x0000007c00007807 */ /* 0x000fd20000000000 */
.L_x_24289:
[----:B------:R-:W-:Y:S05]  /*ca90*/  BSYNC B0 ;  /* 0x0000000000007941 */ /* 0x000fea0003800000 */
.L_x_24287:
[----:B------:R-:W-:-:S04]  /*caa0*/  LOP3.LUT R4, R17, 0x80000000, RZ, 0xc0, !PT ;  /* 0x8000000011047812 */ /* 0x000fc800078ec0ff */
[----:B------:R-:W-:-:S04]  /*cab0*/  SHF.R.U32.HI R5, RZ, 0x18, R4 ;  /* 0x00000018ff057819 */ /* 0x000fc80000011604 */
[----:B------:R-:W-:-:S05]  /*cac0*/  LOP3.LUT R5, R0, R5, RZ, 0xfc, !PT ;  /* 0x0000000500057212 */ /* 0x000fca00078efcff */
[----:B------:R-:W-:Y:S01]  /*cad0*/  STG.E.U8 desc[UR36][R2.64], R5 ;  /* 0x0000000502007986 */ /* 0x000fe2000c101124 */
[----:B------:R-:W-:Y:S05]  /*cae0*/  EXIT ;  /* 0x000000000000794d */ /* 0x000fea0003800000 */
.L_x_24283:
[----:B------:R-:W-:Y:S01]  /*caf0*/  STG.E.U16 desc[UR36][R2.64], R17 ;  /* 0x0000001102007986 */ /* 0x000fe2000c101524 */
[----:B------:R-:W-:Y:S05]  /*cb00*/  EXIT ;  /* 0x000000000000794d */ /* 0x000fea0003800000 */
.L_x_24280:
        /* <DEDUP_REMOVED lines=12> */
.L_x_24292:
        /* <DEDUP_REMOVED lines=17> */
.L_x_24295:
[----:B------:R-:W-:-:S04]  /*cce0*/  LOP3.LUT R0, R17, 0x80000000, RZ, 0xc0, !PT ;  /* 0x8000000011007812 */ /* 0x000fc800078ec0ff */
[----:B------:R-:W-:-:S04]  /*ccf0*/  SHF.R.U32.HI R5, RZ, 0x18, R0 ;  /* 0x00000018ff057819 */ /* 0x000fc80000011600 */
[----:B------:R-:W-:-:S04]  /*cd00*/  LOP3.LUT R4, R4, R5, RZ, 0xfc, !PT ;  /* 0x0000000504047212 */ /* 0x000fc800078efcff */
[----:B------:R-:W-:-:S07]  /*cd10*/  PRMT R0, R4, 0x7610, R0 ;  /* 0x0000761004007816 */ /* 0x000fce0000000000 */
.L_x_24294:
[----:B------:R-:W-:Y:S05]  /*cd20*/  BSYNC B0 ;  /* 0x0000000000007941 */ /* 0x000fea0003800000 */
.L_x_24293:
[----:B------:R-:W-:Y:S01]  /*cd30*/  STG.E.U8 desc[UR36][R2.64], R0 ;  /* 0x0000000002007986 */ /* 0x000fe2000c101124 */
[----:B------:R-:W-:Y:S05]  /*cd40*/  EXIT ;  /* 0x000000000000794d */ /* 0x000fea0003800000 */
.L_x_24291:
        /* <DEDUP_REMOVED lines=17> */
.L_x_24298:
[----:B------:R-:W-:-:S04]  /*ce60*/  LOP3.LUT R0, R17, 0x80000000, RZ, 0xc0, !PT ;  /* 0x8000000011007812 */ /* 0x000fc800078ec0ff */
[----:B------:R-:W-:-:S04]  /*ce70*/  SHF.R.U32.HI R5, RZ, 0x18, R0 ;  /* 0x00000018ff057819 */ /* 0x000fc80000011600 */
[----:B------:R-:W-:-:S04]  /*ce80*/  LOP3.LUT R4, R4, R5, RZ, 0xfc, !PT ;  /* 0x0000000504047212 */ /* 0x000fc800078efcff */
[----:B------:R-:W-:-:S07]  /*ce90*/  PRMT R0, R4, 0x7610, R0 ;  /* 0x0000761004007816 */ /* 0x000fce0000000000 */
.L_x_24297:
[----:B------:R-:W-:Y:S05]  /*cea0*/  BSYNC B0 ;  /* 0x0000000000007941 */ /* 0x000fea0003800000 */
.L_x_24296:
[----:B------:R-:W-:Y:S01]  /*ceb0*/  STG.E.U8 desc[UR36][R2.64], R0 ;  /* 0x0000000002007986 */ /* 0x000fe2000c101124 */
[----:B------:R-:W-:Y:S05]  /*cec0*/  EXIT ;  /* 0x000000000000794d */ /* 0x000fea0003800000 */
.L_x_24290:
        /* <DEDUP_REMOVED lines=22> */
.L_x_24273:
        /* <DEDUP_REMOVED lines=16> */
.L_x_24301:
[----:B------:R-:W-:Y:S05]  /*d130*/  EXIT ;  /* 0x000000000000794d */ /* 0x000fea0003800000 */
.L_x_24300:
[----:B------:R-:W-:-:S06]  /*d140*/  IMAD.U32 R4, R17, 0x10000, RZ ;  /* 0x0001000011047824 */ /* 0x000fcc00078e00ff */
[----:B------:R-:W0:Y:S02]  /*d150*/  F2I.U64.TRUNC R4, R4 ;  /* 0x0000000400047311 */ /* 0x000e24000020d800 */
[----:B0-----:R-:W-:Y:S01]  /*d160*/  STG.E.64 desc[UR36][R2.64], R4 ;  /* 0x0000000402007986 */ /* 0x001fe2000c101b24 */
[----:B------:R-:W-:Y:S05]  /*d170*/  EXIT ;  /* 0x000000000000794d */ /* 0x000fea0003800000 */
.L_x_24299:
[----:B------:R-:W-:-:S06]  /*d180*/  IMAD.U32 R17, R17, 0x10000, RZ ;  /* 0x0001000011117824 */ /* 0x000fcc00078e00ff */
[----:B------:R-:W0:Y:S02]  /*d190*/  F2I.FTZ.U32.TRUNC.NTZ R17, R17 ;  /* 0x0000001100117305 */ /* 0x000e24000021f000 */
[----:B0-----:R-:W-:Y:S01]  /*d1a0*/  STG.E desc[UR36][R2.64], R17 ;  /* 0x0000001102007986 */ /* 0x001fe2000c101924 */
[----:B------:R-:W-:Y:S05]  /*d1b0*/  EXIT ;  /* 0x000000000000794d */ /* 0x000fea0003800000 */
.L_x_24302:
        /* <DEDUP_REMOVED lines=12> */
.L_x_32247:


//--------------------- .text._ZN2at6native18elementwise_kernelILi128ELi4EZNS0_22gpu_kernel_impl_nocastINS0_13BinaryFunctorIN3c108BFloat16ES5_S5_ZZZNS0_21nextafter_kernel_cudaERNS_18TensorIteratorBaseEENKUlvE_clEvENKUlvE1_clEvEUlS5_S5_E_EEEEvS7_RKT_EUliE_EEviT1_ --------------------------
	.section	.text._ZN2at6native18elementwise_kernelILi128ELi4EZNS0_22gpu_kernel_impl_nocastINS0_13BinaryFunctorIN3c108BFloat16ES5_S5_ZZZNS0_21nextafter_kernel_cudaERNS_18TensorIteratorBaseEENKUlvE_clEvENKUlvE1_clEvEUlS5_S5_E_EEEEvS7_RKT_EUliE_EEviT1_,"ax",@progbits
	.align	128
        .global         _ZN2at6native18elementwise_kernelILi128ELi4EZNS0_22gpu_kernel_impl_nocastINS0_13BinaryFunctorIN3c108BFloat16ES5_S5_ZZZNS0_21nextafter_kernel_cudaERNS_18TensorIteratorBaseEENKUlvE_clEvENKUlvE1_clEvEUlS5_S5_E_EEEEvS7_RKT_EUliE_EEviT1_
        .type           _ZN2at6native18elementwise_kernelILi128ELi4EZNS0_22gpu_kernel_impl_nocastINS0_13BinaryFunctorIN3c108BFloat16ES5_S5_ZZZNS0_21nextafter_kernel_cudaERNS_18TensorIteratorBaseEENKUlvE_clEvENKUlvE1_clEvEUlS5_S5_E_EEEEvS7_RKT_EUliE_EEviT1_,@function
        .size           _ZN2at6native18elementwise_kernelILi128ELi4EZNS0_22gpu_kernel_impl_nocastINS0_13BinaryFunctorIN3c108BFloat16ES5_S5_ZZZNS0_21nextafter_kernel_cudaERNS_18TensorIteratorBaseEENKUlvE_clEvENKUlvE1_clEvEUlS5_S5_E_EEEEvS7_RKT_EUliE_EEviT1_,(.L_x_32248 - _ZN2at6native18elementwise_kernelILi128ELi4EZNS0_22gpu_kernel_impl_nocastINS0_13BinaryFunctorIN3c108BFloat16ES5_S5_ZZZNS0_21nextafter_kernel_cudaERNS_18TensorIteratorBaseEENKUlvE_clEvENKUlvE1_clEvEUlS5_S5_E_EEEEvS7_RKT_EUliE_EEviT1_)
        .other          _ZN2at6native18elementwise_kernelILi128ELi4EZNS0_22gpu_kernel_impl_nocastINS0_13BinaryFunctorIN3c108BFloat16ES5_S5_ZZZNS0_21nextafter_kernel_cudaERNS_18TensorIteratorBaseEENKUlvE_clEvENKUlvE1_clEvEUlS5_S5_E_EEEEvS7_RKT_EUliE_EEviT1_,@"STO_CUDA_ENTRY STV_DEFAULT"
_ZN2at6native18elementwise_kernelILi128ELi4EZNS0_22gpu_kernel_impl_nocastINS0_13BinaryFunctorIN3c108BFloat16ES5_S5_ZZZNS0_21nextafter_kernel_cudaERNS_18TensorIteratorBaseEENKUlvE_clEvENKUlvE1_clEvEUlS5_S5_E_EEEEvS7_RKT_EUliE_EEviT1_:
.text._ZN2at6native18elementwise_kernelILi128ELi4EZNS0_22gpu_kernel_impl_nocastINS0_13BinaryFunctorIN3c108BFloat16ES5_S5_ZZZNS0_21nextafter_kernel_cudaERNS_18TensorIteratorBaseEENKUlvE_clEvENKUlvE1_clEvEUlS5_S5_E_EEEEvS7_RKT_EUliE_EEviT1_:
        /* <DEDUP_REMOVED lines=363> */
.L_x_24305:
        /* <DEDUP_REMOVED lines=12> */
[----:B--2---:R-:W-:Y:S01]  /*1770*/  IMAD.U32 R0, R7, 0x10000, RZ ;  /* 0x0001000007007824 */ /* 0x004fe200078e00ff */
[----:B---3--:R-:W-:-:S04]  /*1780*/  SHF.L.U32 R2, R8, 0x10, RZ ;  /* 0x0000001008027819 */ /* 0x008fc800000006ff */
        /* <DEDUP_REMOVED lines=19> */
.L_x_24309:
        /* <DEDUP_REMOVED lines=8> */
.L_x_24307:
[----:B------:R-:W-:-:S05]  /*1940*/  SHF.L.U32 R7, R7, 0x10, RZ ;  /* 0x0000001007077819 */ /* 0x000fca00000006ff */
[----:B------:R-:W-:-:S05]  /*1950*/  FADD.FTZ R7, R2, R7 ;  /* 0x0000000702077221 */ /* 0x000fca0000010000 */
[----:B------:R-:W-:-:S07]  /*1960*/  F2FP.BF16.F32.PACK_AB R7, RZ, R7 ;  /* 0x00000007ff07723e */ /* 0x000fce00000010ff */
.L_x_24308:
[----:B------:R-:W-:Y:S05]  /*1970*/  BSYNC B1 ;  /* 0x0000000000017941 */ /* 0x000fea0003800000 */
.L_x_24306:
[----:B------:R0:W-:Y:S01]  /*1980*/  STG.E.U16 desc[UR4][R4.64], R7 ;  /* 0x0000000704007986 */ /* 0x0001e2000c101504 */
[----:B------:R-:W-:-:S07]  /*1990*/  IADD3 R3, R3, 0x80, RZ ;  /* 0x0000008003037810 */ /* 0x000fce0007ffe0ff */
.L_x_24304:
[----:B------:R-:W-:Y:S05]  /*19a0*/  BSYNC B0 ;  /* 0x0000000000007941 */ /* 0x000fea0003800000 */
.L_x_24303:
[----:B------:R-:W-:Y:S01]  /*19b0*/  ISETP.GE.AND P0, PT, R3, UR6, PT ;  /* 0x0000000603007c0c */ /* 0x000fe2000bf06270 */
[----:B------:R-:W-:-:S12]  /*19c0*/  BSSY B0, `(.L_x_24310) ;  /* 0x0000324000007945 */ /* 0x000fd80003800000 */
[----:B------:R-:W-:Y:S05]  /*19d0*/  @P0 BRA `(.L_x_24311) ;  /* 0x0000003000880947 */ /* 0x000fea0003800000 */
[----:B0-----:R-:W0:Y:S01]  /*19e0*/  LDC R4, c[0x0][0x218] ;  /* 0x00008600ff047b82 */ /* 0x001e220000000800 */
        /* <DEDUP_REMOVED lines=352> */
.L_x_24312:
[----:B------:R-:W-:Y:S01]  /*2ff0*/  ULDC.64 UR8, c[0x0][0x480] ;  /* 0x0001200000087ab9 */ /* 0x000fe20000000a00 */
[----:B------:R-:W-:Y:S01]  /*3000*/  ULDC.64 UR10, c[0x0][0x488] ;  /* 0x00012200000a7ab9 */ /* 0x000fe20000000a00 */
[----:B------:R-:W-:Y:S02]  /*3010*/  IADD3 R6, P0, R2, UR8, RZ ;  /* 0x0000000802067c10 */ /* 0x000fe4000ff1e0ff */
[----:B------:R-:W-:-:S03]  /*3020*/  IADD3 R8, P1, R0, UR10, RZ ;  /* 0x0000000a00087c10 */ /* 0x000fc6000ff3e0ff */
[----:B------:R-:W-:Y:S01]  /*3030*/  IMAD.X R7, RZ, RZ, UR9, P0 ;  /* 0x00000009ff077e24 */ /* 0x000fe200080e06ff */
[----:B------:R-:W-:Y:S01]  /*3040*/  IADD3.X R9, RZ, UR11, RZ, P1, !PT ;  /* 0x0000000bff097c10 */ /* 0x000fe20008ffe4ff */
[----:B------:R-:W-:-:S04]  /*3050*/  ULDC.64 UR8, c[0x0][0x478] ;  /* 0x00011e0000087ab9 */ /* 0x000fc80000000a00 */
[----:B------:R-:W2:Y:S04]  /*3060*/  LDG.E.U16 R7, desc[UR4][R6.64] ;  /* 0x0000000406077981 */ /* 0x000ea8000c1e1500 */
[----:B------:R-:W3:Y:S01]  /*3070*/  LDG.E.U16 R8, desc[UR4][R8.64] ;  /* 0x0000000408087981 */ /* 0x000ee2000c1e1500 */
[----:B------:R-:W-:Y:S01]  /*3080*/  IADD3 R4, P2, R5, UR8, RZ ;  /* 0x0000000805047c10 */ /* 0x000fe2000ff5e0ff */
[----:B------:R-:W-:Y:S03]  /*3090*/  BSSY B1, `(.L_x_24313) ;  /* 0x0000022000017945 */ /* 0x000fe60003800000 */
[----:B------:R-:W-:Y:S02]  /*30a0*/  IADD3.X R5, RZ, UR9, RZ, P2, !PT ;  /* 0x00000009ff057c10 */ /* 0x000fe400097fe4ff */
[----:B--2---:R-:W-:-:S02]  /*30b0*/  SHF.L.U32 R0, R7, 0x10, RZ ;  /* 0x0000001007007819 */ /* 0x004fc400000006ff */
[----:B---3--:R-:W-:Y:S02]  /*30c0*/  SHF.L.U32 R2, R8, 0x10, RZ ;  /* 0x0000001008027819 */ /* 0x008fe400000006ff */
        /* <DEDUP_REMOVED lines=19> */
.L_x_24316:
        /* <DEDUP_REMOVED lines=8> */
.L_x_24314:
[----:B------:R-:W-:-:S05]  /*3280*/  SHF.L.U32 R7, R7, 0x10, RZ ;  /* 0x0000001007077819 */ /* 0x000fca00000006ff */
[----:B------:R-:W-:-:S05]  /*3290*/  FADD.FTZ R7, R2, R7 ;  /* 0x0000000702077221 */ /* 0x000fca0000010000 */
[----:B------:R-:W-:-:S07]  /*32a0*/  F2FP.BF16.F32.PACK_AB R7, RZ, R7 ;  /* 0x00000007ff07723e */ /* 0x000fce00000010ff */
.L_x_24315:
[----:B------:R-:W-:Y:S05]  /*32b0*/  BSYNC B1 ;  /* 0x0000000000017941 */ /* 0x000fea0003800000 */
.L_x_24313:
[----:B------:R1:W-:Y:S01]  /*32c0*/  STG.E.U16 desc[UR4][R4.64], R7 ;  /* 0x0000000704007986 */ /* 0x0003e2000c101504 */
[----:B------:R-:W-:-:S04]  /*32d0*/  IADD3 R3, R3, 0x80, RZ ;  /* 0x0000008003037810 */ /* 0x000fc80007ffe0ff */
        /* <DEDUP_REMOVED lines=339> */
[----:B------:R-:W1:Y:S01]  /*4810*/  @P0 LDC R15, c[0x0][0x33c] ;  /* 0x0000cf00ff0f0b82 */ /* 0x000e620000000800 */
[----:B------:R-:W-:-:S04]  /*4820*/  IMAD.MOV R6, RZ, RZ, -R11 ;  /* 0x000000ffff067224 */ /* 0x000fc800078e0a0b */
[----:B------:R-:W-:Y:S01]  /*4830*/  IMAD R7, R6, UR8, R7 ;  /* 0x0000000806077c24 */ /* 0x000fe2000f8e0207 */
[----:B------:R-:W-:Y:S02]  /*4840*/  ULDC.64 UR8, c[0x0][0x460] ;  /* 0x0001180000087ab9 */ /* 0x000fe40000000a00 */
        /* <DEDUP_REMOVED lines=12> */
.L_x_24317:
        /* <DEDUP_REMOVED lines=33> */
.L_x_24321:
        /* <DEDUP_REMOVED lines=8> */
.L_x_24319:
[----:B------:R-:W-:-:S05]  /*4ba0*/  SHF.L.U32 R7, R7, 0x10, RZ ;  /* 0x0000001007077819 */ /* 0x000fca00000006ff */
[----:B------:R-:W-:-:S05]  /*4bb0*/  FADD.FTZ R7, R2, R7 ;  /* 0x0000000702077221 */ /* 0x000fca0000010000 */
[----:B------:R-:W-:-:S07]  /*4bc0*/  F2FP.BF16.F32.PACK_AB R7, RZ, R7 ;  /* 0x00000007ff07723e */ /* 0x000fce00000010ff */
.L_x_24320:
[----:B------:R-:W-:Y:S05]  /*4bd0*/  BSYNC B1 ;  /* 0x0000000000017941 */ /* 0x000fea0003800000 */
.L_x_24318:
[----:B------:R1:W-:Y:S01]  /*4be0*/  STG.E.U16 desc[UR4][R4.64], R7 ;  /* 0x0000000704007986 */ /* 0x0003e2000c101504 */
[----:B------:R-:W-:-:S07]  /*4bf0*/  IADD3 R3, R3, 0x80, RZ ;  /* 0x0000008003037810 */ /* 0x000fce0007ffe0ff */
.L_x_24311:
[----:B------:R-:W-:Y:S05]  /*4c00*/  BSYNC B0 ;  /* 0x0000000000007941 */ /* 0x000fea0003800000 */
.L_x_24310:
[----:B------:R-:W-:-:S13]  /*4c10*/  ISETP.GE.AND P0, PT, R3, UR6, PT ;  /* 0x0000000603007c0c */ /* 0x000fda000bf06270 */
[----:B------:R-:W-:Y:S05]  /*4c20*/  @P0 EXIT ;  /* 0x000000000000094d */ /* 0x000fea0003800000 */
[----:B01----:R-:W0:Y:S01]  /*4c30*/  LDC R4, c[0x0][0x218] ;  /* 0x00008600ff047b82 */ /* 0x003e220000000800 */
[----:B------:R-:W-:Y:S01]  /*4c40*/  HFMA2.MMA R0, -RZ, RZ, 0, 0 ;  /* 0x00000000ff007435 */ /* 0x000fe200000001ff */
[----:B------:R-:W-:Y:S01]  /*4c50*/  IMAD.MOV.U32 R2, RZ, RZ, RZ ;  /* 0x000000ffff027224 */ /* 0x000fe200078e00ff */
        /* <DEDUP_REMOVED lines=331> */
[----:B------:R-:W-:Y:S02]  /*6110*/  ULDC UR6, c[0x0][0x45c] ;  /* 0x0001170000067ab9 */ /* 0x000fe40000000800 */
[----:B------:R-:W0:Y:S01]  /*6120*/  @P0 LDC.64 R12, c[0x0][0x340] ;  /* 0x0000d000ff0c0b82 */ /* 0x000e220000000a00 */
[----:B------:R-:W-:Y:S02]  /*6130*/  @P0 MOV R10, RZ ;  /* 0x000000ff000a0202 */ /* 0x000fe40000000f00 */
        /* <DEDUP_REMOVED lines=16> */
.L_x_24322:
        /* <DEDUP_REMOVED lines=33> */
.L_x_24326:
        /* <DEDUP_REMOVED lines=8> */
.L_x_24324:
[----:B------:R-:W-:-:S05]  /*64d0*/  SHF.L.U32 R7, R7, 0x10, RZ ;  /* 0x0000001007077819 */ /* 0x000fca00000006ff */
[----:B------:R-:W-:-:S05]  /*64e0*/  FADD.FTZ R7, R4, R7 ;  /* 0x0000000704077221 */ /* 0x000fca0000010000 */
[----:B------:R-:W-:-:S07]  /*64f0*/  F2FP.BF16.F32.PACK_AB R7, RZ, R7 ;  /* 0x00000007ff07723e */ /* 0x000fce00000010ff */
.L_x_24325:
[----:B------:R-:W-:Y:S05]  /*6500*/  BSYNC B0 ;  /* 0x0000000000007941 */ /* 0x000fea0003800000 */
.L_x_24323:
[----:B------:R-:W-:Y:S01]  /*6510*/  STG.E.U16 desc[UR4][R2.64], R7 ;  /* 0x0000000702007986 */ /* 0x000fe2000c101504 */
[----:B------:R-:W-:Y:S05]  /*6520*/  EXIT ;  /* 0x000000000000794d */ /* 0x000fea0003800000 */
.L_x_24327:
        /* <DEDUP_REMOVED lines=13> */
.L_x_32248:


//--------------------- .text._ZN2at6native27unrolled_elementwise_kernelINS0_13BinaryFunctorIN3c108BFloat16ES4_S4_ZZZNS0_21nextafter_kernel_cudaERNS_18TensorIteratorBaseEENKUlvE_clEvENKUlvE1_clEvEUlS4_S4_E_EESt5arrayIPcLm3EELi4E23TrivialOffsetCalculatorILi2EjESE_ILi1EjENS0_6memory15LoadWithoutCastENSH_16StoreWithoutCastEEEviT_T0_T2_T3_T4_T5_ --------------------------
	.section	.text._ZN2at6native27unrolled_elementwise_kernelINS0_13BinaryFunctorIN3c108BFloat16ES4_S4_ZZZNS0_21nextafter_kernel_cudaERNS_18TensorIteratorBaseEENKUlvE_clEvENKUlvE1_clEvEUlS4_S4_E_EESt5arrayIPcLm3EELi4E23TrivialOffsetCalculatorILi2EjESE_ILi1EjENS0_6memory15LoadWithoutCastENSH_16StoreWithoutCastEEEviT_T0_T2_T3_T4_T5_,"ax",@progbits
	.align	128
        .global         _ZN2at6native27unrolled_elementwise_kernelINS0_13BinaryFunctorIN3c108BFloat16ES4_S4_ZZZNS0_21nextafter_kernel_cudaERNS_18TensorIteratorBaseEENKUlvE_clEvENKUlvE1_clEvEUlS4_S4_E_EESt5arrayIPcLm3EELi4E23TrivialOffsetCalculatorILi2EjESE_ILi1EjENS0_6memory15LoadWithoutCastENSH_16StoreWithoutCastEEEviT_T0_T2_T3_T4_T5_
        .type           _ZN2at6native27unrolled_elementwise_kernelINS0_13BinaryFunctorIN3c108BFloat16ES4_S4_ZZZNS0_21nextafter_kernel_cudaERNS_18TensorIteratorBaseEENKUlvE_clEvENKUlvE1_clEvEUlS4_S4_E_EESt5arrayIPcLm3EELi4E23TrivialOffsetCalculatorILi2EjESE_ILi1EjENS0_6memory15LoadWithoutCastENSH_16StoreWithoutCastEEEviT_T0_T2_T3_T4_T5_,@function
        .size           _ZN2at6native27unrolled_elementwise_kernelINS0_13BinaryFunctorIN3c108BFloat16ES4_S4_ZZZNS0_21nextafter_kernel_cudaERNS_18TensorIteratorBaseEENKUlvE_clEvENKUlvE1_clEvEUlS4_S4_E_EESt5arrayIPcLm3EELi4E23TrivialOffsetCalculatorILi2EjESE_ILi1EjENS0_6memory15LoadWithoutCastENSH_16StoreWithoutCastEEEviT_T0_T2_T3_T4_T5_,(.L_x_32249 - _ZN2at6native27unrolled_elementwise_kernelINS0_13BinaryFunctorIN3c108BFloat16ES4_S4_ZZZNS0_21nextafter_kernel_cudaERNS_18TensorIteratorBaseEENKUlvE_clEvENKUlvE1_clEvEUlS4_S4_E_EESt5arrayIPcLm3EELi4E23TrivialOffsetCalculatorILi2EjESE_ILi1EjENS0_6memory15LoadWithoutCastENSH_16StoreWithoutCastEEEviT_T0_T2_T3_T4_T5_)
        .other          _ZN2at6native27unrolled_elementwise_kernelINS0_13BinaryFunctorIN3c108BFloat16ES4_S4_ZZZNS0_21nextafter_kernel_cudaERNS_18TensorIteratorBaseEENKUlvE_clEvENKUlvE1_clEvEUlS4_S4_E_EESt5arrayIPcLm3EELi4E23TrivialOffsetCalculatorILi2EjESE_ILi1EjENS0_6memory15LoadWithoutCastENSH_16StoreWithoutCastEEEviT_T0_T2_T3_T4_T5_,@"STO_CUDA_ENTRY STV_DEFAULT"
_ZN2at6native27unrolled_elementwise_kernelINS0_13BinaryFunctorIN3c108BFloat16ES4_S4_ZZZNS0_21nextafter_kernel_cudaERNS_18TensorIteratorBaseEENKUlvE_clEvENKUlvE1_clEvEUlS4_S4_E_EESt5arrayIPcLm3EELi4E23TrivialOffsetCalculatorILi2EjESE_ILi1EjENS0_6memory15LoadWithoutCastENSH_16StoreWithoutCastEEEviT_T0_T2_T3_T4_T5_:
.text._ZN2at6native27unrolled_elementwise_kernelINS0_13BinaryFunctorIN3c108BFloat16ES4_S4_ZZZNS0_21nextafter_kernel_cudaERNS_18TensorIteratorBaseEENKUlvE_clEvENKUlvE1_clEvEUlS4_S4_E_EESt5arrayIPcLm3EELi4E23TrivialOffsetCalculatorILi2EjESE_ILi1EjENS0_6memory15LoadWithoutCastENSH_16StoreWithoutCastEEEviT_T0_T2_T3_T4_T5_:
        /* <DEDUP_REMOVED lines=53> */
[----:B0----5:R-:W-:Y:S02]  /*0350*/  IMAD.U32 R2, R20, 0x10000, RZ ;  /* 0x0001000014027824 */ /* 0x021fe400078e00ff */
        /* <DEDUP_REMOVED lines=20> */
.L_x_24331:
        /* <DEDUP_REMOVED lines=8> */
.L_x_24330:
[----:B------:R-:W-:-:S05]  /*0520*/  FADD.FTZ R2, R2, R3 ;  /* 0x0000000302027221 */ /* 0x000fca0000010000 */
[----:B------:R-:W-:-:S04]  /*0530*/  F2FP.BF16.F32.PACK_AB R2, RZ, R2 ;  /* 0x00000002ff02723e */ /* 0x000fc800000010ff */
[----:B------:R-:W-:-:S07]  /*0540*/  PRMT R20, R2, 0x7610, R20 ;  /* 0x0000761002147816 */ /* 0x000fce0000000014 */
.L_x_24329:
[----:B------:R-:W-:Y:S05]  /*0550*/  BSYNC B0 ;  /* 0x0000000000007941 */ /* 0x000fea0003800000 */
.L_x_24328:
[----:B0-----:R-:W-:Y:S01]  /*0560*/  VIADD R3, R13, 0x80 ;  /* 0x000000800d037836 */ /* 0x001fe20000000000 */
[----:B------:R-:W-:Y:S04]  /*0570*/  BSSY B0, `(.L_x_24332) ;  /* 0x0000023000007945 */ /* 0x000fe80003800000 */
[----:B------:R-:W-:-:S13]  /*0580*/  ISETP.GE.AND P0, PT, R3, R18, PT ;  /* 0x000000120300720c */ /* 0x000fda0003f06270 */
[----:B------:R-:W-:Y:S05]  /*0590*/  @P0 BRA `(.L_x_24333) ;  /* 0x0000000000800947 */ /* 0x000fea0003800000 */
[----:B-----5:R-:W-:Y:S02]  /*05a0*/  IMAD.U32 R2, R22, 0x10000, RZ ;  /* 0x0001000016027824 */ /* 0x020fe400078e00ff */
        /* <DEDUP_REMOVED lines=20> */
.L_x_24335:
        /* <DEDUP_REMOVED lines=8> */
.L_x_24334:
[----:B------:R-:W-:-:S05]  /*0770*/  FADD.FTZ R2, R2, R5 ;  /* 0x0000000502027221 */ /* 0x000fca0000010000 */
[----:B------:R-:W-:-:S04]  /*0780*/  F2FP.BF16.F32.PACK_AB R2, RZ, R2 ;  /* 0x00000002ff02723e */ /* 0x000fc800000010ff */
[----:B------:R-:W-:-:S07]  /*0790*/  PRMT R22, R2, 0x7610, R22 ;  /* 0x0000761002167816 */ /* 0x000fce0000000016 */
.L_x_24333:
[----:B------:R-:W-:Y:S05]  /*07a0*/  BSYNC B0 ;  /* 0x0000000000007941 */ /* 0x000fea0003800000 */
.L_x_24332:
[----:B------:R-:W-:Y:S01]  /*07b0*/  VIADD R5, R13, 0x100 ;  /* 0x000001000d057836 */ /* 0x000fe20000000000 */
        /* <DEDUP_REMOVED lines=24> */
.L_x_24339:
        /* <DEDUP_REMOVED lines=8> */
.L_x_24338:
[----:B------:R-:W-:-:S05]  /*09c0*/  FADD.FTZ R2, R2, R5 ;  /* 0x0000000502027221 */ /* 0x000fca0000010000 */
[----:B------:R-:W-:-:S04]  /*09d0*/  F2FP.BF16.F32.PACK_AB R2, RZ, R2 ;  /* 0x00000002ff02723e */ /* 0x000fc800000010ff */
[----:B------:R-:W-:-:S07]  /*09e0*/  PRMT R23, R2, 0x7610, R23 ;  /* 0x0000761002177816 */ /* 0x000fce0000000017 */
.L_x_24337:
[----:B------:R-:W-:Y:S05]  /*09f0*/  BSYNC B0 ;  /* 0x0000000000007941 */ /* 0x000fea0003800000 */
.L_x_24336:
        /* <DEDUP_REMOVED lines=25> */
.L_x_24343:
        /* <DEDUP_REMOVED lines=8> */
.L_x_24342:
[----:B------:R-:W-:-:S05]  /*0c10*/  FADD.FTZ R2, R2, R5 ;  /* 0x0000000502027221 */ /* 0x000fca0000010000 */
[----:B------:R-:W-:-:S04]  /*0c20*/  F2FP.BF16.F32.PACK_AB R2, RZ, R2 ;  /* 0x00000002ff02723e */ /* 0x000fc800000010ff */
[----:B------:R-:W-:-:S07]  /*0c30*/  PRMT R12, R2, 0x7610, R12 ;  /* 0x00007610020c7816 */ /* 0x000fce000000000c */
.L_x_24341:
[----:B------:R-:W-:Y:S05]  /*0c40*/  BSYNC B0 ;  /* 0x0000000000007941 */ /* 0x000fea0003800000 */
.L_x_24340:
        /* <DEDUP_REMOVED lines=18> */
.L_x_24345:
[----:B------:R-:W-:Y:S05]  /*0d70*/  BSYNC B0 ;  /* 0x0000000000007941 */ /* 0x000fea0003800000 */
.L_x_24344:
[----:B------:R-:W-:-:S13]  /*0d80*/  ISETP.GE.AND P0, PT, R13, R18, PT ;  /* 0x000000120d00720c */ /* 0x000fda0003f06270 */
[----:B------:R-:W-:Y:S05]  /*0d90*/  @P0 EXIT ;  /* 0x000000000000094d */ /* 0x000fea0003800000 */
[----:B01----:R-:W0:Y:S01]  /*0da0*/  LDC.64 R2, c[0x0][0x218] ;  /* 0x00008600ff027b82 */ /* 0x003e220000000a00 */
[----:B------:R-:W-:-:S04]  /*0db0*/  IMAD R13, R0, 0x200, R13 ;  /* 0x00000200000d7824 */ /* 0x000fc800078e020d */
[----:B0-----:R-:W-:-:S05]  /*0dc0*/  IMAD.WIDE.U32 R2, R13, 0x2, R2 ;  /* 0x000000020d027825 */ /* 0x001fca00078e0002 */
[----:B------:R-:W-:Y:S01]  /*0dd0*/  STG.E.U16 desc[UR4][R2.64], R12 ;  /* 0x0000000c02007986 */ /* 0x000fe2000c101504 */
[----:B------:R-:W-:Y:S05]  /*0de0*/  EXIT ;  /* 0x000000000000794d */ /* 0x000fea0003800000 */
.L_x_24346:
        /* <DEDUP_REMOVED lines=9> */
.L_x_32249:


//--------------------- .text._ZN2at6native29vectorized_elementwise_kernelILi2ENS0_13BinaryFunctorIN3c108BFloat16ES4_S4_ZZZNS0_21nextafter_kernel_cudaERNS_18TensorIteratorBaseEENKUlvE_clEvENKUlvE1_clEvEUlS4_S4_E_EESt5arrayIPcLm3EEEEviT0_T1_ --------------------------
	.section	.text._ZN2at6native29vectorized_elementwise_kernelILi2ENS0_13BinaryFunctorIN3c108BFloat16ES4_S4_ZZZNS0_21nextafter_kernel_cudaERNS_18TensorIteratorBaseEENKUlvE_clEvENKUlvE1_clEvEUlS4_S4_E_EESt5arrayIPcLm3EEEEviT0_T1_,"ax",@progbits
	.align	128
        .global         _ZN2at6native29vectorized_elementwise_kernelILi2ENS0_13BinaryFunctorIN3c108BFloat16ES4_S4_ZZZNS0_21nextafter_kernel_cudaERNS_18TensorIteratorBaseEENKUlvE_clEvENKUlvE1_clEvEUlS4_S4_E_EESt5arrayIPcLm3EEEEviT0_T1_
        .type           _ZN2at6native29vectorized_elementwise_kernelILi2ENS0_13BinaryFunctorIN3c108BFloat16ES4_S4_ZZZNS0_21nextafter_kernel_cudaERNS_18TensorIteratorBaseEENKUlvE_clEvENKUlvE1_clEvEUlS4_S4_E_EESt5arrayIPcLm3EEEEviT0_T1_,@function
        .size           _ZN2at6native29vectorized_elementwise_kernelILi2ENS0_13BinaryFunctorIN3c108BFloat16ES4_S4_ZZZNS0_21nextafter_kernel_cudaERNS_18TensorIteratorBaseEENKUlvE_clEvENKUlvE1_clEvEUlS4_S4_E_EESt5arrayIPcLm3EEEEviT0_T1_,(.L_x_32250 - _ZN2at6native29vectorized_elementwise_kernelILi2ENS0_13BinaryFunctorIN3c108BFloat16ES4_S4_ZZZNS0_21nextafter_kernel_cudaERNS_18TensorIteratorBaseEENKUlvE_clEvENKUlvE1_clEvEUlS4_S4_E_EESt5arrayIPcLm3EEEEviT0_T1_)
        .other          _ZN2at6native29vectorized_elementwise_kernelILi2ENS0_13BinaryFunctorIN3c108BFloat16ES4_S4_ZZZNS0_21nextafter_kernel_cudaERNS_18TensorIteratorBaseEENKUlvE_clEvENKUlvE1_clEvEUlS4_S4_E_EESt5arrayIPcLm3EEEEviT0_T1_,@"STO_CUDA_ENTRY STV_DEFAULT"
_ZN2at6native29vectorized_elementwise_kernelILi2ENS0_13BinaryFunctorIN3c108BFloat16ES4_S4_ZZZNS0_21nextafter_kernel_cudaERNS_18TensorIteratorBaseEENKUlvE_clEvENKUlvE1_clEvEUlS4_S4_E_EESt5arrayIPcLm3EEEEviT0_T1_:
.text._ZN2at6native29vectorized_elementwise_kernelILi2ENS0_13BinaryFunctorIN3c108BFloat16ES4_S4_ZZZNS0_21nextafter_kernel_cudaERNS_18TensorIteratorBaseEENKUlvE_clEvENKUlvE1_clEvEUlS4_S4_E_EESt5arrayIPcLm3EEEEviT0_T1_:
        /* <DEDUP_REMOVED lines=24> */
[----:B--2---:R-:W-:-:S05]  /*0180*/  IMAD.U32 R5, R9, 0x10000, RZ ;  /* 0x0001000009057824 */ /* 0x004fca00078e00ff */
[----:B------:R-:W-:Y:S01]  /*0190*/  FSETP.NEU.FTZ.AND P0, PT, R5, R5, PT ;  /* 0x000000050500720b */ /* 0x000fe20003f1d000 */
[----:B---3--:R-:W-:-:S05]  /*01a0*/  IMAD.U32 R14, R15, 0x10000, RZ ;  /* 0x000100000f0e7824 */ /* 0x008fca00078e00ff */
        /* <DEDUP_REMOVED lines=24> */
.L_x_24351:
        /* <DEDUP_REMOVED lines=8> */
.L_x_24349:
[----:B------:R-:W-:-:S04]  /*03b0*/  IMAD.U32 R17, R10, 0x10000, RZ ;  /* 0x000100000a117824 */ /* 0x000fc800078e00ff */
[----:B------:R-:W-:-:S05]  /*03c0*/  FADD.FTZ R17, R14, R17 ;  /* 0x000000110e117221 */ /* 0x000fca0000010000 */
[----:B------:R-:W-:-:S04]  /*03d0*/  F2FP.BF16.F32.PACK_AB R17, RZ, R17 ;  /* 0x00000011ff11723e */ /* 0x000fc800000010ff */
[----:B------:R-:W-:-:S07]  /*03e0*/  PRMT R10, R17, 0x7610, R10 ;  /* 0x00007610110a7816 */ /* 0x000fce000000000a */
.L_x_24350:
[----:B------:R-:W-:Y:S05]  /*03f0*/  BSYNC B0 ;  /* 0x0000000000007941 */ /* 0x000fea0003800000 */
.L_x_24348:
[----:B------:R-:W-:Y:S01]  /*0400*/  PRMT R16, R15, 0x7632, R16 ;  /* 0x000076320f107816 */ /* 0x000fe20000000010 */
[----:B------:R-:W-:Y:S01]  /*0410*/  IMAD.U32 R14, R9, 0x10000, RZ ;  /* 0x00010000090e7824 */ /* 0x000fe200078e00ff */
[----:B------:R-:W-:Y:S03]  /*0420*/  BSSY B0, `(.L_x_24352) ;  /* 0x000001f000007945 */ /* 0x000fe60003800000 */
[----:B------:R-:W-:Y:S01]  /*0430*/  IMAD.U32 R17, R16, 0x10000, RZ ;  /* 0x0001000010117824 */ /* 0x000fe200078e00ff */
[----:B------:R-:W-:-:S04]  /*0440*/  FSETP.NEU.FTZ.AND P0, PT, R14, R14, PT ;  /* 0x0000000e0e00720b */ /* 0x000fc80003f1d000 */
        /* <DEDUP_REMOVED lines=17> */
.L_x_24355:
        /* <DEDUP_REMOVED lines=8> */
.L_x_24353:
[----:B------:R-:W-:-:S05]  /*05e0*/  FADD.FTZ R14, R14, R17 ;  /* 0x000000110e0e7221 */ /* 0x000fca0000010000 */
[----:B------:R-:W-:-:S04]  /*05f0*/  F2FP.BF16.F32.PACK_AB R14, RZ, R14 ;  /* 0x0000000eff0e723e */ /* 0x000fc800000010ff */
[----:B------:R-:W-:-:S07]  /*0600*/  PRMT R9, R14, 0x7610, R9 ;  /* 0x000076100e097816 */ /* 0x000fce0000000009 */
.L_x_24354:
[----:B------:R-:W-:Y:S05]  /*0610*/  BSYNC B0 ;  /* 0x0000000000007941 */ /* 0x000fea0003800000 */
.L_x_24352:
[----:B------:R-:W-:Y:S01]  /*0620*/  IMAD.U32 R14, R8, 0x10000, RZ ;  /* 0x00010000080e7824 */ /* 0x000fe200078e00ff */
[----:B------:R-:W-:Y:S01]  /*0630*/  BSSY B0, `(.L_x_24356) ;  /* 0x000001f000007945 */ /* 0x000fe20003800000 */
[----:B-----5:R-:W-:-:S03]  /*0640*/  IMAD.U32 R15, R13, 0x10000, RZ ;  /* 0x000100000d0f7824 */ /* 0x020fc600078e00ff */
        /* <DEDUP_REMOVED lines=18> */
.L_x_24359:
        /* <DEDUP_REMOVED lines=8> */
.L_x_24357:
[----:B------:R-:W-:-:S05]  /*07f0*/  FADD.FTZ R14, R14, R15 ;  /* 0x0000000f0e0e7221 */ /* 0x000fca0000010000 */
[----:B------:R-:W-:-:S04]  /*0800*/  F2FP.BF16.F32.PACK_AB R14, RZ, R14 ;  /* 0x0000000eff0e723e */ /* 0x000fc800000010ff */
[----:B------:R-:W-:-:S07]  /*0810*/  PRMT R8, R14, 0x7610, R8 ;  /* 0x000076100e087816 */ /* 0x000fce0000000008 */
.L_x_24358:
[----:B------:R-:W-:Y:S05]  /*0820*/  BSYNC B0 ;  /* 0x0000000000007941 */ /* 0x000fea0003800000 */
.L_x_24356:
        /* <DEDUP_REMOVED lines=22> */
.L_x_24363:
        /* <DEDUP_REMOVED lines=8> */
.L_x_24361:
[----:B------:R-:W-:-:S05]  /*0a10*/  FADD.FTZ R14, R14, R15 ;  /* 0x0000000f0e0e7221 */ /* 0x000fca0000010000 */
[----:B------:R-:W-:-:S04]  /*0a20*/  F2FP.BF16.F32.PACK_AB R14, RZ, R14 ;  /* 0x0000000eff0e723e */ /* 0x000fc800000010ff */
[----:B------:R-:W-:-:S07]  /*0a30*/  PRMT R7, R14, 0x7610, R7 ;  /* 0x000076100e077816 */ /* 0x000fce0000000007 */
.L_x_24362:
[----:B------:R-:W-:Y:S05]  /*0a40*/  BSYNC B0 ;  /* 0x0000000000007941 */ /* 0x000fea0003800000 */
.L_x_24360:
[----:B------:R-:W-:Y:S01]  /*0a50*/  IMAD.U32 R13, R6, 0x10000, RZ ;  /* 0x00010000060d7824 */ /* 0x000fe200078e00ff */
        /* <DEDUP_REMOVED lines=20> */
.L_x_24367:
        /* <DEDUP_REMOVED lines=8> */
.L_x_24365:
[----:B------:R-:W-:-:S05]  /*0c20*/  FADD.FTZ R13, R13, R14 ;  /* 0x0000000e0d0d7221 */ /* 0x000fca0000010000 */
[----:B------:R-:W-:-:S04]  /*0c30*/  F2FP.BF16.F32.PACK_AB R13, RZ, R13 ;  /* 0x0000000dff0d723e */ /* 0x000fc800000010ff */
[----:B------:R-:W-:-:S07]  /*0c40*/  PRMT R6, R13, 0x7610, R6 ;  /* 0x000076100d067816 */ /* 0x000fce0000000006 */
.L_x_24366:
[----:B------:R-:W-:Y:S05]  /*0c50*/  BSYNC B0 ;  /* 0x0000000000007941 */ /* 0x000fea0003800000 */
.L_x_24364:
        /* <DEDUP_REMOVED lines=22> */
.L_x_24371:
        /* <DEDUP_REMOVED lines=8> */
.L_x_24369:
[----:B------:R-:W-:-:S05]  /*0e40*/  FADD.FTZ R13, R13, R14 ;  /* 0x0000000e0d0d7221 */ /* 0x000fca0000010000 */
[----:B------:R-:W-:-:S04]  /*0e50*/  F2FP.BF16.F32.PACK_AB R13, RZ, R13 ;  /* 0x0000000dff0d723e */ /* 0x000fc800000010ff */
[----:B------:R-:W-:-:S07]  /*0e60*/  PRMT R5, R13, 0x7610, R5 ;  /* 0x000076100d057816 */ /* 0x000fce0000000005 */
.L_x_24370:
[----:B------:R-:W-:Y:S05]  /*0e70*/  BSYNC B0 ;  /* 0x0000000000007941 */ /* 0x000fea0003800000 */
.L_x_24368:
        /* <DEDUP_REMOVED lines=21> */
.L_x_24375:
        /* <DEDUP_REMOVED lines=8> */
.L_x_24373:
[----:B------:R-:W-:-:S05]  /*1050*/  FADD.FTZ R11, R11, R14 ;  /* 0x0000000e0b0b7221 */ /* 0x000fca0000010000 */
[----:B------:R-:W-:-:S04]  /*1060*/  F2FP.BF16.F32.PACK_AB R11, RZ, R11 ;  /* 0x0000000bff0b723e */ /* 0x000fc800000010ff */
[----:B------:R-:W-:-:S07]  /*1070*/  PRMT R3, R11, 0x7610, R3 ;  /* 0x000076100b037816 */ /* 0x000fce0000000003 */
.L_x_24374:
[----:B------:R-:W-:Y:S05]  /*1080*/  BSYNC B0 ;  /* 0x0000000000007941 */ /* 0x000fea0003800000 */
.L_x_24372:
        /* <DEDUP_REMOVED lines=22> */
.L_x_24379:
        /* <DEDUP_REMOVED lines=8> */
.L_x_24377:
[----:B------:R-:W-:-:S05]  /*1270*/  FADD.FTZ R11, R11, R14 ;  /* 0x0000000e0b0b7221 */ /* 0x000fca0000010000 */
[----:B------:R-:W-:-:S04]  /*1280*/  F2FP.BF16.F32.PACK_AB R11, RZ, R11 ;  /* 0x0000000bff0b723e */ /* 0x000fc800000010ff */
[----:B------:R-:W-:-:S07]  /*1290*/  PRMT R2, R11, 0x7610, R2 ;  /* 0x000076100b027816 */ /* 0x000fce0000000002 */
.L_x_24378:
[----:B------:R-:W-:Y:S05]  /*12a0*/  BSYNC B0 ;  /* 0x0000000000007941 */ /* 0x000fea0003800000 */
.L_x_24376:
        /* <DEDUP_REMOVED lines=12> */
.L_x_24347:
        /* <DEDUP_REMOVED lines=91> */
[----:B----45:R-:W-:Y:S02]  /*1920*/  IMAD.U32 R14, R7, 0x10000, RZ ;  /* 0x00010000070e7824 */ /* 0x030fe400078e00ff */
        /* <DEDUP_REMOVED lines=20> */
.L_x_24383:
        /* <DEDUP_REMOVED lines=8> */
.L_x_24382:
[----:B------:R-:W-:-:S05]  /*1af0*/  FADD.FTZ R14, R14, R15 ;  /* 0x0000000f0e0e7221 */ /* 0x000fca0000010000 */
[----:B------:R-:W-:-:S04]  /*1b00*/  F2FP.BF16.F32.PACK_AB R14, RZ, R14 ;  /* 0x0000000eff0e723e */ /* 0x000fc800000010ff */
[----:B------:R-:W-:-:S07]  /*1b10*/  PRMT R7, R14, 0x7610, R7 ;  /* 0x000076100e077816 */ /* 0x000fce0000000007 */
.L_x_24381:
[----:B------:R-:W-:Y:S05]  /*1b20*/  BSYNC B0 ;  /* 0x0000000000007941 */ /* 0x000fea0003800000 */
.L_x_24380:
[----:B-----5:R-:W-:Y:S01]  /*1b30*/  VIADD R8, R6, 0x80 ;  /* 0x0000008006087836 */ /* 0x020fe20000000000 */
[----:B------:R-:W-:Y:S04]  /*1b40*/  BSSY B0, `(.L_x_24384) ;  /* 0x0000023000007945 */ /* 0x000fe80003800000 */
[----:B------:R-:W-:-:S13]  /*1b50*/  ISETP.GE.AND P0, PT, R8, R5, PT ;  /* 0x000000050800720c */ /* 0x000fda0003f06270 */
[----:B------:R-:W-:Y:S05]  /*1b60*/  @P0 BRA `(.L_x_24385) ;  /* 0x0000000000800947 */ /* 0x000fea0003800000 */
[----:B----4-:R-:W-:Y:S02]  /*1b70*/  IMAD.U32 R14, R9, 0x10000, RZ ;  /* 0x00010000090e7824 */ /* 0x010fe400078e00ff */
        /* <DEDUP_REMOVED lines=20> */
.L_x_24387:
        /* <DEDUP_REMOVED lines=8> */
.L_x_24386:
[----:B------:R-:W-:-:S05]  /*1d40*/  FADD.FTZ R14, R14, R15 ;  /* 0x0000000f0e0e7221 */ /* 0x000fca0000010000 */
[----:B------:R-:W-:-:S04]  /*1d50*/  F2FP.BF16.F32.PACK_AB R14, RZ, R14 ;  /* 0x0000000eff0e723e */ /* 0x000fc800000010ff */
[----:B------:R-:W-:-:S07]  /*1d60*/  PRMT R9, R14, 0x7610, R9 ;  /* 0x000076100e097816 */ /* 0x000fce0000000009 */
.L_x_24385:
[----:B------:R-:W-:Y:S05]  /*1d70*/  BSYNC B0 ;  /* 0x0000000000007941 */ /* 0x000fea0003800000 */
.L_x_24384:
[----:B------:R-:W-:Y:S01]  /*1d80*/  VIADD R10, R6, 0x100 ;  /* 0x00000100060a7836 */ /* 0x000fe20000000000 */
[----:B------:R-:W-:Y:S04]  /*1d90*/  BSSY B0, `(.L_x_24388) ;  /* 0x0000023000007945 */ /* 0x000fe80003800000 */
[----:B------:R-:W-:-:S13]  /*1da0*/  ISETP.GE.AND P0, PT, R10, R5, PT ;  /* 0x000000050a00720c */ /* 0x000fda0003f06270 */
[----:B------:R-:W-:Y:S05]  /*1db0*/  @P0 BRA `(.L_x_24389) ;  /* 0x0000000000800947 */ /* 0x000fea0003800000 */
[----:B------:R-:W-:Y:S02]  /*1dc0*/  IMAD.U32 R10, R11, 0x10000, RZ ;  /* 0x000100000b0a7824 */ /* 0x000fe400078e00ff */
[----:B----4-:R-:W-:-:S03]  /*1dd0*/  IMAD.U32 R15, R20, 0x10000, RZ ;  /* 0x00010000140f7824 */ /* 0x010fc600078e00ff */
        /* <DEDUP_REMOVED lines=19> */
.L_x_24391:
        /* <DEDUP_REMOVED lines=8> */
.L_x_24390:
[----:B------:R-:W-:-:S05]  /*1f90*/  FADD.FTZ R10, R10, R15 ;  /* 0x0000000f0a0a7221 */ /* 0x000fca0000010000 */
[----:B------:R-:W-:-:S04]  /*1fa0*/  F2FP.BF16.F32.PACK_AB R10, RZ, R10 ;  /* 0x0000000aff0a723e */ /* 0x000fc800000010ff */
[----:B------:R-:W-:-:S07]  /*1fb0*/  PRMT R11, R10, 0x7610, R11 ;  /* 0x000076100a0b7816 */ /* 0x000fce000000000b */
.L_x_24389:
[----:B------:R-:W-:Y:S05]  /*1fc0*/  BSYNC B0 ;  /* 0x0000000000007941 */ /* 0x000fea0003800000 */
.L_x_24388:
        /* <DEDUP_REMOVED lines=25> */
.L_x_24395:
        /* <DEDUP_REMOVED lines=8> */
.L_x_24394:
[----:B------:R-:W-:-:S05]  /*21e0*/  FADD.FTZ R10, R10, R15 ;  /* 0x0000000f0a0a7221 */ /* 0x000fca0000010000 */
[----:B------:R-:W-:-:S04]  /*21f0*/  F2FP.BF16.F32.PACK_AB R10, RZ, R10 ;  /* 0x0000000aff0a723e */ /* 0x000fc800000010ff */
[----:B------:R-:W-:-:S07]  /*2200*/  PRMT R21, R10, 0x7610, R21 ;  /* 0x000076100a157816 */ /* 0x000fce0000000015 */
.L_x_24393:
[----:B------:R-:W-:Y:S05]  /*2210*/  BSYNC B0 ;  /* 0x0000000000007941 */ /* 0x000fea0003800000 */
.L_x_24392:
        /* <DEDUP_REMOVED lines=25> */
.L_x_24399:
        /* <DEDUP_REMOVED lines=8> */
.L_x_24398:
[----:B------:R-:W-:-:S05]  /*2430*/  FADD.FTZ R10, R10, R15 ;  /* 0x0000000f0a0a7221 */ /* 0x000fca0000010000 */
[----:B------:R-:W-:-:S04]  /*2440*/  F2FP.BF16.F32.PACK_AB R10, RZ, R10 ;  /* 0x0000000aff0a723e */ /* 0x000fc800000010ff */
[----:B------:R-:W-:-:S07]  /*2450*/  PRMT R25, R10, 0x7610, R25 ;  /* 0x000076100a197816 */ /* 0x000fce0000000019 */
.L_x_24397:
[----:B------:R-:W-:Y:S05]  /*2460*/  BSYNC B0 ;  /* 0x0000000000007941 */ /* 0x000fea0003800000 */
.L_x_24396:
        /* <DEDUP_REMOVED lines=25> */
.L_x_24403:
        /* <DEDUP_REMOVED lines=8> */
.L_x_24402:
[----:B------:R-:W-:-:S05]  /*2680*/  FADD.FTZ R0, R0, R15 ;  /* 0x0000000f00007221 */ /* 0x000fca0000010000 */
[----:B------:R-:W-:-:S04]  /*2690*/  F2FP.BF16.F32.PACK_AB R0, RZ, R0 ;  /* 0x00000000ff00723e */ /* 0x000fc800000010ff */
[----:B------:R-:W-:-:S07]  /*26a0*/  PRMT R3, R0, 0x7610, R3 ;  /* 0x0000761000037816 */ /* 0x000fce0000000003 */
.L_x_24401:
[----:B------:R-:W-:Y:S05]  /*26b0*/  BSYNC B0 ;  /* 0x0000000000007941 */ /* 0x000fea0003800000 */
.L_x_24400:
        /* <DEDUP_REMOVED lines=25> */
.L_x_24407:
        /* <DEDUP_REMOVED lines=8> */
.L_x_24406:
[----:B------:R-:W-:-:S05]  /*28d0*/  FADD.FTZ R0, R0, R15 ;  /* 0x0000000f00007221 */ /* 0x000fca0000010000 */
[----:B------:R-:W-:-:S04]  /*28e0*/  F2FP.BF16.F32.PACK_AB R0, RZ, R0 ;  /* 0x00000000ff00723e */ /* 0x000fc800000010ff */
[----:B------:R-:W-:-:S07]  /*28f0*/  PRMT R26, R0, 0x7610, R26 ;  /* 0x00007610001a7816 */ /* 0x000fce000000001a */
.L_x_24405:
[----:B------:R-:W-:Y:S05]  /*2900*/  BSYNC B0 ;  /* 0x0000000000007941 */ /* 0x000fea0003800000 */
.L_x_24404:
[----:B------:R-:W-:Y:S01]  /*2910*/  VIADD R0, R6, 0x380 ;  /* 0x0000038006007836 */ /* 0x000fe20000000000 */
[----:B------:R-:W-:Y:S04]  /*2920*/  BSSY B0, `(.L_x_24408) ;  /* 0x0000023000007945 */ /* 0x000fe80003800000 */
[----:B------:R-:W-:-:S13]  /*2930*/  ISETP.GE.AND P0, PT, R0, R5, PT ;  /* 0x000000050000720c */ /* 0x000fda0003f06270 */
[----:B------:R-:W-:Y:S05]  /*2940*/  @P0 BRA `(.L_x_24409) ;  /* 0x0000000000800947 */ /* 0x000fea0003800000 */
[----:B------:R-:W-:Y:S02]  /*2950*/  IMAD.U32 R0, R12, 0x10000, RZ ;  /* 0x000100000c007824 */ /* 0x000fe400078e00ff */
        /* <DEDUP_REMOVED lines=20> */
.L_x_24411:
        /* <DEDUP_REMOVED lines=8> */
.L_x_24410:
[----:B------:R-:W-:-:S05]  /*2b20*/  FADD.FTZ R0, R0, R13 ;  /* 0x0000000d00007221 */ /* 0x000fca0000010000 */
[----:B------:R-:W-:-:S04]  /*2b30*/  F2FP.BF16.F32.PACK_AB R0, RZ, R0 ;  /* 0x00000000ff00723e */ /* 0x000fc800000010ff */
[----:B------:R-:W-:-:S07]  /*2b40*/  PRMT R12, R0, 0x7610, R12 ;  /* 0x00007610000c7816 */ /* 0x000fce000000000c */
.L_x_24409:
[----:B------:R-:W-:Y:S05]  /*2b50*/  BSYNC B0 ;  /* 0x0000000000007941 */ /* 0x000fea0003800000 */
.L_x_24408:
        /* <DEDUP_REMOVED lines=21> */
.L_x_24414:
[----:B------:R-:W-:-:S13]  /*2cb0*/  ISETP.GE.AND P0, PT, R6, R5, PT ;  /* 0x000000050600720c */ /* 0x000fda0003f06270 */
[----:B------:R-:W-:Y:S05]  /*2cc0*/  @P0 BRA `(.L_x_24416) ;  /* 0x0000000000300947 */ /* 0x000fea0003800000 */
[----:B-1----:R-:W1:Y:S01]  /*2cd0*/  LDC.64 R8, c[0x0][0x218] ;  /* 0x00008600ff087b82 */ /* 0x002e620000000a00 */
[----:B0-----:R-:W-:Y:S02]  /*2ce0*/  IMAD.IADD R7, R4, 0x1, R6 ;  /* 0x0000000104077824 */ /* 0x001fe400078e0206 */
[----:B------:R-:W-:Y:S02]  /*2cf0*/  VIADD R6, R6, 0x80 ;  /* 0x0000008006067836 */ /* 0x000fe40000000000 */
[----:B-1----:R-:W-:-:S05]  /*2d00*/  IMAD.WIDE.U32 R8, R7, 0x2, R8 ;  /* 0x0000000207087825 */ /* 0x002fca00078e0008 */
[----:B------:R1:W-:Y:S02]  /*2d10*/  STG.E.U16 desc[UR4][R8.64], R21 ;  /* 0x0000001508007986 */ /* 0x0003e4000c101504 */
.L_x_24415:
[----:B------:R-:W-:-:S13]  /*2d20*/  ISETP.GE.AND P0, PT, R6, R5, PT ;  /* 0x000000050600720c */ /* 0x000fda0003f06270 */
[----:B------:R-:W-:Y:S05]  /*2d30*/  @P0 BRA `(.L_x_24417) ;  /* 0x0000000000340947 */ /* 0x000fea0003800000 */
[----:B01----:R-:W0:Y:S01]  /*2d40*/  LDC.64 R8, c[0x0][0x218] ;  /* 0x00008600ff087b82 */ /* 0x003e220000000a00 */
[----:B------:R-:W-:Y:S02]  /*2d50*/  IMAD.IADD R7, R4, 0x1, R6 ;  /* 0x0000000104077824 */ /* 0x000fe400078e0206 */
[----:B------:R-:W-:Y:S02]  /*2d60*/  VIADD R6, R6, 0x80 ;  /* 0x0000008006067836 */ /* 0x000fe40000000000 */
[----:B0-----:R-:W-:-:S05]  /*2d70*/  IMAD.WIDE.U32 R8, R7, 0x2, R8 ;  /* 0x0000000207087825 */ /* 0x001fca00078e0008 */
[----:B------:R2:W-:Y:S02]  /*2d80*/  STG.E.U16 desc[UR4][R8.64], R25 ;  /* 0x0000001908007986 */ /* 0x0005e4000c101504 */
.L_x_24416:
        /* <DEDUP_REMOVED lines=8> */
.L_x_24417:
[----:B------:R-:W-:Y:S05]  /*2e10*/  BSYNC B1 ;  /* 0x0000000000017941 */ /* 0x000fea0003800000 */
.L_x_24413:
[----:B------:R-:W-:-:S13]  /*2e20*/  ISETP.GE.AND P0, PT, R6, R5, PT ;  /* 0x000000050600720c */ /* 0x000fda0003f06270 */
[----:B--2---:R-:W2:Y:S01]  /*2e30*/  @!P0 LDC.64 R2, c[0x0][0x218] ;  /* 0x00008600ff028b82 */ /* 0x004ea20000000a00 */
[----:B------:R-:W-:Y:S02]  /*2e40*/  @!P0 IMAD.IADD R7, R4, 0x1, R6 ;  /* 0x0000000104078824 */ /* 0x000fe400078e0206 */
[----:B------:R-:W-:Y:S02]  /*2e50*/  @!P0 VIADD R6, R6, 0x80 ;  /* 0x0000008006068836 */ /* 0x000fe40000000000 */
[----:B--2---:R-:W-:-:S05]  /*2e60*/  @!P0 IMAD.WIDE.U32 R2, R7, 0x2, R2 ;  /* 0x0000000207028825 */ /* 0x004fca00078e0002 */
[----:B------:R3:W-:Y:S02]  /*2e70*/  @!P0 STG.E.U16 desc[UR4][R2.64], R26 ;  /* 0x0000001a02008986 */ /* 0x0007e4000c101504 */
.L_x_24418:
[----:B------:R-:W-:Y:S05]  /*2e80*/  BSYNC B0 ;  /* 0x0000000000007941 */ /* 0x000fea0003800000 */
.L_x_24412:
        /* <DEDUP_REMOVED lines=8> */
.L_x_24419:
        /* <DEDUP_REMOVED lines=15> */
.L_x_32250:


//--------------------- .text._ZN2at6native29vectorized_elementwise_kernelILi4ENS0_13BinaryFunctorIN3c108BFloat16ES4_S4_ZZZNS0_21nextafter_kernel_cudaERNS_18TensorIteratorBaseEENKUlvE_clEvENKUlvE1_clEvEUlS4_S4_E_EESt5arrayIPcLm3EEEEviT0_T1_ --------------------------
	.section	.text._ZN2at6native29vectorized_elementwise_kernelILi4ENS0_13BinaryFunctorIN3c108BFloat16ES4_S4_ZZZNS0_21nextafter_kernel_cudaERNS_18TensorIteratorBaseEENKUlvE_clEvENKUlvE1_clEvEUlS4_S4_E_EESt5arrayIPcLm3EEEEviT0_T1_,"ax",@progbits
	.align	128
        .global         _ZN2at6native29vectorized_elementwise_kernelILi4ENS0_13BinaryFunctorIN3c108BFloat16ES4_S4_ZZZNS0_21nextafter_kernel_cudaERNS_18TensorIteratorBaseEENKUlvE_clEvENKUlvE1_clEvEUlS4_S4_E_EESt5arrayIPcLm3EEEEviT0_T1_
        .type           _ZN2at6native29vectorized_elementwise_kernelILi4ENS0_13BinaryFunctorIN3c108BFloat16ES4_S4_ZZZNS0_21nextafter_kernel_cudaERNS_18TensorIteratorBaseEENKUlvE_clEvENKUlvE1_clEvEUlS4_S4_E_EESt5arrayIPcLm3EEEEviT0_T1_,@function
        .size           _ZN2at6native29vectorized_elementwise_kernelILi4ENS0_13BinaryFunctorIN3c108BFloat16ES4_S4_ZZZNS0_21nextafter_kernel_cudaERNS_18TensorIteratorBaseEENKUlvE_clEvENKUlvE1_clEvEUlS4_S4_E_EESt5arrayIPcLm3EEEEviT0_T1_,(.L_x_32251 - _ZN2at6native29vectorized_elementwise_kernelILi4ENS0_13BinaryFunctorIN3c108BFloat16ES4_S4_ZZZNS0_21nextafter_kernel_cudaERNS_18TensorIteratorBaseEENKUlvE_clEvENKUlvE1_clEvEUlS4_S4_E_EESt5arrayIPcLm3EEEEviT0_T1_)
        .other          _ZN2at6native29vectorized_elementwise_kernelILi4ENS0_13BinaryFunctorIN3c108BFloat16ES4_S4_ZZZNS0_21nextafter_kernel_cudaERNS_18TensorIteratorBaseEENKUlvE_clEvENKUlvE1_clEvEUlS4_S4_E_EESt5arrayIPcLm3EEEEviT0_T1_,@"STO_CUDA_ENTRY STV_DEFAULT"
_ZN2at6native29vectorized_elementwise_kernelILi4ENS0_13BinaryFunctorIN3c108BFloat16ES4_S4_ZZZNS0_21nextafter_kernel_cudaERNS_18TensorIteratorBaseEENKUlvE_clEvENKUlvE1_clEvEUlS4_S4_E_EESt5arrayIPcLm3EEEEviT0_T1_:
.text._ZN2at6native29vectorized_elementwise_kernelILi4ENS0_13BinaryFunctorIN3c108BFloat16ES4_S4_ZZZNS0_21nextafter_kernel_cudaERNS_18TensorIteratorBaseEENKUlvE_clEvENKUlvE1_clEvEUlS4_S4_E_EESt5arrayIPcLm3EEEEviT0_T1_:
        /* <DEDUP_REMOVED lines=20> */
[----:B--2---:R-:W-:-:S05]  /*0140*/  IMAD.U32 R5, R18, 0x10000, RZ ;  /* 0x0001000012057824 */ /* 0x004fca00078e00ff */
[----:B------:R-:W-:Y:S01]  /*0150*/  FSETP.NEU.FTZ.AND P0, PT, R5, R5, PT ;  /* 0x000000050500720b */ /* 0x000fe20003f1d000 */
[----:B----4-:R-:W-:-:S05]  /*0160*/  IMAD.U32 R15, R2, 0x10000, RZ ;  /* 0x00010000020f7824 */ /* 0x010fca00078e00ff */
        /* <DEDUP_REMOVED lines=24> */
.L_x_24424:
        /* <DEDUP_REMOVED lines=8> */
.L_x_24422:
[----:B------:R-:W-:-:S04]  /*0370*/  IMAD.U32 R14, R14, 0x10000, RZ ;  /* 0x000100000e0e7824 */ /* 0x000fc800078e00ff */
[----:B------:R-:W-:-:S05]  /*0380*/  FADD.FTZ R14, R15, R14 ;  /* 0x0000000e0f0e7221 */ /* 0x000fca0000010000 */
[----:B------:R-:W-:-:S07]  /*0390*/  F2FP.BF16.F32.PACK_AB R14, RZ, R14 ;  /* 0x0000000eff0e723e */ /* 0x000fce00000010ff */
.L_x_24423:
[----:B------:R-:W-:Y:S05]  /*03a0*/  BSYNC B0 ;  /* 0x0000000000007941 */ /* 0x000fea0003800000 */
.L_x_24421:
        /* <DEDUP_REMOVED lines=23> */
.L_x_24428:
        /* <DEDUP_REMOVED lines=8> */
.L_x_24426:
[----:B------:R-:W-:-:S05]  /*05a0*/  FADD.FTZ R15, R15, R16 ;  /* 0x000000100f0f7221 */ /* 0x000fca0000010000 */
[----:B------:R-:W-:-:S04]  /*05b0*/  F2FP.BF16.F32.PACK_AB R15, RZ, R15 ;  /* 0x0000000fff0f723e */ /* 0x000fc800000010ff */
[----:B------:R-:W-:-:S07]  /*05c0*/  PRMT R9, R15, 0x7610, R9 ;  /* 0x000076100f097816 */ /* 0x000fce0000000009 */
.L_x_24427:
[----:B------:R-:W-:Y:S05]  /*05d0*/  BSYNC B0 ;  /* 0x0000000000007941 */ /* 0x000fea0003800000 */
.L_x_24425:
        /* <DEDUP_REMOVED lines=22> */
.L_x_24432:
        /* <DEDUP_REMOVED lines=8> */
.L_x_24430:
[----:B------:R-:W-:-:S05]  /*07c0*/  FADD.FTZ R2, R2, R15 ;  /* 0x0000000f02027221 */ /* 0x000fca0000010000 */
[----:B------:R-:W-:-:S04]  /*07d0*/  F2FP.BF16.F32.PACK_AB R2, RZ, R2 ;  /* 0x00000002ff02723e */ /* 0x000fc800000010ff */
[----:B------:R-:W-:-:S07]  /*07e0*/  PRMT R8, R2, 0x7610, R8 ;  /* 0x0000761002087816 */ /* 0x000fce0000000008 */
.L_x_24431:
[----:B------:R-:W-:Y:S05]  /*07f0*/  BSYNC B0 ;  /* 0x0000000000007941 */ /* 0x000fea0003800000 */
.L_x_24429:
        /* <DEDUP_REMOVED lines=23> */
.L_x_24436:
        /* <DEDUP_REMOVED lines=8> */
.L_x_24434:
[----:B------:R-:W-:-:S05]  /*09f0*/  FADD.FTZ R2, R2, R15 ;  /* 0x0000000f02027221 */ /* 0x000fca0000010000 */
[----:B------:R-:W-:-:S04]  /*0a00*/  F2FP.BF16.F32.PACK_AB R2, RZ, R2 ;  /* 0x00000002ff02723e */ /* 0x000fc800000010ff */
[----:B------:R-:W-:-:S07]  /*0a10*/  PRMT R5, R2, 0x7610, R5 ;  /* 0x0000761002057816 */ /* 0x000fce0000000005 */
.L_x_24435:
[----:B------:R-:W-:Y:S05]  /*0a20*/  BSYNC B0 ;  /* 0x0000000000007941 */ /* 0x000fea0003800000 */
.L_x_24433:
        /* <DEDUP_REMOVED lines=22> */
.L_x_24440:
        /* <DEDUP_REMOVED lines=8> */
.L_x_24438:
[----:B------:R-:W-:-:S05]  /*0c10*/  FADD.FTZ R2, R2, R3 ;  /* 0x0000000302027221 */ /* 0x000fca0000010000 */
[----:B------:R-:W-:-:S04]  /*0c20*/  F2FP.BF16.F32.PACK_AB R2, RZ, R2 ;  /* 0x00000002ff02723e */ /* 0x000fc800000010ff */
[----:B------:R-:W-:-:S07]  /*0c30*/  PRMT R11, R2, 0x7610, R11 ;  /* 0x00007610020b7816 */ /* 0x000fce000000000b */
.L_x_24439:
[----:B------:R-:W-:Y:S05]  /*0c40*/  BSYNC B0 ;  /* 0x0000000000007941 */ /* 0x000fea0003800000 */
.L_x_24437:
        /* <DEDUP_REMOVED lines=23> */
.L_x_24444:
        /* <DEDUP_REMOVED lines=8> */
.L_x_24442:
[----:B------:R-:W-:-:S05]  /*0e40*/  FADD.FTZ R2, R2, R3 ;  /* 0x0000000302027221 */ /* 0x000fca0000010000 */
[----:B------:R-:W-:-:S04]  /*0e50*/  F2FP.BF16.F32.PACK_AB R2, RZ, R2 ;  /* 0x00000002ff02723e */ /* 0x000fc800000010ff */
[----:B------:R-:W-:-:S07]  /*0e60*/  PRMT R10, R2, 0x7610, R10 ;  /* 0x00007610020a7816 */ /* 0x000fce000000000a */
.L_x_24443:
[----:B------:R-:W-:Y:S05]  /*0e70*/  BSYNC B0 ;  /* 0x0000000000007941 */ /* 0x000fea0003800000 */
.L_x_24441:
        /* <DEDUP_REMOVED lines=22> */
.L_x_24448:
        /* <DEDUP_REMOVED lines=8> */
.L_x_24446:
[----:B------:R-:W-:-:S05]  /*1060*/  FADD.FTZ R2, R2, R3 ;  /* 0x0000000302027221 */ /* 0x000fca0000010000 */
[----:B------:R-:W-:-:S04]  /*1070*/  F2FP.BF16.F32.PACK_AB R2, RZ, R2 ;  /* 0x00000002ff02723e */ /* 0x000fc800000010ff */
[----:B------:R-:W-:-:S07]  /*1080*/  PRMT R13, R2, 0x7610, R13 ;  /* 0x00007610020d7816 */ /* 0x000fce000000000d */
.L_x_24447:
[----:B------:R-:W-:Y:S05]  /*1090*/  BSYNC B0 ;  /* 0x0000000000007941 */ /* 0x000fea0003800000 */
.L_x_24445:
        /* <DEDUP_REMOVED lines=23> */
.L_x_24452:
        /* <DEDUP_REMOVED lines=8> */
.L_x_24450:
[----:B------:R-:W-:-:S05]  /*1290*/  FADD.FTZ R2, R2, R3 ;  /* 0x0000000302027221 */ /* 0x000fca0000010000 */
[----:B------:R-:W-:-:S04]  /*12a0*/  F2FP.BF16.F32.PACK_AB R2, RZ, R2 ;  /* 0x00000002ff02723e */ /* 0x000fc800000010ff */
[----:B------:R-:W-:-:S07]  /*12b0*/  PRMT R12, R2, 0x7610, R12 ;  /* 0x00007610020c7816 */ /* 0x000fce000000000c */
.L_x_24451:
[----:B------:R-:W-:Y:S05]  /*12c0*/  BSYNC B0 ;  /* 0x0000000000007941 */ /* 0x000fea0003800000 */
.L_x_24449:
        /* <DEDUP_REMOVED lines=10> */
.L_x_24420:
        /* <DEDUP_REMOVED lines=112> */
.L_x_24456:
        /* <DEDUP_REMOVED lines=8> */
.L_x_24455:
[----:B------:R-:W-:-:S05]  /*1af0*/  FADD.FTZ R14, R14, R15 ;  /* 0x0000000f0e0e7221 */ /* 0x000fca0000010000 */
[----:B------:R-:W-:-:S04]  /*1b00*/  F2FP.BF16.F32.PACK_AB R14, RZ, R14 ;  /* 0x0000000eff0e723e */ /* 0x000fc800000010ff */
[----:B------:R-:W-:-:S07]  /*1b10*/  PRMT R7, R14, 0x7610, R7 ;  /* 0x000076100e077816 */ /* 0x000fce0000000007 */
.L_x_24454:
[----:B------:R-:W-:Y:S05]  /*1b20*/  BSYNC B0 ;  /* 0x0000000000007941 */ /* 0x000fea0003800000 */
.L_x_24453:
        /* <DEDUP_REMOVED lines=25> */
.L_x_24460:
        /* <DEDUP_REMOVED lines=8> */
.L_x_24459:
[----:B------:R-:W-:-:S05]  /*1d40*/  FADD.FTZ R14, R14, R15 ;  /* 0x0000000f0e0e7221 */ /* 0x000fca0000010000 */
[----:B------:R-:W-:-:S04]  /*1d50*/  F2FP.BF16.F32.PACK_AB R14, RZ, R14 ;  /* 0x0000000eff0e723e */ /* 0x000fc800000010ff */
[----:B------:R-:W-:-:S07]  /*1d60*/  PRMT R9, R14, 0x7610, R9 ;  /* 0x000076100e097816 */ /* 0x000fce0000000009 */
.L_x_24458:
[----:B------:R-:W-:Y:S05]  /*1d70*/  BSYNC B0 ;  /* 0x0000000000007941 */ /* 0x000fea0003800000 */
.L_x_24457:
        /* <DEDUP_REMOVED lines=25> */
.L_x_24464:
        /* <DEDUP_REMOVED lines=8> */
.L_x_24463:
[----:B------:R-:W-:-:S05]  /*1f90*/  FADD.FTZ R10, R10, R15 ;  /* 0x0000000f0a0a7221 */ /* 0x000fca0000010000 */
[----:B------:R-:W-:-:S04]  /*1fa0*/  F2FP.BF16.F32.PACK_AB R10, RZ, R10 ;  /* 0x0000000aff0a723e */ /* 0x000fc800000010ff */
[----:B------:R-:W-:-:S07]  /*1fb0*/  PRMT R11, R10, 0x7610, R11 ;  /* 0x000076100a0b7816 */ /* 0x000fce000000000b */
.L_x_24462:
[----:B------:R-:W-:Y:S05]  /*1fc0*/  BSYNC B0 ;  /* 0x0000000000007941 */ /* 0x000fea0003800000 */
.L_x_24461:
        /* <DEDUP_REMOVED lines=25> */
.L_x_24468:
        /* <DEDUP_REMOVED lines=8> */
.L_x_24467:
[----:B------:R-:W-:-:S05]  /*21e0*/  FADD.FTZ R10, R10, R15 ;  /* 0x0000000f0a0a7221 */ /* 0x000fca0000010000 */
[----:B------:R-:W-:-:S04]  /*21f0*/  F2FP.BF16.F32.PACK_AB R10, RZ, R10 ;  /* 0x0000000aff0a723e */ /* 0x000fc800000010ff */
[----:B------:R-:W-:-:S07]  /*2200*/  PRMT R21, R10, 0x7610, R21 ;  /* 0x000076100a157816 */ /* 0x000fce0000000015 */
.L_x_24466:
[----:B------:R-:W-:Y:S05]  /*2210*/  BSYNC B0 ;  /* 0x0000000000007941 */ /* 0x000fea0003800000 */
.L_x_24465:
        /* <DEDUP_REMOVED lines=25> */
.L_x_24472:
        /* <DEDUP_REMOVED lines=8> */
.L_x_24471:
[----:B------:R-:W-:-:S05]  /*2430*/  FADD.FTZ R10, R10, R15 ;  /* 0x0000000f0a0a7221 */ /* 0x000fca0000010000 */
[----:B------:R-:W-:-:S04]  /*2440*/  F2FP.BF16.F32.PACK_AB R10, RZ, R10 ;  /* 0x0000000aff0a723e */ /* 0x000fc800000010ff */
[----:B------:R-:W-:-:S07]  /*2450*/  PRMT R25, R10, 0x7610, R25 ;  /* 0x000076100a197816 */ /* 0x000fce0000000019 */
.L_x_24470:
[----:B------:R-:W-:Y:S05]  /*2460*/  BSYNC B0 ;  /* 0x0000000000007941 */ /* 0x000fea0003800000 */
.L_x_24469:
        /* <DEDUP_REMOVED lines=25> */
.L_x_24476:
        /* <DEDUP_REMOVED lines=8> */
.L_x_24475:
[----:B------:R-:W-:-:S05]  /*2680*/  FADD.FTZ R0, R0, R15 ;  /* 0x0000000f00007221 */ /* 0x000fca0000010000 */
[----:B------:R-:W-:-:S04]  /*2690*/  F2FP.BF16.F32.PACK_AB R0, RZ, R0 ;  /* 0x00000000ff00723e */ /* 0x000fc800000010ff */
[----:B------:R-:W-:-:S07]  /*26a0*/  PRMT R3, R0, 0x7610, R3 ;  /* 0x0000761000037816 */ /* 0x000fce0000000003 */
.L_x_24474:
[----:B------:R-:W-:Y:S05]  /*26b0*/  BSYNC B0 ;  /* 0x0000000000007941 */ /* 0x000fea0003800000 */
.L_x_24473:
        /* <DEDUP_REMOVED lines=25> */
.L_x_24480:
        /* <DEDUP_REMOVED lines=8> */
.L_x_24479:
[----:B------:R-:W-:-:S05]  /*28d0*/  FADD.FTZ R0, R0, R15 ;  /* 0x0000000f00007221 */ /* 0x000fca0000010000 */
[----:B------:R-:W-:-:S04]  /*28e0*/  F2FP.BF16.F32.PACK_AB R0, RZ, R0 ;  /* 0x00000000ff00723e */ /* 0x000fc800000010ff */
[----:B------:R-:W-:-:S07]  /*28f0*/  PRMT R26, R0, 0x7610, R26 ;  /* 0x00007610001a7816 */ /* 0x000fce000000001a */
.L_x_24478:
[----:B------:R-:W-:Y:S05]  /*2900*/  BSYNC B0 ;  /* 0x0000000000007941 */ /* 0x000fea0003800000 */
.L_x_24477:
        /* <DEDUP_REMOVED lines=25> */
.L_x_24484:
        /* <DEDUP_REMOVED lines=8> */
.L_x_24483:
[----:B------:R-:W-:-:S05]  /*2b20*/  FADD.FTZ R0, R0, R13 ;  /* 0x0000000d00007221 */ /* 0x000fca0000010000 */
[----:B------:R-:W-:-:S04]  /*2b30*/  F2FP.BF16.F32.PACK_AB R0, RZ, R0 ;  /* 0x00000000ff00723e */ /* 0x000fc800000010ff */
[----:B------:R-:W-:-:S07]  /*2b40*/  PRMT R12, R0, 0x7610, R12 ;  /* 0x00007610000c7816 */ /* 0x000fce000000000c */
.L_x_24482:
[----:B------:R-:W-:Y:S05]  /*2b50*/  BSYNC B0 ;  /* 0x0000000000007941 */ /* 0x000fea0003800000 */
.L_x_24481:
        /* <DEDUP_REMOVED lines=21> */
.L_x_24487:
[----:B------:R-:W-:-:S13]  /*2cb0*/  ISETP.GE.AND P0, PT, R6, R5, PT ;  /* 0x000000050600720c */ /* 0x000fda0003f06270 */
[----:B------:R-:W-:Y:S05]  /*2cc0*/  @P0 BRA `(.L_x_24489) ;  /* 0x0000000000300947 */ /* 0x000fea0003800000 */
[----:B-1----:R-:W1:Y:S01]  /*2cd0*/  LDC.64 R8, c[0x0][0x218] ;  /* 0x00008600ff087b82 */ /* 0x002e620000000a00 */
[----:B0-----:R-:W-:Y:S02]  /*2ce0*/  IMAD.IADD R7, R4, 0x1, R6 ;  /* 0x0000000104077824 */ /* 0x001fe400078e0206 */
[----:B------:R-:W-:Y:S02]  /*2cf0*/  VIADD R6, R6, 0x80 ;  /* 0x0000008006067836 */ /* 0x000fe40000000000 */
[----:B-1----:R-:W-:-:S05]  /*2d00*/  IMAD.WIDE.U32 R8, R7, 0x2, R8 ;  /* 0x0000000207087825 */ /* 0x002fca00078e0008 */
[----:B------:R1:W-:Y:S02]  /*2d10*/  STG.E.U16 desc[UR4][R8.64], R21 ;  /* 0x0000001508007986 */ /* 0x0003e4000c101504 */
.L_x_24488:
[----:B------:R-:W-:-:S13]  /*2d20*/  ISETP.GE.AND P0, PT, R6, R5, PT ;  /* 0x000000050600720c */ /* 0x000fda0003f06270 */
[----:B------:R-:W-:Y:S05]  /*2d30*/  @P0 BRA `(.L_x_24490) ;  /* 0x0000000000340947 */ /* 0x000fea0003800000 */
[----:B01----:R-:W0:Y:S01]  /*2d40*/  LDC.64 R8, c[0x0][0x218] ;  /* 0x00008600ff087b82 */ /* 0x003e220000000a00 */
[----:B------:R-:W-:Y:S02]  /*2d50*/  IMAD.IADD R7, R4, 0x1, R6 ;  /* 0x0000000104077824 */ /* 0x000fe400078e0206 */
[----:B------:R-:W-:Y:S02]  /*2d60*/  VIADD R6, R6, 0x80 ;  /* 0x0000008006067836 */ /* 0x000fe40000000000 */
[----:B0-----:R-:W-:-:S05]  /*2d70*/  IMAD.WIDE.U32 R8, R7, 0x2, R8 ;  /* 0x0000000207087825 */ /* 0x001fca00078e0008 */
[----:B------:R2:W-:Y:S02]  /*2d80*/  STG.E.U16 desc[UR4][R8.64], R25 ;  /* 0x0000001908007986 */ /* 0x0005e4000c101504 */
.L_x_24489:
        /* <DEDUP_REMOVED lines=8> */
.L_x_24490:
[----:B------:R-:W-:Y:S05]  /*2e10*/  BSYNC B1 ;  /* 0x0000000000017941 */ /* 0x000fea0003800000 */
.L_x_24486:
[----:B------:R-:W-:-:S13]  /*2e20*/  ISETP.GE.AND P0, PT, R6, R5, PT ;  /* 0x000000050600720c */ /* 0x000fda0003f06270 */
[----:B--2---:R-:W2:Y:S01]  /*2e30*/  @!P0 LDC.64 R2, c[0x0][0x218] ;  /* 0x00008600ff028b82 */ /* 0x004ea20000000a00 */
[----:B------:R-:W-:Y:S02]  /*2e40*/  @!P0 IMAD.IADD R7, R4, 0x1, R6 ;  /* 0x0000000104078824 */ /* 0x000fe400078e0206 */
[----:B------:R-:W-:Y:S02]  /*2e50*/  @!P0 VIADD R6, R6, 0x80 ;  /* 0x0000008006068836 */ /* 0x000fe40000000000 */
[----:B--2---:R-:W-:-:S05]  /*2e60*/  @!P0 IMAD.WIDE.U32 R2, R7, 0x2, R2 ;  /* 0x0000000207028825 */ /* 0x004fca00078e0002 */
[----:B------:R3:W-:Y:S02]  /*2e70*/  @!P0 STG.E.U16 desc[UR4][R2.64], R26 ;  /* 0x0000001a02008986 */ /* 0x0007e4000c101504 */
.L_x_24491:
[----:B------:R-:W-:Y:S05]  /*2e80*/  BSYNC B0 ;  /* 0x0000000000007941 */ /* 0x000fea0003800000 */
.L_x_24485:
        /* <DEDUP_REMOVED lines=8> */
.L_x_24492:
        /* <DEDUP_REMOVED lines=15> */
.L_x_32251:


//--------------------- .text._ZN2at6native29vectorized_elementwise_kernelILi8ENS0_13BinaryFunctorIN3c108BFloat16ES4_S4_ZZZNS0_21nextafter_kernel_cudaERNS_18TensorIteratorBaseEENKUlvE_clEvENKUlvE1_clEvEUlS4_S4_E_EESt5arrayIPcLm3EEEEviT0_T1_ --------------------------
	.section	.text._ZN2at6native29vectorized_elementwise_kernelILi8ENS0_13BinaryFunctorIN3c108BFloat16ES4_S4_ZZZNS0_21nextafter_kernel_cudaERNS_18TensorIteratorBaseEENKUlvE_clEvENKUlvE1_clEvEUlS4_S4_E_EESt5arrayIPcLm3EEEEviT0_T1_,"ax",@progbits
	.align	128
        .global         _ZN2at6native29vectorized_elementwise_kernelILi8ENS0_13BinaryFunctorIN3c108BFloat16ES4_S4_ZZZNS0_21nextafter_kernel_cudaERNS_18TensorIteratorBaseEENKUlvE_clEvENKUlvE1_clEvEUlS4_S4_E_EESt5arrayIPcLm3EEEEviT0_T1_
        .type           _ZN2at6native29vectorized_elementwise_kernelILi8ENS0_13BinaryFunctorIN3c108BFloat16ES4_S4_ZZZNS0_21nextafter_kernel_cudaERNS_18TensorIteratorBaseEENKUlvE_clEvENKUlvE1_clEvEUlS4_S4_E_EESt5arrayIPcLm3EEEEviT0_T1_,@function
        .size           _ZN2at6native29vectorized_elementwise_kernelILi8ENS0_13BinaryFunctorIN3c108BFloat16ES4_S4_ZZZNS0_21nextafter_kernel_cudaERNS_18TensorIteratorBaseEENKUlvE_clEvENKUlvE1_clEvEUlS4_S4_E_EESt5arrayIPcLm3EEEEviT0_T1_,(.L_x_32252 - _ZN2at6native29vectorized_elementwise_kernelILi8ENS0_13BinaryFunctorIN3c108BFloat16ES4_S4_ZZZNS0_21nextafter_kernel_cudaERNS_18TensorIteratorBaseEENKUlvE_clEvENKUlvE1_clEvEUlS4_S4_E_EESt5arrayIPcLm3EEEEviT0_T1_)
        .other          _ZN2at6native29vectorized_elementwise_kernelILi8ENS0_13BinaryFunctorIN3c108BFloat16ES4_S4_ZZZNS0_21nextafter_kernel_cudaERNS_18TensorIteratorBaseEENKUlvE_clEvENKUlvE1_clEvEUlS4_S4_E_EESt5arrayIPcLm3EEEEviT0_T1_,@"STO_CUDA_ENTRY STV_DEFAULT"
_ZN2at6native29vectorized_elementwise_kernelILi8ENS0_13BinaryFunctorIN3c108BFloat16ES4_S4_ZZZNS0_21nextafter_kernel_cudaERNS_18TensorIteratorBaseEENKUlvE_clEvENKUlvE1_clEvEUlS4_S4_E_EESt5arrayIPcLm3EEEEviT0_T1_:
.text._ZN2at6native29vectorized_elementwise_kernelILi8ENS0_13BinaryFunctorIN3c108BFloat16ES4_S4_ZZZNS0_21nextafter_kernel_cudaERNS_18TensorIteratorBaseEENKUlvE_clEvENKUlvE1_clEvEUlS4_S4_E_EESt5arrayIPcLm3EEEEviT0_T1_:
        /* <DEDUP_REMOVED lines=18> */
[----:B--2---:R-:W-:Y:S02]  /*0120*/  IMAD.U32 R2, R12, 0x10000, RZ ;  /* 0x000100000c027824 */ /* 0x004fe400078e00ff */
[----:B---3--:R-:W-:-:S03]  /*0130*/  IMAD.U32 R16, R8, 0x10000, RZ ;  /* 0x0001000008107824 */ /* 0x008fc600078e00ff */
        /* <DEDUP_REMOVED lines=26> */
.L_x_24497:
        /* <DEDUP_REMOVED lines=8> */
.L_x_24495:
[----:B------:R-:W-:-:S04]  /*0360*/  IMAD.U32 R3, R3, 0x10000, RZ ;  /* 0x0001000003037824 */ /* 0x000fc800078e00ff */
[----:B------:R-:W-:-:S05]  /*0370*/  FADD.FTZ R3, R16, R3 ;  /* 0x0000000310037221 */ /* 0x000fca0000010000 */
[----:B------:R-:W-:-:S07]  /*0380*/  F2FP.BF16.F32.PACK_AB R3, RZ, R3 ;  /* 0x00000003ff03723e */ /* 0x000fce00000010ff */
.L_x_24496:
[----:B------:R-:W-:Y:S05]  /*0390*/  BSYNC B0 ;  /* 0x0000000000007941 */ /* 0x000fea0003800000 */
.L_x_24494:
        /* <DEDUP_REMOVED lines=23> */
.L_x_24501:
        /* <DEDUP_REMOVED lines=8> */
.L_x_24499:
[----:B------:R-:W-:-:S05]  /*0590*/  FADD.FTZ R15, R15, R16 ;  /* 0x000000100f0f7221 */ /* 0x000fca0000010000 */
[----:B------:R-:W-:-:S04]  /*05a0*/  F2FP.BF16.F32.PACK_AB R15, RZ, R15 ;  /* 0x0000000fff0f723e */ /* 0x000fc800000010ff */
[----:B------:R-:W-:-:S07]  /*05b0*/  PRMT R12, R15, 0x7610, R12 ;  /* 0x000076100f0c7816 */ /* 0x000fce000000000c */
.L_x_24500:
[----:B------:R-:W-:Y:S05]  /*05c0*/  BSYNC B0 ;  /* 0x0000000000007941 */ /* 0x000fea0003800000 */
.L_x_24498:
        /* <DEDUP_REMOVED lines=21> */
.L_x_24505:
        /* <DEDUP_REMOVED lines=8> */
.L_x_24503:
[----:B------:R-:W-:-:S05]  /*07a0*/  FADD.FTZ R8, R8, R15 ;  /* 0x0000000f08087221 */ /* 0x000fca0000010000 */
[----:B------:R-:W-:-:S04]  /*07b0*/  F2FP.BF16.F32.PACK_AB R8, RZ, R8 ;  /* 0x00000008ff08723e */ /* 0x000fc800000010ff */
[----:B------:R-:W-:-:S07]  /*07c0*/  PRMT R2, R8, 0x7610, R2 ;  /* 0x0000761008027816 */ /* 0x000fce0000000002 */
.L_x_24504:
[----:B------:R-:W-:Y:S05]  /*07d0*/  BSYNC B0 ;  /* 0x0000000000007941 */ /* 0x000fea0003800000 */
.L_x_24502:
        /* <DEDUP_REMOVED lines=22> */
.L_x_24509:
        /* <DEDUP_REMOVED lines=8> */
.L_x_24507:
[----:B------:R-:W-:-:S05]  /*09c0*/  FADD.FTZ R8, R8, R15 ;  /* 0x0000000f08087221 */ /* 0x000fca0000010000 */
[----:B------:R-:W-:-:S04]  /*09d0*/  F2FP.BF16.F32.PACK_AB R8, RZ, R8 ;  /* 0x00000008ff08723e */ /* 0x000fc800000010ff */
[----:B------:R-:W-:-:S07]  /*09e0*/  PRMT R5, R8, 0x7610, R5 ;  /* 0x0000761008057816 */ /* 0x000fce0000000005 */
.L_x_24508:
[----:B------:R-:W-:Y:S05]  /*09f0*/  BSYNC B0 ;  /* 0x0000000000007941 */ /* 0x000fea0003800000 */
.L_x_24506:
        /* <DEDUP_REMOVED lines=22> */
.L_x_24513:
        /* <DEDUP_REMOVED lines=8> */
.L_x_24511:
[----:B------:R-:W-:-:S05]  /*0be0*/  FADD.FTZ R8, R8, R9 ;  /* 0x0000000908087221 */ /* 0x000fca0000010000 */
[----:B------:R-:W-:-:S04]  /*0bf0*/  F2FP.BF16.F32.PACK_AB R8, RZ, R8 ;  /* 0x00000008ff08723e */ /* 0x000fc800000010ff */
[----:B------:R-:W-:-:S07]  /*0c00*/  PRMT R13, R8, 0x7610, R13 ;  /* 0x00007610080d7816 */ /* 0x000fce000000000d */
.L_x_24512:
[----:B------:R-:W-:Y:S05]  /*0c10*/  BSYNC B0 ;  /* 0x0000000000007941 */ /* 0x000fea0003800000 */
.L_x_24510:
        /* <DEDUP_REMOVED lines=22> */
.L_x_24517:
        /* <DEDUP_REMOVED lines=8> */
.L_x_24515:
[----:B------:R-:W-:-:S05]  /*0e00*/  FADD.FTZ R8, R8, R9 ;  /* 0x0000000908087221 */ /* 0x000fca0000010000 */
[----:B------:R-:W-:-:S04]  /*0e10*/  F2FP.BF16.F32.PACK_AB R8, RZ, R8 ;  /* 0x00000008ff08723e */ /* 0x000fc800000010ff */
[----:B------:R-:W-:-:S07]  /*0e20*/  PRMT R6, R8, 0x7610, R6 ;  /* 0x0000761008067816 */ /* 0x000fce0000000006 */
.L_x_24516:
[----:B------:R-:W-:Y:S05]  /*0e30*/  BSYNC B0 ;  /* 0x0000000000007941 */ /* 0x000fea0003800000 */
.L_x_24514:
        /* <DEDUP_REMOVED lines=22> */
.L_x_24521:
        /* <DEDUP_REMOVED lines=8> */
.L_x_24519:
[----:B------:R-:W-:-:S05]  /*1020*/  FADD.FTZ R8, R8, R9 ;  /* 0x0000000908087221 */ /* 0x000fca0000010000 */
[----:B------:R-:W-:-:S04]  /*1030*/  F2FP.BF16.F32.PACK_AB R8, RZ, R8 ;  /* 0x00000008ff08723e */ /* 0x000fc800000010ff */
[----:B------:R-:W-:-:S07]  /*1040*/  PRMT R14, R8, 0x7610, R14 ;  /* 0x00007610080e7816 */ /* 0x000fce000000000e */
.L_x_24520:
[----:B------:R-:W-:Y:S05]  /*1050*/  BSYNC B0 ;  /* 0x0000000000007941 */ /* 0x000fea0003800000 */
.L_x_24518:
        /* <DEDUP_REMOVED lines=22> */
.L_x_24525:
        /* <DEDUP_REMOVED lines=8> */
.L_x_24523:
[----:B------:R-:W-:-:S05]  /*1240*/  FADD.FTZ R8, R8, R9 ;  /* 0x0000000908087221 */ /* 0x000fca0000010000 */
[----:B------:R-:W-:-:S04]  /*1250*/  F2FP.BF16.F32.PACK_AB R8, RZ, R8 ;  /* 0x00000008ff08723e */ /* 0x000fc800000010ff */
[----:B------:R-:W-:-:S07]  /*1260*/  PRMT R7, R8, 0x7610, R7 ;  /* 0x0000761008077816 */ /* 0x000fce0000000007 */
.L_x_24524:
[----:B------:R-:W-:Y:S05]  /*1270*/  BSYNC B0 ;  /* 0x0000000000007941 */ /* 0x000fea0003800000 */
.L_x_24522:
        /* <DEDUP_REMOVED lines=9> */
.L_x_24493:
        /* <DEDUP_REMOVED lines=112> */
.L_x_24529:
        /* <DEDUP_REMOVED lines=8> */
.L_x_24528:
[----:B------:R-:W-:-:S05]  /*1a90*/  FADD.FTZ R14, R14, R15 ;  /* 0x0000000f0e0e7221 */ /* 0x000fca0000010000 */
[----:B------:R-:W-:-:S04]  /*1aa0*/  F2FP.BF16.F32.PACK_AB R14, RZ, R14 ;  /* 0x0000000eff0e723e */ /* 0x000fc800000010ff */
[----:B------:R-:W-:-:S07]  /*1ab0*/  PRMT R7, R14, 0x7610, R7 ;  /* 0x000076100e077816 */ /* 0x000fce0000000007 */
.L_x_24527:
[----:B------:R-:W-:Y:S05]  /*1ac0*/  BSYNC B0 ;  /* 0x0000000000007941 */ /* 0x000fea0003800000 */
.L_x_24526:
        /* <DEDUP_REMOVED lines=25> */
.L_x_24533:
        /* <DEDUP_REMOVED lines=8> */
.L_x_24532:
[----:B------:R-:W-:-:S05]  /*1ce0*/  FADD.FTZ R14, R14, R15 ;  /* 0x0000000f0e0e7221 */ /* 0x000fca0000010000 */
[----:B------:R-:W-:-:S04]  /*1cf0*/  F2FP.BF16.F32.PACK_AB R14, RZ, R14 ;  /* 0x0000000eff0e723e */ /* 0x000fc800000010ff */
[----:B------:R-:W-:-:S07]  /*1d00*/  PRMT R9, R14, 0x7610, R9 ;  /* 0x000076100e097816 */ /* 0x000fce0000000009 */
.L_x_24531:
[----:B------:R-:W-:Y:S05]  /*1d10*/  BSYNC B0 ;  /* 0x0000000000007941 */ /* 0x000fea0003800000 */
.L_x_24530:
        /* <DEDUP_REMOVED lines=25> */
.L_x_24537:
        /* <DEDUP_REMOVED lines=8> */
.L_x_24536:
[----:B------:R-:W-:-:S05]  /*1f30*/  FADD.FTZ R10, R10, R15 ;  /* 0x0000000f0a0a7221 */ /* 0x000fca0000010000 */
[----:B------:R-:W-:-:S04]  /*1f40*/  F2FP.BF16.F32.PACK_AB R10, RZ, R10 ;  /* 0x0000000aff0a723e */ /* 0x000fc800000010ff */
[----:B------:R-:W-:-:S07]  /*1f50*/  PRMT R11, R10, 0x7610, R11 ;  /* 0x000076100a0b7816 */ /* 0x000fce000000000b */
.L_x_24535:
[----:B------:R-:W-:Y:S05]  /*1f60*/  BSYNC B0 ;  /* 0x0000000000007941 */ /* 0x000fea0003800000 */
.L_x_24534:
        /* <DEDUP_REMOVED lines=25> */
.L_x_24541:
        /* <DEDUP_REMOVED lines=8> */
.L_x_24540:
[----:B------:R-:W-:-:S05]  /*2180*/  FADD.FTZ R10, R10, R15 ;  /* 0x0000000f0a0a7221 */ /* 0x000fca0000010000 */
[----:B------:R-:W-:-:S04]  /*2190*/  F2FP.BF16.F32.PACK_AB R10, RZ, R10 ;  /* 0x0000000aff0a723e */ /* 0x000fc800000010ff */
[----:B------:R-:W-:-:S07]  /*21a0*/  PRMT R21, R10, 0x7610, R21 ;  /* 0x000076100a157816 */ /* 0x000fce0000000015 */
.L_x_24539:
[----:B------:R-:W-:Y:S05]  /*21b0*/  BSYNC B0 ;  /* 0x0000000000007941 */ /* 0x000fea0003800000 */
.L_x_24538:
        /* <DEDUP_REMOVED lines=25> */
.L_x_24545:
        /* <DEDUP_REMOVED lines=8> */
.L_x_24544:
[----:B------:R-:W-:-:S05]  /*23d0*/  FADD.FTZ R10, R10, R15 ;  /* 0x0000000f0a0a7221 */ /* 0x000fca0000010000 */
[----:B------:R-:W-:-:S04]  /*23e0*/  F2FP.BF16.F32.PACK_AB R10, RZ, R10 ;  /* 0x0000000aff0a723e */ /* 0x000fc800000010ff */
[----:B------:R-:W-:-:S07]  /*23f0*/  PRMT R25, R10, 0x7610, R25 ;  /* 0x000076100a197816 */ /* 0x000fce0000000019 */
.L_x_24543:
[----:B------:R-:W-:Y:S05]  /*2400*/  BSYNC B0 ;  /* 0x0000000000007941 */ /* 0x000fea0003800000 */
.L_x_24542:
        /* <DEDUP_REMOVED lines=25> */
.L_x_24549:
        /* <DEDUP_REMOVED lines=8> */
.L_x_24548:
[----:B------:R-:W-:-:S05]  /*2620*/  FADD.FTZ R0, R0, R15 ;  /* 0x0000000f00007221 */ /* 0x000fca0000010000 */
[----:B------:R-:W-:-:S04]  /*2630*/  F2FP.BF16.F32.PACK_AB R0, RZ, R0 ;  /* 0x00000000ff00723e */ /* 0x000fc800000010ff */
[----:B------:R-:W-:-:S07]  /*2640*/  PRMT R3, R0, 0x7610, R3 ;  /* 0x0000761000037816 */ /* 0x000fce0000000003 */
.L_x_24547:
[----:B------:R-:W-:Y:S05]  /*2650*/  BSYNC B0 ;  /* 0x0000000000007941 */ /* 0x000fea0003800000 */
.L_x_24546:
        /* <DEDUP_REMOVED lines=25> */
.L_x_24553:
        /* <DEDUP_REMOVED lines=8> */
.L_x_24552:
[----:B------:R-:W-:-:S05]  /*2870*/  FADD.FTZ R0, R0, R15 ;  /* 0x0000000f00007221 */ /* 0x000fca0000010000 */
[----:B------:R-:W-:-:S04]  /*2880*/  F2FP.BF16.F32.PACK_AB R0, RZ, R0 ;  /* 0x00000000ff00723e */ /* 0x000fc800000010ff */
[----:B------:R-:W-:-:S07]  /*2890*/  PRMT R26, R0, 0x7610, R26 ;  /* 0x00007610001a7816 */ /* 0x000fce000000001a */
.L_x_24551:
[----:B------:R-:W-:Y:S05]  /*28a0*/  BSYNC B0 ;  /* 0x0000000000007941 */ /* 0x000fea0003800000 */
.L_x_24550:
        /* <DEDUP_REMOVED lines=25> */
.L_x_24557:
        /* <DEDUP_REMOVED lines=8> */
.L_x_24556:
[----:B------:R-:W-:-:S05]  /*2ac0*/  FADD.FTZ R0, R0, R13 ;  /* 0x0000000d00007221 */ /* 0x000fca0000010000 */
[----:B------:R-:W-:-:S04]  /*2ad0*/  F2FP.BF16.F32.PACK_AB R0, RZ, R0 ;  /* 0x00000000ff00723e */ /* 0x000fc800000010ff */
[----:B------:R-:W-:-:S07]  /*2ae0*/  PRMT R12, R0, 0x7610, R12 ;  /* 0x00007610000c7816 */ /* 0x000fce000000000c */
.L_x_24555:
[----:B------:R-:W-:Y:S05]  /*2af0*/  BSYNC B0 ;  /* 0x0000000000007941 */ /* 0x000fea0003800000 */
.L_x_24554:
        /* <DEDUP_REMOVED lines=21> */
.L_x_24560:
[----:B------:R-:W-:-:S13]  /*2c50*/  ISETP.GE.AND P0, PT, R6, R5, PT ;  /* 0x000000050600720c */ /* 0x000fda0003f06270 */
[----:B------:R-:W-:Y:S05]  /*2c60*/  @P0 BRA `(.L_x_24562) ;  /* 0x0000000000300947 */ /* 0x000fea0003800000 */
[----:B-1----:R-:W1:Y:S01]  /*2c70*/  LDC.64 R8, c[0x0][0x218] ;  /* 0x00008600ff087b82 */ /* 0x002e620000000a00 */
[----:B0-----:R-:W-:Y:S02]  /*2c80*/  IMAD.IADD R7, R4, 0x1, R6 ;  /* 0x0000000104077824 */ /* 0x001fe400078e0206 */
[----:B------:R-:W-:Y:S02]  /*2c90*/  VIADD R6, R6, 0x80 ;  /* 0x0000008006067836 */ /* 0x000fe40000000000 */
[----:B-1----:R-:W-:-:S05]  /*2ca0*/  IMAD.WIDE.U32 R8, R7, 0x2, R8 ;  /* 0x0000000207087825 */ /* 0x002fca00078e0008 */
[----:B------:R1:W-:Y:S02]  /*2cb0*/  STG.E.U16 desc[UR4][R8.64], R21 ;  /* 0x0000001508007986 */ /* 0x0003e4000c101504 */
.L_x_24561:
[----:B------:R-:W-:-:S13]  /*2cc0*/  ISETP.GE.AND P0, PT, R6, R5, PT ;  /* 0x000000050600720c */ /* 0x000fda0003f06270 */
[----:B------:R-:W-:Y:S05]  /*2cd0*/  @P0 BRA `(.L_x_24563) ;  /* 0x0000000000340947 */ /* 0x000fea0003800000 */
[----:B01----:R-:W0:Y:S01]  /*2ce0*/  LDC.64 R8, c[0x0][0x218] ;  /* 0x00008600ff087b82 */ /* 0x003e220000000a00 */
[----:B------:R-:W-:Y:S02]  /*2cf0*/  IMAD.IADD R7, R4, 0x1, R6 ;  /* 0x0000000104077824 */ /* 0x000fe400078e0206 */
[----:B------:R-:W-:Y:S02]  /*2d00*/  VIADD R6, R6, 0x80 ;  /* 0x0000008006067836 */ /* 0x000fe40000000000 */
[----:B0-----:R-:W-:-:S05]  /*2d10*/  IMAD.WIDE.U32 R8, R7, 0x2, R8 ;  /* 0x0000000207087825 */ /* 0x001fca00078e0008 */
[----:B------:R2:W-:Y:S02]  /*2d20*/  STG.E.U16 desc[UR4][R8.64], R25 ;  /* 0x0000001908007986 */ /* 0x0005e4000c101504 */
.L_x_24562:
        /* <DEDUP_REMOVED lines=8> */
.L_x_24563:
[----:B------:R-:W-:Y:S05]  /*2db0*/  BSYNC B1 ;  /* 0x0000000000017941 */ /* 0x000fea0003800000 */
.L_x_24559:
[----:B------:R-:W-:-:S13]  /*2dc0*/  ISETP.GE.AND P0, PT, R6, R5, PT ;  /* 0x000000050600720c */ /* 0x000fda0003f06270 */
[----:B--2---:R-:W2:Y:S01]  /*2dd0*/  @!P0 LDC.64 R2, c[0x0][0x218] ;  /* 0x00008600ff028b82 */ /* 0x004ea20000000a00 */
[----:B------:R-:W-:Y:S02]  /*2de0*/  @!P0 IMAD.IADD R7, R4, 0x1, R6 ;  /* 0x0000000104078824 */ /* 0x000fe400078e0206 */
[----:B------:R-:W-:Y:S02]  /*2df0*/  @!P0 VIADD R6, R6, 0x80 ;  /* 0x0000008006068836 */ /* 0x000fe40000000000 */
[----:B--2---:R-:W-:-:S05]  /*2e00*/  @!P0 IMAD.WIDE.U32 R2, R7, 0x2, R2 ;  /* 0x0000000207028825 */ /* 0x004fca00078e0002 */
[----:B------:R3:W-:Y:S02]  /*2e10*/  @!P0 STG.E.U16 desc[UR4][R2.64], R26 ;  /* 0x0000001a02008986 */ /* 0x0007e4000c101504 */
.L_x_24564:
[----:B------:R-:W-:Y:S05]  /*2e20*/  BSYNC B0 ;  /* 0x0000000000007941 */ /* 0x000fea0003800000 */
.L_x_24558:
        /* <DEDUP_REMOVED lines=8> */
.L_x_24565:
        /* <DEDUP_REMOVED lines=13> */
.L_x_32252:


//--------------------- .text._ZN2at6native18elementwise_kernelILi128ELi4EZNS0_15gpu_kernel_implINS0_13BUnaryFunctorIN3c108BFloat16ES5_S5_ZZZNS0_21nextafter_kernel_cudaERNS_18TensorIteratorBaseEENKUlvE_clEvENKUlvE1_clEvEUlS5_S5_E_EEEEvS7_RKT_EUliE_EEviT1_ --------------------------
	.section	.text._ZN2at6native18elementwise_kernelILi128ELi4EZNS0_15gpu_kernel_implINS0_13BUnaryFunctorIN3c108BFloat16ES5_S5_ZZZNS0_21nextafter_kernel_cudaERNS_18TensorIteratorBaseEENKUlvE_clEvENKUlvE1_clEvEUlS5_S5_E_EEEEvS7_RKT_EUliE_EEviT1_,"ax",@progbits
	.align	128
        .global         _ZN2at6native18elementwise_kernelILi128ELi4EZNS0_15gpu_kernel_implINS0_13BUnaryFunctorIN3c108BFloat16ES5_S5_ZZZNS0_21nextafter_kernel_cudaERNS_18TensorIteratorBaseEENKUlvE_clEvENKUlvE1_clEvEUlS5_S5_E_EEEEvS7_RKT_EUliE_EEviT1_
        .type           _ZN2at6native18elementwise_kernelILi128ELi4EZNS0_15gpu_kernel_implINS0_13BUnaryFunctorIN3c108BFloat16ES5_S5_ZZZNS0_21nextafter_kernel_cudaERNS_18TensorIteratorBaseEENKUlvE_clEvENKUlvE1_clEvEUlS5_S5_E_EEEEvS7_RKT_EUliE_EEviT1_,@function
        .size           _ZN2at6native18elementwise_kernelILi128ELi4EZNS0_15gpu_kernel_implINS0_13BUnaryFunctorIN3c108BFloat16ES5_S5_ZZZNS0_21nextafter_kernel_cudaERNS_18TensorIteratorBaseEENKUlvE_clEvENKUlvE1_clEvEUlS5_S5_E_EEEEvS7_RKT_EUliE_EEviT1_,(.L_x_32253 - _ZN2at6native18elementwise_kernelILi128ELi4EZNS0_15gpu_kernel_implINS0_13BUnaryFunctorIN3c108BFloat16ES5_S5_ZZZNS0_21nextafter_kernel_cudaERNS_18TensorIteratorBaseEENKUlvE_clEvENKUlvE1_clEvEUlS5_S5_E_EEEEvS7_RKT_EUliE_EEviT1_)
        .other          _ZN2at6native18elementwise_kernelILi128ELi4EZNS0_15gpu_kernel_implINS0_13BUnaryFunctorIN3c108BFloat16ES5_S5_ZZZNS0_21nextafter_kernel_cudaERNS_18TensorIteratorBaseEENKUlvE_clEvENKUlvE1_clEvEUlS5_S5_E_EEEEvS7_RKT_EUliE_EEviT1_,@"STO_CUDA_ENTRY STV_DEFAULT"
_ZN2at6native18elementwise_kernelILi128ELi4EZNS0_15gpu_kernel_implINS0_13BUnaryFunctorIN3c108BFloat16ES5_S5_ZZZNS0_21nextafter_kernel_cudaERNS_18TensorIteratorBaseEENKUlvE_clEvENKUlvE1_clEvEUlS5_S5_E_EEEEvS7_RKT_EUliE_EEviT1_:
.text._ZN2at6native18elementwise_kernelILi128ELi4EZNS0_15gpu_kernel_implINS0_13BUnaryFunctorIN3c108BFloat16ES5_S5_ZZZNS0_21nextafter_kernel_cudaERNS_18TensorIteratorBaseEENKUlvE_clEvENKUlvE1_clEvEUlS5_S5_E_EEEEvS7_RKT_EUliE_EEviT1_:
        /* <DEDUP_REMOVED lines=313> */
.L_x_24568:
        /* <DEDUP_REMOVED lines=22> */
.L_x_24572:
[----:B------:R-:W2:Y:S02]  /*14f0*/  LDG.E.U8 R2, desc[UR36][R2.64] ;  /* 0x0000002402027981 */ /* 0x000ea4000c1e1100 */
[----:B--2---:R-:W-:-:S04]  /*1500*/  I2FP.F32.U32 R0, R2 ;  /* 0x0000000200007245 */ /* 0x004fc80000201000 */
[----:B------:R-:W-:Y:S01]  /*1510*/  F2FP.BF16.F32.PACK_AB R0, RZ, R0 ;  /* 0x00000000ff00723e */ /* 0x000fe200000010ff */
[----:B------:R-:W-:Y:S06]  /*1520*/  BRA `(.L_x_24574) ;  /* 0x0000000c00907947 */ /* 0x000fec0003800000 */
.L_x_24571:
        /* <DEDUP_REMOVED lines=10> */
.L_x_24576:
[----:B------:R-:W2:Y:S02]  /*15d0*/  LDG.E R2, desc[UR36][R2.64] ;  /* 0x0000002402027981 */ /* 0x000ea4000c1e1900 */
[----:B--2---:R-:W-:-:S04]  /*15e0*/  I2FP.F32.S32 R0, R2 ;  /* 0x0000000200007245 */ /* 0x004fc80000201400 */
[----:B------:R-:W-:Y:S01]  /*15f0*/  F2FP.BF16.F32.PACK_AB R0, RZ, R0 ;  /* 0x00000000ff00723e */ /* 0x000fe200000010ff */
[----:B------:R-:W-:Y:S06]  /*1600*/  BRA `(.L_x_24574) ;  /* 0x0000000c00587947 */ /* 0x000fec0003800000 */
.L_x_24575:
[----:B------:R-:W2:Y:S02]  /*1610*/  LDG.E.U16 R2, desc[UR36][R2.64] ;  /* 0x0000002402027981 */ /* 0x000ea4000c1e1500 */
[----:B--2---:R-:W0:Y:S02]  /*1620*/  I2F.S16 R0, R2 ;  /* 0x0000000200007306 */ /* 0x004e240000101400 */
[----:B0-----:R-:W-:Y:S01]  /*1630*/  F2FP.BF16.F32.PACK_AB R0, RZ, R0 ;  /* 0x00000000ff00723e */ /* 0x001fe200000010ff */
[----:B------:R-:W-:Y:S06]  /*1640*/  BRA `(.L_x_24574) ;  /* 0x0000000c00487947 */ /* 0x000fec0003800000 */
.L_x_24570:
        /* <DEDUP_REMOVED lines=9> */
.L_x_24578:
[----:B------:R-:W2:Y:S02]  /*16e0*/  LDG.E.U16 R0, desc[UR36][R2.64] ;  /* 0x0000002402007981 */ /* 0x000ea4000c1e1500 */
[----:B--2---:R-:W-:-:S05]  /*16f0*/  HADD2.F32 R0, -RZ, R0.H0_H0 ;  /* 0x20000000ff007230 */ /* 0x004fca0000004100 */
[----:B------:R-:W-:Y:S01]  /*1700*/  F2FP.BF16.F32.PACK_AB R0, RZ, R0 ;  /* 0x00000000ff00723e */ /* 0x000fe200000010ff */
[----:B------:R-:W-:Y:S06]  /*1710*/  BRA `(.L_x_24574) ;  /* 0x0000000c00147947 */ /* 0x000fec0003800000 */
.L_x_24577:
        /* <DEDUP_REMOVED lines=9> */
.L_x_24580:
[----:B------:R-:W2:Y:S02]  /*17b0*/  LDG.E.U16 R2, desc[UR36][R2.64] ;  /* 0x0000002402027981 */ /* 0x000ea4000c1e1500 */
[----:B--2---:R-:W-:-:S05]  /*17c0*/  HADD2.F32 R0, -RZ, R2.H0_H0 ;  /* 0x20000002ff007230 */ /* 0x004fca0000004100 */
[----:B------:R-:W-:Y:S01]  /*17d0*/  F2FP.BF16.F32.PACK_AB R0, RZ, R0 ;  /* 0x00000000ff00723e */ /* 0x000fe200000010ff */
[----:B------:R-:W-:Y:S06]  /*17e0*/  BRA `(.L_x_24574) ;  /* 0x0000000800e07947 */ /* 0x000fec0003800000 */
.L_x_24579:
        /* <DEDUP_REMOVED lines=8> */
.L_x_24569:
        /* <DEDUP_REMOVED lines=13> */
.L_x_24583:
        /* <DEDUP_REMOVED lines=8> */
.L_x_24582:
        /* <DEDUP_REMOVED lines=28> */
.L_x_24585:
        /* <DEDUP_REMOVED lines=15> */
.L_x_24584:
[----:B------:R0:W5:Y:S01]  /*1c70*/  LDG.E.U16 R0, desc[UR36][R2.64] ;  /* 0x0000002402007981 */ /* 0x000162000c1e1500 */
[----:B------:R-:W-:Y:S05]  /*1c80*/  BRA `(.L_x_24574) ;  /* 0x0000000400b87947 */ /* 0x000fea0003800000 */
.L_x_24581:
        /* <DEDUP_REMOVED lines=12> */
.L_x_24588:
        /* <DEDUP_REMOVED lines=21> */
.L_x_24592:
[----:B------:R-:W-:Y:S05]  /*1ea0*/  BSYNC B1 ;  /* 0x0000000000017941 */ /* 0x000fea0003800000 */
.L_x_24591:
[----:B------:R-:W-:Y:S01]  /*1eb0*/  LEA R3, R0, 0x3b800000, 0x17 ;  /* 0x3b80000000037811 */ /* 0x000fe200078eb8ff */
[----:B------:R-:W-:-:S05]  /*1ec0*/  IMAD.SHL.U32 R0, R2, 0x100000, RZ ;  /* 0x0010000002007824 */ /* 0x000fca00078e00ff */
[----:B------:R-:W-:-:S07]  /*1ed0*/  LOP3.LUT R0, R3, R0, R4, 0xfe, !PT ;  /* 0x0000000003007212 */ /* 0x000fce00078efe04 */
.L_x_24590:
[----:B------:R-:W-:Y:S05]  /*1ee0*/  BSYNC B0 ;  /* 0x0000000000007941 */ /* 0x000fea0003800000 */
.L_x_24589:
[----:B------:R-:W-:Y:S01]  /*1ef0*/  F2FP.BF16.F32.PACK_AB R0, RZ, R0 ;  /* 0x00000000ff00723e */ /* 0x000fe200000010ff */
[----:B------:R-:W-:Y:S06]  /*1f00*/  BRA `(.L_x_24574) ;  /* 0x0000000400187947 */ /* 0x000fec0003800000 */
.L_x_24587:
        /* <DEDUP_REMOVED lines=21> */
.L_x_24596:
[----:B------:R-:W-:Y:S05]  /*2060*/  BSYNC B1 ;  /* 0x0000000000017941 */ /* 0x000fea0003800000 */
.L_x_24595:
[----:B------:R-:W-:Y:S01]  /*2070*/  LEA R3, R0, 0x37800000, 0x17 ;  /* 0x3780000000037811 */ /* 0x000fe200078eb8ff */
[----:B------:R-:W-:-:S05]  /*2080*/  IMAD.SHL.U32 R0, R2, 0x200000, RZ ;  /* 0x0020000002007824 */ /* 0x000fca00078e00ff */
[----:B------:R-:W-:-:S07]  /*2090*/  LOP3.LUT R0, R3, R0, R4, 0xfe, !PT ;  /* 0x0000000003007212 */ /* 0x000fce00078efe04 */
.L_x_24594:
[----:B------:R-:W-:Y:S05]  /*20a0*/  BSYNC B0 ;  /* 0x0000000000007941 */ /* 0x000fea0003800000 */
.L_x_24593:
[----:B------:R-:W-:Y:S01]  /*20b0*/  F2FP.BF16.F32.PACK_AB R0, RZ, R0 ;  /* 0x00000000ff00723e */ /* 0x000fe200000010ff */
[----:B------:R-:W-:Y:S06]  /*20c0*/  BRA `(.L_x_24574) ;  /* 0x0000000000a87947 */ /* 0x000fec0003800000 */
.L_x_24586:
        /* <DEDUP_REMOVED lines=14> */
.L_x_24600:
[----:B------:R-:W-:Y:S05]  /*21b0*/  BSYNC B0 ;  /* 0x0000000000007941 */ /* 0x000fea0003800000 */
.L_x_24599:
[----:B------:R-:W-:Y:S01]  /*21c0*/  F2FP.BF16.F32.PACK_AB R0, RZ, R0 ;  /* 0x00000000ff00723e */ /* 0x000fe200000010ff */
[----:B------:R-:W-:Y:S06]  /*21d0*/  BRA `(.L_x_24574) ;  /* 0x0000000000647947 */ /* 0x000fec0003800000 */
.L_x_24573:
        /* <DEDUP_REMOVED lines=16> */
.L_x_24601:
[----:B------:R-:W-:Y:S01]  /*22e0*/  PRMT R0, RZ, 0x7610, R0 ;  /* 0x00007610ff007816 */ /* 0x000fe20000000000 */
[----:B------:R-:W-:Y:S06]  /*22f0*/  BRA `(.L_x_24574) ;  /* 0x00000000001c7947 */ /* 0x000fec0003800000 */
.L_x_24598:
[----:B------:R-:W2:Y:S02]  /*2300*/  LDG.E.64 R2, desc[UR36][R2.64] ;  /* 0x0000002402027981 */ /* 0x000ea4000c1e1b00 */
[----:B--2---:R-:W0:Y:S02]  /*2310*/  I2F.U64 R0, R2 ;  /* 0x0000000200007312 */ /* 0x004e240000301000 */
[----:B0-----:R-:W-:Y:S01]  /*2320*/  F2FP.BF16.F32.PACK_AB R0, RZ, R0 ;  /* 0x00000000ff00723e */ /* 0x001fe200000010ff */
[----:B------:R-:W-:Y:S06]  /*2330*/  BRA `(.L_x_24574) ;  /* 0x00000000000c7947 */ /* 0x000fec0003800000 */
.L_x_24597:
[----:B------:R-:W2:Y:S02]  /*2340*/  LDG.E R2, desc[UR36][R2.64] ;  /* 0x0000002402027981 */ /* 0x000ea4000c1e1900 */
[----:B--2---:R-:W-:-:S04]  /*2350*/  I2FP.F32.U32 R0, R2 ;  /* 0x0000000200007245 */ /* 0x004fc80000201000 */
[----:B------:R-:W-:-:S07]  /*2360*/  F2FP.BF16.F32.PACK_AB R0, RZ, R0 ;  /* 0x00000000ff00723e */ /* 0x000fce00000010ff */
.L_x_24574:
[----:B0-----:R-:W0:Y:S01]  /*2370*/  LDC.U16 R3, c[0x0][0x422] ;  /* 0x00010880ff037b82 */ /* 0x001e220000000400 */
[----:B-----5:R-:W-:Y:S01]  /*2380*/  IMAD.U32 R2, R0, 0x10000, RZ ;  /* 0x0001000000027824 */ /* 0x020fe200078e00ff */
[----:B------:R-:W-:Y:S04]  /*2390*/  BSSY B0, `(.L_x_24602) ;  /* 0x000001d000007945 */ /* 0x000fe80003800000 */
[----:B------:R-:W-:Y:S01]  /*23a0*/  FSETP.NEU.FTZ.AND P0, PT, R2, R2, PT ;  /* 0x000000020200720b */ /* 0x000fe20003f1d000 */
[----:B0-----:R-:W-:-:S05]  /*23b0*/  IMAD.U32 R5, R3, 0x10000, RZ ;  /* 0x0001000003057824 */ /* 0x001fca00078e00ff */
        /* <DEDUP_REMOVED lines=16> */
.L_x_24605:
[----:B------:R-:W-:-:S04]  /*24c0*/  LOP3.LUT R3, R0, R3, RZ, 0x3c, !PT ;  /* 0x0000000300037212 */ /* 0x000fc800078e3cff */
[----:B------:R-:W-:Y:S01]  /*24d0*/  PRMT R2, R3, 0x9910, RZ ;  /* 0x0000991003027816 */ /* 0x000fe200000000ff */
[----:B------:R-:W-:-:S03]  /*24e0*/  VIADD R3, R0, 0xffff ;  /* 0x0000ffff00037836 */ /* 0x000fc60000000000 */
[----:B------:R-:W-:-:S04]  /*24f0*/  ISETP.GE.AND P0, PT, R2, RZ, PT ;  /* 0x000000ff0200720c */ /* 0x000fc80003f06270 */
[----:B------:R-:W-:-:S13]  /*2500*/  ISETP.GT.U32.OR P0, PT, R4, R5, !P0 ;  /* 0x000000050400720c */ /* 0x000fda0004704470 */
[----:B------:R-:W-:Y:S01]  /*2510*/  @!P0 VIADD R3, R0, 0x1 ;  /* 0x0000000100038836 */ /* 0x000fe20000000000 */
[----:B------:R-:W-:Y:S06]  /*2520*/  BRA `(.L_x_24604) ;  /* 0x00000000000c7947 */ /* 0x000fec0003800000 */
.L_x_24603:
[----:B------:R-:W-:-:S05]  /*2530*/  FADD.FTZ R2, R2, R5 ;  /* 0x0000000502027221 */ /* 0x000fca0000010000 */
[----:B------:R-:W-:-:S04]  /*2540*/  F2FP.BF16.F32.PACK_AB R2, RZ, R2 ;  /* 0x00000002ff02723e */ /* 0x000fc800000010ff */
[----:B------:R-:W-:-:S07]  /*2550*/  PRMT R3, R2, 0x7610, R3 ;  /* 0x0000761002037816 */ /* 0x000fce0000000003 */
.L_x_24604:
[----:B------:R-:W-:Y:S05]  /*2560*/  BSYNC B0 ;  /* 0x0000000000007941 */ /* 0x000fea0003800000 */
.L_x_24602:
        /* <DEDUP_REMOVED lines=16> */
.L_x_24609:
[----:B------:R-:W-:-:S06]  /*2670*/  IMAD.U32 R3, R3, 0x10000, RZ ;  /* 0x0001000003037824 */ /* 0x000fcc00078e00ff */
[----:B------:R-:W0:Y:S02]  /*2680*/  F2I.S64.TRUNC R2, R3 ;  /* 0x0000000300027311 */ /* 0x000e24000020d900 */
[----:B0-----:R3:W-:Y:S01]  /*2690*/  STG.E.U8 desc[UR36][R16.64], R2 ;  /* 0x0000000210007986 */ /* 0x0017e2000c101124 */
[----:B------:R-:W-:Y:S05]  /*26a0*/  BRA `(.L_x_24611) ;  /* 0x0000000c00847947 */ /* 0x000fea0003800000 */
.L_x_24608:
        /* <DEDUP_REMOVED lines=10> */
.L_x_24613:
[----:B------:R-:W-:-:S06]  /*2750*/  IMAD.U32 R3, R3, 0x10000, RZ ;  /* 0x0001000003037824 */ /* 0x000fcc00078e00ff */
[----:B------:R-:W0:Y:S02]  /*2760*/  F2I.FTZ.TRUNC.NTZ R3, R3 ;  /* 0x0000000300037305 */ /* 0x000e24000021f100 */
[----:B0-----:R1:W-:Y:S01]  /*2770*/  STG.E desc[UR36][R16.64], R3 ;  /* 0x0000000310007986 */ /* 0x0013e2000c101924 */
[----:B------:R-:W-:Y:S05]  /*2780*/  BRA `(.L_x_24611) ;  /* 0x0000000c004c7947 */ /* 0x000fea0003800000 */
.L_x_24612:
[----:B------:R-:W-:-:S06]  /*2790*/  IMAD.U32 R3, R3, 0x10000, RZ ;  /* 0x0001000003037824 */ /* 0x000fcc00078e00ff */
[----:B------:R-:W0:Y:S02]  /*27a0*/  F2I.FTZ.TRUNC.NTZ R3, R3 ;  /* 0x0000000300037305 */ /* 0x000e24000021f100 */
[----:B0-----:R2:W-:Y:S01]  /*27b0*/  STG.E.U16 desc[UR36][R16.64], R3 ;  /* 0x0000000310007986 */ /* 0x0015e2000c101524 */
[----:B------:R-:W-:Y:S05]  /*27c0*/  BRA `(.L_x_24611) ;  /* 0x0000000c003c7947 */ /* 0x000fea0003800000 */
.L_x_24607:
        /* <DEDUP_REMOVED lines=9> */
.L_x_24615:
[----:B------:R-:W-:-:S05]  /*2860*/  IMAD.U32 R0, R3, 0x10000, RZ ;  /* 0x0001000003007824 */ /* 0x000fca00078e00ff */
[----:B------:R-:W-:-:S05]  /*2870*/  F2FP.F16.F32.PACK_AB R0, RZ, R0 ;  /* 0x00000000ff00723e */ /* 0x000fca00000000ff */
[----:B------:R0:W-:Y:S01]  /*2880*/  STG.E.U16 desc[UR36][R16.64], R0 ;  /* 0x0000000010007986 */ /* 0x0001e2000c101524 */
[----:B------:R-:W-:Y:S05]  /*2890*/  BRA `(.L_x_24611) ;  /* 0x0000000c00087947 */ /* 0x000fea0003800000 */
.L_x_24614:
        /* <DEDUP_REMOVED lines=10> */
.L_x_24617:
[----:B------:R-:W-:-:S05]  /*2940*/  IMAD.U32 R3, R3, 0x10000, RZ ;  /* 0x0001000003037824 */ /* 0x000fca00078e00ff */
[----:B------:R-:W-:-:S04]  /*2950*/  F2FP.F16.F32.PACK_AB R3, RZ, R3 ;  /* 0x00000003ff03723e */ /* 0x000fc800000000ff */
[----:B------:R-:W-:-:S05]  /*2960*/  PRMT R3, R3, 0x5410, RZ ;  /* 0x0000541003037816 */ /* 0x000fca00000000ff */
[----:B------:R0:W-:Y:S01]  /*2970*/  STG.E desc[UR36][R16.64], R3 ;  /* 0x0000000310007986 */ /* 0x0001e2000c101924 */
[----:B------:R-:W-:Y:S05]  /*2980*/  BRA `(.L_x_24611) ;  /* 0x0000000800cc7947 */ /* 0x000fea0003800000 */
.L_x_24616:
[----:B------:R-:W-:-:S04]  /*2990*/  IMAD.U32 R2, R3, 0x10000, RZ ;  /* 0x0001000003027824 */ /* 0x000fc800078e00ff */
[----:B------:R-:W-:-:S06]  /*29a0*/  FMUL.FTZ R2, R2, 1 ;  /* 0x3f80000002027820 */ /* 0x000fcc0000410000 */
[----:B------:R-:W0:Y:S02]  /*29b0*/  F2F.F64.F32 R2, R2 ;  /* 0x0000000200027310 */ /* 0x000e240000201800 */
[----:B0-----:R0:W-:Y:S01]  /*29c0*/  STG.E.64 desc[UR36][R16.64], R2 ;  /* 0x0000000210007986 */ /* 0x0011e2000c101b24 */
[----:B------:R-:W-:Y:S05]  /*29d0*/  BRA `(.L_x_24611) ;  /* 0x0000000800b87947 */ /* 0x000fea0003800000 */
.L_x_24606:
        /* <DEDUP_REMOVED lines=13> */
.L_x_24620:
[----:B------:R-:W-:Y:S01]  /*2ab0*/  IMAD.U32 R3, R3, 0x10000, RZ ;  /* 0x0001000003037824 */ /* 0x000fe200078e00ff */
[----:B------:R-:W-:-:S03]  /*2ac0*/  CS2R R6, SRZ ;  /* 0x0000000000067805 */ /* 0x000fc6000001ff00 */
[----:B------:R-:W-:-:S04]  /*2ad0*/  FMUL.FTZ R3, R3, 1 ;  /* 0x3f80000003037820 */ /* 0x000fc80000410000 */
[----:B------:R-:W0:Y:S02]  /*2ae0*/  F2F.F64.F32 R4, R3 ;  /* 0x0000000300047310 */ /* 0x000e240000201800 */
[----:B0-----:R0:W-:Y:S01]  /*2af0*/  STG.E.128 desc[UR36][R16.64], R4 ;  /* 0x0000000410007986 */ /* 0x0011e2000c101d24 */
[----:B------:R-:W-:Y:S05]  /*2b00*/  BRA `(.L_x_24611) ;  /* 0x00000008006c7947 */ /* 0x000fea0003800000 */
.L_x_24619:
        /* <DEDUP_REMOVED lines=21> */
.L_x_24624:
[----:B------:R-:W-:Y:S05]  /*2c60*/  BSYNC B0 ;  /* 0x0000000000007941 */ /* 0x000fea0003800000 */
.L_x_24623:
[----:B------:R-:W-:-:S05]  /*2c70*/  LOP3.LUT R3, R0, R3, RZ, 0xfc, !PT ;  /* 0x0000000300037212 */ /* 0x000fca00078efcff */
[----:B------:R0:W-:Y:S01]  /*2c80*/  STG.E.U8 desc[UR36][R16.64], R3 ;  /* 0x0000000310007986 */ /* 0x0001e2000c101124 */
[----:B------:R-:W-:Y:S05]  /*2c90*/  BRA `(.L_x_24611) ;  /* 0x0000000800087947 */ /* 0x000fea0003800000 */
.L_x_24622:
        /* <DEDUP_REMOVED lines=13> */
.L_x_24626:
[----:B------:R-:W-:Y:S01]  /*2d70*/  IMAD.MOV.U32 R0, RZ, RZ, 0x7f ;  /* 0x0000007fff007424 */ /* 0x000fe200078e00ff */
[----:B------:R-:W-:-:S04]  /*2d80*/  ISETP.GT.U32.AND P0, PT, R2, 0x7f800000, PT ;  /* 0x7f8000000200780c */ /* 0x000fc80003f04070 */
[----:B------:R-:W-:-:S09]  /*2d90*/  SEL R0, R0, 0x7c, P0 ;  /* 0x0000007c00007807 */ /* 0x000fd20000000000 */
.L_x_24627:
[----:B------:R-:W-:Y:S05]  /*2da0*/  BSYNC B0 ;  /* 0x0000000000007941 */ /* 0x000fea0003800000 */
.L_x_24625:
[----:B------:R-:W-:-:S04]  /*2db0*/  LOP3.LUT R2, R3, 0x80000000, RZ, 0xc0, !PT ;  /* 0x8000000003027812 */ /* 0x000fc800078ec0ff */
[----:B------:R-:W-:-:S04]  /*2dc0*/  SHF.R.U32.HI R3, RZ, 0x18, R2 ;  /* 0x00000018ff037819 */ /* 0x000fc80000011602 */
[----:B------:R-:W-:-:S05]  /*2dd0*/  LOP3.LUT R3, R0, R3, RZ, 0xfc, !PT ;  /* 0x0000000300037212 */ /* 0x000fca00078efcff */
[----:B------:R0:W-:Y:S01]  /*2de0*/  STG.E.U8 desc[UR36][R16.64], R3 ;  /* 0x0000000310007986 */ /* 0x0001e2000c101124 */
[----:B------:R-:W-:Y:S05]  /*2df0*/  BRA `(.L_x_24611) ;  /* 0x0000000400b07947 */ /* 0x000fea0003800000 */
.L_x_24621:
[----:B------:R0:W-:Y:S01]  /*2e00*/  STG.E.U16 desc[UR36][R16.64], R3 ;  /* 0x0000000310007986 */ /* 0x0001e2000c101524 */
[----:B------:R-:W-:Y:S05]  /*2e10*/  BRA `(.L_x_24611) ;  /* 0x0000000400a87947 */ /* 0x000fea0003800000 */
.L_x_24618:
        /* <DEDUP_REMOVED lines=12> */
.L_x_24630:
        /* <DEDUP_REMOVED lines=17> */
.L_x_24633:
[----:B------:R-:W-:-:S04]  /*2ff0*/  LOP3.LUT R2, R3, 0x80000000, RZ, 0xc0, !PT ;  /* 0x8000000003027812 */ /* 0x000fc800078ec0ff */
[----:B------:R-:W-:-:S04]  /*3000*/  SHF.R.U32.HI R3, RZ, 0x18, R2 ;  /* 0x00000018ff037819 */ /* 0x000fc80000011602 */
[----:B------:R-:W-:-:S04]  /*3010*/  LOP3.LUT R0, R0, R3, RZ, 0xfc, !PT ;  /* 0x0000000300007212 */ /* 0x000fc800078efcff */
[----:B------:R-:W-:-:S07]  /*3020*/  PRMT R8, R0, 0x7610, R8 ;  /* 0x0000761000087816 */ /* 0x000fce0000000008 */
.L_x_24632:
[----:B------:R-:W-:Y:S05]  /*3030*/  BSYNC B0 ;  /* 0x0000000000007941 */ /* 0x000fea0003800000 */
.L_x_24631:
[----:B------:R0:W-:Y:S01]  /*3040*/  STG.E.U8 desc[UR36][R16.64], R8 ;  /* 0x0000000810007986 */ /* 0x0001e2000c101124 */
[----:B------:R-:W-:Y:S05]  /*3050*/  BRA `(.L_x_24611) ;  /* 0x0000000400187947 */ /* 0x000fea0003800000 */
.L_x_24629:
        /* <DEDUP_REMOVED lines=17> */
.L_x_24636:
[----:B------:R-:W-:-:S04]  /*3170*/  LOP3.LUT R2, R3, 0x80000000, RZ, 0xc0, !PT ;  /* 0x8000000003027812 */ /* 0x000fc800078ec0ff */
[----:B------:R-:W-:-:S04]  /*3180*/  SHF.R.U32.HI R3, RZ, 0x18, R2 ;  /* 0x00000018ff037819 */ /* 0x000fc80000011602 */
[----:B------:R-:W-:-:S04]  /*3190*/  LOP3.LUT R0, R0, R3, RZ, 0xfc, !PT ;  /* 0x0000000300007212 */ /* 0x000fc800078efcff */
[----:B------:R-:W-:-:S07]  /*31a0*/  PRMT R8, R0, 0x7610, R8 ;  /* 0x0000761000087816 */ /* 0x000fce0000000008 */
.L_x_24635:
[----:B------:R-:W-:Y:S05]  /*31b0*/  BSYNC B0 ;  /* 0x0000000000007941 */ /* 0x000fea0003800000 */
.L_x_24634:
[----:B------:R0:W-:Y:S01]  /*31c0*/  STG.E.U8 desc[UR36][R16.64], R8 ;  /* 0x0000000810007986 */ /* 0x0001e2000c101124 */
[----:B------:R-:W-:Y:S05]  /*31d0*/  BRA `(.L_x_24611) ;  /* 0x0000000000b87947 */ /* 0x000fea0003800000 */
.L_x_24628:
        /* <DEDUP_REMOVED lines=22> */
.L_x_24610:
        /* <DEDUP_REMOVED lines=16> */
.L_x_24639:
[----:B------:R-:W-:Y:S05]  /*3440*/  BRA `(.L_x_24611) ;  /* 0x00000000001c7947 */ /* 0x000fea0003800000 */
.L_x_24638:
[----:B------:R-:W-:-:S06]  /*3450*/  IMAD.U32 R3, R3, 0x10000, RZ ;  /* 0x0001000003037824 */ /* 0x000fcc00078e00ff */
[----:B------:R-:W0:Y:S02]  /*3460*/  F2I.U64.TRUNC R2, R3 ;  /* 0x0000000300027311 */ /* 0x000e24000020d800 */
[----:B0-----:R0:W-:Y:S01]  /*3470*/  STG.E.64 desc[UR36][R16.64], R2 ;  /* 0x0000000210007986 */ /* 0x0011e2000c101b24 */
[----:B------:R-:W-:Y:S05]  /*3480*/  BRA `(.L_x_24611) ;  /* 0x00000000000c7947 */ /* 0x000fea0003800000 */
.L_x_24637:
[----:B------:R-:W-:-:S06]  /*3490*/  IMAD.U32 R3, R3, 0x10000, RZ ;  /* 0x0001000003037824 */ /* 0x000fcc00078e00ff */
[----:B------:R-:W0:Y:S02]  /*34a0*/  F2I.FTZ.U32.TRUNC.NTZ R3, R3 ;  /* 0x0000000300037305 */ /* 0x000e24000021f000 */
[----:B0-----:R0:W-:Y:S02]  /*34b0*/  STG.E desc[UR36][R16.64], R3 ;  /* 0x0000000310007986 */ /* 0x0011e4000c101924 */
.L_x_24611:
[----:B------:R-:W-:-:S04]  /*34c0*/  IMAD R18, R23, 0x200, R18 ;  /* 0x0000020017127824 */ /* 0x000fc800078e0212 */
[----:B------:R-:W-:-:S07]  /*34d0*/  VIADD R19, R18, 0x80 ;  /* 0x0000008012137836 */ /* 0x000fce0000000000 */
.L_x_24567:
[----:B------:R-:W-:Y:S05]  /*34e0*/  BSYNC B6 ;  /* 0x0000000000067941 */ /* 0x000fea0003800000 */
.L_x_24566:
        /* <DEDUP_REMOVED lines=307> */
.L_x_24642:
        /* <DEDUP_REMOVED lines=22> */
.L_x_24646:
[----:B------:R-:W2:Y:S02]  /*4980*/  LDG.E.U8 R2, desc[UR36][R2.64] ;  /* 0x0000002402027981 */ /* 0x000ea4000c1e1100 */
[----:B--2---:R-:W-:-:S04]  /*4990*/  I2FP.F32.U32 R0, R2 ;  /* 0x0000000200007245 */ /* 0x004fc80000201000 */
[----:B------:R-:W-:Y:S01]  /*49a0*/  F2FP.BF16.F32.PACK_AB R0, RZ, R0 ;  /* 0x00000000ff00723e */ /* 0x000fe200000010ff */
[----:B------:R-:W-:Y:S06]  /*49b0*/  BRA `(.L_x_24648) ;  /* 0x0000000c00907947 */ /* 0x000fec0003800000 */
.L_x_24645:
        /* <DEDUP_REMOVED lines=10> */
.L_x_24650:
[----:B------:R-:W2:Y:S02]  /*4a60*/  LDG.E R2, desc[UR36][R2.64] ;  /* 0x0000002402027981 */ /* 0x000ea4000c1e1900 */
[----:B--2---:R-:W-:-:S04]  /*4a70*/  I2FP.F32.S32 R0, R2 ;  /* 0x0000000200007245 */ /* 0x004fc80000201400 */
[----:B------:R-:W-:Y:S01]  /*4a80*/  F2FP.BF16.F32.PACK_AB R0, RZ, R0 ;  /* 0x00000000ff00723e */ /* 0x000fe200000010ff */
[----:B------:R-:W-:Y:S06]  /*4a90*/  BRA `(.L_x_24648) ;  /* 0x0000000c00587947 */ /* 0x000fec0003800000 */
.L_x_24649:
[----:B------:R-:W2:Y:S02]  /*4aa0*/  LDG.E.U16 R2, desc[UR36][R2.64] ;  /* 0x0000002402027981 */ /* 0x000ea4000c1e1500 */
[----:B--2---:R-:W0:Y:S02]  /*4ab0*/  I2F.S16 R0, R2 ;  /* 0x0000000200007306 */ /* 0x004e240000101400 */
[----:B0-----:R-:W-:Y:S01]  /*4ac0*/  F2FP.BF16.F32.PACK_AB R0, RZ, R0 ;  /* 0x00000000ff00723e */ /* 0x001fe200000010ff */
[----:B------:R-:W-:Y:S06]  /*4ad0*/  BRA `(.L_x_24648) ;  /* 0x0000000c00487947 */ /* 0x000fec0003800000 */
.L_x_24644:
        /* <DEDUP_REMOVED lines=9> */
.L_x_24652:
[----:B------:R-:W2:Y:S02]  /*4b70*/  LDG.E.U16 R0, desc[UR36][R2.64] ;  /* 0x0000002402007981 */ /* 0x000ea4000c1e1500 */
[----:B--2---:R-:W-:-:S05]  /*4b80*/  HADD2.F32 R0, -RZ, R0.H0_H0 ;  /* 0x20000000ff007230 */ /* 0x004fca0000004100 */
[----:B------:R-:W-:Y:S01]  /*4b90*/  F2FP.BF16.F32.PACK_AB R0, RZ, R0 ;  /* 0x00000000ff00723e */ /* 0x000fe200000010ff */
[----:B------:R-:W-:Y:S06]  /*4ba0*/  BRA `(.L_x_24648) ;  /* 0x0000000c00147947 */ /* 0x000fec0003800000 */
.L_x_24651:
        /* <DEDUP_REMOVED lines=9> */
.L_x_24654:
[----:B------:R-:W2:Y:S02]  /*4c40*/  LDG.E.U16 R2, desc[UR36][R2.64] ;  /* 0x0000002402027981 */ /* 0x000ea4000c1e1500 */
[----:B--2---:R-:W-:-:S05]  /*4c50*/  HADD2.F32 R0, -RZ, R2.H0_H0 ;  /* 0x20000002ff007230 */ /* 0x004fca0000004100 */
[----:B------:R-:W-:Y:S01]  /*4c60*/  F2FP.BF16.F32.PACK_AB R0, RZ, R0 ;  /* 0x00000000ff00723e */ /* 0x000fe200000010ff */
[----:B------:R-:W-:Y:S06]  /*4c70*/  BRA `(.L_x_24648) ;  /* 0x0000000800e07947 */ /* 0x000fec0003800000 */
.L_x_24653:
        /* <DEDUP_REMOVED lines=8> */
.L_x_24643:
        /* <DEDUP_REMOVED lines=13> */
.L_x_24657:
        /* <DEDUP_REMOVED lines=8> */
.L_x_24656:
        /* <DEDUP_REMOVED lines=28> */
.L_x_24659:
        /* <DEDUP_REMOVED lines=15> */
.L_x_24658:
[----:B------:R0:W5:Y:S01]  /*5100*/  LDG.E.U16 R0, desc[UR36][R2.64] ;  /* 0x0000002402007981 */ /* 0x000162000c1e1500 */
[----:B------:R-:W-:Y:S05]  /*5110*/  BRA `(.L_x_24648) ;  /* 0x0000000400b87947 */ /* 0x000fea0003800000 */
.L_x_24655:
        /* <DEDUP_REMOVED lines=12> */
.L_x_24662:
        /* <DEDUP_REMOVED lines=21> */
.L_x_24666:
[----:B------:R-:W-:Y:S05]  /*5330*/  BSYNC B1 ;  /* 0x0000000000017941 */ /* 0x000fea0003800000 */
.L_x_24665:
[----:B------:R-:W-:Y:S01]  /*5340*/  LEA R3, R0, 0x3b800000, 0x17 ;  /* 0x3b80000000037811 */ /* 0x000fe200078eb8ff */
[----:B------:R-:W-:-:S05]  /*5350*/  IMAD.SHL.U32 R0, R2, 0x100000, RZ ;  /* 0x0010000002007824 */ /* 0x000fca00078e00ff */
[----:B------:R-:W-:-:S07]  /*5360*/  LOP3.LUT R0, R3, R0, R4, 0xfe, !PT ;  /* 0x0000000003007212 */ /* 0x000fce00078efe04 */
.L_x_24664:
[----:B------:R-:W-:Y:S05]  /*5370*/  BSYNC B0 ;  /* 0x0000000000007941 */ /* 0x000fea0003800000 */
.L_x_24663:
[----:B------:R-:W-:Y:S01]  /*5380*/  F2FP.BF16.F32.PACK_AB R0, RZ, R0 ;  /* 0x00000000ff00723e */ /* 0x000fe200000010ff */
[----:B------:R-:W-:Y:S06]  /*5390*/  BRA `(.L_x_24648) ;  /* 0x0000000400187947 */ /* 0x000fec0003800000 */
.L_x_24661:
        /* <DEDUP_REMOVED lines=21> */
.L_x_24670:
[----:B------:R-:W-:Y:S05]  /*54f0*/  BSYNC B1 ;  /* 0x0000000000017941 */ /* 0x000fea0003800000 */
.L_x_24669:
[----:B------:R-:W-:Y:S01]  /*5500*/  LEA R3, R0, 0x37800000, 0x17 ;  /* 0x3780000000037811 */ /* 0x000fe200078eb8ff */
[----:B------:R-:W-:-:S05]  /*5510*/  IMAD.SHL.U32 R0, R2, 0x200000, RZ ;  /* 0x0020000002007824 */ /* 0x000fca00078e00ff */
[----:B------:R-:W-:-:S07]  /*5520*/  LOP3.LUT R0, R3, R0, R4, 0xfe, !PT ;  /* 0x0000000003007212 */ /* 0x000fce00078efe04 */
.L_x_24668:
[----:B------:R-:W-:Y:S05]  /*5530*/  BSYNC B0 ;  /* 0x0000000000007941 */ /* 0x000fea0003800000 */
.L_x_24667:
[----:B------:R-:W-:Y:S01]  /*5540*/  F2FP.BF16.F32.PACK_AB R0, RZ, R0 ;  /* 0x00000000ff00723e */ /* 0x000fe200000010ff */
[----:B------:R-:W-:Y:S06]  /*5550*/  BRA `(.L_x_24648) ;  /* 0x0000000000a87947 */ /* 0x000fec0003800000 */
.L_x_24660:
        /* <DEDUP_REMOVED lines=14> */
.L_x_24674:
[----:B------:R-:W-:Y:S05]  /*5640*/  BSYNC B0 ;  /* 0x0000000000007941 */ /* 0x000fea0003800000 */
.L_x_24673:
[----:B------:R-:W-:Y:S01]  /*5650*/  F2FP.BF16.F32.PACK_AB R0, RZ, R0 ;  /* 0x00000000ff00723e */ /* 0x000fe200000010ff */
[----:B------:R-:W-:Y:S06]  /*5660*/  BRA `(.L_x_24648) ;  /* 0x0000000000647947 */ /* 0x000fec0003800000 */
.L_x_24647:
        /* <DEDUP_REMOVED lines=16> */
.L_x_24675:
[----:B------:R-:W-:Y:S01]  /*5770*/  PRMT R0, RZ, 0x7610, R0 ;  /* 0x00007610ff007816 */ /* 0x000fe20000000000 */
[----:B------:R-:W-:Y:S06]  /*5780*/  BRA `(.L_x_24648) ;  /* 0x00000000001c7947 */ /* 0x000fec0003800000 */
.L_x_24672:
[----:B------:R-:W2:Y:S02]  /*5790*/  LDG.E.64 R2, desc[UR36][R2.64] ;  /* 0x0000002402027981 */ /* 0x000ea4000c1e1b00 */
[----:B--2---:R-:W0:Y:S02]  /*57a0*/  I2F.U64 R0, R2 ;  /* 0x0000000200007312 */ /* 0x004e240000301000 */
[----:B0-----:R-:W-:Y:S01]  /*57b0*/  F2FP.BF16.F32.PACK_AB R0, RZ, R0 ;  /* 0x00000000ff00723e */ /* 0x001fe200000010ff */
[----:B------:R-:W-:Y:S06]  /*57c0*/  BRA `(.L_x_24648) ;  /* 0x00000000000c7947 */ /* 0x000fec0003800000 */
.L_x_24671:
[----:B------:R-:W2:Y:S02]  /*57d0*/  LDG.E R2, desc[UR36][R2.64] ;  /* 0x0000002402027981 */ /* 0x000ea4000c1e1900 */
[----:B--2---:R-:W-:-:S04]  /*57e0*/  I2FP.F32.U32 R0, R2 ;  /* 0x0000000200007245 */ /* 0x004fc80000201000 */
[----:B------:R-:W-:-:S07]  /*57f0*/  F2FP.BF16.F32.PACK_AB R0, RZ, R0 ;  /* 0x00000000ff00723e */ /* 0x000fce00000010ff */
.L_x_24648:
        /* <DEDUP_REMOVED lines=21> */
.L_x_24679:
[----:B------:R-:W-:-:S04]  /*5950*/  LOP3.LUT R3, R0, R3, RZ, 0x3c, !PT ;  /* 0x0000000300037212 */ /* 0x000fc800078e3cff */
[----:B------:R-:W-:Y:S01]  /*5960*/  PRMT R2, R3, 0x9910, RZ ;  /* 0x0000991003027816 */ /* 0x000fe200000000ff */
[----:B------:R-:W-:-:S03]  /*5970*/  VIADD R3, R0, 0xffff ;  /* 0x0000ffff00037836 */ /* 0x000fc60000000000 */
[----:B------:R-:W-:-:S04]  /*5980*/  ISETP.GE.AND P0, PT, R2, RZ, PT ;  /* 0x000000ff0200720c */ /* 0x000fc80003f06270 */
[----:B------:R-:W-:-:S13]  /*5990*/  ISETP.GT.U32.OR P0, PT, R4, R5, !P0 ;  /* 0x000000050400720c */ /* 0x000fda0004704470 */
[----:B------:R-:W-:Y:S01]  /*59a0*/  @!P0 VIADD R3, R0, 0x1 ;  /* 0x0000000100038836 */ /* 0x000fe20000000000 */
[----:B------:R-:W-:Y:S06]  /*59b0*/  BRA `(.L_x_24678) ;  /* 0x00000000000c7947 */ /* 0x000fec0003800000 */
.L_x_24677:
[----:B------:R-:W-:-:S05]  /*59c0*/  FADD.FTZ R2, R2, R5 ;  /* 0x0000000502027221 */ /* 0x000fca0000010000 */
[----:B------:R-:W-:-:S04]  /*59d0*/  F2FP.BF16.F32.PACK_AB R2, RZ, R2 ;  /* 0x00000002ff02723e */ /* 0x000fc800000010ff */
[----:B------:R-:W-:-:S07]  /*59e0*/  PRMT R3, R2, 0x7610, R3 ;  /* 0x0000761002037816 */ /* 0x000fce0000000003 */
.L_x_24678:
[----:B------:R-:W-:Y:S05]  /*59f0*/  BSYNC B0 ;  /* 0x0000000000007941 */ /* 0x000fea0003800000 */
.L_x_24676:
        /* <DEDUP_REMOVED lines=16> */
.L_x_24683:
[----:B------:R-:W-:-:S06]  /*5b00*/  IMAD.U32 R3, R3, 0x10000, RZ ;  /* 0x0001000003037824 */ /* 0x000fcc00078e00ff */
[----:B------:R-:W0:Y:S02]  /*5b10*/  F2I.S64.TRUNC R2, R3 ;  /* 0x0000000300027311 */ /* 0x000e24000020d900 */
[----:B0-----:R0:W-:Y:S01]  /*5b20*/  STG.E.U8 desc[UR36][R16.64], R2 ;  /* 0x0000000210007986 */ /* 0x0011e2000c101124 */
[----:B------:R-:W-:Y:S05]  /*5b30*/  BRA `(.L_x_24685) ;  /* 0x0000000c00847947 */ /* 0x000fea0003800000 */
.L_x_24682:
        /* <DEDUP_REMOVED lines=10> */
.L_x_24687:
[----:B------:R-:W-:-:S06]  /*5be0*/  IMAD.U32 R3, R3, 0x10000, RZ ;  /* 0x0001000003037824 */ /* 0x000fcc00078e00ff */
[----:B------:R-:W0:Y:S02]  /*5bf0*/  F2I.FTZ.TRUNC.NTZ R3, R3 ;  /* 0x0000000300037305 */ /* 0x000e24000021f100 */
[----:B0-----:R0:W-:Y:S01]  /*5c00*/  STG.E desc[UR36][R16.64], R3 ;  /* 0x0000000310007986 */ /* 0x0011e2000c101924 */
[----:B------:R-:W-:Y:S05]  /*5c10*/  BRA `(.L_x_24685) ;  /* 0x0000000c004c7947 */ /* 0x000fea0003800000 */
.L_x_24686:
[----:B------:R-:W-:-:S06]  /*5c20*/  IMAD.U32 R3, R3, 0x10000, RZ ;  /* 0x0001000003037824 */ /* 0x000fcc00078e00ff */
[----:B------:R-:W0:Y:S02]  /*5c30*/  F2I.FTZ.TRUNC.NTZ R3, R3 ;  /* 0x0000000300037305 */ /* 0x000e24000021f100 */
[----:B0-----:R0:W-:Y:S01]  /*5c40*/  STG.E.U16 desc[UR36][R16.64], R3 ;  /* 0x0000000310007986 */ /* 0x0011e2000c101524 */
[----:B------:R-:W-:Y:S05]  /*5c50*/  BRA `(.L_x_24685) ;  /* 0x0000000c003c7947 */ /* 0x000fea0003800000 */
.L_x_24681:
        /* <DEDUP_REMOVED lines=9> */
.L_x_24689:
[----:B------:R-:W-:-:S05]  /*5cf0*/  IMAD.U32 R0, R3, 0x10000, RZ ;  /* 0x0001000003007824 */ /* 0x000fca00078e00ff */
[----:B------:R-:W-:-:S05]  /*5d00*/  F2FP.F16.F32.PACK_AB R0, RZ, R0 ;  /* 0x00000000ff00723e */ /* 0x000fca00000000ff */
[----:B------:R0:W-:Y:S01]  /*5d10*/  STG.E.U16 desc[UR36][R16.64], R0 ;  /* 0x0000000010007986 */ /* 0x0001e2000c101524 */
[----:B------:R-:W-:Y:S05]  /*5d20*/  BRA `(.L_x_24685) ;  /* 0x0000000c00087947 */ /* 0x000fea0003800000 */
.L_x_24688:
        /* <DEDUP_REMOVED lines=10> */
.L_x_24691:
[----:B------:R-:W-:-:S05]  /*5dd0*/  IMAD.U32 R3, R3, 0x10000, RZ ;  /* 0x0001000003037824 */ /* 0x000fca00078e00ff */
[----:B------:R-:W-:-:S04]  /*5de0*/  F2FP.F16.F32.PACK_AB R3, RZ, R3 ;  /* 0x00000003ff03723e */ /* 0x000fc800000000ff */
[----:B------:R-:W-:-:S05]  /*5df0*/  PRMT R3, R3, 0x5410, RZ ;  /* 0x0000541003037816 */ /* 0x000fca00000000ff */
[----:B------:R0:W-:Y:S01]  /*5e00*/  STG.E desc[UR36][R16.64], R3 ;  /* 0x0000000310007986 */ /* 0x0001e2000c101924 */
[----:B------:R-:W-:Y:S05]  /*5e10*/  BRA `(.L_x_24685) ;  /* 0x0000000800cc7947 */ /* 0x000fea0003800000 */
.L_x_24690:
[----:B------:R-:W-:-:S04]  /*5e20*/  IMAD.U32 R2, R3, 0x10000, RZ ;  /* 0x0001000003027824 */ /* 0x000fc800078e00ff */
[----:B------:R-:W-:-:S06]  /*5e30*/  FMUL.FTZ R2, R2, 1 ;  /* 0x3f80000002027820 */ /* 0x000fcc0000410000 */
[----:B------:R-:W0:Y:S02]  /*5e40*/  F2F.F64.F32 R2, R2 ;  /* 0x0000000200027310 */ /* 0x000e240000201800 */
[----:B0-----:R0:W-:Y:S01]  /*5e50*/  STG.E.64 desc[UR36][R16.64], R2 ;  /* 0x0000000210007986 */ /* 0x0011e2000c101b24 */
[----:B------:R-:W-:Y:S05]  /*5e60*/  BRA `(.L_x_24685) ;  /* 0x0000000800b87947 */ /* 0x000fea0003800000 */
.L_x_24680:
        /* <DEDUP_REMOVED lines=13> */
.L_x_24694:
[----:B------:R-:W-:Y:S01]  /*5f40*/  IMAD.U32 R3, R3, 0x10000, RZ ;  /* 0x0001000003037824 */ /* 0x000fe200078e00ff */
[----:B------:R-:W-:-:S03]  /*5f50*/  CS2R R6, SRZ ;  /* 0x0000000000067805 */ /* 0x000fc6000001ff00 */
[----:B------:R-:W-:-:S04]  /*5f60*/  FMUL.FTZ R3, R3, 1 ;  /* 0x3f80000003037820 */ /* 0x000fc80000410000 */
[----:B------:R-:W0:Y:S02]  /*5f70*/  F2F.F64.F32 R4, R3 ;  /* 0x0000000300047310 */ /* 0x000e240000201800 */
[----:B0-----:R0:W-:Y:S01]  /*5f80*/  STG.E.128 desc[UR36][R16.64], R4 ;  /* 0x0000000410007986 */ /* 0x0011e2000c101d24 */
[----:B------:R-:W-:Y:S05]  /*5f90*/  BRA `(.L_x_24685) ;  /* 0x00000008006c7947 */ /* 0x000fea0003800000 */
.L_x_24693:
        /* <DEDUP_REMOVED lines=21> */
.L_x_24698:
[----:B------:R-:W-:Y:S05]  /*60f0*/  BSYNC B0 ;  /* 0x0000000000007941 */ /* 0x000fea0003800000 */
.L_x_24697:
[----:B------:R-:W-:-:S05]  /*6100*/  LOP3.LUT R3, R0, R3, RZ, 0xfc, !PT ;  /* 0x0000000300037212 */ /* 0x000fca00078efcff */
[----:B------:R0:W-:Y:S01]  /*6110*/  STG.E.U8 desc[UR36][R16.64], R3 ;  /* 0x0000000310007986 */ /* 0x0001e2000c101124 */
[----:B------:R-:W-:Y:S05]  /*6120*/  BRA `(.L_x_24685) ;  /* 0x0000000800087947 */ /* 0x000fea0003800000 */
.L_x_24696:
        /* <DEDUP_REMOVED lines=13> */
.L_x_24700:
[----:B------:R-:W-:Y:S01]  /*6200*/  IMAD.MOV.U32 R0, RZ, RZ, 0x7f ;  /* 0x0000007fff007424 */ /* 0x000fe200078e00ff */
[----:B------:R-:W-:-:S04]  /*6210*/  ISETP.GT.U32.AND P0, PT, R2, 0x7f800000, PT ;  /* 0x7f8000000200780c */ /* 0x000fc80003f04070 */
[----:B------:R-:W-:-:S09]  /*6220*/  SEL R0, R0, 0x7c, P0 ;  /* 0x0000007c00007807 */ /* 0x000fd20000000000 */
.L_x_24701:
[----:B------:R-:W-:Y:S05]  /*6230*/  BSYNC B0 ;  /* 0x0000000000007941 */ /* 0x000fea0003800000 */
.L_x_24699:
[----:B------:R-:W-:-:S04]  /*6240*/  LOP3.LUT R2, R3, 0x80000000, RZ, 0xc0, !PT ;  /* 0x8000000003027812 */ /* 0x000fc800078ec0ff */
[----:B------:R-:W-:-:S04]  /*6250*/  SHF.R.U32.HI R3, RZ, 0x18, R2 ;  /* 0x00000018ff037819 */ /* 0x000fc80000011602 */
[----:B------:R-:W-:-:S05]  /*6260*/  LOP3.LUT R3, R0, R3, RZ, 0xfc, !PT ;  /* 0x0000000300037212 */ /* 0x000fca00078efcff */
[----:B------:R0:W-:Y:S01]  /*6270*/  STG.E.U8 desc[UR36][R16.64], R3 ;  /* 0x0000000310007986 */ /* 0x0001e2000c101124 */
[----:B------:R-:W-:Y:S05]  /*6280*/  BRA `(.L_x_24685) ;  /* 0x0000000400b07947 */ /* 0x000fea0003800000 */
.L_x_24695:
[----:B------:R0:W-:Y:S01]  /*6290*/  STG.E.U16 desc[UR36][R16.64], R3 ;  /* 0x0000000310007986 */ /* 0x0001e2000c101524 */
[----:B------:R-:W-:Y:S05]  /*62a0*/  BRA `(.L_x_24685) ;  /* 0x0000000400a87947 */ /* 0x000fea0003800000 */
.L_x_24692:
        /* <DEDUP_REMOVED lines=12> */
.L_x_24704:
        /* <DEDUP_REMOVED lines=17> */
.L_x_24707:
[----:B------:R-:W-:-:S04]  /*6480*/  LOP3.LUT R2, R3, 0x80000000, RZ, 0xc0, !PT ;  /* 0x8000000003027812 */ /* 0x000fc800078ec0ff */
[----:B------:R-:W-:-:S04]  /*6490*/  SHF.R.U32.HI R3, RZ, 0x18, R2 ;  /* 0x00000018ff037819 */ /* 0x000fc80000011602 */
[----:B------:R-:W-:-:S04]  /*64a0*/  LOP3.LUT R0, R0, R3, RZ, 0xfc, !PT ;  /* 0x0000000300007212 */ /* 0x000fc800078efcff */
[----:B------:R-:W-:-:S07]  /*64b0*/  PRMT R8, R0, 0x7610, R8 ;  /* 0x0000761000087816 */ /* 0x000fce0000000008 */
.L_x_24706:
[----:B------:R-:W-:Y:S05]  /*64c0*/  BSYNC B0 ;  /* 0x0000000000007941 */ /* 0x000fea0003800000 */
.L_x_24705:
[----:B------:R3:W-:Y:S01]  /*64d0*/  STG.E.U8 desc[UR36][R16.64], R8 ;  /* 0x0000000810007986 */ /* 0x0007e2000c101124 */
[----:B------:R-:W-:Y:S05]  /*64e0*/  BRA `(.L_x_24685) ;  /* 0x0000000400187947 */ /* 0x000fea0003800000 */
.L_x_24703:
        /* <DEDUP_REMOVED lines=17> */
.L_x_24710:
[----:B------:R-:W-:-:S04]  /*6600*/  LOP3.LUT R2, R3, 0x80000000, RZ, 0xc0, !PT ;  /* 0x8000000003027812 */ /* 0x000fc800078ec0ff */
[----:B------:R-:W-:-:S04]  /*6610*/  SHF.R.U32.HI R3, RZ, 0x18, R2 ;  /* 0x00000018ff037819 */ /* 0x000fc80000011602 */
[----:B------:R-:W-:-:S04]  /*6620*/  LOP3.LUT R0, R0, R3, RZ, 0xfc, !PT ;  /* 0x0000000300007212 */ /* 0x000fc800078efcff */
[----:B------:R-:W-:-:S07]  /*6630*/  PRMT R8, R0, 0x7610, R8 ;  /* 0x0000761000087816 */ /* 0x000fce0000000008 */
.L_x_24709:
[----:B------:R-:W-:Y:S05]  /*6640*/  BSYNC B0 ;  /* 0x0000000000007941 */ /* 0x000fea0003800000 */
.L_x_24708:
[----:B------:R0:W-:Y:S01]  /*6650*/  STG.E.U8 desc[UR36][R16.64], R8 ;  /* 0x0000000810007986 */ /* 0x0001e2000c101124 */
[----:B------:R-:W-:Y:S05]  /*6660*/  BRA `(.L_x_24685) ;  /* 0x0000000000b87947 */ /* 0x000fea0003800000 */
.L_x_24702:
        /* <DEDUP_REMOVED lines=22> */
.L_x_24684:
        /* <DEDUP_REMOVED lines=16> */
.L_x_24713:
[----:B------:R-:W-:Y:S05]  /*68d0*/  BRA `(.L_x_24685) ;  /* 0x00000000001c7947 */ /* 0x000fea0003800000 */
.L_x_24712:
[----:B------:R-:W-:-:S06]  /*68e0*/  IMAD.U32 R3, R3, 0x10000, RZ ;  /* 0x0001000003037824 */ /* 0x000fcc00078e00ff */
[----:B------:R-:W0:Y:S02]  /*68f0*/  F2I.U64.TRUNC R2, R3 ;  /* 0x0000000300027311 */ /* 0x000e24000020d800 */
[----:B0-----:R2:W-:Y:S01]  /*6900*/  STG.E.64 desc[UR36][R16.64], R2 ;  /* 0x0000000210007986 */ /* 0x0015e2000c101b24 */
[----:B------:R-:W-:Y:S05]  /*6910*/  BRA `(.L_x_24685) ;  /* 0x00000000000c7947 */ /* 0x000fea0003800000 */
.L_x_24711:
[----:B------:R-:W-:-:S06]  /*6920*/  IMAD.U32 R3, R3, 0x10000, RZ ;  /* 0x0001000003037824 */ /* 0x000fcc00078e00ff */
[----:B------:R-:W0:Y:S02]  /*6930*/  F2I.FTZ.U32.TRUNC.NTZ R3, R3 ;  /* 0x0000000300037305 */ /* 0x000e24000021f000 */
[----:B0-----:R0:W-:Y:S02]  /*6940*/  STG.E desc[UR36][R16.64], R3 ;  /* 0x0000000310007986 */ /* 0x0011e4000c101924 */
.L_x_24685:
[----:B------:R-:W-:-:S07]  /*6950*/  VIADD R19, R19, 0x80 ;  /* 0x0000008013137836 */ /* 0x000fce0000000000 */
.L_x_24641:
[----:B------:R-:W-:Y:S05]  /*6960*/  BSYNC B6 ;  /* 0x0000000000067941 */ /* 0x000fea0003800000 */
.L_x_24640:
        /* <DEDUP_REMOVED lines=307> */
.L_x_24716:
        /* <DEDUP_REMOVED lines=22> */
.L_x_24720:
[----:B------:R-:W2:Y:S02]  /*7e00*/  LDG.E.U8 R2, desc[UR36][R2.64] ;  /* 0x0000002402027981 */ /* 0x000ea4000c1e1100 */
[----:B--2---:R-:W-:-:S04]  /*7e10*/  I2FP.F32.U32 R0, R2 ;  /* 0x0000000200007245 */ /* 0x004fc80000201000 */
[----:B------:R-:W-:Y:S01]  /*7e20*/  F2FP.BF16.F32.PACK_AB R0, RZ, R0 ;  /* 0x00000000ff00723e */ /* 0x000fe200000010ff */
[----:B------:R-:W-:Y:S06]  /*7e30*/  BRA `(.L_x_24722) ;  /* 0x0000000c00907947 */ /* 0x000fec0003800000 */
.L_x_24719:
        /* <DEDUP_REMOVED lines=10> */
.L_x_24724:
[----:B------:R-:W2:Y:S02]  /*7ee0*/  LDG.E R2, desc[UR36][R2.64] ;  /* 0x0000002402027981 */ /* 0x000ea4000c1e1900 */
[----:B--2---:R-:W-:-:S04]  /*7ef0*/  I2FP.F32.S32 R0, R2 ;  /* 0x0000000200007245 */ /* 0x004fc80000201400 */
[----:B------:R-:W-:Y:S01]  /*7f00*/  F2FP.BF16.F32.PACK_AB R0, RZ, R0 ;  /* 0x00000000ff00723e */ /* 0x000fe200000010ff */
[----:B------:R-:W-:Y:S06]  /*7f10*/  BRA `(.L_x_24722) ;  /* 0x0000000c00587947 */ /* 0x000fec0003800000 */
.L_x_24723:
[----:B------:R-:W2:Y:S02]  /*7f20*/  LDG.E.U16 R2, desc[UR36][R2.64] ;  /* 0x0000002402027981 */ /* 0x000ea4000c1e1500 */
[----:B--2---:R-:W0:Y:S02]  /*7f30*/  I2F.S16 R0, R2 ;  /* 0x0000000200007306 */ /* 0x004e240000101400 */
[----:B0-----:R-:W-:Y:S01]  /*7f40*/  F2FP.BF16.F32.PACK_AB R0, RZ, R0 ;  /* 0x00000000ff00723e */ /* 0x001fe200000010ff */
[----:B------:R-:W-:Y:S06]  /*7f50*/  BRA `(.L_x_24722) ;  /* 0x0000000c00487947 */ /* 0x000fec0003800000 */
.L_x_24718:
        /* <DEDUP_REMOVED lines=9> */
.L_x_24726:
[----:B------:R-:W2:Y:S02]  /*7ff0*/  LDG.E.U16 R0, desc[UR36][R2.64] ;  /* 0x0000002402007981 */ /* 0x000ea4000c1e1500 */
[----:B--2---:R-:W-:-:S05]  /*8000*/  HADD2.F32 R0, -RZ, R0.H0_H0 ;  /* 0x20000000ff007230 */ /* 0x004fca0000004100 */
[----:B------:R-:W-:Y:S01]  /*8010*/  F2FP.BF16.F32.PACK_AB R0, RZ, R0 ;  /* 0x00000000ff00723e */ /* 0x000fe200000010ff */
[----:B------:R-:W-:Y:S06]  /*8020*/  BRA `(.L_x_24722) ;  /* 0x0000000c00147947 */ /* 0x000fec0003800000 */
.L_x_24725:
        /* <DEDUP_REMOVED lines=9> */
.L_x_24728:
[----:B------:R-:W2:Y:S02]  /*80c0*/  LDG.E.U16 R2, desc[UR36][R2.64] ;  /* 0x0000002402027981 */ /* 0x000ea4000c1e1500 */
[----:B--2---:R-:W-:-:S05]  /*80d0*/  HADD2.F32 R0, -RZ, R2.H0_H0 ;  /* 0x20000002ff007230 */ /* 0x004fca0000004100 */
[----:B------:R-:W-:Y:S01]  /*80e0*/  F2FP.BF16.F32.PACK_AB R0, RZ, R0 ;  /* 0x00000000ff00723e */ /* 0x000fe200000010ff */
[----:B------:R-:W-:Y:S06]  /*80f0*/  BRA `(.L_x_24722) ;  /* 0x0000000800e07947 */ /* 0x000fec0003800000 */
.L_x_24727:
        /* <DEDUP_REMOVED lines=8> */
.L_x_24717:
        /* <DEDUP_REMOVED lines=13> */
.L_x_24731:
        /* <DEDUP_REMOVED lines=8> */
.L_x_24730:
        /* <DEDUP_REMOVED lines=28> */
.L_x_24733:
        /* <DEDUP_REMOVED lines=15> */
.L_x_24732:
[----:B------:R0:W5:Y:S01]  /*8580*/  LDG.E.U16 R0, desc[UR36][R2.64] ;  /* 0x0000002402007981 */ /* 0x000162000c1e1500 */
[----:B------:R-:W-:Y:S05]  /*8590*/  BRA `(.L_x_24722) ;  /* 0x0000000400b87947 */ /* 0x000fea0003800000 */
.L_x_24729:
        /* <DEDUP_REMOVED lines=12> */
.L_x_24736:
        /* <DEDUP_REMOVED lines=21> */
.L_x_24740:
[----:B------:R-:W-:Y:S05]  /*87b0*/  BSYNC B1 ;  /* 0x0000000000017941 */ /* 0x000fea0003800000 */
.L_x_24739:
[----:B------:R-:W-:Y:S01]  /*87c0*/  LEA R3, R0, 0x3b800000, 0x17 ;  /* 0x3b80000000037811 */ /* 0x000fe200078eb8ff */
[----:B------:R-:W-:-:S05]  /*87d0*/  IMAD.SHL.U32 R0, R2, 0x100000, RZ ;  /* 0x0010000002007824 */ /* 0x000fca00078e00ff */
[----:B------:R-:W-:-:S07]  /*87e0*/  LOP3.LUT R0, R3, R0, R4, 0xfe, !PT ;  /* 0x0000000003007212 */ /* 0x000fce00078efe04 */
.L_x_24738:
[----:B------:R-:W-:Y:S05]  /*87f0*/  BSYNC B0 ;  /* 0x0000000000007941 */ /* 0x000fea0003800000 */
.L_x_24737:
[----:B------:R-:W-:Y:S01]  /*8800*/  F2FP.BF16.F32.PACK_AB R0, RZ, R0 ;  /* 0x00000000ff00723e */ /* 0x000fe200000010ff */
[----:B------:R-:W-:Y:S06]  /*8810*/  BRA `(.L_x_24722) ;  /* 0x0000000400187947 */ /* 0x000fec0003800000 */
.L_x_24735:
        /* <DEDUP_REMOVED lines=21> */
.L_x_24744:
[----:B------:R-:W-:Y:S05]  /*8970*/  BSYNC B1 ;  /* 0x0000000000017941 */ /* 0x000fea0003800000 */
.L_x_24743:
[----:B------:R-:W-:Y:S01]  /*8980*/  LEA R3, R0, 0x37800000, 0x17 ;  /* 0x3780000000037811 */ /* 0x000fe200078eb8ff */
[----:B------:R-:W-:-:S05]  /*8990*/  IMAD.SHL.U32 R0, R2, 0x200000, RZ ;  /* 0x0020000002007824 */ /* 0x000fca00078e00ff */
[----:B------:R-:W-:-:S07]  /*89a0*/  LOP3.LUT R0, R3, R0, R4, 0xfe, !PT ;  /* 0x0000000003007212 */ /* 0x000fce00078efe04 */
.L_x_24742:
[----:B------:R-:W-:Y:S05]  /*89b0*/  BSYNC B0 ;  /* 0x0000000000007941 */ /* 0x000fea0003800000 */
.L_x_24741:
[----:B------:R-:W-:Y:S01]  /*89c0*/  F2FP.BF16.F32.PACK_AB R0, RZ, R0 ;  /* 0x00000000ff00723e */ /* 0x000fe200000010ff */
[----:B------:R-:W-:Y:S06]  /*89d0*/  BRA `(.L_x_24722) ;  /* 0x0000000000a87947 */ /* 0x000fec0003800000 */
.L_x_24734:
        /* <DEDUP_REMOVED lines=14> */
.L_x_24748:
[----:B------:R-:W-:Y:S05]  /*8ac0*/  BSYNC B0 ;  /* 0x0000000000007941 */ /* 0x000fea0003800000 */
.L_x_24747:
[----:B------:R-:W-:Y:S01]  /*8ad0*/  F2FP.BF16.F32.PACK_AB R0, RZ, R0 ;  /* 0x00000000ff00723e */ /* 0x000fe200000010ff */
[----:B------:R-:W-:Y:S06]  /*8ae0*/  BRA `(.L_x_24722) ;  /* 0x0000000000647947 */ /* 0x000fec0003800000 */
.L_x_24721:
        /* <DEDUP_REMOVED lines=16> */
.L_x_24749:
[----:B------:R-:W-:Y:S01]  /*8bf0*/  PRMT R0, RZ, 0x7610, R0 ;  /* 0x00007610ff007816 */ /* 0x000fe20000000000 */
[----:B------:R-:W-:Y:S06]  /*8c00*/  BRA `(.L_x_24722) ;  /* 0x00000000001c7947 */ /* 0x000fec0003800000 */
.L_x_24746:
[----:B------:R-:W2:Y:S02]  /*8c10*/  LDG.E.64 R2, desc[UR36][R2.64] ;  /* 0x0000002402027981 */ /* 0x000ea4000c1e1b00 */
[----:B--2---:R-:W0:Y:S02]  /*8c20*/  I2F.U64 R0, R2 ;  /* 0x0000000200007312 */ /* 0x004e240000301000 */
[----:B0-----:R-:W-:Y:S01]  /*8c30*/  F2FP.BF16.F32.PACK_AB R0, RZ, R0 ;  /* 0x00000000ff00723e */ /* 0x001fe200000010ff */
[----:B------:R-:W-:Y:S06]  /*8c40*/  BRA `(.L_x_24722) ;  /* 0x00000000000c7947 */ /* 0x000fec0003800000 */
.L_x_24745:
[----:B------:R-:W2:Y:S02]  /*8c50*/  LDG.E R2, desc[UR36][R2.64] ;  /* 0x0000002402027981 */ /* 0x000ea4000c1e1900 */
[----:B--2---:R-:W-:-:S04]  /*8c60*/  I2FP.F32.U32 R0, R2 ;  /* 0x0000000200007245 */ /* 0x004fc80000201000 */
[----:B------:R-:W-:-:S07]  /*8c70*/  F2FP.BF16.F32.PACK_AB R0, RZ, R0 ;  /* 0x00000000ff00723e */ /* 0x000fce00000010ff */
.L_x_24722:
        /* <DEDUP_REMOVED lines=21> */
.L_x_24753:
[----:B------:R-:W-:-:S04]  /*8dd0*/  LOP3.LUT R3, R0, R3, RZ, 0x3c, !PT ;  /* 0x0000000300037212 */ /* 0x000fc800078e3cff */
[----:B------:R-:W-:Y:S01]  /*8de0*/  PRMT R2, R3, 0x9910, RZ ;  /* 0x0000991003027816 */ /* 0x000fe200000000ff */
[----:B------:R-:W-:-:S03]  /*8df0*/  VIADD R3, R0, 0xffff ;  /* 0x0000ffff00037836 */ /* 0x000fc60000000000 */
[----:B------:R-:W-:-:S04]  /*8e00*/  ISETP.GE.AND P0, PT, R2, RZ, PT ;  /* 0x000000ff0200720c */ /* 0x000fc80003f06270 */
[----:B------:R-:W-:-:S13]  /*8e10*/  ISETP.GT.U32.OR P0, PT, R4, R5, !P0 ;  /* 0x000000050400720c */ /* 0x000fda0004704470 */
[----:B------:R-:W-:Y:S01]  /*8e20*/  @!P0 VIADD R3, R0, 0x1 ;  /* 0x0000000100038836 */ /* 0x000fe20000000000 */
[----:B------:R-:W-:Y:S06]  /*8e30*/  BRA `(.L_x_24752) ;  /* 0x00000000000c7947 */ /* 0x000fec0003800000 */
.L_x_24751:
[----:B------:R-:W-:-:S05]  /*8e40*/  FADD.FTZ R2, R2, R5 ;  /* 0x0000000502027221 */ /* 0x000fca0000010000 */
[----:B------:R-:W-:-:S04]  /*8e50*/  F2FP.BF16.F32.PACK_AB R2, RZ, R2 ;  /* 0x00000002ff02723e */ /* 0x000fc800000010ff */
[----:B------:R-:W-:-:S07]  /*8e60*/  PRMT R3, R2, 0x7610, R3 ;  /* 0x0000761002037816 */ /* 0x000fce0000000003 */
.L_x_24752:
[----:B------:R-:W-:Y:S05]  /*8e70*/  BSYNC B0 ;  /* 0x0000000000007941 */ /* 0x000fea0003800000 */
.L_x_24750:
        /* <DEDUP_REMOVED lines=16> */
.L_x_24757:
[----:B------:R-:W-:-:S06]  /*8f80*/  IMAD.U32 R3, R3, 0x10000, RZ ;  /* 0x0001000003037824 */ /* 0x000fcc00078e00ff */
[----:B------:R-:W0:Y:S02]  /*8f90*/  F2I.S64.TRUNC R2, R3 ;  /* 0x0000000300027311 */ /* 0x000e24000020d900 */
[----:B0-----:R3:W-:Y:S01]  /*8fa0*/  STG.E.U8 desc[UR36][R16.64], R2 ;  /* 0x0000000210007986 */ /* 0x0017e2000c101124 */
[----:B------:R-:W-:Y:S05]  /*8fb0*/  BRA `(.L_x_24759) ;  /* 0x0000000c00847947 */ /* 0x000fea0003800000 */
.L_x_24756:
        /* <DEDUP_REMOVED lines=10> */
.L_x_24761:
[----:B------:R-:W-:-:S06]  /*9060*/  IMAD.U32 R3, R3, 0x10000, RZ ;  /* 0x0001000003037824 */ /* 0x000fcc00078e00ff */
[----:B------:R-:W0:Y:S02]  /*9070*/  F2I.FTZ.TRUNC.NTZ R3, R3 ;  /* 0x0000000300037305 */ /* 0x000e24000021f100 */
[----:B0-----:R2:W-:Y:S01]  /*9080*/  STG.E desc[UR36][R16.64], R3 ;  /* 0x0000000310007986 */ /* 0x0015e2000c101924 */
[----:B------:R-:W-:Y:S05]  /*9090*/  BRA `(.L_x_24759) ;  /* 0x0000000c004c7947 */ /* 0x000fea0003800000 */
.L_x_24760:
[----:B------:R-:W-:-:S06]  /*90a0*/  IMAD.U32 R3, R3, 0x10000, RZ ;  /* 0x0001000003037824 */ /* 0x000fcc00078e00ff */
[----:B------:R-:W0:Y:S02]  /*90b0*/  F2I.FTZ.TRUNC.NTZ R3, R3 ;  /* 0x0000000300037305 */ /* 0x000e24000021f100 */
[----:B0-----:R0:W-:Y:S01]  /*90c0*/  STG.E.U16 desc[UR36][R16.64], R3 ;  /* 0x0000000310007986 */ /* 0x0011e2000c101524 */
[----:B------:R-:W-:Y:S05]  /*90d0*/  BRA `(.L_x_24759) ;  /* 0x0000000c003c7947 */ /* 0x000fea0003800000 */
.L_x_24755:
        /* <DEDUP_REMOVED lines=9> */
.L_x_24763:
[----:B------:R-:W-:-:S05]  /*9170*/  IMAD.U32 R0, R3, 0x10000, RZ ;  /* 0x0001000003007824 */ /* 0x000fca00078e00ff */
[----:B------:R-:W-:-:S05]  /*9180*/  F2FP.F16.F32.PACK_AB R0, RZ, R0 ;  /* 0x00000000ff00723e */ /* 0x000fca00000000ff */
[----:B------:R0:W-:Y:S01]  /*9190*/  STG.E.U16 desc[UR36][R16.64], R0 ;  /* 0x0000000010007986 */ /* 0x0001e2000c101524 */
[----:B------:R-:W-:Y:S05]  /*91a0*/  BRA `(.L_x_24759) ;  /* 0x0000000c00087947 */ /* 0x000fea0003800000 */
.L_x_24762:
        /* <DEDUP_REMOVED lines=10> */
.L_x_24765:
[----:B------:R-:W-:-:S05]  /*9250*/  IMAD.U32 R3, R3, 0x10000, RZ ;  /* 0x0001000003037824 */ /* 0x000fca00078e00ff */
[----:B------:R-:W-:-:S04]  /*9260*/  F2FP.F16.F32.PACK_AB R3, RZ, R3 ;  /* 0x00000003ff03723e */ /* 0x000fc800000000ff */
[----:B------:R-:W-:-:S05]  /*9270*/  PRMT R3, R3, 0x5410, RZ ;  /* 0x0000541003037816 */ /* 0x000fca00000000ff */
[----:B------:R0:W-:Y:S01]  /*9280*/  STG.E desc[UR36][R16.64], R3 ;  /* 0x0000000310007986 */ /* 0x0001e2000c101924 */
[----:B------:R-:W-:Y:S05]  /*9290*/  BRA `(.L_x_24759) ;  /* 0x0000000800cc7947 */ /* 0x000fea0003800000 */
.L_x_24764:
[----:B------:R-:W-:-:S04]  /*92a0*/  IMAD.U32 R2, R3, 0x10000, RZ ;  /* 0x0001000003027824 */ /* 0x000fc800078e00ff */
[----:B------:R-:W-:-:S06]  /*92b0*/  FMUL.FTZ R2, R2, 1 ;  /* 0x3f80000002027820 */ /* 0x000fcc0000410000 */
[----:B------:R-:W0:Y:S02]  /*92c0*/  F2F.F64.F32 R2, R2 ;  /* 0x0000000200027310 */ /* 0x000e240000201800 */
[----:B0-----:R0:W-:Y:S01]  /*92d0*/  STG.E.64 desc[UR36][R16.64], R2 ;  /* 0x0000000210007986 */ /* 0x0011e2000c101b24 */
[----:B------:R-:W-:Y:S05]  /*92e0*/  BRA `(.L_x_24759) ;  /* 0x0000000800b87947 */ /* 0x000fea0003800000 */
.L_x_24754:
        /* <DEDUP_REMOVED lines=13> */
.L_x_24768:
[----:B------:R-:W-:Y:S01]  /*93c0*/  IMAD.U32 R3, R3, 0x10000, RZ ;  /* 0x0001000003037824 */ /* 0x000fe200078e00ff */
[----:B------:R-:W-:-:S03]  /*93d0*/  CS2R R6, SRZ ;  /* 0x0000000000067805 */ /* 0x000fc6000001ff00 */
[----:B------:R-:W-:-:S04]  /*93e0*/  FMUL.FTZ R3, R3, 1 ;  /* 0x3f80000003037820 */ /* 0x000fc80000410000 */
[----:B------:R-:W0:Y:S02]  /*93f0*/  F2F.F64.F32 R4, R3 ;  /* 0x0000000300047310 */ /* 0x000e240000201800 */
[----:B0-----:R0:W-:Y:S01]  /*9400*/  STG.E.128 desc[UR36][R16.64], R4 ;  /* 0x0000000410007986 */ /* 0x0011e2000c101d24 */
[----:B------:R-:W-:Y:S05]  /*9410*/  BRA `(.L_x_24759) ;  /* 0x00000008006c7947 */ /* 0x000fea0003800000 */
.L_x_24767:
        /* <DEDUP_REMOVED lines=21> */
.L_x_24772:
[----:B------:R-:W-:Y:S05]  /*9570*/  BSYNC B0 ;  /* 0x0000000000007941 */ /* 0x000fea0003800000 */
.L_x_24771:
[----:B------:R-:W-:-:S05]  /*9580*/  LOP3.LUT R3, R0, R3, RZ, 0xfc, !PT ;  /* 0x0000000300037212 */ /* 0x000fca00078efcff */
[----:B------:R0:W-:Y:S01]  /*9590*/  STG.E.U8 desc[UR36][R16.64], R3 ;  /* 0x0000000310007986 */ /* 0x0001e2000c101124 */
[----:B------:R-:W-:Y:S05]  /*95a0*/  BRA `(.L_x_24759) ;  /* 0x0000000800087947 */ /* 0x000fea0003800000 */
.L_x_24770:
        /* <DEDUP_REMOVED lines=13> */
.L_x_24774:
[----:B------:R-:W-:Y:S01]  /*9680*/  IMAD.MOV.U32 R0, RZ, RZ, 0x7f ;  /* 0x0000007fff007424 */ /* 0x000fe200078e00ff */
[----:B------:R-:W-:-:S04]  /*9690*/  ISETP.GT.U32.AND P0, PT, R2, 0x7f800000, PT ;  /* 0x7f8000000200780c */ /* 0x000fc80003f04070 */
[----:B------:R-:W-:-:S09]  /*96a0*/  SEL R0, R0, 0x7c, P0 ;  /* 0x0000007c00007807 */ /* 0x000fd20000000000 */
.L_x_24775:
[----:B------:R-:W-:Y:S05]  /*96b0*/  BSYNC B0 ;  /* 0x0000000000007941 */ /* 0x000fea0003800000 */
.L_x_24773:
[----:B------:R-:W-:-:S04]  /*96c0*/  LOP3.LUT R2, R3, 0x80000000, RZ, 0xc0, !PT ;  /* 0x8000000003027812 */ /* 0x000fc800078ec0ff */
[----:B------:R-:W-:-:S04]  /*96d0*/  SHF.R.U32.HI R3, RZ, 0x18, R2 ;  /* 0x00000018ff037819 */ /* 0x000fc80000011602 */
[----:B------:R-:W-:-:S05]  /*96e0*/  LOP3.LUT R3, R0, R3, RZ, 0xfc, !PT ;  /* 0x0000000300037212 */ /* 0x000fca00078efcff */
[----:B------:R0:W-:Y:S01]  /*96f0*/  STG.E.U8 desc[UR36][R16.64], R3 ;  /* 0x0000000310007986 */ /* 0x0001e2000c101124 */
[----:B------:R-:W-:Y:S05]  /*9700*/  BRA `(.L_x_24759) ;  /* 0x0000000400b07947 */ /* 0x000fea0003800000 */
.L_x_24769:
[----:B------:R0:W-:Y:S01]  /*9710*/  STG.E.U16 desc[UR36][R16.64], R3 ;  /* 0x0000000310007986 */ /* 0x0001e2000c101524 */
[----:B------:R-:W-:Y:S05]  /*9720*/  BRA `(.L_x_24759) ;  /* 0x0000000400a87947 */ /* 0x000fea0003800000 */
.L_x_24766:
        /* <DEDUP_REMOVED lines=12> */
.L_x_24778:
        /* <DEDUP_REMOVED lines=17> */
.L_x_24781:
[----:B------:R-:W-:-:S04]  /*9900*/  LOP3.LUT R2, R3, 0x80000000, RZ, 0xc0, !PT ;  /* 0x8000000003027812 */ /* 0x000fc800078ec0ff */
[----:B------:R-:W-:-:S04]  /*9910*/  SHF.R.U32.HI R3, RZ, 0x18, R2 ;  /* 0x00000018ff037819 */ /* 0x000fc80000011602 */
[----:B------:R-:W-:-:S04]  /*9920*/  LOP3.LUT R0, R0, R3, RZ, 0xfc, !PT ;  /* 0x0000000300007212 */ /* 0x000fc800078efcff */
[----:B------:R-:W-:-:S07]  /*9930*/  PRMT R8, R0, 0x7610, R8 ;  /* 0x0000761000087816 */ /* 0x000fce0000000008 */
.L_x_24780:
[----:B------:R-:W-:Y:S05]  /*9940*/  BSYNC B0 ;  /* 0x0000000000007941 */ /* 0x000fea0003800000 */
.L_x_24779:
[----:B------:R0:W-:Y:S01]  /*9950*/  STG.E.U8 desc[UR36][R16.64], R8 ;  /* 0x0000000810007986 */ /* 0x0001e2000c101124 */
[----:B------:R-:W-:Y:S05]  /*9960*/  BRA `(.L_x_24759) ;  /* 0x0000000400187947 */ /* 0x000fea0003800000 */
.L_x_24777:
        /* <DEDUP_REMOVED lines=17> */
.L_x_24784:
[----:B------:R-:W-:-:S04]  /*9a80*/  LOP3.LUT R2, R3, 0x80000000, RZ, 0xc0, !PT ;  /* 0x8000000003027812 */ /* 0x000fc800078ec0ff */
[----:B------:R-:W-:-:S04]  /*9a90*/  SHF.R.U32.HI R3, RZ, 0x18, R2 ;  /* 0x00000018ff037819 */ /* 0x000fc80000011602 */
[----:B------:R-:W-:-:S04]  /*9aa0*/  LOP3.LUT R0, R0, R3, RZ, 0xfc, !PT ;  /* 0x0000000300007212 */ /* 0x000fc800078efcff */
[----:B------:R-:W-:-:S07]  /*9ab0*/  PRMT R8, R0, 0x7610, R8 ;  /* 0x0000761000087816 */ /* 0x000fce0000000008 */
.L_x_24783:
[----:B------:R-:W-:Y:S05]  /*9ac0*/  BSYNC B0 ;  /* 0x0000000000007941 */ /* 0x000fea0003800000 */
.L_x_24782:
[----:B------:R0:W-:Y:S01]  /*9ad0*/  STG.E.U8 desc[UR36][R16.64], R8 ;  /* 0x0000000810007986 */ /* 0x0001e2000c101124 */
[----:B------:R-:W-:Y:S05]  /*9ae0*/  BRA `(.L_x_24759) ;  /* 0x0000000000b87947 */ /* 0x000fea0003800000 */
.L_x_24776:
        /* <DEDUP_REMOVED lines=22> */
.L_x_24758:
        /* <DEDUP_REMOVED lines=16> */
.L_x_24787:
[----:B------:R-:W-:Y:S05]  /*9d50*/  BRA `(.L_x_24759) ;  /* 0x00000000001c7947 */ /* 0x000fea0003800000 */
.L_x_24786:
[----:B------:R-:W-:-:S06]  /*9d60*/  IMAD.U32 R3, R3, 0x10000, RZ ;  /* 0x0001000003037824 */ /* 0x000fcc00078e00ff */
[----:B------:R-:W0:Y:S02]  /*9d70*/  F2I.U64.TRUNC R2, R3 ;  /* 0x0000000300027311 */ /* 0x000e24000020d800 */
[----:B0-----:R0:W-:Y:S01]  /*9d80*/  STG.E.64 desc[UR36][R16.64], R2 ;  /* 0x0000000210007986 */ /* 0x0011e2000c101b24 */
[----:B------:R-:W-:Y:S05]  /*9d90*/  BRA `(.L_x_24759) ;  /* 0x00000000000c7947 */ /* 0x000fea0003800000 */
.L_x_24785:
[----:B------:R-:W-:-:S06]  /*9da0*/  IMAD.U32 R3, R3, 0x10000, RZ ;  /* 0x0001000003037824 */ /* 0x000fcc00078e00ff */
[----:B------:R-:W0:Y:S02]  /*9db0*/  F2I.FTZ.U32.TRUNC.NTZ R3, R3 ;  /* 0x0000000300037305 */ /* 0x000e24000021f000 */
[----:B0-----:R0:W-:Y:S02]  /*9dc0*/  STG.E desc[UR36][R16.64], R3 ;  /* 0x0000000310007986 */ /* 0x0011e4000c101924 */
.L_x_24759:
[----:B------:R-:W-:-:S07]  /*9dd0*/  VIADD R19, R19, 0x80 ;  /* 0x0000008013137836 */ /* 0x000fce0000000000 */
.L_x_24715:
[----:B------:R-:W-:Y:S05]  /*9de0*/  BSYNC B6 ;  /* 0x0000000000067941 */ /* 0x000fea0003800000 */
.L_x_24714:
        /* <DEDUP_REMOVED lines=306> */
.L_x_24788:
        /* <DEDUP_REMOVED lines=22> */
.L_x_24792:
[----:B------:R-:W2:Y:S02]  /*b270*/  LDG.E.U8 R2, desc[UR36][R2.64] ;  /* 0x0000002402027981 */ /* 0x000ea4000c1e1100 */
[----:B--2---:R-:W-:-:S04]  /*b280*/  I2FP.F32.U32 R0, R2 ;  /* 0x0000000200007245 */ /* 0x004fc80000201000 */
[----:B------:R-:W-:Y:S01]  /*b290*/  F2FP.BF16.F32.PACK_AB R0, RZ, R0 ;  /* 0x00000000ff00723e */ /* 0x000fe200000010ff */
[----:B------:R-:W-:Y:S06]  /*b2a0*/  BRA `(.L_x_24794) ;  /* 0x0000000c00907947 */ /* 0x000fec0003800000 */
.L_x_24791:
        /* <DEDUP_REMOVED lines=10> */
.L_x_24796:
[----:B------:R-:W2:Y:S02]  /*b350*/  LDG.E R2, desc[UR36][R2.64] ;  /* 0x0000002402027981 */ /* 0x000ea4000c1e1900 */
[----:B--2---:R-:W-:-:S04]  /*b360*/  I2FP.F32.S32 R0, R2 ;  /* 0x0000000200007245 */ /* 0x004fc80000201400 */
[----:B------:R-:W-:Y:S01]  /*b370*/  F2FP.BF16.F32.PACK_AB R0, RZ, R0 ;  /* 0x00000000ff00723e */ /* 0x000fe200000010ff */
[----:B------:R-:W-:Y:S06]  /*b380*/  BRA `(.L_x_24794) ;  /* 0x0000000c00587947 */ /* 0x000fec0003800000 */
.L_x_24795:
[----:B------:R-:W2:Y:S02]  /*b390*/  LDG.E.U16 R2, desc[UR36][R2.64] ;  /* 0x0000002402027981 */ /* 0x000ea4000c1e1500 */
[----:B--2---:R-:W0:Y:S02]  /*b3a0*/  I2F.S16 R0, R2 ;  /* 0x0000000200007306 */ /* 0x004e240000101400 */
[----:B0-----:R-:W-:Y:S01]  /*b3b0*/  F2FP.BF16.F32.PACK_AB R0, RZ, R0 ;  /* 0x00000000ff00723e */ /* 0x001fe200000010ff */
[----:B------:R-:W-:Y:S06]  /*b3c0*/  BRA `(.L_x_24794) ;  /* 0x0000000c00487947 */ /* 0x000fec0003800000 */
.L_x_24790:
        /* <DEDUP_REMOVED lines=9> */
.L_x_24798:
[----:B------:R-:W2:Y:S02]  /*b460*/  LDG.E.U16 R0, desc[UR36][R2.64] ;  /* 0x0000002402007981 */ /* 0x000ea4000c1e1500 */
[----:B--2---:R-:W-:-:S05]  /*b470*/  HADD2.F32 R0, -RZ, R0.H0_H0 ;  /* 0x20000000ff007230 */ /* 0x004fca0000004100 */
[----:B------:R-:W-:Y:S01]  /*b480*/  F2FP.BF16.F32.PACK_AB R0, RZ, R0 ;  /* 0x00000000ff00723e */ /* 0x000fe200000010ff */
[----:B------:R-:W-:Y:S06]  /*b490*/  BRA `(.L_x_24794) ;  /* 0x0000000c00147947 */ /* 0x000fec0003800000 */
.L_x_24797:
        /* <DEDUP_REMOVED lines=9> */
.L_x_24800:
[----:B------:R-:W2:Y:S02]  /*b530*/  LDG.E.U16 R2, desc[UR36][R2.64] ;  /* 0x0000002402027981 */ /* 0x000ea4000c1e1500 */
[----:B--2---:R-:W-:-:S05]  /*b540*/  HADD2.F32 R0, -RZ, R2.H0_H0 ;  /* 0x20000002ff007230 */ /* 0x004fca0000004100 */
[----:B------:R-:W-:Y:S01]  /*b550*/  F2FP.BF16.F32.PACK_AB R0, RZ, R0 ;  /* 0x00000000ff00723e */ /* 0x000fe200000010ff */
[----:B------:R-:W-:Y:S06]  /*b560*/  BRA `(.L_x_24794) ;  /* 0x0000000800e07947 */ /* 0x000fec0003800000 */
.L_x_24799:
        /* <DEDUP_REMOVED lines=8> */
.L_x_24789:
        /* <DEDUP_REMOVED lines=13> */
.L_x_24803:
        /* <DEDUP_REMOVED lines=8> */
.L_x_24802:
        /* <DEDUP_REMOVED lines=28> */
.L_x_24805:
        /* <DEDUP_REMOVED lines=15> */
.L_x_24804:
[----:B------:R0:W5:Y:S01]  /*b9f0*/  LDG.E.U16 R0, desc[UR36][R2.64] ;  /* 0x0000002402007981 */ /* 0x000162000c1e1500 */
[----:B------:R-:W-:Y:S05]  /*ba00*/  BRA `(.L_x_24794) ;  /* 0x0000000400b87947 */ /* 0x000fea0003800000 */
.L_x_24801:
        /* <DEDUP_REMOVED lines=12> */
.L_x_24808:
        /* <DEDUP_REMOVED lines=21> */
.L_x_24812:
[----:B------:R-:W-:Y:S05]  /*bc20*/  BSYNC B1 ;  /* 0x0000000000017941 */ /* 0x000fea0003800000 */
.L_x_24811:
[----:B------:R-:W-:Y:S01]  /*bc30*/  LEA R3, R0, 0x3b800000, 0x17 ;  /* 0x3b80000000037811 */ /* 0x000fe200078eb8ff */
[----:B------:R-:W-:-:S05]  /*bc40*/  IMAD.SHL.U32 R0, R2, 0x100000, RZ ;  /* 0x0010000002007824 */ /* 0x000fca00078e00ff */
[----:B------:R-:W-:-:S07]  /*bc50*/  LOP3.LUT R0, R3, R0, R4, 0xfe, !PT ;  /* 0x0000000003007212 */ /* 0x000fce00078efe04 */
.L_x_24810:
[----:B------:R-:W-:Y:S05]  /*bc60*/  BSYNC B0 ;  /* 0x0000000000007941 */ /* 0x000fea0003800000 */
.L_x_24809:
[----:B------:R-:W-:Y:S01]  /*bc70*/  F2FP.BF16.F32.PACK_AB R0, RZ, R0 ;  /* 0x00000000ff00723e */ /* 0x000fe200000010ff */
[----:B------:R-:W-:Y:S06]  /*bc80*/  BRA `(.L_x_24794) ;  /* 0x0000000400187947 */ /* 0x000fec0003800000 */
.L_x_24807:
        /* <DEDUP_REMOVED lines=21> */
.L_x_24816:
[----:B------:R-:W-:Y:S05]  /*bde0*/  BSYNC B1 ;  /* 0x0000000000017941 */ /* 0x000fea0003800000 */
.L_x_24815:
[----:B------:R-:W-:Y:S01]  /*bdf0*/  LEA R3, R0, 0x37800000, 0x17 ;  /* 0x3780000000037811 */ /* 0x000fe200078eb8ff */
[----:B------:R-:W-:-:S05]  /*be00*/  IMAD.SHL.U32 R0, R2, 0x200000, RZ ;  /* 0x0020000002007824 */ /* 0x000fca00078e00ff */
[----:B------:R-:W-:-:S07]  /*be10*/  LOP3.LUT R0, R3, R0, R4, 0xfe, !PT ;  /* 0x0000000003007212 */ /* 0x000fce00078efe04 */
.L_x_24814:
[----:B------:R-:W-:Y:S05]  /*be20*/  BSYNC B0 ;  /* 0x0000000000007941 */ /* 0x000fea0003800000 */
.L_x_24813:
[----:B------:R-:W-:Y:S01]  /*be30*/  F2FP.BF16.F32.PACK_AB R0, RZ, R0 ;  /* 0x00000000ff00723e */ /* 0x000fe200000010ff */
[----:B------:R-:W-:Y:S06]  /*be40*/  BRA `(.L_x_24794) ;  /* 0x0000000000a87947 */ /* 0x000fec0003800000 */
.L_x_24806:
        /* <DEDUP_REMOVED lines=14> */
.L_x_24820:
[----:B------:R-:W-:Y:S05]  /*bf30*/  BSYNC B0 ;  /* 0x0000000000007941 */ /* 0x000fea0003800000 */
.L_x_24819:
[----:B------:R-:W-:Y:S01]  /*bf40*/  F2FP.BF16.F32.PACK_AB R0, RZ, R0 ;  /* 0x00000000ff00723e */ /* 0x000fe200000010ff */
[----:B------:R-:W-:Y:S06]  /*bf50*/  BRA `(.L_x_24794) ;  /* 0x0000000000647947 */ /* 0x000fec0003800000 */
.L_x_24793:
        /* <DEDUP_REMOVED lines=16> */
.L_x_24821:
[----:B------:R-:W-:Y:S01]  /*c060*/  PRMT R0, RZ, 0x7610, R0 ;  /* 0x00007610ff007816 */ /* 0x000fe20000000000 */
[----:B------:R-:W-:Y:S06]  /*c070*/  BRA `(.L_x_24794) ;  /* 0x00000000001c7947 */ /* 0x000fec0003800000 */
.L_x_24818:
[----:B------:R-:W2:Y:S02]  /*c080*/  LDG.E.64 R2, desc[UR36][R2.64] ;  /* 0x0000002402027981 */ /* 0x000ea4000c1e1b00 */
[----:B--2---:R-:W0:Y:S02]  /*c090*/  I2F.U64 R0, R2 ;  /* 0x0000000200007312 */ /* 0x004e240000301000 */
[----:B0-----:R-:W-:Y:S01]  /*c0a0*/  F2FP.BF16.F32.PACK_AB R0, RZ, R0 ;  /* 0x00000000ff00723e */ /* 0x001fe200000010ff */
[----:B------:R-:W-:Y:S06]  /*c0b0*/  BRA `(.L_x_24794) ;  /* 0x00000000000c7947 */ /* 0x000fec0003800000 */
.L_x_24817:
[----:B------:R-:W2:Y:S02]  /*c0c0*/  LDG.E R2, desc[UR36][R2.64] ;  /* 0x0000002402027981 */ /* 0x000ea4000c1e1900 */
[----:B--2---:R-:W-:-:S04]  /*c0d0*/  I2FP.F32.U32 R0, R2 ;  /* 0x0000000200007245 */ /* 0x004fc80000201000 */
[----:B------:R-:W-:-:S07]  /*c0e0*/  F2FP.BF16.F32.PACK_AB R0, RZ, R0 ;  /* 0x00000000ff00723e */ /* 0x000fce00000010ff */
.L_x_24794:
        /* <DEDUP_REMOVED lines=21> */
.L_x_24825:
[----:B------:R-:W-:-:S04]  /*c240*/  LOP3.LUT R3, R0, R3, RZ, 0x3c, !PT ;  /* 0x0000000300037212 */ /* 0x000fc800078e3cff */
[----:B------:R-:W-:Y:S01]  /*c250*/  PRMT R2, R3, 0x9910, RZ ;  /* 0x0000991003027816 */ /* 0x000fe200000000ff */
[----:B------:R-:W-:-:S03]  /*c260*/  VIADD R3, R0, 0xffff ;  /* 0x0000ffff00037836 */ /* 0x000fc60000000000 */
[----:B------:R-:W-:-:S04]  /*c270*/  ISETP.GE.AND P0, PT, R2, RZ, PT ;  /* 0x000000ff0200720c */ /* 0x000fc80003f06270 */
[----:B------:R-:W-:-:S13]  /*c280*/  ISETP.GT.U32.OR P0, PT, R4, R5, !P0 ;  /* 0x000000050400720c */ /* 0x000fda0004704470 */
[----:B------:R-:W-:Y:S01]  /*c290*/  @!P0 VIADD R3, R0, 0x1 ;  /* 0x0000000100038836 */ /* 0x000fe20000000000 */
[----:B------:R-:W-:Y:S06]  /*c2a0*/  BRA `(.L_x_24824) ;  /* 0x00000000000c7947 */ /* 0x000fec0003800000 */
.L_x_24823:
[----:B------:R-:W-:-:S05]  /*c2b0*/  FADD.FTZ R2, R2, R5 ;  /* 0x0000000502027221 */ /* 0x000fca0000010000 */
[----:B------:R-:W-:-:S04]  /*c2c0*/  F2FP.BF16.F32.PACK_AB R2, RZ, R2 ;  /* 0x00000002ff02723e */ /* 0x000fc800000010ff */
[----:B------:R-:W-:-:S07]  /*c2d0*/  PRMT R3, R2, 0x7610, R3 ;  /* 0x0000761002037816 */ /* 0x000fce0000000003 */
.L_x_24824:
[----:B------:R-:W-:Y:S05]  /*c2e0*/  BSYNC B0 ;  /* 0x0000000000007941 */ /* 0x000fea0003800000 */
.L_x_24822:
        /* <DEDUP_REMOVED lines=16> */
.L_x_24829:
[----:B------:R-:W-:-:S06]  /*c3f0*/  IMAD.U32 R3, R3, 0x10000, RZ ;  /* 0x0001000003037824 */ /* 0x000fcc00078e00ff */
[----:B------:R-:W0:Y:S02]  /*c400*/  F2I.S64.TRUNC R2, R3 ;  /* 0x0000000300027311 */ /* 0x000e24000020d900 */
[----:B0-----:R-:W-:Y:S01]  /*c410*/  STG.E.U8 desc[UR36][R16.64], R2 ;  /* 0x0000000210007986 */ /* 0x001fe2000c101124 */
[----:B------:R-:W-:Y:S05]  /*c420*/  EXIT ;  /* 0x000000000000794d */ /* 0x000fea0003800000 */
.L_x_24828:
        /* <DEDUP_REMOVED lines=10> */
.L_x_24832:
[----:B------:R-:W-:-:S06]  /*c4d0*/  IMAD.U32 R3, R3, 0x10000, RZ ;  /* 0x0001000003037824 */ /* 0x000fcc00078e00ff */
[----:B------:R-:W0:Y:S02]  /*c4e0*/  F2I.FTZ.TRUNC.NTZ R3, R3 ;  /* 0x0000000300037305 */ /* 0x000e24000021f100 */
[----:B0-----:R-:W-:Y:S01]  /*c4f0*/  STG.E desc[UR36][R16.64], R3 ;  /* 0x0000000310007986 */ /* 0x001fe2000c101924 */
[----:B------:R-:W-:Y:S05]  /*c500*/  EXIT ;  /* 0x000000000000794d */ /* 0x000fea0003800000 */
.L_x_24831:
[----:B------:R-:W-:-:S06]  /*c510*/  IMAD.U32 R3, R3, 0x10000, RZ ;  /* 0x0001000003037824 */ /* 0x000fcc00078e00ff */
[----:B------:R-:W0:Y:S02]  /*c520*/  F2I.FTZ.TRUNC.NTZ R3, R3 ;  /* 0x0000000300037305 */ /* 0x000e24000021f100 */
[----:B0-----:R-:W-:Y:S01]  /*c530*/  STG.E.U16 desc[UR36][R16.64], R3 ;  /* 0x0000000310007986 */ /* 0x001fe2000c101524 */
[----:B------:R-:W-:Y:S05]  /*c540*/  EXIT ;  /* 0x000000000000794d */ /* 0x000fea0003800000 */
.L_x_24827:
        /* <DEDUP_REMOVED lines=9> */
.L_x_24834:
[----:B------:R-:W-:-:S05]  /*c5e0*/  IMAD.U32 R0, R3, 0x10000, RZ ;  /* 0x0001000003007824 */ /* 0x000fca00078e00ff */
[----:B------:R-:W-:-:S05]  /*c5f0*/  F2FP.F16.F32.PACK_AB R0, RZ, R0 ;  /* 0x00000000ff00723e */ /* 0x000fca00000000ff */
[----:B------:R-:W-:Y:S01]  /*c600*/  STG.E.U16 desc[UR36][R16.64], R0 ;  /* 0x0000000010007986 */ /* 0x000fe2000c101524 */
[----:B------:R-:W-:Y:S05]  /*c610*/  EXIT ;  /* 0x000000000000794d */ /* 0x000fea0003800000 */
.L_x_24833:
        /* <DEDUP_REMOVED lines=10> */
.L_x_24836:
[----:B------:R-:W-:-:S05]  /*c6c0*/  IMAD.U32 R3, R3, 0x10000, RZ ;  /* 0x0001000003037824 */ /* 0x000fca00078e00ff */
[----:B------:R-:W-:-:S04]  /*c6d0*/  F2FP.F16.F32.PACK_AB R3, RZ, R3 ;  /* 0x00000003ff03723e */ /* 0x000fc800000000ff */
[----:B------:R-:W-:-:S05]  /*c6e0*/  PRMT R3, R3, 0x5410, RZ ;  /* 0x0000541003037816 */ /* 0x000fca00000000ff */
[----:B------:R-:W-:Y:S01]  /*c6f0*/  STG.E desc[UR36][R16.64], R3 ;  /* 0x0000000310007986 */ /* 0x000fe2000c101924 */
[----:B------:R-:W-:Y:S05]  /*c700*/  EXIT ;  /* 0x000000000000794d */ /* 0x000fea0003800000 */
.L_x_24835:
[----:B------:R-:W-:-:S04]  /*c710*/  IMAD.U32 R2, R3, 0x10000, RZ ;  /* 0x0001000003027824 */ /* 0x000fc800078e00ff */
[----:B------:R-:W-:-:S06]  /*c720*/  FMUL.FTZ R2, R2, 1 ;  /* 0x3f80000002027820 */ /* 0x000fcc0000410000 */
[----:B------:R-:W0:Y:S02]  /*c730*/  F2F.F64.F32 R2, R2 ;  /* 0x0000000200027310 */ /* 0x000e240000201800 */
[----:B0-----:R-:W-:Y:S01]  /*c740*/  STG.E.64 desc[UR36][R16.64], R2 ;  /* 0x0000000210007986 */ /* 0x001fe2000c101b24 */
[----:B------:R-:W-:Y:S05]  /*c750*/  EXIT ;  /* 0x000000000000794d */ /* 0x000fea0003800000 */
.L_x_24826:
        /* <DEDUP_REMOVED lines=13> */
.L_x_24839:
[----:B------:R-:W-:Y:S01]  /*c830*/  IMAD.U32 R3, R3, 0x10000, RZ ;  /* 0x0001000003037824 */ /* 0x000fe200078e00ff */
[----:B------:R-:W-:-:S03]  /*c840*/  CS2R R6, SRZ ;  /* 0x0000000000067805 */ /* 0x000fc6000001ff00 */
[----:B------:R-:W-:-:S04]  /*c850*/  FMUL.FTZ R3, R3, 1 ;  /* 0x3f80000003037820 */ /* 0x000fc80000410000 */
[----:B------:R-:W0:Y:S02]  /*c860*/  F2F.F64.F32 R4, R3 ;  /* 0x0000000300047310 */ /* 0x000e240000201800 */
[----:B0-----:R-:W-:Y:S01]  /*c870*/  STG.E.128 desc[UR36][R16.64], R4 ;  /* 0x0000000410007986 */ /* 0x001fe2000c101d24 */
[----:B------:R-:W-:Y:S05]  /*c880*/  EXIT ;  /* 0x000000000000794d */ /* 0x000fea0003800000 */
.L_x_24838:
        /* <DEDUP_REMOVED lines=21> */
.L_x_24843:
[----:B------:R-:W-:Y:S05]  /*c9e0*/  BSYNC B0 ;  /* 0x0000000000007941 */ /* 0x000fea0003800000 */
.L_x_24842:
[----:B------:R-:W-:-:S05]  /*c9f0*/  LOP3.LUT R3, R0, R3, RZ, 0xfc, !PT ;  /* 0x0000000300037212 */ /* 0x000fca00078efcff */
[----:B------:R-:W-:Y:S01]  /*ca00*/  STG.E.U8 desc[UR36][R16.64], R3 ;  /* 0x0000000310007986 */ /* 0x000fe2000c101124 */
[----:B------:R-:W-:Y:S05]  /*ca10*/  EXIT ;  /* 0x000000000000794d */ /* 0x000fea0003800000 */
.L_x_24841:
        /* <DEDUP_REMOVED lines=13> */
.L_x_24845:
[----:B------:R-:W-:Y:S01]  /*caf0*/  IMAD.MOV.U32 R0, RZ, RZ, 0x7f ;  /* 0x0000007fff007424 */ /* 0x000fe200078e00ff */
[----:B------:R-:W-:-:S04]  /*cb00*/  ISETP.GT.U32.AND P0, PT, R2, 0x7f800000, PT ;  /* 0x7f8000000200780c */ /* 0x000fc80003f04070 */
[----:B------:R-:W-:-:S09]  /*cb10*/  SEL R0, R0, 0x7c, P0 ;  /* 0x0000007c00007807 */ /* 0x000fd20000000000 */
.L_x_24846:
[----:B------:R-:W-:Y:S05]  /*cb20*/  BSYNC B0 ;  /* 0x0000000000007941 */ /* 0x000fea0003800000 */
.L_x_24844:
[----:B------:R-:W-:-:S04]  /*cb30*/  LOP3.LUT R2, R3, 0x80000000, RZ, 0xc0, !PT ;  /* 0x8000000003027812 */ /* 0x000fc800078ec0ff */
[----:B------:R-:W-:-:S04]  /*cb40*/  SHF.R.U32.HI R3, RZ, 0x18, R2 ;  /* 0x00000018ff037819 */ /* 0x000fc80000011602 */
[----:B------:R-:W-:-:S05]  /*cb50*/  LOP3.LUT R3, R0, R3, RZ, 0xfc, !PT ;  /* 0x0000000300037212 */ /* 0x000fca00078efcff */
[----:B------:R-:W-:Y:S01]  /*cb60*/  STG.E.U8 desc[UR36][R16.64], R3 ;  /* 0x0000000310007986 */ /* 0x000fe2000c101124 */
[----:B------:R-:W-:Y:S05]  /*cb70*/  EXIT ;  /* 0x000000000000794d */ /* 0x000fea0003800000 */
.L_x_24840:
[----:B------:R-:W-:Y:S01]  /*cb80*/  STG.E.U16 desc[UR36][R16.64], R3 ;  /* 0x0000000310007986 */ /* 0x000fe2000c101524 */
[----:B------:R-:W-:Y:S05]  /*cb90*/  EXIT ;  /* 0x000000000000794d */ /* 0x000fea0003800000 */
.L_x_24837:
        /* <DEDUP_REMOVED lines=12> */
.L_x_24849:
        /* <DEDUP_REMOVED lines=17> */
.L_x_24852:
[----:B------:R-:W-:-:S04]  /*cd70*/  LOP3.LUT R2, R3, 0x80000000, RZ, 0xc0, !PT ;  /* 0x8000000003027812 */ /* 0x000fc800078ec0ff */
[----:B------:R-:W-:-:S04]  /*cd80*/  SHF.R.U32.HI R3, RZ, 0x18, R2 ;  /* 0x00000018ff037819 */ /* 0x000fc80000011602 */
[----:B------:R-:W-:-:S04]  /*cd90*/  LOP3.LUT R0, R0, R3, RZ, 0xfc, !PT ;  /* 0x0000000300007212 */ /* 0x000fc800078efcff */
[----:B------:R-:W-:-:S07]  /*cda0*/  PRMT R8, R0, 0x7610, R8 ;  /* 0x0000761000087816 */ /* 0x000fce0000000008 */
.L_x_24851:
[----:B------:R-:W-:Y:S05]  /*cdb0*/  BSYNC B0 ;  /* 0x0000000000007941 */ /* 0x000fea0003800000 */
.L_x_24850:
[----:B------:R-:W-:Y:S01]  /*cdc0*/  STG.E.U8 desc[UR36][R16.64], R8 ;  /* 0x0000000810007986 */ /* 0x000fe2000c101124 */
[----:B------:R-:W-:Y:S05]  /*cdd0*/  EXIT ;  /* 0x000000000000794d */ /* 0x000fea0003800000 */
.L_x_24848:
        /* <DEDUP_REMOVED lines=17> */
.L_x_24855:
[----:B------:R-:W-:-:S04]  /*cef0*/  LOP3.LUT R2, R3, 0x80000000, RZ, 0xc0, !PT ;  /* 0x8000000003027812 */ /* 0x000fc800078ec0ff */
[----:B------:R-:W-:-:S04]  /*cf00*/  SHF.R.U32.HI R3, RZ, 0x18, R2 ;  /* 0x00000018ff037819 */ /* 0x000fc80000011602 */
[----:B------:R-:W-:-:S04]  /*cf10*/  LOP3.LUT R0, R0, R3, RZ, 0xfc, !PT ;  /* 0x0000000300007212 */ /* 0x000fc800078efcff */
[----:B------:R-:W-:-:S07]  /*cf20*/  PRMT R8, R0, 0x7610, R8 ;  /* 0x0000761000087816 */ /* 0x000fce0000000008 */
.L_x_24854:
[----:B------:R-:W-:Y:S05]  /*cf30*/  BSYNC B0 ;  /* 0x0000000000007941 */ /* 0x000fea0003800000 */
.L_x_24853:
[----:B------:R-:W-:Y:S01]  /*cf40*/  STG.E.U8 desc[UR36][R16.64], R8 ;  /* 0x0000000810007986 */ /* 0x000fe2000c101124 */
[----:B------:R-:W-:Y:S05]  /*cf50*/  EXIT ;  /* 0x000000000000794d */ /* 0x000fea0003800000 */
.L_x_24847:
        /* <DEDUP_REMOVED lines=22> */
.L_x_24830:
        /* <DEDUP_REMOVED lines=16> */
.L_x_24858:
[----:B------:R-:W-:Y:S05]  /*d1c0*/  EXIT ;  /* 0x000000000000794d */ /* 0x000fea0003800000 */
.L_x_24857:
[----:B------:R-:W-:-:S06]  /*d1d0*/  IMAD.U32 R3, R3, 0x10000, RZ ;  /* 0x0001000003037824 */ /* 0x000fcc00078e00ff */
[----:B------:R-:W0:Y:S02]  /*d1e0*/  F2I.U64.TRUNC R2, R3 ;  /* 0x0000000300027311 */ /* 0x000e24000020d800 */
[----:B0-----:R-:W-:Y:S01]  /*d1f0*/  STG.E.64 desc[UR36][R16.64], R2 ;  /* 0x0000000210007986 */ /* 0x001fe2000c101b24 */
[----:B------:R-:W-:Y:S05]  /*d200*/  EXIT ;  /* 0x000000000000794d */ /* 0x000fea0003800000 */
.L_x_24856:
[----:B------:R-:W-:-:S06]  /*d210*/  IMAD.U32 R3, R3, 0x10000, RZ ;  /* 0x0001000003037824 */ /* 0x000fcc00078e00ff */
[----:B------:R-:W0:Y:S02]  /*d220*/  F2I.FTZ.U32.TRUNC.NTZ R3, R3 ;  /* 0x0000000300037305 */ /* 0x000e24000021f000 */
[----:B0-----:R-:W-:Y:S01]  /*d230*/  STG.E desc[UR36][R16.64], R3 ;  /* 0x0000000310007986 */ /* 0x001fe2000c101924 */
[----:B------:R-:W-:Y:S05]  /*d240*/  EXIT ;  /* 0x000000000000794d */ /* 0x000fea0003800000 */
.L_x_24859:
        /* <DEDUP_REMOVED lines=11> */
.L_x_32253:


//--------------------- .text._ZN2at6native27unrolled_elementwise_kernelINS0_13BUnaryFunctorIN3c108BFloat16ES4_S4_ZZZNS0_21nextafter_kernel_cudaERNS_18TensorIteratorBaseEENKUlvE_clEvENKUlvE1_clEvEUlS4_S4_E_EESt5arrayIPcLm2EELi4E23TrivialOffsetCalculatorILi1EjESF_NS0_6memory12LoadWithCastILi1EEENSG_13StoreWithCastILi1EEEEEviT_T0_T2_T3_T4_T5_ --------------------------
	.section	.text._ZN2at6native27unrolled_elementwise_kernelINS0_13BUnaryFunctorIN3c108BFloat16ES4_S4_ZZZNS0_21nextafter_kernel_cudaERNS_18TensorIteratorBaseEENKUlvE_clEvENKUlvE1_clEvEUlS4_S4_E_EESt5arrayIPcLm2EELi4E23TrivialOffsetCalculatorILi1EjESF_NS0_6memory12LoadWithCastILi1EEENSG_13StoreWithCastILi1EEEEEviT_T0_T2_T3_T4_T5_,"ax",@progbits
	.align	128
        .global         _ZN2at6native27unrolled_elementwise_kernelINS0_13BUnaryFunctorIN3c108BFloat16ES4_S4_ZZZNS0_21nextafter_kernel_cudaERNS_18TensorIteratorBaseEENKUlvE_clEvENKUlvE1_clEvEUlS4_S4_E_EESt5arrayIPcLm2EELi4E23TrivialOffsetCalculatorILi1EjESF_NS0_6memory12LoadWithCastILi1EEENSG_13StoreWithCastILi1EEEEEviT_T0_T2_T3_T4_T5_
        .type           _ZN2at6native27unrolled_elementwise_kernelINS0_13BUnaryFunctorIN3c108BFloat16ES4_S4_ZZZNS0_21nextafter_kernel_cudaERNS_18TensorIteratorBaseEENKUlvE_clEvENKUlvE1_clEvEUlS4_S4_E_EESt5arrayIPcLm2EELi4E23TrivialOffsetCalculatorILi1EjESF_NS0_6memory12LoadWithCastILi1EEENSG_13StoreWithCastILi1EEEEEviT_T0_T2_T3_T4_T5_,@function
        .size           _ZN2at6native27unrolled_elementwise_kernelINS0_13BUnaryFunctorIN3c108BFloat16ES4_S4_ZZZNS0_21nextafter_kernel_cudaERNS_18TensorIteratorBaseEENKUlvE_clEvENKUlvE1_clEvEUlS4_S4_E_EESt5arrayIPcLm2EELi4E23TrivialOffsetCalculatorILi1EjESF_NS0_6memory12LoadWithCastILi1EEENSG_13StoreWithCastILi1EEEEEviT_T0_T2_T3_T4_T5_,(.L_x_32254 - _ZN2at6native27unrolled_elementwise_kernelINS0_13BUnaryFunctorIN3c108BFloat16ES4_S4_ZZZNS0_21nextafter_kernel_cudaERNS_18TensorIteratorBaseEENKUlvE_clEvENKUlvE1_clEvEUlS4_S4_E_EESt5arrayIPcLm2EELi4E23TrivialOffsetCalculatorILi1EjESF_NS0_6memory12LoadWithCastILi1EEENSG_13StoreWithCastILi1EEEEEviT_T0_T2_T3_T4_T5_)
        .other          _ZN2at6native27unrolled_elementwise_kernelINS0_13BUnaryFunctorIN3c108BFloat16ES4_S4_ZZZNS0_21nextafter_kernel_cudaERNS_18TensorIteratorBaseEENKUlvE_clEvENKUlvE1_clEvEUlS4_S4_E_EESt5arrayIPcLm2EELi4E23TrivialOffsetCalculatorILi1EjESF_NS0_6memory12LoadWithCastILi1EEENSG_13StoreWithCastILi1EEEEEviT_T0_T2_T3_T4_T5_,@"STO_CUDA_ENTRY STV_DEFAULT"
_ZN2at6native27unrolled_elementwise_kernelINS0_13BUnaryFunctorIN3c108BFloat16ES4_S4_ZZZNS0_21nextafter_kernel_cudaERNS_18TensorIteratorBaseEENKUlvE_clEvENKUlvE1_clEvEUlS4_S4_E_EESt5arrayIPcLm2EELi4E23TrivialOffsetCalculatorILi1EjESF_NS0_6memory12LoadWithCastILi1EEENSG_13StoreWithCastILi1EEEEEviT_T0_T2_T3_T4_T5_:
.text._ZN2at6native27unrolled_elementwise_kernelINS0_13BUnaryFunctorIN3c108BFloat16ES4_S4_ZZZNS0_21nextafter_kernel_cudaERNS_18TensorIteratorBaseEENKUlvE_clEvENKUlvE1_clEvEUlS4_S4_E_EESt5arrayIPcLm2EELi4E23TrivialOffsetCalculatorILi1EjESF_NS0_6memory12LoadWithCastILi1EEENSG_13StoreWithCastILi1EEEEEviT_T0_T2_T3_T4_T5_:
        /* <DEDUP_REMOVED lines=34> */
.L_x_24865:
[----:B------:R-:W2:Y:S02]  /*0220*/  LDG.E.U8 R2, desc[UR36][R2.64] ;  /* 0x0000002402027981 */ /* 0x000ea4000c1e1100 */
[----:B--2---:R-:W-:-:S04]  /*0230*/  I2FP.F32.U32 R0, R2 ;  /* 0x0000000200007245 */ /* 0x004fc80000201000 */
[----:B------:R-:W-:-:S04]  /*0240*/  F2FP.BF16.F32.PACK_AB R0, RZ, R0 ;  /* 0x00000000ff00723e */ /* 0x000fc800000010ff */
[----:B------:R-:W-:Y:S01]  /*0250*/  PRMT R18, R0, 0x7610, R18 ;  /* 0x0000761000127816 */ /* 0x000fe20000000012 */
[----:B------:R-:W-:Y:S06]  /*0260*/  BRA `(.L_x_24867) ;  /* 0x0000000c00cc7947 */ /* 0x000fec0003800000 */
.L_x_24864:
        /* <DEDUP_REMOVED lines=11> */
.L_x_24869:
[----:B------:R-:W2:Y:S02]  /*0320*/  LDG.E R2, desc[UR36][R2.64] ;  /* 0x0000002402027981 */ /* 0x000ea4000c1e1900 */
[----:B--2---:R-:W-:-:S04]  /*0330*/  I2FP.F32.S32 R0, R2 ;  /* 0x0000000200007245 */ /* 0x004fc80000201400 */
[----:B------:R-:W-:-:S04]  /*0340*/  F2FP.BF16.F32.PACK_AB R0, RZ, R0 ;  /* 0x00000000ff00723e */ /* 0x000fc800000010ff */
[----:B------:R-:W-:Y:S01]  /*0350*/  PRMT R18, R0, 0x7610, R18 ;  /* 0x0000761000127816 */ /* 0x000fe20000000012 */
[----:B------:R-:W-:Y:S06]  /*0360*/  BRA `(.L_x_24867) ;  /* 0x0000000c008c7947 */ /* 0x000fec0003800000 */
.L_x_24868:
[----:B------:R-:W2:Y:S02]  /*0370*/  LDG.E.U16 R2, desc[UR36][R2.64] ;  /* 0x0000002402027981 */ /* 0x000ea4000c1e1500 */
[----:B--2---:R-:W0:Y:S02]  /*0380*/  I2F.S16 R0, R2 ;  /* 0x0000000200007306 */ /* 0x004e240000101400 */
[----:B0-----:R-:W-:-:S04]  /*0390*/  F2FP.BF16.F32.PACK_AB R0, RZ, R0 ;  /* 0x00000000ff00723e */ /* 0x001fc800000010ff */
[----:B------:R-:W-:Y:S01]  /*03a0*/  PRMT R18, R0, 0x7610, R18 ;  /* 0x0000761000127816 */ /* 0x000fe20000000012 */
[----:B------:R-:W-:Y:S06]  /*03b0*/  BRA `(.L_x_24867) ;  /* 0x0000000c00787947 */ /* 0x000fec0003800000 */
.L_x_24863:
        /* <DEDUP_REMOVED lines=9> */
.L_x_24871:
[----:B------:R-:W2:Y:S02]  /*0450*/  LDG.E.U16 R0, desc[UR36][R2.64] ;  /* 0x0000002402007981 */ /* 0x000ea4000c1e1500 */
[----:B--2---:R-:W-:-:S05]  /*0460*/  HADD2.F32 R0, -RZ, R0.H0_H0 ;  /* 0x20000000ff007230 */ /* 0x004fca0000004100 */
[----:B------:R-:W-:-:S04]  /*0470*/  F2FP.BF16.F32.PACK_AB R0, RZ, R0 ;  /* 0x00000000ff00723e */ /* 0x000fc800000010ff */
[----:B------:R-:W-:Y:S01]  /*0480*/  PRMT R18, R0, 0x7610, R18 ;  /* 0x0000761000127816 */ /* 0x000fe20000000012 */
[----:B------:R-:W-:Y:S06]  /*0490*/  BRA `(.L_x_24867) ;  /* 0x0000000c00407947 */ /* 0x000fec0003800000 */
.L_x_24870:
        /* <DEDUP_REMOVED lines=9> */
.L_x_24873:
[----:B------:R-:W2:Y:S02]  /*0530*/  LDG.E.U16 R2, desc[UR36][R2.64] ;  /* 0x0000002402027981 */ /* 0x000ea4000c1e1500 */
[----:B--2---:R-:W-:-:S05]  /*0540*/  HADD2.F32 R0, -RZ, R2.H0_H0 ;  /* 0x20000002ff007230 */ /* 0x004fca0000004100 */
[----:B------:R-:W-:-:S04]  /*0550*/  F2FP.BF16.F32.PACK_AB R0, RZ, R0 ;  /* 0x00000000ff00723e */ /* 0x000fc800000010ff */
[----:B------:R-:W-:Y:S01]  /*0560*/  PRMT R18, R0, 0x7610, R18 ;  /* 0x0000761000127816 */ /* 0x000fe20000000012 */
[----:B------:R-:W-:Y:S06]  /*0570*/  BRA `(.L_x_24867) ;  /* 0x0000000c00087947 */ /* 0x000fec0003800000 */
.L_x_24872:
        /* <DEDUP_REMOVED lines=9> */
.L_x_24862:
        /* <DEDUP_REMOVED lines=14> */
.L_x_24876:
        /* <DEDUP_REMOVED lines=9> */
.L_x_24875:
        /* <DEDUP_REMOVED lines=28> */
.L_x_24878:
        /* <DEDUP_REMOVED lines=16> */
.L_x_24877:
[----:B------:R0:W5:Y:S01]  /*0a40*/  LDG.E.U16 R18, desc[UR36][R2.64] ;  /* 0x0000002402127981 */ /* 0x000162000c1e1500 */
[----:B------:R-:W-:Y:S05]  /*0a50*/  BRA `(.L_x_24867) ;  /* 0x0000000400d07947 */ /* 0x000fea0003800000 */
.L_x_24874:
        /* <DEDUP_REMOVED lines=13> */
.L_x_24881:
        /* <DEDUP_REMOVED lines=21> */
.L_x_24885:
[----:B------:R-:W-:Y:S05]  /*0c80*/  BSYNC B1 ;  /* 0x0000000000017941 */ /* 0x000fea0003800000 */
.L_x_24884:
[----:B------:R-:W-:Y:S01]  /*0c90*/  LEA R3, R0, 0x3b800000, 0x17 ;  /* 0x3b80000000037811 */ /* 0x000fe200078eb8ff */
[----:B------:R-:W-:-:S05]  /*0ca0*/  IMAD.SHL.U32 R0, R2, 0x100000, RZ ;  /* 0x0010000002007824 */ /* 0x000fca00078e00ff */
[----:B------:R-:W-:-:S07]  /*0cb0*/  LOP3.LUT R0, R3, R0, R4, 0xfe, !PT ;  /* 0x0000000003007212 */ /* 0x000fce00078efe04 */
.L_x_24883:
[----:B------:R-:W-:Y:S05]  /*0cc0*/  BSYNC B0 ;  /* 0x0000000000007941 */ /* 0x000fea0003800000 */
.L_x_24882:
[----:B------:R-:W-:-:S04]  /*0cd0*/  F2FP.BF16.F32.PACK_AB R0, RZ, R0 ;  /* 0x00000000ff00723e */ /* 0x000fc800000010ff */
[----:B------:R-:W-:Y:S01]  /*0ce0*/  PRMT R18, R0, 0x7610, R18 ;  /* 0x0000761000127816 */ /* 0x000fe20000000012 */
[----:B------:R-:W-:Y:S06]  /*0cf0*/  BRA `(.L_x_24867) ;  /* 0x0000000400287947 */ /* 0x000fec0003800000 */
.L_x_24880:
        /* <DEDUP_REMOVED lines=21> */
.L_x_24889:
[----:B------:R-:W-:Y:S05]  /*0e50*/  BSYNC B1 ;  /* 0x0000000000017941 */ /* 0x000fea0003800000 */
.L_x_24888:
[----:B------:R-:W-:Y:S01]  /*0e60*/  LEA R3, R0, 0x37800000, 0x17 ;  /* 0x3780000000037811 */ /* 0x000fe200078eb8ff */
[----:B------:R-:W-:-:S05]  /*0e70*/  IMAD.SHL.U32 R0, R2, 0x200000, RZ ;  /* 0x0020000002007824 */ /* 0x000fca00078e00ff */
[----:B------:R-:W-:-:S07]  /*0e80*/  LOP3.LUT R0, R3, R0, R4, 0xfe, !PT ;  /* 0x0000000003007212 */ /* 0x000fce00078efe04 */
.L_x_24887:
[----:B------:R-:W-:Y:S05]  /*0e90*/  BSYNC B0 ;  /* 0x0000000000007941 */ /* 0x000fea0003800000 */
.L_x_24886:
[----:B------:R-:W-:-:S04]  /*0ea0*/  F2FP.BF16.F32.PACK_AB R0, RZ, R0 ;  /* 0x00000000ff00723e */ /* 0x000fc800000010ff */
[----:B------:R-:W-:Y:S01]  /*0eb0*/  PRMT R18, R0, 0x7610, R18 ;  /* 0x0000761000127816 */ /* 0x000fe20000000012 */
[----:B------:R-:W-:Y:S06]  /*0ec0*/  BRA `(.L_x_24867) ;  /* 0x0000000000b47947 */ /* 0x000fec0003800000 */
.L_x_24879:
        /* <DEDUP_REMOVED lines=14> */
.L_x_24893:
[----:B------:R-:W-:Y:S05]  /*0fb0*/  BSYNC B0 ;  /* 0x0000000000007941 */ /* 0x000fea0003800000 */
.L_x_24892:
[----:B------:R-:W-:-:S04]  /*0fc0*/  F2FP.BF16.F32.PACK_AB R0, RZ, R0 ;  /* 0x00000000ff00723e */ /* 0x000fc800000010ff */
[----:B------:R-:W-:Y:S01]  /*0fd0*/  PRMT R18, R0, 0x7610, R18 ;  /* 0x0000761000127816 */ /* 0x000fe20000000012 */
[----:B------:R-:W-:Y:S06]  /*0fe0*/  BRA `(.L_x_24867) ;  /* 0x00000000006c7947 */ /* 0x000fec0003800000 */
.L_x_24866:
        /* <DEDUP_REMOVED lines=16> */
.L_x_24894:
[----:B------:R-:W-:Y:S01]  /*10f0*/  PRMT R18, RZ, 0x7610, R18 ;  /* 0x00007610ff127816 */ /* 0x000fe20000000012 */
[----:B------:R-:W-:Y:S06]  /*1100*/  BRA `(.L_x_24867) ;  /* 0x0000000000247947 */ /* 0x000fec0003800000 */
.L_x_24891:
[----:B------:R-:W2:Y:S02]  /*1110*/  LDG.E.64 R2, desc[UR36][R2.64] ;  /* 0x0000002402027981 */ /* 0x000ea4000c1e1b00 */
[----:B--2---:R-:W0:Y:S02]  /*1120*/  I2F.U64 R0, R2 ;  /* 0x0000000200007312 */ /* 0x004e240000301000 */
[----:B0-----:R-:W-:-:S04]  /*1130*/  F2FP.BF16.F32.PACK_AB R0, RZ, R0 ;  /* 0x00000000ff00723e */ /* 0x001fc800000010ff */
[----:B------:R-:W-:Y:S01]  /*1140*/  PRMT R18, R0, 0x7610, R18 ;  /* 0x0000761000127816 */ /* 0x000fe20000000012 */
[----:B------:R-:W-:Y:S06]  /*1150*/  BRA `(.L_x_24867) ;  /* 0x0000000000107947 */ /* 0x000fec0003800000 */
.L_x_24890:
[----:B------:R-:W2:Y:S02]  /*1160*/  LDG.E R2, desc[UR36][R2.64] ;  /* 0x0000002402027981 */ /* 0x000ea4000c1e1900 */
[----:B--2---:R-:W-:-:S04]  /*1170*/  I2FP.F32.U32 R0, R2 ;  /* 0x0000000200007245 */ /* 0x004fc80000201000 */
[----:B------:R-:W-:-:S04]  /*1180*/  F2FP.BF16.F32.PACK_AB R0, RZ, R0 ;  /* 0x00000000ff00723e */ /* 0x000fc800000010ff */
[----:B------:R-:W-:-:S07]  /*1190*/  PRMT R18, R0, 0x7610, R18 ;  /* 0x0000761000127816 */ /* 0x000fce0000000012 */
.L_x_24867:
[----:B------:R-:W1:Y:S02]  /*11a0*/  S2R R19, SR_TID.X ;  /* 0x0000000000137919 */ /* 0x000e640000002100 */
[----:B-1----:R-:W-:-:S07]  /*11b0*/  VIADD R19, R19, 0x80 ;  /* 0x0000008013137836 */ /* 0x002fce0000000000 */
.L_x_24861:
[----:B------:R-:W-:Y:S05]  /*11c0*/  BSYNC B6 ;  /* 0x0000000000067941 */ /* 0x000fea0003800000 */
.L_x_24860:
        /* <DEDUP_REMOVED lines=26> */
.L_x_24900:
[----:B------:R-:W2:Y:S02]  /*1370*/  LDG.E.U8 R2, desc[UR36][R2.64] ;  /* 0x0000002402027981 */ /* 0x000ea4000c1e1100 */
[----:B--2---:R-:W-:-:S04]  /*1380*/  I2FP.F32.U32 R0, R2 ;  /* 0x0000000200007245 */ /* 0x004fc80000201000 */
[----:B------:R-:W-:-:S04]  /*1390*/  F2FP.BF16.F32.PACK_AB R0, RZ, R0 ;  /* 0x00000000ff00723e */ /* 0x000fc800000010ff */
[----:B------:R-:W-:Y:S01]  /*13a0*/  PRMT R17, R0, 0x7610, R17 ;  /* 0x0000761000117816 */ /* 0x000fe20000000011 */
[----:B------:R-:W-:Y:S06]  /*13b0*/  BRA `(.L_x_24902) ;  /* 0x0000000c00c87947 */ /* 0x000fec0003800000 */
.L_x_24899:
        /* <DEDUP_REMOVED lines=11> */
.L_x_24904:
[----:B------:R-:W2:Y:S02]  /*1470*/  LDG.E R2, desc[UR36][R2.64] ;  /* 0x0000002402027981 */ /* 0x000ea4000c1e1900 */
[----:B--2---:R-:W-:-:S04]  /*1480*/  I2FP.F32.S32 R0, R2 ;  /* 0x0000000200007245 */ /* 0x004fc80000201400 */
[----:B------:R-:W-:-:S04]  /*1490*/  F2FP.BF16.F32.PACK_AB R0, RZ, R0 ;  /* 0x00000000ff00723e */ /* 0x000fc800000010ff */
[----:B------:R-:W-:Y:S01]  /*14a0*/  PRMT R17, R0, 0x7610, R17 ;  /* 0x0000761000117816 */ /* 0x000fe20000000011 */
[----:B------:R-:W-:Y:S06]  /*14b0*/  BRA `(.L_x_24902) ;  /* 0x0000000c00887947 */ /* 0x000fec0003800000 */
.L_x_24903:
[----:B------:R-:W2:Y:S02]  /*14c0*/  LDG.E.U16 R2, desc[UR36][R2.64] ;  /* 0x0000002402027981 */ /* 0x000ea4000c1e1500 */
[----:B--2---:R-:W0:Y:S02]  /*14d0*/  I2F.S16 R0, R2 ;  /* 0x0000000200007306 */ /* 0x004e240000101400 */
[----:B0-----:R-:W-:-:S04]  /*14e0*/  F2FP.BF16.F32.PACK_AB R0, RZ, R0 ;  /* 0x00000000ff00723e */ /* 0x001fc800000010ff */
[----:B------:R-:W-:Y:S01]  /*14f0*/  PRMT R17, R0, 0x7610, R17 ;  /* 0x0000761000117816 */ /* 0x000fe20000000011 */
[----:B------:R-:W-:Y:S06]  /*1500*/  BRA `(.L_x_24902) ;  /* 0x0000000c00747947 */ /* 0x000fec0003800000 */
.L_x_24898:
        /* <DEDUP_REMOVED lines=9> */
.L_x_24906:
[----:B------:R-:W2:Y:S02]  /*15a0*/  LDG.E.U16 R0, desc[UR36][R2.64] ;  /* 0x0000002402007981 */ /* 0x000ea4000c1e1500 */
[----:B--2---:R-:W-:-:S05]  /*15b0*/  HADD2.F32 R0, -RZ, R0.H0_H0 ;  /* 0x20000000ff007230 */ /* 0x004fca0000004100 */
[----:B------:R-:W-:-:S04]  /*15c0*/  F2FP.BF16.F32.PACK_AB R0, RZ, R0 ;  /* 0x00000000ff00723e */ /* 0x000fc800000010ff */
[----:B------:R-:W-:Y:S01]  /*15d0*/  PRMT R17, R0, 0x7610, R17 ;  /* 0x0000761000117816 */ /* 0x000fe20000000011 */
[----:B------:R-:W-:Y:S06]  /*15e0*/  BRA `(.L_x_24902) ;  /* 0x0000000c003c7947 */ /* 0x000fec0003800000 */
.L_x_24905:
        /* <DEDUP_REMOVED lines=9> */
.L_x_24908:
[----:B------:R-:W2:Y:S02]  /*1680*/  LDG.E.U16 R2, desc[UR36][R2.64] ;  /* 0x0000002402027981 */ /* 0x000ea4000c1e1500 */
[----:B--2---:R-:W-:-:S05]  /*1690*/  HADD2.F32 R0, -RZ, R2.H0_H0 ;  /* 0x20000002ff007230 */ /* 0x004fca0000004100 */
[----:B------:R-:W-:-:S04]  /*16a0*/  F2FP.BF16.F32.PACK_AB R0, RZ, R0 ;  /* 0x00000000ff00723e */ /* 0x000fc800000010ff */
[----:B------:R-:W-:Y:S01]  /*16b0*/  PRMT R17, R0, 0x7610, R17 ;  /* 0x0000761000117816 */ /* 0x000fe20000000011 */
[----:B------:R-:W-:Y:S06]  /*16c0*/  BRA `(.L_x_24902) ;  /* 0x0000000c00047947 */ /* 0x000fec0003800000 */
.L_x_24907:
        /* <DEDUP_REMOVED lines=9> */
.L_x_24897:
        /* <DEDUP_REMOVED lines=14> */
.L_x_24911:
        /* <DEDUP_REMOVED lines=9> */
.L_x_24910:
        /* <DEDUP_REMOVED lines=28> */
.L_x_24913:
        /* <DEDUP_REMOVED lines=15> */
.L_x_24912:
[----:B------:R0:W5:Y:S01]  /*1b80*/  LDG.E.U16 R17, desc[UR36][R2.64] ;  /* 0x0000002402117981 */ /* 0x000162000c1e1500 */
[----:B------:R-:W-:Y:S05]  /*1b90*/  BRA `(.L_x_24902) ;  /* 0x0000000400d07947 */ /* 0x000fea0003800000 */
.L_x_24909:
        /* <DEDUP_REMOVED lines=13> */
.L_x_24916:
        /* <DEDUP_REMOVED lines=21> */
.L_x_24920:
[----:B------:R-:W-:Y:S05]  /*1dc0*/  BSYNC B1 ;  /* 0x0000000000017941 */ /* 0x000fea0003800000 */
.L_x_24919:
[----:B------:R-:W-:Y:S01]  /*1dd0*/  LEA R3, R0, 0x3b800000, 0x17 ;  /* 0x3b80000000037811 */ /* 0x000fe200078eb8ff */
[----:B------:R-:W-:-:S05]  /*1de0*/  IMAD.SHL.U32 R0, R2, 0x100000, RZ ;  /* 0x0010000002007824 */ /* 0x000fca00078e00ff */
[----:B------:R-:W-:-:S07]  /*1df0*/  LOP3.LUT R0, R3, R0, R4, 0xfe, !PT ;  /* 0x0000000003007212 */ /* 0x000fce00078efe04 */
.L_x_24918:
[----:B------:R-:W-:Y:S05]  /*1e00*/  BSYNC B0 ;  /* 0x0000000000007941 */ /* 0x000fea0003800000 */
.L_x_24917:
[----:B------:R-:W-:-:S04]  /*1e10*/  F2FP.BF16.F32.PACK_AB R0, RZ, R0 ;  /* 0x00000000ff00723e */ /* 0x000fc800000010ff */
[----:B------:R-:W-:Y:S01]  /*1e20*/  PRMT R17, R0, 0x7610, R17 ;  /* 0x0000761000117816 */ /* 0x000fe20000000011 */
[----:B------:R-:W-:Y:S06]  /*1e30*/  BRA `(.L_x_24902) ;  /* 0x0000000400287947 */ /* 0x000fec0003800000 */
.L_x_24915:
        /* <DEDUP_REMOVED lines=21> */
.L_x_24924:
[----:B------:R-:W-:Y:S05]  /*1f90*/  BSYNC B1 ;  /* 0x0000000000017941 */ /* 0x000fea0003800000 */
.L_x_24923:
[----:B------:R-:W-:Y:S01]  /*1fa0*/  LEA R3, R0, 0x37800000, 0x17 ;  /* 0x3780000000037811 */ /* 0x000fe200078eb8ff */
[----:B------:R-:W-:-:S05]  /*1fb0*/  IMAD.SHL.U32 R0, R2, 0x200000, RZ ;  /* 0x0020000002007824 */ /* 0x000fca00078e00ff */
[----:B------:R-:W-:-:S07]  /*1fc0*/  LOP3.LUT R0, R3, R0, R4, 0xfe, !PT ;  /* 0x0000000003007212 */ /* 0x000fce00078efe04 */
.L_x_24922:
[----:B------:R-:W-:Y:S05]  /*1fd0*/  BSYNC B0 ;  /* 0x0000000000007941 */ /* 0x000fea0003800000 */
.L_x_24921:
[----:B------:R-:W-:-:S04]  /*1fe0*/  F2FP.BF16.F32.PACK_AB R0, RZ, R0 ;  /* 0x00000000ff00723e */ /* 0x000fc800000010ff */
[----:B------:R-:W-:Y:S01]  /*1ff0*/  PRMT R17, R0, 0x7610, R17 ;  /* 0x0000761000117816 */ /* 0x000fe20000000011 */
[----:B------:R-:W-:Y:S06]  /*2000*/  BRA `(.L_x_24902) ;  /* 0x0000000000b47947 */ /* 0x000fec0003800000 */
.L_x_24914:
        /* <DEDUP_REMOVED lines=14> */
.L_x_24928:
[----:B------:R-:W-:Y:S05]  /*20f0*/  BSYNC B0 ;  /* 0x0000000000007941 */ /* 0x000fea0003800000 */
.L_x_24927:
[----:B------:R-:W-:-:S04]  /*2100*/  F2FP.BF16.F32.PACK_AB R0, RZ, R0 ;  /* 0x00000000ff00723e */ /* 0x000fc800000010ff */
[----:B------:R-:W-:Y:S01]  /*2110*/  PRMT R17, R0, 0x7610, R17 ;  /* 0x0000761000117816 */ /* 0x000fe20000000011 */
[----:B------:R-:W-:Y:S06]  /*2120*/  BRA `(.L_x_24902) ;  /* 0x00000000006c7947 */ /* 0x000fec0003800000 */
.L_x_24901:
        /* <DEDUP_REMOVED lines=16> */
.L_x_24929:
[----:B------:R-:W-:Y:S01]  /*2230*/  PRMT R17, RZ, 0x7610, R17 ;  /* 0x00007610ff117816 */ /* 0x000fe20000000011 */
[----:B------:R-:W-:Y:S06]  /*2240*/  BRA `(.L_x_24902) ;  /* 0x0000000000247947 */ /* 0x000fec0003800000 */
.L_x_24926:
[----:B------:R-:W2:Y:S02]  /*2250*/  LDG.E.64 R2, desc[UR36][R2.64] ;  /* 0x0000002402027981 */ /* 0x000ea4000c1e1b00 */
[----:B--2---:R-:W0:Y:S02]  /*2260*/  I2F.U64 R0, R2 ;  /* 0x0000000200007312 */ /* 0x004e240000301000 */
[----:B0-----:R-:W-:-:S04]  /*2270*/  F2FP.BF16.F32.PACK_AB R0, RZ, R0 ;  /* 0x00000000ff00723e */ /* 0x001fc800000010ff */
[----:B------:R-:W-:Y:S01]  /*2280*/  PRMT R17, R0, 0x7610, R17 ;  /* 0x0000761000117816 */ /* 0x000fe20000000011 */
[----:B------:R-:W-:Y:S06]  /*2290*/  BRA `(.L_x_24902) ;  /* 0x0000000000107947 */ /* 0x000fec0003800000 */
.L_x_24925:
[----:B------:R-:W2:Y:S02]  /*22a0*/  LDG.E R2, desc[UR36][R2.64] ;  /* 0x0000002402027981 */ /* 0x000ea4000c1e1900 */
[----:B--2---:R-:W-:-:S04]  /*22b0*/  I2FP.F32.U32 R0, R2 ;  /* 0x0000000200007245 */ /* 0x004fc80000201000 */
[----:B------:R-:W-:-:S04]  /*22c0*/  F2FP.BF16.F32.PACK_AB R0, RZ, R0 ;  /* 0x00000000ff00723e */ /* 0x000fc800000010ff */
[----:B------:R-:W-:-:S07]  /*22d0*/  PRMT R17, R0, 0x7610, R17 ;  /* 0x0000761000117816 */ /* 0x000fce0000000011 */
.L_x_24902:
[----:B------:R-:W-:-:S07]  /*22e0*/  VIADD R19, R19, 0x80 ;  /* 0x0000008013137836 */ /* 0x000fce0000000000 */
.L_x_24896:
[----:B------:R-:W-:Y:S05]  /*22f0*/  BSYNC B6 ;  /* 0x0000000000067941 */ /* 0x000fea0003800000 */
.L_x_24895:
[----:B------:R-:W-:Y:S01]  /*2300*/  ISETP.GE.AND P0, PT, R19, R22, PT ;  /* 0x000000161300720c */ /* 0x000fe20003f06270 */
[----:B------:R-:W-:Y:S01]  /*2310*/  BSSY B6, `(.L_x_24930) ;  /* 0x0000113000067945 */ /* 0x000fe20003800000 */
[----:B0-----:R-:W-:Y:S02]  /*2320*/  PRMT R2, RZ, 0x7610, R2 ;  /* 0x00007610ff027816 */ /* 0x001fe40000000002 */
        /* <DEDUP_REMOVED lines=25> */
.L_x_24935:
[----:B------:R-:W2:Y:S02]  /*24c0*/  LDG.E.U8 R4, desc[UR36][R4.64] ;  /* 0x0000002404047981 */ /* 0x000ea4000c1e1100 */
[----:B--2---:R-:W-:-:S04]  /*24d0*/  I2FP.F32.U32 R0, R4 ;  /* 0x0000000400007245 */ /* 0x004fc80000201000 */
[----:B------:R-:W-:-:S04]  /*24e0*/  F2FP.BF16.F32.PACK_AB R0, RZ, R0 ;  /* 0x00000000ff00723e */ /* 0x000fc800000010ff */
[----:B------:R-:W-:Y:S01]  /*24f0*/  PRMT R16, R0, 0x7610, R16 ;  /* 0x0000761000107816 */ /* 0x000fe20000000010 */
[----:B------:R-:W-:Y:S06]  /*2500*/  BRA `(.L_x_24937) ;  /* 0x0000000c00c87947 */ /* 0x000fec0003800000 */
.L_x_24934:
        /* <DEDUP_REMOVED lines=11> */
.L_x_24939:
[----:B------:R-:W2:Y:S02]  /*25c0*/  LDG.E R4, desc[UR36][R4.64] ;  /* 0x0000002404047981 */ /* 0x000ea4000c1e1900 */
[----:B--2---:R-:W-:-:S04]  /*25d0*/  I2FP.F32.S32 R0, R4 ;  /* 0x0000000400007245 */ /* 0x004fc80000201400 */
[----:B------:R-:W-:-:S04]  /*25e0*/  F2FP.BF16.F32.PACK_AB R0, RZ, R0 ;  /* 0x00000000ff00723e */ /* 0x000fc800000010ff */
[----:B------:R-:W-:Y:S01]  /*25f0*/  PRMT R16, R0, 0x7610, R16 ;  /* 0x0000761000107816 */ /* 0x000fe20000000010 */
[----:B------:R-:W-:Y:S06]  /*2600*/  BRA `(.L_x_24937) ;  /* 0x0000000c00887947 */ /* 0x000fec0003800000 */
.L_x_24938:
[----:B------:R-:W2:Y:S02]  /*2610*/  LDG.E.U16 R4, desc[UR36][R4.64] ;  /* 0x0000002404047981 */ /* 0x000ea4000c1e1500 */
[----:B--2---:R-:W0:Y:S02]  /*2620*/  I2F.S16 R0, R4 ;  /* 0x0000000400007306 */ /* 0x004e240000101400 */
[----:B0-----:R-:W-:-:S04]  /*2630*/  F2FP.BF16.F32.PACK_AB R0, RZ, R0 ;  /* 0x00000000ff00723e */ /* 0x001fc800000010ff */
[----:B------:R-:W-:Y:S01]  /*2640*/  PRMT R16, R0, 0x7610, R16 ;  /* 0x0000761000107816 */ /* 0x000fe20000000010 */
[----:B------:R-:W-:Y:S06]  /*2650*/  BRA `(.L_x_24937) ;  /* 0x0000000c00747947 */ /* 0x000fec0003800000 */
.L_x_24933:
        /* <DEDUP_REMOVED lines=9> */
.L_x_24941:
[----:B------:R-:W2:Y:S02]  /*26f0*/  LDG.E.U16 R0, desc[UR36][R4.64] ;  /* 0x0000002404007981 */ /* 0x000ea4000c1e1500 */
[----:B--2---:R-:W-:-:S05]  /*2700*/  HADD2.F32 R0, -RZ, R0.H0_H0 ;  /* 0x20000000ff007230 */ /* 0x004fca0000004100 */
[----:B------:R-:W-:-:S04]  /*2710*/  F2FP.BF16.F32.PACK_AB R0, RZ, R0 ;  /* 0x00000000ff00723e */ /* 0x000fc800000010ff */
[----:B------:R-:W-:Y:S01]  /*2720*/  PRMT R16, R0, 0x7610, R16 ;  /* 0x0000761000107816 */ /* 0x000fe20000000010 */
[----:B------:R-:W-:Y:S06]  /*2730*/  BRA `(.L_x_24937) ;  /* 0x0000000c003c7947 */ /* 0x000fec0003800000 */
.L_x_24940:
        /* <DEDUP_REMOVED lines=9> */
.L_x_24943:
[----:B------:R-:W2:Y:S02]  /*27d0*/  LDG.E.U16 R4, desc[UR36][R4.64] ;  /* 0x0000002404047981 */ /* 0x000ea4000c1e1500 */
[----:B--2---:R-:W-:-:S05]  /*27e0*/  HADD2.F32 R0, -RZ, R4.H0_H0 ;  /* 0x20000004ff007230 */ /* 0x004fca0000004100 */
[----:B------:R-:W-:-:S04]  /*27f0*/  F2FP.BF16.F32.PACK_AB R0, RZ, R0 ;  /* 0x00000000ff00723e */ /* 0x000fc800000010ff */
[----:B------:R-:W-:Y:S01]  /*2800*/  PRMT R16, R0, 0x7610, R16 ;  /* 0x0000761000107816 */ /* 0x000fe20000000010 */
[----:B------:R-:W-:Y:S06]  /*2810*/  BRA `(.L_x_24937) ;  /* 0x0000000c00047947 */ /* 0x000fec0003800000 */
.L_x_24942:
        /* <DEDUP_REMOVED lines=9> */
.L_x_24932:
        /* <DEDUP_REMOVED lines=14> */
.L_x_24946:
        /* <DEDUP_REMOVED lines=9> */
.L_x_24945:
        /* <DEDUP_REMOVED lines=28> */
.L_x_24948:
        /* <DEDUP_REMOVED lines=15> */
.L_x_24947:
[----:B------:R0:W5:Y:S01]  /*2cd0*/  LDG.E.U16 R16, desc[UR36][R4.64] ;  /* 0x0000002404107981 */ /* 0x000162000c1e1500 */
[----:B------:R-:W-:Y:S05]  /*2ce0*/  BRA `(.L_x_24937) ;  /* 0x0000000400d07947 */ /* 0x000fea0003800000 */
.L_x_24944:
        /* <DEDUP_REMOVED lines=13> */
.L_x_24951:
        /* <DEDUP_REMOVED lines=21> */
.L_x_24955:
[----:B------:R-:W-:Y:S05]  /*2f10*/  BSYNC B1 ;  /* 0x0000000000017941 */ /* 0x000fea0003800000 */
.L_x_24954:
[----:B------:R-:W-:Y:S01]  /*2f20*/  LEA R5, R0, 0x3b800000, 0x17 ;  /* 0x3b80000000057811 */ /* 0x000fe200078eb8ff */
[----:B------:R-:W-:-:S05]  /*2f30*/  IMAD.SHL.U32 R0, R3, 0x100000, RZ ;  /* 0x0010000003007824 */ /* 0x000fca00078e00ff */
[----:B------:R-:W-:-:S07]  /*2f40*/  LOP3.LUT R0, R5, R0, R6, 0xfe, !PT ;  /* 0x0000000005007212 */ /* 0x000fce00078efe06 */
.L_x_24953:
[----:B------:R-:W-:Y:S05]  /*2f50*/  BSYNC B0 ;  /* 0x0000000000007941 */ /* 0x000fea0003800000 */
.L_x_24952:
[----:B------:R-:W-:-:S04]  /*2f60*/  F2FP.BF16.F32.PACK_AB R0, RZ, R0 ;  /* 0x00000000ff00723e */ /* 0x000fc800000010ff */
[----:B------:R-:W-:Y:S01]  /*2f70*/  PRMT R16, R0, 0x7610, R16 ;  /* 0x0000761000107816 */ /* 0x000fe20000000010 */
[----:B------:R-:W-:Y:S06]  /*2f80*/  BRA `(.L_x_24937) ;  /* 0x0000000400287947 */ /* 0x000fec0003800000 */
.L_x_24950:
        /* <DEDUP_REMOVED lines=21> */
.L_x_24959:
[----:B------:R-:W-:Y:S05]  /*30e0*/  BSYNC B1 ;  /* 0x0000000000017941 */ /* 0x000fea0003800000 */
.L_x_24958:
[----:B------:R-:W-:Y:S01]  /*30f0*/  LEA R5, R0, 0x37800000, 0x17 ;  /* 0x3780000000057811 */ /* 0x000fe200078eb8ff */
[----:B------:R-:W-:-:S05]  /*3100*/  IMAD.SHL.U32 R0, R3, 0x200000, RZ ;  /* 0x0020000003007824 */ /* 0x000fca00078e00ff */
[----:B------:R-:W-:-:S07]  /*3110*/  LOP3.LUT R0, R5, R0, R6, 0xfe, !PT ;  /* 0x0000000005007212 */ /* 0x000fce00078efe06 */
.L_x_24957:
[----:B------:R-:W-:Y:S05]  /*3120*/  BSYNC B0 ;  /* 0x0000000000007941 */ /* 0x000fea0003800000 */
.L_x_24956:
[----:B------:R-:W-:-:S04]  /*3130*/  F2FP.BF16.F32.PACK_AB R0, RZ, R0 ;  /* 0x00000000ff00723e */ /* 0x000fc800000010ff */
[----:B------:R-:W-:Y:S01]  /*3140*/  PRMT R16, R0, 0x7610, R16 ;  /* 0x0000761000107816 */ /* 0x000fe20000000010 */
[----:B------:R-:W-:Y:S06]  /*3150*/  BRA `(.L_x_24937) ;  /* 0x0000000000b47947 */ /* 0x000fec0003800000 */
.L_x_24949:
        /* <DEDUP_REMOVED lines=14> */
.L_x_24963:
[----:B------:R-:W-:Y:S05]  /*3240*/  BSYNC B0 ;  /* 0x0000000000007941 */ /* 0x000fea0003800000 */
.L_x_24962:
[----:B------:R-:W-:-:S04]  /*3250*/  F2FP.BF16.F32.PACK_AB R0, RZ, R0 ;  /* 0x00000000ff00723e */ /* 0x000fc800000010ff */
[----:B------:R-:W-:Y:S01]  /*3260*/  PRMT R16, R0, 0x7610, R16 ;  /* 0x0000761000107816 */ /* 0x000fe20000000010 */
[----:B------:R-:W-:Y:S06]  /*3270*/  BRA `(.L_x_24937) ;  /* 0x00000000006c7947 */ /* 0x000fec0003800000 */
.L_x_24936:
        /* <DEDUP_REMOVED lines=16> */
.L_x_24964:
[----:B------:R-:W-:Y:S01]  /*3380*/  PRMT R16, RZ, 0x7610, R16 ;  /* 0x00007610ff107816 */ /* 0x000fe20000000010 */
[----:B------:R-:W-:Y:S06]  /*3390*/  BRA `(.L_x_24937) ;  /* 0x0000000000247947 */ /* 0x000fec0003800000 */
.L_x_24961:
[----:B------:R-:W2:Y:S02]  /*33a0*/  LDG.E.64 R4, desc[UR36][R4.64] ;  /* 0x0000002404047981 */ /* 0x000ea4000c1e1b00 */
[----:B--2---:R-:W0:Y:S02]  /*33b0*/  I2F.U64 R0, R4 ;  /* 0x0000000400007312 */ /* 0x004e240000301000 */
[----:B0-----:R-:W-:-:S04]  /*33c0*/  F2FP.BF16.F32.PACK_AB R0, RZ, R0 ;  /* 0x00000000ff00723e */ /* 0x001fc800000010ff */
[----:B------:R-:W-:Y:S01]  /*33d0*/  PRMT R16, R0, 0x7610, R16 ;  /* 0x0000761000107816 */ /* 0x000fe20000000010 */
[----:B------:R-:W-:Y:S06]  /*33e0*/  BRA `(.L_x_24937) ;  /* 0x0000000000107947 */ /* 0x000fec0003800000 */
.L_x_24960:
[----:B------:R-:W2:Y:S02]  /*33f0*/  LDG.E R4, desc[UR36][R4.64] ;  /* 0x0000002404047981 */ /* 0x000ea4000c1e1900 */
[----:B--2---:R-:W-:-:S04]  /*3400*/  I2FP.F32.U32 R0, R4 ;  /* 0x0000000400007245 */ /* 0x004fc80000201000 */
[----:B------:R-:W-:-:S04]  /*3410*/  F2FP.BF16.F32.PACK_AB R0, RZ, R0 ;  /* 0x00000000ff00723e */ /* 0x000fc800000010ff */
[----:B------:R-:W-:-:S07]  /*3420*/  PRMT R16, R0, 0x7610, R16 ;  /* 0x0000761000107816 */ /* 0x000fce0000000010 */
.L_x_24937:
[----:B------:R-:W-:-:S07]  /*3430*/  VIADD R19, R19, 0x80 ;  /* 0x0000008013137836 */ /* 0x000fce0000000000 */
.L_x_24931:
[----:B------:R-:W-:Y:S05]  /*3440*/  BSYNC B6 ;  /* 0x0000000000067941 */ /* 0x000fea0003800000 */
.L_x_24930:
[----:B------:R-:W1:Y:S01]  /*3450*/  LDC.U16 R23, c[0x0][0x216] ;  /* 0x00008580ff177b82 */ /* 0x000e620000000400 */
        /* <DEDUP_REMOVED lines=25> */
.L_x_24970:
[----:B------:R-:W2:Y:S02]  /*35f0*/  LDG.E.U8 R4, desc[UR36][R4.64] ;  /* 0x0000002404047981 */ /* 0x000ea4000c1e1100 */
[----:B--2---:R-:W-:-:S04]  /*3600*/  I2FP.F32.U32 R0, R4 ;  /* 0x0000000400007245 */ /* 0x004fc80000201000 */
[----:B------:R-:W-:-:S04]  /*3610*/  F2FP.BF16.F32.PACK_AB R0, RZ, R0 ;  /* 0x00000000ff00723e */ /* 0x000fc800000010ff */
[----:B------:R-:W-:Y:S01]  /*3620*/  PRMT R2, R0, 0x7610, R2 ;  /* 0x0000761000027816 */ /* 0x000fe20000000002 */
[----:B------:R-:W-:Y:S06]  /*3630*/  BRA `(.L_x_24966) ;  /* 0x0000000c00c47947 */ /* 0x000fec0003800000 */
.L_x_24969:
        /* <DEDUP_REMOVED lines=11> */
.L_x_24973:
[----:B------:R-:W2:Y:S02]  /*36f0*/  LDG.E R4, desc[UR36][R4.64] ;  /* 0x0000002404047981 */ /* 0x000ea4000c1e1900 */
[----:B--2---:R-:W-:-:S04]  /*3700*/  I2FP.F32.S32 R0, R4 ;  /* 0x0000000400007245 */ /* 0x004fc80000201400 */
[----:B------:R-:W-:-:S04]  /*3710*/  F2FP.BF16.F32.PACK_AB R0, RZ, R0 ;  /* 0x00000000ff00723e */ /* 0x000fc800000010ff */
[----:B------:R-:W-:Y:S01]  /*3720*/  PRMT R2, R0, 0x7610, R2 ;  /* 0x0000761000027816 */ /* 0x000fe20000000002 */
[----:B------:R-:W-:Y:S06]  /*3730*/  BRA `(.L_x_24966) ;  /* 0x0000000c00847947 */ /* 0x000fec0003800000 */
.L_x_24972:
[----:B------:R-:W2:Y:S02]  /*3740*/  LDG.E.U16 R4, desc[UR36][R4.64] ;  /* 0x0000002404047981 */ /* 0x000ea4000c1e1500 */
[----:B--2---:R-:W0:Y:S02]  /*3750*/  I2F.S16 R0, R4 ;  /* 0x0000000400007306 */ /* 0x004e240000101400 */
[----:B0-----:R-:W-:-:S04]  /*3760*/  F2FP.BF16.F32.PACK_AB R0, RZ, R0 ;  /* 0x00000000ff00723e */ /* 0x001fc800000010ff */
[----:B------:R-:W-:Y:S01]  /*3770*/  PRMT R2, R0, 0x7610, R2 ;  /* 0x0000761000027816 */ /* 0x000fe20000000002 */
[----:B------:R-:W-:Y:S06]  /*3780*/  BRA `(.L_x_24966) ;  /* 0x0000000c00707947 */ /* 0x000fec0003800000 */
.L_x_24968:
        /* <DEDUP_REMOVED lines=9> */
.L_x_24975:
[----:B------:R-:W2:Y:S02]  /*3820*/  LDG.E.U16 R0, desc[UR36][R4.64] ;  /* 0x0000002404007981 */ /* 0x000ea4000c1e1500 */
[----:B--2---:R-:W-:-:S05]  /*3830*/  HADD2.F32 R0, -RZ, R0.H0_H0 ;  /* 0x20000000ff007230 */ /* 0x004fca0000004100 */
[----:B------:R-:W-:-:S04]  /*3840*/  F2FP.BF16.F32.PACK_AB R0, RZ, R0 ;  /* 0x00000000ff00723e */ /* 0x000fc800000010ff */
[----:B------:R-:W-:Y:S01]  /*3850*/  PRMT R2, R0, 0x7610, R2 ;  /* 0x0000761000027816 */ /* 0x000fe20000000002 */
[----:B------:R-:W-:Y:S06]  /*3860*/  BRA `(.L_x_24966) ;  /* 0x0000000c00387947 */ /* 0x000fec0003800000 */
.L_x_24974:
        /* <DEDUP_REMOVED lines=9> */
.L_x_24977:
[----:B------:R-:W2:Y:S02]  /*3900*/  LDG.E.U16 R4, desc[UR36][R4.64] ;  /* 0x0000002404047981 */ /* 0x000ea4000c1e1500 */
[----:B--2---:R-:W-:-:S05]  /*3910*/  HADD2.F32 R0, -RZ, R4.H0_H0 ;  /* 0x20000004ff007230 */ /* 0x004fca0000004100 */
[----:B------:R-:W-:-:S04]  /*3920*/  F2FP.BF16.F32.PACK_AB R0, RZ, R0 ;  /* 0x00000000ff00723e */ /* 0x000fc800000010ff */
[----:B------:R-:W-:Y:S01]  /*3930*/  PRMT R2, R0, 0x7610, R2 ;  /* 0x0000761000027816 */ /* 0x000fe20000000002 */
[----:B------:R-:W-:Y:S06]  /*3940*/  BRA `(.L_x_24966) ;  /* 0x0000000c00007947 */ /* 0x000fec0003800000 */
.L_x_24976:
        /* <DEDUP_REMOVED lines=9> */
.L_x_24967:
        /* <DEDUP_REMOVED lines=14> */
.L_x_24980:
        /* <DEDUP_REMOVED lines=9> */
.L_x_24979:
        /* <DEDUP_REMOVED lines=25> */
[----:B------:R-:W-:-:S04]  /*3ce0*/  F2FP.BF16.F32.PACK_AB R3, RZ, R3 ;  /* 0x00000003ff03723e */ /* 0x000fc800000010ff */
[----:B------:R-:W-:Y:S01]  /*3cf0*/  PRMT R2, R3, 0x7610, R2 ;  /* 0x0000761003027816 */ /* 0x000fe20000000002 */
[----:B------:R-:W-:Y:S06]  /*3d00*/  BRA `(.L_x_24966) ;  /* 0x0000000800107947 */ /* 0x000fec0003800000 */
.L_x_24982:
        /* <DEDUP_REMOVED lines=12> */
[----:B------:R-:W-:Y:S01]  /*3dd0*/  F2FP.BF16.F32.PACK_AB R2, RZ, R2 ;  /* 0x00000002ff02723e */ /* 0x000fe200000010ff */
[----:B------:R-:W-:Y:S06]  /*3de0*/  BRA `(.L_x_24966) ;  /* 0x0000000400d87947 */ /* 0x000fec0003800000 */
.L_x_24981:
[----:B------:R2:W5:Y:S01]  /*3df0*/  LDG.E.U16 R2, desc[UR36][R4.64] ;  /* 0x0000002404027981 */ /* 0x000562000c1e1500 */
[----:B------:R-:W-:Y:S05]  /*3e00*/  BRA `(.L_x_24966) ;  /* 0x0000000400d07947 */ /* 0x000fea0003800000 */
.L_x_24978:
        /* <DEDUP_REMOVED lines=13> */
.L_x_24985:
        /* <DEDUP_REMOVED lines=21> */
.L_x_24989:
[----:B------:R-:W-:Y:S05]  /*4030*/  BSYNC B1 ;  /* 0x0000000000017941 */ /* 0x000fea0003800000 */
.L_x_24988:
[----:B------:R-:W-:Y:S01]  /*4040*/  LEA R3, R0, 0x3b800000, 0x17 ;  /* 0x3b80000000037811 */ /* 0x000fe200078eb8ff */
[----:B------:R-:W-:-:S05]  /*4050*/  IMAD.SHL.U32 R0, R2, 0x100000, RZ ;  /* 0x0010000002007824 */ /* 0x000fca00078e00ff */
[----:B------:R-:W-:-:S07]  /*4060*/  LOP3.LUT R0, R3, R0, R4, 0xfe, !PT ;  /* 0x0000000003007212 */ /* 0x000fce00078efe04 */
.L_x_24987:
[----:B------:R-:W-:Y:S05]  /*4070*/  BSYNC B0 ;  /* 0x0000000000007941 */ /* 0x000fea0003800000 */
.L_x_24986:
[----:B------:R-:W-:-:S04]  /*4080*/  F2FP.BF16.F32.PACK_AB R0, RZ, R0 ;  /* 0x00000000ff00723e */ /* 0x000fc800000010ff */
[----:B------:R-:W-:Y:S01]  /*4090*/  PRMT R2, R0, 0x7610, R2 ;  /* 0x0000761000027816 */ /* 0x000fe20000000002 */
[----:B------:R-:W-:Y:S06]  /*40a0*/  BRA `(.L_x_24966) ;  /* 0x0000000400287947 */ /* 0x000fec0003800000 */
.L_x_24984:
        /* <DEDUP_REMOVED lines=21> */
.L_x_24993:
[----:B------:R-:W-:Y:S05]  /*4200*/  BSYNC B1 ;  /* 0x0000000000017941 */ /* 0x000fea0003800000 */
.L_x_24992:
[----:B------:R-:W-:Y:S01]  /*4210*/  LEA R3, R0, 0x37800000, 0x17 ;  /* 0x3780000000037811 */ /* 0x000fe200078eb8ff */
[----:B------:R-:W-:-:S05]  /*4220*/  IMAD.SHL.U32 R0, R2, 0x200000, RZ ;  /* 0x0020000002007824 */ /* 0x000fca00078e00ff */
[----:B------:R-:W-:-:S07]  /*4230*/  LOP3.LUT R0, R3, R0, R4, 0xfe, !PT ;  /* 0x0000000003007212 */ /* 0x000fce00078efe04 */
.L_x_24991:
[----:B------:R-:W-:Y:S05]  /*4240*/  BSYNC B0 ;  /* 0x0000000000007941 */ /* 0x000fea0003800000 */
.L_x_24990:
[----:B------:R-:W-:-:S04]  /*4250*/  F2FP.BF16.F32.PACK_AB R0, RZ, R0 ;  /* 0x00000000ff00723e */ /* 0x000fc800000010ff */
[----:B------:R-:W-:Y:S01]  /*4260*/  PRMT R2, R0, 0x7610, R2 ;  /* 0x0000761000027816 */ /* 0x000fe20000000002 */
[----:B------:R-:W-:Y:S06]  /*4270*/  BRA `(.L_x_24966) ;  /* 0x0000000000b47947 */ /* 0x000fec0003800000 */
.L_x_24983:
        /* <DEDUP_REMOVED lines=14> */
.L_x_24997:
[----:B------:R-:W-:Y:S05]  /*4360*/  BSYNC B0 ;  /* 0x0000000000007941 */ /* 0x000fea0003800000 */
.L_x_24996:
[----:B------:R-:W-:-:S04]  /*4370*/  F2FP.BF16.F32.PACK_AB R0, RZ, R0 ;  /* 0x00000000ff00723e */ /* 0x000fc800000010ff */
[----:B------:R-:W-:Y:S01]  /*4380*/  PRMT R2, R0, 0x7610, R2 ;  /* 0x0000761000027816 */ /* 0x000fe20000000002 */
[----:B------:R-:W-:Y:S06]  /*4390*/  BRA `(.L_x_24966) ;  /* 0x00000000006c7947 */ /* 0x000fec0003800000 */
.L_x_24971:
        /* <DEDUP_REMOVED lines=16> */
.L_x_24998:
[----:B------:R-:W-:Y:S01]  /*44a0*/  PRMT R2, RZ, 0x7610, R2 ;  /* 0x00007610ff027816 */ /* 0x000fe20000000002 */
[----:B------:R-:W-:Y:S06]  /*44b0*/  BRA `(.L_x_24966) ;  /* 0x0000000000247947 */ /* 0x000fec0003800000 */
.L_x_24995:
[----:B------:R-:W2:Y:S02]  /*44c0*/  LDG.E.64 R4, desc[UR36][R4.64] ;  /* 0x0000002404047981 */ /* 0x000ea4000c1e1b00 */
[----:B--2---:R-:W0:Y:S02]  /*44d0*/  I2F.U64 R0, R4 ;  /* 0x0000000400007312 */ /* 0x004e240000301000 */
[----:B0-----:R-:W-:-:S04]  /*44e0*/  F2FP.BF16.F32.PACK_AB R0, RZ, R0 ;  /* 0x00000000ff00723e */ /* 0x001fc800000010ff */
[----:B------:R-:W-:Y:S01]  /*44f0*/  PRMT R2, R0, 0x7610, R2 ;  /* 0x0000761000027816 */ /* 0x000fe20000000002 */
[----:B------:R-:W-:Y:S06]  /*4500*/  BRA `(.L_x_24966) ;  /* 0x0000000000107947 */ /* 0x000fec0003800000 */
.L_x_24994:
[----:B------:R-:W2:Y:S02]  /*4510*/  LDG.E R4, desc[UR36][R4.64] ;  /* 0x0000002404047981 */ /* 0x000ea4000c1e1900 */
[----:B--2---:R-:W-:-:S04]  /*4520*/  I2FP.F32.U32 R0, R4 ;  /* 0x0000000400007245 */ /* 0x004fc80000201000 */
[----:B------:R-:W-:-:S04]  /*4530*/  F2FP.BF16.F32.PACK_AB R0, RZ, R0 ;  /* 0x00000000ff00723e */ /* 0x000fc800000010ff */
[----:B------:R-:W-:-:S07]  /*4540*/  PRMT R2, R0, 0x7610, R2 ;  /* 0x0000761000027816 */ /* 0x000fce0000000002 */
.L_x_24966:
[----:B------:R-:W-:Y:S05]  /*4550*/  BSYNC B6 ;  /* 0x0000000000067941 */ /* 0x000fea0003800000 */
.L_x_24965:
[----:B-1----:R-:W-:Y:S01]  /*4560*/  LOP3.LUT P0, R0, R23, 0x7fff, RZ, 0xc0, !PT ;  /* 0x00007fff17007812 */ /* 0x002fe2000780c0ff */
[----:B------:R-:W-:-:S12]  /*4570*/  BSSY B0, `(.L_x_24999) ;  /* 0x00000d1000007945 */ /* 0x000fd80003800000 */
[----:B------:R-:W-:Y:S05]  /*4580*/  @!P0 BRA `(.L_x_25000) ;  /* 0x0000000400d48947 */ /* 0x000fea0003800000 */
[----:B------:R-:W1:Y:S01]  /*4590*/  S2R R19, SR_TID.X ;  /* 0x0000000000137919 */ /* 0x000e620000002100 */
[----:B0-2---:R-:W0:Y:S01]  /*45a0*/  LDC.U16 R5, c[0x0][0x216] ;  /* 0x00008580ff057b82 */ /* 0x005e220000000400 */
[----:B------:R-:W-:Y:S01]  /*45b0*/  BSSY B1, `(.L_x_25001) ;  /* 0x000001c000017945 */ /* 0x000fe20003800000 */
[----:B0-----:R-:W-:-:S04]  /*45c0*/  LOP3.LUT R4, R5, 0x8000, RZ, 0xc0, !PT ;  /* 0x0000800005047812 */ /* 0x001fc800078ec0ff */
[----:B------:R-:W-:Y:S02]  /*45d0*/  LOP3.LUT R4, R4, 0x1, RZ, 0xfc, !PT ;  /* 0x0000000104047812 */ /* 0x000fe400078efcff */
[----:B-1----:R-:W-:-:S13]  /*45e0*/  ISETP.GE.AND P2, PT, R19, R22, PT ;  /* 0x000000161300720c */ /* 0x002fda0003f46270 */
        /* <DEDUP_REMOVED lines=22> */
.L_x_25003:
[----:B------:R-:W-:-:S05]  /*4750*/  FADD.FTZ R3, R3, R6 ;  /* 0x0000000603037221 */ /* 0x000fca0000010000 */
[----:B------:R-:W-:-:S07]  /*4760*/  F2FP.BF16.F32.PACK_AB R3, RZ, R3 ;  /* 0x00000003ff03723e */ /* 0x000fce00000010ff */
.L_x_25002:
[----:B------:R-:W-:Y:S05]  /*4770*/  BSYNC B1 ;  /* 0x0000000000017941 */ /* 0x000fea0003800000 */
.L_x_25001:
        /* <DEDUP_REMOVED lines=25> */
.L_x_25006:
[----:B------:R-:W-:-:S05]  /*4910*/  FADD.FTZ R6, R7, R6 ;  /* 0x0000000607067221 */ /* 0x000fca0000010000 */
[----:B------:R-:W-:-:S04]  /*4920*/  F2FP.BF16.F32.PACK_AB R6, RZ, R6 ;  /* 0x00000006ff06723e */ /* 0x000fc800000010ff */
[----:B------:R-:W-:-:S07]  /*4930*/  PRMT R18, R6, 0x7610, R18 ;  /* 0x0000761006127816 */ /* 0x000fce0000000012 */
.L_x_25005:
[----:B------:R-:W-:Y:S05]  /*4940*/  BSYNC B1 ;  /* 0x0000000000017941 */ /* 0x000fea0003800000 */
.L_x_25004:
        /* <DEDUP_REMOVED lines=25> */
.L_x_25009:
[----:B------:R-:W-:-:S05]  /*4ae0*/  FADD.FTZ R6, R7, R6 ;  /* 0x0000000607067221 */ /* 0x000fca0000010000 */
[----:B------:R-:W-:-:S04]  /*4af0*/  F2FP.BF16.F32.PACK_AB R6, RZ, R6 ;  /* 0x00000006ff06723e */ /* 0x000fc800000010ff */
[----:B------:R-:W-:-:S07]  /*4b00*/  PRMT R17, R6, 0x7610, R17 ;  /* 0x0000761006117816 */ /* 0x000fce0000000011 */
.L_x_25008:
[----:B------:R-:W-:Y:S05]  /*4b10*/  BSYNC B1 ;  /* 0x0000000000017941 */ /* 0x000fea0003800000 */
.L_x_25007:
[----:B------:R-:W-:-:S05]  /*4b20*/  VIADD R7, R19, 0x180 ;  /* 0x0000018013077836 */ /* 0x000fca0000000000 */
        /* <DEDUP_REMOVED lines=23> */
.L_x_25011:
[----:B------:R-:W-:-:S05]  /*4ca0*/  FADD.FTZ R6, R7, R6 ;  /* 0x0000000607067221 */ /* 0x000fca0000010000 */
[----:B------:R-:W-:-:S04]  /*4cb0*/  F2FP.BF16.F32.PACK_AB R6, RZ, R6 ;  /* 0x00000006ff06723e */ /* 0x000fc800000010ff */
[----:B------:R-:W-:Y:S01]  /*4cc0*/  PRMT R16, R6, 0x7610, R16 ;  /* 0x0000761006107816 */ /* 0x000fe20000000010 */
[----:B------:R-:W-:Y:S06]  /*4cd0*/  BRA `(.L_x_25010) ;  /* 0x0000000400687947 */ /* 0x000fec0003800000 */
.L_x_25000:
[----:B------:R-:W1:Y:S01]  /*4ce0*/  S2R R19, SR_TID.X ;  /* 0x0000000000137919 */ /* 0x000e620000002100 */
[----:B------:R-:W-:Y:S01]  /*4cf0*/  BSSY B1, `(.L_x_25012) ;  /* 0x0000014000017945 */ /* 0x000fe20003800000 */
        /* <DEDUP_REMOVED lines=16> */
.L_x_25014:
[----:B------:R-:W-:-:S05]  /*4e00*/  FADD.FTZ R0, R0, R3 ;  /* 0x0000000300007221 */ /* 0x000fca0000010000 */
[----:B------:R-:W-:-:S04]  /*4e10*/  F2FP.BF16.F32.PACK_AB R0, RZ, R0 ;  /* 0x00000000ff00723e */ /* 0x000fc800000010ff */
[----:B------:R-:W-:-:S07]  /*4e20*/  PRMT R3, R0, 0x7610, R3 ;  /* 0x0000761000037816 */ /* 0x000fce0000000003 */
.L_x_25013:
[----:B------:R-:W-:Y:S05]  /*4e30*/  BSYNC B1 ;  /* 0x0000000000017941 */ /* 0x000fea0003800000 */
.L_x_25012:
[----:B0-2---:R-:W-:Y:S01]  /*4e40*/  VIADD R5, R19, 0x80 ;  /* 0x0000008013057836 */ /* 0x005fe20000000000 */
        /* <DEDUP_REMOVED lines=18> */
.L_x_25017:
[----:B------:R-:W-:-:S05]  /*4f70*/  FADD.FTZ R0, R5, R0 ;  /* 0x0000000005007221 */ /* 0x000fca0000010000 */
[----:B------:R-:W-:-:S04]  /*4f80*/  F2FP.BF16.F32.PACK_AB R0, RZ, R0 ;  /* 0x00000000ff00723e */ /* 0x000fc800000010ff */
[----:B------:R-:W-:-:S07]  /*4f90*/  PRMT R18, R0, 0x7610, R18 ;  /* 0x0000761000127816 */ /* 0x000fce0000000012 */
.L_x_25016:
[----:B------:R-:W-:Y:S05]  /*4fa0*/  BSYNC B1 ;  /* 0x0000000000017941 */ /* 0x000fea0003800000 */
.L_x_25015:
        /* <DEDUP_REMOVED lines=19> */
.L_x_25020:
[----:B------:R-:W-:-:S05]  /*50e0*/  FADD.FTZ R0, R5, R0 ;  /* 0x0000000005007221 */ /* 0x000fca0000010000 */
[----:B------:R-:W-:-:S04]  /*50f0*/  F2FP.BF16.F32.PACK_AB R0, RZ, R0 ;  /* 0x00000000ff00723e */ /* 0x000fc800000010ff */
[----:B------:R-:W-:-:S07]  /*5100*/  PRMT R17, R0, 0x7610, R17 ;  /* 0x0000761000117816 */ /* 0x000fce0000000011 */
.L_x_25019:
[----:B------:R-:W-:Y:S05]  /*5110*/  BSYNC B1 ;  /* 0x0000000000017941 */ /* 0x000fea0003800000 */
.L_x_25018:
[----:B------:R-:W-:-:S05]  /*5120*/  VIADD R5, R19, 0x180 ;  /* 0x0000018013057836 */ /* 0x000fca0000000000 */
[----:B------:R-:W-:-:S13]  /*5130*/  ISETP.GE.AND P0, PT, R5, R22, PT ;  /* 0x000000160500720c */ /* 0x000fda0003f06270 */
[----:B------:R-:W-:Y:S05]  /*5140*/  @P0 BRA `(.L_x_25010) ;  /* 0x00000000004c0947 */ /* 0x000fea0003800000 */
[----:B------:R-:W-:Y:S02]  /*5150*/  IMAD.U32 R5, R23, 0x10000, RZ ;  /* 0x0001000017057824 */ /* 0x000fe400078e00ff */
[----:B-----5:R-:W-:-:S03]  /*5160*/  IMAD.U32 R0, R2, 0x10000, RZ ;  /* 0x0001000002007824 */ /* 0x020fc600078e00ff */
[----:B------:R-:W-:Y:S02]  /*5170*/  FSETP.NEU.FTZ.AND P1, PT, R5, R5, PT ;  /* 0x000000050500720b */ /* 0x000fe40003f3d000 */
[----:B------:R-:W-:-:S04]  /*5180*/  FSETP.NEU.FTZ.AND P0, PT, R0, R0, PT ;  /* 0x000000000000720b */ /* 0x000fc80003f1d000 */
[----:B------:R-:W-:-:S13]  /*5190*/  PLOP3.LUT P0, PT, P0, P1, PT, 0xa8, 0x0 ;  /* 0x000000000000781c */ /* 0x000fda0000703570 */
[----:B------:R-:W-:Y:S05]  /*51a0*/  @P0 BRA `(.L_x_25021) ;  /* 0x0000000000280947 */ /* 0x000fea0003800000 */
[----:B------:R-:W-:Y:S01]  /*51b0*/  ULDC.U16 UR5, c[0x0][0x216] ;  /* 0x0000858000057ab9 */ /* 0x000fe20000000400 */
[C---:B------:R-:W-:Y:S01]  /*51c0*/  PRMT R0, R2.reuse, 0x9910, RZ ;  /* 0x0000991002007816 */ /* 0x040fe200000000ff */
[----:B------:R-:W-:Y:S01]  /*51d0*/  UPRMT UR4, UR5, 0x9910, URZ ;  /* 0x0000991005047896 */ /* 0x000fe2000800003f */
[----:B------:R-:W-:Y:S01]  /*51e0*/  LOP3.LUT P0, RZ, R2, 0x7fff, RZ, 0xc0, !PT ;  /* 0x00007fff02ff7812 */ /* 0x000fe2000780c0ff */
[----:B------:R-:W-:-:S04]  /*51f0*/  IMAD.U32 R16, RZ, RZ, UR5 ;  /* 0x00000005ff107e24 */ /* 0x000fc8000f8e00ff */
[----:B------:R-:W-:-:S13]  /*5200*/  ISETP.EQ.OR P0, PT, R0, UR4, !P0 ;  /* 0x0000000400007c0c */ /* 0x000fda000c702670 */
[----:B------:R-:W-:Y:S05]  /*5210*/  @P0 BRA `(.L_x_25010) ;  /* 0x0000000000180947 */ /* 0x000fea0003800000 */
[----:B------:R-:W-:-:S05]  /*5220*/  VIADD R2, R2, 0xffffffff ;  /* 0xffffffff02027836 */ /* 0x000fca0000000000 */
[----:B------:R-:W-:Y:S01]  /*5230*/  PRMT R16, R2, 0x7610, R16 ;  /* 0x0000761002107816 */ /* 0x000fe20000000010 */
[----:B------:R-:W-:Y:S06]  /*5240*/  BRA `(.L_x_25010) ;  /* 0x00000000000c7947 */ /* 0x000fec0003800000 */
.L_x_25021:
[----:B------:R-:W-:-:S05]  /*5250*/  FADD.FTZ R0, R5, R0 ;  /* 0x0000000005007221 */ /* 0x000fca0000010000 */
[----:B------:R-:W-:-:S04]  /*5260*/  F2FP.BF16.F32.PACK_AB R0, RZ, R0 ;  /* 0x00000000ff00723e */ /* 0x000fc800000010ff */
[----:B------:R-:W-:-:S07]  /*5270*/  PRMT R16, R0, 0x7610, R16 ;  /* 0x0000761000107816 */ /* 0x000fce0000000010 */
.L_x_25010:
[----:B------:R-:W-:Y:S05]  /*5280*/  BSYNC B0 ;  /* 0x0000000000007941 */ /* 0x000fea0003800000 */
.L_x_24999:
        /* <DEDUP_REMOVED lines=25> */
.L_x_25027:
[----:B------:R-:W-:-:S06]  /*5420*/  IMAD.U32 R5, R3, 0x10000, RZ ;  /* 0x0001000003057824 */ /* 0x000fcc00078e00ff */
[----:B------:R-:W0:Y:S02]  /*5430*/  F2I.S64.TRUNC R4, R5 ;  /* 0x0000000500047311 */ /* 0x000e24000020d900 */
[----:B0-----:R4:W-:Y:S01]  /*5440*/  STG.E.U8 desc[UR36][R8.64], R4 ;  /* 0x0000000408007986 */ /* 0x0019e2000c101124 */
[----:B------:R-:W-:Y:S05]  /*5450*/  BRA `(.L_x_25029) ;  /* 0x0000000c00847947 */ /* 0x000fea0003800000 */
.L_x_25026:
        /* <DEDUP_REMOVED lines=10> */
.L_x_25031:
[----:B------:R-:W-:-:S06]  /*5500*/  IMAD.U32 R3, R3, 0x10000, RZ ;  /* 0x0001000003037824 */ /* 0x000fcc00078e00ff */
[----:B------:R-:W0:Y:S02]  /*5510*/  F2I.FTZ.TRUNC.NTZ R3, R3 ;  /* 0x0000000300037305 */ /* 0x000e24000021f100 */
[----:B0-----:R2:W-:Y:S01]  /*5520*/  STG.E desc[UR36][R8.64], R3 ;  /* 0x0000000308007986 */ /* 0x0015e2000c101924 */
[----:B------:R-:W-:Y:S05]  /*5530*/  BRA `(.L_x_25029) ;  /* 0x0000000c004c7947 */ /* 0x000fea0003800000 */
.L_x_25030:
[----:B------:R-:W-:-:S06]  /*5540*/  IMAD.U32 R3, R3, 0x10000, RZ ;  /* 0x0001000003037824 */ /* 0x000fcc00078e00ff */
[----:B------:R-:W0:Y:S02]  /*5550*/  F2I.FTZ.TRUNC.NTZ R3, R3 ;  /* 0x0000000300037305 */ /* 0x000e24000021f100 */
[----:B0-----:R0:W-:Y:S01]  /*5560*/  STG.E.U16 desc[UR36][R8.64], R3 ;  /* 0x0000000308007986 */ /* 0x0011e2000c101524 */
[----:B------:R-:W-:Y:S05]  /*5570*/  BRA `(.L_x_25029) ;  /* 0x0000000c003c7947 */ /* 0x000fea0003800000 */
.L_x_25025:
        /* <DEDUP_REMOVED lines=9> */
.L_x_25033:
[----:B------:R-:W-:-:S05]  /*5610*/  IMAD.U32 R0, R3, 0x10000, RZ ;  /* 0x0001000003007824 */ /* 0x000fca00078e00ff */
[----:B------:R-:W-:-:S05]  /*5620*/  F2FP.F16.F32.PACK_AB R0, RZ, R0 ;  /* 0x00000000ff00723e */ /* 0x000fca00000000ff */
[----:B------:R0:W-:Y:S01]  /*5630*/  STG.E.U16 desc[UR36][R8.64], R0 ;  /* 0x0000000008007986 */ /* 0x0001e2000c101524 */
[----:B------:R-:W-:Y:S05]  /*5640*/  BRA `(.L_x_25029) ;  /* 0x0000000c00087947 */ /* 0x000fea0003800000 */
.L_x_25032:
        /* <DEDUP_REMOVED lines=10> */
.L_x_25035:
[----:B------:R-:W-:-:S05]  /*56f0*/  IMAD.U32 R3, R3, 0x10000, RZ ;  /* 0x0001000003037824 */ /* 0x000fca00078e00ff */
[----:B------:R-:W-:-:S04]  /*5700*/  F2FP.F16.F32.PACK_AB R3, RZ, R3 ;  /* 0x00000003ff03723e */ /* 0x000fc800000000ff */
[----:B------:R-:W-:-:S05]  /*5710*/  PRMT R3, R3, 0x5410, RZ ;  /* 0x0000541003037816 */ /* 0x000fca00000000ff */
[----:B------:R0:W-:Y:S01]  /*5720*/  STG.E desc[UR36][R8.64], R3 ;  /* 0x0000000308007986 */ /* 0x0001e2000c101924 */
[----:B------:R-:W-:Y:S05]  /*5730*/  BRA `(.L_x_25029) ;  /* 0x0000000800cc7947 */ /* 0x000fea0003800000 */
.L_x_25034:
[----:B------:R-:W-:-:S04]  /*5740*/  IMAD.U32 R4, R3, 0x10000, RZ ;  /* 0x0001000003047824 */ /* 0x000fc800078e00ff */
[----:B------:R-:W-:-:S06]  /*5750*/  FMUL.FTZ R4, R4, 1 ;  /* 0x3f80000004047820 */ /* 0x000fcc0000410000 */
[----:B------:R-:W0:Y:S02]  /*5760*/  F2F.F64.F32 R4, R4 ;  /* 0x0000000400047310 */ /* 0x000e240000201800 */
[----:B0-----:R0:W-:Y:S01]  /*5770*/  STG.E.64 desc[UR36][R8.64], R4 ;  /* 0x0000000408007986 */ /* 0x0011e2000c101b24 */
[----:B------:R-:W-:Y:S05]  /*5780*/  BRA `(.L_x_25029) ;  /* 0x0000000800b87947 */ /* 0x000fea0003800000 */
.L_x_25024:
        /* <DEDUP_REMOVED lines=13> */
.L_x_25038:
[----:B------:R-:W-:Y:S01]  /*5860*/  IMAD.U32 R3, R3, 0x10000, RZ ;  /* 0x0001000003037824 */ /* 0x000fe200078e00ff */
[----:B------:R-:W-:-:S03]  /*5870*/  CS2R R6, SRZ ;  /* 0x0000000000067805 */ /* 0x000fc6000001ff00 */
[----:B------:R-:W-:-:S04]  /*5880*/  FMUL.FTZ R3, R3, 1 ;  /* 0x3f80000003037820 */ /* 0x000fc80000410000 */
[----:B------:R-:W0:Y:S02]  /*5890*/  F2F.F64.F32 R4, R3 ;  /* 0x0000000300047310 */ /* 0x000e240000201800 */
[----:B0-----:R0:W-:Y:S01]  /*58a0*/  STG.E.128 desc[UR36][R8.64], R4 ;  /* 0x0000000408007986 */ /* 0x0011e2000c101d24 */
[----:B------:R-:W-:Y:S05]  /*58b0*/  BRA `(.L_x_25029) ;  /* 0x00000008006c7947 */ /* 0x000fea0003800000 */
.L_x_25037:
        /* <DEDUP_REMOVED lines=21> */
.L_x_25042:
[----:B------:R-:W-:Y:S05]  /*5a10*/  BSYNC B0 ;  /* 0x0000000000007941 */ /* 0x000fea0003800000 */
.L_x_25041:
[----:B------:R-:W-:-:S05]  /*5a20*/  LOP3.LUT R5, R0, R5, RZ, 0xfc, !PT ;  /* 0x0000000500057212 */ /* 0x000fca00078efcff */
[----:B------:R0:W-:Y:S01]  /*5a30*/  STG.E.U8 desc[UR36][R8.64], R5 ;  /* 0x0000000508007986 */ /* 0x0001e2000c101124 */
[----:B------:R-:W-:Y:S05]  /*5a40*/  BRA `(.L_x_25029) ;  /* 0x0000000800087947 */ /* 0x000fea0003800000 */
.L_x_25040:
        /* <DEDUP_REMOVED lines=13> */
.L_x_25044:
[----:B------:R-:W-:Y:S01]  /*5b20*/  IMAD.MOV.U32 R0, RZ, RZ, 0x7f ;  /* 0x0000007fff007424 */ /* 0x000fe200078e00ff */
[----:B------:R-:W-:-:S04]  /*5b30*/  ISETP.GT.U32.AND P0, PT, R3, 0x7f800000, PT ;  /* 0x7f8000000300780c */ /* 0x000fc80003f04070 */
[----:B------:R-:W-:-:S09]  /*5b40*/  SEL R0, R0, 0x7c, P0 ;  /* 0x0000007c00007807 */ /* 0x000fd20000000000 */
.L_x_25045:
[----:B------:R-:W-:Y:S05]  /*5b50*/  BSYNC B0 ;  /* 0x0000000000007941 */ /* 0x000fea0003800000 */
.L_x_25043:
[----:B------:R-:W-:-:S04]  /*5b60*/  LOP3.LUT R3, R5, 0x80000000, RZ, 0xc0, !PT ;  /* 0x8000000005037812 */ /* 0x000fc800078ec0ff */
[----:B------:R-:W-:-:S04]  /*5b70*/  SHF.R.U32.HI R3, RZ, 0x18, R3 ;  /* 0x00000018ff037819 */ /* 0x000fc80000011603 */
[----:B------:R-:W-:-:S05]  /*5b80*/  LOP3.LUT R3, R0, R3, RZ, 0xfc, !PT ;  /* 0x0000000300037212 */ /* 0x000fca00078efcff */
[----:B------:R0:W-:Y:S01]  /*5b90*/  STG.E.U8 desc[UR36][R8.64], R3 ;  /* 0x0000000308007986 */ /* 0x0001e2000c101124 */
[----:B------:R-:W-:Y:S05]  /*5ba0*/  BRA `(.L_x_25029) ;  /* 0x0000000400b07947 */ /* 0x000fea0003800000 */
.L_x_25039:
[----:B------:R0:W-:Y:S01]  /*5bb0*/  STG.E.U16 desc[UR36][R8.64], R3 ;  /* 0x0000000308007986 */ /* 0x0001e2000c101524 */
[----:B------:R-:W-:Y:S05]  /*5bc0*/  BRA `(.L_x_25029) ;  /* 0x0000000400a87947 */ /* 0x000fea0003800000 */
.L_x_25036:
        /* <DEDUP_REMOVED lines=12> */
.L_x_25048:
        /* <DEDUP_REMOVED lines=17> */
.L_x_25051:
[----:B------:R-:W-:-:S04]  /*5da0*/  LOP3.LUT R3, R5, 0x80000000, RZ, 0xc0, !PT ;  /* 0x8000000005037812 */ /* 0x000fc800078ec0ff */
[----:B------:R-:W-:-:S04]  /*5db0*/  SHF.R.U32.HI R3, RZ, 0x18, R3 ;  /* 0x00000018ff037819 */ /* 0x000fc80000011603 */
[----:B------:R-:W-:-:S04]  /*5dc0*/  LOP3.LUT R0, R0, R3, RZ, 0xfc, !PT ;  /* 0x0000000300007212 */ /* 0x000fc800078efcff */
[----:B------:R-:W-:-:S07]  /*5dd0*/  PRMT R4, R0, 0x7610, R4 ;  /* 0x0000761000047816 */ /* 0x000fce0000000004 */
.L_x_25050:
[----:B------:R-:W-:Y:S05]  /*5de0*/  BSYNC B0 ;  /* 0x0000000000007941 */ /* 0x000fea0003800000 */
.L_x_25049:
[----:B------:R0:W-:Y:S01]  /*5df0*/  STG.E.U8 desc[UR36][R8.64], R4 ;  /* 0x0000000408007986 */ /* 0x0001e2000c101124 */
[----:B------:R-:W-:Y:S05]  /*5e00*/  BRA `(.L_x_25029) ;  /* 0x0000000400187947 */ /* 0x000fea0003800000 */
.L_x_25047:
        /* <DEDUP_REMOVED lines=17> */
.L_x_25054:
[----:B------:R-:W-:-:S04]  /*5f20*/  LOP3.LUT R3, R5, 0x80000000, RZ, 0xc0, !PT ;  /* 0x8000000005037812 */ /* 0x000fc800078ec0ff */
[----:B------:R-:W-:-:S04]  /*5f30*/  SHF.R.U32.HI R3, RZ, 0x18, R3 ;  /* 0x00000018ff037819 */ /* 0x000fc80000011603 */
[----:B------:R-:W-:-:S04]  /*5f40*/  LOP3.LUT R0, R0, R3, RZ, 0xfc, !PT ;  /* 0x0000000300007212 */ /* 0x000fc800078efcff */
[----:B------:R-:W-:-:S07]  /*5f50*/  PRMT R4, R0, 0x7610, R4 ;  /* 0x0000761000047816 */ /* 0x000fce0000000004 */
.L_x_25053:
[----:B------:R-:W-:Y:S05]  /*5f60*/  BSYNC B0 ;  /* 0x0000000000007941 */ /* 0x000fea0003800000 */
.L_x_25052:
[----:B------:R0:W-:Y:S01]  /*5f70*/  STG.E.U8 desc[UR36][R8.64], R4 ;  /* 0x0000000408007986 */ /* 0x0001e2000c101124 */
[----:B------:R-:W-:Y:S05]  /*5f80*/  BRA `(.L_x_25029) ;  /* 0x0000000000b87947 */ /* 0x000fea0003800000 */
.L_x_25046:
        /* <DEDUP_REMOVED lines=22> */
.L_x_25028:
        /* <DEDUP_REMOVED lines=16> */
.L_x_25057:
[----:B------:R-:W-:Y:S05]  /*61f0*/  BRA `(.L_x_25029) ;  /* 0x00000000001c7947 */ /* 0x000fea0003800000 */
.L_x_25056:
[----:B------:R-:W-:-:S06]  /*6200*/  IMAD.U32 R4, R3, 0x10000, RZ ;  /* 0x0001000003047824 */ /* 0x000fcc00078e00ff */
[----:B------:R-:W0:Y:S02]  /*6210*/  F2I.U64.TRUNC R4, R4 ;  /* 0x0000000400047311 */ /* 0x000e24000020d800 */
[----:B0-----:R0:W-:Y:S01]  /*6220*/  STG.E.64 desc[UR36][R8.64], R4 ;  /* 0x0000000408007986 */ /* 0x0011e2000c101b24 */
[----:B------:R-:W-:Y:S05]  /*6230*/  BRA `(.L_x_25029) ;  /* 0x00000000000c7947 */ /* 0x000fea0003800000 */
.L_x_25055:
[----:B------:R-:W-:-:S06]  /*6240*/  IMAD.U32 R3, R3, 0x10000, RZ ;  /* 0x0001000003037824 */ /* 0x000fcc00078e00ff */
[----:B------:R-:W0:Y:S02]  /*6250*/  F2I.FTZ.U32.TRUNC.NTZ R3, R3 ;  /* 0x0000000300037305 */ /* 0x000e24000021f000 */
[----:B0-----:R0:W-:Y:S02]  /*6260*/  STG.E desc[UR36][R8.64], R3 ;  /* 0x0000000308007986 */ /* 0x0011e4000c101924 */
.L_x_25029:
[----:B------:R-:W-:-:S07]  /*6270*/  VIADD R19, R19, 0x80 ;  /* 0x0000008013137836 */ /* 0x000fce0000000000 */
.L_x_25023:
[----:B------:R-:W-:Y:S05]  /*6280*/  BSYNC B6 ;  /* 0x0000000000067941 */ /* 0x000fea0003800000 */
.L_x_25022:
        /* <DEDUP_REMOVED lines=25> */
.L_x_25063:
[----:B------:R-:W-:-:S06]  /*6420*/  IMAD.U32 R5, R18, 0x10000, RZ ;  /* 0x0001000012057824 */ /* 0x000fcc00078e00ff */
[----:B------:R-:W0:Y:S02]  /*6430*/  F2I.S64.TRUNC R4, R5 ;  /* 0x0000000500047311 */ /* 0x000e24000020d900 */
[----:B0-----:R0:W-:Y:S01]  /*6440*/  STG.E.U8 desc[UR36][R8.64], R4 ;  /* 0x0000000408007986 */ /* 0x0011e2000c101124 */
[----:B------:R-:W-:Y:S05]  /*6450*/  BRA `(.L_x_25065) ;  /* 0x0000000c00847947 */ /* 0x000fea0003800000 */
.L_x_25062:
        /* <DEDUP_REMOVED lines=10> */
.L_x_25067:
[----:B------:R-:W-:-:S04]  /*6500*/  IMAD.U32 R18, R18, 0x10000, RZ ;  /* 0x0001000012127824 */ /* 0x000fc800078e00ff */
[----:B------:R-:W0:Y:S02]  /*6510*/  F2I.FTZ.TRUNC.NTZ R3, R18 ;  /* 0x0000001200037305 */ /* 0x000e24000021f100 */
[----:B0-----:R0:W-:Y:S01]  /*6520*/  STG.E desc[UR36][R8.64], R3 ;  /* 0x0000000308007986 */ /* 0x0011e2000c101924 */
[----:B------:R-:W-:Y:S05]  /*6530*/  BRA `(.L_x_25065) ;  /* 0x0000000c004c7947 */ /* 0x000fea0003800000 */
.L_x_25066:
[----:B------:R-:W-:-:S04]  /*6540*/  IMAD.U32 R18, R18, 0x10000, RZ ;  /* 0x0001000012127824 */ /* 0x000fc800078e00ff */
[----:B------:R-:W0:Y:S02]  /*6550*/  F2I.FTZ.TRUNC.NTZ R3, R18 ;  /* 0x0000001200037305 */ /* 0x000e24000021f100 */
[----:B0-----:R0:W-:Y:S01]  /*6560*/  STG.E.U16 desc[UR36][R8.64], R3 ;  /* 0x0000000308007986 */ /* 0x0011e2000c101524 */
[----:B------:R-:W-:Y:S05]  /*6570*/  BRA `(.L_x_25065) ;  /* 0x0000000c003c7947 */ /* 0x000fea0003800000 */
.L_x_25061:
        /* <DEDUP_REMOVED lines=9> */
.L_x_25069:
[----:B------:R-:W-:-:S05]  /*6610*/  IMAD.U32 R0, R18, 0x10000, RZ ;  /* 0x0001000012007824 */ /* 0x000fca00078e00ff */
[----:B------:R-:W-:-:S05]  /*6620*/  F2FP.F16.F32.PACK_AB R0, RZ, R0 ;  /* 0x00000000ff00723e */ /* 0x000fca00000000ff */
[----:B------:R0:W-:Y:S01]  /*6630*/  STG.E.U16 desc[UR36][R8.64], R0 ;  /* 0x0000000008007986 */ /* 0x0001e2000c101524 */
[----:B------:R-:W-:Y:S05]  /*6640*/  BRA `(.L_x_25065) ;  /* 0x0000000c00087947 */ /* 0x000fea0003800000 */
.L_x_25068:
        /* <DEDUP_REMOVED lines=10> */
.L_x_25071:
[----:B------:R-:W-:-:S05]  /*66f0*/  IMAD.U32 R18, R18, 0x10000, RZ ;  /* 0x0001000012127824 */ /* 0x000fca00078e00ff */
[----:B------:R-:W-:-:S04]  /*6700*/  F2FP.F16.F32.PACK_AB R3, RZ, R18 ;  /* 0x00000012ff03723e */ /* 0x000fc800000000ff */
[----:B------:R-:W-:-:S05]  /*6710*/  PRMT R3, R3, 0x5410, RZ ;  /* 0x0000541003037816 */ /* 0x000fca00000000ff */
[----:B------:R0:W-:Y:S01]  /*6720*/  STG.E desc[UR36][R8.64], R3 ;  /* 0x0000000308007986 */ /* 0x0001e2000c101924 */
[----:B------:R-:W-:Y:S05]  /*6730*/  BRA `(.L_x_25065) ;  /* 0x0000000800cc7947 */ /* 0x000fea0003800000 */
.L_x_25070:
[----:B------:R-:W-:-:S04]  /*6740*/  IMAD.U32 R4, R18, 0x10000, RZ ;  /* 0x0001000012047824 */ /* 0x000fc800078e00ff */
[----:B------:R-:W-:-:S06]  /*6750*/  FMUL.FTZ R4, R4, 1 ;  /* 0x3f80000004047820 */ /* 0x000fcc0000410000 */
[----:B------:R-:W0:Y:S02]  /*6760*/  F2F.F64.F32 R4, R4 ;  /* 0x0000000400047310 */ /* 0x000e240000201800 */
[----:B0-----:R0:W-:Y:S01]  /*6770*/  STG.E.64 desc[UR36][R8.64], R4 ;  /* 0x0000000408007986 */ /* 0x0011e2000c101b24 */
[----:B------:R-:W-:Y:S05]  /*6780*/  BRA `(.L_x_25065) ;  /* 0x0000000800b87947 */ /* 0x000fea0003800000 */
.L_x_25060:
        /* <DEDUP_REMOVED lines=13> */
.L_x_25074:
[----:B------:R-:W-:Y:S01]  /*6860*/  IMAD.U32 R18, R18, 0x10000, RZ ;  /* 0x0001000012127824 */ /* 0x000fe200078e00ff */
[----:B------:R-:W-:-:S03]  /*6870*/  CS2R R6, SRZ ;  /* 0x0000000000067805 */ /* 0x000fc6000001ff00 */
[----:B------:R-:W-:-:S06]  /*6880*/  FMUL.FTZ R4, R18, 1 ;  /* 0x3f80000012047820 */ /* 0x000fcc0000410000 */
[----:B------:R-:W0:Y:S02]  /*6890*/  F2F.F64.F32 R4, R4 ;  /* 0x0000000400047310 */ /* 0x000e240000201800 */
[----:B0-----:R0:W-:Y:S01]  /*68a0*/  STG.E.128 desc[UR36][R8.64], R4 ;  /* 0x0000000408007986 */ /* 0x0011e2000c101d24 */
[----:B------:R-:W-:Y:S05]  /*68b0*/  BRA `(.L_x_25065) ;  /* 0x00000008006c7947 */ /* 0x000fea0003800000 */
.L_x_25073:
        /* <DEDUP_REMOVED lines=21> */
.L_x_25078:
[----:B------:R-:W-:Y:S05]  /*6a10*/  BSYNC B0 ;  /* 0x0000000000007941 */ /* 0x000fea0003800000 */
.L_x_25077:
[----:B------:R-:W-:-:S05]  /*6a20*/  LOP3.LUT R5, R0, R5, RZ, 0xfc, !PT ;  /* 0x0000000500057212 */ /* 0x000fca00078efcff */
[----:B------:R0:W-:Y:S01]  /*6a30*/  STG.E.U8 desc[UR36][R8.64], R5 ;  /* 0x0000000508007986 */ /* 0x0001e2000c101124 */
[----:B------:R-:W-:Y:S05]  /*6a40*/  BRA `(.L_x_25065) ;  /* 0x0000000800087947 */ /* 0x000fea0003800000 */
.L_x_25076:
        /* <DEDUP_REMOVED lines=13> */
.L_x_25080:
[----:B------:R-:W-:Y:S01]  /*6b20*/  IMAD.MOV.U32 R0, RZ, RZ, 0x7f ;  /* 0x0000007fff007424 */ /* 0x000fe200078e00ff */
[----:B------:R-:W-:-:S04]  /*6b30*/  ISETP.GT.U32.AND P0, PT, R3, 0x7f800000, PT ;  /* 0x7f8000000300780c */ /* 0x000fc80003f04070 */
[----:B------:R-:W-:-:S09]  /*6b40*/  SEL R0, R0, 0x7c, P0 ;  /* 0x0000007c00007807 */ /* 0x000fd20000000000 */
.L_x_25081:
[----:B------:R-:W-:Y:S05]  /*6b50*/  BSYNC B0 ;  /* 0x0000000000007941 */ /* 0x000fea0003800000 */
.L_x_25079:
[----:B------:R-:W-:-:S04]  /*6b60*/  LOP3.LUT R3, R5, 0x80000000, RZ, 0xc0, !PT ;  /* 0x8000000005037812 */ /* 0x000fc800078ec0ff */
[----:B------:R-:W-:-:S04]  /*6b70*/  SHF.R.U32.HI R3, RZ, 0x18, R3 ;  /* 0x00000018ff037819 */ /* 0x000fc80000011603 */
[----:B------:R-:W-:-:S05]  /*6b80*/  LOP3.LUT R3, R0, R3, RZ, 0xfc, !PT ;  /* 0x0000000300037212 */ /* 0x000fca00078efcff */
[----:B------:R0:W-:Y:S01]  /*6b90*/  STG.E.U8 desc[UR36][R8.64], R3 ;  /* 0x0000000308007986 */ /* 0x0001e2000c101124 */
[----:B------:R-:W-:Y:S05]  /*6ba0*/  BRA `(.L_x_25065) ;  /* 0x0000000400b07947 */ /* 0x000fea0003800000 */
.L_x_25075:
[----:B------:R0:W-:Y:S01]  /*6bb0*/  STG.E.U16 desc[UR36][R8.64], R18 ;  /* 0x0000001208007986 */ /* 0x0001e2000c101524 */
[----:B------:R-:W-:Y:S05]  /*6bc0*/  BRA `(.L_x_25065) ;  /* 0x0000000400a87947 */ /* 0x000fea0003800000 */
.L_x_25072:
        /* <DEDUP_REMOVED lines=12> */
.L_x_25084:
        /* <DEDUP_REMOVED lines=17> */
.L_x_25087:
[----:B------:R-:W-:-:S04]  /*6da0*/  LOP3.LUT R3, R5, 0x80000000, RZ, 0xc0, !PT ;  /* 0x8000000005037812 */ /* 0x000fc800078ec0ff */
[----:B------:R-:W-:-:S04]  /*6db0*/  SHF.R.U32.HI R3, RZ, 0x18, R3 ;  /* 0x00000018ff037819 */ /* 0x000fc80000011603 */
[----:B------:R-:W-:-:S04]  /*6dc0*/  LOP3.LUT R0, R0, R3, RZ, 0xfc, !PT ;  /* 0x0000000300007212 */ /* 0x000fc800078efcff */
[----:B------:R-:W-:-:S07]  /*6dd0*/  PRMT R4, R0, 0x7610, R4 ;  /* 0x0000761000047816 */ /* 0x000fce0000000004 */
.L_x_25086:
[----:B------:R-:W-:Y:S05]  /*6de0*/  BSYNC B0 ;  /* 0x0000000000007941 */ /* 0x000fea0003800000 */
.L_x_25085:
[----:B------:R4:W-:Y:S01]  /*6df0*/  STG.E.U8 desc[UR36][R8.64], R4 ;  /* 0x0000000408007986 */ /* 0x0009e2000c101124 */
[----:B------:R-:W-:Y:S05]  /*6e00*/  BRA `(.L_x_25065) ;  /* 0x0000000400187947 */ /* 0x000fea0003800000 */
.L_x_25083:
        /* <DEDUP_REMOVED lines=17> */
.L_x_25090:
[----:B------:R-:W-:-:S04]  /*6f20*/  LOP3.LUT R3, R5, 0x80000000, RZ, 0xc0, !PT ;  /* 0x8000000005037812 */ /* 0x000fc800078ec0ff */
[----:B------:R-:W-:-:S04]  /*6f30*/  SHF.R.U32.HI R3, RZ, 0x18, R3 ;  /* 0x00000018ff037819 */ /* 0x000fc80000011603 */
[----:B------:R-:W-:-:S04]  /*6f40*/  LOP3.LUT R0, R0, R3, RZ, 0xfc, !PT ;  /* 0x0000000300007212 */ /* 0x000fc800078efcff */
[----:B------:R-:W-:-:S07]  /*6f50*/  PRMT R4, R0, 0x7610, R4 ;  /* 0x0000761000047816 */ /* 0x000fce0000000004 */
.L_x_25089:
[----:B------:R-:W-:Y:S05]  /*6f60*/  BSYNC B0 ;  /* 0x0000000000007941 */ /* 0x000fea0003800000 */
.L_x_25088:
[----:B------:R3:W-:Y:S01]  /*6f70*/  STG.E.U8 desc[UR36][R8.64], R4 ;  /* 0x0000000408007986 */ /* 0x0007e2000c101124 */
[----:B------:R-:W-:Y:S05]  /*6f80*/  BRA `(.L_x_25065) ;  /* 0x0000000000b87947 */ /* 0x000fea0003800000 */
.L_x_25082:
        /* <DEDUP_REMOVED lines=22> */
.L_x_25064:
        /* <DEDUP_REMOVED lines=16> */
.L_x_25093:
[----:B------:R-:W-:Y:S05]  /*71f0*/  BRA `(.L_x_25065) ;  /* 0x00000000001c7947 */ /* 0x000fea0003800000 */
.L_x_25092:
[----:B------:R-:W-:-:S06]  /*7200*/  IMAD.U32 R4, R18, 0x10000, RZ ;  /* 0x0001000012047824 */ /* 0x000fcc00078e00ff */
[----:B------:R-:W0:Y:S02]  /*7210*/  F2I.U64.TRUNC R4, R4 ;  /* 0x0000000400047311 */ /* 0x000e24000020d800 */
[----:B0-----:R2:W-:Y:S01]  /*7220*/  STG.E.64 desc[UR36][R8.64], R4 ;  /* 0x0000000408007986 */ /* 0x0015e2000c101b24 */
[----:B------:R-:W-:Y:S05]  /*7230*/  BRA `(.L_x_25065) ;  /* 0x00000000000c7947 */ /* 0x000fea0003800000 */
.L_x_25091:
[----:B------:R-:W-:-:S04]  /*7240*/  IMAD.U32 R18, R18, 0x10000, RZ ;  /* 0x0001000012127824 */ /* 0x000fc800078e00ff */
[----:B------:R-:W0:Y:S02]  /*7250*/  F2I.FTZ.U32.TRUNC.NTZ R3, R18 ;  /* 0x0000001200037305 */ /* 0x000e24000021f000 */
[----:B0-----:R0:W-:Y:S02]  /*7260*/  STG.E desc[UR36][R8.64], R3 ;  /* 0x0000000308007986 */ /* 0x0011e4000c101924 */
.L_x_25065:
        /* <DEDUP_REMOVED lines=25> */
.L_x_25097:
[----:B------:R-:W-:-:S06]  /*7400*/  IMAD.U32 R5, R17, 0x10000, RZ ;  /* 0x0001000011057824 */ /* 0x000fcc00078e00ff */
[----:B------:R-:W0:Y:S02]  /*7410*/  F2I.S64.TRUNC R4, R5 ;  /* 0x0000000500047311 */ /* 0x000e24000020d900 */
[----:B0-----:R0:W-:Y:S01]  /*7420*/  STG.E.U8 desc[UR36][R8.64], R4 ;  /* 0x0000000408007986 */ /* 0x0011e2000c101124 */
[----:B------:R-:W-:Y:S05]  /*7430*/  BRA `(.L_x_25099) ;  /* 0x0000000c00847947 */ /* 0x000fea0003800000 */
.L_x_25096:
        /* <DEDUP_REMOVED lines=10> */
.L_x_25101:
[----:B------:R-:W-:-:S06]  /*74e0*/  IMAD.U32 R17, R17, 0x10000, RZ ;  /* 0x0001000011117824 */ /* 0x000fcc00078e00ff */
[----:B------:R-:W0:Y:S02]  /*74f0*/  F2I.FTZ.TRUNC.NTZ R17, R17 ;  /* 0x0000001100117305 */ /* 0x000e24000021f100 */
[----:B0-----:R0:W-:Y:S01]  /*7500*/  STG.E desc[UR36][R8.64], R17 ;  /* 0x0000001108007986 */ /* 0x0011e2000c101924 */
[----:B------:R-:W-:Y:S05]  /*7510*/  BRA `(.L_x_25099) ;  /* 0x0000000c004c7947 */ /* 0x000fea0003800000 */
.L_x_25100:
[----:B------:R-:W-:-:S06]  /*7520*/  IMAD.U32 R17, R17, 0x10000, RZ ;  /* 0x0001000011117824 */ /* 0x000fcc00078e00ff */
[----:B------:R-:W0:Y:S02]  /*7530*/  F2I.FTZ.TRUNC.NTZ R17, R17 ;  /* 0x0000001100117305 */ /* 0x000e24000021f100 */
[----:B0-----:R0:W-:Y:S01]  /*7540*/  STG.E.U16 desc[UR36][R8.64], R17 ;  /* 0x0000001108007986 */ /* 0x0011e2000c101524 */
[----:B------:R-:W-:Y:S05]  /*7550*/  BRA `(.L_x_25099) ;  /* 0x0000000c003c7947 */ /* 0x000fea0003800000 */
.L_x_25095:
        /* <DEDUP_REMOVED lines=9> */
.L_x_25103:
[----:B------:R-:W-:-:S05]  /*75f0*/  IMAD.U32 R0, R17, 0x10000, RZ ;  /* 0x0001000011007824 */ /* 0x000fca00078e00ff */
[----:B------:R-:W-:-:S05]  /*7600*/  F2FP.F16.F32.PACK_AB R0, RZ, R0 ;  /* 0x00000000ff00723e */ /* 0x000fca00000000ff */
[----:B------:R0:W-:Y:S01]  /*7610*/  STG.E.U16 desc[UR36][R8.64], R0 ;  /* 0x0000000008007986 */ /* 0x0001e2000c101524 */
[----:B------:R-:W-:Y:S05]  /*7620*/  BRA `(.L_x_25099) ;  /* 0x0000000c00087947 */ /* 0x000fea0003800000 */
.L_x_25102:
        /* <DEDUP_REMOVED lines=10> */
.L_x_25105:
[----:B------:R-:W-:-:S05]  /*76d0*/  IMAD.U32 R17, R17, 0x10000, RZ ;  /* 0x0001000011117824 */ /* 0x000fca00078e00ff */
[----:B------:R-:W-:-:S04]  /*76e0*/  F2FP.F16.F32.PACK_AB R3, RZ, R17 ;  /* 0x00000011ff03723e */ /* 0x000fc800000000ff */
[----:B------:R-:W-:-:S05]  /*76f0*/  PRMT R3, R3, 0x5410, RZ ;  /* 0x0000541003037816 */ /* 0x000fca00000000ff */
[----:B------:R0:W-:Y:S01]  /*7700*/  STG.E desc[UR36][R8.64], R3 ;  /* 0x0000000308007986 */ /* 0x0001e2000c101924 */
[----:B------:R-:W-:Y:S05]  /*7710*/  BRA `(.L_x_25099) ;  /* 0x0000000800cc7947 */ /* 0x000fea0003800000 */
.L_x_25104:
[----:B------:R-:W-:-:S04]  /*7720*/  IMAD.U32 R4, R17, 0x10000, RZ ;  /* 0x0001000011047824 */ /* 0x000fc800078e00ff */
[----:B------:R-:W-:-:S06]  /*7730*/  FMUL.FTZ R4, R4, 1 ;  /* 0x3f80000004047820 */ /* 0x000fcc0000410000 */
[----:B------:R-:W0:Y:S02]  /*7740*/  F2F.F64.F32 R4, R4 ;  /* 0x0000000400047310 */ /* 0x000e240000201800 */
[----:B0-----:R0:W-:Y:S01]  /*7750*/  STG.E.64 desc[UR36][R8.64], R4 ;  /* 0x0000000408007986 */ /* 0x0011e2000c101b24 */
[----:B------:R-:W-:Y:S05]  /*7760*/  BRA `(.L_x_25099) ;  /* 0x0000000800b87947 */ /* 0x000fea0003800000 */
.L_x_25094:
        /* <DEDUP_REMOVED lines=13> */
.L_x_25108:
[----:B------:R-:W-:Y:S01]  /*7840*/  IMAD.U32 R17, R17, 0x10000, RZ ;  /* 0x0001000011117824 */ /* 0x000fe200078e00ff */
[----:B------:R-:W-:-:S03]  /*7850*/  CS2R R6, SRZ ;  /* 0x0000000000067805 */ /* 0x000fc6000001ff00 */
[----:B------:R-:W-:-:S06]  /*7860*/  FMUL.FTZ R4, R17, 1 ;  /* 0x3f80000011047820 */ /* 0x000fcc0000410000 */
[----:B------:R-:W0:Y:S02]  /*7870*/  F2F.F64.F32 R4, R4 ;  /* 0x0000000400047310 */ /* 0x000e240000201800 */
[----:B0-----:R0:W-:Y:S01]  /*7880*/  STG.E.128 desc[UR36][R8.64], R4 ;  /* 0x0000000408007986 */ /* 0x0011e2000c101d24 */
[----:B------:R-:W-:Y:S05]  /*7890*/  BRA `(.L_x_25099) ;  /* 0x00000008006c7947 */ /* 0x000fea0003800000 */
.L_x_25107:
        /* <DEDUP_REMOVED lines=21> */
.L_x_25112:
[----:B------:R-:W-:Y:S05]  /*79f0*/  BSYNC B0 ;  /* 0x0000000000007941 */ /* 0x000fea0003800000 */
.L_x_25111:
[----:B------:R-:W-:-:S05]  /*7a00*/  LOP3.LUT R5, R0, R5, RZ, 0xfc, !PT ;  /* 0x0000000500057212 */ /* 0x000fca00078efcff */
[----:B------:R3:W-:Y:S01]  /*7a10*/  STG.E.U8 desc[UR36][R8.64], R5 ;  /* 0x0000000508007986 */ /* 0x0007e2000c101124 */
[----:B------:R-:W-:Y:S05]  /*7a20*/  BRA `(.L_x_25099) ;  /* 0x0000000800087947 */ /* 0x000fea0003800000 */
.L_x_25110:
        /* <DEDUP_REMOVED lines=13> */
.L_x_25114:
[----:B------:R-:W-:Y:S01]  /*7b00*/  IMAD.MOV.U32 R0, RZ, RZ, 0x7f ;  /* 0x0000007fff007424 */ /* 0x000fe200078e00ff */
[----:B------:R-:W-:-:S04]  /*7b10*/  ISETP.GT.U32.AND P0, PT, R3, 0x7f800000, PT ;  /* 0x7f8000000300780c */ /* 0x000fc80003f04070 */
[----:B------:R-:W-:-:S09]  /*7b20*/  SEL R0, R0, 0x7c, P0 ;  /* 0x0000007c00007807 */ /* 0x000fd20000000000 */
.L_x_25115:
[----:B------:R-:W-:Y:S05]  /*7b30*/  BSYNC B0 ;  /* 0x0000000000007941 */ /* 0x000fea0003800000 */
.L_x_25113:
[----:B------:R-:W-:-:S04]  /*7b40*/  LOP3.LUT R3, R17, 0x80000000, RZ, 0xc0, !PT ;  /* 0x8000000011037812 */ /* 0x000fc800078ec0ff */
[----:B------:R-:W-:-:S04]  /*7b50*/  SHF.R.U32.HI R3, RZ, 0x18, R3 ;  /* 0x00000018ff037819 */ /* 0x000fc80000011603 */
[----:B------:R-:W-:-:S05]  /*7b60*/  LOP3.LUT R3, R0, R3, RZ, 0xfc, !PT ;  /* 0x0000000300037212 */ /* 0x000fca00078efcff */
[----:B------:R4:W-:Y:S01]  /*7b70*/  STG.E.U8 desc[UR36][R8.64], R3 ;  /* 0x0000000308007986 */ /* 0x0009e2000c101124 */
[----:B------:R-:W-:Y:S05]  /*7b80*/  BRA `(.L_x_25099) ;  /* 0x0000000400b07947 */ /* 0x000fea0003800000 */
.L_x_25109:
[----:B------:R2:W-:Y:S01]  /*7b90*/  STG.E.U16 desc[UR36][R8.64], R17 ;  /* 0x0000001108007986 */ /* 0x0005e2000c101524 */
[----:B------:R-:W-:Y:S05]  /*7ba0*/  BRA `(.L_x_25099) ;  /* 0x0000000400a87947 */ /* 0x000fea0003800000 */
.L_x_25106:
        /* <DEDUP_REMOVED lines=12> */
.L_x_25118:
        /* <DEDUP_REMOVED lines=17> */
.L_x_25121:
[----:B------:R-:W-:-:S04]  /*7d80*/  LOP3.LUT R3, R17, 0x80000000, RZ, 0xc0, !PT ;  /* 0x8000000011037812 */ /* 0x000fc800078ec0ff */
[----:B------:R-:W-:-:S04]  /*7d90*/  SHF.R.U32.HI R3, RZ, 0x18, R3 ;  /* 0x00000018ff037819 */ /* 0x000fc80000011603 */
[----:B------:R-:W-:-:S04]  /*7da0*/  LOP3.LUT R0, R0, R3, RZ, 0xfc, !PT ;  /* 0x0000000300007212 */ /* 0x000fc800078efcff */
[----:B------:R-:W-:-:S07]  /*7db0*/  PRMT R4, R0, 0x7610, R4 ;  /* 0x0000761000047816 */ /* 0x000fce0000000004 */
.L_x_25120:
[----:B------:R-:W-:Y:S05]  /*7dc0*/  BSYNC B0 ;  /* 0x0000000000007941 */ /* 0x000fea0003800000 */
.L_x_25119:
[----:B------:R0:W-:Y:S01]  /*7dd0*/  STG.E.U8 desc[UR36][R8.64], R4 ;  /* 0x0000000408007986 */ /* 0x0001e2000c101124 */
[----:B------:R-:W-:Y:S05]  /*7de0*/  BRA `(.L_x_25099) ;  /* 0x0000000400187947 */ /* 0x000fea0003800000 */
.L_x_25117:
        /* <DEDUP_REMOVED lines=17> */
.L_x_25124:
[----:B------:R-:W-:-:S04]  /*7f00*/  LOP3.LUT R3, R17, 0x80000000, RZ, 0xc0, !PT ;  /* 0x8000000011037812 */ /* 0x000fc800078ec0ff */
[----:B------:R-:W-:-:S04]  /*7f10*/  SHF.R.U32.HI R3, RZ, 0x18, R3 ;  /* 0x00000018ff037819 */ /* 0x000fc80000011603 */
[----:B------:R-:W-:-:S04]  /*7f20*/  LOP3.LUT R0, R0, R3, RZ, 0xfc, !PT ;  /* 0x0000000300007212 */ /* 0x000fc800078efcff */
[----:B------:R-:W-:-:S07]  /*7f30*/  PRMT R4, R0, 0x7610, R4 ;  /* 0x0000761000047816 */ /* 0x000fce0000000004 */
.L_x_25123:
[----:B------:R-:W-:Y:S05]  /*7f40*/  BSYNC B0 ;  /* 0x0000000000007941 */ /* 0x000fea0003800000 */
.L_x_25122:
[----:B------:R0:W-:Y:S01]  /*7f50*/  STG.E.U8 desc[UR36][R8.64], R4 ;  /* 0x0000000408007986 */ /* 0x0001e2000c101124 */
[----:B------:R-:W-:Y:S05]  /*7f60*/  BRA `(.L_x_25099) ;  /* 0x0000000000b87947 */ /* 0x000fea0003800000 */
.L_x_25116:
        /* <DEDUP_REMOVED lines=22> */
.L_x_25098:
        /* <DEDUP_REMOVED lines=16> */
.L_x_25127:
[----:B------:R-:W-:Y:S05]  /*81d0*/  BRA `(.L_x_25099) ;  /* 0x00000000001c7947 */ /* 0x000fea0003800000 */
.L_x_25126:
[----:B------:R-:W-:-:S06]  /*81e0*/  IMAD.U32 R4, R17, 0x10000, RZ ;  /* 0x0001000011047824 */ /* 0x000fcc00078e00ff */
[----:B------:R-:W0:Y:S02]  /*81f0*/  F2I.U64.TRUNC R4, R4 ;  /* 0x0000000400047311 */ /* 0x000e24000020d800 */
[----:B0-----:R0:W-:Y:S01]  /*8200*/  STG.E.64 desc[UR36][R8.64], R4 ;  /* 0x0000000408007986 */ /* 0x0011e2000c101b24 */
[----:B------:R-:W-:Y:S05]  /*8210*/  BRA `(.L_x_25099) ;  /* 0x00000000000c7947 */ /* 0x000fea0003800000 */
.L_x_25125:
[----:B------:R-:W-:-:S06]  /*8220*/  IMAD.U32 R17, R17, 0x10000, RZ ;  /* 0x0001000011117824 */ /* 0x000fcc00078e00ff */
[----:B------:R-:W0:Y:S02]  /*8230*/  F2I.FTZ.U32.TRUNC.NTZ R17, R17 ;  /* 0x0000001100117305 */ /* 0x000e24000021f000 */
[----:B0-----:R0:W-:Y:S02]  /*8240*/  STG.E desc[UR36][R8.64], R17 ;  /* 0x0000001108007986 */ /* 0x0011e4000c101924 */
.L_x_25099:
[----:B------:R-:W-:-:S07]  /*8250*/  VIADD R19, R19, 0x80 ;  /* 0x0000008013137836 */ /* 0x000fce0000000000 */
.L_x_25059:
[----:B------:R-:W-:Y:S05]  /*8260*/  BSYNC B6 ;  /* 0x0000000000067941 */ /* 0x000fea0003800000 */
.L_x_25058:
        /* <DEDUP_REMOVED lines=23> */
.L_x_25131:
[----:B------:R-:W-:-:S06]  /*83e0*/  IMAD.U32 R3, R16, 0x10000, RZ ;  /* 0x0001000010037824 */ /* 0x000fcc00078e00ff */
[----:B------:R-:W0:Y:S02]  /*83f0*/  F2I.S64.TRUNC R2, R3 ;  /* 0x0000000300027311 */ /* 0x000e24000020d900 */
[----:B0-----:R-:W-:Y:S01]  /*8400*/  STG.E.U8 desc[UR36][R4.64], R2 ;  /* 0x0000000204007986 */ /* 0x001fe2000c101124 */
[----:B------:R-:W-:Y:S05]  /*8410*/  EXIT ;  /* 0x000000000000794d */ /* 0x000fea0003800000 */
.L_x_25130:
        /* <DEDUP_REMOVED lines=10> */
.L_x_25134:
[----:B------:R-:W-:-:S04]  /*84c0*/  IMAD.U32 R16, R16, 0x10000, RZ ;  /* 0x0001000010107824 */ /* 0x000fc800078e00ff */
[----:B------:R-:W0:Y:S02]  /*84d0*/  F2I.FTZ.TRUNC.NTZ R3, R16 ;  /* 0x0000001000037305 */ /* 0x000e24000021f100 */
[----:B0-----:R-:W-:Y:S01]  /*84e0*/  STG.E desc[UR36][R4.64], R3 ;  /* 0x0000000304007986 */ /* 0x001fe2000c101924 */
[----:B------:R-:W-:Y:S05]  /*84f0*/  EXIT ;  /* 0x000000000000794d */ /* 0x000fea0003800000 */
.L_x_25133:
[----:B------:R-:W-:-:S04]  /*8500*/  IMAD.U32 R16, R16, 0x10000, RZ ;  /* 0x0001000010107824 */ /* 0x000fc800078e00ff */
[----:B------:R-:W0:Y:S02]  /*8510*/  F2I.FTZ.TRUNC.NTZ R3, R16 ;  /* 0x0000001000037305 */ /* 0x000e24000021f100 */
[----:B0-----:R-:W-:Y:S01]  /*8520*/  STG.E.U16 desc[UR36][R4.64], R3 ;  /* 0x0000000304007986 */ /* 0x001fe2000c101524 */
[----:B------:R-:W-:Y:S05]  /*8530*/  EXIT ;  /* 0x000000000000794d */ /* 0x000fea0003800000 */
.L_x_25129:
        /* <DEDUP_REMOVED lines=9> */
.L_x_25136:
[----:B------:R-:W-:-:S05]  /*85d0*/  IMAD.U32 R0, R16, 0x10000, RZ ;  /* 0x0001000010007824 */ /* 0x000fca00078e00ff */
[----:B------:R-:W-:-:S05]  /*85e0*/  F2FP.F16.F32.PACK_AB R0, RZ, R0 ;  /* 0x00000000ff00723e */ /* 0x000fca00000000ff */
[----:B------:R-:W-:Y:S01]  /*85f0*/  STG.E.U16 desc[UR36][R4.64], R0 ;  /* 0x0000000004007986 */ /* 0x000fe2000c101524 */
[----:B------:R-:W-:Y:S05]  /*8600*/  EXIT ;  /* 0x000000000000794d */ /* 0x000fea0003800000 */
.L_x_25135:
        /* <DEDUP_REMOVED lines=10> */
.L_x_25138:
[----:B------:R-:W-:-:S05]  /*86b0*/  IMAD.U32 R16, R16, 0x10000, RZ ;  /* 0x0001000010107824 */ /* 0x000fca00078e00ff */
[----:B------:R-:W-:-:S04]  /*86c0*/  F2FP.F16.F32.PACK_AB R3, RZ, R16 ;  /* 0x00000010ff03723e */ /* 0x000fc800000000ff */
[----:B------:R-:W-:-:S05]  /*86d0*/  PRMT R3, R3, 0x5410, RZ ;  /* 0x0000541003037816 */ /* 0x000fca00000000ff */
[----:B------:R-:W-:Y:S01]  /*86e0*/  STG.E desc[UR36][R4.64], R3 ;  /* 0x0000000304007986 */ /* 0x000fe2000c101924 */
[----:B------:R-:W-:Y:S05]  /*86f0*/  EXIT ;  /* 0x000000000000794d */ /* 0x000fea0003800000 */
.L_x_25137:
[----:B------:R-:W-:-:S04]  /*8700*/  IMAD.U32 R2, R16, 0x10000, RZ ;  /* 0x0001000010027824 */ /* 0x000fc800078e00ff */
[----:B------:R-:W-:-:S06]  /*8710*/  FMUL.FTZ R2, R2, 1 ;  /* 0x3f80000002027820 */ /* 0x000fcc0000410000 */
[----:B------:R-:W0:Y:S02]  /*8720*/  F2F.F64.F32 R2, R2 ;  /* 0x0000000200027310 */ /* 0x000e240000201800 */
[----:B0-----:R-:W-:Y:S01]  /*8730*/  STG.E.64 desc[UR36][R4.64], R2 ;  /* 0x0000000204007986 */ /* 0x001fe2000c101b24 */
[----:B------:R-:W-:Y:S05]  /*8740*/  EXIT ;  /* 0x000000000000794d */ /* 0x000fea0003800000 */
.L_x_25128:
        /* <DEDUP_REMOVED lines=13> */
.L_x_25141:
[----:B------:R-:W-:Y:S01]  /*8820*/  IMAD.U32 R16, R16, 0x10000, RZ ;  /* 0x0001000010107824 */ /* 0x000fe200078e00ff */
[----:B------:R-:W-:-:S03]  /*8830*/  CS2R R10, SRZ ;  /* 0x00000000000a7805 */ /* 0x000fc6000001ff00 */
[----:B------:R-:W-:-:S06]  /*8840*/  FMUL.FTZ R8, R16, 1 ;  /* 0x3f80000010087820 */ /* 0x000fcc0000410000 */
[----:B------:R-:W0:Y:S02]  /*8850*/  F2F.F64.F32 R8, R8 ;  /* 0x0000000800087310 */ /* 0x000e240000201800 */
[----:B0-----:R-:W-:Y:S01]  /*8860*/  STG.E.128 desc[UR36][R4.64], R8 ;  /* 0x0000000804007986 */ /* 0x001fe2000c101d24 */
[----:B------:R-:W-:Y:S05]  /*8870*/  EXIT ;  /* 0x000000000000794d */ /* 0x000fea0003800000 */
.L_x_25140:
        /* <DEDUP_REMOVED lines=21> */
.L_x_25145:
[----:B------:R-:W-:Y:S05]  /*89d0*/  BSYNC B0 ;  /* 0x0000000000007941 */ /* 0x000fea0003800000 */
.L_x_25144:
[----:B------:R-:W-:-:S05]  /*89e0*/  LOP3.LUT R3, R0, R3, RZ, 0xfc, !PT ;  /* 0x0000000300037212 */ /* 0x000fca00078efcff */
[----:B------:R-:W-:Y:S01]  /*89f0*/  STG.E.U8 desc[UR36][R4.64], R3 ;  /* 0x0000000304007986 */ /* 0x000fe2000c101124 */
[----:B------:R-:W-:Y:S05]  /*8a00*/  EXIT ;  /* 0x000000000000794d */ /* 0x000fea0003800000 */
.L_x_25143:
        /* <DEDUP_REMOVED lines=13> */
.L_x_25147:
[----:B------:R-:W-:Y:S01]  /*8ae0*/  IMAD.MOV.U32 R0, RZ, RZ, 0x7f ;  /* 0x0000007fff007424 */ /* 0x000fe200078e00ff */
[----:B------:R-:W-:-:S04]  /*8af0*/  ISETP.GT.U32.AND P0, PT, R2, 0x7f800000, PT ;  /* 0x7f8000000200780c */ /* 0x000fc80003f04070 */
[----:B------:R-:W-:-:S09]  /*8b00*/  SEL R0, R0, 0x7c, P0 ;  /* 0x0000007c00007807 */ /* 0x000fd20000000000 */
.L_x_25148:
[----:B------:R-:W-:Y:S05]  /*8b10*/  BSYNC B0 ;  /* 0x0000000000007941 */ /* 0x000fea0003800000 */
.L_x_25146:
[----:B------:R-:W-:-:S04]  /*8b20*/  LOP3.LUT R2, R3, 0x80000000, RZ, 0xc0, !PT ;  /* 0x8000000003027812 */ /* 0x000fc800078ec0ff */
[----:B------:R-:W-:-:S04]  /*8b30*/  SHF.R.U32.HI R3, RZ, 0x18, R2 ;  /* 0x00000018ff037819 */ /* 0x000fc80000011602 */
[----:B------:R-:W-:-:S05]  /*8b40*/  LOP3.LUT R3, R0, R3, RZ, 0xfc, !PT ;  /* 0x0000000300037212 */ /* 0x000fca00078efcff */
[----:B------:R-:W-:Y:S01]  /*8b50*/  STG.E.U8 desc[UR36][R4.64], R3 ;  /* 0x0000000304007986 */ /* 0x000fe2000c101124 */
[----:B------:R-:W-:Y:S05]  /*8b60*/  EXIT ;  /* 0x000000000000794d */ /* 0x000fea0003800000 */
.L_x_25142:
[----:B------:R-:W-:Y:S01]  /*8b70*/  STG.E.U16 desc[UR36][R4.64], R16 ;  /* 0x0000001004007986 */ /* 0x000fe2000c101524 */
[----:B------:R-:W-:Y:S05]  /*8b80*/  EXIT ;  /* 0x000000000000794d */ /* 0x000fea0003800000 */
.L_x_25139:
        /* <DEDUP_REMOVED lines=12> */
.L_x_25151:
        /* <DEDUP_REMOVED lines=17> */
.L_x_25154:
[----:B------:R-:W-:-:S04]  /*8d60*/  LOP3.LUT R2, R7, 0x80000000, RZ, 0xc0, !PT ;  /* 0x8000000007027812 */ /* 0x000fc800078ec0ff */
[----:B------:R-:W-:-:S04]  /*8d70*/  SHF.R.U32.HI R3, RZ, 0x18, R2 ;  /* 0x00000018ff037819 */ /* 0x000fc80000011602 */
[----:B------:R-:W-:-:S04]  /*8d80*/  LOP3.LUT R0, R0, R3, RZ, 0xfc, !PT ;  /* 0x0000000300007212 */ /* 0x000fc800078efcff */
[----:B------:R-:W-:-:S07]  /*8d90*/  PRMT R2, R0, 0x7610, R2 ;  /* 0x0000761000027816 */ /* 0x000fce0000000002 */
.L_x_25153:
[----:B------:R-:W-:Y:S05]  /*8da0*/  BSYNC B0 ;  /* 0x0000000000007941 */ /* 0x000fea0003800000 */
.L_x_25152:
[----:B------:R-:W-:Y:S01]  /*8db0*/  STG.E.U8 desc[UR36][R4.64], R2 ;  /* 0x0000000204007986 */ /* 0x000fe2000c101124 */
[----:B------:R-:W-:Y:S05]  /*8dc0*/  EXIT ;  /* 0x000000000000794d */ /* 0x000fea0003800000 */
.L_x_25150:
        /* <DEDUP_REMOVED lines=17> */
.L_x_25157:
[----:B------:R-:W-:-:S04]  /*8ee0*/  LOP3.LUT R2, R7, 0x80000000, RZ, 0xc0, !PT ;  /* 0x8000000007027812 */ /* 0x000fc800078ec0ff */
[----:B------:R-:W-:-:S04]  /*8ef0*/  SHF.R.U32.HI R3, RZ, 0x18, R2 ;  /* 0x00000018ff037819 */ /* 0x000fc80000011602 */
[----:B------:R-:W-:-:S04]  /*8f00*/  LOP3.LUT R0, R0, R3, RZ, 0xfc, !PT ;  /* 0x0000000300007212 */ /* 0x000fc800078efcff */
[----:B------:R-:W-:-:S07]  /*8f10*/  PRMT R2, R0, 0x7610, R2 ;  /* 0x0000761000027816 */ /* 0x000fce0000000002 */
.L_x_25156:
[----:B------:R-:W-:Y:S05]  /*8f20*/  BSYNC B0 ;  /* 0x0000000000007941 */ /* 0x000fea0003800000 */
.L_x_25155:
[----:B------:R-:W-:Y:S01]  /*8f30*/  STG.E.U8 desc[UR36][R4.64], R2 ;  /* 0x0000000204007986 */ /* 0x000fe2000c101124 */
[----:B------:R-:W-:Y:S05]  /*8f40*/  EXIT ;  /* 0x000000000000794d */ /* 0x000fea0003800000 */
.L_x_25149:
        /* <DEDUP_REMOVED lines=22> */
.L_x_25132:
        /* <DEDUP_REMOVED lines=16> */
.L_x_25160:
[----:B------:R-:W-:Y:S05]  /*91b0*/  EXIT ;  /* 0x000000000000794d */ /* 0x000fea0003800000 */
.L_x_25159:
[----:B------:R-:W-:-:S06]  /*91c0*/  IMAD.U32 R2, R16, 0x10000, RZ ;  /* 0x0001000010027824 */ /* 0x000fcc00078e00ff */
[----:B------:R-:W0:Y:S02]  /*91d0*/  F2I.U64.TRUNC R2, R2 ;  /* 0x0000000200027311 */ /* 0x000e24000020d800 */
[----:B0-----:R-:W-:Y:S01]  /*91e0*/  STG.E.64 desc[UR36][R4.64], R2 ;  /* 0x0000000204007986 */ /* 0x001fe2000c101b24 */
[----:B------:R-:W-:Y:S05]  /*91f0*/  EXIT ;  /* 0x000000000000794d */ /* 0x000fea0003800000 */
.L_x_25158:
[----:B------:R-:W-:-:S04]  /*9200*/  IMAD.U32 R16, R16, 0x10000, RZ ;  /* 0x0001000010107824 */ /* 0x000fc800078e00ff */
[----:B------:R-:W0:Y:S02]  /*9210*/  F2I.FTZ.U32.TRUNC.NTZ R3, R16 ;  /* 0x0000001000037305 */ /* 0x000e24000021f000 */
[----:B0-----:R-:W-:Y:S01]  /*9220*/  STG.E desc[UR36][R4.64], R3 ;  /* 0x0000000304007986 */ /* 0x001fe2000c101924 */
[----:B------:R-:W-:Y:S05]  /*9230*/  EXIT ;  /* 0x000000000000794d */ /* 0x000fea0003800000 */
.L_x_25161:
        /* <DEDUP_REMOVED lines=12> */
.L_x_32254:


//--------------------- .text._ZN2at6native18elementwise_kernelILi128ELi4EZNS0_22gpu_kernel_impl_nocastINS0_13BUnaryFunctorIN3c108BFloat16ES5_S5_ZZZNS0_21nextafter_kernel_cudaERNS_18TensorIteratorBaseEENKUlvE_clEvENKUlvE1_clEvEUlS5_S5_E_EEEEvS7_RKT_EUliE_EEviT1_ --------------------------
	.section	.text._ZN2at6native18elementwise_kernelILi128ELi4EZNS0_22gpu_kernel_impl_nocastINS0_13BUnaryFunctorIN3c108BFloat16ES5_S5_ZZZNS0_21nextafter_kernel_cudaERNS_18TensorIteratorBaseEENKUlvE_clEvENKUlvE1_clEvEUlS5_S5_E_EEEEvS7_RKT_EUliE_EEviT1_,"ax",@progbits
	.align	128
        .global         _ZN2at6native18elementwise_kernelILi128ELi4EZNS0_22gpu_kernel_impl_nocastINS0_13BUnaryFunctorIN3c108BFloat16ES5_S5_ZZZNS0_21nextafter_kernel_cudaERNS_18TensorIteratorBaseEENKUlvE_clEvENKUlvE1_clEvEUlS5_S5_E_EEEEvS7_RKT_EUliE_EEviT1_
        .type           _ZN2at6native18elementwise_kernelILi128ELi4EZNS0_22gpu_kernel_impl_nocastINS0_13BUnaryFunctorIN3c108BFloat16ES5_S5_ZZZNS0_21nextafter_kernel_cudaERNS_18TensorIteratorBaseEENKUlvE_clEvENKUlvE1_clEvEUlS5_S5_E_EEEEvS7_RKT_EUliE_EEviT1_,@function
        .size           _ZN2at6native18elementwise_kernelILi128ELi4EZNS0_22gpu_kernel_impl_nocastINS0_13BUnaryFunctorIN3c108BFloat16ES5_S5_ZZZNS0_21nextafter_kernel_cudaERNS_18TensorIteratorBaseEENKUlvE_clEvENKUlvE1_clEvEUlS5_S5_E_EEEEvS7_RKT_EUliE_EEviT1_,(.L_x_32255 - _ZN2at6native18elementwise_kernelILi128ELi4EZNS0_22gpu_kernel_impl_nocastINS0_13BUnaryFunctorIN3c108BFloat16ES5_S5_ZZZNS0_21nextafter_kernel_cudaERNS_18TensorIteratorBaseEENKUlvE_clEvENKUlvE1_clEvEUlS5_S5_E_EEEEvS7_RKT_EUliE_EEviT1_)
        .other          _ZN2at6native18elementwise_kernelILi128ELi4EZNS0_22gpu_kernel_impl_nocastINS0_13BUnaryFunctorIN3c108BFloat16ES5_S5_ZZZNS0_21nextafter_kernel_cudaERNS_18TensorIteratorBaseEENKUlvE_clEvENKUlvE1_clEvEUlS5_S5_E_EEEEvS7_RKT_EUliE_EEviT1_,@"STO_CUDA_ENTRY STV_DEFAULT"
_ZN2at6native18elementwise_kernelILi128ELi4EZNS0_22gpu_kernel_impl_nocastINS0_13BUnaryFunctorIN3c108BFloat16ES5_S5_ZZZNS0_21nextafter_kernel_cudaERNS_18TensorIteratorBaseEENKUlvE_clEvENKUlvE1_clEvEUlS5_S5_E_EEEEvS7_RKT_EUliE_EEviT1_:
.text._ZN2at6native18elementwise_kernelILi128ELi4EZNS0_22gpu_kernel_impl_nocastINS0_13BUnaryFunctorIN3c108BFloat16ES5_S5_ZZZNS0_21nextafter_kernel_cudaERNS_18TensorIteratorBaseEENKUlvE_clEvENKUlvE1_clEvEUlS5_S5_E_EEEEvS7_RKT_EUliE_EEviT1_:
[----:B------:R-:W-:Y:S01]  /*0000*/  LDC R1, c[0x0][0x28] ;  /* 0x00000a00ff017b82 */ /* 0x000fe20000000800 */
[----:B------:R-:W0:Y:S01]  /*0010*/  S2R R3, SR_CTAID.X ;  /* 0x0000000000037919 */ /* 0x000e220000002500 */
[----:B------:R-:W-:Y:S01]  /*0020*/  ULDC UR9, c[0x0][0x210] ;  /* 0x0000840000097ab9 */ /* 0x000fe20000000800 */
[----:B------:R-:W-:Y:S01]  /*0030*/  ULDC.U16 UR8, c[0x0][0x422] ;  /* 0x0001088000087ab9 */ /* 0x000fe20000000400 */
[----:B------:R-:W-:Y:S01]  /*0040*/  ULDC.64 UR6, c[0x0][0x208] ;  /* 0x0000820000067ab9 */ /* 0x000fe20000000a00 */
[----:B------:R-:W0:Y:S01]  /*0050*/  S2R R0, SR_TID.X ;  /* 0x0000000000007919 */ /* 0x000e220000002100 */
[----:B------:R-:W-:Y:S01]  /*0060*/  ULOP3.LUT UR4, UR8, 0x8000, URZ, 0xc0, !UPT ;  /* 0x0000800008047892 */ /* 0x000fe2000f8ec03f */
[----:B------:R-:W-:Y:S03]  /*0070*/  BSSY B0, `(.L_x_25162) ;  /* 0x000015a000007945 */ /* 0x000fe60003800000 */
[----:B------:R-:W-:Y:S01]  /*0080*/  ULOP3.LUT UR4, UR4, 0x1, URZ, 0xfc, !UPT ;  /* 0x0000000104047892 */ /* 0x000fe2000f8efc3f */
[----:B0-----:R-:W-:-:S02]  /*0090*/  LEA R3, R3, R0, 0x9 ;  /* 0x0000000003037211 */ /* 0x001fc400078e48ff */
[----:B------:R-:W-:Y:S02]  /*00a0*/  MOV R0, UR8 ;  /* 0x0000000800007c02 */ /* 0x000fe40008000f00 */
[----:B------:R-:W-:-:S13]  /*00b0*/  ISETP.GE.AND P0, PT, R3, UR9, PT ;  /* 0x0000000903007c0c */ /* 0x000fda000bf06270 */
[----:B------:R-:W-:Y:S05]  /*00c0*/  @P0 BRA `(.L_x_25163) ;  /* 0x0000001400500947 */ /* 0x000fea0003800000 */
[----:B------:R-:W0:Y:S01]  /*00d0*/  LDC R10, c[0x0][0x218] ;  /* 0x00008600ff0a7b82 */ /* 0x000e220000000800 */
[----:B------:R-:W-:Y:S01]  /*00e0*/  HFMA2.MMA R2, -RZ, RZ, 0, 0 ;  /* 0x00000000ff027435 */ /* 0x000fe200000001ff */
[----:B------:R-:W-:Y:S01]  /*00f0*/  IMAD.MOV.U32 R5, RZ, RZ, RZ ;  /* 0x000000ffff057224 */ /* 0x000fe200078e00ff */
        /* <DEDUP_REMOVED lines=300> */
.L_x_25164:
[----:B------:R-:W-:Y:S02]  /*13c0*/  ULDC.64 UR10, c[0x0][0x418] ;  /* 0x00010600000a7ab9 */ /* 0x000fe40000000a00 */
[----:B------:R-:W-:-:S05]  /*13d0*/  IADD3 R6, P0, R2, UR10, RZ ;  /* 0x0000000a02067c10 */ /* 0x000fca000ff1e0ff */
[----:B------:R-:W-:Y:S01]  /*13e0*/  IMAD.X R7, RZ, RZ, UR11, P0 ;  /* 0x0000000bff077e24 */ /* 0x000fe200080e06ff */
[----:B------:R-:W-:Y:S01]  /*13f0*/  SHF.L.U32 R9, R0, 0x10, RZ ;  /* 0x0000001000097819 */ /* 0x000fe200000006ff */
[----:B------:R-:W-:-:S03]  /*1400*/  ULDC.64 UR10, c[0x0][0x410] ;  /* 0x00010400000a7ab9 */ /* 0x000fc60000000a00 */
[----:B------:R-:W2:Y:S01]  /*1410*/  LDG.E.U16 R11, desc[UR6][R6.64] ;  /* 0x00000006060b7981 */ /* 0x000ea2000c1e1500 */
[----:B------:R-:W-:Y:S01]  /*1420*/  FSETP.NEU.FTZ.AND P1, PT, R9, R9, PT ;  /* 0x000000090900720b */ /* 0x000fe20003f3d000 */
[----:B------:R-:W-:Y:S01]  /*1430*/  BSSY B1, `(.L_x_25165) ;  /* 0x000001b000017945 */ /* 0x000fe20003800000 */
[----:B------:R-:W-:-:S04]  /*1440*/  IADD3 R4, P2, R5, UR10, RZ ;  /* 0x0000000a05047c10 */ /* 0x000fc8000ff5e0ff */
[----:B------:R-:W-:Y:S02]  /*1450*/  IADD3.X R5, RZ, UR11, RZ, P2, !PT ;  /* 0x0000000bff057c10 */ /* 0x000fe400097fe4ff */
[----:B--2---:R-:W-:-:S04]  /*1460*/  SHF.L.U32 R2, R11, 0x10, RZ ;  /* 0x000000100b027819 */ /* 0x004fc800000006ff */
[----:B------:R-:W-:-:S04]  /*1470*/  FSETP.NEU.FTZ.AND P0, PT, R2, R2, PT ;  /* 0x000000020200720b */ /* 0x000fc80003f1d000 */
[----:B------:R-:W-:-:S13]  /*1480*/  PLOP3.LUT P0, PT, P0, P1, PT, 0xa8, 0x0 ;  /* 0x000000000000781c */ /* 0x000fda0000703570 */
[----:B------:R-:W-:Y:S05]  /*1490*/  @P0 BRA `(.L_x_25166) ;  /* 0x0000000000440947 */ /* 0x000fea0003800000 */
[----:B------:R-:W-:Y:S01]  /*14a0*/  UPRMT UR5, UR8, 0x9910, URZ ;  /* 0x0000991008057896 */ /* 0x000fe2000800003f */
[----:B------:R-:W-:Y:S01]  /*14b0*/  PRMT R2, R11, 0x9910, RZ ;  /* 0x000099100b027816 */ /* 0x000fe200000000ff */
[----:B------:R-:W-:-:S04]  /*14c0*/  IMAD.U32 R7, RZ, RZ, UR8 ;  /* 0x00000008ff077e24 */ /* 0x000fc8000f8e00ff */
[----:B------:R-:W-:-:S13]  /*14d0*/  ISETP.NE.AND P0, PT, R2, UR5, PT ;  /* 0x0000000502007c0c */ /* 0x000fda000bf05270 */
[----:B------:R-:W-:Y:S05]  /*14e0*/  @!P0 BRA `(.L_x_25167) ;  /* 0x00000000003c8947 */ /* 0x000fea0003800000 */
[----:B------:R-:W-:-:S13]  /*14f0*/  LOP3.LUT P0, R9, R11, 0x7fff, RZ, 0xc0, !PT ;  /* 0x00007fff0b097812 */ /* 0x000fda000780c0ff */
[----:B------:R-:W-:-:S04]  /*1500*/  @!P0 LOP3.LUT P1, RZ, R0, 0x7fff, RZ, 0xc0, !PT ;  /* 0x00007fff00ff8812 */ /* 0x000fc8000782c0ff */
[----:B------:R-:W-:Y:S01]  /*1510*/  @!P0 SEL R7, R0, UR4, !P1 ;  /* 0x0000000400078c07 */ /* 0x000fe2000c800000 */
[----:B------:R-:W-:Y:S08]  /*1520*/  @!P0 BRA `(.L_x_25167) ;  /* 0x00000000002c8947 */ /* 0x000ff00003800000 */
[----:B------:R-:W-:Y:S02]  /*1530*/  LOP3.LUT R2, R0, R11, RZ, 0x3c, !PT ;  /* 0x0000000b00027212 */ /* 0x000fe400078e3cff */
[----:B------:R-:W-:Y:S02]  /*1540*/  IADD3 R7, R11, 0xffff, RZ ;  /* 0x0000ffff0b077810 */ /* 0x000fe40007ffe0ff */
[----:B------:R-:W-:Y:S02]  /*1550*/  PRMT R6, R2, 0x9910, RZ ;  /* 0x0000991002067816 */ /* 0x000fe400000000ff */
[----:B------:R-:W-:Y:S02]  /*1560*/  LOP3.LUT R2, R0, 0x7fff, RZ, 0xc0, !PT ;  /* 0x00007fff00027812 */ /* 0x000fe400078ec0ff */
[----:B------:R-:W-:-:S04]  /*1570*/  ISETP.GE.AND P0, PT, R6, RZ, PT ;  /* 0x000000ff0600720c */ /* 0x000fc80003f06270 */
[----:B------:R-:W-:-:S13]  /*1580*/  ISETP.GT.U32.OR P0, PT, R9, R2, !P0 ;  /* 0x000000020900720c */ /* 0x000fda0004704470 */
[----:B------:R-:W-:Y:S01]  /*1590*/  @!P0 IADD3 R7, R11, 0x1, RZ ;  /* 0x000000010b078810 */ /* 0x000fe20007ffe0ff */
[----:B------:R-:W-:Y:S06]  /*15a0*/  BRA `(.L_x_25167) ;  /* 0x00000000000c7947 */ /* 0x000fec0003800000 */
.L_x_25166:
[----:B------:R-:W-:-:S05]  /*15b0*/  FADD.FTZ R2, R2, R9 ;  /* 0x0000000902027221 */ /* 0x000fca0000010000 */
[----:B------:R-:W-:-:S04]  /*15c0*/  F2FP.BF16.F32.PACK_AB R2, RZ, R2 ;  /* 0x00000002ff02723e */ /* 0x000fc800000010ff */
[----:B------:R-:W-:-:S07]  /*15d0*/  PRMT R7, R2, 0x7610, R7 ;  /* 0x0000761002077816 */ /* 0x000fce0000000007 */
.L_x_25167:
[----:B------:R-:W-:Y:S05]  /*15e0*/  BSYNC B1 ;  /* 0x0000000000017941 */ /* 0x000fea0003800000 */
.L_x_25165:
[----:B------:R0:W-:Y:S01]  /*15f0*/  STG.E.U16 desc[UR6][R4.64], R7 ;  /* 0x0000000704007986 */ /* 0x0001e2000c101506 */
[----:B------:R-:W-:-:S07]  /*1600*/  IADD3 R3, R3, 0x80, RZ ;  /* 0x0000008003037810 */ /* 0x000fce0007ffe0ff */
.L_x_25163:
[----:B------:R-:W-:Y:S05]  /*1610*/  BSYNC B0 ;  /* 0x0000000000007941 */ /* 0x000fea0003800000 */
.L_x_25162:
        /* <DEDUP_REMOVED lines=305> */
.L_x_25170:
        /* <DEDUP_REMOVED lines=31> */
.L_x_25172:
[----:B------:R-:W-:-:S05]  /*2b20*/  FADD.FTZ R2, R11, R2 ;  /* 0x000000020b027221 */ /* 0x000fca0000010000 */
[----:B------:R-:W-:-:S04]  /*2b30*/  F2FP.BF16.F32.PACK_AB R2, RZ, R2 ;  /* 0x00000002ff02723e */ /* 0x000fc800000010ff */
[----:B------:R-:W-:-:S07]  /*2b40*/  PRMT R7, R2, 0x7610, R7 ;  /* 0x0000761002077816 */ /* 0x000fce0000000007 */
.L_x_25173:
[----:B------:R-:W-:Y:S05]  /*2b50*/  BSYNC B1 ;  /* 0x0000000000017941 */ /* 0x000fea0003800000 */
.L_x_25171:
[----:B------:R1:W-:Y:S01]  /*2b60*/  STG.E.U16 desc[UR6][R4.64], R7 ;  /* 0x0000000704007986 */ /* 0x0003e2000c101506 */
[----:B------:R-:W-:-:S04]  /*2b70*/  IADD3 R3, R3, 0x80, RZ ;  /* 0x0000008003037810 */ /* 0x000fc80007ffe0ff */
[----:B------:R-:W-:-:S13]  /*2b80*/  ISETP.GE.AND P0, PT, R3, UR9, PT ;  /* 0x0000000903007c0c */ /* 0x000fda000bf06270 */
[----:B-1----:R-:W-:Y:S05]  /*2b90*/  @P0 BRA `(.L_x_25169) ;  /* 0x00000014004c0947 */ /* 0x002fea0003800000 */
[----:B------:R-:W0:Y:S01]  /*2ba0*/  LDC R4, c[0x0][0x218] ;  /* 0x00008600ff047b82 */ /* 0x000e220000000800 */
        /* <DEDUP_REMOVED lines=301> */
.L_x_25174:
[----:B------:R-:W-:Y:S02]  /*3e80*/  ULDC.64 UR10, c[0x0][0x418] ;  /* 0x00010600000a7ab9 */ /* 0x000fe40000000a00 */
[----:B------:R-:W-:-:S04]  /*3e90*/  IADD3 R6, P0, R2, UR10, RZ ;  /* 0x0000000a02067c10 */ /* 0x000fc8000ff1e0ff */
[----:B------:R-:W-:Y:S01]  /*3ea0*/  IADD3.X R7, RZ, UR11, RZ, P0, !PT ;  /* 0x0000000bff077c10 */ /* 0x000fe200087fe4ff */
[----:B------:R-:W-:Y:S01]  /*3eb0*/  IMAD.U32 R11, R0, 0x10000, RZ ;  /* 0x00010000000b7824 */ /* 0x000fe200078e00ff */
        /* <DEDUP_REMOVED lines=11> */
[----:B------:R-:W-:Y:S02]  /*3f70*/  PRMT R2, R9, 0x9910, RZ ;  /* 0x0000991009027816 */ /* 0x000fe400000000ff */
[----:B------:R-:W-:-:S03]  /*3f80*/  MOV R7, UR8 ;  /* 0x0000000800077c02 */ /* 0x000fc60008000f00 */
        /* <DEDUP_REMOVED lines=12> */
[----:B------:R-:W-:Y:S01]  /*4050*/  @!P0 VIADD R7, R9, 0x1 ;  /* 0x0000000109078836 */ /* 0x000fe20000000000 */
[----:B------:R-:W-:Y:S06]  /*4060*/  BRA `(.L_x_25177) ;  /* 0x00000000000c7947 */ /* 0x000fec0003800000 */
.L_x_25176:
[----:B------:R-:W-:-:S05]  /*4070*/  FADD.FTZ R2, R11, R2 ;  /* 0x000000020b027221 */ /* 0x000fca0000010000 */
[----:B------:R-:W-:-:S04]  /*4080*/  F2FP.BF16.F32.PACK_AB R2, RZ, R2 ;  /* 0x00000002ff02723e */ /* 0x000fc800000010ff */
[----:B------:R-:W-:-:S07]  /*4090*/  PRMT R7, R2, 0x7610, R7 ;  /* 0x0000761002077816 */ /* 0x000fce0000000007 */
.L_x_25177:
[----:B------:R-:W-:Y:S05]  /*40a0*/  BSYNC B1 ;  /* 0x0000000000017941 */ /* 0x000fea0003800000 */
.L_x_25175:
[----:B------:R1:W-:Y:S01]  /*40b0*/  STG.E.U16 desc[UR6][R4.64], R7 ;  /* 0x0000000704007986 */ /* 0x0003e2000c101506 */
[----:B------:R-:W-:-:S07]  /*40c0*/  IADD3 R3, R3, 0x80, RZ ;  /* 0x0000008003037810 */ /* 0x000fce0007ffe0ff */
.L_x_25169:
[----:B------:R-:W-:Y:S05]  /*40d0*/  BSYNC B0 ;  /* 0x0000000000007941 */ /* 0x000fea0003800000 */
.L_x_25168:
[----:B------:R-:W-:-:S13]  /*40e0*/  ISETP.GE.AND P0, PT, R3, UR9, PT ;  /* 0x0000000903007c0c */ /* 0x000fda000bf06270 */
[----:B------:R-:W-:Y:S05]  /*40f0*/  @P0 EXIT ;  /* 0x000000000000094d */ /* 0x000fea0003800000 */
[----:B01----:R-:W0:Y:S01]  /*4100*/  LDC R4, c[0x0][0x218] ;  /* 0x00008600ff047b82 */ /* 0x003e220000000800 */
        /* <DEDUP_REMOVED lines=301> */
.L_x_25178:
[----:B------:R-:W-:Y:S02]  /*53e0*/  ULDC.64 UR10, c[0x0][0x418] ;  /* 0x00010600000a7ab9 */ /* 0x000fe40000000a00 */
[----:B------:R-:W-:-:S04]  /*53f0*/  IADD3 R6, P0, R2, UR10, RZ ;  /* 0x0000000a02067c10 */ /* 0x000fc8000ff1e0ff */
[----:B------:R-:W-:Y:S01]  /*5400*/  IADD3.X R7, RZ, UR11, RZ, P0, !PT ;  /* 0x0000000bff077c10 */ /* 0x000fe200087fe4ff */
[----:B------:R-:W-:Y:S01]  /*5410*/  IMAD.U32 R9, R0, 0x10000, RZ ;  /* 0x0001000000097824 */ /* 0x000fe200078e00ff */
[----:B------:R-:W-:-:S04]  /*5420*/  ULDC.64 UR10, c[0x0][0x410] ;  /* 0x00010400000a7ab9 */ /* 0x000fc80000000a00 */
        /* <DEDUP_REMOVED lines=10> */
[----:B------:R-:W-:-:S05]  /*54d0*/  PRMT R4, R7, 0x9910, RZ ;  /* 0x0000991007047816 */ /* 0x000fca00000000ff */
[----:B------:R-:W-:-:S13]  /*54e0*/  ISETP.NE.AND P0, PT, R4, UR5, PT ;  /* 0x0000000504007c0c */ /* 0x000fda000bf05270 */
[----:B------:R-:W-:Y:S05]  /*54f0*/  @!P0 BRA `(.L_x_25181) ;  /* 0x0000000000408947 */ /* 0x000fea0003800000 */
[----:B------:R-:W-:-:S13]  /*5500*/  LOP3.LUT P0, R5, R7, 0x7fff, RZ, 0xc0, !PT ;  /* 0x00007fff07057812 */ /* 0x000fda000780c0ff */
[----:B------:R-:W-:-:S04]  /*5510*/  @!P0 LOP3.LUT P1, RZ, R0, 0x7fff, RZ, 0xc0, !PT ;  /* 0x00007fff00ff8812 */ /* 0x000fc8000782c0ff */
[----:B------:R-:W-:-:S04]  /*5520*/  @!P0 SEL R4, R0, UR4, !P1 ;  /* 0x0000000400048c07 */ /* 0x000fc8000c800000 */
        /* <DEDUP_REMOVED lines=10> */
.L_x_25180:
[----:B------:R-:W-:-:S05]  /*55d0*/  FADD.FTZ R4, R9, R4 ;  /* 0x0000000409047221 */ /* 0x000fca0000010000 */
[----:B------:R-:W-:-:S04]  /*55e0*/  F2FP.BF16.F32.PACK_AB R4, RZ, R4 ;  /* 0x00000004ff04723e */ /* 0x000fc800000010ff */
[----:B------:R-:W-:-:S07]  /*55f0*/  PRMT R0, R4, 0x7610, R0 ;  /* 0x0000761004007816 */ /* 0x000fce0000000000 */
.L_x_25181:
[----:B------:R-:W-:Y:S05]  /*5600*/  BSYNC B0 ;  /* 0x0000000000007941 */ /* 0x000fea0003800000 */
.L_x_25179:
[----:B------:R-:W-:Y:S01]  /*5610*/  STG.E.U16 desc[UR6][R2.64], R0 ;  /* 0x0000000002007986 */ /* 0x000fe2000c101506 */
[----:B------:R-:W-:Y:S05]  /*5620*/  EXIT ;  /* 0x000000000000794d */ /* 0x000fea0003800000 */
.L_x_25182:
        /* <DEDUP_REMOVED lines=13> */
.L_x_32255:


//--------------------- .text._ZN2at6native27unrolled_elementwise_kernelINS0_13BUnaryFunctorIN3c108BFloat16ES4_S4_ZZZNS0_21nextafter_kernel_cudaERNS_18TensorIteratorBaseEENKUlvE_clEvENKUlvE1_clEvEUlS4_S4_E_EESt5arrayIPcLm2EELi4E23TrivialOffsetCalculatorILi1EjESF_NS0_6memory15LoadWithoutCastENSG_16StoreWithoutCastEEEviT_T0_T2_T3_T4_T5_ --------------------------
	.section	.text._ZN2at6native27unrolled_elementwise_kernelINS0_13BUnaryFunctorIN3c108BFloat16ES4_S4_ZZZNS0_21nextafter_kernel_cudaERNS_18TensorIteratorBaseEENKUlvE_clEvENKUlvE1_clEvEUlS4_S4_E_EESt5arrayIPcLm2EELi4E23TrivialOffsetCalculatorILi1EjESF_NS0_6memory15LoadWithoutCastENSG_16StoreWithoutCastEEEviT_T0_T2_T3_T4_T5_,"ax",@progbits
	.align	128
        .global         _ZN2at6native27unrolled_elementwise_kernelINS0_13BUnaryFunctorIN3c108BFloat16ES4_S4_ZZZNS0_21nextafter_kernel_cudaERNS_18TensorIteratorBaseEENKUlvE_clEvENKUlvE1_clEvEUlS4_S4_E_EESt5arrayIPcLm2EELi4E23TrivialOffsetCalculatorILi1EjESF_NS0_6memory15LoadWithoutCastENSG_16StoreWithoutCastEEEviT_T0_T2_T3_T4_T5_
        .type           _ZN2at6native27unrolled_elementwise_kernelINS0_13BUnaryFunctorIN3c108BFloat16ES4_S4_ZZZNS0_21nextafter_kernel_cudaERNS_18TensorIteratorBaseEENKUlvE_clEvENKUlvE1_clEvEUlS4_S4_E_EESt5arrayIPcLm2EELi4E23TrivialOffsetCalculatorILi1EjESF_NS0_6memory15LoadWithoutCastENSG_16StoreWithoutCastEEEviT_T0_T2_T3_T4_T5_,@function
        .size           _ZN2at6native27unrolled_elementwise_kernelINS0_13BUnaryFunctorIN3c108BFloat16ES4_S4_ZZZNS0_21nextafter_kernel_cudaERNS_18TensorIteratorBaseEENKUlvE_clEvENKUlvE1_clEvEUlS4_S4_E_EESt5arrayIPcLm2EELi4E23TrivialOffsetCalculatorILi1EjESF_NS0_6memory15LoadWithoutCastENSG_16StoreWithoutCastEEEviT_T0_T2_T3_T4_T5_,(.L_x_32256 - _ZN2at6native27unrolled_elementwise_kernelINS0_13BUnaryFunctorIN3c108BFloat16ES4_S4_ZZZNS0_21nextafter_kernel_cudaERNS_18TensorIteratorBaseEENKUlvE_clEvENKUlvE1_clEvEUlS4_S4_E_EESt5arrayIPcLm2EELi4E23TrivialOffsetCalculatorILi1EjESF_NS0_6memory15LoadWithoutCastENSG_16StoreWithoutCastEEEviT_T0_T2_T3_T4_T5_)
        .other          _ZN2at6native27unrolled_elementwise_kernelINS0_13BUnaryFunctorIN3c108BFloat16ES4_S4_ZZZNS0_21nextafter_kernel_cudaERNS_18TensorIteratorBaseEENKUlvE_clEvENKUlvE1_clEvEUlS4_S4_E_EESt5arrayIPcLm2EELi4E23TrivialOffsetCalculatorILi1EjESF_NS0_6memory15LoadWithoutCastENSG_16StoreWithoutCastEEEviT_T0_T2_T3_T4_T5_,@"STO_CUDA_ENTRY STV_DEFAULT"
_ZN2at6native27unrolled_elementwise_kernelINS0_13BUnaryFunctorIN3c108BFloat16ES4_S4_ZZZNS0_21nextafter_kernel_cudaERNS_18TensorIteratorBaseEENKUlvE_clEvENKUlvE1_clEvEUlS4_S4_E_EESt5arrayIPcLm2EELi4E23TrivialOffsetCalculatorILi1EjESF_NS0_6memory15LoadWithoutCastENSG_16StoreWithoutCastEEEviT_T0_T2_T3_T4_T5_:
.text._ZN2at6native27unrolled_elementwise_kernelINS0_13BUnaryFunctorIN3c108BFloat16ES4_S4_ZZZNS0_21nextafter_kernel_cudaERNS_18TensorIteratorBaseEENKUlvE_clEvENKUlvE1_clEvEUlS4_S4_E_EESt5arrayIPcLm2EELi4E23TrivialOffsetCalculatorILi1EjESF_NS0_6memory15LoadWithoutCastENSG_16StoreWithoutCastEEEviT_T0_T2_T3_T4_T5_:
        /* <DEDUP_REMOVED lines=63> */
.L_x_25187:
[----:B------:R-:W-:-:S05]  /*03f0*/  FADD.FTZ R4, R4, R5 ;  /* 0x0000000504047221 */ /* 0x000fca0000010000 */
[----:B------:R-:W-:-:S04]  /*0400*/  F2FP.BF16.F32.PACK_AB R4, RZ, R4 ;  /* 0x00000004ff04723e */ /* 0x000fc800000010ff */
[----:B------:R-:W-:-:S07]  /*0410*/  PRMT R5, R4, 0x7610, R5 ;  /* 0x0000761004057816 */ /* 0x000fce0000000005 */
.L_x_25186:
[----:B------:R-:W-:Y:S05]  /*0420*/  BSYNC B1 ;  /* 0x0000000000017941 */ /* 0x000fea0003800000 */
.L_x_25185:
        /* <DEDUP_REMOVED lines=25> */
.L_x_25190:
[----:B------:R-:W-:-:S05]  /*05c0*/  FADD.FTZ R4, R15, R4 ;  /* 0x000000040f047221 */ /* 0x000fca0000010000 */
[----:B------:R-:W-:-:S07]  /*05d0*/  F2FP.BF16.F32.PACK_AB R4, RZ, R4 ;  /* 0x00000004ff04723e */ /* 0x000fce00000010ff */
.L_x_25189:
[----:B------:R-:W-:Y:S05]  /*05e0*/  BSYNC B1 ;  /* 0x0000000000017941 */ /* 0x000fea0003800000 */
.L_x_25188:
[----:B-----5:R-:W-:Y:S01]  /*05f0*/  VIADD R13, R3, 0x100 ;  /* 0x00000100030d7836 */ /* 0x020fe20000000000 */
        /* <DEDUP_REMOVED lines=24> */
.L_x_25193:
[----:B------:R-:W-:-:S05]  /*0780*/  FADD.FTZ R12, R13, R12 ;  /* 0x0000000c0d0c7221 */ /* 0x000fca0000010000 */
[----:B------:R-:W-:-:S07]  /*0790*/  F2FP.BF16.F32.PACK_AB R12, RZ, R12 ;  /* 0x0000000cff0c723e */ /* 0x000fce00000010ff */
.L_x_25192:
[----:B------:R-:W-:Y:S05]  /*07a0*/  BSYNC B1 ;  /* 0x0000000000017941 */ /* 0x000fea0003800000 */
.L_x_25191:
[----:B------:R-:W-:-:S05]  /*07b0*/  VIADD R9, R3, 0x180 ;  /* 0x0000018003097836 */ /* 0x000fca0000000000 */
        /* <DEDUP_REMOVED lines=23> */
.L_x_25195:
[----:B------:R-:W-:-:S05]  /*0930*/  FADD.FTZ R9, R14, R9 ;  /* 0x000000090e097221 */ /* 0x000fca0000010000 */
[----:B------:R-:W-:Y:S01]  /*0940*/  F2FP.BF16.F32.PACK_AB R9, RZ, R9 ;  /* 0x00000009ff09723e */ /* 0x000fe200000010ff */
[----:B------:R-:W-:Y:S06]  /*0950*/  BRA `(.L_x_25194) ;  /* 0x0000000400547947 */ /* 0x000fec0003800000 */
.L_x_25184:
[----:B------:R-:W-:Y:S04]  /*0960*/  BSSY B1, `(.L_x_25196) ;  /* 0x0000013000017945 */ /* 0x000fe80003800000 */
        /* <DEDUP_REMOVED lines=15> */
.L_x_25198:
[----:B------:R-:W-:-:S05]  /*0a60*/  FADD.FTZ R4, R4, R5 ;  /* 0x0000000504047221 */ /* 0x000fca0000010000 */
[----:B------:R-:W-:-:S04]  /*0a70*/  F2FP.BF16.F32.PACK_AB R4, RZ, R4 ;  /* 0x00000004ff04723e */ /* 0x000fc800000010ff */
[----:B------:R-:W-:-:S07]  /*0a80*/  PRMT R5, R4, 0x7610, R5 ;  /* 0x0000761004057816 */ /* 0x000fce0000000005 */
.L_x_25197:
[----:B------:R-:W-:Y:S05]  /*0a90*/  BSYNC B1 ;  /* 0x0000000000017941 */ /* 0x000fea0003800000 */
.L_x_25196:
        /* <DEDUP_REMOVED lines=18> */
.L_x_25201:
[----:B------:R-:W-:-:S05]  /*0bc0*/  FADD.FTZ R4, R11, R4 ;  /* 0x000000040b047221 */ /* 0x000fca0000010000 */
[----:B------:R-:W-:-:S07]  /*0bd0*/  F2FP.BF16.F32.PACK_AB R4, RZ, R4 ;  /* 0x00000004ff04723e */ /* 0x000fce00000010ff */
.L_x_25200:
[----:B------:R-:W-:Y:S05]  /*0be0*/  BSYNC B1 ;  /* 0x0000000000017941 */ /* 0x000fea0003800000 */
.L_x_25199:
        /* <DEDUP_REMOVED lines=19> */
.L_x_25204:
[----:B------:R-:W-:-:S05]  /*0d20*/  FADD.FTZ R6, R11, R6 ;  /* 0x000000060b067221 */ /* 0x000fca0000010000 */
[----:B------:R-:W-:-:S04]  /*0d30*/  F2FP.BF16.F32.PACK_AB R6, RZ, R6 ;  /* 0x00000006ff06723e */ /* 0x000fc800000010ff */
[----:B------:R-:W-:-:S07]  /*0d40*/  PRMT R12, R6, 0x7610, R12 ;  /* 0x00007610060c7816 */ /* 0x000fce000000000c */
.L_x_25203:
[----:B------:R-:W-:Y:S05]  /*0d50*/  BSYNC B1 ;  /* 0x0000000000017941 */ /* 0x000fea0003800000 */
.L_x_25202:
[----:B-----5:R-:W-:-:S05]  /*0d60*/  VIADD R9, R3, 0x180 ;  /* 0x0000018003097836 */ /* 0x020fca0000000000 */
        /* <DEDUP_REMOVED lines=17> */
.L_x_25205:
[----:B------:R-:W-:-:S05]  /*0e80*/  FADD.FTZ R6, R9, R6 ;  /* 0x0000000609067221 */ /* 0x000fca0000010000 */
[----:B------:R-:W-:-:S04]  /*0e90*/  F2FP.BF16.F32.PACK_AB R6, RZ, R6 ;  /* 0x00000006ff06723e */ /* 0x000fc800000010ff */
[----:B------:R-:W-:-:S07]  /*0ea0*/  PRMT R9, R6, 0x7610, R9 ;  /* 0x0000761006097816 */ /* 0x000fce0000000009 */
.L_x_25194:
[----:B------:R-:W-:Y:S05]  /*0eb0*/  BSYNC B0 ;  /* 0x0000000000007941 */ /* 0x000fea0003800000 */
.L_x_25183:
        /* <DEDUP_REMOVED lines=19> */
.L_x_25207:
[----:B------:R-:W-:Y:S05]  /*0ff0*/  BSYNC B0 ;  /* 0x0000000000007941 */ /* 0x000fea0003800000 */
.L_x_25206:
[----:B------:R-:W-:-:S13]  /*1000*/  ISETP.GE.AND P0, PT, R13, R2, PT ;  /* 0x000000020d00720c */ /* 0x000fda0003f06270 */
[----:B------:R-:W-:Y:S05]  /*1010*/  @P0 EXIT ;  /* 0x000000000000094d */ /* 0x000fea0003800000 */
[----:B------:R-:W2:Y:S01]  /*1020*/  LDC.64 R2, c[0x0][0x218] ;  /* 0x00008600ff027b82 */ /* 0x000ea20000000a00 */
[----:B------:R-:W-:-:S04]  /*1030*/  IMAD R13, R0, 0x200, R13 ;  /* 0x00000200000d7824 */ /* 0x000fc800078e020d */
[----:B--2---:R-:W-:-:S05]  /*1040*/  IMAD.WIDE.U32 R2, R13, 0x2, R2 ;  /* 0x000000020d027825 */ /* 0x004fca00078e0002 */
[----:B------:R-:W-:Y:S01]  /*1050*/  STG.E.U16 desc[UR4][R2.64], R9 ;  /* 0x0000000902007986 */ /* 0x000fe2000c101504 */
[----:B------:R-:W-:Y:S05]  /*1060*/  EXIT ;  /* 0x000000000000794d */ /* 0x000fea0003800000 */
.L_x_25208:
        /* <DEDUP_REMOVED lines=9> */
.L_x_32256:


//--------------------- .text._ZN2at6native29vectorized_elementwise_kernelILi2ENS0_13BUnaryFunctorIN3c108BFloat16ES4_S4_ZZZNS0_21nextafter_kernel_cudaERNS_18TensorIteratorBaseEENKUlvE_clEvENKUlvE1_clEvEUlS4_S4_E_EESt5arrayIPcLm2EEEEviT0_T1_ --------------------------
	.section	.text._ZN2at6native29vectorized_elementwise_kernelILi2ENS0_13BUnaryFunctorIN3c108BFloat16ES4_S4_ZZZNS0_21nextafter_kernel_cudaERNS_18TensorIteratorBaseEENKUlvE_clEvENKUlvE1_clEvEUlS4_S4_E_EESt5arrayIPcLm2EEEEviT0_T1_,"ax",@progbits
	.align	128
        .global         _ZN2at6native29vectorized_elementwise_kernelILi2ENS0_13BUnaryFunctorIN3c108BFloat16ES4_S4_ZZZNS0_21nextafter_kernel_cudaERNS_18TensorIteratorBaseEENKUlvE_clEvENKUlvE1_clEvEUlS4_S4_E_EESt5arrayIPcLm2EEEEviT0_T1_
        .type           _ZN2at6native29vectorized_elementwise_kernelILi2ENS0_13BUnaryFunctorIN3c108BFloat16ES4_S4_ZZZNS0_21nextafter_kernel_cudaERNS_18TensorIteratorBaseEENKUlvE_clEvENKUlvE1_clEvEUlS4_S4_E_EESt5arrayIPcLm2EEEEviT0_T1_,@function
        .size           _ZN2at6native29vectorized_elementwise_kernelILi2ENS0_13BUnaryFunctorIN3c108BFloat16ES4_S4_ZZZNS0_21nextafter_kernel_cudaERNS_18TensorIteratorBaseEENKUlvE_clEvENKUlvE1_clEvEUlS4_S4_E_EESt5arrayIPcLm2EEEEviT0_T1_,(.L_x_32257 - _ZN2at6native29vectorized_elementwise_kernelILi2ENS0_13BUnaryFunctorIN3c108BFloat16ES4_S4_ZZZNS0_21nextafter_kernel_cudaERNS_18TensorIteratorBaseEENKUlvE_clEvENKUlvE1_clEvEUlS4_S4_E_EESt5arrayIPcLm2EEEEviT0_T1_)
        .other          _ZN2at6native29vectorized_elementwise_kernelILi2ENS0_13BUnaryFunctorIN3c108BFloat16ES4_S4_ZZZNS0_21nextafter_kernel_cudaERNS_18TensorIteratorBaseEENKUlvE_clEvENKUlvE1_clEvEUlS4_S4_E_EESt5arrayIPcLm2EEEEviT0_T1_,@"STO_CUDA_ENTRY STV_DEFAULT"
_ZN2at6native29vectorized_elementwise_kernelILi2ENS0_13BUnaryFunctorIN3c108BFloat16ES4_S4_ZZZNS0_21nextafter_kernel_cudaERNS_18TensorIteratorBaseEENKUlvE_clEvENKUlvE1_clEvEUlS4_S4_E_EESt5arrayIPcLm2EEEEviT0_T1_:
.text._ZN2at6native29vectorized_elementwise_kernelILi2ENS0_13BUnaryFunctorIN3c108BFloat16ES4_S4_ZZZNS0_21nextafter_kernel_cudaERNS_18TensorIteratorBaseEENKUlvE_clEvENKUlvE1_clEvEUlS4_S4_E_EESt5arrayIPcLm2EEEEviT0_T1_:
        /* <DEDUP_REMOVED lines=19> */
[C---:B--2---:R-:W-:Y:S01]  /*0130*/  IMAD.U32 R3, R19.reuse, 0x10000, RZ ;  /* 0x0001000013037824 */ /* 0x044fe200078e00ff */
[----:B------:R-:W-:-:S02]  /*0140*/  PRMT R17, R19, 0x7632, R17 ;  /* 0x0000763213117816 */ /* 0x000fc40000000011 */
[----:B---3--:R-:W-:Y:S02]  /*0150*/  PRMT R15, R13, 0x7632, R15 ;  /* 0x000076320d0f7816 */ /* 0x008fe4000000000f */
[----:B----4-:R-:W-:Y:S02]  /*0160*/  PRMT R11, R5, 0x7632, R11 ;  /* 0x00007632050b7816 */ /* 0x010fe4000000000b */
[----:B-----5:R-:W-:-:S04]  /*0170*/  PRMT R9, R7, 0x7632, R9 ;  /* 0x0000763207097816 */ /* 0x020fc80000000009 */
[----:B------:R-:W-:Y:S05]  /*0180*/  @!P0 BRA `(.L_x_25211) ;  /* 0x0000000800fc8947 */ /* 0x000fea0003800000 */
[C---:B------:R-:W-:Y:S01]  /*0190*/  IMAD.U32 R8, R0.reuse, 0x10000, RZ ;  /* 0x0001000000087824 */ /* 0x040fe200078e00ff */
        /* <DEDUP_REMOVED lines=22> */
.L_x_25213:
[----:B------:R-:W-:-:S05]  /*0300*/  FADD.FTZ R3, R3, R8 ;  /* 0x0000000803037221 */ /* 0x000fca0000010000 */
[----:B------:R-:W-:-:S07]  /*0310*/  F2FP.BF16.F32.PACK_AB R3, RZ, R3 ;  /* 0x00000003ff03723e */ /* 0x000fce00000010ff */
.L_x_25214:
[----:B------:R-:W-:Y:S05]  /*0320*/  BSYNC B1 ;  /* 0x0000000000017941 */ /* 0x000fea0003800000 */
.L_x_25212:
[----:B------:R-:W-:Y:S01]  /*0330*/  IMAD.U32 R21, R17, 0x10000, RZ ;  /* 0x0001000011157824 */ /* 0x000fe200078e00ff */
        /* <DEDUP_REMOVED lines=19> */
.L_x_25216:
[----:B------:R-:W-:-:S05]  /*0470*/  FADD.FTZ R21, R8, R21 ;  /* 0x0000001508157221 */ /* 0x000fca0000010000 */
[----:B------:R-:W-:-:S04]  /*0480*/  F2FP.BF16.F32.PACK_AB R21, RZ, R21 ;  /* 0x00000015ff15723e */ /* 0x000fc800000010ff */
[----:B------:R-:W-:-:S07]  /*0490*/  PRMT R4, R21, 0x7610, R4 ;  /* 0x0000761015047816 */ /* 0x000fce0000000004 */
.L_x_25217:
[----:B------:R-:W-:Y:S05]  /*04a0*/  BSYNC B1 ;  /* 0x0000000000017941 */ /* 0x000fea0003800000 */
.L_x_25215:
        /* <DEDUP_REMOVED lines=20> */
.L_x_25219:
[----:B------:R-:W-:-:S05]  /*05f0*/  FADD.FTZ R17, R8, R17 ;  /* 0x0000001108117221 */ /* 0x000fca0000010000 */
[----:B------:R-:W-:-:S04]  /*0600*/  F2FP.BF16.F32.PACK_AB R17, RZ, R17 ;  /* 0x00000011ff11723e */ /* 0x000fc800000010ff */
[----:B------:R-:W-:-:S07]  /*0610*/  PRMT R12, R17, 0x7610, R12 ;  /* 0x00007610110c7816 */ /* 0x000fce000000000c */
.L_x_25220:
[----:B------:R-:W-:Y:S05]  /*0620*/  BSYNC B1 ;  /* 0x0000000000017941 */ /* 0x000fea0003800000 */
.L_x_25218:
        /* <DEDUP_REMOVED lines=20> */
.L_x_25222:
[----:B------:R-:W-:-:S05]  /*0770*/  FADD.FTZ R17, R8, R17 ;  /* 0x0000001108117221 */ /* 0x000fca0000010000 */
[----:B------:R-:W-:-:S04]  /*0780*/  F2FP.BF16.F32.PACK_AB R17, RZ, R17 ;  /* 0x00000011ff11723e */ /* 0x000fc800000010ff */
[----:B------:R-:W-:-:S07]  /*0790*/  PRMT R13, R17, 0x7610, R13 ;  /* 0x00007610110d7816 */ /* 0x000fce000000000d */
.L_x_25223:
[----:B------:R-:W-:Y:S05]  /*07a0*/  BSYNC B1 ;  /* 0x0000000000017941 */ /* 0x000fea0003800000 */
.L_x_25221:
        /* <DEDUP_REMOVED lines=20> */
.L_x_25225:
[----:B------:R-:W-:-:S05]  /*08f0*/  FADD.FTZ R15, R8, R15 ;  /* 0x0000000f080f7221 */ /* 0x000fca0000010000 */
[----:B------:R-:W-:-:S04]  /*0900*/  F2FP.BF16.F32.PACK_AB R15, RZ, R15 ;  /* 0x0000000fff0f723e */ /* 0x000fc800000010ff */
[----:B------:R-:W-:-:S07]  /*0910*/  PRMT R14, R15, 0x7610, R14 ;  /* 0x000076100f0e7816 */ /* 0x000fce000000000e */
.L_x_25226:
[----:B------:R-:W-:Y:S05]  /*0920*/  BSYNC B1 ;  /* 0x0000000000017941 */ /* 0x000fea0003800000 */
.L_x_25224:
        /* <DEDUP_REMOVED lines=20> */
.L_x_25228:
[----:B------:R-:W-:-:S05]  /*0a70*/  FADD.FTZ R15, R8, R15 ;  /* 0x0000000f080f7221 */ /* 0x000fca0000010000 */
[----:B------:R-:W-:-:S04]  /*0a80*/  F2FP.BF16.F32.PACK_AB R15, RZ, R15 ;  /* 0x0000000fff0f723e */ /* 0x000fc800000010ff */
[----:B------:R-:W-:-:S07]  /*0a90*/  PRMT R5, R15, 0x7610, R5 ;  /* 0x000076100f057816 */ /* 0x000fce0000000005 */
.L_x_25229:
[----:B------:R-:W-:Y:S05]  /*0aa0*/  BSYNC B1 ;  /* 0x0000000000017941 */ /* 0x000fea0003800000 */
.L_x_25227:
        /* <DEDUP_REMOVED lines=20> */
.L_x_25231:
[----:B------:R-:W-:-:S05]  /*0bf0*/  FADD.FTZ R11, R8, R11 ;  /* 0x0000000b080b7221 */ /* 0x000fca0000010000 */
[----:B------:R-:W-:-:S07]  /*0c00*/  F2FP.BF16.F32.PACK_AB R11, RZ, R11 ;  /* 0x0000000bff0b723e */ /* 0x000fce00000010ff */
.L_x_25232:
[----:B------:R-:W-:Y:S05]  /*0c10*/  BSYNC B1 ;  /* 0x0000000000017941 */ /* 0x000fea0003800000 */
.L_x_25230:
[----:B------:R-:W-:-:S05]  /*0c20*/  IMAD.U32 R15, R9, 0x10000, RZ ;  /* 0x00010000090f7824 */ /* 0x000fca00078e00ff */
        /* <DEDUP_REMOVED lines=18> */
.L_x_25233:
[----:B------:R-:W-:-:S05]  /*0d50*/  FADD.FTZ R8, R8, R15 ;  /* 0x0000000f08087221 */ /* 0x000fca0000010000 */
[----:B------:R-:W-:Y:S01]  /*0d60*/  F2FP.BF16.F32.PACK_AB R8, RZ, R8 ;  /* 0x00000008ff08723e */ /* 0x000fe200000010ff */
[----:B------:R-:W-:Y:S06]  /*0d70*/  BRA `(.L_x_25234) ;  /* 0x0000000800147947 */ /* 0x000fec0003800000 */
.L_x_25211:
[----:B------:R-:W-:Y:S01]  /*0d80*/  IMAD.U32 R6, R0, 0x10000, RZ ;  /* 0x0001000000067824 */ /* 0x000fe200078e00ff */
        /* <DEDUP_REMOVED lines=13> */
.L_x_25236:
[----:B------:R-:W-:-:S05]  /*0e60*/  FADD.FTZ R3, R3, R6 ;  /* 0x0000000603037221 */ /* 0x000fca0000010000 */
[----:B------:R-:W-:-:S07]  /*0e70*/  F2FP.BF16.F32.PACK_AB R3, RZ, R3 ;  /* 0x00000003ff03723e */ /* 0x000fce00000010ff */
.L_x_25237:
[----:B------:R-:W-:Y:S05]  /*0e80*/  BSYNC B1 ;  /* 0x0000000000017941 */ /* 0x000fea0003800000 */
.L_x_25235:
[----:B------:R-:W-:Y:S01]  /*0e90*/  IMAD.U32 R21, R17, 0x10000, RZ ;  /* 0x0001000011157824 */ /* 0x000fe200078e00ff */
        /* <DEDUP_REMOVED lines=12> */
.L_x_25239:
[----:B------:R-:W-:-:S05]  /*0f60*/  FADD.FTZ R21, R6, R21 ;  /* 0x0000001506157221 */ /* 0x000fca0000010000 */
[----:B------:R-:W-:-:S04]  /*0f70*/  F2FP.BF16.F32.PACK_AB R21, RZ, R21 ;  /* 0x00000015ff15723e */ /* 0x000fc800000010ff */
[----:B------:R-:W-:-:S07]  /*0f80*/  PRMT R4, R21, 0x7610, R4 ;  /* 0x0000761015047816 */ /* 0x000fce0000000004 */
.L_x_25240:
[----:B------:R-:W-:Y:S05]  /*0f90*/  BSYNC B1 ;  /* 0x0000000000017941 */ /* 0x000fea0003800000 */
.L_x_25238:
[----:B------:R-:W-:Y:S01]  /*0fa0*/  IMAD.U32 R17, R13, 0x10000, RZ ;  /* 0x000100000d117824 */ /* 0x000fe200078e00ff */
        /* <DEDUP_REMOVED lines=12> */
.L_x_25242:
[----:B------:R-:W-:-:S05]  /*1070*/  FADD.FTZ R17, R6, R17 ;  /* 0x0000001106117221 */ /* 0x000fca0000010000 */
[----:B------:R-:W-:-:S04]  /*1080*/  F2FP.BF16.F32.PACK_AB R17, RZ, R17 ;  /* 0x00000011ff11723e */ /* 0x000fc800000010ff */
[----:B------:R-:W-:-:S07]  /*1090*/  PRMT R12, R17, 0x7610, R12 ;  /* 0x00007610110c7816 */ /* 0x000fce000000000c */
.L_x_25243:
[----:B------:R-:W-:Y:S05]  /*10a0*/  BSYNC B1 ;  /* 0x0000000000017941 */ /* 0x000fea0003800000 */
.L_x_25241:
        /* <DEDUP_REMOVED lines=13> */
.L_x_25245:
[----:B------:R-:W-:-:S05]  /*1180*/  FADD.FTZ R17, R6, R17 ;  /* 0x0000001106117221 */ /* 0x000fca0000010000 */
[----:B------:R-:W-:-:S04]  /*1190*/  F2FP.BF16.F32.PACK_AB R17, RZ, R17 ;  /* 0x00000011ff11723e */ /* 0x000fc800000010ff */
[----:B------:R-:W-:-:S07]  /*11a0*/  PRMT R13, R17, 0x7610, R13 ;  /* 0x00007610110d7816 */ /* 0x000fce000000000d */
.L_x_25246:
[----:B------:R-:W-:Y:S05]  /*11b0*/  BSYNC B1 ;  /* 0x0000000000017941 */ /* 0x000fea0003800000 */
.L_x_25244:
        /* <DEDUP_REMOVED lines=13> */
.L_x_25248:
[----:B------:R-:W-:-:S05]  /*1290*/  FADD.FTZ R15, R6, R15 ;  /* 0x0000000f060f7221 */ /* 0x000fca0000010000 */
[----:B------:R-:W-:-:S04]  /*12a0*/  F2FP.BF16.F32.PACK_AB R15, RZ, R15 ;  /* 0x0000000fff0f723e */ /* 0x000fc800000010ff */
[----:B------:R-:W-:-:S07]  /*12b0*/  PRMT R14, R15, 0x7610, R14 ;  /* 0x000076100f0e7816 */ /* 0x000fce000000000e */
.L_x_25249:
[----:B------:R-:W-:Y:S05]  /*12c0*/  BSYNC B1 ;  /* 0x0000000000017941 */ /* 0x000fea0003800000 */
.L_x_25247:
        /* <DEDUP_REMOVED lines=13> */
.L_x_25251:
[----:B------:R-:W-:-:S05]  /*13a0*/  FADD.FTZ R15, R6, R15 ;  /* 0x0000000f060f7221 */ /* 0x000fca0000010000 */
[----:B------:R-:W-:-:S04]  /*13b0*/  F2FP.BF16.F32.PACK_AB R15, RZ, R15 ;  /* 0x0000000fff0f723e */ /* 0x000fc800000010ff */
[----:B------:R-:W-:-:S07]  /*13c0*/  PRMT R5, R15, 0x7610, R5 ;  /* 0x000076100f057816 */ /* 0x000fce0000000005 */
.L_x_25252:
[----:B------:R-:W-:Y:S05]  /*13d0*/  BSYNC B1 ;  /* 0x0000000000017941 */ /* 0x000fea0003800000 */
.L_x_25250:
[----:B------:R-:W-:Y:S01]  /*13e0*/  IMAD.U32 R11, R7, 0x10000, RZ ;  /* 0x00010000070b7824 */ /* 0x000fe200078e00ff */
        /* <DEDUP_REMOVED lines=12> */
.L_x_25254:
[----:B------:R-:W-:-:S05]  /*14b0*/  FADD.FTZ R11, R6, R11 ;  /* 0x0000000b060b7221 */ /* 0x000fca0000010000 */
[----:B------:R-:W-:-:S07]  /*14c0*/  F2FP.BF16.F32.PACK_AB R11, RZ, R11 ;  /* 0x0000000bff0b723e */ /* 0x000fce00000010ff */
.L_x_25255:
[----:B------:R-:W-:Y:S05]  /*14d0*/  BSYNC B1 ;  /* 0x0000000000017941 */ /* 0x000fea0003800000 */
.L_x_25253:
[----:B------:R-:W-:-:S05]  /*14e0*/  IMAD.U32 R15, R9, 0x10000, RZ ;  /* 0x00010000090f7824 */ /* 0x000fca00078e00ff */
        /* <DEDUP_REMOVED lines=11> */
.L_x_25256:
[----:B------:R-:W-:-:S05]  /*15a0*/  FADD.FTZ R6, R6, R15 ;  /* 0x0000000f06067221 */ /* 0x000fca0000010000 */
[----:B------:R-:W-:-:S04]  /*15b0*/  F2FP.BF16.F32.PACK_AB R6, RZ, R6 ;  /* 0x00000006ff06723e */ /* 0x000fc800000010ff */
[----:B------:R-:W-:-:S07]  /*15c0*/  PRMT R8, R6, 0x7610, R8 ;  /* 0x0000761006087816 */ /* 0x000fce0000000008 */
.L_x_25234:
[----:B------:R-:W-:Y:S05]  /*15d0*/  BSYNC B0 ;  /* 0x0000000000007941 */ /* 0x000fea0003800000 */
.L_x_25210:
        /* <DEDUP_REMOVED lines=12> */
.L_x_25209:
        /* <DEDUP_REMOVED lines=85> */
.L_x_25261:
[----:B------:R-:W-:-:S05]  /*1bf0*/  FADD.FTZ R2, R2, R3 ;  /* 0x0000000302027221 */ /* 0x000fca0000010000 */
[----:B------:R-:W-:-:S04]  /*1c00*/  F2FP.BF16.F32.PACK_AB R2, RZ, R2 ;  /* 0x00000002ff02723e */ /* 0x000fc800000010ff */
[----:B------:R-:W-:-:S07]  /*1c10*/  PRMT R9, R2, 0x7610, R9 ;  /* 0x0000761002097816 */ /* 0x000fce0000000009 */
.L_x_25260:
[----:B------:R-:W-:Y:S05]  /*1c20*/  BSYNC B1 ;  /* 0x0000000000017941 */ /* 0x000fea0003800000 */
.L_x_25259:
        /* <DEDUP_REMOVED lines=25> */
.L_x_25264:
[----:B------:R-:W-:-:S05]  /*1dc0*/  FADD.FTZ R2, R2, R3 ;  /* 0x0000000302027221 */ /* 0x000fca0000010000 */
[----:B------:R-:W-:-:S04]  /*1dd0*/  F2FP.BF16.F32.PACK_AB R2, RZ, R2 ;  /* 0x00000002ff02723e */ /* 0x000fc800000010ff */
[----:B------:R-:W-:-:S07]  /*1de0*/  PRMT R3, R2, 0x7610, R3 ;  /* 0x0000761002037816 */ /* 0x000fce0000000003 */
.L_x_25263:
[----:B------:R-:W-:Y:S05]  /*1df0*/  BSYNC B1 ;  /* 0x0000000000017941 */ /* 0x000fea0003800000 */
.L_x_25262:
        /* <DEDUP_REMOVED lines=25> */
.L_x_25267:
[----:B------:R-:W-:-:S05]  /*1f90*/  FADD.FTZ R2, R2, R5 ;  /* 0x0000000502027221 */ /* 0x000fca0000010000 */
[----:B------:R-:W-:-:S07]  /*1fa0*/  F2FP.BF16.F32.PACK_AB R2, RZ, R2 ;  /* 0x00000002ff02723e */ /* 0x000fce00000010ff */
.L_x_25266:
[----:B------:R-:W-:Y:S05]  /*1fb0*/  BSYNC B1 ;  /* 0x0000000000017941 */ /* 0x000fea0003800000 */
.L_x_25265:
        /* <DEDUP_REMOVED lines=25> */
.L_x_25270:
[----:B------:R-:W-:-:S05]  /*2150*/  FADD.FTZ R4, R4, R5 ;  /* 0x0000000504047221 */ /* 0x000fca0000010000 */
[----:B------:R-:W-:-:S07]  /*2160*/  F2FP.BF16.F32.PACK_AB R4, RZ, R4 ;  /* 0x00000004ff04723e */ /* 0x000fce00000010ff */
.L_x_25269:
[----:B------:R-:W-:Y:S05]  /*2170*/  BSYNC B1 ;  /* 0x0000000000017941 */ /* 0x000fea0003800000 */
.L_x_25268:
        /* <DEDUP_REMOVED lines=25> */
.L_x_25273:
[----:B------:R-:W-:-:S05]  /*2310*/  FADD.FTZ R5, R5, R6 ;  /* 0x0000000605057221 */ /* 0x000fca0000010000 */
[----:B------:R-:W-:-:S07]  /*2320*/  F2FP.BF16.F32.PACK_AB R5, RZ, R5 ;  /* 0x00000005ff05723e */ /* 0x000fce00000010ff */
.L_x_25272:
[----:B------:R-:W-:Y:S05]  /*2330*/  BSYNC B1 ;  /* 0x0000000000017941 */ /* 0x000fea0003800000 */
.L_x_25271:
        /* <DEDUP_REMOVED lines=25> */
.L_x_25276:
[----:B------:R-:W-:-:S05]  /*24d0*/  FADD.FTZ R6, R6, R7 ;  /* 0x0000000706067221 */ /* 0x000fca0000010000 */
[----:B------:R-:W-:-:S07]  /*24e0*/  F2FP.BF16.F32.PACK_AB R6, RZ, R6 ;  /* 0x00000006ff06723e */ /* 0x000fce00000010ff */
.L_x_25275:
[----:B------:R-:W-:Y:S05]  /*24f0*/  BSYNC B1 ;  /* 0x0000000000017941 */ /* 0x000fea0003800000 */
.L_x_25274:
        /* <DEDUP_REMOVED lines=25> */
.L_x_25279:
[----:B------:R-:W-:-:S05]  /*2690*/  FADD.FTZ R7, R7, R8 ;  /* 0x0000000807077221 */ /* 0x000fca0000010000 */
[----:B------:R-:W-:-:S07]  /*26a0*/  F2FP.BF16.F32.PACK_AB R7, RZ, R7 ;  /* 0x00000007ff07723e */ /* 0x000fce00000010ff */
.L_x_25278:
[----:B------:R-:W-:Y:S05]  /*26b0*/  BSYNC B1 ;  /* 0x0000000000017941 */ /* 0x000fea0003800000 */
.L_x_25277:
        /* <DEDUP_REMOVED lines=24> */
.L_x_25281:
[----:B------:R-:W-:-:S05]  /*2840*/  FADD.FTZ R8, R8, R15 ;  /* 0x0000000f08087221 */ /* 0x000fca0000010000 */
[----:B------:R-:W-:Y:S01]  /*2850*/  F2FP.BF16.F32.PACK_AB R8, RZ, R8 ;  /* 0x00000008ff08723e */ /* 0x000fe200000010ff */
[----:B------:R-:W-:Y:S06]  /*2860*/  BRA `(.L_x_25280) ;  /* 0x0000000800987947 */ /* 0x000fec0003800000 */
.L_x_25258:
        /* <DEDUP_REMOVED lines=16> */
.L_x_25284:
[----:B------:R-:W-:-:S05]  /*2970*/  FADD.FTZ R2, R2, R3 ;  /* 0x0000000302027221 */ /* 0x000fca0000010000 */
[----:B------:R-:W-:-:S04]  /*2980*/  F2FP.BF16.F32.PACK_AB R2, RZ, R2 ;  /* 0x00000002ff02723e */ /* 0x000fc800000010ff */
[----:B------:R-:W-:-:S07]  /*2990*/  PRMT R9, R2, 0x7610, R9 ;  /* 0x0000761002097816 */ /* 0x000fce0000000009 */
.L_x_25283:
[----:B------:R-:W-:Y:S05]  /*29a0*/  BSYNC B1 ;  /* 0x0000000000017941 */ /* 0x000fea0003800000 */
.L_x_25282:
        /* <DEDUP_REMOVED lines=18> */
.L_x_25287:
[----:B------:R-:W-:-:S05]  /*2ad0*/  FADD.FTZ R2, R2, R3 ;  /* 0x0000000302027221 */ /* 0x000fca0000010000 */
[----:B------:R-:W-:-:S04]  /*2ae0*/  F2FP.BF16.F32.PACK_AB R2, RZ, R2 ;  /* 0x00000002ff02723e */ /* 0x000fc800000010ff */
[----:B------:R-:W-:-:S07]  /*2af0*/  PRMT R3, R2, 0x7610, R3 ;  /* 0x0000761002037816 */ /* 0x000fce0000000003 */
.L_x_25286:
[----:B------:R-:W-:Y:S05]  /*2b00*/  BSYNC B1 ;  /* 0x0000000000017941 */ /* 0x000fea0003800000 */
.L_x_25285:
        /* <DEDUP_REMOVED lines=18> */
.L_x_25290:
[----:B------:R-:W-:-:S05]  /*2c30*/  FADD.FTZ R2, R2, R5 ;  /* 0x0000000502027221 */ /* 0x000fca0000010000 */
[----:B------:R-:W-:-:S07]  /*2c40*/  F2FP.BF16.F32.PACK_AB R2, RZ, R2 ;  /* 0x00000002ff02723e */ /* 0x000fce00000010ff */
.L_x_25289:
[----:B------:R-:W-:Y:S05]  /*2c50*/  BSYNC B1 ;  /* 0x0000000000017941 */ /* 0x000fea0003800000 */
.L_x_25288:
        /* <DEDUP_REMOVED lines=18> */
.L_x_25293:
[----:B------:R-:W-:-:S05]  /*2d80*/  FADD.FTZ R4, R4, R5 ;  /* 0x0000000504047221 */ /* 0x000fca0000010000 */
[----:B------:R-:W-:-:S07]  /*2d90*/  F2FP.BF16.F32.PACK_AB R4, RZ, R4 ;  /* 0x00000004ff04723e */ /* 0x000fce00000010ff */
.L_x_25292:
[----:B------:R-:W-:Y:S05]  /*2da0*/  BSYNC B1 ;  /* 0x0000000000017941 */ /* 0x000fea0003800000 */
.L_x_25291:
        /* <DEDUP_REMOVED lines=18> */
.L_x_25296:
[----:B------:R-:W-:-:S05]  /*2ed0*/  FADD.FTZ R5, R5, R6 ;  /* 0x0000000605057221 */ /* 0x000fca0000010000 */
[----:B------:R-:W-:-:S07]  /*2ee0*/  F2FP.BF16.F32.PACK_AB R5, RZ, R5 ;  /* 0x00000005ff05723e */ /* 0x000fce00000010ff */
.L_x_25295:
[----:B------:R-:W-:Y:S05]  /*2ef0*/  BSYNC B1 ;  /* 0x0000000000017941 */ /* 0x000fea0003800000 */
.L_x_25294:
        /* <DEDUP_REMOVED lines=18> */
.L_x_25299:
[----:B------:R-:W-:-:S05]  /*3020*/  FADD.FTZ R6, R6, R7 ;  /* 0x0000000706067221 */ /* 0x000fca0000010000 */
[----:B------:R-:W-:-:S07]  /*3030*/  F2FP.BF16.F32.PACK_AB R6, RZ, R6 ;  /* 0x00000006ff06723e */ /* 0x000fce00000010ff */
.L_x_25298:
[----:B------:R-:W-:Y:S05]  /*3040*/  BSYNC B1 ;  /* 0x0000000000017941 */ /* 0x000fea0003800000 */
.L_x_25297:
        /* <DEDUP_REMOVED lines=18> */
.L_x_25302:
[----:B------:R-:W-:-:S05]  /*3170*/  FADD.FTZ R7, R7, R8 ;  /* 0x0000000807077221 */ /* 0x000fca0000010000 */
[----:B------:R-:W-:-:S07]  /*3180*/  F2FP.BF16.F32.PACK_AB R7, RZ, R7 ;  /* 0x00000007ff07723e */ /* 0x000fce00000010ff */
.L_x_25301:
[----:B------:R-:W-:Y:S05]  /*3190*/  BSYNC B1 ;  /* 0x0000000000017941 */ /* 0x000fea0003800000 */
.L_x_25300:
        /* <DEDUP_REMOVED lines=17> */
.L_x_25303:
[----:B------:R-:W-:-:S05]  /*32b0*/  FADD.FTZ R8, R8, R11 ;  /* 0x0000000b08087221 */ /* 0x000fca0000010000 */
[----:B------:R-:W-:-:S07]  /*32c0*/  F2FP.BF16.F32.PACK_AB R8, RZ, R8 ;  /* 0x00000008ff08723e */ /* 0x000fce00000010ff */
.L_x_25280:
[----:B------:R-:W-:Y:S05]  /*32d0*/  BSYNC B0 ;  /* 0x0000000000007941 */ /* 0x000fea0003800000 */
.L_x_25257:
        /* <DEDUP_REMOVED lines=21> */
.L_x_25306:
[----:B------:R-:W-:-:S13]  /*3430*/  ISETP.GE.AND P0, PT, R19, R17, PT ;  /* 0x000000111300720c */ /* 0x000fda0003f06270 */
[----:B------:R-:W-:Y:S05]  /*3440*/  @P0 BRA `(.L_x_25308) ;  /* 0x0000000000300947 */ /* 0x000fea0003800000 */
[----:B-1----:R-:W1:Y:S01]  /*3450*/  LDC.64 R2, c[0x0][0x218] ;  /* 0x00008600ff027b82 */ /* 0x002e620000000a00 */
[----:B0-----:R-:W-:Y:S02]  /*3460*/  IMAD.IADD R9, R16, 0x1, R19 ;  /* 0x0000000110097824 */ /* 0x001fe400078e0213 */
[----:B------:R-:W-:Y:S02]  /*3470*/  VIADD R19, R19, 0x80 ;  /* 0x0000008013137836 */ /* 0x000fe40000000000 */
[----:B-1----:R-:W-:-:S05]  /*3480*/  IMAD.WIDE.U32 R2, R9, 0x2, R2 ;  /* 0x0000000209027825 */ /* 0x002fca00078e0002 */
[----:B------:R1:W-:Y:S02]  /*3490*/  STG.E.U16 desc[UR4][R2.64], R4 ;  /* 0x0000000402007986 */ /* 0x0003e4000c101504 */
.L_x_25307:
[----:B------:R-:W-:-:S13]  /*34a0*/  ISETP.GE.AND P0, PT, R19, R17, PT ;  /* 0x000000111300720c */ /* 0x000fda0003f06270 */
[----:B------:R-:W-:Y:S05]  /*34b0*/  @P0 BRA `(.L_x_25309) ;  /* 0x0000000000340947 */ /* 0x000fea0003800000 */
[----:B01----:R-:W0:Y:S01]  /*34c0*/  LDC.64 R2, c[0x0][0x218] ;  /* 0x00008600ff027b82 */ /* 0x003e220000000a00 */
[----:B------:R-:W-:Y:S02]  /*34d0*/  IMAD.IADD R9, R16, 0x1, R19 ;  /* 0x0000000110097824 */ /* 0x000fe400078e0213 */
[----:B------:R-:W-:Y:S02]  /*34e0*/  VIADD R19, R19, 0x80 ;  /* 0x0000008013137836 */ /* 0x000fe40000000000 */
[----:B0-----:R-:W-:-:S05]  /*34f0*/  IMAD.WIDE.U32 R2, R9, 0x2, R2 ;  /* 0x0000000209027825 */ /* 0x001fca00078e0002 */
[----:B------:R2:W-:Y:S02]  /*3500*/  STG.E.U16 desc[UR4][R2.64], R5 ;  /* 0x0000000502007986 */ /* 0x0005e4000c101504 */
.L_x_25308:
        /* <DEDUP_REMOVED lines=8> */
.L_x_25309:
[----:B------:R-:W-:Y:S05]  /*3590*/  BSYNC B1 ;  /* 0x0000000000017941 */ /* 0x000fea0003800000 */
.L_x_25305:
[----:B------:R-:W-:-:S13]  /*35a0*/  ISETP.GE.AND P0, PT, R19, R17, PT ;  /* 0x000000111300720c */ /* 0x000fda0003f06270 */
[----:B012---:R-:W0:Y:S01]  /*35b0*/  @!P0 LDC.64 R2, c[0x0][0x218] ;  /* 0x00008600ff028b82 */ /* 0x007e220000000a00 */
[----:B------:R-:W-:Y:S02]  /*35c0*/  @!P0 IMAD.IADD R5, R16, 0x1, R19 ;  /* 0x0000000110058824 */ /* 0x000fe400078e0213 */
[----:B------:R-:W-:Y:S02]  /*35d0*/  @!P0 VIADD R19, R19, 0x80 ;  /* 0x0000008013138836 */ /* 0x000fe40000000000 */
[----:B0-----:R-:W-:-:S05]  /*35e0*/  @!P0 IMAD.WIDE.U32 R2, R5, 0x2, R2 ;  /* 0x0000000205028825 */ /* 0x001fca00078e0002 */
[----:B------:R3:W-:Y:S02]  /*35f0*/  @!P0 STG.E.U16 desc[UR4][R2.64], R7 ;  /* 0x0000000702008986 */ /* 0x0007e4000c101504 */
.L_x_25310:
[----:B------:R-:W-:Y:S05]  /*3600*/  BSYNC B0 ;  /* 0x0000000000007941 */ /* 0x000fea0003800000 */
.L_x_25304:
        /* <DEDUP_REMOVED lines=8> */
.L_x_25311:
        /* <DEDUP_REMOVED lines=15> */
.L_x_32257:


//--------------------- .text._ZN2at6native29vectorized_elementwise_kernelILi4ENS0_13BUnaryFunctorIN3c108BFloat16ES4_S4_ZZZNS0_21nextafter_kernel_cudaERNS_18TensorIteratorBaseEENKUlvE_clEvENKUlvE1_clEvEUlS4_S4_E_EESt5arrayIPcLm2EEEEviT0_T1_ --------------------------
	.section	.text._ZN2at6native29vectorized_elementwise_kernelILi4ENS0_13BUnaryFunctorIN3c108BFloat16ES4_S4_ZZZNS0_21nextafter_kernel_cudaERNS_18TensorIteratorBaseEENKUlvE_clEvENKUlvE1_clEvEUlS4_S4_E_EESt5arrayIPcLm2EEEEviT0_T1_,"ax",@progbits
	.align	128
        .global         _ZN2at6native29vectorized_elementwise_kernelILi4ENS0_13BUnaryFunctorIN3c108BFloat16ES4_S4_ZZZNS0_21nextafter_kernel_cudaERNS_18TensorIteratorBaseEENKUlvE_clEvENKUlvE1_clEvEUlS4_S4_E_EESt5arrayIPcLm2EEEEviT0_T1_
        .type           _ZN2at6native29vectorized_elementwise_kernelILi4ENS0_13BUnaryFunctorIN3c108BFloat16ES4_S4_ZZZNS0_21nextafter_kernel_cudaERNS_18TensorIteratorBaseEENKUlvE_clEvENKUlvE1_clEvEUlS4_S4_E_EESt5arrayIPcLm2EEEEviT0_T1_,@function
        .size           _ZN2at6native29vectorized_elementwise_kernelILi4ENS0_13BUnaryFunctorIN3c108BFloat16ES4_S4_ZZZNS0_21nextafter_kernel_cudaERNS_18TensorIteratorBaseEENKUlvE_clEvENKUlvE1_clEvEUlS4_S4_E_EESt5arrayIPcLm2EEEEviT0_T1_,(.L_x_32258 - _ZN2at6native29vectorized_elementwise_kernelILi4ENS0_13BUnaryFunctorIN3c108BFloat16ES4_S4_ZZZNS0_21nextafter_kernel_cudaERNS_18TensorIteratorBaseEENKUlvE_clEvENKUlvE1_clEvEUlS4_S4_E_EESt5arrayIPcLm2EEEEviT0_T1_)
        .other          _ZN2at6native29vectorized_elementwise_kernelILi4ENS0_13BUnaryFunctorIN3c108BFloat16ES4_S4_ZZZNS0_21nextafter_kernel_cudaERNS_18TensorIteratorBaseEENKUlvE_clEvENKUlvE1_clEvEUlS4_S4_E_EESt5arrayIPcLm2EEEEviT0_T1_,@"STO_CUDA_ENTRY STV_DEFAULT"
_ZN2at6native29vectorized_elementwise_kernelILi4ENS0_13BUnaryFunctorIN3c108BFloat16ES4_S4_ZZZNS0_21nextafter_kernel_cudaERNS_18TensorIteratorBaseEENKUlvE_clEvENKUlvE1_clEvEUlS4_S4_E_EESt5arrayIPcLm2EEEEviT0_T1_:
.text._ZN2at6native29vectorized_elementwise_kernelILi4ENS0_13BUnaryFunctorIN3c108BFloat16ES4_S4_ZZZNS0_21nextafter_kernel_cudaERNS_18TensorIteratorBaseEENKUlvE_clEvENKUlvE1_clEvEUlS4_S4_E_EESt5arrayIPcLm2EEEEviT0_T1_:
        /* <DEDUP_REMOVED lines=17> */
[C---:B--2---:R-:W-:Y:S01]  /*0110*/  IMAD.U32 R7, R4.reuse, 0x10000, RZ ;  /* 0x0001000004077824 */ /* 0x044fe200078e00ff */
[----:B------:R-:W-:Y:S02]  /*0120*/  PRMT R13, R4, 0x7632, R13 ;  /* 0x00007632040d7816 */ /* 0x000fe4000000000d */
[----:B------:R-:W-:-:S02]  /*0130*/  PRMT R15, R5, 0x7632, R15 ;  /* 0x00007632050f7816 */ /* 0x000fc4000000000f */
[----:B---3--:R-:W-:Y:S02]  /*0140*/  PRMT R11, R2, 0x7632, R11 ;  /* 0x00007632020b7816 */ /* 0x008fe4000000000b */
[----:B------:R-:W-:-:S04]  /*0150*/  PRMT R9, R3, 0x7632, R9 ;  /* 0x0000763203097816 */ /* 0x000fc80000000009 */
        /* <DEDUP_REMOVED lines=24> */
.L_x_25316:
[----:B------:R-:W-:-:S05]  /*02e0*/  FADD.FTZ R7, R7, R10 ;  /* 0x0000000a07077221 */ /* 0x000fca0000010000 */
[----:B------:R-:W-:-:S07]  /*02f0*/  F2FP.BF16.F32.PACK_AB R7, RZ, R7 ;  /* 0x00000007ff07723e */ /* 0x000fce00000010ff */
.L_x_25317:
[----:B------:R-:W-:Y:S05]  /*0300*/  BSYNC B1 ;  /* 0x0000000000017941 */ /* 0x000fea0003800000 */
.L_x_25315:
        /* <DEDUP_REMOVED lines=20> */
.L_x_25319:
[----:B------:R-:W-:-:S05]  /*0450*/  FADD.FTZ R17, R10, R17 ;  /* 0x000000110a117221 */ /* 0x000fca0000010000 */
[----:B------:R-:W-:-:S04]  /*0460*/  F2FP.BF16.F32.PACK_AB R17, RZ, R17 ;  /* 0x00000011ff11723e */ /* 0x000fc800000010ff */
[----:B------:R-:W-:-:S07]  /*0470*/  PRMT R4, R17, 0x7610, R4 ;  /* 0x0000761011047816 */ /* 0x000fce0000000004 */
.L_x_25320:
[----:B------:R-:W-:Y:S05]  /*0480*/  BSYNC B1 ;  /* 0x0000000000017941 */ /* 0x000fea0003800000 */
.L_x_25318:
        /* <DEDUP_REMOVED lines=20> */
.L_x_25322:
[----:B------:R-:W-:-:S05]  /*05d0*/  FADD.FTZ R13, R10, R13 ;  /* 0x0000000d0a0d7221 */ /* 0x000fca0000010000 */
[----:B------:R-:W-:-:S07]  /*05e0*/  F2FP.BF16.F32.PACK_AB R13, RZ, R13 ;  /* 0x0000000dff0d723e */ /* 0x000fce00000010ff */
.L_x_25323:
[----:B------:R-:W-:Y:S05]  /*05f0*/  BSYNC B1 ;  /* 0x0000000000017941 */ /* 0x000fea0003800000 */
.L_x_25321:
        /* <DEDUP_REMOVED lines=20> */
.L_x_25325:
[----:B------:R-:W-:-:S05]  /*0740*/  FADD.FTZ R17, R10, R17 ;  /* 0x000000110a117221 */ /* 0x000fca0000010000 */
[----:B------:R-:W-:-:S04]  /*0750*/  F2FP.BF16.F32.PACK_AB R17, RZ, R17 ;  /* 0x00000011ff11723e */ /* 0x000fc800000010ff */
[----:B------:R-:W-:-:S07]  /*0760*/  PRMT R14, R17, 0x7610, R14 ;  /* 0x00007610110e7816 */ /* 0x000fce000000000e */
.L_x_25326:
[----:B------:R-:W-:Y:S05]  /*0770*/  BSYNC B1 ;  /* 0x0000000000017941 */ /* 0x000fea0003800000 */
.L_x_25324:
        /* <DEDUP_REMOVED lines=20> */
.L_x_25328:
[----:B------:R-:W-:-:S05]  /*08c0*/  FADD.FTZ R5, R10, R5 ;  /* 0x000000050a057221 */ /* 0x000fca0000010000 */
[----:B------:R-:W-:-:S07]  /*08d0*/  F2FP.BF16.F32.PACK_AB R5, RZ, R5 ;  /* 0x00000005ff05723e */ /* 0x000fce00000010ff */
.L_x_25329:
[----:B------:R-:W-:Y:S05]  /*08e0*/  BSYNC B1 ;  /* 0x0000000000017941 */ /* 0x000fea0003800000 */
.L_x_25327:
        /* <DEDUP_REMOVED lines=20> */
.L_x_25331:
[----:B------:R-:W-:-:S05]  /*0a30*/  FADD.FTZ R15, R10, R15 ;  /* 0x0000000f0a0f7221 */ /* 0x000fca0000010000 */
[----:B------:R-:W-:-:S04]  /*0a40*/  F2FP.BF16.F32.PACK_AB R15, RZ, R15 ;  /* 0x0000000fff0f723e */ /* 0x000fc800000010ff */
[----:B------:R-:W-:-:S07]  /*0a50*/  PRMT R2, R15, 0x7610, R2 ;  /* 0x000076100f027816 */ /* 0x000fce0000000002 */
.L_x_25332:
[----:B------:R-:W-:Y:S05]  /*0a60*/  BSYNC B1 ;  /* 0x0000000000017941 */ /* 0x000fea0003800000 */
.L_x_25330:
        /* <DEDUP_REMOVED lines=20> */
.L_x_25334:
[----:B------:R-:W-:-:S05]  /*0bb0*/  FADD.FTZ R11, R10, R11 ;  /* 0x0000000b0a0b7221 */ /* 0x000fca0000010000 */
[----:B------:R-:W-:-:S07]  /*0bc0*/  F2FP.BF16.F32.PACK_AB R11, RZ, R11 ;  /* 0x0000000bff0b723e */ /* 0x000fce00000010ff */
.L_x_25335:
[----:B------:R-:W-:Y:S05]  /*0bd0*/  BSYNC B1 ;  /* 0x0000000000017941 */ /* 0x000fea0003800000 */
.L_x_25333:
        /* <DEDUP_REMOVED lines=19> */
.L_x_25336:
[----:B------:R-:W-:-:S05]  /*0d10*/  FADD.FTZ R10, R10, R15 ;  /* 0x0000000f0a0a7221 */ /* 0x000fca0000010000 */
[----:B------:R-:W-:Y:S01]  /*0d20*/  F2FP.BF16.F32.PACK_AB R10, RZ, R10 ;  /* 0x0000000aff0a723e */ /* 0x000fe200000010ff */
[----:B------:R-:W-:Y:S06]  /*0d30*/  BRA `(.L_x_25337) ;  /* 0x0000000800107947 */ /* 0x000fec0003800000 */
.L_x_25314:
        /* <DEDUP_REMOVED lines=14> */
.L_x_25339:
[----:B------:R-:W-:-:S05]  /*0e20*/  FADD.FTZ R7, R7, R8 ;  /* 0x0000000807077221 */ /* 0x000fca0000010000 */
[----:B------:R-:W-:-:S07]  /*0e30*/  F2FP.BF16.F32.PACK_AB R7, RZ, R7 ;  /* 0x00000007ff07723e */ /* 0x000fce00000010ff */
.L_x_25340:
[----:B------:R-:W-:Y:S05]  /*0e40*/  BSYNC B1 ;  /* 0x0000000000017941 */ /* 0x000fea0003800000 */
.L_x_25338:
        /* <DEDUP_REMOVED lines=13> */
.L_x_25342:
[----:B------:R-:W-:-:S05]  /*0f20*/  FADD.FTZ R17, R8, R17 ;  /* 0x0000001108117221 */ /* 0x000fca0000010000 */
[----:B------:R-:W-:-:S04]  /*0f30*/  F2FP.BF16.F32.PACK_AB R17, RZ, R17 ;  /* 0x00000011ff11723e */ /* 0x000fc800000010ff */
[----:B------:R-:W-:-:S07]  /*0f40*/  PRMT R4, R17, 0x7610, R4 ;  /* 0x0000761011047816 */ /* 0x000fce0000000004 */
.L_x_25343:
[----:B------:R-:W-:Y:S05]  /*0f50*/  BSYNC B1 ;  /* 0x0000000000017941 */ /* 0x000fea0003800000 */
.L_x_25341:
        /* <DEDUP_REMOVED lines=13> */
.L_x_25345:
[----:B------:R-:W-:-:S05]  /*1030*/  FADD.FTZ R13, R8, R13 ;  /* 0x0000000d080d7221 */ /* 0x000fca0000010000 */
[----:B------:R-:W-:-:S07]  /*1040*/  F2FP.BF16.F32.PACK_AB R13, RZ, R13 ;  /* 0x0000000dff0d723e */ /* 0x000fce00000010ff */
.L_x_25346:
[----:B------:R-:W-:Y:S05]  /*1050*/  BSYNC B1 ;  /* 0x0000000000017941 */ /* 0x000fea0003800000 */
.L_x_25344:
[----:B------:R-:W-:Y:S01]  /*1060*/  IMAD.U32 R17, R15, 0x10000, RZ ;  /* 0x000100000f117824 */ /* 0x000fe200078e00ff */
        /* <DEDUP_REMOVED lines=12> */
.L_x_25348:
[----:B------:R-:W-:-:S05]  /*1130*/  FADD.FTZ R17, R8, R17 ;  /* 0x0000001108117221 */ /* 0x000fca0000010000 */
[----:B------:R-:W-:-:S04]  /*1140*/  F2FP.BF16.F32.PACK_AB R17, RZ, R17 ;  /* 0x00000011ff11723e */ /* 0x000fc800000010ff */
[----:B------:R-:W-:-:S07]  /*1150*/  PRMT R14, R17, 0x7610, R14 ;  /* 0x00007610110e7816 */ /* 0x000fce000000000e */
.L_x_25349:
[----:B------:R-:W-:Y:S05]  /*1160*/  BSYNC B1 ;  /* 0x0000000000017941 */ /* 0x000fea0003800000 */
.L_x_25347:
        /* <DEDUP_REMOVED lines=13> */
.L_x_25351:
[----:B------:R-:W-:-:S05]  /*1240*/  FADD.FTZ R5, R8, R5 ;  /* 0x0000000508057221 */ /* 0x000fca0000010000 */
[----:B------:R-:W-:-:S07]  /*1250*/  F2FP.BF16.F32.PACK_AB R5, RZ, R5 ;  /* 0x00000005ff05723e */ /* 0x000fce00000010ff */
.L_x_25352:
[----:B------:R-:W-:Y:S05]  /*1260*/  BSYNC B1 ;  /* 0x0000000000017941 */ /* 0x000fea0003800000 */
.L_x_25350:
        /* <DEDUP_REMOVED lines=13> */
.L_x_25354:
[----:B------:R-:W-:-:S05]  /*1340*/  FADD.FTZ R15, R8, R15 ;  /* 0x0000000f080f7221 */ /* 0x000fca0000010000 */
[----:B------:R-:W-:-:S04]  /*1350*/  F2FP.BF16.F32.PACK_AB R15, RZ, R15 ;  /* 0x0000000fff0f723e */ /* 0x000fc800000010ff */
[----:B------:R-:W-:-:S07]  /*1360*/  PRMT R2, R15, 0x7610, R2 ;  /* 0x000076100f027816 */ /* 0x000fce0000000002 */
.L_x_25355:
[----:B------:R-:W-:Y:S05]  /*1370*/  BSYNC B1 ;  /* 0x0000000000017941 */ /* 0x000fea0003800000 */
.L_x_25353:
        /* <DEDUP_REMOVED lines=13> */
.L_x_25357:
[----:B------:R-:W-:-:S05]  /*1450*/  FADD.FTZ R11, R8, R11 ;  /* 0x0000000b080b7221 */ /* 0x000fca0000010000 */
[----:B------:R-:W-:-:S07]  /*1460*/  F2FP.BF16.F32.PACK_AB R11, RZ, R11 ;  /* 0x0000000bff0b723e */ /* 0x000fce00000010ff */
.L_x_25358:
[----:B------:R-:W-:Y:S05]  /*1470*/  BSYNC B1 ;  /* 0x0000000000017941 */ /* 0x000fea0003800000 */
.L_x_25356:
        /* <DEDUP_REMOVED lines=13> */
.L_x_25359:
[----:B------:R-:W-:-:S05]  /*1550*/  FADD.FTZ R8, R8, R15 ;  /* 0x0000000f08087221 */ /* 0x000fca0000010000 */
[----:B------:R-:W-:-:S04]  /*1560*/  F2FP.BF16.F32.PACK_AB R8, RZ, R8 ;  /* 0x00000008ff08723e */ /* 0x000fc800000010ff */
[----:B------:R-:W-:-:S07]  /*1570*/  PRMT R10, R8, 0x7610, R10 ;  /* 0x00007610080a7816 */ /* 0x000fce000000000a */
.L_x_25337:
[----:B------:R-:W-:Y:S05]  /*1580*/  BSYNC B0 ;  /* 0x0000000000007941 */ /* 0x000fea0003800000 */
.L_x_25313:
        /* <DEDUP_REMOVED lines=10> */
.L_x_25312:
        /* <DEDUP_REMOVED lines=85> */
.L_x_25364:
[----:B------:R-:W-:-:S05]  /*1b80*/  FADD.FTZ R2, R2, R3 ;  /* 0x0000000302027221 */ /* 0x000fca0000010000 */
[----:B------:R-:W-:-:S04]  /*1b90*/  F2FP.BF16.F32.PACK_AB R2, RZ, R2 ;  /* 0x00000002ff02723e */ /* 0x000fc800000010ff */
[----:B------:R-:W-:-:S07]  /*1ba0*/  PRMT R9, R2, 0x7610, R9 ;  /* 0x0000761002097816 */ /* 0x000fce0000000009 */
.L_x_25363:
[----:B------:R-:W-:Y:S05]  /*1bb0*/  BSYNC B1 ;  /* 0x0000000000017941 */ /* 0x000fea0003800000 */
.L_x_25362:
        /* <DEDUP_REMOVED lines=25> */
.L_x_25367:
[----:B------:R-:W-:-:S05]  /*1d50*/  FADD.FTZ R2, R2, R3 ;  /* 0x0000000302027221 */ /* 0x000fca0000010000 */
[----:B------:R-:W-:-:S04]  /*1d60*/  F2FP.BF16.F32.PACK_AB R2, RZ, R2 ;  /* 0x00000002ff02723e */ /* 0x000fc800000010ff */
[----:B------:R-:W-:-:S07]  /*1d70*/  PRMT R3, R2, 0x7610, R3 ;  /* 0x0000761002037816 */ /* 0x000fce0000000003 */
.L_x_25366:
[----:B------:R-:W-:Y:S05]  /*1d80*/  BSYNC B1 ;  /* 0x0000000000017941 */ /* 0x000fea0003800000 */
.L_x_25365:
        /* <DEDUP_REMOVED lines=25> */
.L_x_25370:
[----:B------:R-:W-:-:S05]  /*1f20*/  FADD.FTZ R2, R2, R5 ;  /* 0x0000000502027221 */ /* 0x000fca0000010000 */
[----:B------:R-:W-:-:S07]  /*1f30*/  F2FP.BF16.F32.PACK_AB R2, RZ, R2 ;  /* 0x00000002ff02723e */ /* 0x000fce00000010ff */
.L_x_25369:
[----:B------:R-:W-:Y:S05]  /*1f40*/  BSYNC B1 ;  /* 0x0000000000017941 */ /* 0x000fea0003800000 */
.L_x_25368:
        /* <DEDUP_REMOVED lines=25> */
.L_x_25373:
[----:B------:R-:W-:-:S05]  /*20e0*/  FADD.FTZ R4, R4, R5 ;  /* 0x0000000504047221 */ /* 0x000fca0000010000 */
[----:B------:R-:W-:-:S07]  /*20f0*/  F2FP.BF16.F32.PACK_AB R4, RZ, R4 ;  /* 0x00000004ff04723e */ /* 0x000fce00000010ff */
.L_x_25372:
[----:B------:R-:W-:Y:S05]  /*2100*/  BSYNC B1 ;  /* 0x0000000000017941 */ /* 0x000fea0003800000 */
.L_x_25371:
        /* <DEDUP_REMOVED lines=25> */
.L_x_25376:
[----:B------:R-:W-:-:S05]  /*22a0*/  FADD.FTZ R5, R5, R6 ;  /* 0x0000000605057221 */ /* 0x000fca0000010000 */
[----:B------:R-:W-:-:S07]  /*22b0*/  F2FP.BF16.F32.PACK_AB R5, RZ, R5 ;  /* 0x00000005ff05723e */ /* 0x000fce00000010ff */
.L_x_25375:
[----:B------:R-:W-:Y:S05]  /*22c0*/  BSYNC B1 ;  /* 0x0000000000017941 */ /* 0x000fea0003800000 */
.L_x_25374:
        /* <DEDUP_REMOVED lines=25> */
.L_x_25379:
[----:B------:R-:W-:-:S05]  /*2460*/  FADD.FTZ R6, R6, R7 ;  /* 0x0000000706067221 */ /* 0x000fca0000010000 */
[----:B------:R-:W-:-:S07]  /*2470*/  F2FP.BF16.F32.PACK_AB R6, RZ, R6 ;  /* 0x00000006ff06723e */ /* 0x000fce00000010ff */
.L_x_25378:
[----:B------:R-:W-:Y:S05]  /*2480*/  BSYNC B1 ;  /* 0x0000000000017941 */ /* 0x000fea0003800000 */
.L_x_25377:
        /* <DEDUP_REMOVED lines=25> */
.L_x_25382:
[----:B------:R-:W-:-:S05]  /*2620*/  FADD.FTZ R7, R7, R8 ;  /* 0x0000000807077221 */ /* 0x000fca0000010000 */
[----:B------:R-:W-:-:S07]  /*2630*/  F2FP.BF16.F32.PACK_AB R7, RZ, R7 ;  /* 0x00000007ff07723e */ /* 0x000fce00000010ff */
.L_x_25381:
[----:B------:R-:W-:Y:S05]  /*2640*/  BSYNC B1 ;  /* 0x0000000000017941 */ /* 0x000fea0003800000 */
.L_x_25380:
        /* <DEDUP_REMOVED lines=24> */
.L_x_25384:
[----:B------:R-:W-:-:S05]  /*27d0*/  FADD.FTZ R8, R8, R15 ;  /* 0x0000000f08087221 */ /* 0x000fca0000010000 */
[----:B------:R-:W-:Y:S01]  /*27e0*/  F2FP.BF16.F32.PACK_AB R8, RZ, R8 ;  /* 0x00000008ff08723e */ /* 0x000fe200000010ff */
[----:B------:R-:W-:Y:S06]  /*27f0*/  BRA `(.L_x_25383) ;  /* 0x0000000800987947 */ /* 0x000fec0003800000 */
.L_x_25361:
        /* <DEDUP_REMOVED lines=16> */
.L_x_25387:
[----:B------:R-:W-:-:S05]  /*2900*/  FADD.FTZ R2, R2, R3 ;  /* 0x0000000302027221 */ /* 0x000fca0000010000 */
[----:B------:R-:W-:-:S04]  /*2910*/  F2FP.BF16.F32.PACK_AB R2, RZ, R2 ;  /* 0x00000002ff02723e */ /* 0x000fc800000010ff */
[----:B------:R-:W-:-:S07]  /*2920*/  PRMT R9, R2, 0x7610, R9 ;  /* 0x0000761002097816 */ /* 0x000fce0000000009 */
.L_x_25386:
[----:B------:R-:W-:Y:S05]  /*2930*/  BSYNC B1 ;  /* 0x0000000000017941 */ /* 0x000fea0003800000 */
.L_x_25385:
        /* <DEDUP_REMOVED lines=18> */
.L_x_25390:
[----:B------:R-:W-:-:S05]  /*2a60*/  FADD.FTZ R2, R2, R3 ;  /* 0x0000000302027221 */ /* 0x000fca0000010000 */
[----:B------:R-:W-:-:S04]  /*2a70*/  F2FP.BF16.F32.PACK_AB R2, RZ, R2 ;  /* 0x00000002ff02723e */ /* 0x000fc800000010ff */
[----:B------:R-:W-:-:S07]  /*2a80*/  PRMT R3, R2, 0x7610, R3 ;  /* 0x0000761002037816 */ /* 0x000fce0000000003 */
.L_x_25389:
[----:B------:R-:W-:Y:S05]  /*2a90*/  BSYNC B1 ;  /* 0x0000000000017941 */ /* 0x000fea0003800000 */
.L_x_25388:
        /* <DEDUP_REMOVED lines=18> */
.L_x_25393:
[----:B------:R-:W-:-:S05]  /*2bc0*/  FADD.FTZ R2, R2, R5 ;  /* 0x0000000502027221 */ /* 0x000fca0000010000 */
[----:B------:R-:W-:-:S07]  /*2bd0*/  F2FP.BF16.F32.PACK_AB R2, RZ, R2 ;  /* 0x00000002ff02723e */ /* 0x000fce00000010ff */
.L_x_25392:
[----:B------:R-:W-:Y:S05]  /*2be0*/  BSYNC B1 ;  /* 0x0000000000017941 */ /* 0x000fea0003800000 */
.L_x_25391:
        /* <DEDUP_REMOVED lines=18> */
.L_x_25396:
[----:B------:R-:W-:-:S05]  /*2d10*/  FADD.FTZ R4, R4, R5 ;  /* 0x0000000504047221 */ /* 0x000fca0000010000 */
[----:B------:R-:W-:-:S07]  /*2d20*/  F2FP.BF16.F32.PACK_AB R4, RZ, R4 ;  /* 0x00000004ff04723e */ /* 0x000fce00000010ff */
.L_x_25395:
[----:B------:R-:W-:Y:S05]  /*2d30*/  BSYNC B1 ;  /* 0x0000000000017941 */ /* 0x000fea0003800000 */
.L_x_25394:
        /* <DEDUP_REMOVED lines=18> */
.L_x_25399:
[----:B------:R-:W-:-:S05]  /*2e60*/  FADD.FTZ R5, R5, R6 ;  /* 0x0000000605057221 */ /* 0x000fca0000010000 */
[----:B------:R-:W-:-:S07]  /*2e70*/  F2FP.BF16.F32.PACK_AB R5, RZ, R5 ;  /* 0x00000005ff05723e */ /* 0x000fce00000010ff */
.L_x_25398:
[----:B------:R-:W-:Y:S05]  /*2e80*/  BSYNC B1 ;  /* 0x0000000000017941 */ /* 0x000fea0003800000 */
.L_x_25397:
        /* <DEDUP_REMOVED lines=18> */
.L_x_25402:
[----:B------:R-:W-:-:S05]  /*2fb0*/  FADD.FTZ R6, R6, R7 ;  /* 0x0000000706067221 */ /* 0x000fca0000010000 */
[----:B------:R-:W-:-:S07]  /*2fc0*/  F2FP.BF16.F32.PACK_AB R6, RZ, R6 ;  /* 0x00000006ff06723e */ /* 0x000fce00000010ff */
.L_x_25401:
[----:B------:R-:W-:Y:S05]  /*2fd0*/  BSYNC B1 ;  /* 0x0000000000017941 */ /* 0x000fea0003800000 */
.L_x_25400:
        /* <DEDUP_REMOVED lines=18> */
.L_x_25405:
[----:B------:R-:W-:-:S05]  /*3100*/  FADD.FTZ R7, R7, R8 ;  /* 0x0000000807077221 */ /* 0x000fca0000010000 */
[----:B------:R-:W-:-:S07]  /*3110*/  F2FP.BF16.F32.PACK_AB R7, RZ, R7 ;  /* 0x00000007ff07723e */ /* 0x000fce00000010ff */
.L_x_25404:
[----:B------:R-:W-:Y:S05]  /*3120*/  BSYNC B1 ;  /* 0x0000000000017941 */ /* 0x000fea0003800000 */
.L_x_25403:
        /* <DEDUP_REMOVED lines=17> */
.L_x_25406:
[----:B------:R-:W-:-:S05]  /*3240*/  FADD.FTZ R8, R8, R11 ;  /* 0x0000000b08087221 */ /* 0x000fca0000010000 */
[----:B------:R-:W-:-:S07]  /*3250*/  F2FP.BF16.F32.PACK_AB R8, RZ, R8 ;  /* 0x00000008ff08723e */ /* 0x000fce00000010ff */
.L_x_25383:
[----:B------:R-:W-:Y:S05]  /*3260*/  BSYNC B0 ;  /* 0x0000000000007941 */ /* 0x000fea0003800000 */
.L_x_25360:
        /* <DEDUP_REMOVED lines=21> */
.L_x_25409:
[----:B------:R-:W-:-:S13]  /*33c0*/  ISETP.GE.AND P0, PT, R19, R17, PT ;  /* 0x000000111300720c */ /* 0x000fda0003f06270 */
[----:B------:R-:W-:Y:S05]  /*33d0*/  @P0 BRA `(.L_x_25411) ;  /* 0x0000000000300947 */ /* 0x000fea0003800000 */
[----:B-1----:R-:W1:Y:S01]  /*33e0*/  LDC.64 R2, c[0x0][0x218] ;  /* 0x00008600ff027b82 */ /* 0x002e620000000a00 */
[----:B0-----:R-:W-:Y:S02]  /*33f0*/  IMAD.IADD R9, R16, 0x1, R19 ;  /* 0x0000000110097824 */ /* 0x001fe400078e0213 */
[----:B------:R-:W-:Y:S02]  /*3400*/  VIADD R19, R19, 0x80 ;  /* 0x0000008013137836 */ /* 0x000fe40000000000 */
[----:B-1----:R-:W-:-:S05]  /*3410*/  IMAD.WIDE.U32 R2, R9, 0x2, R2 ;  /* 0x0000000209027825 */ /* 0x002fca00078e0002 */
[----:B------:R1:W-:Y:S02]  /*3420*/  STG.E.U16 desc[UR4][R2.64], R4 ;  /* 0x0000000402007986 */ /* 0x0003e4000c101504 */
.L_x_25410:
[----:B------:R-:W-:-:S13]  /*3430*/  ISETP.GE.AND P0, PT, R19, R17, PT ;  /* 0x000000111300720c */ /* 0x000fda0003f06270 */
[----:B------:R-:W-:Y:S05]  /*3440*/  @P0 BRA `(.L_x_25412) ;  /* 0x0000000000340947 */ /* 0x000fea0003800000 */
[----:B01----:R-:W0:Y:S01]  /*3450*/  LDC.64 R2, c[0x0][0x218] ;  /* 0x00008600ff027b82 */ /* 0x003e220000000a00 */
[----:B------:R-:W-:Y:S02]  /*3460*/  IMAD.IADD R9, R16, 0x1, R19 ;  /* 0x0000000110097824 */ /* 0x000fe400078e0213 */
[----:B------:R-:W-:Y:S02]  /*3470*/  VIADD R19, R19, 0x80 ;  /* 0x0000008013137836 */ /* 0x000fe40000000000 */
[----:B0-----:R-:W-:-:S05]  /*3480*/  IMAD.WIDE.U32 R2, R9, 0x2, R2 ;  /* 0x0000000209027825 */ /* 0x001fca00078e0002 */
[----:B------:R2:W-:Y:S02]  /*3490*/  STG.E.U16 desc[UR4][R2.64], R5 ;  /* 0x0000000502007986 */ /* 0x0005e4000c101504 */
.L_x_25411:
        /* <DEDUP_REMOVED lines=8> */
.L_x_25412:
[----:B------:R-:W-:Y:S05]  /*3520*/  BSYNC B1 ;  /* 0x0000000000017941 */ /* 0x000fea0003800000 */
.L_x_25408:
[----:B------:R-:W-:-:S13]  /*3530*/  ISETP.GE.AND P0, PT, R19, R17, PT ;  /* 0x000000111300720c */ /* 0x000fda0003f06270 */
[----:B012---:R-:W0:Y:S01]  /*3540*/  @!P0 LDC.64 R2, c[0x0][0x218] ;  /* 0x00008600ff028b82 */ /* 0x007e220000000a00 */
[----:B------:R-:W-:Y:S02]  /*3550*/  @!P0 IMAD.IADD R5, R16, 0x1, R19 ;  /* 0x0000000110058824 */ /* 0x000fe400078e0213 */
[----:B------:R-:W-:Y:S02]  /*3560*/  @!P0 VIADD R19, R19, 0x80 ;  /* 0x0000008013138836 */ /* 0x000fe40000000000 */
[----:B0-----:R-:W-:-:S05]  /*3570*/  @!P0 IMAD.WIDE.U32 R2, R5, 0x2, R2 ;  /* 0x0000000205028825 */ /* 0x001fca00078e0002 */
[----:B------:R3:W-:Y:S02]  /*3580*/  @!P0 STG.E.U16 desc[UR4][R2.64], R7 ;  /* 0x0000000702008986 */ /* 0x0007e4000c101504 */
.L_x_25413:
[----:B------:R-:W-:Y:S05]  /*3590*/  BSYNC B0 ;  /* 0x0000000000007941 */ /* 0x000fea0003800000 */
.L_x_25407:
        /* <DEDUP_REMOVED lines=8> */
.L_x_25414:
        /* <DEDUP_REMOVED lines=14> */
.L_x_32258:


//--------------------- .text._ZN2at6native29vectorized_elementwise_kernelILi8ENS0_13BUnaryFunctorIN3c108BFloat16ES4_S4_ZZZNS0_21nextafter_kernel_cudaERNS_18TensorIteratorBaseEENKUlvE_clEvENKUlvE1_clEvEUlS4_S4_E_EESt5arrayIPcLm2EEEEviT0_T1_ --------------------------
	.section	.text._ZN2at6native29vectorized_elementwise_kernelILi8ENS0_13BUnaryFunctorIN3c108BFloat16ES4_S4_ZZZNS0_21nextafter_kernel_cudaERNS_18TensorIteratorBaseEENKUlvE_clEvENKUlvE1_clEvEUlS4_S4_E_EESt5arrayIPcLm2EEEEviT0_T1_,"ax",@progbits
	.align	128
        .global         _ZN2at6native29vectorized_elementwise_kernelILi8ENS0_13BUnaryFunctorIN3c108BFloat16ES4_S4_ZZZNS0_21nextafter_kernel_cudaERNS_18TensorIteratorBaseEENKUlvE_clEvENKUlvE1_clEvEUlS4_S4_E_EESt5arrayIPcLm2EEEEviT0_T1_
        .type           _ZN2at6native29vectorized_elementwise_kernelILi8ENS0_13BUnaryFunctorIN3c108BFloat16ES4_S4_ZZZNS0_21nextafter_kernel_cudaERNS_18TensorIteratorBaseEENKUlvE_clEvENKUlvE1_clEvEUlS4_S4_E_EESt5arrayIPcLm2EEEEviT0_T1_,@function
        .size           _ZN2at6native29vectorized_elementwise_kernelILi8ENS0_13BUnaryFunctorIN3c108BFloat16ES4_S4_ZZZNS0_21nextafter_kernel_cudaERNS_18TensorIteratorBaseEENKUlvE_clEvENKUlvE1_clEvEUlS4_S4_E_EESt5arrayIPcLm2EEEEviT0_T1_,(.L_x_32259 - _ZN2at6native29vectorized_elementwise_kernelILi8ENS0_13BUnaryFunctorIN3c108BFloat16ES4_S4_ZZZNS0_21nextafter_kernel_cudaERNS_18TensorIteratorBaseEENKUlvE_clEvENKUlvE1_clEvEUlS4_S4_E_EESt5arrayIPcLm2EEEEviT0_T1_)
        .other          _ZN2at6native29vectorized_elementwise_kernelILi8ENS0_13BUnaryFunctorIN3c108BFloat16ES4_S4_ZZZNS0_21nextafter_kernel_cudaERNS_18TensorIteratorBaseEENKUlvE_clEvENKUlvE1_clEvEUlS4_S4_E_EESt5arrayIPcLm2EEEEviT0_T1_,@"STO_CUDA_ENTRY STV_DEFAULT"
_ZN2at6native29vectorized_elementwise_kernelILi8ENS0_13BUnaryFunctorIN3c108BFloat16ES4_S4_ZZZNS0_21nextafter_kernel_cudaERNS_18TensorIteratorBaseEENKUlvE_clEvENKUlvE1_clEvEUlS4_S4_E_EESt5arrayIPcLm2EEEEviT0_T1_:
.text._ZN2at6native29vectorized_elementwise_kernelILi8ENS0_13BUnaryFunctorIN3c108BFloat16ES4_S4_ZZZNS0_21nextafter_kernel_cudaERNS_18TensorIteratorBaseEENKUlvE_clEvENKUlvE1_clEvEUlS4_S4_E_EESt5arrayIPcLm2EEEEviT0_T1_:
        /* <DEDUP_REMOVED lines=16> */
[C---:B--2---:R-:W-:Y:S01]  /*0100*/  IMAD.U32 R3, R4.reuse, 0x10000, RZ ;  /* 0x0001000004037824 */ /* 0x044fe200078e00ff */
[----:B------:R-:W-:Y:S02]  /*0110*/  PRMT R17, R4, 0x7632, R17 ;  /* 0x0000763204117816 */ /* 0x000fe40000000011 */
[----:B------:R-:W-:Y:S02]  /*0120*/  PRMT R15, R5, 0x7632, R15 ;  /* 0x00007632050f7816 */ /* 0x000fe4000000000f */
[----:B------:R-:W-:Y:S02]  /*0130*/  PRMT R13, R6, 0x7632, R13 ;  /* 0x00007632060d7816 */ /* 0x000fe4000000000d */
        /* <DEDUP_REMOVED lines=25> */
.L_x_25419:
[----:B------:R-:W-:-:S05]  /*02d0*/  FADD.FTZ R3, R3, R11 ;  /* 0x0000000b03037221 */ /* 0x000fca0000010000 */
[----:B------:R-:W-:-:S07]  /*02e0*/  F2FP.BF16.F32.PACK_AB R3, RZ, R3 ;  /* 0x00000003ff03723e */ /* 0x000fce00000010ff */
.L_x_25420:
[----:B------:R-:W-:Y:S05]  /*02f0*/  BSYNC B1 ;  /* 0x0000000000017941 */ /* 0x000fea0003800000 */
.L_x_25418:
        /* <DEDUP_REMOVED lines=20> */
.L_x_25422:
[----:B------:R-:W-:-:S05]  /*0440*/  FADD.FTZ R8, R11, R8 ;  /* 0x000000080b087221 */ /* 0x000fca0000010000 */
[----:B------:R-:W-:-:S04]  /*0450*/  F2FP.BF16.F32.PACK_AB R8, RZ, R8 ;  /* 0x00000008ff08723e */ /* 0x000fc800000010ff */
[----:B------:R-:W-:-:S07]  /*0460*/  PRMT R4, R8, 0x7610, R4 ;  /* 0x0000761008047816 */ /* 0x000fce0000000004 */
.L_x_25423:
[----:B------:R-:W-:Y:S05]  /*0470*/  BSYNC B1 ;  /* 0x0000000000017941 */ /* 0x000fea0003800000 */
.L_x_25421:
        /* <DEDUP_REMOVED lines=20> */
.L_x_25425:
[----:B------:R-:W-:-:S05]  /*05c0*/  FADD.FTZ R8, R11, R8 ;  /* 0x000000080b087221 */ /* 0x000fca0000010000 */
[----:B------:R-:W-:-:S07]  /*05d0*/  F2FP.BF16.F32.PACK_AB R8, RZ, R8 ;  /* 0x00000008ff08723e */ /* 0x000fce00000010ff */
.L_x_25426:
[----:B------:R-:W-:Y:S05]  /*05e0*/  BSYNC B1 ;  /* 0x0000000000017941 */ /* 0x000fea0003800000 */
.L_x_25424:
        /* <DEDUP_REMOVED lines=20> */
.L_x_25428:
[----:B------:R-:W-:-:S05]  /*0730*/  FADD.FTZ R14, R11, R14 ;  /* 0x0000000e0b0e7221 */ /* 0x000fca0000010000 */
[----:B------:R-:W-:-:S04]  /*0740*/  F2FP.BF16.F32.PACK_AB R14, RZ, R14 ;  /* 0x0000000eff0e723e */ /* 0x000fc800000010ff */
[----:B------:R-:W-:-:S07]  /*0750*/  PRMT R5, R14, 0x7610, R5 ;  /* 0x000076100e057816 */ /* 0x000fce0000000005 */
.L_x_25429:
[----:B------:R-:W-:Y:S05]  /*0760*/  BSYNC B1 ;  /* 0x0000000000017941 */ /* 0x000fea0003800000 */
.L_x_25427:
        /* <DEDUP_REMOVED lines=20> */
.L_x_25431:
[----:B------:R-:W-:-:S05]  /*08b0*/  FADD.FTZ R14, R11, R14 ;  /* 0x0000000e0b0e7221 */ /* 0x000fca0000010000 */
[----:B------:R-:W-:-:S07]  /*08c0*/  F2FP.BF16.F32.PACK_AB R14, RZ, R14 ;  /* 0x0000000eff0e723e */ /* 0x000fce00000010ff */
.L_x_25432:
[----:B------:R-:W-:Y:S05]  /*08d0*/  BSYNC B1 ;  /* 0x0000000000017941 */ /* 0x000fea0003800000 */
.L_x_25430:
        /* <DEDUP_REMOVED lines=20> */
.L_x_25434:
[----:B------:R-:W-:-:S05]  /*0a20*/  FADD.FTZ R18, R11, R18 ;  /* 0x000000120b127221 */ /* 0x000fca0000010000 */
[----:B------:R-:W-:-:S04]  /*0a30*/  F2FP.BF16.F32.PACK_AB R18, RZ, R18 ;  /* 0x00000012ff12723e */ /* 0x000fc800000010ff */
[----:B------:R-:W-:-:S07]  /*0a40*/  PRMT R15, R18, 0x7610, R15 ;  /* 0x00007610120f7816 */ /* 0x000fce000000000f */
.L_x_25435:
[----:B------:R-:W-:Y:S05]  /*0a50*/  BSYNC B1 ;  /* 0x0000000000017941 */ /* 0x000fea0003800000 */
.L_x_25433:
        /* <DEDUP_REMOVED lines=20> */
.L_x_25437:
[----:B------:R-:W-:-:S05]  /*0ba0*/  FADD.FTZ R6, R11, R6 ;  /* 0x000000060b067221 */ /* 0x000fca0000010000 */
[----:B------:R-:W-:-:S07]  /*0bb0*/  F2FP.BF16.F32.PACK_AB R6, RZ, R6 ;  /* 0x00000006ff06723e */ /* 0x000fce00000010ff */
.L_x_25438:
[----:B------:R-:W-:Y:S05]  /*0bc0*/  BSYNC B1 ;  /* 0x0000000000017941 */ /* 0x000fea0003800000 */
.L_x_25436:
        /* <DEDUP_REMOVED lines=19> */
.L_x_25439:
[----:B------:R-:W-:-:S05]  /*0d00*/  FADD.FTZ R11, R11, R18 ;  /* 0x000000120b0b7221 */ /* 0x000fca0000010000 */
[----:B------:R-:W-:-:S04]  /*0d10*/  F2FP.BF16.F32.PACK_AB R11, RZ, R11 ;  /* 0x0000000bff0b723e */ /* 0x000fc800000010ff */
[----:B------:R-:W-:Y:S01]  /*0d20*/  PRMT R7, R11, 0x7610, R7 ;  /* 0x000076100b077816 */ /* 0x000fe20000000007 */
[----:B------:R-:W-:Y:S06]  /*0d30*/  BRA `(.L_x_25440) ;  /* 0x00000008001c7947 */ /* 0x000fec0003800000 */
.L_x_25417:
        /* <DEDUP_REMOVED lines=14> */
.L_x_25442:
[----:B------:R-:W-:-:S05]  /*0e20*/  FADD.FTZ R3, R3, R10 ;  /* 0x0000000a03037221 */ /* 0x000fca0000010000 */
[----:B------:R-:W-:-:S07]  /*0e30*/  F2FP.BF16.F32.PACK_AB R3, RZ, R3 ;  /* 0x00000003ff03723e */ /* 0x000fce00000010ff */
.L_x_25443:
[----:B------:R-:W-:Y:S05]  /*0e40*/  BSYNC B1 ;  /* 0x0000000000017941 */ /* 0x000fea0003800000 */
.L_x_25441:
        /* <DEDUP_REMOVED lines=13> */
.L_x_25445:
[----:B------:R-:W-:-:S05]  /*0f20*/  FADD.FTZ R11, R10, R11 ;  /* 0x0000000b0a0b7221 */ /* 0x000fca0000010000 */
[----:B------:R-:W-:-:S04]  /*0f30*/  F2FP.BF16.F32.PACK_AB R11, RZ, R11 ;  /* 0x0000000bff0b723e */ /* 0x000fc800000010ff */
[----:B------:R-:W-:-:S07]  /*0f40*/  PRMT R4, R11, 0x7610, R4 ;  /* 0x000076100b047816 */ /* 0x000fce0000000004 */
.L_x_25446:
[----:B------:R-:W-:Y:S05]  /*0f50*/  BSYNC B1 ;  /* 0x0000000000017941 */ /* 0x000fea0003800000 */
.L_x_25444:
        /* <DEDUP_REMOVED lines=13> */
.L_x_25448:
[----:B------:R-:W-:-:S05]  /*1030*/  FADD.FTZ R11, R10, R11 ;  /* 0x0000000b0a0b7221 */ /* 0x000fca0000010000 */
[----:B------:R-:W-:-:S04]  /*1040*/  F2FP.BF16.F32.PACK_AB R11, RZ, R11 ;  /* 0x0000000bff0b723e */ /* 0x000fc800000010ff */
[----:B------:R-:W-:-:S07]  /*1050*/  PRMT R8, R11, 0x7610, R8 ;  /* 0x000076100b087816 */ /* 0x000fce0000000008 */
.L_x_25449:
[----:B------:R-:W-:Y:S05]  /*1060*/  BSYNC B1 ;  /* 0x0000000000017941 */ /* 0x000fea0003800000 */
.L_x_25447:
        /* <DEDUP_REMOVED lines=13> */
.L_x_25451:
[----:B------:R-:W-:-:S05]  /*1140*/  FADD.FTZ R11, R10, R11 ;  /* 0x0000000b0a0b7221 */ /* 0x000fca0000010000 */
[----:B------:R-:W-:-:S04]  /*1150*/  F2FP.BF16.F32.PACK_AB R11, RZ, R11 ;  /* 0x0000000bff0b723e */ /* 0x000fc800000010ff */
[----:B------:R-:W-:-:S07]  /*1160*/  PRMT R5, R11, 0x7610, R5 ;  /* 0x000076100b057816 */ /* 0x000fce0000000005 */
.L_x_25452:
[----:B------:R-:W-:Y:S05]  /*1170*/  BSYNC B1 ;  /* 0x0000000000017941 */ /* 0x000fea0003800000 */
.L_x_25450:
        /* <DEDUP_REMOVED lines=13> */
.L_x_25454:
[----:B------:R-:W-:-:S05]  /*1250*/  FADD.FTZ R11, R10, R11 ;  /* 0x0000000b0a0b7221 */ /* 0x000fca0000010000 */
[----:B------:R-:W-:-:S04]  /*1260*/  F2FP.BF16.F32.PACK_AB R11, RZ, R11 ;  /* 0x0000000bff0b723e */ /* 0x000fc800000010ff */
[----:B------:R-:W-:-:S07]  /*1270*/  PRMT R14, R11, 0x7610, R14 ;  /* 0x000076100b0e7816 */ /* 0x000fce000000000e */
.L_x_25455:
[----:B------:R-:W-:Y:S05]  /*1280*/  BSYNC B1 ;  /* 0x0000000000017941 */ /* 0x000fea0003800000 */
.L_x_25453:
        /* <DEDUP_REMOVED lines=14> */
.L_x_25457:
[----:B------:R-:W-:-:S05]  /*1370*/  FADD.FTZ R11, R10, R11 ;  /* 0x0000000b0a0b7221 */ /* 0x000fca0000010000 */
[----:B------:R-:W-:-:S04]  /*1380*/  F2FP.BF16.F32.PACK_AB R11, RZ, R11 ;  /* 0x0000000bff0b723e */ /* 0x000fc800000010ff */
[----:B------:R-:W-:-:S07]  /*1390*/  PRMT R15, R11, 0x7610, R15 ;  /* 0x000076100b0f7816 */ /* 0x000fce000000000f */
.L_x_25458:
[----:B------:R-:W-:Y:S05]  /*13a0*/  BSYNC B1 ;  /* 0x0000000000017941 */ /* 0x000fea0003800000 */
.L_x_25456:
        /* <DEDUP_REMOVED lines=13> */
.L_x_25460:
[----:B------:R-:W-:-:S05]  /*1480*/  FADD.FTZ R11, R10, R11 ;  /* 0x0000000b0a0b7221 */ /* 0x000fca0000010000 */
[----:B------:R-:W-:-:S04]  /*1490*/  F2FP.BF16.F32.PACK_AB R11, RZ, R11 ;  /* 0x0000000bff0b723e */ /* 0x000fc800000010ff */
[----:B------:R-:W-:-:S07]  /*14a0*/  PRMT R6, R11, 0x7610, R6 ;  /* 0x000076100b067816 */ /* 0x000fce0000000006 */
.L_x_25461:
[----:B------:R-:W-:Y:S05]  /*14b0*/  BSYNC B1 ;  /* 0x0000000000017941 */ /* 0x000fea0003800000 */
.L_x_25459:
[----:B------:R-:W-:-:S05]  /*14c0*/  IMAD.U32 R11, R9, 0x10000, RZ ;  /* 0x00010000090b7824 */ /* 0x000fca00078e00ff */
        /* <DEDUP_REMOVED lines=11> */
.L_x_25462:
[----:B------:R-:W-:-:S05]  /*1580*/  FADD.FTZ R10, R10, R11 ;  /* 0x0000000b0a0a7221 */ /* 0x000fca0000010000 */
[----:B------:R-:W-:-:S04]  /*1590*/  F2FP.BF16.F32.PACK_AB R10, RZ, R10 ;  /* 0x0000000aff0a723e */ /* 0x000fc800000010ff */
[----:B------:R-:W-:-:S07]  /*15a0*/  PRMT R7, R10, 0x7610, R7 ;  /* 0x000076100a077816 */ /* 0x000fce0000000007 */
.L_x_25440:
[----:B------:R-:W-:Y:S05]  /*15b0*/  BSYNC B0 ;  /* 0x0000000000007941 */ /* 0x000fea0003800000 */
.L_x_25416:
        /* <DEDUP_REMOVED lines=9> */
.L_x_25415:
        /* <DEDUP_REMOVED lines=85> */
.L_x_25467:
[----:B------:R-:W-:-:S05]  /*1ba0*/  FADD.FTZ R2, R2, R3 ;  /* 0x0000000302027221 */ /* 0x000fca0000010000 */
[----:B------:R-:W-:-:S04]  /*1bb0*/  F2FP.BF16.F32.PACK_AB R2, RZ, R2 ;  /* 0x00000002ff02723e */ /* 0x000fc800000010ff */
[----:B------:R-:W-:-:S07]  /*1bc0*/  PRMT R9, R2, 0x7610, R9 ;  /* 0x0000761002097816 */ /* 0x000fce0000000009 */
.L_x_25466:
[----:B------:R-:W-:Y:S05]  /*1bd0*/  BSYNC B1 ;  /* 0x0000000000017941 */ /* 0x000fea0003800000 */
.L_x_25465:
        /* <DEDUP_REMOVED lines=25> */
.L_x_25470:
[----:B------:R-:W-:-:S05]  /*1d70*/  FADD.FTZ R2, R2, R3 ;  /* 0x0000000302027221 */ /* 0x000fca0000010000 */
[----:B------:R-:W-:-:S04]  /*1d80*/  F2FP.BF16.F32.PACK_AB R2, RZ, R2 ;  /* 0x00000002ff02723e */ /* 0x000fc800000010ff */
[----:B------:R-:W-:-:S07]  /*1d90*/  PRMT R3, R2, 0x7610, R3 ;  /* 0x0000761002037816 */ /* 0x000fce0000000003 */
.L_x_25469:
[----:B------:R-:W-:Y:S05]  /*1da0*/  BSYNC B1 ;  /* 0x0000000000017941 */ /* 0x000fea0003800000 */
.L_x_25468:
        /* <DEDUP_REMOVED lines=25> */
.L_x_25473:
[----:B------:R-:W-:-:S05]  /*1f40*/  FADD.FTZ R2, R2, R5 ;  /* 0x0000000502027221 */ /* 0x000fca0000010000 */
[----:B------:R-:W-:-:S07]  /*1f50*/  F2FP.BF16.F32.PACK_AB R2, RZ, R2 ;  /* 0x00000002ff02723e */ /* 0x000fce00000010ff */
.L_x_25472:
[----:B------:R-:W-:Y:S05]  /*1f60*/  BSYNC B1 ;  /* 0x0000000000017941 */ /* 0x000fea0003800000 */
.L_x_25471:
        /* <DEDUP_REMOVED lines=25> */
.L_x_25476:
[----:B------:R-:W-:-:S05]  /*2100*/  FADD.FTZ R4, R4, R5 ;  /* 0x0000000504047221 */ /* 0x000fca0000010000 */
[----:B------:R-:W-:-:S07]  /*2110*/  F2FP.BF16.F32.PACK_AB R4, RZ, R4 ;  /* 0x00000004ff04723e */ /* 0x000fce00000010ff */
.L_x_25475:
[----:B------:R-:W-:Y:S05]  /*2120*/  BSYNC B1 ;  /* 0x0000000000017941 */ /* 0x000fea0003800000 */
.L_x_25474:
        /* <DEDUP_REMOVED lines=25> */
.L_x_25479:
[----:B------:R-:W-:-:S05]  /*22c0*/  FADD.FTZ R5, R5, R6 ;  /* 0x0000000605057221 */ /* 0x000fca0000010000 */
[----:B------:R-:W-:-:S07]  /*22d0*/  F2FP.BF16.F32.PACK_AB R5, RZ, R5 ;  /* 0x00000005ff05723e */ /* 0x000fce00000010ff */
.L_x_25478:
[----:B------:R-:W-:Y:S05]  /*22e0*/  BSYNC B1 ;  /* 0x0000000000017941 */ /* 0x000fea0003800000 */
.L_x_25477:
        /* <DEDUP_REMOVED lines=25> */
.L_x_25482:
[----:B------:R-:W-:-:S05]  /*2480*/  FADD.FTZ R6, R6, R7 ;  /* 0x0000000706067221 */ /* 0x000fca0000010000 */
[----:B------:R-:W-:-:S07]  /*2490*/  F2FP.BF16.F32.PACK_AB R6, RZ, R6 ;  /* 0x00000006ff06723e */ /* 0x000fce00000010ff */
.L_x_25481:
[----:B------:R-:W-:Y:S05]  /*24a0*/  BSYNC B1 ;  /* 0x0000000000017941 */ /* 0x000fea0003800000 */
.L_x_25480:
        /* <DEDUP_REMOVED lines=25> */
.L_x_25485:
[----:B------:R-:W-:-:S05]  /*2640*/  FADD.FTZ R7, R7, R8 ;  /* 0x0000000807077221 */ /* 0x000fca0000010000 */
[----:B------:R-:W-:-:S07]  /*2650*/  F2FP.BF16.F32.PACK_AB R7, RZ, R7 ;  /* 0x00000007ff07723e */ /* 0x000fce00000010ff */
.L_x_25484:
[----:B------:R-:W-:Y:S05]  /*2660*/  BSYNC B1 ;  /* 0x0000000000017941 */ /* 0x000fea0003800000 */
.L_x_25483:
        /* <DEDUP_REMOVED lines=24> */
.L_x_25487:
[----:B------:R-:W-:-:S05]  /*27f0*/  FADD.FTZ R8, R8, R15 ;  /* 0x0000000f08087221 */ /* 0x000fca0000010000 */
[----:B------:R-:W-:Y:S01]  /*2800*/  F2FP.BF16.F32.PACK_AB R8, RZ, R8 ;  /* 0x00000008ff08723e */ /* 0x000fe200000010ff */
[----:B------:R-:W-:Y:S06]  /*2810*/  BRA `(.L_x_25486) ;  /* 0x0000000800987947 */ /* 0x000fec0003800000 */
.L_x_25464:
        /* <DEDUP_REMOVED lines=16> */
.L_x_25490:
[----:B------:R-:W-:-:S05]  /*2920*/  FADD.FTZ R2, R2, R3 ;  /* 0x0000000302027221 */ /* 0x000fca0000010000 */
[----:B------:R-:W-:-:S04]  /*2930*/  F2FP.BF16.F32.PACK_AB R2, RZ, R2 ;  /* 0x00000002ff02723e */ /* 0x000fc800000010ff */
[----:B------:R-:W-:-:S07]  /*2940*/  PRMT R9, R2, 0x7610, R9 ;  /* 0x0000761002097816 */ /* 0x000fce0000000009 */
.L_x_25489:
[----:B------:R-:W-:Y:S05]  /*2950*/  BSYNC B1 ;  /* 0x0000000000017941 */ /* 0x000fea0003800000 */
.L_x_25488:
        /* <DEDUP_REMOVED lines=18> */
.L_x_25493:
[----:B------:R-:W-:-:S05]  /*2a80*/  FADD.FTZ R2, R2, R3 ;  /* 0x0000000302027221 */ /* 0x000fca0000010000 */
[----:B------:R-:W-:-:S04]  /*2a90*/  F2FP.BF16.F32.PACK_AB R2, RZ, R2 ;  /* 0x00000002ff02723e */ /* 0x000fc800000010ff */
[----:B------:R-:W-:-:S07]  /*2aa0*/  PRMT R3, R2, 0x7610, R3 ;  /* 0x0000761002037816 */ /* 0x000fce0000000003 */
.L_x_25492:
[----:B------:R-:W-:Y:S05]  /*2ab0*/  BSYNC B1 ;  /* 0x0000000000017941 */ /* 0x000fea0003800000 */
.L_x_25491:
        /* <DEDUP_REMOVED lines=18> */
.L_x_25496:
[----:B------:R-:W-:-:S05]  /*2be0*/  FADD.FTZ R2, R2, R5 ;  /* 0x0000000502027221 */ /* 0x000fca0000010000 */
[----:B------:R-:W-:-:S07]  /*2bf0*/  F2FP.BF16.F32.PACK_AB R2, RZ, R2 ;  /* 0x00000002ff02723e */ /* 0x000fce00000010ff */
.L_x_25495:
[----:B------:R-:W-:Y:S05]  /*2c00*/  BSYNC B1 ;  /* 0x0000000000017941 */ /* 0x000fea0003800000 */
.L_x_25494:
        /* <DEDUP_REMOVED lines=18> */
.L_x_25499:
[----:B------:R-:W-:-:S05]  /*2d30*/  FADD.FTZ R4, R4, R5 ;  /* 0x0000000504047221 */ /* 0x000fca0000010000 */
[----:B------:R-:W-:-:S07]  /*2d40*/  F2FP.BF16.F32.PACK_AB R4, RZ, R4 ;  /* 0x00000004ff04723e */ /* 0x000fce00000010ff */
.L_x_25498:
[----:B------:R-:W-:Y:S05]  /*2d50*/  BSYNC B1 ;  /* 0x0000000000017941 */ /* 0x000fea0003800000 */
.L_x_25497:
        /* <DEDUP_REMOVED lines=18> */
.L_x_25502:
[----:B------:R-:W-:-:S05]  /*2e80*/  FADD.FTZ R5, R5, R6 ;  /* 0x0000000605057221 */ /* 0x000fca0000010000 */
[----:B------:R-:W-:-:S07]  /*2e90*/  F2FP.BF16.F32.PACK_AB R5, RZ, R5 ;  /* 0x00000005ff05723e */ /* 0x000fce00000010ff */
.L_x_25501:
[----:B------:R-:W-:Y:S05]  /*2ea0*/  BSYNC B1 ;  /* 0x0000000000017941 */ /* 0x000fea0003800000 */
.L_x_25500:
        /* <DEDUP_REMOVED lines=18> */
.L_x_25505:
[----:B------:R-:W-:-:S05]  /*2fd0*/  FADD.FTZ R6, R6, R7 ;  /* 0x0000000706067221 */ /* 0x000fca0000010000 */
[----:B------:R-:W-:-:S07]  /*2fe0*/  F2FP.BF16.F32.PACK_AB R6, RZ, R6 ;  /* 0x00000006ff06723e */ /* 0x000fce00000010ff */
.L_x_25504:
[----:B------:R-:W-:Y:S05]  /*2ff0*/  BSYNC B1 ;  /* 0x0000000000017941 */ /* 0x000fea0003800000 */
.L_x_25503:
        /* <DEDUP_REMOVED lines=18> */
.L_x_25508:
[----:B------:R-:W-:-:S05]  /*3120*/  FADD.FTZ R7, R7, R8 ;  /* 0x0000000807077221 */ /* 0x000fca0000010000 */
[----:B------:R-:W-:-:S07]  /*3130*/  F2FP.BF16.F32.PACK_AB R7, RZ, R7 ;  /* 0x00000007ff07723e */ /* 0x000fce00000010ff */
.L_x_25507:
[----:B------:R-:W-:Y:S05]  /*3140*/  BSYNC B1 ;  /* 0x0000000000017941 */ /* 0x000fea0003800000 */
.L_x_25506:
        /* <DEDUP_REMOVED lines=17> */
.L_x_25509:
[----:B------:R-:W-:-:S05]  /*3260*/  FADD.FTZ R8, R8, R11 ;  /* 0x0000000b08087221 */ /* 0x000fca0000010000 */
[----:B------:R-:W-:-:S07]  /*3270*/  F2FP.BF16.F32.PACK_AB R8, RZ, R8 ;  /* 0x00000008ff08723e */ /* 0x000fce00000010ff */
.L_x_25486:
[----:B------:R-:W-:Y:S05]  /*3280*/  BSYNC B0 ;  /* 0x0000000000007941 */ /* 0x000fea0003800000 */
.L_x_25463:
        /* <DEDUP_REMOVED lines=21> */
.L_x_25512:
[----:B------:R-:W-:-:S13]  /*33e0*/  ISETP.GE.AND P0, PT, R19, R17, PT ;  /* 0x000000111300720c */ /* 0x000fda0003f06270 */
[----:B------:R-:W-:Y:S05]  /*33f0*/  @P0 BRA `(.L_x_25514) ;  /* 0x0000000000300947 */ /* 0x000fea0003800000 */
[----:B-1----:R-:W1:Y:S01]  /*3400*/  LDC.64 R2, c[0x0][0x218] ;  /* 0x00008600ff027b82 */ /* 0x002e620000000a00 */
[----:B0-----:R-:W-:Y:S02]  /*3410*/  IMAD.IADD R9, R16, 0x1, R19 ;  /* 0x0000000110097824 */ /* 0x001fe400078e0213 */
[----:B------:R-:W-:Y:S02]  /*3420*/  VIADD R19, R19, 0x80 ;  /* 0x0000008013137836 */ /* 0x000fe40000000000 */
[----:B-1----:R-:W-:-:S05]  /*3430*/  IMAD.WIDE.U32 R2, R9, 0x2, R2 ;  /* 0x0000000209027825 */ /* 0x002fca00078e0002 */
[----:B------:R1:W-:Y:S02]  /*3440*/  STG.E.U16 desc[UR4][R2.64], R4 ;  /* 0x0000000402007986 */ /* 0x0003e4000c101504 */
.L_x_25513:
[----:B------:R-:W-:-:S13]  /*3450*/  ISETP.GE.AND P0, PT, R19, R17, PT ;  /* 0x000000111300720c */ /* 0x000fda0003f06270 */
[----:B------:R-:W-:Y:S05]  /*3460*/  @P0 BRA `(.L_x_25515) ;  /* 0x0000000000340947 */ /* 0x000fea0003800000 */
[----:B01----:R-:W0:Y:S01]  /*3470*/  LDC.64 R2, c[0x0][0x218] ;  /* 0x00008600ff027b82 */ /* 0x003e220000000a00 */
[----:B------:R-:W-:Y:S02]  /*3480*/  IMAD.IADD R9, R16, 0x1, R19 ;  /* 0x0000000110097824 */ /* 0x000fe400078e0213 */
[----:B------:R-:W-:Y:S02]  /*3490*/  VIADD R19, R19, 0x80 ;  /* 0x0000008013137836 */ /* 0x000fe40000000000 */
[----:B0-----:R-:W-:-:S05]  /*34a0*/  IMAD.WIDE.U32 R2, R9, 0x2, R2 ;  /* 0x0000000209027825 */ /* 0x001fca00078e0002 */
[----:B------:R2:W-:Y:S02]  /*34b0*/  STG.E.U16 desc[UR4][R2.64], R5 ;  /* 0x0000000502007986 */ /* 0x0005e4000c101504 */
.L_x_25514:
        /* <DEDUP_REMOVED lines=8> */
.L_x_25515:
[----:B------:R-:W-:Y:S05]  /*3540*/  BSYNC B1 ;  /* 0x0000000000017941 */ /* 0x000fea0003800000 */
.L_x_25511:
[----:B------:R-:W-:-:S13]  /*3550*/  ISETP.GE.AND P0, PT, R19, R17, PT ;  /* 0x000000111300720c */ /* 0x000fda0003f06270 */
[----:B012---:R-:W0:Y:S01]  /*3560*/  @!P0 LDC.64 R2, c[0x0][0x218] ;  /* 0x00008600ff028b82 */ /* 0x007e220000000a00 */
[----:B------:R-:W-:Y:S02]  /*3570*/  @!P0 IMAD.IADD R5, R16, 0x1, R19 ;  /* 0x0000000110058824 */ /* 0x000fe400078e0213 */
[----:B------:R-:W-:Y:S02]  /*3580*/  @!P0 VIADD R19, R19, 0x80 ;  /* 0x0000008013138836 */ /* 0x000fe40000000000 */
[----:B0-----:R-:W-:-:S05]  /*3590*/  @!P0 IMAD.WIDE.U32 R2, R5, 0x2, R2 ;  /* 0x0000000205028825 */ /* 0x001fca00078e0002 */
[----:B------:R3:W-:Y:S02]  /*35a0*/  @!P0 STG.E.U16 desc[UR4][R2.64], R7 ;  /* 0x0000000702008986 */ /* 0x0007e4000c101504 */
.L_x_25516:
[----:B------:R-:W-:Y:S05]  /*35b0*/  BSYNC B0 ;  /* 0x0000000000007941 */ /* 0x000fea0003800000 */
.L_x_25510:
        /* <DEDUP_REMOVED lines=8> */
.L_x_25517:
        /* <DEDUP_REMOVED lines=12> */
.L_x_32259:


//--------------------- .text._ZN2at6native18elementwise_kernelILi128ELi4EZNS0_15gpu_kernel_implINS0_13AUnaryFunctorIN3c108BFloat16ES5_S5_ZZZNS0_21nextafter_kernel_cudaERNS_18TensorIteratorBaseEENKUlvE_clEvENKUlvE1_clEvEUlS5_S5_E_EEEEvS7_RKT_EUliE_EEviT1_ --------------------------
	.section	.text._ZN2at6native18elementwise_kernelILi128ELi4EZNS0_15gpu_kernel_implINS0_13AUnaryFunctorIN3c108BFloat16ES5_S5_ZZZNS0_21nextafter_kernel_cudaERNS_18TensorIteratorBaseEENKUlvE_clEvENKUlvE1_clEvEUlS5_S5_E_EEEEvS7_RKT_EUliE_EEviT1_,"ax",@progbits
	.align	128
        .global         _ZN2at6native18elementwise_kernelILi128ELi4EZNS0_15gpu_kernel_implINS0_13AUnaryFunctorIN3c108BFloat16ES5_S5_ZZZNS0_21nextafter_kernel_cudaERNS_18TensorIteratorBaseEENKUlvE_clEvENKUlvE1_clEvEUlS5_S5_E_EEEEvS7_RKT_EUliE_EEviT1_
        .type           _ZN2at6native18elementwise_kernelILi128ELi4EZNS0_15gpu_kernel_implINS0_13AUnaryFunctorIN3c108BFloat16ES5_S5_ZZZNS0_21nextafter_kernel_cudaERNS_18TensorIteratorBaseEENKUlvE_clEvENKUlvE1_clEvEUlS5_S5_E_EEEEvS7_RKT_EUliE_EEviT1_,@function
        .size           _ZN2at6native18elementwise_kernelILi128ELi4EZNS0_15gpu_kernel_implINS0_13AUnaryFunctorIN3c108BFloat16ES5_S5_ZZZNS0_21nextafter_kernel_cudaERNS_18TensorIteratorBaseEENKUlvE_clEvENKUlvE1_clEvEUlS5_S5_E_EEEEvS7_RKT_EUliE_EEviT1_,(.L_x_32260 - _ZN2at6native18elementwise_kernelILi128ELi4EZNS0_15gpu_kernel_implINS0_13AUnaryFunctorIN3c108BFloat16ES5_S5_ZZZNS0_21nextafter_kernel_cudaERNS_18TensorIteratorBaseEENKUlvE_clEvENKUlvE1_clEvEUlS5_S5_E_EEEEvS7_RKT_EUliE_EEviT1_)
        .other          _ZN2at6native18elementwise_kernelILi128ELi4EZNS0_15gpu_kernel_implINS0_13AUnaryFunctorIN3c108BFloat16ES5_S5_ZZZNS0_21nextafter_kernel_cudaERNS_18TensorIteratorBaseEENKUlvE_clEvENKUlvE1_clEvEUlS5_S5_E_EEEEvS7_RKT_EUliE_EEviT1_,@"STO_CUDA_ENTRY STV_DEFAULT"
_ZN2at6native18elementwise_kernelILi128ELi4EZNS0_15gpu_kernel_implINS0_13AUnaryFunctorIN3c108BFloat16ES5_S5_ZZZNS0_21nextafter_kernel_cudaERNS_18TensorIteratorBaseEENKUlvE_clEvENKUlvE1_clEvEUlS5_S5_E_EEEEvS7_RKT_EUliE_EEviT1_:
.text._ZN2at6native18elementwise_kernelILi128ELi4EZNS0_15gpu_kernel_implINS0_13AUnaryFunctorIN3c108BFloat16ES5_S5_ZZZNS0_21nextafter_kernel_cudaERNS_18TensorIteratorBaseEENKUlvE_clEvENKUlvE1_clEvEUlS5_S5_E_EEEEvS7_RKT_EUliE_EEviT1_:
        /* <DEDUP_REMOVED lines=313> */
.L_x_25520:
        /* <DEDUP_REMOVED lines=22> */
.L_x_25524:
[----:B------:R-:W2:Y:S02]  /*14f0*/  LDG.E.U8 R2, desc[UR36][R2.64] ;  /* 0x0000002402027981 */ /* 0x000ea4000c1e1100 */
[----:B--2---:R-:W-:-:S04]  /*1500*/  I2FP.F32.U32 R0, R2 ;  /* 0x0000000200007245 */ /* 0x004fc80000201000 */
[----:B------:R-:W-:Y:S01]  /*1510*/  F2FP.BF16.F32.PACK_AB R0, RZ, R0 ;  /* 0x00000000ff00723e */ /* 0x000fe200000010ff */
[----:B------:R-:W-:Y:S06]  /*1520*/  BRA `(.L_x_25526) ;  /* 0x0000000c00907947 */ /* 0x000fec0003800000 */
.L_x_25523:
        /* <DEDUP_REMOVED lines=10> */
.L_x_25528:
[----:B------:R-:W2:Y:S02]  /*15d0*/  LDG.E R2, desc[UR36][R2.64] ;  /* 0x0000002402027981 */ /* 0x000ea4000c1e1900 */
[----:B--2---:R-:W-:-:S04]  /*15e0*/  I2FP.F32.S32 R0, R2 ;  /* 0x0000000200007245 */ /* 0x004fc80000201400 */
[----:B------:R-:W-:Y:S01]  /*15f0*/  F2FP.BF16.F32.PACK_AB R0, RZ, R0 ;  /* 0x00000000ff00723e */ /* 0x000fe200000010ff */
[----:B------:R-:W-:Y:S06]  /*1600*/  BRA `(.L_x_25526) ;  /* 0x0000000c00587947 */ /* 0x000fec0003800000 */
.L_x_25527:
[----:B------:R-:W2:Y:S02]  /*1610*/  LDG.E.U16 R2, desc[UR36][R2.64] ;  /* 0x0000002402027981 */ /* 0x000ea4000c1e1500 */
[----:B--2---:R-:W0:Y:S02]  /*1620*/  I2F.S16 R0, R2 ;  /* 0x0000000200007306 */ /* 0x004e240000101400 */
[----:B0-----:R-:W-:Y:S01]  /*1630*/  F2FP.BF16.F32.PACK_AB R0, RZ, R0 ;  /* 0x00000000ff00723e */ /* 0x001fe200000010ff */
[----:B------:R-:W-:Y:S06]  /*1640*/  BRA `(.L_x_25526) ;  /* 0x0000000c00487947 */ /* 0x000fec0003800000 */
.L_x_25522:
        /* <DEDUP_REMOVED lines=9> */
.L_x_25530:
[----:B------:R-:W2:Y:S02]  /*16e0*/  LDG.E.U16 R0, desc[UR36][R2.64] ;  /* 0x0000002402007981 */ /* 0x000ea4000c1e1500 */
[----:B--2---:R-:W-:-:S05]  /*16f0*/  HADD2.F32 R0, -RZ, R0.H0_H0 ;  /* 0x20000000ff007230 */ /* 0x004fca0000004100 */
[----:B------:R-:W-:Y:S01]  /*1700*/  F2FP.BF16.F32.PACK_AB R0, RZ, R0 ;  /* 0x00000000ff00723e */ /* 0x000fe200000010ff */
[----:B------:R-:W-:Y:S06]  /*1710*/  BRA `(.L_x_25526) ;  /* 0x0000000c00147947 */ /* 0x000fec0003800000 */
.L_x_25529:
        /* <DEDUP_REMOVED lines=9> */
.L_x_25532:
[----:B------:R-:W2:Y:S02]  /*17b0*/  LDG.E.U16 R2, desc[UR36][R2.64] ;  /* 0x0000002402027981 */ /* 0x000ea4000c1e1500 */
[----:B--2---:R-:W-:-:S05]  /*17c0*/  HADD2.F32 R0, -RZ, R2.H0_H0 ;  /* 0x20000002ff007230 */ /* 0x004fca0000004100 */
[----:B------:R-:W-:Y:S01]  /*17d0*/  F2FP.BF16.F32.PACK_AB R0, RZ, R0 ;  /* 0x00000000ff00723e */ /* 0x000fe200000010ff */
[----:B------:R-:W-:Y:S06]  /*17e0*/  BRA `(.L_x_25526) ;  /* 0x0000000800e07947 */ /* 0x000fec0003800000 */
.L_x_25531:
        /* <DEDUP_REMOVED lines=8> */
.L_x_25521:
        /* <DEDUP_REMOVED lines=13> */
.L_x_25535:
        /* <DEDUP_REMOVED lines=8> */
.L_x_25534:
        /* <DEDUP_REMOVED lines=28> */
.L_x_25537:
        /* <DEDUP_REMOVED lines=15> */
.L_x_25536:
[----:B------:R0:W5:Y:S01]  /*1c70*/  LDG.E.U16 R0, desc[UR36][R2.64] ;  /* 0x0000002402007981 */ /* 0x000162000c1e1500 */
[----:B------:R-:W-:Y:S05]  /*1c80*/  BRA `(.L_x_25526) ;  /* 0x0000000400b87947 */ /* 0x000fea0003800000 */
.L_x_25533:
        /* <DEDUP_REMOVED lines=12> */
.L_x_25540:
        /* <DEDUP_REMOVED lines=21> */
.L_x_25544:
[----:B------:R-:W-:Y:S05]  /*1ea0*/  BSYNC B1 ;  /* 0x0000000000017941 */ /* 0x000fea0003800000 */
.L_x_25543:
[----:B------:R-:W-:Y:S01]  /*1eb0*/  LEA R3, R0, 0x3b800000, 0x17 ;  /* 0x3b80000000037811 */ /* 0x000fe200078eb8ff */
[----:B------:R-:W-:-:S05]  /*1ec0*/  IMAD.SHL.U32 R0, R2, 0x100000, RZ ;  /* 0x0010000002007824 */ /* 0x000fca00078e00ff */
[----:B------:R-:W-:-:S07]  /*1ed0*/  LOP3.LUT R0, R3, R0, R4, 0xfe, !PT ;  /* 0x0000000003007212 */ /* 0x000fce00078efe04 */
.L_x_25542:
[----:B------:R-:W-:Y:S05]  /*1ee0*/  BSYNC B0 ;  /* 0x0000000000007941 */ /* 0x000fea0003800000 */
.L_x_25541:
[----:B------:R-:W-:Y:S01]  /*1ef0*/  F2FP.BF16.F32.PACK_AB R0, RZ, R0 ;  /* 0x00000000ff00723e */ /* 0x000fe200000010ff */
[----:B------:R-:W-:Y:S06]  /*1f00*/  BRA `(.L_x_25526) ;  /* 0x0000000400187947 */ /* 0x000fec0003800000 */
.L_x_25539:
        /* <DEDUP_REMOVED lines=21> */
.L_x_25548:
[----:B------:R-:W-:Y:S05]  /*2060*/  BSYNC B1 ;  /* 0x0000000000017941 */ /* 0x000fea0003800000 */
.L_x_25547:
[----:B------:R-:W-:Y:S01]  /*2070*/  LEA R3, R0, 0x37800000, 0x17 ;  /* 0x3780000000037811 */ /* 0x000fe200078eb8ff */
[----:B------:R-:W-:-:S05]  /*2080*/  IMAD.SHL.U32 R0, R2, 0x200000, RZ ;  /* 0x0020000002007824 */ /* 0x000fca00078e00ff */
[----:B------:R-:W-:-:S07]  /*2090*/  LOP3.LUT R0, R3, R0, R4, 0xfe, !PT ;  /* 0x0000000003007212 */ /* 0x000fce00078efe04 */
.L_x_25546:
[----:B------:R-:W-:Y:S05]  /*20a0*/  BSYNC B0 ;  /* 0x0000000000007941 */ /* 0x000fea0003800000 */
.L_x_25545:
[----:B------:R-:W-:Y:S01]  /*20b0*/  F2FP.BF16.F32.PACK_AB R0, RZ, R0 ;  /* 0x00000000ff00723e */ /* 0x000fe200000010ff */
[----:B------:R-:W-:Y:S06]  /*20c0*/  BRA `(.L_x_25526) ;  /* 0x0000000000a87947 */ /* 0x000fec0003800000 */
.L_x_25538:
        /* <DEDUP_REMOVED lines=14> */
.L_x_25552:
[----:B------:R-:W-:Y:S05]  /*21b0*/  BSYNC B0 ;  /* 0x0000000000007941 */ /* 0x000fea0003800000 */
.L_x_25551:
[----:B------:R-:W-:Y:S01]  /*21c0*/  F2FP.BF16.F32.PACK_AB R0, RZ, R0 ;  /* 0x00000000ff00723e */ /* 0x000fe200000010ff */
[----:B------:R-:W-:Y:S06]  /*21d0*/  BRA `(.L_x_25526) ;  /* 0x0000000000647947 */ /* 0x000fec0003800000 */
.L_x_25525:
        /* <DEDUP_REMOVED lines=16> */
.L_x_25553:
[----:B------:R-:W-:Y:S01]  /*22e0*/  PRMT R0, RZ, 0x7610, R0 ;  /* 0x00007610ff007816 */ /* 0x000fe20000000000 */
[----:B------:R-:W-:Y:S06]  /*22f0*/  BRA `(.L_x_25526) ;  /* 0x00000000001c7947 */ /* 0x000fec0003800000 */
.L_x_25550:
[----:B------:R-:W2:Y:S02]  /*2300*/  LDG.E.64 R2, desc[UR36][R2.64] ;  /* 0x0000002402027981 */ /* 0x000ea4000c1e1b00 */
[----:B--2---:R-:W0:Y:S02]  /*2310*/  I2F.U64 R0, R2 ;  /* 0x0000000200007312 */ /* 0x004e240000301000 */
[----:B0-----:R-:W-:Y:S01]  /*2320*/  F2FP.BF16.F32.PACK_AB R0, RZ, R0 ;  /* 0x00000000ff00723e */ /* 0x001fe200000010ff */
[----:B------:R-:W-:Y:S06]  /*2330*/  BRA `(.L_x_25526) ;  /* 0x00000000000c7947 */ /* 0x000fec0003800000 */
.L_x_25549:
[----:B------:R-:W2:Y:S02]  /*2340*/  LDG.E R2, desc[UR36][R2.64] ;  /* 0x0000002402027981 */ /* 0x000ea4000c1e1900 */
[----:B--2---:R-:W-:-:S04]  /*2350*/  I2FP.F32.U32 R0, R2 ;  /* 0x0000000200007245 */ /* 0x004fc80000201000 */
[----:B------:R-:W-:-:S07]  /*2360*/  F2FP.BF16.F32.PACK_AB R0, RZ, R0 ;  /* 0x00000000ff00723e */ /* 0x000fce00000010ff */
.L_x_25526:
        /* <DEDUP_REMOVED lines=23> */
.L_x_25557:
        /* <DEDUP_REMOVED lines=8> */
.L_x_25555:
[----:B------:R-:W-:-:S04]  /*2560*/  IMAD.U32 R2, R2, 0x10000, RZ ;  /* 0x0001000002027824 */ /* 0x000fc800078e00ff */
[----:B------:R-:W-:-:S05]  /*2570*/  FADD.FTZ R2, R3, R2 ;  /* 0x0000000203027221 */ /* 0x000fca0000010000 */
[----:B------:R-:W-:-:S07]  /*2580*/  F2FP.BF16.F32.PACK_AB R2, RZ, R2 ;  /* 0x00000002ff02723e */ /* 0x000fce00000010ff */
.L_x_25556:
[----:B------:R-:W-:Y:S05]  /*2590*/  BSYNC B0 ;  /* 0x0000000000007941 */ /* 0x000fea0003800000 */
.L_x_25554:
        /* <DEDUP_REMOVED lines=16> */
.L_x_25561:
[----:B------:R-:W-:-:S06]  /*26a0*/  IMAD.U32 R3, R2, 0x10000, RZ ;  /* 0x0001000002037824 */ /* 0x000fcc00078e00ff */
[----:B------:R-:W0:Y:S02]  /*26b0*/  F2I.S64.TRUNC R2, R3 ;  /* 0x0000000300027311 */ /* 0x000e24000020d900 */
[----:B0-----:R3:W-:Y:S01]  /*26c0*/  STG.E.U8 desc[UR36][R16.64], R2 ;  /* 0x0000000210007986 */ /* 0x0017e2000c101124 */
[----:B------:R-:W-:Y:S05]  /*26d0*/  BRA `(.L_x_25563) ;  /* 0x0000000c00847947 */ /* 0x000fea0003800000 */
.L_x_25560:
        /* <DEDUP_REMOVED lines=10> */
.L_x_25565:
[----:B------:R-:W-:-:S04]  /*2780*/  IMAD.U32 R2, R2, 0x10000, RZ ;  /* 0x0001000002027824 */ /* 0x000fc800078e00ff */
[----:B------:R-:W0:Y:S02]  /*2790*/  F2I.FTZ.TRUNC.NTZ R3, R2 ;  /* 0x0000000200037305 */ /* 0x000e24000021f100 */
[----:B0-----:R1:W-:Y:S01]  /*27a0*/  STG.E desc[UR36][R16.64], R3 ;  /* 0x0000000310007986 */ /* 0x0013e2000c101924 */
[----:B------:R-:W-:Y:S05]  /*27b0*/  BRA `(.L_x_25563) ;  /* 0x0000000c004c7947 */ /* 0x000fea0003800000 */
.L_x_25564:
[----:B------:R-:W-:-:S04]  /*27c0*/  IMAD.U32 R2, R2, 0x10000, RZ ;  /* 0x0001000002027824 */ /* 0x000fc800078e00ff */
[----:B------:R-:W0:Y:S02]  /*27d0*/  F2I.FTZ.TRUNC.NTZ R3, R2 ;  /* 0x0000000200037305 */ /* 0x000e24000021f100 */
[----:B0-----:R2:W-:Y:S01]  /*27e0*/  STG.E.U16 desc[UR36][R16.64], R3 ;  /* 0x0000000310007986 */ /* 0x0015e2000c101524 */
[----:B------:R-:W-:Y:S05]  /*27f0*/  BRA `(.L_x_25563) ;  /* 0x0000000c003c7947 */ /* 0x000fea0003800000 */
.L_x_25559:
        /* <DEDUP_REMOVED lines=9> */
.L_x_25567:
[----:B------:R-:W-:-:S05]  /*2890*/  IMAD.U32 R0, R2, 0x10000, RZ ;  /* 0x0001000002007824 */ /* 0x000fca00078e00ff */
[----:B------:R-:W-:-:S05]  /*28a0*/  F2FP.F16.F32.PACK_AB R0, RZ, R0 ;  /* 0x00000000ff00723e */ /* 0x000fca00000000ff */
[----:B------:R0:W-:Y:S01]  /*28b0*/  STG.E.U16 desc[UR36][R16.64], R0 ;  /* 0x0000000010007986 */ /* 0x0001e2000c101524 */
[----:B------:R-:W-:Y:S05]  /*28c0*/  BRA `(.L_x_25563) ;  /* 0x0000000c00087947 */ /* 0x000fea0003800000 */
.L_x_25566:
        /* <DEDUP_REMOVED lines=10> */
.L_x_25569:
[----:B------:R-:W-:-:S05]  /*2970*/  IMAD.U32 R2, R2, 0x10000, RZ ;  /* 0x0001000002027824 */ /* 0x000fca00078e00ff */
[----:B------:R-:W-:-:S04]  /*2980*/  F2FP.F16.F32.PACK_AB R3, RZ, R2 ;  /* 0x00000002ff03723e */ /* 0x000fc800000000ff */
[----:B------:R-:W-:-:S05]  /*2990*/  PRMT R3, R3, 0x5410, RZ ;  /* 0x0000541003037816 */ /* 0x000fca00000000ff */
[----:B------:R0:W-:Y:S01]  /*29a0*/  STG.E desc[UR36][R16.64], R3 ;  /* 0x0000000310007986 */ /* 0x0001e2000c101924 */
[----:B------:R-:W-:Y:S05]  /*29b0*/  BRA `(.L_x_25563) ;  /* 0x0000000800cc7947 */ /* 0x000fea0003800000 */
.L_x_25568:
[----:B------:R-:W-:-:S04]  /*29c0*/  IMAD.U32 R2, R2, 0x10000, RZ ;  /* 0x0001000002027824 */ /* 0x000fc800078e00ff */
[----:B------:R-:W-:-:S06]  /*29d0*/  FMUL.FTZ R2, R2, 1 ;  /* 0x3f80000002027820 */ /* 0x000fcc0000410000 */
[----:B------:R-:W0:Y:S02]  /*29e0*/  F2F.F64.F32 R2, R2 ;  /* 0x0000000200027310 */ /* 0x000e240000201800 */
[----:B0-----:R0:W-:Y:S01]  /*29f0*/  STG.E.64 desc[UR36][R16.64], R2 ;  /* 0x0000000210007986 */ /* 0x0011e2000c101b24 */
[----:B------:R-:W-:Y:S05]  /*2a00*/  BRA `(.L_x_25563) ;  /* 0x0000000800b87947 */ /* 0x000fea0003800000 */
.L_x_25558:
        /* <DEDUP_REMOVED lines=13> */
.L_x_25572:
[----:B------:R-:W-:Y:S01]  /*2ae0*/  IMAD.U32 R2, R2, 0x10000, RZ ;  /* 0x0001000002027824 */ /* 0x000fe200078e00ff */
[----:B------:R-:W-:-:S03]  /*2af0*/  CS2R R6, SRZ ;  /* 0x0000000000067805 */ /* 0x000fc6000001ff00 */
[----:B------:R-:W-:-:S04]  /*2b00*/  FMUL.FTZ R2, R2, 1 ;  /* 0x3f80000002027820 */ /* 0x000fc80000410000 */
[----:B------:R-:W0:Y:S02]  /*2b10*/  F2F.F64.F32 R4, R2 ;  /* 0x0000000200047310 */ /* 0x000e240000201800 */
[----:B0-----:R0:W-:Y:S01]  /*2b20*/  STG.E.128 desc[UR36][R16.64], R4 ;  /* 0x0000000410007986 */ /* 0x0011e2000c101d24 */
[----:B------:R-:W-:Y:S05]  /*2b30*/  BRA `(.L_x_25563) ;  /* 0x00000008006c7947 */ /* 0x000fea0003800000 */
.L_x_25571:
        /* <DEDUP_REMOVED lines=21> */
.L_x_25576:
[----:B------:R-:W-:Y:S05]  /*2c90*/  BSYNC B0 ;  /* 0x0000000000007941 */ /* 0x000fea0003800000 */
.L_x_25575:
[----:B------:R-:W-:-:S05]  /*2ca0*/  LOP3.LUT R3, R0, R3, RZ, 0xfc, !PT ;  /* 0x0000000300037212 */ /* 0x000fca00078efcff */
[----:B------:R0:W-:Y:S01]  /*2cb0*/  STG.E.U8 desc[UR36][R16.64], R3 ;  /* 0x0000000310007986 */ /* 0x0001e2000c101124 */
[----:B------:R-:W-:Y:S05]  /*2cc0*/  BRA `(.L_x_25563) ;  /* 0x0000000800087947 */ /* 0x000fea0003800000 */
.L_x_25574:
        /* <DEDUP_REMOVED lines=13> */
.L_x_25578:
[----:B------:R-:W-:Y:S01]  /*2da0*/  IMAD.MOV.U32 R0, RZ, RZ, 0x7f ;  /* 0x0000007fff007424 */ /* 0x000fe200078e00ff */
[----:B------:R-:W-:-:S04]  /*2db0*/  ISETP.GT.U32.AND P0, PT, R2, 0x7f800000, PT ;  /* 0x7f8000000200780c */ /* 0x000fc80003f04070 */
[----:B------:R-:W-:-:S09]  /*2dc0*/  SEL R0, R0, 0x7c, P0 ;  /* 0x0000007c00007807 */ /* 0x000fd20000000000 */
.L_x_25579:
[----:B------:R-:W-:Y:S05]  /*2dd0*/  BSYNC B0 ;  /* 0x0000000000007941 */ /* 0x000fea0003800000 */
.L_x_25577:
[----:B------:R-:W-:-:S04]  /*2de0*/  LOP3.LUT R2, R3, 0x80000000, RZ, 0xc0, !PT ;  /* 0x8000000003027812 */ /* 0x000fc800078ec0ff */
[----:B------:R-:W-:-:S04]  /*2df0*/  SHF.R.U32.HI R3, RZ, 0x18, R2 ;  /* 0x00000018ff037819 */ /* 0x000fc80000011602 */
[----:B------:R-:W-:-:S05]  /*2e00*/  LOP3.LUT R3, R0, R3, RZ, 0xfc, !PT ;  /* 0x0000000300037212 */ /* 0x000fca00078efcff */
[----:B------:R0:W-:Y:S01]  /*2e10*/  STG.E.U8 desc[UR36][R16.64], R3 ;  /* 0x0000000310007986 */ /* 0x0001e2000c101124 */
[----:B------:R-:W-:Y:S05]  /*2e20*/  BRA `(.L_x_25563) ;  /* 0x0000000400b07947 */ /* 0x000fea0003800000 */
.L_x_25573:
[----:B------:R0:W-:Y:S01]  /*2e30*/  STG.E.U16 desc[UR36][R16.64], R2 ;  /* 0x0000000210007986 */ /* 0x0001e2000c101524 */
[----:B------:R-:W-:Y:S05]  /*2e40*/  BRA `(.L_x_25563) ;  /* 0x0000000400a87947 */ /* 0x000fea0003800000 */
.L_x_25570:
        /* <DEDUP_REMOVED lines=12> */
.L_x_25582:
        /* <DEDUP_REMOVED lines=17> */
.L_x_25585:
[----:B------:R-:W-:-:S04]  /*3020*/  LOP3.LUT R2, R3, 0x80000000, RZ, 0xc0, !PT ;  /* 0x8000000003027812 */ /* 0x000fc800078ec0ff */
[----:B------:R-:W-:-:S04]  /*3030*/  SHF.R.U32.HI R3, RZ, 0x18, R2 ;  /* 0x00000018ff037819 */ /* 0x000fc80000011602 */
[----:B------:R-:W-:-:S04]  /*3040*/  LOP3.LUT R0, R0, R3, RZ, 0xfc, !PT ;  /* 0x0000000300007212 */ /* 0x000fc800078efcff */
[----:B------:R-:W-:-:S07]  /*3050*/  PRMT R8, R0, 0x7610, R8 ;  /* 0x0000761000087816 */ /* 0x000fce0000000008 */
.L_x_25584:
[----:B------:R-:W-:Y:S05]  /*3060*/  BSYNC B0 ;  /* 0x0000000000007941 */ /* 0x000fea0003800000 */
.L_x_25583:
[----:B------:R0:W-:Y:S01]  /*3070*/  STG.E.U8 desc[UR36][R16.64], R8 ;  /* 0x0000000810007986 */ /* 0x0001e2000c101124 */
[----:B------:R-:W-:Y:S05]  /*3080*/  BRA `(.L_x_25563) ;  /* 0x0000000400187947 */ /* 0x000fea0003800000 */
.L_x_25581:
        /* <DEDUP_REMOVED lines=17> */
.L_x_25588:
[----:B------:R-:W-:-:S04]  /*31a0*/  LOP3.LUT R2, R3, 0x80000000, RZ, 0xc0, !PT ;  /* 0x8000000003027812 */ /* 0x000fc800078ec0ff */
[----:B------:R-:W-:-:S04]  /*31b0*/  SHF.R.U32.HI R3, RZ, 0x18, R2 ;  /* 0x00000018ff037819 */ /* 0x000fc80000011602 */
[----:B------:R-:W-:-:S04]  /*31c0*/  LOP3.LUT R0, R0, R3, RZ, 0xfc, !PT ;  /* 0x0000000300007212 */ /* 0x000fc800078efcff */
[----:B------:R-:W-:-:S07]  /*31d0*/  PRMT R8, R0, 0x7610, R8 ;  /* 0x0000761000087816 */ /* 0x000fce0000000008 */
.L_x_25587:
[----:B------:R-:W-:Y:S05]  /*31e0*/  BSYNC B0 ;  /* 0x0000000000007941 */ /* 0x000fea0003800000 */
.L_x_25586:
[----:B------:R0:W-:Y:S01]  /*31f0*/  STG.E.U8 desc[UR36][R16.64], R8 ;  /* 0x0000000810007986 */ /* 0x0001e2000c101124 */
[----:B------:R-:W-:Y:S05]  /*3200*/  BRA `(.L_x_25563) ;  /* 0x0000000000b87947 */ /* 0x000fea0003800000 */
.L_x_25580:
        /* <DEDUP_REMOVED lines=22> */
.L_x_25562:
        /* <DEDUP_REMOVED lines=16> */
.L_x_25591:
[----:B------:R-:W-:Y:S05]  /*3470*/  BRA `(.L_x_25563) ;  /* 0x00000000001c7947 */ /* 0x000fea0003800000 */
.L_x_25590:
[----:B------:R-:W-:-:S06]  /*3480*/  IMAD.U32 R2, R2, 0x10000, RZ ;  /* 0x0001000002027824 */ /* 0x000fcc00078e00ff */
[----:B------:R-:W0:Y:S02]  /*3490*/  F2I.U64.TRUNC R2, R2 ;  /* 0x0000000200027311 */ /* 0x000e24000020d800 */
[----:B0-----:R0:W-:Y:S01]  /*34a0*/  STG.E.64 desc[UR36][R16.64], R2 ;  /* 0x0000000210007986 */ /* 0x0011e2000c101b24 */
[----:B------:R-:W-:Y:S05]  /*34b0*/  BRA `(.L_x_25563) ;  /* 0x00000000000c7947 */ /* 0x000fea0003800000 */
.L_x_25589:
[----:B------:R-:W-:-:S04]  /*34c0*/  IMAD.U32 R2, R2, 0x10000, RZ ;  /* 0x0001000002027824 */ /* 0x000fc800078e00ff */
[----:B------:R-:W0:Y:S02]  /*34d0*/  F2I.FTZ.U32.TRUNC.NTZ R3, R2 ;  /* 0x0000000200037305 */ /* 0x000e24000021f000 */
[----:B0-----:R0:W-:Y:S02]  /*34e0*/  STG.E desc[UR36][R16.64], R3 ;  /* 0x0000000310007986 */ /* 0x0011e4000c101924 */
.L_x_25563:
[----:B------:R-:W-:-:S04]  /*34f0*/  IMAD R18, R23, 0x200, R18 ;  /* 0x0000020017127824 */ /* 0x000fc800078e0212 */
[----:B------:R-:W-:-:S07]  /*3500*/  VIADD R19, R18, 0x80 ;  /* 0x0000008012137836 */ /* 0x000fce0000000000 */
.L_x_25519:
[----:B------:R-:W-:Y:S05]  /*3510*/  BSYNC B6 ;  /* 0x0000000000067941 */ /* 0x000fea0003800000 */
.L_x_25518:
        /* <DEDUP_REMOVED lines=307> */
.L_x_25594:
        /* <DEDUP_REMOVED lines=22> */
.L_x_25598:
[----:B------:R-:W2:Y:S02]  /*49b0*/  LDG.E.U8 R2, desc[UR36][R2.64] ;  /* 0x0000002402027981 */ /* 0x000ea4000c1e1100 */
[----:B--2---:R-:W-:-:S04]  /*49c0*/  I2FP.F32.U32 R0, R2 ;  /* 0x0000000200007245 */ /* 0x004fc80000201000 */
[----:B------:R-:W-:Y:S01]  /*49d0*/  F2FP.BF16.F32.PACK_AB R0, RZ, R0 ;  /* 0x00000000ff00723e */ /* 0x000fe200000010ff */
[----:B------:R-:W-:Y:S06]  /*49e0*/  BRA `(.L_x_25600) ;  /* 0x0000000c00907947 */ /* 0x000fec0003800000 */
.L_x_25597:
        /* <DEDUP_REMOVED lines=10> */
.L_x_25602:
[----:B------:R-:W2:Y:S02]  /*4a90*/  LDG.E R2, desc[UR36][R2.64] ;  /* 0x0000002402027981 */ /* 0x000ea4000c1e1900 */
[----:B--2---:R-:W-:-:S04]  /*4aa0*/  I2FP.F32.S32 R0, R2 ;  /* 0x0000000200007245 */ /* 0x004fc80000201400 */
[----:B------:R-:W-:Y:S01]  /*4ab0*/  F2FP.BF16.F32.PACK_AB R0, RZ, R0 ;  /* 0x00000000ff00723e */ /* 0x000fe200000010ff */
[----:B------:R-:W-:Y:S06]  /*4ac0*/  BRA `(.L_x_25600) ;  /* 0x0000000c00587947 */ /* 0x000fec0003800000 */
.L_x_25601:
[----:B------:R-:W2:Y:S02]  /*4ad0*/  LDG.E.U16 R2, desc[UR36][R2.64] ;  /* 0x0000002402027981 */ /* 0x000ea4000c1e1500 */
[----:B--2---:R-:W0:Y:S02]  /*4ae0*/  I2F.S16 R0, R2 ;  /* 0x0000000200007306 */ /* 0x004e240000101400 */
[----:B0-----:R-:W-:Y:S01]  /*4af0*/  F2FP.BF16.F32.PACK_AB R0, RZ, R0 ;  /* 0x00000000ff00723e */ /* 0x001fe200000010ff */
[----:B------:R-:W-:Y:S06]  /*4b00*/  BRA `(.L_x_25600) ;  /* 0x0000000c00487947 */ /* 0x000fec0003800000 */
.L_x_25596:
        /* <DEDUP_REMOVED lines=9> */
.L_x_25604:
[----:B------:R-:W2:Y:S02]  /*4ba0*/  LDG.E.U16 R0, desc[UR36][R2.64] ;  /* 0x0000002402007981 */ /* 0x000ea4000c1e1500 */
[----:B--2---:R-:W-:-:S05]  /*4bb0*/  HADD2.F32 R0, -RZ, R0.H0_H0 ;  /* 0x20000000ff007230 */ /* 0x004fca0000004100 */
[----:B------:R-:W-:Y:S01]  /*4bc0*/  F2FP.BF16.F32.PACK_AB R0, RZ, R0 ;  /* 0x00000000ff00723e */ /* 0x000fe200000010ff */
[----:B------:R-:W-:Y:S06]  /*4bd0*/  BRA `(.L_x_25600) ;  /* 0x0000000c00147947 */ /* 0x000fec0003800000 */
.L_x_25603:
        /* <DEDUP_REMOVED lines=9> */
.L_x_25606:
[----:B------:R-:W2:Y:S02]  /*4c70*/  LDG.E.U16 R2, desc[UR36][R2.64] ;  /* 0x0000002402027981 */ /* 0x000ea4000c1e1500 */
[----:B--2---:R-:W-:-:S05]  /*4c80*/  HADD2.F32 R0, -RZ, R2.H0_H0 ;  /* 0x20000002ff007230 */ /* 0x004fca0000004100 */
[----:B------:R-:W-:Y:S01]  /*4c90*/  F2FP.BF16.F32.PACK_AB R0, RZ, R0 ;  /* 0x00000000ff00723e */ /* 0x000fe200000010ff */
[----:B------:R-:W-:Y:S06]  /*4ca0*/  BRA `(.L_x_25600) ;  /* 0x0000000800e07947 */ /* 0x000fec0003800000 */
.L_x_25605:
        /* <DEDUP_REMOVED lines=8> */
.L_x_25595:
        /* <DEDUP_REMOVED lines=13> */
.L_x_25609:
        /* <DEDUP_REMOVED lines=8> */
.L_x_25608:
        /* <DEDUP_REMOVED lines=28> */
.L_x_25611:
        /* <DEDUP_REMOVED lines=15> */
.L_x_25610:
[----:B------:R0:W5:Y:S01]  /*5130*/  LDG.E.U16 R0, desc[UR36][R2.64] ;  /* 0x0000002402007981 */ /* 0x000162000c1e1500 */
[----:B------:R-:W-:Y:S05]  /*5140*/  BRA `(.L_x_25600) ;  /* 0x0000000400b87947 */ /* 0x000fea0003800000 */
.L_x_25607:
        /* <DEDUP_REMOVED lines=12> */
.L_x_25614:
        /* <DEDUP_REMOVED lines=21> */
.L_x_25618:
[----:B------:R-:W-:Y:S05]  /*5360*/  BSYNC B1 ;  /* 0x0000000000017941 */ /* 0x000fea0003800000 */
.L_x_25617:
[----:B------:R-:W-:Y:S01]  /*5370*/  LEA R3, R0, 0x3b800000, 0x17 ;  /* 0x3b80000000037811 */ /* 0x000fe200078eb8ff */
[----:B------:R-:W-:-:S05]  /*5380*/  IMAD.SHL.U32 R0, R2, 0x100000, RZ ;  /* 0x0010000002007824 */ /* 0x000fca00078e00ff */
[----:B------:R-:W-:-:S07]  /*5390*/  LOP3.LUT R0, R3, R0, R4, 0xfe, !PT ;  /* 0x0000000003007212 */ /* 0x000fce00078efe04 */
.L_x_25616:
[----:B------:R-:W-:Y:S05]  /*53a0*/  BSYNC B0 ;  /* 0x0000000000007941 */ /* 0x000fea0003800000 */
.L_x_25615:
[----:B------:R-:W-:Y:S01]  /*53b0*/  F2FP.BF16.F32.PACK_AB R0, RZ, R0 ;  /* 0x00000000ff00723e */ /* 0x000fe200000010ff */
[----:B------:R-:W-:Y:S06]  /*53c0*/  BRA `(.L_x_25600) ;  /* 0x0000000400187947 */ /* 0x000fec0003800000 */
.L_x_25613:
        /* <DEDUP_REMOVED lines=21> */
.L_x_25622:
[----:B------:R-:W-:Y:S05]  /*5520*/  BSYNC B1 ;  /* 0x0000000000017941 */ /* 0x000fea0003800000 */
.L_x_25621:
[----:B------:R-:W-:Y:S01]  /*5530*/  LEA R3, R0, 0x37800000, 0x17 ;  /* 0x3780000000037811 */ /* 0x000fe200078eb8ff */
[----:B------:R-:W-:-:S05]  /*5540*/  IMAD.SHL.U32 R0, R2, 0x200000, RZ ;  /* 0x0020000002007824 */ /* 0x000fca00078e00ff */
[----:B------:R-:W-:-:S07]  /*5550*/  LOP3.LUT R0, R3, R0, R4, 0xfe, !PT ;  /* 0x0000000003007212 */ /* 0x000fce00078efe04 */
.L_x_25620:
[----:B------:R-:W-:Y:S05]  /*5560*/  BSYNC B0 ;  /* 0x0000000000007941 */ /* 0x000fea0003800000 */
.L_x_25619:
[----:B------:R-:W-:Y:S01]  /*5570*/  F2FP.BF16.F32.PACK_AB R0, RZ, R0 ;  /* 0x00000000ff00723e */ /* 0x000fe200000010ff */
[----:B------:R-:W-:Y:S06]  /*5580*/  BRA `(.L_x_25600) ;  /* 0x0000000000a87947 */ /* 0x000fec0003800000 */
.L_x_25612:
        /* <DEDUP_REMOVED lines=14> */
.L_x_25626:
[----:B------:R-:W-:Y:S05]  /*5670*/  BSYNC B0 ;  /* 0x0000000000007941 */ /* 0x000fea0003800000 */
.L_x_25625:
[----:B------:R-:W-:Y:S01]  /*5680*/  F2FP.BF16.F32.PACK_AB R0, RZ, R0 ;  /* 0x00000000ff00723e */ /* 0x000fe200000010ff */
[----:B------:R-:W-:Y:S06]  /*5690*/  BRA `(.L_x_25600) ;  /* 0x0000000000647947 */ /* 0x000fec0003800000 */
.L_x_25599:
        /* <DEDUP_REMOVED lines=16> */
.L_x_25627:
[----:B------:R-:W-:Y:S01]  /*57a0*/  PRMT R0, RZ, 0x7610, R0 ;  /* 0x00007610ff007816 */ /* 0x000fe20000000000 */
[----:B------:R-:W-:Y:S06]  /*57b0*/  BRA `(.L_x_25600) ;  /* 0x00000000001c7947 */ /* 0x000fec0003800000 */
.L_x_25624:
[----:B------:R-:W2:Y:S02]  /*57c0*/  LDG.E.64 R2, desc[UR36][R2.64] ;  /* 0x0000002402027981 */ /* 0x000ea4000c1e1b00 */
[----:B--2---:R-:W0:Y:S02]  /*57d0*/  I2F.U64 R0, R2 ;  /* 0x0000000200007312 */ /* 0x004e240000301000 */
[----:B0-----:R-:W-:Y:S01]  /*57e0*/  F2FP.BF16.F32.PACK_AB R0, RZ, R0 ;  /* 0x00000000ff00723e */ /* 0x001fe200000010ff */
[----:B------:R-:W-:Y:S06]  /*57f0*/  BRA `(.L_x_25600) ;  /* 0x00000000000c7947 */ /* 0x000fec0003800000 */
.L_x_25623:
[----:B------:R-:W2:Y:S02]  /*5800*/  LDG.E R2, desc[UR36][R2.64] ;  /* 0x0000002402027981 */ /* 0x000ea4000c1e1900 */
[----:B--2---:R-:W-:-:S04]  /*5810*/  I2FP.F32.U32 R0, R2 ;  /* 0x0000000200007245 */ /* 0x004fc80000201000 */
[----:B------:R-:W-:-:S07]  /*5820*/  F2FP.BF16.F32.PACK_AB R0, RZ, R0 ;  /* 0x00000000ff00723e */ /* 0x000fce00000010ff */
.L_x_25600:
        /* <DEDUP_REMOVED lines=23> */
.L_x_25631:
        /* <DEDUP_REMOVED lines=8> */
.L_x_25629:
[----:B------:R-:W-:-:S04]  /*5a20*/  IMAD.U32 R3, R3, 0x10000, RZ ;  /* 0x0001000003037824 */ /* 0x000fc800078e00ff */
[----:B------:R-:W-:-:S05]  /*5a30*/  FADD.FTZ R3, R2, R3 ;  /* 0x0000000302037221 */ /* 0x000fca0000010000 */
[----:B------:R-:W-:-:S07]  /*5a40*/  F2FP.BF16.F32.PACK_AB R3, RZ, R3 ;  /* 0x00000003ff03723e */ /* 0x000fce00000010ff */
.L_x_25630:
[----:B------:R-:W-:Y:S05]  /*5a50*/  BSYNC B0 ;  /* 0x0000000000007941 */ /* 0x000fea0003800000 */
.L_x_25628:
        /* <DEDUP_REMOVED lines=16> */
.L_x_25635:
[----:B------:R-:W-:-:S06]  /*5b60*/  IMAD.U32 R3, R3, 0x10000, RZ ;  /* 0x0001000003037824 */ /* 0x000fcc00078e00ff */
[----:B------:R-:W0:Y:S02]  /*5b70*/  F2I.S64.TRUNC R2, R3 ;  /* 0x0000000300027311 */ /* 0x000e24000020d900 */
[----:B0-----:R0:W-:Y:S01]  /*5b80*/  STG.E.U8 desc[UR36][R16.64], R2 ;  /* 0x0000000210007986 */ /* 0x0011e2000c101124 */
[----:B------:R-:W-:Y:S05]  /*5b90*/  BRA `(.L_x_25637) ;  /* 0x0000000c00847947 */ /* 0x000fea0003800000 */
.L_x_25634:
        /* <DEDUP_REMOVED lines=10> */
.L_x_25639:
[----:B------:R-:W-:-:S06]  /*5c40*/  IMAD.U32 R3, R3, 0x10000, RZ ;  /* 0x0001000003037824 */ /* 0x000fcc00078e00ff */
[----:B------:R-:W0:Y:S02]  /*5c50*/  F2I.FTZ.TRUNC.NTZ R3, R3 ;  /* 0x0000000300037305 */ /* 0x000e24000021f100 */
[----:B0-----:R0:W-:Y:S01]  /*5c60*/  STG.E desc[UR36][R16.64], R3 ;  /* 0x0000000310007986 */ /* 0x0011e2000c101924 */
[----:B------:R-:W-:Y:S05]  /*5c70*/  BRA `(.L_x_25637) ;  /* 0x0000000c004c7947 */ /* 0x000fea0003800000 */
.L_x_25638:
[----:B------:R-:W-:-:S06]  /*5c80*/  IMAD.U32 R3, R3, 0x10000, RZ ;  /* 0x0001000003037824 */ /* 0x000fcc00078e00ff */
[----:B------:R-:W0:Y:S02]  /*5c90*/  F2I.FTZ.TRUNC.NTZ R3, R3 ;  /* 0x0000000300037305 */ /* 0x000e24000021f100 */
[----:B0-----:R0:W-:Y:S01]  /*5ca0*/  STG.E.U16 desc[UR36][R16.64], R3 ;  /* 0x0000000310007986 */ /* 0x0011e2000c101524 */
[----:B------:R-:W-:Y:S05]  /*5cb0*/  BRA `(.L_x_25637) ;  /* 0x0000000c003c7947 */ /* 0x000fea0003800000 */
.L_x_25633:
        /* <DEDUP_REMOVED lines=9> */
.L_x_25641:
[----:B------:R-:W-:-:S05]  /*5d50*/  IMAD.U32 R0, R3, 0x10000, RZ ;  /* 0x0001000003007824 */ /* 0x000fca00078e00ff */
[----:B------:R-:W-:-:S05]  /*5d60*/  F2FP.F16.F32.PACK_AB R0, RZ, R0 ;  /* 0x00000000ff00723e */ /* 0x000fca00000000ff */
[----:B------:R0:W-:Y:S01]  /*5d70*/  STG.E.U16 desc[UR36][R16.64], R0 ;  /* 0x0000000010007986 */ /* 0x0001e2000c101524 */
[----:B------:R-:W-:Y:S05]  /*5d80*/  BRA `(.L_x_25637) ;  /* 0x0000000c00087947 */ /* 0x000fea0003800000 */
.L_x_25640:
        /* <DEDUP_REMOVED lines=10> */
.L_x_25643:
[----:B------:R-:W-:-:S05]  /*5e30*/  IMAD.U32 R3, R3, 0x10000, RZ ;  /* 0x0001000003037824 */ /* 0x000fca00078e00ff */
[----:B------:R-:W-:-:S04]  /*5e40*/  F2FP.F16.F32.PACK_AB R3, RZ, R3 ;  /* 0x00000003ff03723e */ /* 0x000fc800000000ff */
[----:B------:R-:W-:-:S05]  /*5e50*/  PRMT R3, R3, 0x5410, RZ ;  /* 0x0000541003037816 */ /* 0x000fca00000000ff */
[----:B------:R0:W-:Y:S01]  /*5e60*/  STG.E desc[UR36][R16.64], R3 ;  /* 0x0000000310007986 */ /* 0x0001e2000c101924 */
[----:B------:R-:W-:Y:S05]  /*5e70*/  BRA `(.L_x_25637) ;  /* 0x0000000800cc7947 */ /* 0x000fea0003800000 */
.L_x_25642:
[----:B------:R-:W-:-:S04]  /*5e80*/  IMAD.U32 R2, R3, 0x10000, RZ ;  /* 0x0001000003027824 */ /* 0x000fc800078e00ff */
[----:B------:R-:W-:-:S06]  /*5e90*/  FMUL.FTZ R2, R2, 1 ;  /* 0x3f80000002027820 */ /* 0x000fcc0000410000 */
[----:B------:R-:W0:Y:S02]  /*5ea0*/  F2F.F64.F32 R2, R2 ;  /* 0x0000000200027310 */ /* 0x000e240000201800 */
[----:B0-----:R0:W-:Y:S01]  /*5eb0*/  STG.E.64 desc[UR36][R16.64], R2 ;  /* 0x0000000210007986 */ /* 0x0011e2000c101b24 */
[----:B------:R-:W-:Y:S05]  /*5ec0*/  BRA `(.L_x_25637) ;  /* 0x0000000800b87947 */ /* 0x000fea0003800000 */
.L_x_25632:
        /* <DEDUP_REMOVED lines=13> */
.L_x_25646:
[----:B------:R-:W-:Y:S01]  /*5fa0*/  IMAD.U32 R3, R3, 0x10000, RZ ;  /* 0x0001000003037824 */ /* 0x000fe200078e00ff */
[----:B------:R-:W-:-:S03]  /*5fb0*/  CS2R R6, SRZ ;  /* 0x0000000000067805 */ /* 0x000fc6000001ff00 */
[----:B------:R-:W-:-:S04]  /*5fc0*/  FMUL.FTZ R3, R3, 1 ;  /* 0x3f80000003037820 */ /* 0x000fc80000410000 */
[----:B------:R-:W0:Y:S02]  /*5fd0*/  F2F.F64.F32 R4, R3 ;  /* 0x0000000300047310 */ /* 0x000e240000201800 */
[----:B0-----:R0:W-:Y:S01]  /*5fe0*/  STG.E.128 desc[UR36][R16.64], R4 ;  /* 0x0000000410007986 */ /* 0x0011e2000c101d24 */
[----:B------:R-:W-:Y:S05]  /*5ff0*/  BRA `(.L_x_25637) ;  /* 0x00000008006c7947 */ /* 0x000fea0003800000 */
.L_x_25645:
        /* <DEDUP_REMOVED lines=21> */
.L_x_25650:
[----:B------:R-:W-:Y:S05]  /*6150*/  BSYNC B0 ;  /* 0x0000000000007941 */ /* 0x000fea0003800000 */
.L_x_25649:
[----:B------:R-:W-:-:S05]  /*6160*/  LOP3.LUT R3, R0, R3, RZ, 0xfc, !PT ;  /* 0x0000000300037212 */ /* 0x000fca00078efcff */
[----:B------:R0:W-:Y:S01]  /*6170*/  STG.E.U8 desc[UR36][R16.64], R3 ;  /* 0x0000000310007986 */ /* 0x0001e2000c101124 */
[----:B------:R-:W-:Y:S05]  /*6180*/  BRA `(.L_x_25637) ;  /* 0x0000000800087947 */ /* 0x000fea0003800000 */
.L_x_25648:
        /* <DEDUP_REMOVED lines=13> */
.L_x_25652:
[----:B------:R-:W-:Y:S01]  /*6260*/  IMAD.MOV.U32 R0, RZ, RZ, 0x7f ;  /* 0x0000007fff007424 */ /* 0x000fe200078e00ff */
[----:B------:R-:W-:-:S04]  /*6270*/  ISETP.GT.U32.AND P0, PT, R2, 0x7f800000, PT ;  /* 0x7f8000000200780c */ /* 0x000fc80003f04070 */
[----:B------:R-:W-:-:S09]  /*6280*/  SEL R0, R0, 0x7c, P0 ;  /* 0x0000007c00007807 */ /* 0x000fd20000000000 */
.L_x_25653:
[----:B------:R-:W-:Y:S05]  /*6290*/  BSYNC B0 ;  /* 0x0000000000007941 */ /* 0x000fea0003800000 */
.L_x_25651:
[----:B------:R-:W-:-:S04]  /*62a0*/  LOP3.LUT R2, R3, 0x80000000, RZ, 0xc0, !PT ;  /* 0x8000000003027812 */ /* 0x000fc800078ec0ff */
[----:B------:R-:W-:-:S04]  /*62b0*/  SHF.R.U32.HI R3, RZ, 0x18, R2 ;  /* 0x00000018ff037819 */ /* 0x000fc80000011602 */
[----:B------:R-:W-:-:S05]  /*62c0*/  LOP3.LUT R3, R0, R3, RZ, 0xfc, !PT ;  /* 0x0000000300037212 */ /* 0x000fca00078efcff */
[----:B------:R0:W-:Y:S01]  /*62d0*/  STG.E.U8 desc[UR36][R16.64], R3 ;  /* 0x0000000310007986 */ /* 0x0001e2000c101124 */
[----:B------:R-:W-:Y:S05]  /*62e0*/  BRA `(.L_x_25637) ;  /* 0x0000000400b07947 */ /* 0x000fea0003800000 */
.L_x_25647:
[----:B------:R0:W-:Y:S01]  /*62f0*/  STG.E.U16 desc[UR36][R16.64], R3 ;  /* 0x0000000310007986 */ /* 0x0001e2000c101524 */
[----:B------:R-:W-:Y:S05]  /*6300*/  BRA `(.L_x_25637) ;  /* 0x0000000400a87947 */ /* 0x000fea0003800000 */
.L_x_25644:
        /* <DEDUP_REMOVED lines=12> */
.L_x_25656:
        /* <DEDUP_REMOVED lines=17> */
.L_x_25659:
[----:B------:R-:W-:-:S04]  /*64e0*/  LOP3.LUT R2, R3, 0x80000000, RZ, 0xc0, !PT ;  /* 0x8000000003027812 */ /* 0x000fc800078ec0ff */
[----:B------:R-:W-:-:S04]  /*64f0*/  SHF.R.U32.HI R3, RZ, 0x18, R2 ;  /* 0x00000018ff037819 */ /* 0x000fc80000011602 */
[----:B------:R-:W-:-:S04]  /*6500*/  LOP3.LUT R0, R0, R3, RZ, 0xfc, !PT ;  /* 0x0000000300007212 */ /* 0x000fc800078efcff */
[----:B------:R-:W-:-:S07]  /*6510*/  PRMT R8, R0, 0x7610, R8 ;  /* 0x0000761000087816 */ /* 0x000fce0000000008 */
.L_x_25658:
[----:B------:R-:W-:Y:S05]  /*6520*/  BSYNC B0 ;  /* 0x0000000000007941 */ /* 0x000fea0003800000 */
.L_x_25657:
[----:B------:R3:W-:Y:S01]  /*6530*/  STG.E.U8 desc[UR36][R16.64], R8 ;  /* 0x0000000810007986 */ /* 0x0007e2000c101124 */
[----:B------:R-:W-:Y:S05]  /*6540*/  BRA `(.L_x_25637) ;  /* 0x0000000400187947 */ /* 0x000fea0003800000 */
.L_x_25655:
        /* <DEDUP_REMOVED lines=17> */
.L_x_25662:
[----:B------:R-:W-:-:S04]  /*6660*/  LOP3.LUT R2, R3, 0x80000000, RZ, 0xc0, !PT ;  /* 0x8000000003027812 */ /* 0x000fc800078ec0ff */
[----:B------:R-:W-:-:S04]  /*6670*/  SHF.R.U32.HI R3, RZ, 0x18, R2 ;  /* 0x00000018ff037819 */ /* 0x000fc80000011602 */
[----:B------:R-:W-:-:S04]  /*6680*/  LOP3.LUT R0, R0, R3, RZ, 0xfc, !PT ;  /* 0x0000000300007212 */ /* 0x000fc800078efcff */
[----:B------:R-:W-:-:S07]  /*6690*/  PRMT R8, R0, 0x7610, R8 ;  /* 0x0000761000087816 */ /* 0x000fce0000000008 */
.L_x_25661:
[----:B------:R-:W-:Y:S05]  /*66a0*/  BSYNC B0 ;  /* 0x0000000000007941 */ /* 0x000fea0003800000 */
.L_x_25660:
[----:B------:R0:W-:Y:S01]  /*66b0*/  STG.E.U8 desc[UR36][R16.64], R8 ;  /* 0x0000000810007986 */ /* 0x0001e2000c101124 */
[----:B------:R-:W-:Y:S05]  /*66c0*/  BRA `(.L_x_25637) ;  /* 0x0000000000b87947 */ /* 0x000fea0003800000 */
.L_x_25654:
        /* <DEDUP_REMOVED lines=22> */
.L_x_25636:
        /* <DEDUP_REMOVED lines=16> */
.L_x_25665:
[----:B------:R-:W-:Y:S05]  /*6930*/  BRA `(.L_x_25637) ;  /* 0x00000000001c7947 */ /* 0x000fea0003800000 */
.L_x_25664:
[----:B------:R-:W-:-:S06]  /*6940*/  IMAD.U32 R3, R3, 0x10000, RZ ;  /* 0x0001000003037824 */ /* 0x000fcc00078e00ff */
[----:B------:R-:W0:Y:S02]  /*6950*/  F2I.U64.TRUNC R2, R3 ;  /* 0x0000000300027311 */ /* 0x000e24000020d800 */
[----:B0-----:R2:W-:Y:S01]  /*6960*/  STG.E.64 desc[UR36][R16.64], R2 ;  /* 0x0000000210007986 */ /* 0x0015e2000c101b24 */
[----:B------:R-:W-:Y:S05]  /*6970*/  BRA `(.L_x_25637) ;  /* 0x00000000000c7947 */ /* 0x000fea0003800000 */
.L_x_25663:
[----:B------:R-:W-:-:S06]  /*6980*/  IMAD.U32 R3, R3, 0x10000, RZ ;  /* 0x0001000003037824 */ /* 0x000fcc00078e00ff */
[----:B------:R-:W0:Y:S02]  /*6990*/  F2I.FTZ.U32.TRUNC.NTZ R3, R3 ;  /* 0x0000000300037305 */ /* 0x000e24000021f000 */
[----:B0-----:R0:W-:Y:S02]  /*69a0*/  STG.E desc[UR36][R16.64], R3 ;  /* 0x0000000310007986 */ /* 0x0011e4000c101924 */
.L_x_25637:
[----:B------:R-:W-:-:S07]  /*69b0*/  VIADD R19, R19, 0x80 ;  /* 0x0000008013137836 */ /* 0x000fce0000000000 */
.L_x_25593:
[----:B------:R-:W-:Y:S05]  /*69c0*/  BSYNC B6 ;  /* 0x0000000000067941 */ /* 0x000fea0003800000 */
.L_x_25592:
        /* <DEDUP_REMOVED lines=307> */
.L_x_25668:
        /* <DEDUP_REMOVED lines=22> */
.L_x_25672:
[----:B------:R-:W2:Y:S02]  /*7e60*/  LDG.E.U8 R2, desc[UR36][R2.64] ;  /* 0x0000002402027981 */ /* 0x000ea4000c1e1100 */
[----:B--2---:R-:W-:-:S04]  /*7e70*/  I2FP.F32.U32 R0, R2 ;  /* 0x0000000200007245 */ /* 0x004fc80000201000 */
[----:B------:R-:W-:Y:S01]  /*7e80*/  F2FP.BF16.F32.PACK_AB R0, RZ, R0 ;  /* 0x00000000ff00723e */ /* 0x000fe200000010ff */
[----:B------:R-:W-:Y:S06]  /*7e90*/  BRA `(.L_x_25674) ;  /* 0x0000000c00907947 */ /* 0x000fec0003800000 */
.L_x_25671:
        /* <DEDUP_REMOVED lines=10> */
.L_x_25676:
[----:B------:R-:W2:Y:S02]  /*7f40*/  LDG.E R2, desc[UR36][R2.64] ;  /* 0x0000002402027981 */ /* 0x000ea4000c1e1900 */
[----:B--2---:R-:W-:-:S04]  /*7f50*/  I2FP.F32.S32 R0, R2 ;  /* 0x0000000200007245 */ /* 0x004fc80000201400 */
[----:B------:R-:W-:Y:S01]  /*7f60*/  F2FP.BF16.F32.PACK_AB R0, RZ, R0 ;  /* 0x00000000ff00723e */ /* 0x000fe200000010ff */
[----:B------:R-:W-:Y:S06]  /*7f70*/  BRA `(.L_x_25674) ;  /* 0x0000000c00587947 */ /* 0x000fec0003800000 */
.L_x_25675:
[----:B------:R-:W2:Y:S02]  /*7f80*/  LDG.E.U16 R2, desc[UR36][R2.64] ;  /* 0x0000002402027981 */ /* 0x000ea4000c1e1500 */
[----:B--2---:R-:W0:Y:S02]  /*7f90*/  I2F.S16 R0, R2 ;  /* 0x0000000200007306 */ /* 0x004e240000101400 */
[----:B0-----:R-:W-:Y:S01]  /*7fa0*/  F2FP.BF16.F32.PACK_AB R0, RZ, R0 ;  /* 0x00000000ff00723e */ /* 0x001fe200000010ff */
[----:B------:R-:W-:Y:S06]  /*7fb0*/  BRA `(.L_x_25674) ;  /* 0x0000000c00487947 */ /* 0x000fec0003800000 */
.L_x_25670:
        /* <DEDUP_REMOVED lines=9> */
.L_x_25678:
[----:B------:R-:W2:Y:S02]  /*8050*/  LDG.E.U16 R0, desc[UR36][R2.64] ;  /* 0x0000002402007981 */ /* 0x000ea4000c1e1500 */
[----:B--2---:R-:W-:-:S05]  /*8060*/  HADD2.F32 R0, -RZ, R0.H0_H0 ;  /* 0x20000000ff007230 */ /* 0x004fca0000004100 */
[----:B------:R-:W-:Y:S01]  /*8070*/  F2FP.BF16.F32.PACK_AB R0, RZ, R0 ;  /* 0x00000000ff00723e */ /* 0x000fe200000010ff */
[----:B------:R-:W-:Y:S06]  /*8080*/  BRA `(.L_x_25674) ;  /* 0x0000000c00147947 */ /* 0x000fec0003800000 */
.L_x_25677:
        /* <DEDUP_REMOVED lines=9> */
.L_x_25680:
[----:B------:R-:W2:Y:S02]  /*8120*/  LDG.E.U16 R2, desc[UR36][R2.64] ;  /* 0x0000002402027981 */ /* 0x000ea4000c1e1500 */
[----:B--2---:R-:W-:-:S05]  /*8130*/  HADD2.F32 R0, -RZ, R2.H0_H0 ;  /* 0x20000002ff007230 */ /* 0x004fca0000004100 */
[----:B------:R-:W-:Y:S01]  /*8140*/  F2FP.BF16.F32.PACK_AB R0, RZ, R0 ;  /* 0x00000000ff00723e */ /* 0x000fe200000010ff */
[----:B------:R-:W-:Y:S06]  /*8150*/  BRA `(.L_x_25674) ;  /* 0x0000000800e07947 */ /* 0x000fec0003800000 */
.L_x_25679:
        /* <DEDUP_REMOVED lines=8> */
.L_x_25669:
        /* <DEDUP_REMOVED lines=13> */
.L_x_25683:
        /* <DEDUP_REMOVED lines=8> */
.L_x_25682:
        /* <DEDUP_REMOVED lines=28> */
.L_x_25685:
        /* <DEDUP_REMOVED lines=15> */
.L_x_25684:
[----:B------:R0:W5:Y:S01]  /*85e0*/  LDG.E.U16 R0, desc[UR36][R2.64] ;  /* 0x0000002402007981 */ /* 0x000162000c1e1500 */
[----:B------:R-:W-:Y:S05]  /*85f0*/  BRA `(.L_x_25674) ;  /* 0x0000000400b87947 */ /* 0x000fea0003800000 */
.L_x_25681:
        /* <DEDUP_REMOVED lines=12> */
.L_x_25688:
        /* <DEDUP_REMOVED lines=21> */
.L_x_25692:
[----:B------:R-:W-:Y:S05]  /*8810*/  BSYNC B1 ;  /* 0x0000000000017941 */ /* 0x000fea0003800000 */
.L_x_25691:
[----:B------:R-:W-:Y:S01]  /*8820*/  LEA R3, R0, 0x3b800000, 0x17 ;  /* 0x3b80000000037811 */ /* 0x000fe200078eb8ff */
[----:B------:R-:W-:-:S05]  /*8830*/  IMAD.SHL.U32 R0, R2, 0x100000, RZ ;  /* 0x0010000002007824 */ /* 0x000fca00078e00ff */
[----:B------:R-:W-:-:S07]  /*8840*/  LOP3.LUT R0, R3, R0, R4, 0xfe, !PT ;  /* 0x0000000003007212 */ /* 0x000fce00078efe04 */
.L_x_25690:
[----:B------:R-:W-:Y:S05]  /*8850*/  BSYNC B0 ;  /* 0x0000000000007941 */ /* 0x000fea0003800000 */
.L_x_25689:
[----:B------:R-:W-:Y:S01]  /*8860*/  F2FP.BF16.F32.PACK_AB R0, RZ, R0 ;  /* 0x00000000ff00723e */ /* 0x000fe200000010ff */
[----:B------:R-:W-:Y:S06]  /*8870*/  BRA `(.L_x_25674) ;  /* 0x0000000400187947 */ /* 0x000fec0003800000 */
.L_x_25687:
        /* <DEDUP_REMOVED lines=21> */
.L_x_25696:
[----:B------:R-:W-:Y:S05]  /*89d0*/  BSYNC B1 ;  /* 0x0000000000017941 */ /* 0x000fea0003800000 */
.L_x_25695:
[----:B------:R-:W-:Y:S01]  /*89e0*/  LEA R3, R0, 0x37800000, 0x17 ;  /* 0x3780000000037811 */ /* 0x000fe200078eb8ff */
[----:B------:R-:W-:-:S05]  /*89f0*/  IMAD.SHL.U32 R0, R2, 0x200000, RZ ;  /* 0x0020000002007824 */ /* 0x000fca00078e00ff */
[----:B------:R-:W-:-:S07]  /*8a00*/  LOP3.LUT R0, R3, R0, R4, 0xfe, !PT ;  /* 0x0000000003007212 */ /* 0x000fce00078efe04 */
.L_x_25694:
[----:B------:R-:W-:Y:S05]  /*8a10*/  BSYNC B0 ;  /* 0x0000000000007941 */ /* 0x000fea0003800000 */
.L_x_25693:
[----:B------:R-:W-:Y:S01]  /*8a20*/  F2FP.BF16.F32.PACK_AB R0, RZ, R0 ;  /* 0x00000000ff00723e */ /* 0x000fe200000010ff */
[----:B------:R-:W-:Y:S06]  /*8a30*/  BRA `(.L_x_25674) ;  /* 0x0000000000a87947 */ /* 0x000fec0003800000 */
.L_x_25686:
        /* <DEDUP_REMOVED lines=14> */
.L_x_25700:
[----:B------:R-:W-:Y:S05]  /*8b20*/  BSYNC B0 ;  /* 0x0000000000007941 */ /* 0x000fea0003800000 */
.L_x_25699:
[----:B------:R-:W-:Y:S01]  /*8b30*/  F2FP.BF16.F32.PACK_AB R0, RZ, R0 ;  /* 0x00000000ff00723e */ /* 0x000fe200000010ff */
[----:B------:R-:W-:Y:S06]  /*8b40*/  BRA `(.L_x_25674) ;  /* 0x0000000000647947 */ /* 0x000fec0003800000 */
.L_x_25673:
        /* <DEDUP_REMOVED lines=16> */
.L_x_25701:
[----:B------:R-:W-:Y:S01]  /*8c50*/  PRMT R0, RZ, 0x7610, R0 ;  /* 0x00007610ff007816 */ /* 0x000fe20000000000 */
[----:B------:R-:W-:Y:S06]  /*8c60*/  BRA `(.L_x_25674) ;  /* 0x00000000001c7947 */ /* 0x000fec0003800000 */
.L_x_25698:
[----:B------:R-:W2:Y:S02]  /*8c70*/  LDG.E.64 R2, desc[UR36][R2.64] ;  /* 0x0000002402027981 */ /* 0x000ea4000c1e1b00 */
[----:B--2---:R-:W0:Y:S02]  /*8c80*/  I2F.U64 R0, R2 ;  /* 0x0000000200007312 */ /* 0x004e240000301000 */
[----:B0-----:R-:W-:Y:S01]  /*8c90*/  F2FP.BF16.F32.PACK_AB R0, RZ, R0 ;  /* 0x00000000ff00723e */ /* 0x001fe200000010ff */
[----:B------:R-:W-:Y:S06]  /*8ca0*/  BRA `(.L_x_25674) ;  /* 0x00000000000c7947 */ /* 0x000fec0003800000 */
.L_x_25697:
[----:B------:R-:W2:Y:S02]  /*8cb0*/  LDG.E R2, desc[UR36][R2.64] ;  /* 0x0000002402027981 */ /* 0x000ea4000c1e1900 */
[----:B--2---:R-:W-:-:S04]  /*8cc0*/  I2FP.F32.U32 R0, R2 ;  /* 0x0000000200007245 */ /* 0x004fc80000201000 */
[----:B------:R-:W-:-:S07]  /*8cd0*/  F2FP.BF16.F32.PACK_AB R0, RZ, R0 ;  /* 0x00000000ff00723e */ /* 0x000fce00000010ff */
.L_x_25674:
        /* <DEDUP_REMOVED lines=23> */
.L_x_25705:
        /* <DEDUP_REMOVED lines=8> */
.L_x_25703:
[----:B------:R-:W-:-:S04]  /*8ed0*/  IMAD.U32 R3, R3, 0x10000, RZ ;  /* 0x0001000003037824 */ /* 0x000fc800078e00ff */
[----:B------:R-:W-:-:S05]  /*8ee0*/  FADD.FTZ R3, R2, R3 ;  /* 0x0000000302037221 */ /* 0x000fca0000010000 */
[----:B------:R-:W-:-:S07]  /*8ef0*/  F2FP.BF16.F32.PACK_AB R3, RZ, R3 ;  /* 0x00000003ff03723e */ /* 0x000fce00000010ff */
.L_x_25704:
[----:B------:R-:W-:Y:S05]  /*8f00*/  BSYNC B0 ;  /* 0x0000000000007941 */ /* 0x000fea0003800000 */
.L_x_25702:
        /* <DEDUP_REMOVED lines=16> */
.L_x_25709:
[----:B------:R-:W-:-:S06]  /*9010*/  IMAD.U32 R3, R3, 0x10000, RZ ;  /* 0x0001000003037824 */ /* 0x000fcc00078e00ff */
[----:B------:R-:W0:Y:S02]  /*9020*/  F2I.S64.TRUNC R2, R3 ;  /* 0x0000000300027311 */ /* 0x000e24000020d900 */
[----:B0-----:R3:W-:Y:S01]  /*9030*/  STG.E.U8 desc[UR36][R16.64], R2 ;  /* 0x0000000210007986 */ /* 0x0017e2000c101124 */
[----:B------:R-:W-:Y:S05]  /*9040*/  BRA `(.L_x_25711) ;  /* 0x0000000c00847947 */ /* 0x000fea0003800000 */
.L_x_25708:
        /* <DEDUP_REMOVED lines=10> */
.L_x_25713:
[----:B------:R-:W-:-:S06]  /*90f0*/  IMAD.U32 R3, R3, 0x10000, RZ ;  /* 0x0001000003037824 */ /* 0x000fcc00078e00ff */
[----:B------:R-:W0:Y:S02]  /*9100*/  F2I.FTZ.TRUNC.NTZ R3, R3 ;  /* 0x0000000300037305 */ /* 0x000e24000021f100 */
[----:B0-----:R2:W-:Y:S01]  /*9110*/  STG.E desc[UR36][R16.64], R3 ;  /* 0x0000000310007986 */ /* 0x0015e2000c101924 */
[----:B------:R-:W-:Y:S05]  /*9120*/  BRA `(.L_x_25711) ;  /* 0x0000000c004c7947 */ /* 0x000fea0003800000 */
.L_x_25712:
[----:B------:R-:W-:-:S06]  /*9130*/  IMAD.U32 R3, R3, 0x10000, RZ ;  /* 0x0001000003037824 */ /* 0x000fcc00078e00ff */
[----:B------:R-:W0:Y:S02]  /*9140*/  F2I.FTZ.TRUNC.NTZ R3, R3 ;  /* 0x0000000300037305 */ /* 0x000e24000021f100 */
[----:B0-----:R0:W-:Y:S01]  /*9150*/  STG.E.U16 desc[UR36][R16.64], R3 ;  /* 0x0000000310007986 */ /* 0x0011e2000c101524 */
[----:B------:R-:W-:Y:S05]  /*9160*/  BRA `(.L_x_25711) ;  /* 0x0000000c003c7947 */ /* 0x000fea0003800000 */
.L_x_25707:
        /* <DEDUP_REMOVED lines=9> */
.L_x_25715:
[----:B------:R-:W-:-:S05]  /*9200*/  IMAD.U32 R0, R3, 0x10000, RZ ;  /* 0x0001000003007824 */ /* 0x000fca00078e00ff */
[----:B------:R-:W-:-:S05]  /*9210*/  F2FP.F16.F32.PACK_AB R0, RZ, R0 ;  /* 0x00000000ff00723e */ /* 0x000fca00000000ff */
[----:B------:R0:W-:Y:S01]  /*9220*/  STG.E.U16 desc[UR36][R16.64], R0 ;  /* 0x0000000010007986 */ /* 0x0001e2000c101524 */
[----:B------:R-:W-:Y:S05]  /*9230*/  BRA `(.L_x_25711) ;  /* 0x0000000c00087947 */ /* 0x000fea0003800000 */
.L_x_25714:
        /* <DEDUP_REMOVED lines=10> */
.L_x_25717:
[----:B------:R-:W-:-:S05]  /*92e0*/  IMAD.U32 R3, R3, 0x10000, RZ ;  /* 0x0001000003037824 */ /* 0x000fca00078e00ff */
[----:B------:R-:W-:-:S04]  /*92f0*/  F2FP.F16.F32.PACK_AB R3, RZ, R3 ;  /* 0x00000003ff03723e */ /* 0x000fc800000000ff */
[----:B------:R-:W-:-:S05]  /*9300*/  PRMT R3, R3, 0x5410, RZ ;  /* 0x0000541003037816 */ /* 0x000fca00000000ff */
[----:B------:R0:W-:Y:S01]  /*9310*/  STG.E desc[UR36][R16.64], R3 ;  /* 0x0000000310007986 */ /* 0x0001e2000c101924 */
[----:B------:R-:W-:Y:S05]  /*9320*/  BRA `(.L_x_25711) ;  /* 0x0000000800cc7947 */ /* 0x000fea0003800000 */
.L_x_25716:
[----:B------:R-:W-:-:S04]  /*9330*/  IMAD.U32 R2, R3, 0x10000, RZ ;  /* 0x0001000003027824 */ /* 0x000fc800078e00ff */
[----:B------:R-:W-:-:S06]  /*9340*/  FMUL.FTZ R2, R2, 1 ;  /* 0x3f80000002027820 */ /* 0x000fcc0000410000 */
[----:B------:R-:W0:Y:S02]  /*9350*/  F2F.F64.F32 R2, R2 ;  /* 0x0000000200027310 */ /* 0x000e240000201800 */
[----:B0-----:R0:W-:Y:S01]  /*9360*/  STG.E.64 desc[UR36][R16.64], R2 ;  /* 0x0000000210007986 */ /* 0x0011e2000c101b24 */
[----:B------:R-:W-:Y:S05]  /*9370*/  BRA `(.L_x_25711) ;  /* 0x0000000800b87947 */ /* 0x000fea0003800000 */
.L_x_25706:
        /* <DEDUP_REMOVED lines=13> */
.L_x_25720:
[----:B------:R-:W-:Y:S01]  /*9450*/  IMAD.U32 R3, R3, 0x10000, RZ ;  /* 0x0001000003037824 */ /* 0x000fe200078e00ff */
[----:B------:R-:W-:-:S03]  /*9460*/  CS2R R6, SRZ ;  /* 0x0000000000067805 */ /* 0x000fc6000001ff00 */
[----:B------:R-:W-:-:S04]  /*9470*/  FMUL.FTZ R3, R3, 1 ;  /* 0x3f80000003037820 */ /* 0x000fc80000410000 */
[----:B------:R-:W0:Y:S02]  /*9480*/  F2F.F64.F32 R4, R3 ;  /* 0x0000000300047310 */ /* 0x000e240000201800 */
[----:B0-----:R0:W-:Y:S01]  /*9490*/  STG.E.128 desc[UR36][R16.64], R4 ;  /* 0x0000000410007986 */ /* 0x0011e2000c101d24 */
[----:B------:R-:W-:Y:S05]  /*94a0*/  BRA `(.L_x_25711) ;  /* 0x00000008006c7947 */ /* 0x000fea0003800000 */
.L_x_25719:
        /* <DEDUP_REMOVED lines=21> */
.L_x_25724:
[----:B------:R-:W-:Y:S05]  /*9600*/  BSYNC B0 ;  /* 0x0000000000007941 */ /* 0x000fea0003800000 */
.L_x_25723:
[----:B------:R-:W-:-:S05]  /*9610*/  LOP3.LUT R3, R0, R3, RZ, 0xfc, !PT ;  /* 0x0000000300037212 */ /* 0x000fca00078efcff */
[----:B------:R0:W-:Y:S01]  /*9620*/  STG.E.U8 desc[UR36][R16.64], R3 ;  /* 0x0000000310007986 */ /* 0x0001e2000c101124 */
[----:B------:R-:W-:Y:S05]  /*9630*/  BRA `(.L_x_25711) ;  /* 0x0000000800087947 */ /* 0x000fea0003800000 */
.L_x_25722:
        /* <DEDUP_REMOVED lines=13> */
.L_x_25726:
[----:B------:R-:W-:Y:S01]  /*9710*/  IMAD.MOV.U32 R0, RZ, RZ, 0x7f ;  /* 0x0000007fff007424 */ /* 0x000fe200078e00ff */
[----:B------:R-:W-:-:S04]  /*9720*/  ISETP.GT.U32.AND P0, PT, R2, 0x7f800000, PT ;  /* 0x7f8000000200780c */ /* 0x000fc80003f04070 */
[----:B------:R-:W-:-:S09]  /*9730*/  SEL R0, R0, 0x7c, P0 ;  /* 0x0000007c00007807 */ /* 0x000fd20000000000 */
.L_x_25727:
[----:B------:R-:W-:Y:S05]  /*9740*/  BSYNC B0 ;  /* 0x0000000000007941 */ /* 0x000fea0003800000 */
.L_x_25725:
[----:B------:R-:W-:-:S04]  /*9750*/  LOP3.LUT R2, R3, 0x80000000, RZ, 0xc0, !PT ;  /* 0x8000000003027812 */ /* 0x000fc800078ec0ff */
[----:B------:R-:W-:-:S04]  /*9760*/  SHF.R.U32.HI R3, RZ, 0x18, R2 ;  /* 0x00000018ff037819 */ /* 0x000fc80000011602 */
[----:B------:R-:W-:-:S05]  /*9770*/  LOP3.LUT R3, R0, R3, RZ, 0xfc, !PT ;  /* 0x0000000300037212 */ /* 0x000fca00078efcff */
[----:B------:R0:W-:Y:S01]  /*9780*/  STG.E.U8 desc[UR36][R16.64], R3 ;  /* 0x0000000310007986 */ /* 0x0001e2000c101124 */
[----:B------:R-:W-:Y:S05]  /*9790*/  BRA `(.L_x_25711) ;  /* 0x0000000400b07947 */ /* 0x000fea0003800000 */
.L_x_25721:
[----:B------:R0:W-:Y:S01]  /*97a0*/  STG.E.U16 desc[UR36][R16.64], R3 ;  /* 0x0000000310007986 */ /* 0x0001e2000c101524 */
[----:B------:R-:W-:Y:S05]  /*97b0*/  BRA `(.L_x_25711) ;  /* 0x0000000400a87947 */ /* 0x000fea0003800000 */
.L_x_25718:
        /* <DEDUP_REMOVED lines=12> */
.L_x_25730:
        /* <DEDUP_REMOVED lines=17> */
.L_x_25733:
[----:B------:R-:W-:-:S04]  /*9990*/  LOP3.LUT R2, R3, 0x80000000, RZ, 0xc0, !PT ;  /* 0x8000000003027812 */ /* 0x000fc800078ec0ff */
[----:B------:R-:W-:-:S04]  /*99a0*/  SHF.R.U32.HI R3, RZ, 0x18, R2 ;  /* 0x00000018ff037819 */ /* 0x000fc80000011602 */
[----:B------:R-:W-:-:S04]  /*99b0*/  LOP3.LUT R0, R0, R3, RZ, 0xfc, !PT ;  /* 0x0000000300007212 */ /* 0x000fc800078efcff */
[----:B------:R-:W-:-:S07]  /*99c0*/  PRMT R8, R0, 0x7610, R8 ;  /* 0x0000761000087816 */ /* 0x000fce0000000008 */
.L_x_25732:
[----:B------:R-:W-:Y:S05]  /*99d0*/  BSYNC B0 ;  /* 0x0000000000007941 */ /* 0x000fea0003800000 */
.L_x_25731:
[----:B------:R0:W-:Y:S01]  /*99e0*/  STG.E.U8 desc[UR36][R16.64], R8 ;  /* 0x0000000810007986 */ /* 0x0001e2000c101124 */
[----:B------:R-:W-:Y:S05]  /*99f0*/  BRA `(.L_x_25711) ;  /* 0x0000000400187947 */ /* 0x000fea0003800000 */
.L_x_25729:
        /* <DEDUP_REMOVED lines=17> */
.L_x_25736:
[----:B------:R-:W-:-:S04]  /*9b10*/  LOP3.LUT R2, R3, 0x80000000, RZ, 0xc0, !PT ;  /* 0x8000000003027812 */ /* 0x000fc800078ec0ff */
[----:B------:R-:W-:-:S04]  /*9b20*/  SHF.R.U32.HI R3, RZ, 0x18, R2 ;  /* 0x00000018ff037819 */ /* 0x000fc80000011602 */
[----:B------:R-:W-:-:S04]  /*9b30*/  LOP3.LUT R0, R0, R3, RZ, 0xfc, !PT ;  /* 0x0000000300007212 */ /* 0x000fc800078efcff */
[----:B------:R-:W-:-:S07]  /*9b40*/  PRMT R8, R0, 0x7610, R8 ;  /* 0x0000761000087816 */ /* 0x000fce0000000008 */
.L_x_25735:
[----:B------:R-:W-:Y:S05]  /*9b50*/  BSYNC B0 ;  /* 0x0000000000007941 */ /* 0x000fea0003800000 */
.L_x_25734:
[----:B------:R0:W-:Y:S01]  /*9b60*/  STG.E.U8 desc[UR36][R16.64], R8 ;  /* 0x0000000810007986 */ /* 0x0001e2000c101124 */
[----:B------:R-:W-:Y:S05]  /*9b70*/  BRA `(.L_x_25711) ;  /* 0x0000000000b87947 */ /* 0x000fea0003800000 */
.L_x_25728:
        /* <DEDUP_REMOVED lines=22> */
.L_x_25710:
        /* <DEDUP_REMOVED lines=16> */
.L_x_25739:
[----:B------:R-:W-:Y:S05]  /*9de0*/  BRA `(.L_x_25711) ;  /* 0x00000000001c7947 */ /* 0x000fea0003800000 */
.L_x_25738:
[----:B------:R-:W-:-:S06]  /*9df0*/  IMAD.U32 R3, R3, 0x10000, RZ ;  /* 0x0001000003037824 */ /* 0x000fcc00078e00ff */
[----:B------:R-:W0:Y:S02]  /*9e00*/  F2I.U64.TRUNC R2, R3 ;  /* 0x0000000300027311 */ /* 0x000e24000020d800 */
[----:B0-----:R0:W-:Y:S01]  /*9e10*/  STG.E.64 desc[UR36][R16.64], R2 ;  /* 0x0000000210007986 */ /* 0x0011e2000c101b24 */
[----:B------:R-:W-:Y:S05]  /*9e20*/  BRA `(.L_x_25711) ;  /* 0x00000000000c7947 */ /* 0x000fea0003800000 */
.L_x_25737:
[----:B------:R-:W-:-:S06]  /*9e30*/  IMAD.U32 R3, R3, 0x10000, RZ ;  /* 0x0001000003037824 */ /* 0x000fcc00078e00ff */
[----:B------:R-:W0:Y:S02]  /*9e40*/  F2I.FTZ.U32.TRUNC.NTZ R3, R3 ;  /* 0x0000000300037305 */ /* 0x000e24000021f000 */
[----:B0-----:R0:W-:Y:S02]  /*9e50*/  STG.E desc[UR36][R16.64], R3 ;  /* 0x0000000310007986 */ /* 0x0011e4000c101924 */
.L_x_25711:
[----:B------:R-:W-:-:S07]  /*9e60*/  VIADD R19, R19, 0x80 ;  /* 0x0000008013137836 */ /* 0x000fce0000000000 */
.L_x_25667:
[----:B------:R-:W-:Y:S05]  /*9e70*/  BSYNC B6 ;  /* 0x0000000000067941 */ /* 0x000fea0003800000 */
.L_x_25666:
        /* <DEDUP_REMOVED lines=306> */
.L_x_25740:
        /* <DEDUP_REMOVED lines=22> */
.L_x_25744:
[----:B------:R-:W2:Y:S02]  /*b300*/  LDG.E.U8 R2, desc[UR36][R2.64] ;  /* 0x0000002402027981 */ /* 0x000ea4000c1e1100 */
[----:B--2---:R-:W-:-:S04]  /*b310*/  I2FP.F32.U32 R0, R2 ;  /* 0x0000000200007245 */ /* 0x004fc80000201000 */
[----:B------:R-:W-:Y:S01]  /*b320*/  F2FP.BF16.F32.PACK_AB R0, RZ, R0 ;  /* 0x00000000ff00723e */ /* 0x000fe200000010ff */
[----:B------:R-:W-:Y:S06]  /*b330*/  BRA `(.L_x_25746) ;  /* 0x0000000c00907947 */ /* 0x000fec0003800000 */
.L_x_25743:
        /* <DEDUP_REMOVED lines=10> */
.L_x_25748:
[----:B------:R-:W2:Y:S02]  /*b3e0*/  LDG.E R2, desc[UR36][R2.64] ;  /* 0x0000002402027981 */ /* 0x000ea4000c1e1900 */
[----:B--2---:R-:W-:-:S04]  /*b3f0*/  I2FP.F32.S32 R0, R2 ;  /* 0x0000000200007245 */ /* 0x004fc80000201400 */
[----:B------:R-:W-:Y:S01]  /*b400*/  F2FP.BF16.F32.PACK_AB R0, RZ, R0 ;  /* 0x00000000ff00723e */ /* 0x000fe200000010ff */
[----:B------:R-:W-:Y:S06]  /*b410*/  BRA `(.L_x_25746) ;  /* 0x0000000c00587947 */ /* 0x000fec0003800000 */
.L_x_25747:
[----:B------:R-:W2:Y:S02]  /*b420*/  LDG.E.U16 R2, desc[UR36][R2.64] ;  /* 0x0000002402027981 */ /* 0x000ea4000c1e1500 */
[----:B--2---:R-:W0:Y:S02]  /*b430*/  I2F.S16 R0, R2 ;  /* 0x0000000200007306 */ /* 0x004e240000101400 */
[----:B0-----:R-:W-:Y:S01]  /*b440*/  F2FP.BF16.F32.PACK_AB R0, RZ, R0 ;  /* 0x00000000ff00723e */ /* 0x001fe200000010ff */
[----:B------:R-:W-:Y:S06]  /*b450*/  BRA `(.L_x_25746) ;  /* 0x0000000c00487947 */ /* 0x000fec0003800000 */
.L_x_25742:
        /* <DEDUP_REMOVED lines=9> */
.L_x_25750:
[----:B------:R-:W2:Y:S02]  /*b4f0*/  LDG.E.U16 R0, desc[UR36][R2.64] ;  /* 0x0000002402007981 */ /* 0x000ea4000c1e1500 */
[----:B--2---:R-:W-:-:S05]  /*b500*/  HADD2.F32 R0, -RZ, R0.H0_H0 ;  /* 0x20000000ff007230 */ /* 0x004fca0000004100 */
[----:B------:R-:W-:Y:S01]  /*b510*/  F2FP.BF16.F32.PACK_AB R0, RZ, R0 ;  /* 0x00000000ff00723e */ /* 0x000fe200000010ff */
[----:B------:R-:W-:Y:S06]  /*b520*/  BRA `(.L_x_25746) ;  /* 0x0000000c00147947 */ /* 0x000fec0003800000 */
.L_x_25749:
        /* <DEDUP_REMOVED lines=9> */
.L_x_25752:
[----:B------:R-:W2:Y:S02]  /*b5c0*/  LDG.E.U16 R2, desc[UR36][R2.64] ;  /* 0x0000002402027981 */ /* 0x000ea4000c1e1500 */
[----:B--2---:R-:W-:-:S05]  /*b5d0*/  HADD2.F32 R0, -RZ, R2.H0_H0 ;  /* 0x20000002ff007230 */ /* 0x004fca0000004100 */
[----:B------:R-:W-:Y:S01]  /*b5e0*/  F2FP.BF16.F32.PACK_AB R0, RZ, R0 ;  /* 0x00000000ff00723e */ /* 0x000fe200000010ff */
[----:B------:R-:W-:Y:S06]  /*b5f0*/  BRA `(.L_x_25746) ;  /* 0x0000000800e07947 */ /* 0x000fec0003800000 */
.L_x_25751:
        /* <DEDUP_REMOVED lines=8> */
.L_x_25741:
        /* <DEDUP_REMOVED lines=13> */
.L_x_25755:
        /* <DEDUP_REMOVED lines=8> */
.L_x_25754:
        /* <DEDUP_REMOVED lines=28> */
.L_x_25757:
        /* <DEDUP_REMOVED lines=15> */
.L_x_25756:
[----:B------:R0:W5:Y:S01]  /*ba80*/  LDG.E.U16 R0, desc[UR36][R2.64] ;  /* 0x0000002402007981 */ /* 0x000162000c1e1500 */
[----:B------:R-:W-:Y:S05]  /*ba90*/  BRA `(.L_x_25746) ;  /* 0x0000000400b87947 */ /* 0x000fea0003800000 */
.L_x_25753:
        /* <DEDUP_REMOVED lines=12> */
.L_x_25760:
        /* <DEDUP_REMOVED lines=21> */
.L_x_25764:
[----:B------:R-:W-:Y:S05]  /*bcb0*/  BSYNC B1 ;  /* 0x0000000000017941 */ /* 0x000fea0003800000 */
.L_x_25763:
[----:B------:R-:W-:Y:S01]  /*bcc0*/  LEA R3, R0, 0x3b800000, 0x17 ;  /* 0x3b80000000037811 */ /* 0x000fe200078eb8ff */
[----:B------:R-:W-:-:S05]  /*bcd0*/  IMAD.SHL.U32 R0, R2, 0x100000, RZ ;  /* 0x0010000002007824 */ /* 0x000fca00078e00ff */
[----:B------:R-:W-:-:S07]  /*bce0*/  LOP3.LUT R0, R3, R0, R4, 0xfe, !PT ;  /* 0x0000000003007212 */ /* 0x000fce00078efe04 */
.L_x_25762:
[----:B------:R-:W-:Y:S05]  /*bcf0*/  BSYNC B0 ;  /* 0x0000000000007941 */ /* 0x000fea0003800000 */
.L_x_25761:
[----:B------:R-:W-:Y:S01]  /*bd00*/  F2FP.BF16.F32.PACK_AB R0, RZ, R0 ;  /* 0x00000000ff00723e */ /* 0x000fe200000010ff */
[----:B------:R-:W-:Y:S06]  /*bd10*/  BRA `(.L_x_25746) ;  /* 0x0000000400187947 */ /* 0x000fec0003800000 */
.L_x_25759:
        /* <DEDUP_REMOVED lines=21> */
.L_x_25768:
[----:B------:R-:W-:Y:S05]  /*be70*/  BSYNC B1 ;  /* 0x0000000000017941 */ /* 0x000fea0003800000 */
.L_x_25767:
[----:B------:R-:W-:Y:S01]  /*be80*/  LEA R3, R0, 0x37800000, 0x17 ;  /* 0x3780000000037811 */ /* 0x000fe200078eb8ff */
[----:B------:R-:W-:-:S05]  /*be90*/  IMAD.SHL.U32 R0, R2, 0x200000, RZ ;  /* 0x0020000002007824 */ /* 0x000fca00078e00ff */
[----:B------:R-:W-:-:S07]  /*bea0*/  LOP3.LUT R0, R3, R0, R4, 0xfe, !PT ;  /* 0x0000000003007212 */ /* 0x000fce00078efe04 */
.L_x_25766:
[----:B------:R-:W-:Y:S05]  /*beb0*/  BSYNC B0 ;  /* 0x0000000000007941 */ /* 0x000fea0003800000 */
.L_x_25765:
[----:B------:R-:W-:Y:S01]  /*bec0*/  F2FP.BF16.F32.PACK_AB R0, RZ, R0 ;  /* 0x00000000ff00723e */ /* 0x000fe200000010ff */
[----:B------:R-:W-:Y:S06]  /*bed0*/  BRA `(.L_x_25746) ;  /* 0x0000000000a87947 */ /* 0x000fec0003800000 */
.L_x_25758:
        /* <DEDUP_REMOVED lines=14> */
.L_x_25772:
[----:B------:R-:W-:Y:S05]  /*bfc0*/  BSYNC B0 ;  /* 0x0000000000007941 */ /* 0x000fea0003800000 */
.L_x_25771:
[----:B------:R-:W-:Y:S01]  /*bfd0*/  F2FP.BF16.F32.PACK_AB R0, RZ, R0 ;  /* 0x00000000ff00723e */ /* 0x000fe200000010ff */
[----:B------:R-:W-:Y:S06]  /*bfe0*/  BRA `(.L_x_25746) ;  /* 0x0000000000647947 */ /* 0x000fec0003800000 */
.L_x_25745:
        /* <DEDUP_REMOVED lines=16> */
.L_x_25773:
[----:B------:R-:W-:Y:S01]  /*c0f0*/  PRMT R0, RZ, 0x7610, R0 ;  /* 0x00007610ff007816 */ /* 0x000fe20000000000 */
[----:B------:R-:W-:Y:S06]  /*c100*/  BRA `(.L_x_25746) ;  /* 0x00000000001c7947 */ /* 0x000fec0003800000 */
.L_x_25770:
[----:B------:R-:W2:Y:S02]  /*c110*/  LDG.E.64 R2, desc[UR36][R2.64] ;  /* 0x0000002402027981 */ /* 0x000ea4000c1e1b00 */
[----:B--2---:R-:W0:Y:S02]  /*c120*/  I2F.U64 R0, R2 ;  /* 0x0000000200007312 */ /* 0x004e240000301000 */
[----:B0-----:R-:W-:Y:S01]  /*c130*/  F2FP.BF16.F32.PACK_AB R0, RZ, R0 ;  /* 0x00000000ff00723e */ /* 0x001fe200000010ff */
[----:B------:R-:W-:Y:S06]  /*c140*/  BRA `(.L_x_25746) ;  /* 0x00000000000c7947 */ /* 0x000fec0003800000 */
.L_x_25769:
[----:B------:R-:W2:Y:S02]  /*c150*/  LDG.E R2, desc[UR36][R2.64] ;  /* 0x0000002402027981 */ /* 0x000ea4000c1e1900 */
[----:B--2---:R-:W-:-:S04]  /*c160*/  I2FP.F32.U32 R0, R2 ;  /* 0x0000000200007245 */ /* 0x004fc80000201000 */
[----:B------:R-:W-:-:S07]  /*c170*/  F2FP.BF16.F32.PACK_AB R0, RZ, R0 ;  /* 0x00000000ff00723e */ /* 0x000fce00000010ff */
.L_x_25746:
        /* <DEDUP_REMOVED lines=23> */
.L_x_25777:
        /* <DEDUP_REMOVED lines=8> */
.L_x_25775:
[----:B------:R-:W-:-:S04]  /*c370*/  IMAD.U32 R3, R3, 0x10000, RZ ;  /* 0x0001000003037824 */ /* 0x000fc800078e00ff */
[----:B------:R-:W-:-:S05]  /*c380*/  FADD.FTZ R3, R2, R3 ;  /* 0x0000000302037221 */ /* 0x000fca0000010000 */
[----:B------:R-:W-:-:S07]  /*c390*/  F2FP.BF16.F32.PACK_AB R3, RZ, R3 ;  /* 0x00000003ff03723e */ /* 0x000fce00000010ff */
.L_x_25776:
[----:B------:R-:W-:Y:S05]  /*c3a0*/  BSYNC B0 ;  /* 0x0000000000007941 */ /* 0x000fea0003800000 */
.L_x_25774:
        /* <DEDUP_REMOVED lines=16> */
.L_x_25781:
[----:B------:R-:W-:-:S06]  /*c4b0*/  IMAD.U32 R3, R3, 0x10000, RZ ;  /* 0x0001000003037824 */ /* 0x000fcc00078e00ff */
[----:B------:R-:W0:Y:S02]  /*c4c0*/  F2I.S64.TRUNC R2, R3 ;  /* 0x0000000300027311 */ /* 0x000e24000020d900 */
[----:B0-----:R-:W-:Y:S01]  /*c4d0*/  STG.E.U8 desc[UR36][R16.64], R2 ;  /* 0x0000000210007986 */ /* 0x001fe2000c101124 */
[----:B------:R-:W-:Y:S05]  /*c4e0*/  EXIT ;  /* 0x000000000000794d */ /* 0x000fea0003800000 */
.L_x_25780:
        /* <DEDUP_REMOVED lines=10> */
.L_x_25784:
[----:B------:R-:W-:-:S06]  /*c590*/  IMAD.U32 R3, R3, 0x10000, RZ ;  /* 0x0001000003037824 */ /* 0x000fcc00078e00ff */
[----:B------:R-:W0:Y:S02]  /*c5a0*/  F2I.FTZ.TRUNC.NTZ R3, R3 ;  /* 0x0000000300037305 */ /* 0x000e24000021f100 */
[----:B0-----:R-:W-:Y:S01]  /*c5b0*/  STG.E desc[UR36][R16.64], R3 ;  /* 0x0000000310007986 */ /* 0x001fe2000c101924 */
[----:B------:R-:W-:Y:S05]  /*c5c0*/  EXIT ;  /* 0x000000000000794d */ /* 0x000fea0003800000 */
.L_x_25783:
[----:B------:R-:W-:-:S06]  /*c5d0*/  IMAD.U32 R3, R3, 0x10000, RZ ;  /* 0x0001000003037824 */ /* 0x000fcc00078e00ff */
[----:B------:R-:W0:Y:S02]  /*c5e0*/  F2I.FTZ.TRUNC.NTZ R3, R3 ;  /* 0x0000000300037305 */ /* 0x000e24000021f100 */
[----:B0-----:R-:W-:Y:S01]  /*c5f0*/  STG.E.U16 desc[UR36][R16.64], R3 ;  /* 0x0000000310007986 */ /* 0x001fe2000c101524 */
[----:B------:R-:W-:Y:S05]  /*c600*/  EXIT ;  /* 0x000000000000794d */ /* 0x000fea0003800000 */
.L_x_25779:
        /* <DEDUP_REMOVED lines=9> */
.L_x_25786:
[----:B------:R-:W-:-:S05]  /*c6a0*/  IMAD.U32 R0, R3, 0x10000, RZ ;  /* 0x0001000003007824 */ /* 0x000fca00078e00ff */
[----:B------:R-:W-:-:S05]  /*c6b0*/  F2FP.F16.F32.PACK_AB R0, RZ, R0 ;  /* 0x00000000ff00723e */ /* 0x000fca00000000ff */
[----:B------:R-:W-:Y:S01]  /*c6c0*/  STG.E.U16 desc[UR36][R16.64], R0 ;  /* 0x0000000010007986 */ /* 0x000fe2000c101524 */
[----:B------:R-:W-:Y:S05]  /*c6d0*/  EXIT ;  /* 0x000000000000794d */ /* 0x000fea0003800000 */
.L_x_25785:
        /* <DEDUP_REMOVED lines=10> */
.L_x_25788:
[----:B------:R-:W-:-:S05]  /*c780*/  IMAD.U32 R3, R3, 0x10000, RZ ;  /* 0x0001000003037824 */ /* 0x000fca00078e00ff */
[----:B------:R-:W-:-:S04]  /*c790*/  F2FP.F16.F32.PACK_AB R3, RZ, R3 ;  /* 0x00000003ff03723e */ /* 0x000fc800000000ff */
[----:B------:R-:W-:-:S05]  /*c7a0*/  PRMT R3, R3, 0x5410, RZ ;  /* 0x0000541003037816 */ /* 0x000fca00000000ff */
[----:B------:R-:W-:Y:S01]  /*c7b0*/  STG.E desc[UR36][R16.64], R3 ;  /* 0x0000000310007986 */ /* 0x000fe2000c101924 */
[----:B------:R-:W-:Y:S05]  /*c7c0*/  EXIT ;  /* 0x000000000000794d */ /* 0x000fea0003800000 */
.L_x_25787:
[----:B------:R-:W-:-:S04]  /*c7d0*/  IMAD.U32 R2, R3, 0x10000, RZ ;  /* 0x0001000003027824 */ /* 0x000fc800078e00ff */
[----:B------:R-:W-:-:S06]  /*c7e0*/  FMUL.FTZ R2, R2, 1 ;  /* 0x3f80000002027820 */ /* 0x000fcc0000410000 */
[----:B------:R-:W0:Y:S02]  /*c7f0*/  F2F.F64.F32 R2, R2 ;  /* 0x0000000200027310 */ /* 0x000e240000201800 */
[----:B0-----:R-:W-:Y:S01]  /*c800*/  STG.E.64 desc[UR36][R16.64], R2 ;  /* 0x0000000210007986 */ /* 0x001fe2000c101b24 */
[----:B------:R-:W-:Y:S05]  /*c810*/  EXIT ;  /* 0x000000000000794d */ /* 0x000fea0003800000 */
.L_x_25778:
        /* <DEDUP_REMOVED lines=13> */
.L_x_25791:
[----:B------:R-:W-:Y:S01]  /*c8f0*/  IMAD.U32 R3, R3, 0x10000, RZ ;  /* 0x0001000003037824 */ /* 0x000fe200078e00ff */
[----:B------:R-:W-:-:S03]  /*c900*/  CS2R R6, SRZ ;  /* 0x0000000000067805 */ /* 0x000fc6000001ff00 */
[----:B------:R-:W-:-:S04]  /*c910*/  FMUL.FTZ R3, R3, 1 ;  /* 0x3f80000003037820 */ /* 0x000fc80000410000 */
[----:B------:R-:W0:Y:S02]  /*c920*/  F2F.F64.F32 R4, R3 ;  /* 0x0000000300047310 */ /* 0x000e240000201800 */
[----:B0-----:R-:W-:Y:S01]  /*c930*/  STG.E.128 desc[UR36][R16.64], R4 ;  /* 0x0000000410007986 */ /* 0x001fe2000c101d24 */
[----:B------:R-:W-:Y:S05]  /*c940*/  EXIT ;  /* 0x000000000000794d */ /* 0x000fea0003800000 */
.L_x_25790:
        /* <DEDUP_REMOVED lines=21> */
.L_x_25795:
[----:B------:R-:W-:Y:S05]  /*caa0*/  BSYNC B0 ;  /* 0x0000000000007941 */ /* 0x000fea0003800000 */
.L_x_25794:
[----:B------:R-:W-:-:S05]  /*cab0*/  LOP3.LUT R3, R0, R3, RZ, 0xfc, !PT ;  /* 0x0000000300037212 */ /* 0x000fca00078efcff */
[----:B------:R-:W-:Y:S01]  /*cac0*/  STG.E.U8 desc[UR36][R16.64], R3 ;  /* 0x0000000310007986 */ /* 0x000fe2000c101124 */
[----:B------:R-:W-:Y:S05]  /*cad0*/  EXIT ;  /* 0x000000000000794d */ /* 0x000fea0003800000 */
.L_x_25793:
        /* <DEDUP_REMOVED lines=13> */
.L_x_25797:
[----:B------:R-:W-:Y:S01]  /*cbb0*/  IMAD.MOV.U32 R0, RZ, RZ, 0x7f ;  /* 0x0000007fff007424 */ /* 0x000fe200078e00ff */
[----:B------:R-:W-:-:S04]  /*cbc0*/  ISETP.GT.U32.AND P0, PT, R2, 0x7f800000, PT ;  /* 0x7f8000000200780c */ /* 0x000fc80003f04070 */
[----:B------:R-:W-:-:S09]  /*cbd0*/  SEL R0, R0, 0x7c, P0 ;  /* 0x0000007c00007807 */ /* 0x000fd20000000000 */
.L_x_25798:
[----:B------:R-:W-:Y:S05]  /*cbe0*/  BSYNC B0 ;  /* 0x0000000000007941 */ /* 0x000fea0003800000 */
.L_x_25796:
[----:B------:R-:W-:-:S04]  /*cbf0*/  LOP3.LUT R2, R3, 0x80000000, RZ, 0xc0, !PT ;  /* 0x8000000003027812 */ /* 0x000fc800078ec0ff */
[----:B------:R-:W-:-:S04]  /*cc00*/  SHF.R.U32.HI R3, RZ, 0x18, R2 ;  /* 0x00000018ff037819 */ /* 0x000fc80000011602 */
[----:B------:R-:W-:-:S05]  /*cc10*/  LOP3.LUT R3, R0, R3, RZ, 0xfc, !PT ;  /* 0x0000000300037212 */ /* 0x000fca00078efcff */
[----:B------:R-:W-:Y:S01]  /*cc20*/  STG.E.U8 desc[UR36][R16.64], R3 ;  /* 0x0000000310007986 */ /* 0x000fe2000c101124 */
[----:B------:R-:W-:Y:S05]  /*cc30*/  EXIT ;  /* 0x000000000000794d */ /* 0x000fea0003800000 */
.L_x_25792:
[----:B------:R-:W-:Y:S01]  /*cc40*/  STG.E.U16 desc[UR36][R16.64], R3 ;  /* 0x0000000310007986 */ /* 0x000fe2000c101524 */
[----:B------:R-:W-:Y:S05]  /*cc50*/  EXIT ;  /* 0x000000000000794d */ /* 0x000fea0003800000 */
.L_x_25789:
        /* <DEDUP_REMOVED lines=12> */
.L_x_25801:
        /* <DEDUP_REMOVED lines=17> */
.L_x_25804:
[----:B------:R-:W-:-:S04]  /*ce30*/  LOP3.LUT R2, R3, 0x80000000, RZ, 0xc0, !PT ;  /* 0x8000000003027812 */ /* 0x000fc800078ec0ff */
[----:B------:R-:W-:-:S04]  /*ce40*/  SHF.R.U32.HI R3, RZ, 0x18, R2 ;  /* 0x00000018ff037819 */ /* 0x000fc80000011602 */
[----:B------:R-:W-:-:S04]  /*ce50*/  LOP3.LUT R0, R0, R3, RZ, 0xfc, !PT ;  /* 0x0000000300007212 */ /* 0x000fc800078efcff */
[----:B------:R-:W-:-:S07]  /*ce60*/  PRMT R8, R0, 0x7610, R8 ;  /* 0x0000761000087816 */ /* 0x000fce0000000008 */
.L_x_25803:
[----:B------:R-:W-:Y:S05]  /*ce70*/  BSYNC B0 ;  /* 0x0000000000007941 */ /* 0x000fea0003800000 */
.L_x_25802:
[----:B------:R-:W-:Y:S01]  /*ce80*/  STG.E.U8 desc[UR36][R16.64], R8 ;  /* 0x0000000810007986 */ /* 0x000fe2000c101124 */
[----:B------:R-:W-:Y:S05]  /*ce90*/  EXIT ;  /* 0x000000000000794d */ /* 0x000fea0003800000 */
.L_x_25800:
        /* <DEDUP_REMOVED lines=17> */
.L_x_25807:
[----:B------:R-:W-:-:S04]  /*cfb0*/  LOP3.LUT R2, R3, 0x80000000, RZ, 0xc0, !PT ;  /* 0x8000000003027812 */ /* 0x000fc800078ec0ff */
[----:B------:R-:W-:-:S04]  /*cfc0*/  SHF.R.U32.HI R3, RZ, 0x18, R2 ;  /* 0x00000018ff037819 */ /* 0x000fc80000011602 */
[----:B------:R-:W-:-:S04]  /*cfd0*/  LOP3.LUT R0, R0, R3, RZ, 0xfc, !PT ;  /* 0x0000000300007212 */ /* 0x000fc800078efcff */
[----:B------:R-:W-:-:S07]  /*cfe0*/  PRMT R8, R0, 0x7610, R8 ;  /* 0x0000761000087816 */ /* 0x000fce0000000008 */
.L_x_25806:
[----:B------:R-:W-:Y:S05]  /*cff0*/  BSYNC B0 ;  /* 0x0000000000007941 */ /* 0x000fea0003800000 */
.L_x_25805:
[----:B------:R-:W-:Y:S01]  /*d000*/  STG.E.U8 desc[UR36][R16.64], R8 ;  /* 0x0000000810007986 */ /* 0x000fe2000c101124 */
[----:B------:R-:W-:Y:S05]  /*d010*/  EXIT ;  /* 0x000000000000794d */ /* 0x000fea0003800000 */
.L_x_25799:
        /* <DEDUP_REMOVED lines=22> */
.L_x_25782:
        /* <DEDUP_REMOVED lines=16> */
.L_x_25810:
[----:B------:R-:W-:Y:S05]  /*d280*/  EXIT ;  /* 0x000000000000794d */ /* 0x000fea0003800000 */
.L_x_25809:
[----:B------:R-:W-:-:S06]  /*d290*/  IMAD.U32 R3, R3, 0x10000, RZ ;  /* 0x0001000003037824 */ /* 0x000fcc00078e00ff */
[----:B------:R-:W0:Y:S02]  /*d2a0*/  F2I.U64.TRUNC R2, R3 ;  /* 0x0000000300027311 */ /* 0x000e24000020d800 */
[----:B0-----:R-:W-:Y:S01]  /*d2b0*/  STG.E.64 desc[UR36][R16.64], R2 ;  /* 0x0000000210007986 */ /* 0x001fe2000c101b24 */
[----:B------:R-:W-:Y:S05]  /*d2c0*/  EXIT ;  /* 0x000000000000794d */ /* 0x000fea0003800000 */
.L_x_25808:
[----:B------:R-:W-:-:S06]  /*d2d0*/  IMAD.U32 R3, R3, 0x10000, RZ ;  /* 0x0001000003037824 */ /* 0x000fcc00078e00ff */
[----:B------:R-:W0:Y:S02]  /*d2e0*/  F2I.FTZ.U32.TRUNC.NTZ R3, R3 ;  /* 0x0000000300037305 */ /* 0x000e24000021f000 */
[----:B0-----:R-:W-:Y:S01]  /*d2f0*/  STG.E desc[UR36][R16.64], R3 ;  /* 0x0000000310007986 */ /* 0x001fe2000c101924 */
[----:B------:R-:W-:Y:S05]  /*d300*/  EXIT ;  /* 0x000000000000794d */ /* 0x000fea0003800000 */
.L_x_25811:
        /* <DEDUP_REMOVED lines=15> */
.L_x_32260:


//--------------------- .text._ZN2at6native27unrolled_elementwise_kernelINS0_13AUnaryFunctorIN3c108BFloat16ES4_S4_ZZZNS0_21nextafter_kernel_cudaERNS_18TensorIteratorBaseEENKUlvE_clEvENKUlvE1_clEvEUlS4_S4_E_EESt5arrayIPcLm2EELi4E23TrivialOffsetCalculatorILi1EjESF_NS0_6memory12LoadWithCastILi1EEENSG_13StoreWithCastILi1EEEEEviT_T0_T2_T3_T4_T5_ --------------------------
	.section	.text._ZN2at6native27unrolled_elementwise_kernelINS0_13AUnaryFunctorIN3c108BFloat16ES4_S4_ZZZNS0_21nextafter_kernel_cudaERNS_18TensorIteratorBaseEENKUlvE_clEvENKUlvE1_clEvEUlS4_S4_E_EESt5arrayIPcLm2EELi4E23TrivialOffsetCalculatorILi1EjESF_NS0_6memory12LoadWithCastILi1EEENSG_13StoreWithCastILi1EEEEEviT_T0_T2_T3_T4_T5_,"ax",@progbits
	.align	128
        .global         _ZN2at6native27unrolled_elementwise_kernelINS0_13AUnaryFunctorIN3c108BFloat16ES4_S4_ZZZNS0_21nextafter_kernel_cudaERNS_18TensorIteratorBaseEENKUlvE_clEvENKUlvE1_clEvEUlS4_S4_E_EESt5arrayIPcLm2EELi4E23TrivialOffsetCalculatorILi1EjESF_NS0_6memory12LoadWithCastILi1EEENSG_13StoreWithCastILi1EEEEEviT_T0_T2_T3_T4_T5_
        .type           _ZN2at6native27unrolled_elementwise_kernelINS0_13AUnaryFunctorIN3c108BFloat16ES4_S4_ZZZNS0_21nextafter_kernel_cudaERNS_18TensorIteratorBaseEENKUlvE_clEvENKUlvE1_clEvEUlS4_S4_E_EESt5arrayIPcLm2EELi4E23TrivialOffsetCalculatorILi1EjESF_NS0_6memory12LoadWithCastILi1EEENSG_13StoreWithCastILi1EEEEEviT_T0_T2_T3_T4_T5_,@function
        .size           _ZN2at6native27unrolled_elementwise_kernelINS0_13AUnaryFunctorIN3c108BFloat16ES4_S4_ZZZNS0_21nextafter_kernel_cudaERNS_18TensorIteratorBaseEENKUlvE_clEvENKUlvE1_clEvEUlS4_S4_E_EESt5arrayIPcLm2EELi4E23TrivialOffsetCalculatorILi1EjESF_NS0_6memory12LoadWithCastILi1EEENSG_13StoreWithCastILi1EEEEEviT_T0_T2_T3_T4_T5_,(.L_x_32261 - _ZN2at6native27unrolled_elementwise_kernelINS0_13AUnaryFunctorIN3c108BFloat16ES4_S4_ZZZNS0_21nextafter_kernel_cudaERNS_18TensorIteratorBaseEENKUlvE_clEvENKUlvE1_clEvEUlS4_S4_E_EESt5arrayIPcLm2EELi4E23TrivialOffsetCalculatorILi1EjESF_NS0_6memory12LoadWithCastILi1EEENSG_13StoreWithCastILi1EEEEEviT_T0_T2_T3_T4_T5_)
        .other          _ZN2at6native27unrolled_elementwise_kernelINS0_13AUnaryFunctorIN3c108BFloat16ES4_S4_ZZZNS0_21nextafter_kernel_cudaERNS_18TensorIteratorBaseEENKUlvE_clEvENKUlvE1_clEvEUlS4_S4_E_EESt5arrayIPcLm2EELi4E23TrivialOffsetCalculatorILi1EjESF_NS0_6memory12LoadWithCastILi1EEENSG_13StoreWithCastILi1EEEEEviT_T0_T2_T3_T4_T5_,@"STO_CUDA_ENTRY STV_DEFAULT"
_ZN2at6native27unrolled_elementwise_kernelINS0_13AUnaryFunctorIN3c108BFloat16ES4_S4_ZZZNS0_21nextafter_kernel_cudaERNS_18TensorIteratorBaseEENKUlvE_clEvENKUlvE1_clEvEUlS4_S4_E_EESt5arrayIPcLm2EELi4E23TrivialOffsetCalculatorILi1EjESF_NS0_6memory12LoadWithCastILi1EEENSG_13StoreWithCastILi1EEEEEviT_T0_T2_T3_T4_T5_:
.text._ZN2at6native27unrolled_elementwise_kernelINS0_13AUnaryFunctorIN3c108BFloat16ES4_S4_ZZZNS0_21nextafter_kernel_cudaERNS_18TensorIteratorBaseEENKUlvE_clEvENKUlvE1_clEvEUlS4_S4_E_EESt5arrayIPcLm2EELi4E23TrivialOffsetCalculatorILi1EjESF_NS0_6memory12LoadWithCastILi1EEENSG_13StoreWithCastILi1EEEEEviT_T0_T2_T3_T4_T5_:
        /* <DEDUP_REMOVED lines=36> */
.L_x_25817:
[----:B------:R-:W2:Y:S02]  /*0240*/  LDG.E.U8 R2, desc[UR36][R2.64] ;  /* 0x0000002402027981 */ /* 0x000ea4000c1e1100 */
[----:B--2---:R-:W-:-:S04]  /*0250*/  I2FP.F32.U32 R0, R2 ;  /* 0x0000000200007245 */ /* 0x004fc80000201000 */
[----:B------:R-:W-:-:S04]  /*0260*/  F2FP.BF16.F32.PACK_AB R0, RZ, R0 ;  /* 0x00000000ff00723e */ /* 0x000fc800000010ff */
[----:B------:R-:W-:Y:S01]  /*0270*/  PRMT R24, R0, 0x7610, R24 ;  /* 0x0000761000187816 */ /* 0x000fe20000000018 */
[----:B------:R-:W-:Y:S06]  /*0280*/  BRA `(.L_x_25819) ;  /* 0x0000000c00cc7947 */ /* 0x000fec0003800000 */
.L_x_25816:
        /* <DEDUP_REMOVED lines=11> */
.L_x_25821:
[----:B------:R-:W2:Y:S02]  /*0340*/  LDG.E R2, desc[UR36][R2.64] ;  /* 0x0000002402027981 */ /* 0x000ea4000c1e1900 */
[----:B--2---:R-:W-:-:S04]  /*0350*/  I2FP.F32.S32 R0, R2 ;  /* 0x0000000200007245 */ /* 0x004fc80000201400 */
[----:B------:R-:W-:-:S04]  /*0360*/  F2FP.BF16.F32.PACK_AB R0, RZ, R0 ;  /* 0x00000000ff00723e */ /* 0x000fc800000010ff */
[----:B------:R-:W-:Y:S01]  /*0370*/  PRMT R24, R0, 0x7610, R24 ;  /* 0x0000761000187816 */ /* 0x000fe20000000018 */
[----:B------:R-:W-:Y:S06]  /*0380*/  BRA `(.L_x_25819) ;  /* 0x0000000c008c7947 */ /* 0x000fec0003800000 */
.L_x_25820:
[----:B------:R-:W2:Y:S02]  /*0390*/  LDG.E.U16 R2, desc[UR36][R2.64] ;  /* 0x0000002402027981 */ /* 0x000ea4000c1e1500 */
[----:B--2---:R-:W0:Y:S02]  /*03a0*/  I2F.S16 R0, R2 ;  /* 0x0000000200007306 */ /* 0x004e240000101400 */
[----:B0-----:R-:W-:-:S04]  /*03b0*/  F2FP.BF16.F32.PACK_AB R0, RZ, R0 ;  /* 0x00000000ff00723e */ /* 0x001fc800000010ff */
[----:B------:R-:W-:Y:S01]  /*03c0*/  PRMT R24, R0, 0x7610, R24 ;  /* 0x0000761000187816 */ /* 0x000fe20000000018 */
[----:B------:R-:W-:Y:S06]  /*03d0*/  BRA `(.L_x_25819) ;  /* 0x0000000c00787947 */ /* 0x000fec0003800000 */
.L_x_25815:
        /* <DEDUP_REMOVED lines=9> */
.L_x_25823:
[----:B------:R-:W2:Y:S02]  /*0470*/  LDG.E.U16 R0, desc[UR36][R2.64] ;  /* 0x0000002402007981 */ /* 0x000ea4000c1e1500 */
[----:B--2---:R-:W-:-:S05]  /*0480*/  HADD2.F32 R0, -RZ, R0.H0_H0 ;  /* 0x20000000ff007230 */ /* 0x004fca0000004100 */
[----:B------:R-:W-:-:S04]  /*0490*/  F2FP.BF16.F32.PACK_AB R0, RZ, R0 ;  /* 0x00000000ff00723e */ /* 0x000fc800000010ff */
[----:B------:R-:W-:Y:S01]  /*04a0*/  PRMT R24, R0, 0x7610, R24 ;  /* 0x0000761000187816 */ /* 0x000fe20000000018 */
[----:B------:R-:W-:Y:S06]  /*04b0*/  BRA `(.L_x_25819) ;  /* 0x0000000c00407947 */ /* 0x000fec0003800000 */
.L_x_25822:
        /* <DEDUP_REMOVED lines=9> */
.L_x_25825:
[----:B------:R-:W2:Y:S02]  /*0550*/  LDG.E.U16 R2, desc[UR36][R2.64] ;  /* 0x0000002402027981 */ /* 0x000ea4000c1e1500 */
[----:B--2---:R-:W-:-:S05]  /*0560*/  HADD2.F32 R0, -RZ, R2.H0_H0 ;  /* 0x20000002ff007230 */ /* 0x004fca0000004100 */
[----:B------:R-:W-:-:S04]  /*0570*/  F2FP.BF16.F32.PACK_AB R0, RZ, R0 ;  /* 0x00000000ff00723e */ /* 0x000fc800000010ff */
[----:B------:R-:W-:Y:S01]  /*0580*/  PRMT R24, R0, 0x7610, R24 ;  /* 0x0000761000187816 */ /* 0x000fe20000000018 */
[----:B------:R-:W-:Y:S06]  /*0590*/  BRA `(.L_x_25819) ;  /* 0x0000000c00087947 */ /* 0x000fec0003800000 */
.L_x_25824:
        /* <DEDUP_REMOVED lines=9> */
.L_x_25814:
        /* <DEDUP_REMOVED lines=14> */
.L_x_25828:
        /* <DEDUP_REMOVED lines=9> */
.L_x_25827:
        /* <DEDUP_REMOVED lines=28> */
.L_x_25830:
        /* <DEDUP_REMOVED lines=16> */
.L_x_25829:
[----:B------:R0:W5:Y:S01]  /*0a60*/  LDG.E.U16 R24, desc[UR36][R2.64] ;  /* 0x0000002402187981 */ /* 0x000162000c1e1500 */
[----:B------:R-:W-:Y:S05]  /*0a70*/  BRA `(.L_x_25819) ;  /* 0x0000000400d07947 */ /* 0x000fea0003800000 */
.L_x_25826:
        /* <DEDUP_REMOVED lines=13> */
.L_x_25833:
        /* <DEDUP_REMOVED lines=21> */
.L_x_25837:
[----:B------:R-:W-:Y:S05]  /*0ca0*/  BSYNC B1 ;  /* 0x0000000000017941 */ /* 0x000fea0003800000 */
.L_x_25836:
[----:B------:R-:W-:Y:S01]  /*0cb0*/  LEA R3, R0, 0x3b800000, 0x17 ;  /* 0x3b80000000037811 */ /* 0x000fe200078eb8ff */
[----:B------:R-:W-:-:S05]  /*0cc0*/  IMAD.SHL.U32 R0, R2, 0x100000, RZ ;  /* 0x0010000002007824 */ /* 0x000fca00078e00ff */
[----:B------:R-:W-:-:S07]  /*0cd0*/  LOP3.LUT R0, R3, R0, R4, 0xfe, !PT ;  /* 0x0000000003007212 */ /* 0x000fce00078efe04 */
.L_x_25835:
[----:B------:R-:W-:Y:S05]  /*0ce0*/  BSYNC B0 ;  /* 0x0000000000007941 */ /* 0x000fea0003800000 */
.L_x_25834:
[----:B------:R-:W-:-:S04]  /*0cf0*/  F2FP.BF16.F32.PACK_AB R0, RZ, R0 ;  /* 0x00000000ff00723e */ /* 0x000fc800000010ff */
[----:B------:R-:W-:Y:S01]  /*0d00*/  PRMT R24, R0, 0x7610, R24 ;  /* 0x0000761000187816 */ /* 0x000fe20000000018 */
[----:B------:R-:W-:Y:S06]  /*0d10*/  BRA `(.L_x_25819) ;  /* 0x0000000400287947 */ /* 0x000fec0003800000 */
.L_x_25832:
        /* <DEDUP_REMOVED lines=21> */
.L_x_25841:
[----:B------:R-:W-:Y:S05]  /*0e70*/  BSYNC B1 ;  /* 0x0000000000017941 */ /* 0x000fea0003800000 */
.L_x_25840:
[----:B------:R-:W-:Y:S01]  /*0e80*/  LEA R3, R0, 0x37800000, 0x17 ;  /* 0x3780000000037811 */ /* 0x000fe200078eb8ff */
[----:B------:R-:W-:-:S05]  /*0e90*/  IMAD.SHL.U32 R0, R2, 0x200000, RZ ;  /* 0x0020000002007824 */ /* 0x000fca00078e00ff */
[----:B------:R-:W-:-:S07]  /*0ea0*/  LOP3.LUT R0, R3, R0, R4, 0xfe, !PT ;  /* 0x0000000003007212 */ /* 0x000fce00078efe04 */
.L_x_25839:
[----:B------:R-:W-:Y:S05]  /*0eb0*/  BSYNC B0 ;  /* 0x0000000000007941 */ /* 0x000fea0003800000 */
.L_x_25838:
[----:B------:R-:W-:-:S04]  /*0ec0*/  F2FP.BF16.F32.PACK_AB R0, RZ, R0 ;  /* 0x00000000ff00723e */ /* 0x000fc800000010ff */
[----:B------:R-:W-:Y:S01]  /*0ed0*/  PRMT R24, R0, 0x7610, R24 ;  /* 0x0000761000187816 */ /* 0x000fe20000000018 */
[----:B------:R-:W-:Y:S06]  /*0ee0*/  BRA `(.L_x_25819) ;  /* 0x0000000000b47947 */ /* 0x000fec0003800000 */
.L_x_25831:
        /* <DEDUP_REMOVED lines=14> */
.L_x_25845:
[----:B------:R-:W-:Y:S05]  /*0fd0*/  BSYNC B0 ;  /* 0x0000000000007941 */ /* 0x000fea0003800000 */
.L_x_25844:
[----:B------:R-:W-:-:S04]  /*0fe0*/  F2FP.BF16.F32.PACK_AB R0, RZ, R0 ;  /* 0x00000000ff00723e */ /* 0x000fc800000010ff */
[----:B------:R-:W-:Y:S01]  /*0ff0*/  PRMT R24, R0, 0x7610, R24 ;  /* 0x0000761000187816 */ /* 0x000fe20000000018 */
[----:B------:R-:W-:Y:S06]  /*1000*/  BRA `(.L_x_25819) ;  /* 0x00000000006c7947 */ /* 0x000fec0003800000 */
.L_x_25818:
        /* <DEDUP_REMOVED lines=16> */
.L_x_25846:
[----:B------:R-:W-:Y:S01]  /*1110*/  PRMT R24, RZ, 0x7610, R24 ;  /* 0x00007610ff187816 */ /* 0x000fe20000000018 */
[----:B------:R-:W-:Y:S06]  /*1120*/  BRA `(.L_x_25819) ;  /* 0x0000000000247947 */ /* 0x000fec0003800000 */
.L_x_25843:
[----:B------:R-:W2:Y:S02]  /*1130*/  LDG.E.64 R2, desc[UR36][R2.64] ;  /* 0x0000002402027981 */ /* 0x000ea4000c1e1b00 */
[----:B--2---:R-:W0:Y:S02]  /*1140*/  I2F.U64 R0, R2 ;  /* 0x0000000200007312 */ /* 0x004e240000301000 */
[----:B0-----:R-:W-:-:S04]  /*1150*/  F2FP.BF16.F32.PACK_AB R0, RZ, R0 ;  /* 0x00000000ff00723e */ /* 0x001fc800000010ff */
[----:B------:R-:W-:Y:S01]  /*1160*/  PRMT R24, R0, 0x7610, R24 ;  /* 0x0000761000187816 */ /* 0x000fe20000000018 */
[----:B------:R-:W-:Y:S06]  /*1170*/  BRA `(.L_x_25819) ;  /* 0x0000000000107947 */ /* 0x000fec0003800000 */
.L_x_25842:
[----:B------:R-:W2:Y:S02]  /*1180*/  LDG.E R2, desc[UR36][R2.64] ;  /* 0x0000002402027981 */ /* 0x000ea4000c1e1900 */
[----:B--2---:R-:W-:-:S04]  /*1190*/  I2FP.F32.U32 R0, R2 ;  /* 0x0000000200007245 */ /* 0x004fc80000201000 */
[----:B------:R-:W-:-:S04]  /*11a0*/  F2FP.BF16.F32.PACK_AB R0, RZ, R0 ;  /* 0x00000000ff00723e */ /* 0x000fc800000010ff */
[----:B------:R-:W-:-:S07]  /*11b0*/  PRMT R24, R0, 0x7610, R24 ;  /* 0x0000761000187816 */ /* 0x000fce0000000018 */
.L_x_25819:
[----:B------:R-:W1:Y:S02]  /*11c0*/  S2R R18, SR_TID.X ;  /* 0x0000000000127919 */ /* 0x000e640000002100 */
[----:B-1----:R-:W-:-:S07]  /*11d0*/  VIADD R18, R18, 0x80 ;  /* 0x0000008012127836 */ /* 0x002fce0000000000 */
.L_x_25813:
[----:B------:R-:W-:Y:S05]  /*11e0*/  BSYNC B6 ;  /* 0x0000000000067941 */ /* 0x000fea0003800000 */
.L_x_25812:
        /* <DEDUP_REMOVED lines=26> */
.L_x_25852:
[----:B------:R-:W2:Y:S02]  /*1390*/  LDG.E.U8 R2, desc[UR36][R2.64] ;  /* 0x0000002402027981 */ /* 0x000ea4000c1e1100 */
[----:B--2---:R-:W-:-:S04]  /*13a0*/  I2FP.F32.U32 R0, R2 ;  /* 0x0000000200007245 */ /* 0x004fc80000201000 */
[----:B------:R-:W-:-:S04]  /*13b0*/  F2FP.BF16.F32.PACK_AB R0, RZ, R0 ;  /* 0x00000000ff00723e */ /* 0x000fc800000010ff */
[----:B------:R-:W-:Y:S01]  /*13c0*/  PRMT R16, R0, 0x7610, R16 ;  /* 0x0000761000107816 */ /* 0x000fe20000000010 */
[----:B------:R-:W-:Y:S06]  /*13d0*/  BRA `(.L_x_25854) ;  /* 0x0000000c00c87947 */ /* 0x000fec0003800000 */
.L_x_25851:
        /* <DEDUP_REMOVED lines=11> */
.L_x_25856:
[----:B------:R-:W2:Y:S02]  /*1490*/  LDG.E R2, desc[UR36][R2.64] ;  /* 0x0000002402027981 */ /* 0x000ea4000c1e1900 */
[----:B--2---:R-:W-:-:S04]  /*14a0*/  I2FP.F32.S32 R0, R2 ;  /* 0x0000000200007245 */ /* 0x004fc80000201400 */
[----:B------:R-:W-:-:S04]  /*14b0*/  F2FP.BF16.F32.PACK_AB R0, RZ, R0 ;  /* 0x00000000ff00723e */ /* 0x000fc800000010ff */
[----:B------:R-:W-:Y:S01]  /*14c0*/  PRMT R16, R0, 0x7610, R16 ;  /* 0x0000761000107816 */ /* 0x000fe20000000010 */
[----:B------:R-:W-:Y:S06]  /*14d0*/  BRA `(.L_x_25854) ;  /* 0x0000000c00887947 */ /* 0x000fec0003800000 */
.L_x_25855:
[----:B------:R-:W2:Y:S02]  /*14e0*/  LDG.E.U16 R2, desc[UR36][R2.64] ;  /* 0x0000002402027981 */ /* 0x000ea4000c1e1500 */
[----:B--2---:R-:W0:Y:S02]  /*14f0*/  I2F.S16 R0, R2 ;  /* 0x0000000200007306 */ /* 0x004e240000101400 */
[----:B0-----:R-:W-:-:S04]  /*1500*/  F2FP.BF16.F32.PACK_AB R0, RZ, R0 ;  /* 0x00000000ff00723e */ /* 0x001fc800000010ff */
[----:B------:R-:W-:Y:S01]  /*1510*/  PRMT R16, R0, 0x7610, R16 ;  /* 0x0000761000107816 */ /* 0x000fe20000000010 */
[----:B------:R-:W-:Y:S06]  /*1520*/  BRA `(.L_x_25854) ;  /* 0x0000000c00747947 */ /* 0x000fec0003800000 */
.L_x_25850:
        /* <DEDUP_REMOVED lines=9> */
.L_x_25858:
[----:B------:R-:W2:Y:S02]  /*15c0*/  LDG.E.U16 R0, desc[UR36][R2.64] ;  /* 0x0000002402007981 */ /* 0x000ea4000c1e1500 */
[----:B--2---:R-:W-:-:S05]  /*15d0*/  HADD2.F32 R0, -RZ, R0.H0_H0 ;  /* 0x20000000ff007230 */ /* 0x004fca0000004100 */
[----:B------:R-:W-:-:S04]  /*15e0*/  F2FP.BF16.F32.PACK_AB R0, RZ, R0 ;  /* 0x00000000ff00723e */ /* 0x000fc800000010ff */
[----:B------:R-:W-:Y:S01]  /*15f0*/  PRMT R16, R0, 0x7610, R16 ;  /* 0x0000761000107816 */ /* 0x000fe20000000010 */
[----:B------:R-:W-:Y:S06]  /*1600*/  BRA `(.L_x_25854) ;  /* 0x0000000c003c7947 */ /* 0x000fec0003800000 */
.L_x_25857:
        /* <DEDUP_REMOVED lines=9> */
.L_x_25860:
[----:B------:R-:W2:Y:S02]  /*16a0*/  LDG.E.U16 R2, desc[UR36][R2.64] ;  /* 0x0000002402027981 */ /* 0x000ea4000c1e1500 */
[----:B--2---:R-:W-:-:S05]  /*16b0*/  HADD2.F32 R0, -RZ, R2.H0_H0 ;  /* 0x20000002ff007230 */ /* 0x004fca0000004100 */
[----:B------:R-:W-:-:S04]  /*16c0*/  F2FP.BF16.F32.PACK_AB R0, RZ, R0 ;  /* 0x00000000ff00723e */ /* 0x000fc800000010ff */
[----:B------:R-:W-:Y:S01]  /*16d0*/  PRMT R16, R0, 0x7610, R16 ;  /* 0x0000761000107816 */ /* 0x000fe20000000010 */
[----:B------:R-:W-:Y:S06]  /*16e0*/  BRA `(.L_x_25854) ;  /* 0x0000000c00047947 */ /* 0x000fec0003800000 */
.L_x_25859:
        /* <DEDUP_REMOVED lines=9> */
.L_x_25849:
        /* <DEDUP_REMOVED lines=14> */
.L_x_25863:
        /* <DEDUP_REMOVED lines=9> */
.L_x_25862:
        /* <DEDUP_REMOVED lines=28> */
.L_x_25865:
        /* <DEDUP_REMOVED lines=15> */
.L_x_25864:
[----:B------:R0:W5:Y:S01]  /*1ba0*/  LDG.E.U16 R16, desc[UR36][R2.64] ;  /* 0x0000002402107981 */ /* 0x000162000c1e1500 */
[----:B------:R-:W-:Y:S05]  /*1bb0*/  BRA `(.L_x_25854) ;  /* 0x0000000400d07947 */ /* 0x000fea0003800000 */
.L_x_25861:
        /* <DEDUP_REMOVED lines=13> */
.L_x_25868:
        /* <DEDUP_REMOVED lines=21> */
.L_x_25872:
[----:B------:R-:W-:Y:S05]  /*1de0*/  BSYNC B1 ;  /* 0x0000000000017941 */ /* 0x000fea0003800000 */
.L_x_25871:
[----:B------:R-:W-:Y:S01]  /*1df0*/  LEA R3, R0, 0x3b800000, 0x17 ;  /* 0x3b80000000037811 */ /* 0x000fe200078eb8ff */
[----:B------:R-:W-:-:S05]  /*1e00*/  IMAD.SHL.U32 R0, R2, 0x100000, RZ ;  /* 0x0010000002007824 */ /* 0x000fca00078e00ff */
[----:B------:R-:W-:-:S07]  /*1e10*/  LOP3.LUT R0, R3, R0, R4, 0xfe, !PT ;  /* 0x0000000003007212 */ /* 0x000fce00078efe04 */
.L_x_25870:
[----:B------:R-:W-:Y:S05]  /*1e20*/  BSYNC B0 ;  /* 0x0000000000007941 */ /* 0x000fea0003800000 */
.L_x_25869:
[----:B------:R-:W-:-:S04]  /*1e30*/  F2FP.BF16.F32.PACK_AB R0, RZ, R0 ;  /* 0x00000000ff00723e */ /* 0x000fc800000010ff */
[----:B------:R-:W-:Y:S01]  /*1e40*/  PRMT R16, R0, 0x7610, R16 ;  /* 0x0000761000107816 */ /* 0x000fe20000000010 */
[----:B------:R-:W-:Y:S06]  /*1e50*/  BRA `(.L_x_25854) ;  /* 0x0000000400287947 */ /* 0x000fec0003800000 */
.L_x_25867:
        /* <DEDUP_REMOVED lines=21> */
.L_x_25876:
[----:B------:R-:W-:Y:S05]  /*1fb0*/  BSYNC B1 ;  /* 0x0000000000017941 */ /* 0x000fea0003800000 */
.L_x_25875:
[----:B------:R-:W-:Y:S01]  /*1fc0*/  LEA R3, R0, 0x37800000, 0x17 ;  /* 0x3780000000037811 */ /* 0x000fe200078eb8ff */
[----:B------:R-:W-:-:S05]  /*1fd0*/  IMAD.SHL.U32 R0, R2, 0x200000, RZ ;  /* 0x0020000002007824 */ /* 0x000fca00078e00ff */
[----:B------:R-:W-:-:S07]  /*1fe0*/  LOP3.LUT R0, R3, R0, R4, 0xfe, !PT ;  /* 0x0000000003007212 */ /* 0x000fce00078efe04 */
.L_x_25874:
[----:B------:R-:W-:Y:S05]  /*1ff0*/  BSYNC B0 ;  /* 0x0000000000007941 */ /* 0x000fea0003800000 */
.L_x_25873:
[----:B------:R-:W-:-:S04]  /*2000*/  F2FP.BF16.F32.PACK_AB R0, RZ, R0 ;  /* 0x00000000ff00723e */ /* 0x000fc800000010ff */
[----:B------:R-:W-:Y:S01]  /*2010*/  PRMT R16, R0, 0x7610, R16 ;  /* 0x0000761000107816 */ /* 0x000fe20000000010 */
[----:B------:R-:W-:Y:S06]  /*2020*/  BRA `(.L_x_25854) ;  /* 0x0000000000b47947 */ /* 0x000fec0003800000 */
.L_x_25866:
        /* <DEDUP_REMOVED lines=14> */
.L_x_25880:
[----:B------:R-:W-:Y:S05]  /*2110*/  BSYNC B0 ;  /* 0x0000000000007941 */ /* 0x000fea0003800000 */
.L_x_25879:
[----:B------:R-:W-:-:S04]  /*2120*/  F2FP.BF16.F32.PACK_AB R0, RZ, R0 ;  /* 0x00000000ff00723e */ /* 0x000fc800000010ff */
[----:B------:R-:W-:Y:S01]  /*2130*/  PRMT R16, R0, 0x7610, R16 ;  /* 0x0000761000107816 */ /* 0x000fe20000000010 */
[----:B------:R-:W-:Y:S06]  /*2140*/  BRA `(.L_x_25854) ;  /* 0x00000000006c7947 */ /* 0x000fec0003800000 */
.L_x_25853:
        /* <DEDUP_REMOVED lines=16> */
.L_x_25881:
[----:B------:R-:W-:Y:S01]  /*2250*/  PRMT R16, RZ, 0x7610, R16 ;  /* 0x00007610ff107816 */ /* 0x000fe20000000010 */
[----:B------:R-:W-:Y:S06]  /*2260*/  BRA `(.L_x_25854) ;  /* 0x0000000000247947 */ /* 0x000fec0003800000 */
.L_x_25878:
[----:B------:R-:W2:Y:S02]  /*2270*/  LDG.E.64 R2, desc[UR36][R2.64] ;  /* 0x0000002402027981 */ /* 0x000ea4000c1e1b00 */
[----:B--2---:R-:W0:Y:S02]  /*2280*/  I2F.U64 R0, R2 ;  /* 0x0000000200007312 */ /* 0x004e240000301000 */
[----:B0-----:R-:W-:-:S04]  /*2290*/  F2FP.BF16.F32.PACK_AB R0, RZ, R0 ;  /* 0x00000000ff00723e */ /* 0x001fc800000010ff */
[----:B------:R-:W-:Y:S01]  /*22a0*/  PRMT R16, R0, 0x7610, R16 ;  /* 0x0000761000107816 */ /* 0x000fe20000000010 */
[----:B------:R-:W-:Y:S06]  /*22b0*/  BRA `(.L_x_25854) ;  /* 0x0000000000107947 */ /* 0x000fec0003800000 */
.L_x_25877:
[----:B------:R-:W2:Y:S02]  /*22c0*/  LDG.E R2, desc[UR36][R2.64] ;  /* 0x0000002402027981 */ /* 0x000ea4000c1e1900 */
[----:B--2---:R-:W-:-:S04]  /*22d0*/  I2FP.F32.U32 R0, R2 ;  /* 0x0000000200007245 */ /* 0x004fc80000201000 */
[----:B------:R-:W-:-:S04]  /*22e0*/  F2FP.BF16.F32.PACK_AB R0, RZ, R0 ;  /* 0x00000000ff00723e */ /* 0x000fc800000010ff */
[----:B------:R-:W-:-:S07]  /*22f0*/  PRMT R16, R0, 0x7610, R16 ;  /* 0x0000761000107816 */ /* 0x000fce0000000010 */
.L_x_25854:
[----:B------:R-:W-:-:S07]  /*2300*/  VIADD R18, R18, 0x80 ;  /* 0x0000008012127836 */ /* 0x000fce0000000000 */
.L_x_25848:
[----:B------:R-:W-:Y:S05]  /*2310*/  BSYNC B6 ;  /* 0x0000000000067941 */ /* 0x000fea0003800000 */
.L_x_25847:
[----:B------:R-:W-:Y:S01]  /*2320*/  ISETP.GE.AND P0, PT, R18, R23, PT ;  /* 0x000000171200720c */ /* 0x000fe20003f06270 */
[----:B------:R-:W-:Y:S01]  /*2330*/  BSSY B6, `(.L_x_25882) ;  /* 0x0000112000067945 */ /* 0x000fe20003800000 */
[----:B------:R-:W-:Y:S02]  /*2340*/  PRMT R22, RZ, 0x7610, R22 ;  /* 0x00007610ff167816 */ /* 0x000fe40000000016 */
[----:B0-----:R-:W-:-:S09]  /*2350*/  PRMT R2, RZ, 0x7610, R2 ;  /* 0x00007610ff027816 */ /* 0x001fd20000000002 */
        /* <DEDUP_REMOVED lines=24> */
.L_x_25887:
[----:B------:R-:W2:Y:S02]  /*24e0*/  LDG.E.U8 R4, desc[UR36][R4.64] ;  /* 0x0000002404047981 */ /* 0x000ea4000c1e1100 */
[----:B--2---:R-:W-:-:S04]  /*24f0*/  I2FP.F32.U32 R0, R4 ;  /* 0x0000000400007245 */ /* 0x004fc80000201000 */
[----:B------:R-:W-:-:S04]  /*2500*/  F2FP.BF16.F32.PACK_AB R0, RZ, R0 ;  /* 0x00000000ff00723e */ /* 0x000fc800000010ff */
[----:B------:R-:W-:Y:S01]  /*2510*/  PRMT R2, R0, 0x7610, R2 ;  /* 0x0000761000027816 */ /* 0x000fe20000000002 */
[----:B------:R-:W-:Y:S06]  /*2520*/  BRA `(.L_x_25889) ;  /* 0x0000000c00c47947 */ /* 0x000fec0003800000 */
.L_x_25886:
        /* <DEDUP_REMOVED lines=11> */
.L_x_25891:
[----:B------:R-:W2:Y:S02]  /*25e0*/  LDG.E R4, desc[UR36][R4.64] ;  /* 0x0000002404047981 */ /* 0x000ea4000c1e1900 */
[----:B--2---:R-:W-:-:S04]  /*25f0*/  I2FP.F32.S32 R0, R4 ;  /* 0x0000000400007245 */ /* 0x004fc80000201400 */
[----:B------:R-:W-:-:S04]  /*2600*/  F2FP.BF16.F32.PACK_AB R0, RZ, R0 ;  /* 0x00000000ff00723e */ /* 0x000fc800000010ff */
[----:B------:R-:W-:Y:S01]  /*2610*/  PRMT R2, R0, 0x7610, R2 ;  /* 0x0000761000027816 */ /* 0x000fe20000000002 */
[----:B------:R-:W-:Y:S06]  /*2620*/  BRA `(.L_x_25889) ;  /* 0x0000000c00847947 */ /* 0x000fec0003800000 */
.L_x_25890:
[----:B------:R-:W2:Y:S02]  /*2630*/  LDG.E.U16 R4, desc[UR36][R4.64] ;  /* 0x0000002404047981 */ /* 0x000ea4000c1e1500 */
[----:B--2---:R-:W0:Y:S02]  /*2640*/  I2F.S16 R0, R4 ;  /* 0x0000000400007306 */ /* 0x004e240000101400 */
[----:B0-----:R-:W-:-:S04]  /*2650*/  F2FP.BF16.F32.PACK_AB R0, RZ, R0 ;  /* 0x00000000ff00723e */ /* 0x001fc800000010ff */
[----:B------:R-:W-:Y:S01]  /*2660*/  PRMT R2, R0, 0x7610, R2 ;  /* 0x0000761000027816 */ /* 0x000fe20000000002 */
[----:B------:R-:W-:Y:S06]  /*2670*/  BRA `(.L_x_25889) ;  /* 0x0000000c00707947 */ /* 0x000fec0003800000 */
.L_x_25885:
        /* <DEDUP_REMOVED lines=9> */
.L_x_25893:
[----:B------:R-:W2:Y:S02]  /*2710*/  LDG.E.U16 R0, desc[UR36][R4.64] ;  /* 0x0000002404007981 */ /* 0x000ea4000c1e1500 */
[----:B--2---:R-:W-:-:S05]  /*2720*/  HADD2.F32 R0, -RZ, R0.H0_H0 ;  /* 0x20000000ff007230 */ /* 0x004fca0000004100 */
[----:B------:R-:W-:-:S04]  /*2730*/  F2FP.BF16.F32.PACK_AB R0, RZ, R0 ;  /* 0x00000000ff00723e */ /* 0x000fc800000010ff */
[----:B------:R-:W-:Y:S01]  /*2740*/  PRMT R2, R0, 0x7610, R2 ;  /* 0x0000761000027816 */ /* 0x000fe20000000002 */
[----:B------:R-:W-:Y:S06]  /*2750*/  BRA `(.L_x_25889) ;  /* 0x0000000c00387947 */ /* 0x000fec0003800000 */
.L_x_25892:
        /* <DEDUP_REMOVED lines=9> */
.L_x_25895:
[----:B------:R-:W2:Y:S02]  /*27f0*/  LDG.E.U16 R4, desc[UR36][R4.64] ;  /* 0x0000002404047981 */ /* 0x000ea4000c1e1500 */
[----:B--2---:R-:W-:-:S05]  /*2800*/  HADD2.F32 R0, -RZ, R4.H0_H0 ;  /* 0x20000004ff007230 */ /* 0x004fca0000004100 */
[----:B------:R-:W-:-:S04]  /*2810*/  F2FP.BF16.F32.PACK_AB R0, RZ, R0 ;  /* 0x00000000ff00723e */ /* 0x000fc800000010ff */
[----:B------:R-:W-:Y:S01]  /*2820*/  PRMT R2, R0, 0x7610, R2 ;  /* 0x0000761000027816 */ /* 0x000fe20000000002 */
[----:B------:R-:W-:Y:S06]  /*2830*/  BRA `(.L_x_25889) ;  /* 0x0000000c00007947 */ /* 0x000fec0003800000 */
.L_x_25894:
        /* <DEDUP_REMOVED lines=9> */
.L_x_25884:
        /* <DEDUP_REMOVED lines=14> */
.L_x_25898:
        /* <DEDUP_REMOVED lines=9> */
.L_x_25897:
        /* <DEDUP_REMOVED lines=28> */
.L_x_25900:
        /* <DEDUP_REMOVED lines=14> */
.L_x_25899:
[----:B------:R0:W5:Y:S01]  /*2ce0*/  LDG.E.U16 R2, desc[UR36][R4.64] ;  /* 0x0000002404027981 */ /* 0x000162000c1e1500 */
[----:B------:R-:W-:Y:S05]  /*2cf0*/  BRA `(.L_x_25889) ;  /* 0x0000000400d07947 */ /* 0x000fea0003800000 */
.L_x_25896:
        /* <DEDUP_REMOVED lines=13> */
.L_x_25903:
        /* <DEDUP_REMOVED lines=21> */
.L_x_25907:
[----:B------:R-:W-:Y:S05]  /*2f20*/  BSYNC B1 ;  /* 0x0000000000017941 */ /* 0x000fea0003800000 */
.L_x_25906:
[----:B------:R-:W-:Y:S01]  /*2f30*/  LEA R3, R0, 0x3b800000, 0x17 ;  /* 0x3b80000000037811 */ /* 0x000fe200078eb8ff */
[----:B------:R-:W-:-:S05]  /*2f40*/  IMAD.SHL.U32 R0, R2, 0x100000, RZ ;  /* 0x0010000002007824 */ /* 0x000fca00078e00ff */
[----:B------:R-:W-:-:S07]  /*2f50*/  LOP3.LUT R0, R3, R0, R4, 0xfe, !PT ;  /* 0x0000000003007212 */ /* 0x000fce00078efe04 */
.L_x_25905:
[----:B------:R-:W-:Y:S05]  /*2f60*/  BSYNC B0 ;  /* 0x0000000000007941 */ /* 0x000fea0003800000 */
.L_x_25904:
[----:B------:R-:W-:-:S04]  /*2f70*/  F2FP.BF16.F32.PACK_AB R0, RZ, R0 ;  /* 0x00000000ff00723e */ /* 0x000fc800000010ff */
[----:B------:R-:W-:Y:S01]  /*2f80*/  PRMT R2, R0, 0x7610, R2 ;  /* 0x0000761000027816 */ /* 0x000fe20000000002 */
[----:B------:R-:W-:Y:S06]  /*2f90*/  BRA `(.L_x_25889) ;  /* 0x0000000400287947 */ /* 0x000fec0003800000 */
.L_x_25902:
        /* <DEDUP_REMOVED lines=21> */
.L_x_25911:
[----:B------:R-:W-:Y:S05]  /*30f0*/  BSYNC B1 ;  /* 0x0000000000017941 */ /* 0x000fea0003800000 */
.L_x_25910:
[----:B------:R-:W-:Y:S01]  /*3100*/  LEA R3, R0, 0x37800000, 0x17 ;  /* 0x3780000000037811 */ /* 0x000fe200078eb8ff */
[----:B------:R-:W-:-:S05]  /*3110*/  IMAD.SHL.U32 R0, R2, 0x200000, RZ ;  /* 0x0020000002007824 */ /* 0x000fca00078e00ff */
[----:B------:R-:W-:-:S07]  /*3120*/  LOP3.LUT R0, R3, R0, R4, 0xfe, !PT ;  /* 0x0000000003007212 */ /* 0x000fce00078efe04 */
.L_x_25909:
[----:B------:R-:W-:Y:S05]  /*3130*/  BSYNC B0 ;  /* 0x0000000000007941 */ /* 0x000fea0003800000 */
.L_x_25908:
[----:B------:R-:W-:-:S04]  /*3140*/  F2FP.BF16.F32.PACK_AB R0, RZ, R0 ;  /* 0x00000000ff00723e */ /* 0x000fc800000010ff */
[----:B------:R-:W-:Y:S01]  /*3150*/  PRMT R2, R0, 0x7610, R2 ;  /* 0x0000761000027816 */ /* 0x000fe20000000002 */
[----:B------:R-:W-:Y:S06]  /*3160*/  BRA `(.L_x_25889) ;  /* 0x0000000000b47947 */ /* 0x000fec0003800000 */
.L_x_25901:
        /* <DEDUP_REMOVED lines=14> */
.L_x_25915:
[----:B------:R-:W-:Y:S05]  /*3250*/  BSYNC B0 ;  /* 0x0000000000007941 */ /* 0x000fea0003800000 */
.L_x_25914:
[----:B------:R-:W-:-:S04]  /*3260*/  F2FP.BF16.F32.PACK_AB R0, RZ, R0 ;  /* 0x00000000ff00723e */ /* 0x000fc800000010ff */
[----:B------:R-:W-:Y:S01]  /*3270*/  PRMT R2, R0, 0x7610, R2 ;  /* 0x0000761000027816 */ /* 0x000fe20000000002 */
[----:B------:R-:W-:Y:S06]  /*3280*/  BRA `(.L_x_25889) ;  /* 0x00000000006c7947 */ /* 0x000fec0003800000 */
.L_x_25888:
        /* <DEDUP_REMOVED lines=16> */
.L_x_25916:
[----:B------:R-:W-:Y:S01]  /*3390*/  PRMT R2, RZ, 0x7610, R2 ;  /* 0x00007610ff027816 */ /* 0x000fe20000000002 */
[----:B------:R-:W-:Y:S06]  /*33a0*/  BRA `(.L_x_25889) ;  /* 0x0000000000247947 */ /* 0x000fec0003800000 */
.L_x_25913:
[----:B------:R-:W2:Y:S02]  /*33b0*/  LDG.E.64 R4, desc[UR36][R4.64] ;  /* 0x0000002404047981 */ /* 0x000ea4000c1e1b00 */
[----:B--2---:R-:W0:Y:S02]  /*33c0*/  I2F.U64 R0, R4 ;  /* 0x0000000400007312 */ /* 0x004e240000301000 */
[----:B0-----:R-:W-:-:S04]  /*33d0*/  F2FP.BF16.F32.PACK_AB R0, RZ, R0 ;  /* 0x00000000ff00723e */ /* 0x001fc800000010ff */
[----:B------:R-:W-:Y:S01]  /*33e0*/  PRMT R2, R0, 0x7610, R2 ;  /* 0x0000761000027816 */ /* 0x000fe20000000002 */
[----:B------:R-:W-:Y:S06]  /*33f0*/  BRA `(.L_x_25889) ;  /* 0x0000000000107947 */ /* 0x000fec0003800000 */
.L_x_25912:
[----:B------:R-:W2:Y:S02]  /*3400*/  LDG.E R4, desc[UR36][R4.64] ;  /* 0x0000002404047981 */ /* 0x000ea4000c1e1900 */
[----:B--2---:R-:W-:-:S04]  /*3410*/  I2FP.F32.U32 R0, R4 ;  /* 0x0000000400007245 */ /* 0x004fc80000201000 */
[----:B------:R-:W-:-:S04]  /*3420*/  F2FP.BF16.F32.PACK_AB R0, RZ, R0 ;  /* 0x00000000ff00723e */ /* 0x000fc800000010ff */
[----:B------:R-:W-:-:S07]  /*3430*/  PRMT R2, R0, 0x7610, R2 ;  /* 0x0000761000027816 */ /* 0x000fce0000000002 */
.L_x_25889:
[----:B------:R-:W-:-:S07]  /*3440*/  VIADD R18, R18, 0x80 ;  /* 0x0000008012127836 */ /* 0x000fce0000000000 */
.L_x_25883:
[----:B------:R-:W-:Y:S05]  /*3450*/  BSYNC B6 ;  /* 0x0000000000067941 */ /* 0x000fea0003800000 */
.L_x_25882:
        /* <DEDUP_REMOVED lines=25> */
.L_x_25922:
[----:B------:R-:W2:Y:S02]  /*35f0*/  LDG.E.U8 R4, desc[UR36][R4.64] ;  /* 0x0000002404047981 */ /* 0x000ea4000c1e1100 */
[----:B--2---:R-:W-:-:S04]  /*3600*/  I2FP.F32.U32 R0, R4 ;  /* 0x0000000400007245 */ /* 0x004fc80000201000 */
[----:B------:R-:W-:-:S04]  /*3610*/  F2FP.BF16.F32.PACK_AB R0, RZ, R0 ;  /* 0x00000000ff00723e */ /* 0x000fc800000010ff */
[----:B------:R-:W-:Y:S01]  /*3620*/  PRMT R22, R0, 0x7610, R22 ;  /* 0x0000761000167816 */ /* 0x000fe20000000016 */
[----:B------:R-:W-:Y:S06]  /*3630*/  BRA `(.L_x_25918) ;  /* 0x0000000c00c87947 */ /* 0x000fec0003800000 */
.L_x_25921:
        /* <DEDUP_REMOVED lines=11> */
.L_x_25925:
[----:B------:R-:W2:Y:S02]  /*36f0*/  LDG.E R4, desc[UR36][R4.64] ;  /* 0x0000002404047981 */ /* 0x000ea4000c1e1900 */
[----:B--2---:R-:W-:-:S04]  /*3700*/  I2FP.F32.S32 R0, R4 ;  /* 0x0000000400007245 */ /* 0x004fc80000201400 */
[----:B------:R-:W-:-:S04]  /*3710*/  F2FP.BF16.F32.PACK_AB R0, RZ, R0 ;  /* 0x00000000ff00723e */ /* 0x000fc800000010ff */
[----:B------:R-:W-:Y:S01]  /*3720*/  PRMT R22, R0, 0x7610, R22 ;  /* 0x0000761000167816 */ /* 0x000fe20000000016 */
[----:B------:R-:W-:Y:S06]  /*3730*/  BRA `(.L_x_25918) ;  /* 0x0000000c00887947 */ /* 0x000fec0003800000 */
.L_x_25924:
[----:B------:R-:W2:Y:S02]  /*3740*/  LDG.E.U16 R4, desc[UR36][R4.64] ;  /* 0x0000002404047981 */ /* 0x000ea4000c1e1500 */
[----:B--2---:R-:W0:Y:S02]  /*3750*/  I2F.S16 R0, R4 ;  /* 0x0000000400007306 */ /* 0x004e240000101400 */
[----:B0-----:R-:W-:-:S04]  /*3760*/  F2FP.BF16.F32.PACK_AB R0, RZ, R0 ;  /* 0x00000000ff00723e */ /* 0x001fc800000010ff */
[----:B------:R-:W-:Y:S01]  /*3770*/  PRMT R22, R0, 0x7610, R22 ;  /* 0x0000761000167816 */ /* 0x000fe20000000016 */
[----:B------:R-:W-:Y:S06]  /*3780*/  BRA `(.L_x_25918) ;  /* 0x0000000c00747947 */ /* 0x000fec0003800000 */
.L_x_25920:
        /* <DEDUP_REMOVED lines=9> */
.L_x_25927:
[----:B------:R-:W2:Y:S02]  /*3820*/  LDG.E.U16 R0, desc[UR36][R4.64] ;  /* 0x0000002404007981 */ /* 0x000ea4000c1e1500 */
[----:B--2---:R-:W-:-:S05]  /*3830*/  HADD2.F32 R0, -RZ, R0.H0_H0 ;  /* 0x20000000ff007230 */ /* 0x004fca0000004100 */
[----:B------:R-:W-:-:S04]  /*3840*/  F2FP.BF16.F32.PACK_AB R0, RZ, R0 ;  /* 0x00000000ff00723e */ /* 0x000fc800000010ff */
[----:B------:R-:W-:Y:S01]  /*3850*/  PRMT R22, R0, 0x7610, R22 ;  /* 0x0000761000167816 */ /* 0x000fe20000000016 */
[----:B------:R-:W-:Y:S06]  /*3860*/  BRA `(.L_x_25918) ;  /* 0x0000000c003c7947 */ /* 0x000fec0003800000 */
.L_x_25926:
        /* <DEDUP_REMOVED lines=9> */
.L_x_25929:
[----:B------:R-:W2:Y:S02]  /*3900*/  LDG.E.U16 R4, desc[UR36][R4.64] ;  /* 0x0000002404047981 */ /* 0x000ea4000c1e1500 */
[----:B--2---:R-:W-:-:S05]  /*3910*/  HADD2.F32 R0, -RZ, R4.H0_H0 ;  /* 0x20000004ff007230 */ /* 0x004fca0000004100 */
[----:B------:R-:W-:-:S04]  /*3920*/  F2FP.BF16.F32.PACK_AB R0, RZ, R0 ;  /* 0x00000000ff00723e */ /* 0x000fc800000010ff */
[----:B------:R-:W-:Y:S01]  /*3930*/  PRMT R22, R0, 0x7610, R22 ;  /* 0x0000761000167816 */ /* 0x000fe20000000016 */
[----:B------:R-:W-:Y:S06]  /*3940*/  BRA `(.L_x_25918) ;  /* 0x0000000c00047947 */ /* 0x000fec0003800000 */
.L_x_25928:
        /* <DEDUP_REMOVED lines=9> */
.L_x_25919:
        /* <DEDUP_REMOVED lines=14> */
.L_x_25932:
        /* <DEDUP_REMOVED lines=9> */
.L_x_25931:
        /* <DEDUP_REMOVED lines=28> */
.L_x_25934:
        /* <DEDUP_REMOVED lines=15> */
.L_x_25933:
[----:B------:R1:W5:Y:S01]  /*3e00*/  LDG.E.U16 R22, desc[UR36][R4.64] ;  /* 0x0000002404167981 */ /* 0x000362000c1e1500 */
[----:B------:R-:W-:Y:S05]  /*3e10*/  BRA `(.L_x_25918) ;  /* 0x0000000400d07947 */ /* 0x000fea0003800000 */
.L_x_25930:
        /* <DEDUP_REMOVED lines=13> */
.L_x_25937:
        /* <DEDUP_REMOVED lines=21> */
.L_x_25941:
[----:B------:R-:W-:Y:S05]  /*4040*/  BSYNC B1 ;  /* 0x0000000000017941 */ /* 0x000fea0003800000 */
.L_x_25940:
[----:B------:R-:W-:Y:S01]  /*4050*/  LEA R5, R0, 0x3b800000, 0x17 ;  /* 0x3b80000000057811 */ /* 0x000fe200078eb8ff */
[----:B------:R-:W-:-:S05]  /*4060*/  IMAD.SHL.U32 R0, R3, 0x100000, RZ ;  /* 0x0010000003007824 */ /* 0x000fca00078e00ff */
[----:B------:R-:W-:-:S07]  /*4070*/  LOP3.LUT R0, R5, R0, R6, 0xfe, !PT ;  /* 0x0000000005007212 */ /* 0x000fce00078efe06 */
.L_x_25939:
[----:B------:R-:W-:Y:S05]  /*4080*/  BSYNC B0 ;  /* 0x0000000000007941 */ /* 0x000fea0003800000 */
.L_x_25938:
[----:B------:R-:W-:-:S04]  /*4090*/  F2FP.BF16.F32.PACK_AB R0, RZ, R0 ;  /* 0x00000000ff00723e */ /* 0x000fc800000010ff */
[----:B------:R-:W-:Y:S01]  /*40a0*/  PRMT R22, R0, 0x7610, R22 ;  /* 0x0000761000167816 */ /* 0x000fe20000000016 */
[----:B------:R-:W-:Y:S06]  /*40b0*/  BRA `(.L_x_25918) ;  /* 0x0000000400287947 */ /* 0x000fec0003800000 */
.L_x_25936:
        /* <DEDUP_REMOVED lines=21> */
.L_x_25945:
[----:B------:R-:W-:Y:S05]  /*4210*/  BSYNC B1 ;  /* 0x0000000000017941 */ /* 0x000fea0003800000 */
.L_x_25944:
[----:B------:R-:W-:Y:S01]  /*4220*/  LEA R5, R0, 0x37800000, 0x17 ;  /* 0x3780000000057811 */ /* 0x000fe200078eb8ff */
[----:B------:R-:W-:-:S05]  /*4230*/  IMAD.SHL.U32 R0, R3, 0x200000, RZ ;  /* 0x0020000003007824 */ /* 0x000fca00078e00ff */
[----:B------:R-:W-:-:S07]  /*4240*/  LOP3.LUT R0, R5, R0, R6, 0xfe, !PT ;  /* 0x0000000005007212 */ /* 0x000fce00078efe06 */
.L_x_25943:
[----:B------:R-:W-:Y:S05]  /*4250*/  BSYNC B0 ;  /* 0x0000000000007941 */ /* 0x000fea0003800000 */
.L_x_25942:
[----:B------:R-:W-:-:S04]  /*4260*/  F2FP.BF16.F32.PACK_AB R0, RZ, R0 ;  /* 0x00000000ff00723e */ /* 0x000fc800000010ff */
[----:B------:R-:W-:Y:S01]  /*4270*/  PRMT R22, R0, 0x7610, R22 ;  /* 0x0000761000167816 */ /* 0x000fe20000000016 */
[----:B------:R-:W-:Y:S06]  /*4280*/  BRA `(.L_x_25918) ;  /* 0x0000000000b47947 */ /* 0x000fec0003800000 */
.L_x_25935:
        /* <DEDUP_REMOVED lines=14> */
.L_x_25949:
[----:B------:R-:W-:Y:S05]  /*4370*/  BSYNC B0 ;  /* 0x0000000000007941 */ /* 0x000fea0003800000 */
.L_x_25948:
[----:B------:R-:W-:-:S04]  /*4380*/  F2FP.BF16.F32.PACK_AB R0, RZ, R0 ;  /* 0x00000000ff00723e */ /* 0x000fc800000010ff */
[----:B------:R-:W-:Y:S01]  /*4390*/  PRMT R22, R0, 0x7610, R22 ;  /* 0x0000761000167816 */ /* 0x000fe20000000016 */
[----:B------:R-:W-:Y:S06]  /*43a0*/  BRA `(.L_x_25918) ;  /* 0x00000000006c7947 */ /* 0x000fec0003800000 */
.L_x_25923:
        /* <DEDUP_REMOVED lines=16> */
.L_x_25950:
[----:B------:R-:W-:Y:S01]  /*44b0*/  PRMT R22, RZ, 0x7610, R22 ;  /* 0x00007610ff167816 */ /* 0x000fe20000000016 */
[----:B------:R-:W-:Y:S06]  /*44c0*/  BRA `(.L_x_25918) ;  /* 0x0000000000247947 */ /* 0x000fec0003800000 */
.L_x_25947:
[----:B------:R-:W2:Y:S02]  /*44d0*/  LDG.E.64 R4, desc[UR36][R4.64] ;  /* 0x0000002404047981 */ /* 0x000ea4000c1e1b00 */
[----:B--2---:R-:W0:Y:S02]  /*44e0*/  I2F.U64 R0, R4 ;  /* 0x0000000400007312 */ /* 0x004e240000301000 */
[----:B0-----:R-:W-:-:S04]  /*44f0*/  F2FP.BF16.F32.PACK_AB R0, RZ, R0 ;  /* 0x00000000ff00723e */ /* 0x001fc800000010ff */
[----:B------:R-:W-:Y:S01]  /*4500*/  PRMT R22, R0, 0x7610, R22 ;  /* 0x0000761000167816 */ /* 0x000fe20000000016 */
[----:B------:R-:W-:Y:S06]  /*4510*/  BRA `(.L_x_25918) ;  /* 0x0000000000107947 */ /* 0x000fec0003800000 */
.L_x_25946:
[----:B------:R-:W2:Y:S02]  /*4520*/  LDG.E R4, desc[UR36][R4.64] ;  /* 0x0000002404047981 */ /* 0x000ea4000c1e1900 */
[----:B--2---:R-:W-:-:S04]  /*4530*/  I2FP.F32.U32 R0, R4 ;  /* 0x0000000400007245 */ /* 0x004fc80000201000 */
[----:B------:R-:W-:-:S04]  /*4540*/  F2FP.BF16.F32.PACK_AB R0, RZ, R0 ;  /* 0x00000000ff00723e */ /* 0x000fc800000010ff */
[----:B------:R-:W-:-:S07]  /*4550*/  PRMT R22, R0, 0x7610, R22 ;  /* 0x0000761000167816 */ /* 0x000fce0000000016 */
.L_x_25918:
[----:B------:R-:W-:Y:S05]  /*4560*/  BSYNC B6 ;  /* 0x0000000000067941 */ /* 0x000fea0003800000 */
.L_x_25917:
[----:B------:R-:W-:Y:S01]  /*4570*/  LOP3.LUT P0, R0, R19, 0x7fff, RZ, 0xc0, !PT ;  /* 0x00007fff13007812 */ /* 0x000fe2000780c0ff */
[----:B------:R-:W-:-:S12]  /*4580*/  BSSY B0, `(.L_x_25951) ;  /* 0x00000d9000007945 */ /* 0x000fd80003800000 */
[----:B------:R-:W-:Y:S05]  /*4590*/  @!P0 BRA `(.L_x_25952) ;  /* 0x0000000400b88947 */ /* 0x000fea0003800000 */
[----:B------:R-:W2:Y:S01]  /*45a0*/  S2R R18, SR_TID.X ;  /* 0x0000000000127919 */ /* 0x000ea20000002100 */
[----:B------:R-:W-:Y:S01]  /*45b0*/  BSSY B1, `(.L_x_25953) ;  /* 0x0000019000017945 */ /* 0x000fe20003800000 */
[----:B--2---:R-:W-:-:S13]  /*45c0*/  ISETP.GE.AND P2, PT, R18, R23, PT ;  /* 0x000000171200720c */ /* 0x004fda0003f46270 */
[----:B------:R-:W-:Y:S05]  /*45d0*/  @P2 BRA `(.L_x_25954) ;  /* 0x0000000000582947 */ /* 0x000fea0003800000 */
[----:B------:R-:W-:Y:S02]  /*45e0*/  IMAD.U32 R3, R19, 0x10000, RZ ;  /* 0x0001000013037824 */ /* 0x000fe400078e00ff */
[----:B01---5:R-:W-:-:S03]  /*45f0*/  IMAD.U32 R4, R24, 0x10000, RZ ;  /* 0x0001000018047824 */ /* 0x023fc600078e00ff */
[----:B------:R-:W-:Y:S02]  /*4600*/  FSETP.NEU.FTZ.AND P0, PT, R3, R3, PT ;  /* 0x000000030300720b */ /* 0x000fe40003f1d000 */
[----:B------:R-:W-:-:S04]  /*4610*/  FSETP.NEU.FTZ.AND P1, PT, R4, R4, PT ;  /* 0x000000040400720b */ /* 0x000fc80003f3d000 */
[----:B------:R-:W-:-:S13]  /*4620*/  PLOP3.LUT P0, PT, P0, P1, PT, 0xa8, 0x0 ;  /* 0x000000000000781c */ /* 0x000fda0000703570 */
[----:B------:R-:W-:Y:S05]  /*4630*/  @P0 BRA `(.L_x_25955) ;  /* 0x0000000000380947 */ /* 0x000fea0003800000 */
[----:B------:R-:W-:Y:S01]  /*4640*/  ULDC.U16 UR5, c[0x0][0x216] ;  /* 0x0000858000057ab9 */ /* 0x000fe20000000400 */
[----:B------:R-:W-:Y:S01]  /*4650*/  PRMT R3, R24, 0x9910, RZ ;  /* 0x0000991018037816 */ /* 0x000fe200000000ff */
[----:B------:R-:W-:-:S06]  /*4660*/  UPRMT UR4, UR5, 0x9910, URZ ;  /* 0x0000991005047896 */ /* 0x000fcc000800003f */
[----:B------:R-:W-:Y:S01]  /*4670*/  ISETP.NE.AND P0, PT, R3, UR4, PT ;  /* 0x0000000403007c0c */ /* 0x000fe2000bf05270 */
[----:B------:R-:W-:-:S12]  /*4680*/  IMAD.U32 R3, RZ, RZ, UR5 ;  /* 0x00000005ff037e24 */ /* 0x000fd8000f8e00ff */
        /* <DEDUP_REMOVED lines=9> */
.L_x_25955:
[----:B------:R-:W-:-:S05]  /*4720*/  FADD.FTZ R3, R3, R4 ;  /* 0x0000000403037221 */ /* 0x000fca0000010000 */
[----:B------:R-:W-:-:S07]  /*4730*/  F2FP.BF16.F32.PACK_AB R3, RZ, R3 ;  /* 0x00000003ff03723e */ /* 0x000fce00000010ff */
.L_x_25954:
[----:B------:R-:W-:Y:S05]  /*4740*/  BSYNC B1 ;  /* 0x0000000000017941 */ /* 0x000fea0003800000 */
.L_x_25953:
[----:B01----:R-:W-:Y:S01]  /*4750*/  VIADD R4, R18, 0x80 ;  /* 0x0000008012047836 */ /* 0x003fe20000000000 */
[----:B------:R-:W-:Y:S04]  /*4760*/  BSSY B1, `(.L_x_25956) ;  /* 0x000001a000017945 */ /* 0x000fe80003800000 */
        /* <DEDUP_REMOVED lines=9> */
[----:B------:R-:W-:Y:S01]  /*4800*/  PRMT R4, R16, 0x9910, RZ ;  /* 0x0000991010047816 */ /* 0x000fe200000000ff */
[----:B------:R-:W-:Y:S02]  /*4810*/  UPRMT UR4, UR5, 0x9910, URZ ;  /* 0x0000991005047896 */ /* 0x000fe4000800003f */
[----:B------:R-:W-:-:S04]  /*4820*/  IMAD.U32 R17, RZ, RZ, UR5 ;  /* 0x00000005ff117e24 */ /* 0x000fc8000f8e00ff */
[----:B------:R-:W-:-:S13]  /*4830*/  ISETP.NE.AND P0, PT, R4, UR4, PT ;  /* 0x0000000404007c0c */ /* 0x000fda000bf05270 */
        /* <DEDUP_REMOVED lines=9> */
.L_x_25958:
[----:B------:R-:W-:-:S05]  /*48d0*/  FADD.FTZ R4, R5, R4 ;  /* 0x0000000405047221 */ /* 0x000fca0000010000 */
[----:B------:R-:W-:-:S04]  /*48e0*/  F2FP.BF16.F32.PACK_AB R4, RZ, R4 ;  /* 0x00000004ff04723e */ /* 0x000fc800000010ff */
[----:B------:R-:W-:-:S07]  /*48f0*/  PRMT R17, R4, 0x7610, R17 ;  /* 0x0000761004117816 */ /* 0x000fce0000000011 */
.L_x_25957:
[----:B------:R-:W-:Y:S05]  /*4900*/  BSYNC B1 ;  /* 0x0000000000017941 */ /* 0x000fea0003800000 */
.L_x_25956:
[----:B------:R-:W-:Y:S01]  /*4910*/  VIADD R4, R18, 0x100 ;  /* 0x0000010012047836 */ /* 0x000fe20000000000 */
        /* <DEDUP_REMOVED lines=23> */
.L_x_25961:
[----:B------:R-:W-:-:S05]  /*4a90*/  FADD.FTZ R4, R5, R4 ;  /* 0x0000000405047221 */ /* 0x000fca0000010000 */
[----:B------:R-:W-:-:S04]  /*4aa0*/  F2FP.BF16.F32.PACK_AB R4, RZ, R4 ;  /* 0x00000004ff04723e */ /* 0x000fc800000010ff */
[----:B------:R-:W-:-:S07]  /*4ab0*/  PRMT R16, R4, 0x7610, R16 ;  /* 0x0000761004107816 */ /* 0x000fce0000000010 */
.L_x_25960:
[----:B------:R-:W-:Y:S05]  /*4ac0*/  BSYNC B1 ;  /* 0x0000000000017941 */ /* 0x000fea0003800000 */
.L_x_25959:
        /* <DEDUP_REMOVED lines=9> */
[----:B------:R-:W-:Y:S01]  /*4b60*/  ULDC.U16 UR4, c[0x0][0x216] ;  /* 0x0000858000047ab9 */ /* 0x000fe20000000400 */
[----:B------:R-:W-:Y:S01]  /*4b70*/  PRMT R2, R22, 0x9910, RZ ;  /* 0x0000991016027816 */ /* 0x000fe200000000ff */
[----:B------:R-:W-:-:S06]  /*4b80*/  UPRMT UR4, UR4, 0x9910, URZ ;  /* 0x0000991004047896 */ /* 0x000fcc000800003f */
[----:B------:R-:W-:-:S13]  /*4b90*/  ISETP.NE.AND P0, PT, R2, UR4, PT ;  /* 0x0000000402007c0c */ /* 0x000fda000bf05270 */
        /* <DEDUP_REMOVED lines=10> */
.L_x_25963:
[----:B------:R-:W-:-:S05]  /*4c40*/  FADD.FTZ R2, R5, R2 ;  /* 0x0000000205027221 */ /* 0x000fca0000010000 */
[----:B------:R-:W-:-:S04]  /*4c50*/  F2FP.BF16.F32.PACK_AB R2, RZ, R2 ;  /* 0x00000002ff02723e */ /* 0x000fc800000010ff */
[----:B------:R-:W-:Y:S01]  /*4c60*/  PRMT R19, R2, 0x7610, R19 ;  /* 0x0000761002137816 */ /* 0x000fe20000000013 */
[----:B------:R-:W-:Y:S06]  /*4c70*/  BRA `(.L_x_25962) ;  /* 0x0000000400a47947 */ /* 0x000fec0003800000 */
.L_x_25952:
[----:B------:R-:W2:Y:S01]  /*4c80*/  S2R R18, SR_TID.X ;  /* 0x0000000000127919 */ /* 0x000ea20000002100 */
[----:B------:R-:W-:Y:S01]  /*4c90*/  BSSY B1, `(.L_x_25964) ;  /* 0x0000019000017945 */ /* 0x000fe20003800000 */
[----:B--2---:R-:W-:-:S13]  /*4ca0*/  ISETP.GE.AND P2, PT, R18, R23, PT ;  /* 0x000000171200720c */ /* 0x004fda0003f46270 */
        /* <DEDUP_REMOVED lines=20> */
.L_x_25966:
[----:B------:R-:W-:-:S05]  /*4df0*/  FADD.FTZ R0, R0, R3 ;  /* 0x0000000300007221 */ /* 0x000fca0000010000 */
[----:B------:R-:W-:-:S04]  /*4e00*/  F2FP.BF16.F32.PACK_AB R0, RZ, R0 ;  /* 0x00000000ff00723e */ /* 0x000fc800000010ff */
[----:B------:R-:W-:-:S07]  /*4e10*/  PRMT R3, R0, 0x7610, R3 ;  /* 0x0000761000037816 */ /* 0x000fce0000000003 */
.L_x_25965:
[----:B------:R-:W-:Y:S05]  /*4e20*/  BSYNC B1 ;  /* 0x0000000000017941 */ /* 0x000fea0003800000 */
.L_x_25964:
[----:B------:R-:W-:Y:S01]  /*4e30*/  VIADD R0, R18, 0x80 ;  /* 0x0000008012007836 */ /* 0x000fe20000000000 */
[----:B------:R-:W-:Y:S04]  /*4e40*/  BSSY B1, `(.L_x_25967) ;  /* 0x0000019000017945 */ /* 0x000fe80003800000 */
[----:B------:R-:W-:-:S13]  /*4e50*/  ISETP.GE.AND P0, PT, R0, R23, PT ;  /* 0x000000170000720c */ /* 0x000fda0003f06270 */
        /* <DEDUP_REMOVED lines=20> */
.L_x_25969:
[----:B------:R-:W-:-:S05]  /*4fa0*/  FADD.FTZ R0, R0, R5 ;  /* 0x0000000500007221 */ /* 0x000fca0000010000 */
[----:B------:R-:W-:-:S04]  /*4fb0*/  F2FP.BF16.F32.PACK_AB R0, RZ, R0 ;  /* 0x00000000ff00723e */ /* 0x000fc800000010ff */
[----:B------:R-:W-:-:S07]  /*4fc0*/  PRMT R17, R0, 0x7610, R17 ;  /* 0x0000761000117816 */ /* 0x000fce0000000011 */
.L_x_25968:
[----:B------:R-:W-:Y:S05]  /*4fd0*/  BSYNC B1 ;  /* 0x0000000000017941 */ /* 0x000fea0003800000 */
.L_x_25967:
        /* <DEDUP_REMOVED lines=23> */
.L_x_25972:
[----:B------:R-:W-:-:S05]  /*5150*/  FADD.FTZ R0, R0, R5 ;  /* 0x0000000500007221 */ /* 0x000fca0000010000 */
[----:B------:R-:W-:-:S04]  /*5160*/  F2FP.BF16.F32.PACK_AB R0, RZ, R0 ;  /* 0x00000000ff00723e */ /* 0x000fc800000010ff */
[----:B------:R-:W-:-:S07]  /*5170*/  PRMT R16, R0, 0x7610, R16 ;  /* 0x0000761000107816 */ /* 0x000fce0000000010 */
.L_x_25971:
[----:B------:R-:W-:Y:S05]  /*5180*/  BSYNC B1 ;  /* 0x0000000000017941 */ /* 0x000fea0003800000 */
.L_x_25970:
[----:B------:R-:W-:-:S05]  /*5190*/  VIADD R0, R18, 0x180 ;  /* 0x0000018012007836 */ /* 0x000fca0000000000 */
        /* <DEDUP_REMOVED lines=20> */
.L_x_25973:
[----:B------:R-:W-:-:S05]  /*52e0*/  FADD.FTZ R0, R0, R5 ;  /* 0x0000000500007221 */ /* 0x000fca0000010000 */
[----:B------:R-:W-:-:S04]  /*52f0*/  F2FP.BF16.F32.PACK_AB R0, RZ, R0 ;  /* 0x00000000ff00723e */ /* 0x000fc800000010ff */
[----:B------:R-:W-:-:S07]  /*5300*/  PRMT R19, R0, 0x7610, R19 ;  /* 0x0000761000137816 */ /* 0x000fce0000000013 */
.L_x_25962:
[----:B------:R-:W-:Y:S05]  /*5310*/  BSYNC B0 ;  /* 0x0000000000007941 */ /* 0x000fea0003800000 */
.L_x_25951:
[----:B-----5:R-:W2:Y:S01]  /*5320*/  LDC.U8 R2, c[0x0][0x234] ;  /* 0x00008d00ff027b82 */ /* 0x020ea20000000000 */
[----:B------:R-:W-:Y:S04]  /*5330*/  BSSY B6, `(.L_x_25974) ;  /* 0x00000fe000067945 */ /* 0x000fe80003800000 */
[----:B------:R-:W-:Y:S05]  /*5340*/  @P2 BRA `(.L_x_25975) ;  /* 0x0000000c00f02947 */ /* 0x000fea0003800000 */
[----:B------:R-:W3:Y:S01]  /*5350*/  LDC.64 R8, c[0x0][0x218] ;  /* 0x00008600ff087b82 */ /* 0x000ee20000000a00 */
[----:B------:R-:W-:Y:S01]  /*5360*/  IMAD R0, R25, 0x200, R18 ;  /* 0x0000020019007824 */ /* 0x000fe200078e0212 */
[----:B012---:R-:W-:Y:S01]  /*5370*/  PRMT R4, R2, 0x9910, RZ ;  /* 0x0000991002047816 */ /* 0x007fe200000000ff */
[----:B------:R-:W-:Y:S02]  /*5380*/  ULDC UR4, c[0x0][0x238] ;  /* 0x00008e0000047ab9 */ /* 0x000fe40000000800 */
[----:B------:R-:W-:Y:S02]  /*5390*/  IMAD R5, R0, UR4, RZ ;  /* 0x0000000400057c24 */ /* 0x000fe4000f8e02ff */
[----:B------:R-:W-:-:S05]  /*53a0*/  IMAD.MOV.U32 R0, RZ, RZ, R4 ;  /* 0x000000ffff007224 */ /* 0x000fca00078e0004 */
[----:B------:R-:W-:Y:S02]  /*53b0*/  ISETP.GT.AND P0, PT, R0, 0x9, PT ;  /* 0x000000090000780c */ /* 0x000fe40003f04270 */
[----:B---3--:R-:W-:-:S05]  /*53c0*/  IADD3 R8, P1, R5, R8, RZ ;  /* 0x0000000805087210 */ /* 0x008fca0007f3e0ff */
        /* <DEDUP_REMOVED lines=14> */
.L_x_25979:
[----:B------:R-:W-:-:S06]  /*54b0*/  IMAD.U32 R5, R3, 0x10000, RZ ;  /* 0x0001000003057824 */ /* 0x000fcc00078e00ff */
[----:B------:R-:W0:Y:S02]  /*54c0*/  F2I.S64.TRUNC R4, R5 ;  /* 0x0000000500047311 */ /* 0x000e24000020d900 */
[----:B0-----:R4:W-:Y:S01]  /*54d0*/  STG.E.U8 desc[UR36][R8.64], R4 ;  /* 0x0000000408007986 */ /* 0x0019e2000c101124 */
[----:B------:R-:W-:Y:S05]  /*54e0*/  BRA `(.L_x_25981) ;  /* 0x0000000c00847947 */ /* 0x000fea0003800000 */
.L_x_25978:
        /* <DEDUP_REMOVED lines=10> */
.L_x_25983:
[----:B------:R-:W-:-:S06]  /*5590*/  IMAD.U32 R3, R3, 0x10000, RZ ;  /* 0x0001000003037824 */ /* 0x000fcc00078e00ff */
[----:B------:R-:W0:Y:S02]  /*55a0*/  F2I.FTZ.TRUNC.NTZ R3, R3 ;  /* 0x0000000300037305 */ /* 0x000e24000021f100 */
[----:B0-----:R2:W-:Y:S01]  /*55b0*/  STG.E desc[UR36][R8.64], R3 ;  /* 0x0000000308007986 */ /* 0x0015e2000c101924 */
[----:B------:R-:W-:Y:S05]  /*55c0*/  BRA `(.L_x_25981) ;  /* 0x0000000c004c7947 */ /* 0x000fea0003800000 */
.L_x_25982:
[----:B------:R-:W-:-:S06]  /*55d0*/  IMAD.U32 R3, R3, 0x10000, RZ ;  /* 0x0001000003037824 */ /* 0x000fcc00078e00ff */
[----:B------:R-:W0:Y:S02]  /*55e0*/  F2I.FTZ.TRUNC.NTZ R3, R3 ;  /* 0x0000000300037305 */ /* 0x000e24000021f100 */
[----:B0-----:R0:W-:Y:S01]  /*55f0*/  STG.E.U16 desc[UR36][R8.64], R3 ;  /* 0x0000000308007986 */ /* 0x0011e2000c101524 */
[----:B------:R-:W-:Y:S05]  /*5600*/  BRA `(.L_x_25981) ;  /* 0x0000000c003c7947 */ /* 0x000fea0003800000 */
.L_x_25977:
        /* <DEDUP_REMOVED lines=9> */
.L_x_25985:
[----:B------:R-:W-:-:S05]  /*56a0*/  IMAD.U32 R0, R3, 0x10000, RZ ;  /* 0x0001000003007824 */ /* 0x000fca00078e00ff */
[----:B------:R-:W-:-:S05]  /*56b0*/  F2FP.F16.F32.PACK_AB R0, RZ, R0 ;  /* 0x00000000ff00723e */ /* 0x000fca00000000ff */
[----:B------:R0:W-:Y:S01]  /*56c0*/  STG.E.U16 desc[UR36][R8.64], R0 ;  /* 0x0000000008007986 */ /* 0x0001e2000c101524 */
[----:B------:R-:W-:Y:S05]  /*56d0*/  BRA `(.L_x_25981) ;  /* 0x0000000c00087947 */ /* 0x000fea0003800000 */
.L_x_25984:
        /* <DEDUP_REMOVED lines=10> */
.L_x_25987:
[----:B------:R-:W-:-:S05]  /*5780*/  IMAD.U32 R3, R3, 0x10000, RZ ;  /* 0x0001000003037824 */ /* 0x000fca00078e00ff */
[----:B------:R-:W-:-:S04]  /*5790*/  F2FP.F16.F32.PACK_AB R3, RZ, R3 ;  /* 0x00000003ff03723e */ /* 0x000fc800000000ff */
[----:B------:R-:W-:-:S05]  /*57a0*/  PRMT R3, R3, 0x5410, RZ ;  /* 0x0000541003037816 */ /* 0x000fca00000000ff */
[----:B------:R0:W-:Y:S01]  /*57b0*/  STG.E desc[UR36][R8.64], R3 ;  /* 0x0000000308007986 */ /* 0x0001e2000c101924 */
[----:B------:R-:W-:Y:S05]  /*57c0*/  BRA `(.L_x_25981) ;  /* 0x0000000800cc7947 */ /* 0x000fea0003800000 */
.L_x_25986:
[----:B------:R-:W-:-:S04]  /*57d0*/  IMAD.U32 R4, R3, 0x10000, RZ ;  /* 0x0001000003047824 */ /* 0x000fc800078e00ff */
[----:B------:R-:W-:-:S06]  /*57e0*/  FMUL.FTZ R4, R4, 1 ;  /* 0x3f80000004047820 */ /* 0x000fcc0000410000 */
[----:B------:R-:W0:Y:S02]  /*57f0*/  F2F.F64.F32 R4, R4 ;  /* 0x0000000400047310 */ /* 0x000e240000201800 */
[----:B0-----:R0:W-:Y:S01]  /*5800*/  STG.E.64 desc[UR36][R8.64], R4 ;  /* 0x0000000408007986 */ /* 0x0011e2000c101b24 */
[----:B------:R-:W-:Y:S05]  /*5810*/  BRA `(.L_x_25981) ;  /* 0x0000000800b87947 */ /* 0x000fea0003800000 */
.L_x_25976:
        /* <DEDUP_REMOVED lines=13> */
.L_x_25990:
[----:B------:R-:W-:Y:S01]  /*58f0*/  IMAD.U32 R3, R3, 0x10000, RZ ;  /* 0x0001000003037824 */ /* 0x000fe200078e00ff */
[----:B------:R-:W-:-:S03]  /*5900*/  CS2R R6, SRZ ;  /* 0x0000000000067805 */ /* 0x000fc6000001ff00 */
[----:B------:R-:W-:-:S04]  /*5910*/  FMUL.FTZ R3, R3, 1 ;  /* 0x3f80000003037820 */ /* 0x000fc80000410000 */
[----:B------:R-:W0:Y:S02]  /*5920*/  F2F.F64.F32 R4, R3 ;  /* 0x0000000300047310 */ /* 0x000e240000201800 */
[----:B0-----:R0:W-:Y:S01]  /*5930*/  STG.E.128 desc[UR36][R8.64], R4 ;  /* 0x0000000408007986 */ /* 0x0011e2000c101d24 */
[----:B------:R-:W-:Y:S05]  /*5940*/  BRA `(.L_x_25981) ;  /* 0x00000008006c7947 */ /* 0x000fea0003800000 */
.L_x_25989:
        /* <DEDUP_REMOVED lines=21> */
.L_x_25994:
[----:B------:R-:W-:Y:S05]  /*5aa0*/  BSYNC B0 ;  /* 0x0000000000007941 */ /* 0x000fea0003800000 */
.L_x_25993:
[----:B------:R-:W-:-:S05]  /*5ab0*/  LOP3.LUT R5, R0, R5, RZ, 0xfc, !PT ;  /* 0x0000000500057212 */ /* 0x000fca00078efcff */
[----:B------:R0:W-:Y:S01]  /*5ac0*/  STG.E.U8 desc[UR36][R8.64], R5 ;  /* 0x0000000508007986 */ /* 0x0001e2000c101124 */
[----:B------:R-:W-:Y:S05]  /*5ad0*/  BRA `(.L_x_25981) ;  /* 0x0000000800087947 */ /* 0x000fea0003800000 */
.L_x_25992:
        /* <DEDUP_REMOVED lines=13> */
.L_x_25996:
[----:B------:R-:W-:Y:S01]  /*5bb0*/  IMAD.MOV.U32 R0, RZ, RZ, 0x7f ;  /* 0x0000007fff007424 */ /* 0x000fe200078e00ff */
[----:B------:R-:W-:-:S04]  /*5bc0*/  ISETP.GT.U32.AND P0, PT, R3, 0x7f800000, PT ;  /* 0x7f8000000300780c */ /* 0x000fc80003f04070 */
[----:B------:R-:W-:-:S09]  /*5bd0*/  SEL R0, R0, 0x7c, P0 ;  /* 0x0000007c00007807 */ /* 0x000fd20000000000 */
.L_x_25997:
[----:B------:R-:W-:Y:S05]  /*5be0*/  BSYNC B0 ;  /* 0x0000000000007941 */ /* 0x000fea0003800000 */
.L_x_25995:
[----:B------:R-:W-:-:S04]  /*5bf0*/  LOP3.LUT R3, R5, 0x80000000, RZ, 0xc0, !PT ;  /* 0x8000000005037812 */ /* 0x000fc800078ec0ff */
[----:B------:R-:W-:-:S04]  /*5c00*/  SHF.R.U32.HI R3, RZ, 0x18, R3 ;  /* 0x00000018ff037819 */ /* 0x000fc80000011603 */
[----:B------:R-:W-:-:S05]  /*5c10*/  LOP3.LUT R3, R0, R3, RZ, 0xfc, !PT ;  /* 0x0000000300037212 */ /* 0x000fca00078efcff */
[----:B------:R0:W-:Y:S01]  /*5c20*/  STG.E.U8 desc[UR36][R8.64], R3 ;  /* 0x0000000308007986 */ /* 0x0001e2000c101124 */
[----:B------:R-:W-:Y:S05]  /*5c30*/  BRA `(.L_x_25981) ;  /* 0x0000000400b07947 */ /* 0x000fea0003800000 */
.L_x_25991:
[----:B------:R0:W-:Y:S01]  /*5c40*/  STG.E.U16 desc[UR36][R8.64], R3 ;  /* 0x0000000308007986 */ /* 0x0001e2000c101524 */
[----:B------:R-:W-:Y:S05]  /*5c50*/  BRA `(.L_x_25981) ;  /* 0x0000000400a87947 */ /* 0x000fea0003800000 */
.L_x_25988:
        /* <DEDUP_REMOVED lines=12> */
.L_x_26000:
        /* <DEDUP_REMOVED lines=17> */
.L_x_26003:
[----:B------:R-:W-:-:S04]  /*5e30*/  LOP3.LUT R3, R5, 0x80000000, RZ, 0xc0, !PT ;  /* 0x8000000005037812 */ /* 0x000fc800078ec0ff */
[----:B------:R-:W-:-:S04]  /*5e40*/  SHF.R.U32.HI R3, RZ, 0x18, R3 ;  /* 0x00000018ff037819 */ /* 0x000fc80000011603 */
[----:B------:R-:W-:-:S04]  /*5e50*/  LOP3.LUT R0, R0, R3, RZ, 0xfc, !PT ;  /* 0x0000000300007212 */ /* 0x000fc800078efcff */
[----:B------:R-:W-:-:S07]  /*5e60*/  PRMT R4, R0, 0x7610, R4 ;  /* 0x0000761000047816 */ /* 0x000fce0000000004 */
.L_x_26002:
[----:B------:R-:W-:Y:S05]  /*5e70*/  BSYNC B0 ;  /* 0x0000000000007941 */ /* 0x000fea0003800000 */
.L_x_26001:
[----:B------:R0:W-:Y:S01]  /*5e80*/  STG.E.U8 desc[UR36][R8.64], R4 ;  /* 0x0000000408007986 */ /* 0x0001e2000c101124 */
[----:B------:R-:W-:Y:S05]  /*5e90*/  BRA `(.L_x_25981) ;  /* 0x0000000400187947 */ /* 0x000fea0003800000 */
.L_x_25999:
        /* <DEDUP_REMOVED lines=17> */
.L_x_26006:
[----:B------:R-:W-:-:S04]  /*5fb0*/  LOP3.LUT R3, R5, 0x80000000, RZ, 0xc0, !PT ;  /* 0x8000000005037812 */ /* 0x000fc800078ec0ff */
[----:B------:R-:W-:-:S04]  /*5fc0*/  SHF.R.U32.HI R3, RZ, 0x18, R3 ;  /* 0x00000018ff037819 */ /* 0x000fc80000011603 */
[----:B------:R-:W-:-:S04]  /*5fd0*/  LOP3.LUT R0, R0, R3, RZ, 0xfc, !PT ;  /* 0x0000000300007212 */ /* 0x000fc800078efcff */
[----:B------:R-:W-:-:S07]  /*5fe0*/  PRMT R4, R0, 0x7610, R4 ;  /* 0x0000761000047816 */ /* 0x000fce0000000004 */
.L_x_26005:
[----:B------:R-:W-:Y:S05]  /*5ff0*/  BSYNC B0 ;  /* 0x0000000000007941 */ /* 0x000fea0003800000 */
.L_x_26004:
[----:B------:R0:W-:Y:S01]  /*6000*/  STG.E.U8 desc[UR36][R8.64], R4 ;  /* 0x0000000408007986 */ /* 0x0001e2000c101124 */
[----:B------:R-:W-:Y:S05]  /*6010*/  BRA `(.L_x_25981) ;  /* 0x0000000000b87947 */ /* 0x000fea0003800000 */
.L_x_25998:
        /* <DEDUP_REMOVED lines=22> */
.L_x_25980:
        /* <DEDUP_REMOVED lines=16> */
.L_x_26009:
[----:B------:R-:W-:Y:S05]  /*6280*/  BRA `(.L_x_25981) ;  /* 0x00000000001c7947 */ /* 0x000fea0003800000 */
.L_x_26008:
[----:B------:R-:W-:-:S06]  /*6290*/  IMAD.U32 R4, R3, 0x10000, RZ ;  /* 0x0001000003047824 */ /* 0x000fcc00078e00ff */
[----:B------:R-:W0:Y:S02]  /*62a0*/  F2I.U64.TRUNC R4, R4 ;  /* 0x0000000400047311 */ /* 0x000e24000020d800 */
[----:B0-----:R0:W-:Y:S01]  /*62b0*/  STG.E.64 desc[UR36][R8.64], R4 ;  /* 0x0000000408007986 */ /* 0x0011e2000c101b24 */
[----:B------:R-:W-:Y:S05]  /*62c0*/  BRA `(.L_x_25981) ;  /* 0x00000000000c7947 */ /* 0x000fea0003800000 */
.L_x_26007:
[----:B------:R-:W-:-:S06]  /*62d0*/  IMAD.U32 R3, R3, 0x10000, RZ ;  /* 0x0001000003037824 */ /* 0x000fcc00078e00ff */
[----:B------:R-:W0:Y:S02]  /*62e0*/  F2I.FTZ.U32.TRUNC.NTZ R3, R3 ;  /* 0x0000000300037305 */ /* 0x000e24000021f000 */
[----:B0-----:R0:W-:Y:S02]  /*62f0*/  STG.E desc[UR36][R8.64], R3 ;  /* 0x0000000308007986 */ /* 0x0011e4000c101924 */
.L_x_25981:
[----:B------:R-:W-:-:S07]  /*6300*/  VIADD R18, R18, 0x80 ;  /* 0x0000008012127836 */ /* 0x000fce0000000000 */
.L_x_25975:
[----:B------:R-:W-:Y:S05]  /*6310*/  BSYNC B6 ;  /* 0x0000000000067941 */ /* 0x000fea0003800000 */
.L_x_25974:
        /* <DEDUP_REMOVED lines=25> */
.L_x_26015:
[----:B------:R-:W-:-:S06]  /*64b0*/  IMAD.U32 R5, R17, 0x10000, RZ ;  /* 0x0001000011057824 */ /* 0x000fcc00078e00ff */
[----:B------:R-:W0:Y:S02]  /*64c0*/  F2I.S64.TRUNC R4, R5 ;  /* 0x0000000500047311 */ /* 0x000e24000020d900 */
[----:B0-----:R0:W-:Y:S01]  /*64d0*/  STG.E.U8 desc[UR36][R8.64], R4 ;  /* 0x0000000408007986 */ /* 0x0011e2000c101124 */
[----:B------:R-:W-:Y:S05]  /*64e0*/  BRA `(.L_x_26017) ;  /* 0x0000000c00847947 */ /* 0x000fea0003800000 */
.L_x_26014:
        /* <DEDUP_REMOVED lines=10> */
.L_x_26019:
[----:B------:R-:W-:-:S06]  /*6590*/  IMAD.U32 R17, R17, 0x10000, RZ ;  /* 0x0001000011117824 */ /* 0x000fcc00078e00ff */
[----:B------:R-:W0:Y:S02]  /*65a0*/  F2I.FTZ.TRUNC.NTZ R17, R17 ;  /* 0x0000001100117305 */ /* 0x000e24000021f100 */
[----:B0-----:R0:W-:Y:S01]  /*65b0*/  STG.E desc[UR36][R8.64], R17 ;  /* 0x0000001108007986 */ /* 0x0011e2000c101924 */
[----:B------:R-:W-:Y:S05]  /*65c0*/  BRA `(.L_x_26017) ;  /* 0x0000000c004c7947 */ /* 0x000fea0003800000 */
.L_x_26018:
[----:B------:R-:W-:-:S06]  /*65d0*/  IMAD.U32 R17, R17, 0x10000, RZ ;  /* 0x0001000011117824 */ /* 0x000fcc00078e00ff */
[----:B------:R-:W0:Y:S02]  /*65e0*/  F2I.FTZ.TRUNC.NTZ R17, R17 ;  /* 0x0000001100117305 */ /* 0x000e24000021f100 */
[----:B0-----:R0:W-:Y:S01]  /*65f0*/  STG.E.U16 desc[UR36][R8.64], R17 ;  /* 0x0000001108007986 */ /* 0x0011e2000c101524 */
[----:B------:R-:W-:Y:S05]  /*6600*/  BRA `(.L_x_26017) ;  /* 0x0000000c003c7947 */ /* 0x000fea0003800000 */
.L_x_26013:
        /* <DEDUP_REMOVED lines=9> */
.L_x_26021:
[----:B------:R-:W-:-:S05]  /*66a0*/  IMAD.U32 R0, R17, 0x10000, RZ ;  /* 0x0001000011007824 */ /* 0x000fca00078e00ff */
[----:B------:R-:W-:-:S05]  /*66b0*/  F2FP.F16.F32.PACK_AB R0, RZ, R0 ;  /* 0x00000000ff00723e */ /* 0x000fca00000000ff */
[----:B------:R0:W-:Y:S01]  /*66c0*/  STG.E.U16 desc[UR36][R8.64], R0 ;  /* 0x0000000008007986 */ /* 0x0001e2000c101524 */
[----:B------:R-:W-:Y:S05]  /*66d0*/  BRA `(.L_x_26017) ;  /* 0x0000000c00087947 */ /* 0x000fea0003800000 */
.L_x_26020:
        /* <DEDUP_REMOVED lines=10> */
.L_x_26023:
[----:B------:R-:W-:-:S05]  /*6780*/  IMAD.U32 R17, R17, 0x10000, RZ ;  /* 0x0001000011117824 */ /* 0x000fca00078e00ff */
[----:B------:R-:W-:-:S04]  /*6790*/  F2FP.F16.F32.PACK_AB R3, RZ, R17 ;  /* 0x00000011ff03723e */ /* 0x000fc800000000ff */
[----:B------:R-:W-:-:S05]  /*67a0*/  PRMT R3, R3, 0x5410, RZ ;  /* 0x0000541003037816 */ /* 0x000fca00000000ff */
[----:B------:R0:W-:Y:S01]  /*67b0*/  STG.E desc[UR36][R8.64], R3 ;  /* 0x0000000308007986 */ /* 0x0001e2000c101924 */
[----:B------:R-:W-:Y:S05]  /*67c0*/  BRA `(.L_x_26017) ;  /* 0x0000000800cc7947 */ /* 0x000fea0003800000 */
.L_x_26022:
[----:B------:R-:W-:-:S04]  /*67d0*/  IMAD.U32 R4, R17, 0x10000, RZ ;  /* 0x0001000011047824 */ /* 0x000fc800078e00ff */
[----:B------:R-:W-:-:S06]  /*67e0*/  FMUL.FTZ R4, R4, 1 ;  /* 0x3f80000004047820 */ /* 0x000fcc0000410000 */
[----:B------:R-:W0:Y:S02]  /*67f0*/  F2F.F64.F32 R4, R4 ;  /* 0x0000000400047310 */ /* 0x000e240000201800 */
[----:B0-----:R0:W-:Y:S01]  /*6800*/  STG.E.64 desc[UR36][R8.64], R4 ;  /* 0x0000000408007986 */ /* 0x0011e2000c101b24 */
[----:B------:R-:W-:Y:S05]  /*6810*/  BRA `(.L_x_26017) ;  /* 0x0000000800b87947 */ /* 0x000fea0003800000 */
.L_x_26012:
        /* <DEDUP_REMOVED lines=13> */
.L_x_26026:
[----:B------:R-:W-:Y:S01]  /*68f0*/  IMAD.U32 R17, R17, 0x10000, RZ ;  /* 0x0001000011117824 */ /* 0x000fe200078e00ff */
[----:B------:R-:W-:-:S03]  /*6900*/  CS2R R6, SRZ ;  /* 0x0000000000067805 */ /* 0x000fc6000001ff00 */
[----:B------:R-:W-:-:S06]  /*6910*/  FMUL.FTZ R4, R17, 1 ;  /* 0x3f80000011047820 */ /* 0x000fcc0000410000 */
[----:B------:R-:W0:Y:S02]  /*6920*/  F2F.F64.F32 R4, R4 ;  /* 0x0000000400047310 */ /* 0x000e240000201800 */
[----:B0-----:R0:W-:Y:S01]  /*6930*/  STG.E.128 desc[UR36][R8.64], R4 ;  /* 0x0000000408007986 */ /* 0x0011e2000c101d24 */
[----:B------:R-:W-:Y:S05]  /*6940*/  BRA `(.L_x_26017) ;  /* 0x00000008006c7947 */ /* 0x000fea0003800000 */
.L_x_26025:
        /* <DEDUP_REMOVED lines=21> */
.L_x_26030:
[----:B------:R-:W-:Y:S05]  /*6aa0*/  BSYNC B0 ;  /* 0x0000000000007941 */ /* 0x000fea0003800000 */
.L_x_26029:
[----:B------:R-:W-:-:S05]  /*6ab0*/  LOP3.LUT R5, R0, R5, RZ, 0xfc, !PT ;  /* 0x0000000500057212 */ /* 0x000fca00078efcff */
[----:B------:R0:W-:Y:S01]  /*6ac0*/  STG.E.U8 desc[UR36][R8.64], R5 ;  /* 0x0000000508007986 */ /* 0x0001e2000c101124 */
[----:B------:R-:W-:Y:S05]  /*6ad0*/  BRA `(.L_x_26017) ;  /* 0x0000000800087947 */ /* 0x000fea0003800000 */
.L_x_26028:
        /* <DEDUP_REMOVED lines=13> */
.L_x_26032:
[----:B------:R-:W-:Y:S01]  /*6bb0*/  IMAD.MOV.U32 R0, RZ, RZ, 0x7f ;  /* 0x0000007fff007424 */ /* 0x000fe200078e00ff */
[----:B------:R-:W-:-:S04]  /*6bc0*/  ISETP.GT.U32.AND P0, PT, R3, 0x7f800000, PT ;  /* 0x7f8000000300780c */ /* 0x000fc80003f04070 */
[----:B------:R-:W-:-:S09]  /*6bd0*/  SEL R0, R0, 0x7c, P0 ;  /* 0x0000007c00007807 */ /* 0x000fd20000000000 */
.L_x_26033:
[----:B------:R-:W-:Y:S05]  /*6be0*/  BSYNC B0 ;  /* 0x0000000000007941 */ /* 0x000fea0003800000 */
.L_x_26031:
[----:B------:R-:W-:-:S04]  /*6bf0*/  LOP3.LUT R3, R17, 0x80000000, RZ, 0xc0, !PT ;  /* 0x8000000011037812 */ /* 0x000fc800078ec0ff */
[----:B------:R-:W-:-:S04]  /*6c00*/  SHF.R.U32.HI R3, RZ, 0x18, R3 ;  /* 0x00000018ff037819 */ /* 0x000fc80000011603 */
[----:B------:R-:W-:-:S05]  /*6c10*/  LOP3.LUT R3, R0, R3, RZ, 0xfc, !PT ;  /* 0x0000000300037212 */ /* 0x000fca00078efcff */
[----:B------:R0:W-:Y:S01]  /*6c20*/  STG.E.U8 desc[UR36][R8.64], R3 ;  /* 0x0000000308007986 */ /* 0x0001e2000c101124 */
[----:B------:R-:W-:Y:S05]  /*6c30*/  BRA `(.L_x_26017) ;  /* 0x0000000400b07947 */ /* 0x000fea0003800000 */
.L_x_26027:
[----:B------:R0:W-:Y:S01]  /*6c40*/  STG.E.U16 desc[UR36][R8.64], R17 ;  /* 0x0000001108007986 */ /* 0x0001e2000c101524 */
[----:B------:R-:W-:Y:S05]  /*6c50*/  BRA `(.L_x_26017) ;  /* 0x0000000400a87947 */ /* 0x000fea0003800000 */
.L_x_26024:
        /* <DEDUP_REMOVED lines=12> */
.L_x_26036:
        /* <DEDUP_REMOVED lines=17> */
.L_x_26039:
[----:B------:R-:W-:-:S04]  /*6e30*/  LOP3.LUT R3, R17, 0x80000000, RZ, 0xc0, !PT ;  /* 0x8000000011037812 */ /* 0x000fc800078ec0ff */
[----:B------:R-:W-:-:S04]  /*6e40*/  SHF.R.U32.HI R3, RZ, 0x18, R3 ;  /* 0x00000018ff037819 */ /* 0x000fc80000011603 */
[----:B------:R-:W-:-:S04]  /*6e50*/  LOP3.LUT R0, R0, R3, RZ, 0xfc, !PT ;  /* 0x0000000300007212 */ /* 0x000fc800078efcff */
[----:B------:R-:W-:-:S07]  /*6e60*/  PRMT R4, R0, 0x7610, R4 ;  /* 0x0000761000047816 */ /* 0x000fce0000000004 */
.L_x_26038:
[----:B------:R-:W-:Y:S05]  /*6e70*/  BSYNC B0 ;  /* 0x0000000000007941 */ /* 0x000fea0003800000 */
.L_x_26037:
[----:B------:R4:W-:Y:S01]  /*6e80*/  STG.E.U8 desc[UR36][R8.64], R4 ;  /* 0x0000000408007986 */ /* 0x0009e2000c101124 */
[----:B------:R-:W-:Y:S05]  /*6e90*/  BRA `(.L_x_26017) ;  /* 0x0000000400187947 */ /* 0x000fea0003800000 */
.L_x_26035:
        /* <DEDUP_REMOVED lines=17> */
.L_x_26042:
[----:B------:R-:W-:-:S04]  /*6fb0*/  LOP3.LUT R3, R17, 0x80000000, RZ, 0xc0, !PT ;  /* 0x8000000011037812 */ /* 0x000fc800078ec0ff */
[----:B------:R-:W-:-:S04]  /*6fc0*/  SHF.R.U32.HI R3, RZ, 0x18, R3 ;  /* 0x00000018ff037819 */ /* 0x000fc80000011603 */
[----:B------:R-:W-:-:S04]  /*6fd0*/  LOP3.LUT R0, R0, R3, RZ, 0xfc, !PT ;  /* 0x0000000300007212 */ /* 0x000fc800078efcff */
[----:B------:R-:W-:-:S07]  /*6fe0*/  PRMT R4, R0, 0x7610, R4 ;  /* 0x0000761000047816 */ /* 0x000fce0000000004 */
.L_x_26041:
[----:B------:R-:W-:Y:S05]  /*6ff0*/  BSYNC B0 ;  /* 0x0000000000007941 */ /* 0x000fea0003800000 */
.L_x_26040:
[----:B------:R3:W-:Y:S01]  /*7000*/  STG.E.U8 desc[UR36][R8.64], R4 ;  /* 0x0000000408007986 */ /* 0x0007e2000c101124 */
[----:B------:R-:W-:Y:S05]  /*7010*/  BRA `(.L_x_26017) ;  /* 0x0000000000b87947 */ /* 0x000fea0003800000 */
.L_x_26034:
        /* <DEDUP_REMOVED lines=22> */
.L_x_26016:
        /* <DEDUP_REMOVED lines=16> */
.L_x_26045:
[----:B------:R-:W-:Y:S05]  /*7280*/  BRA `(.L_x_26017) ;  /* 0x00000000001c7947 */ /* 0x000fea0003800000 */
.L_x_26044:
[----:B------:R-:W-:-:S06]  /*7290*/  IMAD.U32 R4, R17, 0x10000, RZ ;  /* 0x0001000011047824 */ /* 0x000fcc00078e00ff */
[----:B------:R-:W0:Y:S02]  /*72a0*/  F2I.U64.TRUNC R4, R4 ;  /* 0x0000000400047311 */ /* 0x000e24000020d800 */
[----:B0-----:R2:W-:Y:S01]  /*72b0*/  STG.E.64 desc[UR36][R8.64], R4 ;  /* 0x0000000408007986 */ /* 0x0015e2000c101b24 */
[----:B------:R-:W-:Y:S05]  /*72c0*/  BRA `(.L_x_26017) ;  /* 0x00000000000c7947 */ /* 0x000fea0003800000 */
.L_x_26043:
[----:B------:R-:W-:-:S06]  /*72d0*/  IMAD.U32 R17, R17, 0x10000, RZ ;  /* 0x0001000011117824 */ /* 0x000fcc00078e00ff */
[----:B------:R-:W0:Y:S02]  /*72e0*/  F2I.FTZ.U32.TRUNC.NTZ R17, R17 ;  /* 0x0000001100117305 */ /* 0x000e24000021f000 */
[----:B0-----:R0:W-:Y:S02]  /*72f0*/  STG.E desc[UR36][R8.64], R17 ;  /* 0x0000001108007986 */ /* 0x0011e4000c101924 */
.L_x_26017:
        /* <DEDUP_REMOVED lines=25> */
.L_x_26049:
[----:B------:R-:W-:-:S06]  /*7490*/  IMAD.U32 R5, R16, 0x10000, RZ ;  /* 0x0001000010057824 */ /* 0x000fcc00078e00ff */
[----:B------:R-:W0:Y:S02]  /*74a0*/  F2I.S64.TRUNC R4, R5 ;  /* 0x0000000500047311 */ /* 0x000e24000020d900 */
[----:B0-----:R0:W-:Y:S01]  /*74b0*/  STG.E.U8 desc[UR36][R8.64], R4 ;  /* 0x0000000408007986 */ /* 0x0011e2000c101124 */
[----:B------:R-:W-:Y:S05]  /*74c0*/  BRA `(.L_x_26051) ;  /* 0x0000000c00847947 */ /* 0x000fea0003800000 */
.L_x_26048:
        /* <DEDUP_REMOVED lines=10> */
.L_x_26053:
[----:B------:R-:W-:-:S04]  /*7570*/  IMAD.U32 R16, R16, 0x10000, RZ ;  /* 0x0001000010107824 */ /* 0x000fc800078e00ff */
[----:B------:R-:W0:Y:S02]  /*7580*/  F2I.FTZ.TRUNC.NTZ R3, R16 ;  /* 0x0000001000037305 */ /* 0x000e24000021f100 */
[----:B0-----:R0:W-:Y:S01]  /*7590*/  STG.E desc[UR36][R8.64], R3 ;  /* 0x0000000308007986 */ /* 0x0011e2000c101924 */
[----:B------:R-:W-:Y:S05]  /*75a0*/  BRA `(.L_x_26051) ;  /* 0x0000000c004c7947 */ /* 0x000fea0003800000 */
.L_x_26052:
[----:B------:R-:W-:-:S04]  /*75b0*/  IMAD.U32 R16, R16, 0x10000, RZ ;  /* 0x0001000010107824 */ /* 0x000fc800078e00ff */
[----:B------:R-:W0:Y:S02]  /*75c0*/  F2I.FTZ.TRUNC.NTZ R3, R16 ;  /* 0x0000001000037305 */ /* 0x000e24000021f100 */
[----:B0-----:R0:W-:Y:S01]  /*75d0*/  STG.E.U16 desc[UR36][R8.64], R3 ;  /* 0x0000000308007986 */ /* 0x0011e2000c101524 */
[----:B------:R-:W-:Y:S05]  /*75e0*/  BRA `(.L_x_26051) ;  /* 0x0000000c003c7947 */ /* 0x000fea0003800000 */
.L_x_26047:
        /* <DEDUP_REMOVED lines=9> */
.L_x_26055:
[----:B------:R-:W-:-:S05]  /*7680*/  IMAD.U32 R0, R16, 0x10000, RZ ;  /* 0x0001000010007824 */ /* 0x000fca00078e00ff */
[----:B------:R-:W-:-:S05]  /*7690*/  F2FP.F16.F32.PACK_AB R0, RZ, R0 ;  /* 0x00000000ff00723e */ /* 0x000fca00000000ff */
[----:B------:R0:W-:Y:S01]  /*76a0*/  STG.E.U16 desc[UR36][R8.64], R0 ;  /* 0x0000000008007986 */ /* 0x0001e2000c101524 */
[----:B------:R-:W-:Y:S05]  /*76b0*/  BRA `(.L_x_26051) ;  /* 0x0000000c00087947 */ /* 0x000fea0003800000 */
.L_x_26054:
        /* <DEDUP_REMOVED lines=10> */
.L_x_26057:
[----:B------:R-:W-:-:S05]  /*7760*/  IMAD.U32 R16, R16, 0x10000, RZ ;  /* 0x0001000010107824 */ /* 0x000fca00078e00ff */
[----:B------:R-:W-:-:S04]  /*7770*/  F2FP.F16.F32.PACK_AB R3, RZ, R16 ;  /* 0x00000010ff03723e */ /* 0x000fc800000000ff */
[----:B------:R-:W-:-:S05]  /*7780*/  PRMT R3, R3, 0x5410, RZ ;  /* 0x0000541003037816 */ /* 0x000fca00000000ff */
[----:B------:R0:W-:Y:S01]  /*7790*/  STG.E desc[UR36][R8.64], R3 ;  /* 0x0000000308007986 */ /* 0x0001e2000c101924 */
[----:B------:R-:W-:Y:S05]  /*77a0*/  BRA `(.L_x_26051) ;  /* 0x0000000800cc7947 */ /* 0x000fea0003800000 */
.L_x_26056:
[----:B------:R-:W-:-:S04]  /*77b0*/  IMAD.U32 R4, R16, 0x10000, RZ ;  /* 0x0001000010047824 */ /* 0x000fc800078e00ff */
[----:B------:R-:W-:-:S06]  /*77c0*/  FMUL.FTZ R4, R4, 1 ;  /* 0x3f80000004047820 */ /* 0x000fcc0000410000 */
[----:B------:R-:W0:Y:S02]  /*77d0*/  F2F.F64.F32 R4, R4 ;  /* 0x0000000400047310 */ /* 0x000e240000201800 */
[----:B0-----:R0:W-:Y:S01]  /*77e0*/  STG.E.64 desc[UR36][R8.64], R4 ;  /* 0x0000000408007986 */ /* 0x0011e2000c101b24 */
[----:B------:R-:W-:Y:S05]  /*77f0*/  BRA `(.L_x_26051) ;  /* 0x0000000800b87947 */ /* 0x000fea0003800000 */
.L_x_26046:
        /* <DEDUP_REMOVED lines=13> */
.L_x_26060:
[----:B------:R-:W-:Y:S01]  /*78d0*/  IMAD.U32 R16, R16, 0x10000, RZ ;  /* 0x0001000010107824 */ /* 0x000fe200078e00ff */
[----:B------:R-:W-:-:S03]  /*78e0*/  CS2R R6, SRZ ;  /* 0x0000000000067805 */ /* 0x000fc6000001ff00 */
[----:B------:R-:W-:-:S06]  /*78f0*/  FMUL.FTZ R4, R16, 1 ;  /* 0x3f80000010047820 */ /* 0x000fcc0000410000 */
[----:B------:R-:W0:Y:S02]  /*7900*/  F2F.F64.F32 R4, R4 ;  /* 0x0000000400047310 */ /* 0x000e240000201800 */
[----:B0-----:R0:W-:Y:S01]  /*7910*/  STG.E.128 desc[UR36][R8.64], R4 ;  /* 0x0000000408007986 */ /* 0x0011e2000c101d24 */
[----:B------:R-:W-:Y:S05]  /*7920*/  BRA `(.L_x_26051) ;  /* 0x00000008006c7947 */ /* 0x000fea0003800000 */
.L_x_26059:
        /* <DEDUP_REMOVED lines=21> */
.L_x_26064:
[----:B------:R-:W-:Y:S05]  /*7a80*/  BSYNC B0 ;  /* 0x0000000000007941 */ /* 0x000fea0003800000 */
.L_x_26063:
[----:B------:R-:W-:-:S05]  /*7a90*/  LOP3.LUT R5, R0, R5, RZ, 0xfc, !PT ;  /* 0x0000000500057212 */ /* 0x000fca00078efcff */
[----:B------:R3:W-:Y:S01]  /*7aa0*/  STG.E.U8 desc[UR36][R8.64], R5 ;  /* 0x0000000508007986 */ /* 0x0007e2000c101124 */
[----:B------:R-:W-:Y:S05]  /*7ab0*/  BRA `(.L_x_26051) ;  /* 0x0000000800087947 */ /* 0x000fea0003800000 */
.L_x_26062:
        /* <DEDUP_REMOVED lines=13> */
.L_x_26066:
[----:B------:R-:W-:Y:S01]  /*7b90*/  IMAD.MOV.U32 R0, RZ, RZ, 0x7f ;  /* 0x0000007fff007424 */ /* 0x000fe200078e00ff */
[----:B------:R-:W-:-:S04]  /*7ba0*/  ISETP.GT.U32.AND P0, PT, R3, 0x7f800000, PT ;  /* 0x7f8000000300780c */ /* 0x000fc80003f04070 */
[----:B------:R-:W-:-:S09]  /*7bb0*/  SEL R0, R0, 0x7c, P0 ;  /* 0x0000007c00007807 */ /* 0x000fd20000000000 */
.L_x_26067:
[----:B------:R-:W-:Y:S05]  /*7bc0*/  BSYNC B0 ;  /* 0x0000000000007941 */ /* 0x000fea0003800000 */
.L_x_26065:
[----:B------:R-:W-:-:S04]  /*7bd0*/  LOP3.LUT R3, R5, 0x80000000, RZ, 0xc0, !PT ;  /* 0x8000000005037812 */ /* 0x000fc800078ec0ff */
[----:B------:R-:W-:-:S04]  /*7be0*/  SHF.R.U32.HI R3, RZ, 0x18, R3 ;  /* 0x00000018ff037819 */ /* 0x000fc80000011603 */
[----:B------:R-:W-:-:S05]  /*7bf0*/  LOP3.LUT R3, R0, R3, RZ, 0xfc, !PT ;  /* 0x0000000300037212 */ /* 0x000fca00078efcff */
[----:B------:R4:W-:Y:S01]  /*7c00*/  STG.E.U8 desc[UR36][R8.64], R3 ;  /* 0x0000000308007986 */ /* 0x0009e2000c101124 */
[----:B------:R-:W-:Y:S05]  /*7c10*/  BRA `(.L_x_26051) ;  /* 0x0000000400b07947 */ /* 0x000fea0003800000 */
.L_x_26061:
[----:B------:R2:W-:Y:S01]  /*7c20*/  STG.E.U16 desc[UR36][R8.64], R16 ;  /* 0x0000001008007986 */ /* 0x0005e2000c101524 */
[----:B------:R-:W-:Y:S05]  /*7c30*/  BRA `(.L_x_26051) ;  /* 0x0000000400a87947 */ /* 0x000fea0003800000 */
.L_x_26058:
        /* <DEDUP_REMOVED lines=12> */
.L_x_26070:
        /* <DEDUP_REMOVED lines=17> */
.L_x_26073:
[----:B------:R-:W-:-:S04]  /*7e10*/  LOP3.LUT R3, R5, 0x80000000, RZ, 0xc0, !PT ;  /* 0x8000000005037812 */ /* 0x000fc800078ec0ff */
[----:B------:R-:W-:-:S04]  /*7e20*/  SHF.R.U32.HI R3, RZ, 0x18, R3 ;  /* 0x00000018ff037819 */ /* 0x000fc80000011603 */
[----:B------:R-:W-:-:S04]  /*7e30*/  LOP3.LUT R0, R0, R3, RZ, 0xfc, !PT ;  /* 0x0000000300007212 */ /* 0x000fc800078efcff */
[----:B------:R-:W-:-:S07]  /*7e40*/  PRMT R4, R0, 0x7610, R4 ;  /* 0x0000761000047816 */ /* 0x000fce0000000004 */
.L_x_26072:
[----:B------:R-:W-:Y:S05]  /*7e50*/  BSYNC B0 ;  /* 0x0000000000007941 */ /* 0x000fea0003800000 */
.L_x_26071:
[----:B------:R0:W-:Y:S01]  /*7e60*/  STG.E.U8 desc[UR36][R8.64], R4 ;  /* 0x0000000408007986 */ /* 0x0001e2000c101124 */
[----:B------:R-:W-:Y:S05]  /*7e70*/  BRA `(.L_x_26051) ;  /* 0x0000000400187947 */ /* 0x000fea0003800000 */
.L_x_26069:
        /* <DEDUP_REMOVED lines=17> */
.L_x_26076:
[----:B------:R-:W-:-:S04]  /*7f90*/  LOP3.LUT R3, R5, 0x80000000, RZ, 0xc0, !PT ;  /* 0x8000000005037812 */ /* 0x000fc800078ec0ff */
[----:B------:R-:W-:-:S04]  /*7fa0*/  SHF.R.U32.HI R3, RZ, 0x18, R3 ;  /* 0x00000018ff037819 */ /* 0x000fc80000011603 */
[----:B------:R-:W-:-:S04]  /*7fb0*/  LOP3.LUT R0, R0, R3, RZ, 0xfc, !PT ;  /* 0x0000000300007212 */ /* 0x000fc800078efcff */
[----:B------:R-:W-:-:S07]  /*7fc0*/  PRMT R4, R0, 0x7610, R4 ;  /* 0x0000761000047816 */ /* 0x000fce0000000004 */
.L_x_26075:
[----:B------:R-:W-:Y:S05]  /*7fd0*/  BSYNC B0 ;  /* 0x0000000000007941 */ /* 0x000fea0003800000 */
.L_x_26074:
[----:B------:R0:W-:Y:S01]  /*7fe0*/  STG.E.U8 desc[UR36][R8.64], R4 ;  /* 0x0000000408007986 */ /* 0x0001e2000c101124 */
[----:B------:R-:W-:Y:S05]  /*7ff0*/  BRA `(.L_x_26051) ;  /* 0x0000000000b87947 */ /* 0x000fea0003800000 */
.L_x_26068:
        /* <DEDUP_REMOVED lines=22> */
.L_x_26050:
        /* <DEDUP_REMOVED lines=16> */
.L_x_26079:
[----:B------:R-:W-:Y:S05]  /*8260*/  BRA `(.L_x_26051) ;  /* 0x00000000001c7947 */ /* 0x000fea0003800000 */
.L_x_26078:
[----:B------:R-:W-:-:S06]  /*8270*/  IMAD.U32 R4, R16, 0x10000, RZ ;  /* 0x0001000010047824 */ /* 0x000fcc00078e00ff */
[----:B------:R-:W0:Y:S02]  /*8280*/  F2I.U64.TRUNC R4, R4 ;  /* 0x0000000400047311 */ /* 0x000e24000020d800 */
[----:B0-----:R0:W-:Y:S01]  /*8290*/  STG.E.64 desc[UR36][R8.64], R4 ;  /* 0x0000000408007986 */ /* 0x0011e2000c101b24 */
[----:B------:R-:W-:Y:S05]  /*82a0*/  BRA `(.L_x_26051) ;  /* 0x00000000000c7947 */ /* 0x000fea0003800000 */
.L_x_26077:
[----:B------:R-:W-:-:S04]  /*82b0*/  IMAD.U32 R16, R16, 0x10000, RZ ;  /* 0x0001000010107824 */ /* 0x000fc800078e00ff */
[----:B------:R-:W0:Y:S02]  /*82c0*/  F2I.FTZ.U32.TRUNC.NTZ R3, R16 ;  /* 0x0000001000037305 */ /* 0x000e24000021f000 */
[----:B0-----:R0:W-:Y:S02]  /*82d0*/  STG.E desc[UR36][R8.64], R3 ;  /* 0x0000000308007986 */ /* 0x0011e4000c101924 */
.L_x_26051:
[----:B------:R-:W-:-:S07]  /*82e0*/  VIADD R18, R18, 0x80 ;  /* 0x0000008012127836 */ /* 0x000fce0000000000 */
.L_x_26011:
[----:B------:R-:W-:Y:S05]  /*82f0*/  BSYNC B6 ;  /* 0x0000000000067941 */ /* 0x000fea0003800000 */
.L_x_26010:
        /* <DEDUP_REMOVED lines=23> */
.L_x_26083:
[----:B------:R-:W-:-:S06]  /*8470*/  IMAD.U32 R3, R19, 0x10000, RZ ;  /* 0x0001000013037824 */ /* 0x000fcc00078e00ff */
[----:B------:R-:W0:Y:S02]  /*8480*/  F2I.S64.TRUNC R2, R3 ;  /* 0x0000000300027311 */ /* 0x000e24000020d900 */
[----:B0-----:R-:W-:Y:S01]  /*8490*/  STG.E.U8 desc[UR36][R4.64], R2 ;  /* 0x0000000204007986 */ /* 0x001fe2000c101124 */
[----:B------:R-:W-:Y:S05]  /*84a0*/  EXIT ;  /* 0x000000000000794d */ /* 0x000fea0003800000 */
.L_x_26082:
        /* <DEDUP_REMOVED lines=10> */
.L_x_26086:
[----:B------:R-:W-:-:S06]  /*8550*/  IMAD.U32 R19, R19, 0x10000, RZ ;  /* 0x0001000013137824 */ /* 0x000fcc00078e00ff */
[----:B------:R-:W0:Y:S02]  /*8560*/  F2I.FTZ.TRUNC.NTZ R19, R19 ;  /* 0x0000001300137305 */ /* 0x000e24000021f100 */
[----:B0-----:R-:W-:Y:S01]  /*8570*/  STG.E desc[UR36][R4.64], R19 ;  /* 0x0000001304007986 */ /* 0x001fe2000c101924 */
[----:B------:R-:W-:Y:S05]  /*8580*/  EXIT ;  /* 0x000000000000794d */ /* 0x000fea0003800000 */
.L_x_26085:
[----:B------:R-:W-:-:S06]  /*8590*/  IMAD.U32 R19, R19, 0x10000, RZ ;  /* 0x0001000013137824 */ /* 0x000fcc00078e00ff */
[----:B------:R-:W0:Y:S02]  /*85a0*/  F2I.FTZ.TRUNC.NTZ R19, R19 ;  /* 0x0000001300137305 */ /* 0x000e24000021f100 */
[----:B0-----:R-:W-:Y:S01]  /*85b0*/  STG.E.U16 desc[UR36][R4.64], R19 ;  /* 0x0000001304007986 */ /* 0x001fe2000c101524 */
[----:B------:R-:W-:Y:S05]  /*85c0*/  EXIT ;  /* 0x000000000000794d */ /* 0x000fea0003800000 */
.L_x_26081:
        /* <DEDUP_REMOVED lines=9> */
.L_x_26088:
[----:B------:R-:W-:-:S05]  /*8660*/  IMAD.U32 R0, R19, 0x10000, RZ ;  /* 0x0001000013007824 */ /* 0x000fca00078e00ff */
[----:B------:R-:W-:-:S05]  /*8670*/  F2FP.F16.F32.PACK_AB R0, RZ, R0 ;  /* 0x00000000ff00723e */ /* 0x000fca00000000ff */
[----:B------:R-:W-:Y:S01]  /*8680*/  STG.E.U16 desc[UR36][R4.64], R0 ;  /* 0x0000000004007986 */ /* 0x000fe2000c101524 */
[----:B------:R-:W-:Y:S05]  /*8690*/  EXIT ;  /* 0x000000000000794d */ /* 0x000fea0003800000 */
.L_x_26087:
        /* <DEDUP_REMOVED lines=10> */
.L_x_26090:
[----:B------:R-:W-:-:S05]  /*8740*/  IMAD.U32 R19, R19, 0x10000, RZ ;  /* 0x0001000013137824 */ /* 0x000fca00078e00ff */
[----:B------:R-:W-:-:S04]  /*8750*/  F2FP.F16.F32.PACK_AB R3, RZ, R19 ;  /* 0x00000013ff03723e */ /* 0x000fc800000000ff */
[----:B------:R-:W-:-:S05]  /*8760*/  PRMT R3, R3, 0x5410, RZ ;  /* 0x0000541003037816 */ /* 0x000fca00000000ff */
[----:B------:R-:W-:Y:S01]  /*8770*/  STG.E desc[UR36][R4.64], R3 ;  /* 0x0000000304007986 */ /* 0x000fe2000c101924 */
[----:B------:R-:W-:Y:S05]  /*8780*/  EXIT ;  /* 0x000000000000794d */ /* 0x000fea0003800000 */
.L_x_26089:
[----:B------:R-:W-:-:S04]  /*8790*/  IMAD.U32 R2, R19, 0x10000, RZ ;  /* 0x0001000013027824 */ /* 0x000fc800078e00ff */
[----:B------:R-:W-:-:S06]  /*87a0*/  FMUL.FTZ R2, R2, 1 ;  /* 0x3f80000002027820 */ /* 0x000fcc0000410000 */
[----:B------:R-:W0:Y:S02]  /*87b0*/  F2F.F64.F32 R2, R2 ;  /* 0x0000000200027310 */ /* 0x000e240000201800 */
[----:B0-----:R-:W-:Y:S01]  /*87c0*/  STG.E.64 desc[UR36][R4.64], R2 ;  /* 0x0000000204007986 */ /* 0x001fe2000c101b24 */
[----:B------:R-:W-:Y:S05]  /*87d0*/  EXIT ;  /* 0x000000000000794d */ /* 0x000fea0003800000 */
.L_x_26080:
        /* <DEDUP_REMOVED lines=13> */
.L_x_26093:
[----:B------:R-:W-:Y:S01]  /*88b0*/  IMAD.U32 R19, R19, 0x10000, RZ ;  /* 0x0001000013137824 */ /* 0x000fe200078e00ff */
[----:B------:R-:W-:-:S03]  /*88c0*/  CS2R R10, SRZ ;  /* 0x00000000000a7805 */ /* 0x000fc6000001ff00 */
[----:B------:R-:W-:-:S06]  /*88d0*/  FMUL.FTZ R8, R19, 1 ;  /* 0x3f80000013087820 */ /* 0x000fcc0000410000 */
[----:B------:R-:W0:Y:S02]  /*88e0*/  F2F.F64.F32 R8, R8 ;  /* 0x0000000800087310 */ /* 0x000e240000201800 */
[----:B0-----:R-:W-:Y:S01]  /*88f0*/  STG.E.128 desc[UR36][R4.64], R8 ;  /* 0x0000000804007986 */ /* 0x001fe2000c101d24 */
[----:B------:R-:W-:Y:S05]  /*8900*/  EXIT ;  /* 0x000000000000794d */ /* 0x000fea0003800000 */
.L_x_26092:
        /* <DEDUP_REMOVED lines=21> */
.L_x_26097:
[----:B------:R-:W-:Y:S05]  /*8a60*/  BSYNC B0 ;  /* 0x0000000000007941 */ /* 0x000fea0003800000 */
.L_x_26096:
[----:B------:R-:W-:-:S05]  /*8a70*/  LOP3.LUT R3, R0, R3, RZ, 0xfc, !PT ;  /* 0x0000000300037212 */ /* 0x000fca00078efcff */
[----:B------:R-:W-:Y:S01]  /*8a80*/  STG.E.U8 desc[UR36][R4.64], R3 ;  /* 0x0000000304007986 */ /* 0x000fe2000c101124 */
[----:B------:R-:W-:Y:S05]  /*8a90*/  EXIT ;  /* 0x000000000000794d */ /* 0x000fea0003800000 */
.L_x_26095:
        /* <DEDUP_REMOVED lines=13> */
.L_x_26099:
[----:B------:R-:W-:Y:S01]  /*8b70*/  IMAD.MOV.U32 R0, RZ, RZ, 0x7f ;  /* 0x0000007fff007424 */ /* 0x000fe200078e00ff */
[----:B------:R-:W-:-:S04]  /*8b80*/  ISETP.GT.U32.AND P0, PT, R2, 0x7f800000, PT ;  /* 0x7f8000000200780c */ /* 0x000fc80003f04070 */
[----:B------:R-:W-:-:S09]  /*8b90*/  SEL R0, R0, 0x7c, P0 ;  /* 0x0000007c00007807 */ /* 0x000fd20000000000 */
.L_x_26100:
[----:B------:R-:W-:Y:S05]  /*8ba0*/  BSYNC B0 ;  /* 0x0000000000007941 */ /* 0x000fea0003800000 */
.L_x_26098:
[----:B------:R-:W-:-:S04]  /*8bb0*/  LOP3.LUT R2, R19, 0x80000000, RZ, 0xc0, !PT ;  /* 0x8000000013027812 */ /* 0x000fc800078ec0ff */
[----:B------:R-:W-:-:S04]  /*8bc0*/  SHF.R.U32.HI R3, RZ, 0x18, R2 ;  /* 0x00000018ff037819 */ /* 0x000fc80000011602 */
[----:B------:R-:W-:-:S05]  /*8bd0*/  LOP3.LUT R3, R0, R3, RZ, 0xfc, !PT ;  /* 0x0000000300037212 */ /* 0x000fca00078efcff */
[----:B------:R-:W-:Y:S01]  /*8be0*/  STG.E.U8 desc[UR36][R4.64], R3 ;  /* 0x0000000304007986 */ /* 0x000fe2000c101124 */
[----:B------:R-:W-:Y:S05]  /*8bf0*/  EXIT ;  /* 0x000000000000794d */ /* 0x000fea0003800000 */
.L_x_26094:
[----:B------:R-:W-:Y:S01]  /*8c00*/  STG.E.U16 desc[UR36][R4.64], R19 ;  /* 0x0000001304007986 */ /* 0x000fe2000c101524 */
[----:B------:R-:W-:Y:S05]  /*8c10*/  EXIT ;  /* 0x000000000000794d */ /* 0x000fea0003800000 */
.L_x_26091:
        /* <DEDUP_REMOVED lines=12> */
.L_x_26103:
        /* <DEDUP_REMOVED lines=17> */
.L_x_26106:
[----:B------:R-:W-:-:S04]  /*8df0*/  LOP3.LUT R2, R19, 0x80000000, RZ, 0xc0, !PT ;  /* 0x8000000013027812 */ /* 0x000fc800078ec0ff */
[----:B------:R-:W-:-:S04]  /*8e00*/  SHF.R.U32.HI R3, RZ, 0x18, R2 ;  /* 0x00000018ff037819 */ /* 0x000fc80000011602 */
[----:B------:R-:W-:-:S04]  /*8e10*/  LOP3.LUT R0, R0, R3, RZ, 0xfc, !PT ;  /* 0x0000000300007212 */ /* 0x000fc800078efcff */
[----:B------:R-:W-:-:S07]  /*8e20*/  PRMT R2, R0, 0x7610, R2 ;  /* 0x0000761000027816 */ /* 0x000fce0000000002 */
.L_x_26105:
[----:B------:R-:W-:Y:S05]  /*8e30*/  BSYNC B0 ;  /* 0x0000000000007941 */ /* 0x000fea0003800000 */
.L_x_26104:
[----:B------:R-:W-:Y:S01]  /*8e40*/  STG.E.U8 desc[UR36][R4.64], R2 ;  /* 0x0000000204007986 */ /* 0x000fe2000c101124 */
[----:B------:R-:W-:Y:S05]  /*8e50*/  EXIT ;  /* 0x000000000000794d */ /* 0x000fea0003800000 */
.L_x_26102:
        /* <DEDUP_REMOVED lines=17> */
.L_x_26109:
[----:B------:R-:W-:-:S04]  /*8f70*/  LOP3.LUT R2, R19, 0x80000000, RZ, 0xc0, !PT ;  /* 0x8000000013027812 */ /* 0x000fc800078ec0ff */
[----:B------:R-:W-:-:S04]  /*8f80*/  SHF.R.U32.HI R3, RZ, 0x18, R2 ;  /* 0x00000018ff037819 */ /* 0x000fc80000011602 */
[----:B------:R-:W-:-:S04]  /*8f90*/  LOP3.LUT R0, R0, R3, RZ, 0xfc, !PT ;  /* 0x0000000300007212 */ /* 0x000fc800078efcff */
[----:B------:R-:W-:-:S07]  /*8fa0*/  PRMT R2, R0, 0x7610, R2 ;  /* 0x0000761000027816 */ /* 0x000fce0000000002 */
.L_x_26108:
[----:B------:R-:W-:Y:S05]  /*8fb0*/  BSYNC B0 ;  /* 0x0000000000007941 */ /* 0x000fea0003800000 */
.L_x_26107:
[----:B------:R-:W-:Y:S01]  /*8fc0*/  STG.E.U8 desc[UR36][R4.64], R2 ;  /* 0x0000000204007986 */ /* 0x000fe2000c101124 */
[----:B------:R-:W-:Y:S05]  /*8fd0*/  EXIT ;  /* 0x000000000000794d */ /* 0x000fea0003800000 */
.L_x_26101:
        /* <DEDUP_REMOVED lines=22> */
.L_x_26084:
        /* <DEDUP_REMOVED lines=16> */
.L_x_26112:
[----:B------:R-:W-:Y:S05]  /*9240*/  EXIT ;  /* 0x000000000000794d */ /* 0x000fea0003800000 */
.L_x_26111:
[----:B------:R-:W-:-:S06]  /*9250*/  IMAD.U32 R2, R19, 0x10000, RZ ;  /* 0x0001000013027824 */ /* 0x000fcc00078e00ff */
[----:B------:R-:W0:Y:S02]  /*9260*/  F2I.U64.TRUNC R2, R2 ;  /* 0x0000000200027311 */ /* 0x000e24000020d800 */
[----:B0-----:R-:W-:Y:S01]  /*9270*/  STG.E.64 desc[UR36][R4.64], R2 ;  /* 0x0000000204007986 */ /* 0x001fe2000c101b24 */
[----:B------:R-:W-:Y:S05]  /*9280*/  EXIT ;  /* 0x000000000000794d */ /* 0x000fea0003800000 */
.L_x_26110:
[----:B------:R-:W-:-:S06]  /*9290*/  IMAD.U32 R19, R19, 0x10000, RZ ;  /* 0x0001000013137824 */ /* 0x000fcc00078e00ff */
[----:B------:R-:W0:Y:S02]  /*92a0*/  F2I.FTZ.U32.TRUNC.NTZ R19, R19 ;  /* 0x0000001300137305 */ /* 0x000e24000021f000 */
[----:B0-----:R-:W-:Y:S01]  /*92b0*/  STG.E desc[UR36][R4.64], R19 ;  /* 0x0000001304007986 */ /* 0x001fe2000c101924 */
[----:B------:R-:W-:Y:S05]  /*92c0*/  EXIT ;  /* 0x000000000000794d */ /* 0x000fea0003800000 */
.L_x_26113:
        /* <DEDUP_REMOVED lines=11> */
.L_x_32261:


//--------------------- .text._ZN2at6native18elementwise_kernelILi128ELi4EZNS0_22gpu_kernel_impl_nocastINS0_13AUnaryFunctorIN3c108BFloat16ES5_S5_ZZZNS0_21nextafter_kernel_cudaERNS_18TensorIteratorBaseEENKUlvE_clEvENKUlvE1_clEvEUlS5_S5_E_EEEEvS7_RKT_EUliE_EEviT1_ --------------------------
	.section	.text._ZN2at6native18elementwise_kernelILi128ELi4EZNS0_22gpu_kernel_impl_nocastINS0_13AUnaryFunctorIN3c108BFloat16ES5_S5_ZZZNS0_21nextafter_kernel_cudaERNS_18TensorIteratorBaseEENKUlvE_clEvENKUlvE1_clEvEUlS5_S5_E_EEEEvS7_RKT_EUliE_EEviT1_,"ax",@progbits
	.align	128
        .global         _ZN2at6native18elementwise_kernelILi128ELi4EZNS0_22gpu_kernel_impl_nocastINS0_13AUnaryFunctorIN3c108BFloat16ES5_S5_ZZZNS0_21nextafter_kernel_cudaERNS_18TensorIteratorBaseEENKUlvE_clEvENKUlvE1_clEvEUlS5_S5_E_EEEEvS7_RKT_EUliE_EEviT1_
        .type           _ZN2at6native18elementwise_kernelILi128ELi4EZNS0_22gpu_kernel_impl_nocastINS0_13AUnaryFunctorIN3c108BFloat16ES5_S5_ZZZNS0_21nextafter_kernel_cudaERNS_18TensorIteratorBaseEENKUlvE_clEvENKUlvE1_clEvEUlS5_S5_E_EEEEvS7_RKT_EUliE_EEviT1_,@function
        .size           _ZN2at6native18elementwise_kernelILi128ELi4EZNS0_22gpu_kernel_impl_nocastINS0_13AUnaryFunctorIN3c108BFloat16ES5_S5_ZZZNS0_21nextafter_kernel_cudaERNS_18TensorIteratorBaseEENKUlvE_clEvENKUlvE1_clEvEUlS5_S5_E_EEEEvS7_RKT_EUliE_EEviT1_,(.L_x_32262 - _ZN2at6native18elementwise_kernelILi128ELi4EZNS0_22gpu_kernel_impl_nocastINS0_13AUnaryFunctorIN3c108BFloat16ES5_S5_ZZZNS0_21nextafter_kernel_cudaERNS_18TensorIteratorBaseEENKUlvE_clEvENKUlvE1_clEvEUlS5_S5_E_EEEEvS7_RKT_EUliE_EEviT1_)
        .other          _ZN2at6native18elementwise_kernelILi128ELi4EZNS0_22gpu_kernel_impl_nocastINS0_13AUnaryFunctorIN3c108BFloat16ES5_S5_ZZZNS0_21nextafter_kernel_cudaERNS_18TensorIteratorBaseEENKUlvE_clEvENKUlvE1_clEvEUlS5_S5_E_EEEEvS7_RKT_EUliE_EEviT1_,@"STO_CUDA_ENTRY STV_DEFAULT"
_ZN2at6native18elementwise_kernelILi128ELi4EZNS0_22gpu_kernel_impl_nocastINS0_13AUnaryFunctorIN3c108BFloat16ES5_S5_ZZZNS0_21nextafter_kernel_cudaERNS_18TensorIteratorBaseEENKUlvE_clEvENKUlvE1_clEvEUlS5_S5_E_EEEEvS7_RKT_EUliE_EEviT1_:
.text._ZN2at6native18elementwise_kernelILi128ELi4EZNS0_22gpu_kernel_impl_nocastINS0_13AUnaryFunctorIN3c108BFloat16ES5_S5_ZZZNS0_21nextafter_kernel_cudaERNS_18TensorIteratorBaseEENKUlvE_clEvENKUlvE1_clEvEUlS5_S5_E_EEEEvS7_RKT_EUliE_EEviT1_:
[----:B------:R-:W-:Y:S01]  /*0000*/  LDC R1, c[0x0][0x28] ;  /* 0x00000a00ff017b82 */ /* 0x000fe20000000800 */
[----:B------:R-:W0:Y:S01]  /*0010*/  S2R R3, SR_CTAID.X ;  /* 0x0000000000037919 */ /* 0x000e220000002500 */
[----:B------:R-:W-:Y:S01]  /*0020*/  ULDC UR9, c[0x0][0x210] ;  /* 0x0000840000097ab9 */ /* 0x000fe20000000800 */
[----:B------:R-:W-:Y:S01]  /*0030*/  ULDC.U16 UR5, c[0x0][0x422] ;  /* 0x0001088000057ab9 */ /* 0x000fe20000000400 */
[----:B------:R-:W-:Y:S01]  /*0040*/  ULDC.64 UR6, c[0x0][0x208] ;  /* 0x0000820000067ab9 */ /* 0x000fe20000000a00 */
[----:B------:R-:W0:Y:S01]  /*0050*/  S2R R0, SR_TID.X ;  /* 0x0000000000007919 */ /* 0x000e220000002100 */
[----:B------:R-:W-:Y:S01]  /*0060*/  ULOP3.LUT UR8, UR5, 0x7fff, URZ, 0xc0, !UPT ;  /* 0x00007fff05087892 */ /* 0x000fe2000f8ec03f */
[----:B------:R-:W-:Y:S01]  /*0070*/  BSSY B0, `(.L_x_26114) ;  /* 0x000015e000007945 */ /* 0x000fe20003800000 */
[----:B0-----:R-:W-:Y:S02]  /*0080*/  LEA R3, R3, R0, 0x9 ;  /* 0x0000000003037211 */ /* 0x001fe400078e48ff */
[----:B------:R-:W-:-:S02]  /*0090*/  MOV R0, UR5 ;  /* 0x0000000500007c02 */ /* 0x000fc40008000f00 */
        /* <DEDUP_REMOVED lines=291> */
[----:B------:R-:W-:-:S03]  /*12d0*/  @P0 MOV R10, RZ ;  /* 0x000000ff000a0202 */ /* 0x000fc60000000f00 */
[----:B------:R-:W1:Y:S01]  /*12e0*/  @P0 LDC R15, c[0x0][0x33c] ;  /* 0x0000cf00ff0f0b82 */ /* 0x000e620000000800 */
[----:B------:R-:W-:-:S04]  /*12f0*/  IMAD.MOV R6, RZ, RZ, -R11 ;  /* 0x000000ffff067224 */ /* 0x000fc800078e0a0b */
[----:B------:R-:W-:Y:S01]  /*1300*/  IMAD R6, R6, UR10, R7 ;  /* 0x0000000a06067c24 */ /* 0x000fe2000f8e0207 */
[----:B------:R-:W-:Y:S02]  /*1310*/  ULDC.64 UR10, c[0x0][0x400] ;  /* 0x00010000000a7ab9 */ /* 0x000fe40000000a00 */
        /* <DEDUP_REMOVED lines=9> */
.L_x_26116:
[----:B------:R-:W-:Y:S02]  /*13b0*/  ULDC.64 UR10, c[0x0][0x418] ;  /* 0x00010600000a7ab9 */ /* 0x000fe40000000a00 */
[----:B------:R-:W-:-:S04]  /*13c0*/  IADD3 R6, P0, R2, UR10, RZ ;  /* 0x0000000a02067c10 */ /* 0x000fc8000ff1e0ff */
[----:B------:R-:W-:Y:S01]  /*13d0*/  IADD3.X R7, RZ, UR11, RZ, P0, !PT ;  /* 0x0000000bff077c10 */ /* 0x000fe200087fe4ff */
[----:B------:R-:W-:-:S04]  /*13e0*/  ULDC.64 UR10, c[0x0][0x410] ;  /* 0x00010400000a7ab9 */ /* 0x000fc80000000a00 */
[----:B------:R-:W2:Y:S01]  /*13f0*/  LDG.E.U16 R11, desc[UR6][R6.64] ;  /* 0x00000006060b7981 */ /* 0x000ea2000c1e1500 */
[----:B------:R-:W-:Y:S01]  /*1400*/  SHF.L.U32 R2, R0, 0x10, RZ ;  /* 0x0000001000027819 */ /* 0x000fe200000006ff */
[----:B------:R-:W-:Y:S01]  /*1410*/  BSSY B1, `(.L_x_26117) ;  /* 0x0000021000017945 */ /* 0x000fe20003800000 */
[----:B------:R-:W-:Y:S02]  /*1420*/  IADD3 R4, P2, R5, UR10, RZ ;  /* 0x0000000a05047c10 */ /* 0x000fe4000ff5e0ff */
[----:B------:R-:W-:Y:S02]  /*1430*/  FSETP.NEU.FTZ.AND P0, PT, R2, R2, PT ;  /* 0x000000020200720b */ /* 0x000fe40003f1d000 */
[----:B------:R-:W-:Y:S01]  /*1440*/  IADD3.X R5, RZ, UR11, RZ, P2, !PT ;  /* 0x0000000bff057c10 */ /* 0x000fe200097fe4ff */
[----:B--2---:R-:W-:-:S05]  /*1450*/  IMAD.U32 R9, R11, 0x10000, RZ ;  /* 0x000100000b097824 */ /* 0x004fca00078e00ff */
        /* <DEDUP_REMOVED lines=8> */
[----:B------:R-:W-:Y:S02]  /*14e0*/  ISETP.NE.AND P0, PT, RZ, UR8, PT ;  /* 0x00000008ff007c0c */ /* 0x000fe4000bf05270 */
        /* <DEDUP_REMOVED lines=9> */
.L_x_26120:
[C---:B------:R-:W-:Y:S02]  /*1580*/  LOP3.LUT R2, R0.reuse, R11, RZ, 0x3c, !PT ;  /* 0x0000000b00027212 */ /* 0x040fe400078e3cff */
[----:B------:R-:W-:Y:S02]  /*1590*/  IADD3 R7, R0, 0xffff, RZ ;  /* 0x0000ffff00077810 */ /* 0x000fe40007ffe0ff */
[----:B------:R-:W-:-:S04]  /*15a0*/  PRMT R2, R2, 0x9910, RZ ;  /* 0x0000991002027816 */ /* 0x000fc800000000ff */
[----:B------:R-:W-:-:S04]  /*15b0*/  ISETP.GE.AND P0, PT, R2, RZ, PT ;  /* 0x000000ff0200720c */ /* 0x000fc80003f06270 */
[----:B------:R-:W-:-:S13]  /*15c0*/  ISETP.LT.U32.OR P0, PT, R6, UR8, !P0 ;  /* 0x0000000806007c0c */ /* 0x000fda000c701470 */
[----:B------:R-:W-:Y:S01]  /*15d0*/  @!P0 VIADD R7, R0, 0x1 ;  /* 0x0000000100078836 */ /* 0x000fe20000000000 */
[----:B------:R-:W-:Y:S06]  /*15e0*/  BRA `(.L_x_26119) ;  /* 0x00000000000c7947 */ /* 0x000fec0003800000 */
.L_x_26118:
[----:B------:R-:W-:-:S05]  /*15f0*/  FADD.FTZ R2, R2, R9 ;  /* 0x0000000902027221 */ /* 0x000fca0000010000 */
[----:B------:R-:W-:-:S04]  /*1600*/  F2FP.BF16.F32.PACK_AB R2, RZ, R2 ;  /* 0x00000002ff02723e */ /* 0x000fc800000010ff */
[----:B------:R-:W-:-:S07]  /*1610*/  PRMT R7, R2, 0x7610, R7 ;  /* 0x0000761002077816 */ /* 0x000fce0000000007 */
.L_x_26119:
[----:B------:R-:W-:Y:S05]  /*1620*/  BSYNC B1 ;  /* 0x0000000000017941 */ /* 0x000fea0003800000 */
.L_x_26117:
[----:B------:R0:W-:Y:S01]  /*1630*/  STG.E.U16 desc[UR6][R4.64], R7 ;  /* 0x0000000704007986 */ /* 0x0001e2000c101506 */
[----:B------:R-:W-:-:S07]  /*1640*/  IADD3 R3, R3, 0x80, RZ ;  /* 0x0000008003037810 */ /* 0x000fce0007ffe0ff */
.L_x_26115:
[----:B------:R-:W-:Y:S05]  /*1650*/  BSYNC B0 ;  /* 0x0000000000007941 */ /* 0x000fea0003800000 */
.L_x_26114:
        /* <DEDUP_REMOVED lines=305> */
.L_x_26123:
        /* <DEDUP_REMOVED lines=29> */
.L_x_26127:
[C---:B------:R-:W-:Y:S02]  /*2b40*/  LOP3.LUT R2, R0.reuse, R9, RZ, 0x3c, !PT ;  /* 0x0000000900027212 */ /* 0x040fe400078e3cff */
[----:B------:R-:W-:Y:S02]  /*2b50*/  IADD3 R7, R0, 0xffff, RZ ;  /* 0x0000ffff00077810 */ /* 0x000fe40007ffe0ff */
[----:B------:R-:W-:-:S04]  /*2b60*/  PRMT R2, R2, 0x9910, RZ ;  /* 0x0000991002027816 */ /* 0x000fc800000000ff */
[----:B------:R-:W-:-:S04]  /*2b70*/  ISETP.GE.AND P0, PT, R2, RZ, PT ;  /* 0x000000ff0200720c */ /* 0x000fc80003f06270 */
[----:B------:R-:W-:-:S13]  /*2b80*/  ISETP.LT.U32.OR P0, PT, R6, UR8, !P0 ;  /* 0x0000000806007c0c */ /* 0x000fda000c701470 */
[----:B------:R-:W-:Y:S01]  /*2b90*/  @!P0 VIADD R7, R0, 0x1 ;  /* 0x0000000100078836 */ /* 0x000fe20000000000 */
[----:B------:R-:W-:Y:S06]  /*2ba0*/  BRA `(.L_x_26126) ;  /* 0x00000000000c7947 */ /* 0x000fec0003800000 */
.L_x_26125:
[----:B------:R-:W-:-:S05]  /*2bb0*/  FADD.FTZ R2, R11, R2 ;  /* 0x000000020b027221 */ /* 0x000fca0000010000 */
[----:B------:R-:W-:-:S04]  /*2bc0*/  F2FP.BF16.F32.PACK_AB R2, RZ, R2 ;  /* 0x00000002ff02723e */ /* 0x000fc800000010ff */
[----:B------:R-:W-:-:S07]  /*2bd0*/  PRMT R7, R2, 0x7610, R7 ;  /* 0x0000761002077816 */ /* 0x000fce0000000007 */
.L_x_26126:
[----:B------:R-:W-:Y:S05]  /*2be0*/  BSYNC B1 ;  /* 0x0000000000017941 */ /* 0x000fea0003800000 */
.L_x_26124:
[----:B------:R1:W-:Y:S01]  /*2bf0*/  STG.E.U16 desc[UR6][R4.64], R7 ;  /* 0x0000000704007986 */ /* 0x0003e2000c101506 */
[----:B------:R-:W-:-:S04]  /*2c00*/  IADD3 R3, R3, 0x80, RZ ;  /* 0x0000008003037810 */ /* 0x000fc80007ffe0ff */
[----:B------:R-:W-:-:S13]  /*2c10*/  ISETP.GE.AND P0, PT, R3, UR9, PT ;  /* 0x0000000903007c0c */ /* 0x000fda000bf06270 */
[----:B-1----:R-:W-:Y:S05]  /*2c20*/  @P0 BRA `(.L_x_26122) ;  /* 0x0000001400600947 */ /* 0x002fea0003800000 */
[----:B------:R-:W0:Y:S01]  /*2c30*/  LDC R4, c[0x0][0x218] ;  /* 0x00008600ff047b82 */ /* 0x000e220000000800 */
        /* <DEDUP_REMOVED lines=301> */
.L_x_26128:
        /* <DEDUP_REMOVED lines=29> */
.L_x_26132:
[C---:B------:R-:W-:Y:S02]  /*40e0*/  LOP3.LUT R2, R0.reuse, R9, RZ, 0x3c, !PT ;  /* 0x0000000900027212 */ /* 0x040fe400078e3cff */
[----:B------:R-:W-:Y:S02]  /*40f0*/  IADD3 R7, R0, 0xffff, RZ ;  /* 0x0000ffff00077810 */ /* 0x000fe40007ffe0ff */
[----:B------:R-:W-:-:S04]  /*4100*/  PRMT R2, R2, 0x9910, RZ ;  /* 0x0000991002027816 */ /* 0x000fc800000000ff */
[----:B------:R-:W-:-:S04]  /*4110*/  ISETP.GE.AND P0, PT, R2, RZ, PT ;  /* 0x000000ff0200720c */ /* 0x000fc80003f06270 */
[----:B------:R-:W-:-:S13]  /*4120*/  ISETP.LT.U32.OR P0, PT, R6, UR8, !P0 ;  /* 0x0000000806007c0c */ /* 0x000fda000c701470 */
[----:B------:R-:W-:Y:S01]  /*4130*/  @!P0 VIADD R7, R0, 0x1 ;  /* 0x0000000100078836 */ /* 0x000fe20000000000 */
[----:B------:R-:W-:Y:S06]  /*4140*/  BRA `(.L_x_26131) ;  /* 0x00000000000c7947 */ /* 0x000fec0003800000 */
.L_x_26130:
[----:B------:R-:W-:-:S05]  /*4150*/  FADD.FTZ R2, R11, R2 ;  /* 0x000000020b027221 */ /* 0x000fca0000010000 */
[----:B------:R-:W-:-:S04]  /*4160*/  F2FP.BF16.F32.PACK_AB R2, RZ, R2 ;  /* 0x00000002ff02723e */ /* 0x000fc800000010ff */
[----:B------:R-:W-:-:S07]  /*4170*/  PRMT R7, R2, 0x7610, R7 ;  /* 0x0000761002077816 */ /* 0x000fce0000000007 */
.L_x_26131:
[----:B------:R-:W-:Y:S05]  /*4180*/  BSYNC B1 ;  /* 0x0000000000017941 */ /* 0x000fea0003800000 */
.L_x_26129:
[----:B------:R1:W-:Y:S01]  /*4190*/  STG.E.U16 desc[UR6][R4.64], R7 ;  /* 0x0000000704007986 */ /* 0x0003e2000c101506 */
[----:B------:R-:W-:-:S07]  /*41a0*/  IADD3 R3, R3, 0x80, RZ ;  /* 0x0000008003037810 */ /* 0x000fce0007ffe0ff */
.L_x_26122:
[----:B------:R-:W-:Y:S05]  /*41b0*/  BSYNC B0 ;  /* 0x0000000000007941 */ /* 0x000fea0003800000 */
.L_x_26121:
[----:B------:R-:W-:-:S13]  /*41c0*/  ISETP.GE.AND P0, PT, R3, UR9, PT ;  /* 0x0000000903007c0c */ /* 0x000fda000bf06270 */
[----:B------:R-:W-:Y:S05]  /*41d0*/  @P0 EXIT ;  /* 0x000000000000094d */ /* 0x000fea0003800000 */
[----:B01----:R-:W0:Y:S01]  /*41e0*/  LDC R4, c[0x0][0x218] ;  /* 0x00008600ff047b82 */ /* 0x003e220000000800 */
        /* <DEDUP_REMOVED lines=301> */
.L_x_26133:
[----:B------:R-:W-:Y:S02]  /*54c0*/  ULDC.64 UR10, c[0x0][0x418] ;  /* 0x00010600000a7ab9 */ /* 0x000fe40000000a00 */
[----:B------:R-:W-:-:S04]  /*54d0*/  IADD3 R6, P0, R2, UR10, RZ ;  /* 0x0000000a02067c10 */ /* 0x000fc8000ff1e0ff */
[----:B------:R-:W-:Y:S01]  /*54e0*/  IADD3.X R7, RZ, UR11, RZ, P0, !PT ;  /* 0x0000000bff077c10 */ /* 0x000fe200087fe4ff */
[----:B------:R-:W-:-:S05]  /*54f0*/  ULDC.64 UR10, c[0x0][0x410] ;  /* 0x00010400000a7ab9 */ /* 0x000fca0000000a00 */
        /* <DEDUP_REMOVED lines=11> */
[----:B------:R-:W-:-:S05]  /*55b0*/  PRMT R4, R7, 0x9910, RZ ;  /* 0x0000991007047816 */ /* 0x000fca00000000ff */
        /* <DEDUP_REMOVED lines=11> */
.L_x_26137:
[----:B------:R-:W-:-:S04]  /*5670*/  LOP3.LUT R4, R0, R7, RZ, 0x3c, !PT ;  /* 0x0000000700047212 */ /* 0x000fc800078e3cff */
[----:B------:R-:W-:-:S04]  /*5680*/  PRMT R4, R4, 0x9910, RZ ;  /* 0x0000991004047816 */ /* 0x000fc800000000ff */
[----:B------:R-:W-:Y:S02]  /*5690*/  ISETP.GE.AND P0, PT, R4, RZ, PT ;  /* 0x000000ff0400720c */ /* 0x000fe40003f06270 */
[----:B------:R-:W-:Y:S02]  /*56a0*/  IADD3 R4, R0, 0xffff, RZ ;  /* 0x0000ffff00047810 */ /* 0x000fe40007ffe0ff */
[----:B------:R-:W-:-:S13]  /*56b0*/  ISETP.LT.U32.OR P0, PT, R5, UR8, !P0 ;  /* 0x0000000805007c0c */ /* 0x000fda000c701470 */
[----:B------:R-:W-:-:S04]  /*56c0*/  @!P0 IADD3 R4, R0, 0x1, RZ ;  /* 0x0000000100048810 */ /* 0x000fc80007ffe0ff */
[----:B------:R-:W-:Y:S01]  /*56d0*/  PRMT R0, R4, 0x7610, R0 ;  /* 0x0000761004007816 */ /* 0x000fe20000000000 */
[----:B------:R-:W-:Y:S06]  /*56e0*/  BRA `(.L_x_26136) ;  /* 0x00000000000c7947 */ /* 0x000fec0003800000 */
.L_x_26135:
[----:B------:R-:W-:-:S05]  /*56f0*/  FADD.FTZ R4, R9, R4 ;  /* 0x0000000409047221 */ /* 0x000fca0000010000 */
[----:B------:R-:W-:-:S04]  /*5700*/  F2FP.BF16.F32.PACK_AB R4, RZ, R4 ;  /* 0x00000004ff04723e */ /* 0x000fc800000010ff */
[----:B------:R-:W-:-:S07]  /*5710*/  PRMT R0, R4, 0x7610, R0 ;  /* 0x0000761004007816 */ /* 0x000fce0000000000 */
.L_x_26136:
[----:B------:R-:W-:Y:S05]  /*5720*/  BSYNC B0 ;  /* 0x0000000000007941 */ /* 0x000fea0003800000 */
.L_x_26134:
[----:B------:R-:W-:Y:S01]  /*5730*/  STG.E.U16 desc[UR6][R2.64], R0 ;  /* 0x0000000002007986 */ /* 0x000fe2000c101506 */
[----:B------:R-:W-:Y:S05]  /*5740*/  EXIT ;  /* 0x000000000000794d */ /* 0x000fea0003800000 */
.L_x_26138:
        /* <DEDUP_REMOVED lines=11> */
.L_x_32262:


//--------------------- .text._ZN2at6native27unrolled_elementwise_kernelINS0_13AUnaryFunctorIN3c108BFloat16ES4_S4_ZZZNS0_21nextafter_kernel_cudaERNS_18TensorIteratorBaseEENKUlvE_clEvENKUlvE1_clEvEUlS4_S4_E_EESt5arrayIPcLm2EELi4E23TrivialOffsetCalculatorILi1EjESF_NS0_6memory15LoadWithoutCastENSG_16StoreWithoutCastEEEviT_T0_T2_T3_T4_T5_ --------------------------
	.section	.text._ZN2at6native27unrolled_elementwise_kernelINS0_13AUnaryFunctorIN3c108BFloat16ES4_S4_ZZZNS0_21nextafter_kernel_cudaERNS_18TensorIteratorBaseEENKUlvE_clEvENKUlvE1_clEvEUlS4_S4_E_EESt5arrayIPcLm2EELi4E23TrivialOffsetCalculatorILi1EjESF_NS0_6memory15LoadWithoutCastENSG_16StoreWithoutCastEEEviT_T0_T2_T3_T4_T5_,"ax",@progbits
	.align	128
        .global         _ZN2at6native27unrolled_elementwise_kernelINS0_13AUnaryFunctorIN3c108BFloat16ES4_S4_ZZZNS0_21nextafter_kernel_cudaERNS_18TensorIteratorBaseEENKUlvE_clEvENKUlvE1_clEvEUlS4_S4_E_EESt5arrayIPcLm2EELi4E23TrivialOffsetCalculatorILi1EjESF_NS0_6memory15LoadWithoutCastENSG_16StoreWithoutCastEEEviT_T0_T2_T3_T4_T5_
        .type           _ZN2at6native27unrolled_elementwise_kernelINS0_13AUnaryFunctorIN3c108BFloat16ES4_S4_ZZZNS0_21nextafter_kernel_cudaERNS_18TensorIteratorBaseEENKUlvE_clEvENKUlvE1_clEvEUlS4_S4_E_EESt5arrayIPcLm2EELi4E23TrivialOffsetCalculatorILi1EjESF_NS0_6memory15LoadWithoutCastENSG_16StoreWithoutCastEEEviT_T0_T2_T3_T4_T5_,@function
        .size           _ZN2at6native27unrolled_elementwise_kernelINS0_13AUnaryFunctorIN3c108BFloat16ES4_S4_ZZZNS0_21nextafter_kernel_cudaERNS_18TensorIteratorBaseEENKUlvE_clEvENKUlvE1_clEvEUlS4_S4_E_EESt5arrayIPcLm2EELi4E23TrivialOffsetCalculatorILi1EjESF_NS0_6memory15LoadWithoutCastENSG_16StoreWithoutCastEEEviT_T0_T2_T3_T4_T5_,(.L_x_32263 - _ZN2at6native27unrolled_elementwise_kernelINS0_13AUnaryFunctorIN3c108BFloat16ES4_S4_ZZZNS0_21nextafter_kernel_cudaERNS_18TensorIteratorBaseEENKUlvE_clEvENKUlvE1_clEvEUlS4_S4_E_EESt5arrayIPcLm2EELi4E23TrivialOffsetCalculatorILi1EjESF_NS0_6memory15LoadWithoutCastENSG_16StoreWithoutCastEEEviT_T0_T2_T3_T4_T5_)
        .other          _ZN2at6native27unrolled_elementwise_kernelINS0_13AUnaryFunctorIN3c108BFloat16ES4_S4_ZZZNS0_21nextafter_kernel_cudaERNS_18TensorIteratorBaseEENKUlvE_clEvENKUlvE1_clEvEUlS4_S4_E_EESt5arrayIPcLm2EELi4E23TrivialOffsetCalculatorILi1EjESF_NS0_6memory15LoadWithoutCastENSG_16StoreWithoutCastEEEviT_T0_T2_T3_T4_T5_,@"STO_CUDA_ENTRY STV_DEFAULT"
_ZN2at6native27unrolled_elementwise_kernelINS0_13AUnaryFunctorIN3c108BFloat16ES4_S4_ZZZNS0_21nextafter_kernel_cudaERNS_18TensorIteratorBaseEENKUlvE_clEvENKUlvE1_clEvEUlS4_S4_E_EESt5arrayIPcLm2EELi4E23TrivialOffsetCalculatorILi1EjESF_NS0_6memory15LoadWithoutCastENSG_16StoreWithoutCastEEEviT_T0_T2_T3_T4_T5_:
.text._ZN2at6native27unrolled_elementwise_kernelINS0_13AUnaryFunctorIN3c108BFloat16ES4_S4_ZZZNS0_21nextafter_kernel_cudaERNS_18TensorIteratorBaseEENKUlvE_clEvENKUlvE1_clEvEUlS4_S4_E_EESt5arrayIPcLm2EELi4E23TrivialOffsetCalculatorILi1EjESF_NS0_6memory15LoadWithoutCastENSG_16StoreWithoutCastEEEviT_T0_T2_T3_T4_T5_:
        /* <DEDUP_REMOVED lines=18> */
[----:B------:R-:W-:Y:S01]  /*0120*/  @!P3 IMAD R19, R0, 0x200, R11 ;  /* 0x000002000013b824 */ /* 0x000fe200078e020b */
[----:B------:R-:W0:Y:S01]  /*0130*/  @!P3 LDC.64 R6, c[0x0][0x220] ;  /* 0x00008800ff06bb82 */ /* 0x000e220000000a00 */
[----:B------:R-:W-:Y:S01]  /*0140*/  @!P3 VIADD R11, R11, 0x80 ;  /* 0x000000800b0bb836 */ /* 0x000fe20000000000 */
[----:B------:R-:W-:Y:S01]  /*0150*/  ULDC.U16 UR5, c[0x0][0x216] ;  /* 0x0000858000057ab9 */ /* 0x000fe20000000400 */
[----:B-1----:R-:W-:Y:S01]  /*0160*/  @!P0 IMAD.WIDE.U32 R4, R13, 0x2, R4 ;  /* 0x000000020d048825 */ /* 0x002fe200078e0004 */
[----:B------:R-:W-:Y:S02]  /*0170*/  PRMT R13, RZ, 0x7610, R13 ;  /* 0x00007610ff0d7816 */ /* 0x000fe4000000000d */
[----:B------:R-:W-:Y:S01]  /*0180*/  ISETP.GE.AND P1, PT, R11, R2, PT ;  /* 0x000000020b00720c */ /* 0x000fe20003f26270 */
[----:B0-----:R-:W-:-:S12]  /*0190*/  @!P3 IMAD.WIDE.U32 R6, R19, 0x2, R6 ;  /* 0x000000021306b825 */ /* 0x001fd800078e0006 */
[----:B------:R-:W0:Y:S01]  /*01a0*/  @!P1 LDC.64 R16, c[0x0][0x220] ;  /* 0x00008800ff109b82 */ /* 0x000e220000000a00 */
[----:B------:R-:W-:Y:S01]  /*01b0*/  PRMT R19, RZ, 0x7610, R19 ;  /* 0x00007610ff137816 */ /* 0x000fe20000000013 */
[----:B------:R1:W5:Y:S01]  /*01c0*/  @!P0 LDG.E.U16 R13, desc[UR6][R4.64] ;  /* 0x00000006040d8981 */ /* 0x000362000c1e1500 */
[----:B------:R-:W-:-:S04]  /*01d0*/  @!P1 IMAD R11, R0, 0x200, R11 ;  /* 0x00000200000b9824 */ /* 0x000fc800078e020b */
[----:B------:R1:W5:Y:S01]  /*01e0*/  @!P2 LDG.E.U16 R19, desc[UR6][R14.64] ;  /* 0x000000060e13a981 */ /* 0x000362000c1e1500 */
[----:B0-----:R-:W-:Y:S01]  /*01f0*/  @!P1 IMAD.WIDE.U32 R16, R11, 0x2, R16 ;  /* 0x000000020b109825 */ /* 0x001fe200078e0010 */
[----:B------:R-:W-:-:S04]  /*0200*/  PRMT R11, RZ, 0x7610, R11 ;  /* 0x00007610ff0b7816 */ /* 0x000fc8000000000b */
[----:B------:R1:W5:Y:S04]  /*0210*/  @!P1 LDG.E.U16 R9, desc[UR6][R16.64] ;  /* 0x0000000610099981 */ /* 0x000368000c1e1500 */
[----:B------:R1:W5:Y:S01]  /*0220*/  @!P3 LDG.E.U16 R11, desc[UR6][R6.64] ;  /* 0x00000006060bb981 */ /* 0x000362000c1e1500 */
[----:B------:R-:W-:-:S05]  /*0230*/  IMAD.U32 R8, RZ, RZ, UR5 ;  /* 0x00000005ff087e24 */ /* 0x000fca000f8e00ff */
[----:B------:R-:W-:Y:S01]  /*0240*/  LOP3.LUT P0, R10, R8, 0x7fff, RZ, 0xc0, !PT ;  /* 0x00007fff080a7812 */ /* 0x000fe2000780c0ff */
[----:B------:R-:W-:-:S12]  /*0250*/  BSSY B0, `(.L_x_26139) ;  /* 0x00000c8000007945 */ /* 0x000fd80003800000 */
[----:B-1----:R-:W-:Y:S05]  /*0260*/  @!P0 BRA `(.L_x_26140) ;  /* 0x0000000400988947 */ /* 0x002fea0003800000 */
[----:B------:R-:W-:Y:S04]  /*0270*/  BSSY B1, `(.L_x_26141) ;  /* 0x0000017000017945 */ /* 0x000fe80003800000 */
[----:B------:R-:W-:Y:S05]  /*0280*/  @P2 BRA `(.L_x_26142) ;  /* 0x0000000000542947 */ /* 0x000fea0003800000 */
[----:B------:R-:W-:Y:S02]  /*0290*/  IMAD.U32 R4, R8, 0x10000, RZ ;  /* 0x0001000008047824 */ /* 0x000fe400078e00ff */
[----:B-----5:R-:W-:-:S03]  /*02a0*/  IMAD.U32 R5, R19, 0x10000, RZ ;  /* 0x0001000013057824 */ /* 0x020fc600078e00ff */
[----:B------:R-:W-:Y:S02]  /*02b0*/  FSETP.NEU.FTZ.AND P0, PT, R4, R4, PT ;  /* 0x000000040400720b */ /* 0x000fe40003f1d000 */
[----:B------:R-:W-:-:S04]  /*02c0*/  FSETP.NEU.FTZ.AND P1, PT, R5, R5, PT ;  /* 0x000000050500720b */ /* 0x000fc80003f3d000 */
[----:B------:R-:W-:-:S13]  /*02d0*/  PLOP3.LUT P0, PT, P0, P1, PT, 0xa8, 0x0 ;  /* 0x000000000000781c */ /* 0x000fda0000703570 */
[----:B------:R-:W-:Y:S05]  /*02e0*/  @P0 BRA `(.L_x_26143) ;  /* 0x0000000000340947 */ /* 0x000fea0003800000 */
[----:B------:R-:W-:Y:S01]  /*02f0*/  UPRMT UR4, UR5, 0x9910, URZ ;  /* 0x0000991005047896 */ /* 0x000fe2000800003f */
[----:B------:R-:W-:-:S05]  /*0300*/  PRMT R4, R19, 0x9910, RZ ;  /* 0x0000991013047816 */ /* 0x000fca00000000ff */
[----:B------:R-:W-:Y:S01]  /*0310*/  ISETP.NE.AND P0, PT, R4, UR4, PT ;  /* 0x0000000404007c0c */ /* 0x000fe2000bf05270 */
[----:B------:R-:W-:-:S12]  /*0320*/  IMAD.U32 R4, RZ, RZ, UR5 ;  /* 0x00000005ff047e24 */ /* 0x000fd8000f8e00ff */
        /* <DEDUP_REMOVED lines=9> */
.L_x_26143:
[----:B------:R-:W-:-:S05]  /*03c0*/  FADD.FTZ R4, R4, R5 ;  /* 0x0000000504047221 */ /* 0x000fca0000010000 */
[----:B------:R-:W-:-:S07]  /*03d0*/  F2FP.BF16.F32.PACK_AB R4, RZ, R4 ;  /* 0x00000004ff04723e */ /* 0x000fce00000010ff */
.L_x_26142:
[----:B------:R-:W-:Y:S05]  /*03e0*/  BSYNC B1 ;  /* 0x0000000000017941 */ /* 0x000fea0003800000 */
.L_x_26141:
        /* <DEDUP_REMOVED lines=23> */
.L_x_26146:
[----:B------:R-:W-:-:S05]  /*0560*/  FADD.FTZ R5, R6, R5 ;  /* 0x0000000506057221 */ /* 0x000fca0000010000 */
[----:B------:R-:W-:-:S07]  /*0570*/  F2FP.BF16.F32.PACK_AB R5, RZ, R5 ;  /* 0x00000005ff05723e */ /* 0x000fce00000010ff */
.L_x_26145:
[----:B------:R-:W-:Y:S05]  /*0580*/  BSYNC B1 ;  /* 0x0000000000017941 */ /* 0x000fea0003800000 */
.L_x_26144:
        /* <DEDUP_REMOVED lines=23> */
.L_x_26149:
[----:B------:R-:W-:-:S05]  /*0700*/  FADD.FTZ R6, R13, R6 ;  /* 0x000000060d067221 */ /* 0x000fca0000010000 */
[----:B------:R-:W-:-:S07]  /*0710*/  F2FP.BF16.F32.PACK_AB R6, RZ, R6 ;  /* 0x00000006ff06723e */ /* 0x000fce00000010ff */
.L_x_26148:
[----:B------:R-:W-:Y:S05]  /*0720*/  BSYNC B1 ;  /* 0x0000000000017941 */ /* 0x000fea0003800000 */
.L_x_26147:
        /* <DEDUP_REMOVED lines=22> */
.L_x_26151:
[----:B------:R-:W-:-:S05]  /*0890*/  FADD.FTZ R11, R12, R11 ;  /* 0x0000000b0c0b7221 */ /* 0x000fca0000010000 */
[----:B------:R-:W-:-:S04]  /*08a0*/  F2FP.BF16.F32.PACK_AB R11, RZ, R11 ;  /* 0x0000000bff0b723e */ /* 0x000fc800000010ff */
[----:B------:R-:W-:Y:S01]  /*08b0*/  PRMT R8, R11, 0x7610, R8 ;  /* 0x000076100b087816 */ /* 0x000fe20000000008 */
[----:B------:R-:W-:Y:S06]  /*08c0*/  BRA `(.L_x_26150) ;  /* 0x0000000400807947 */ /* 0x000fec0003800000 */
.L_x_26140:
        /* <DEDUP_REMOVED lines=20> */
.L_x_26154:
[----:B------:R-:W-:-:S05]  /*0a10*/  FADD.FTZ R4, R4, R5 ;  /* 0x0000000504047221 */ /* 0x000fca0000010000 */
[----:B------:R-:W-:-:S07]  /*0a20*/  F2FP.BF16.F32.PACK_AB R4, RZ, R4 ;  /* 0x00000004ff04723e */ /* 0x000fce00000010ff */
.L_x_26153:
[----:B------:R-:W-:Y:S05]  /*0a30*/  BSYNC B1 ;  /* 0x0000000000017941 */ /* 0x000fea0003800000 */
.L_x_26152:
        /* <DEDUP_REMOVED lines=22> */
.L_x_26157:
[----:B------:R-:W-:-:S05]  /*0ba0*/  FADD.FTZ R5, R5, R6 ;  /* 0x0000000605057221 */ /* 0x000fca0000010000 */
[----:B------:R-:W-:-:S07]  /*0bb0*/  F2FP.BF16.F32.PACK_AB R5, RZ, R5 ;  /* 0x00000005ff05723e */ /* 0x000fce00000010ff */
.L_x_26156:
[----:B------:R-:W-:Y:S05]  /*0bc0*/  BSYNC B1 ;  /* 0x0000000000017941 */ /* 0x000fea0003800000 */
.L_x_26155:
        /* <DEDUP_REMOVED lines=22> */
.L_x_26160:
[----:B------:R-:W-:-:S05]  /*0d30*/  FADD.FTZ R6, R6, R13 ;  /* 0x0000000d06067221 */ /* 0x000fca0000010000 */
[----:B------:R-:W-:-:S07]  /*0d40*/  F2FP.BF16.F32.PACK_AB R6, RZ, R6 ;  /* 0x00000006ff06723e */ /* 0x000fce00000010ff */
.L_x_26159:
[----:B------:R-:W-:Y:S05]  /*0d50*/  BSYNC B1 ;  /* 0x0000000000017941 */ /* 0x000fea0003800000 */
.L_x_26158:
        /* <DEDUP_REMOVED lines=20> */
.L_x_26161:
[----:B------:R-:W-:-:S05]  /*0ea0*/  FADD.FTZ R10, R10, R11 ;  /* 0x0000000b0a0a7221 */ /* 0x000fca0000010000 */
[----:B------:R-:W-:-:S04]  /*0eb0*/  F2FP.BF16.F32.PACK_AB R10, RZ, R10 ;  /* 0x0000000aff0a723e */ /* 0x000fc800000010ff */
[----:B------:R-:W-:-:S07]  /*0ec0*/  PRMT R8, R10, 0x7610, R8 ;  /* 0x000076100a087816 */ /* 0x000fce0000000008 */
.L_x_26150:
[----:B------:R-:W-:Y:S05]  /*0ed0*/  BSYNC B0 ;  /* 0x0000000000007941 */ /* 0x000fea0003800000 */
.L_x_26139:
        /* <DEDUP_REMOVED lines=18> */
.L_x_26163:
[----:B------:R-:W-:Y:S05]  /*1000*/  BSYNC B0 ;  /* 0x0000000000007941 */ /* 0x000fea0003800000 */
.L_x_26162:
[----:B------:R-:W-:-:S13]  /*1010*/  ISETP.GE.AND P0, PT, R3, R2, PT ;  /* 0x000000020300720c */ /* 0x000fda0003f06270 */
[----:B------:R-:W-:Y:S05]  /*1020*/  @P0 EXIT ;  /* 0x000000000000094d */ /* 0x000fea0003800000 */
[----:B01----:R-:W0:Y:S01]  /*1030*/  LDC.64 R4, c[0x0][0x218] ;  /* 0x00008600ff047b82 */ /* 0x003e220000000a00 */
[----:B------:R-:W-:-:S04]  /*1040*/  IMAD R3, R0, 0x200, R3 ;  /* 0x0000020000037824 */ /* 0x000fc800078e0203 */
[----:B0-----:R-:W-:-:S05]  /*1050*/  IMAD.WIDE.U32 R2, R3, 0x2, R4 ;  /* 0x0000000203027825 */ /* 0x001fca00078e0004 */
[----:B------:R-:W-:Y:S01]  /*1060*/  STG.E.U16 desc[UR6][R2.64], R8 ;  /* 0x0000000802007986 */ /* 0x000fe2000c101506 */
[----:B------:R-:W-:Y:S05]  /*1070*/  EXIT ;  /* 0x000000000000794d */ /* 0x000fea0003800000 */
.L_x_26164:
        /* <DEDUP_REMOVED lines=16> */
.L_x_32263:


//--------------------- .text._ZN2at6native29vectorized_elementwise_kernelILi2ENS0_13AUnaryFunctorIN3c108BFloat16ES4_S4_ZZZNS0_21nextafter_kernel_cudaERNS_18TensorIteratorBaseEENKUlvE_clEvENKUlvE1_clEvEUlS4_S4_E_EESt5arrayIPcLm2EEEEviT0_T1_ --------------------------
	.section	.text._ZN2at6native29vectorized_elementwise_kernelILi2ENS0_13AUnaryFunctorIN3c108BFloat16ES4_S4_ZZZNS0_21nextafter_kernel_cudaERNS_18TensorIteratorBaseEENKUlvE_clEvENKUlvE1_clEvEUlS4_S4_E_EESt5arrayIPcLm2EEEEviT0_T1_,"ax",@progbits
	.align	128
        .global         _ZN2at6native29vectorized_elementwise_kernelILi2ENS0_13AUnaryFunctorIN3c108BFloat16ES4_S4_ZZZNS0_21nextafter_kernel_cudaERNS_18TensorIteratorBaseEENKUlvE_clEvENKUlvE1_clEvEUlS4_S4_E_EESt5arrayIPcLm2EEEEviT0_T1_
        .type           _ZN2at6native29vectorized_elementwise_kernelILi2ENS0_13AUnaryFunctorIN3c108BFloat16ES4_S4_ZZZNS0_21nextafter_kernel_cudaERNS_18TensorIteratorBaseEENKUlvE_clEvENKUlvE1_clEvEUlS4_S4_E_EESt5arrayIPcLm2EEEEviT0_T1_,@function
        .size           _ZN2at6native29vectorized_elementwise_kernelILi2ENS0_13AUnaryFunctorIN3c108BFloat16ES4_S4_ZZZNS0_21nextafter_kernel_cudaERNS_18TensorIteratorBaseEENKUlvE_clEvENKUlvE1_clEvEUlS4_S4_E_EESt5arrayIPcLm2EEEEviT0_T1_,(.L_x_32264 - _ZN2at6native29vectorized_elementwise_kernelILi2ENS0_13AUnaryFunctorIN3c108BFloat16ES4_S4_ZZZNS0_21nextafter_kernel_cudaERNS_18TensorIteratorBaseEENKUlvE_clEvENKUlvE1_clEvEUlS4_S4_E_EESt5arrayIPcLm2EEEEviT0_T1_)
        .other          _ZN2at6native29vectorized_elementwise_kernelILi2ENS0_13AUnaryFunctorIN3c108BFloat16ES4_S4_ZZZNS0_21nextafter_kernel_cudaERNS_18TensorIteratorBaseEENKUlvE_clEvENKUlvE1_clEvEUlS4_S4_E_EESt5arrayIPcLm2EEEEviT0_T1_,@"STO_CUDA_ENTRY STV_DEFAULT"
_ZN2at6native29vectorized_elementwise_kernelILi2ENS0_13AUnaryFunctorIN3c108BFloat16ES4_S4_ZZZNS0_21nextafter_kernel_cudaERNS_18TensorIteratorBaseEENKUlvE_clEvENKUlvE1_clEvEUlS4_S4_E_EESt5arrayIPcLm2EEEEviT0_T1_:
.text._ZN2at6native29vectorized_elementwise_kernelILi2ENS0_13AUnaryFunctorIN3c108BFloat16ES4_S4_ZZZNS0_21nextafter_kernel_cudaERNS_18TensorIteratorBaseEENKUlvE_clEvENKUlvE1_clEvEUlS4_S4_E_EESt5arrayIPcLm2EEEEviT0_T1_:
[----:B------:R-:W-:Y:S01]  /*0000*/  LDC R1, c[0x0][0x28] ;  /* 0x00000a00ff017b82 */ /* 0x000fe20000000800 */
[----:B------:R-:W0:Y:S01]  /*0010*/  S2R R0, SR_CTAID.X ;  /* 0x0000000000007919 */ /* 0x000e220000002500 */
[----:B------:R-:W-:Y:S01]  /*0020*/  ULDC UR4, c[0x0][0x210] ;  /* 0x0000840000047ab9 */ /* 0x000fe20000000800 */
[----:B------:R-:W-:Y:S01]  /*0030*/  ULDC.U16 UR5, c[0x0][0x216] ;  /* 0x0000858000057ab9 */ /* 0x000fe20000000400 */
[----:B------:R-:W-:Y:S01]  /*0040*/  ULDC.64 UR6, c[0x0][0x208] ;  /* 0x0000820000067ab9 */ /* 0x000fe20000000a00 */
[----:B------:R-:W-:Y:S02]  /*0050*/  IMAD.U32 R17, RZ, RZ, UR5 ;  /* 0x00000005ff117e24 */ /* 0x000fe4000f8e00ff */
[----:B0-----:R-:W-:-:S05]  /*0060*/  IMAD.SHL.U32 R0, R0, 0x400, RZ ;  /* 0x0000040000007824 */ /* 0x001fca00078e00ff */
[----:B------:R-:W-:-:S04]  /*0070*/  IADD3 R16, -R0, UR4, RZ ;  /* 0x0000000400107c10 */ /* 0x000fc8000fffe1ff */
        /* <DEDUP_REMOVED lines=10> */
[C---:B------:R-:W-:Y:S01]  /*0120*/  LOP3.LUT P0, R5, R17.reuse, 0x7fff, RZ, 0xc0, !PT ;  /* 0x00007fff11057812 */ /* 0x040fe2000780c0ff */
[----:B------:R-:W-:Y:S01]  /*0130*/  BSSY B0, `(.L_x_26166) ;  /* 0x0000156000007945 */ /* 0x000fe20003800000 */
[----:B------:R-:W-:Y:S01]  /*0140*/  IMAD.U32 R7, R17, 0x10000, RZ ;  /* 0x0001000011077824 */ /* 0x000fe200078e00ff */
[----:B--2---:R-:W-:-:S02]  /*0150*/  PRMT R14, R20, 0x7632, R14 ;  /* 0x00007632140e7816 */ /* 0x004fc4000000000e */
[----:B---3--:R-:W-:Y:S02]  /*0160*/  PRMT R18, R16, 0x7632, R18 ;  /* 0x0000763210127816 */ /* 0x008fe40000000012 */
[----:B----4-:R-:W-:Y:S02]  /*0170*/  PRMT R12, R6, 0x7632, R12 ;  /* 0x00007632060c7816 */ /* 0x010fe4000000000c */
[----:B-----5:R-:W-:-:S04]  /*0180*/  PRMT R10, R8, 0x7632, R10 ;  /* 0x00007632080a7816 */ /* 0x020fc8000000000a */
[----:B------:R-:W-:Y:S05]  /*0190*/  @!P0 BRA `(.L_x_26167) ;  /* 0x0000000800b48947 */ /* 0x000fea0003800000 */
[----:B------:R-:W-:Y:S01]  /*01a0*/  IMAD.U32 R4, R20, 0x10000, RZ ;  /* 0x0001000014047824 */ /* 0x000fe200078e00ff */
[----:B------:R-:W-:Y:S01]  /*01b0*/  FSETP.NEU.FTZ.AND P0, PT, R7, R7, PT ;  /* 0x000000070700720b */ /* 0x000fe20003f1d000 */
[----:B------:R-:W-:Y:S03]  /*01c0*/  BSSY B1, `(.L_x_26168) ;  /* 0x0000014000017945 */ /* 0x000fe60003800000 */
        /* <DEDUP_REMOVED lines=16> */
.L_x_26169:
[----:B------:R-:W-:-:S05]  /*02d0*/  FADD.FTZ R4, R4, R7 ;  /* 0x0000000704047221 */ /* 0x000fca0000010000 */
[----:B------:R-:W-:-:S04]  /*02e0*/  F2FP.BF16.F32.PACK_AB R4, RZ, R4 ;  /* 0x00000004ff04723e */ /* 0x000fc800000010ff */
[----:B------:R-:W-:-:S07]  /*02f0*/  PRMT R3, R4, 0x7610, R3 ;  /* 0x0000761004037816 */ /* 0x000fce0000000003 */
.L_x_26170:
[----:B------:R-:W-:Y:S05]  /*0300*/  BSYNC B1 ;  /* 0x0000000000017941 */ /* 0x000fea0003800000 */
.L_x_26168:
        /* <DEDUP_REMOVED lines=19> */
.L_x_26172:
[----:B------:R-:W-:-:S05]  /*0440*/  FADD.FTZ R4, R4, R7 ;  /* 0x0000000704047221 */ /* 0x000fca0000010000 */
[----:B------:R-:W-:-:S07]  /*0450*/  F2FP.BF16.F32.PACK_AB R4, RZ, R4 ;  /* 0x00000004ff04723e */ /* 0x000fce00000010ff */
.L_x_26173:
[----:B------:R-:W-:Y:S05]  /*0460*/  BSYNC B1 ;  /* 0x0000000000017941 */ /* 0x000fea0003800000 */
.L_x_26171:
[----:B------:R-:W-:Y:S01]  /*0470*/  IMAD.U32 R14, R16, 0x10000, RZ ;  /* 0x00010000100e7824 */ /* 0x000fe200078e00ff */
[----:B------:R-:W-:Y:S04]  /*0480*/  BSSY B1, `(.L_x_26174) ;  /* 0x0000014000017945 */ /* 0x000fe80003800000 */
        /* <DEDUP_REMOVED lines=16> */
.L_x_26175:
[----:B------:R-:W-:-:S05]  /*0590*/  FADD.FTZ R14, R14, R7 ;  /* 0x000000070e0e7221 */ /* 0x000fca0000010000 */
[----:B------:R-:W-:-:S04]  /*05a0*/  F2FP.BF16.F32.PACK_AB R14, RZ, R14 ;  /* 0x0000000eff0e723e */ /* 0x000fc800000010ff */
[----:B------:R-:W-:-:S07]  /*05b0*/  PRMT R9, R14, 0x7610, R9 ;  /* 0x000076100e097816 */ /* 0x000fce0000000009 */
.L_x_26176:
[----:B------:R-:W-:Y:S05]  /*05c0*/  BSYNC B1 ;  /* 0x0000000000017941 */ /* 0x000fea0003800000 */
.L_x_26174:
[----:B------:R-:W-:Y:S01]  /*05d0*/  IMAD.U32 R14, R18, 0x10000, RZ ;  /* 0x00010000120e7824 */ /* 0x000fe200078e00ff */
[----:B------:R-:W-:Y:S04]  /*05e0*/  BSSY B1, `(.L_x_26177) ;  /* 0x0000013000017945 */ /* 0x000fe80003800000 */
        /* <DEDUP_REMOVED lines=16> */
.L_x_26178:
[----:B------:R-:W-:-:S05]  /*06f0*/  FADD.FTZ R14, R14, R7 ;  /* 0x000000070e0e7221 */ /* 0x000fca0000010000 */
[----:B------:R-:W-:-:S07]  /*0700*/  F2FP.BF16.F32.PACK_AB R14, RZ, R14 ;  /* 0x0000000eff0e723e */ /* 0x000fce00000010ff */
.L_x_26179:
[----:B------:R-:W-:Y:S05]  /*0710*/  BSYNC B1 ;  /* 0x0000000000017941 */ /* 0x000fea0003800000 */
.L_x_26177:
        /* <DEDUP_REMOVED lines=18> */
.L_x_26181:
[----:B------:R-:W-:-:S05]  /*0840*/  FADD.FTZ R16, R16, R7 ;  /* 0x0000000710107221 */ /* 0x000fca0000010000 */
[----:B------:R-:W-:-:S04]  /*0850*/  F2FP.BF16.F32.PACK_AB R16, RZ, R16 ;  /* 0x00000010ff10723e */ /* 0x000fc800000010ff */
[----:B------:R-:W-:-:S07]  /*0860*/  PRMT R11, R16, 0x7610, R11 ;  /* 0x00007610100b7816 */ /* 0x000fce000000000b */
.L_x_26182:
[----:B------:R-:W-:Y:S05]  /*0870*/  BSYNC B1 ;  /* 0x0000000000017941 */ /* 0x000fea0003800000 */
.L_x_26180:
        /* <DEDUP_REMOVED lines=18> */
.L_x_26184:
[----:B------:R-:W-:-:S05]  /*09a0*/  FADD.FTZ R16, R16, R7 ;  /* 0x0000000710107221 */ /* 0x000fca0000010000 */
[----:B------:R-:W-:-:S07]  /*09b0*/  F2FP.BF16.F32.PACK_AB R16, RZ, R16 ;  /* 0x00000010ff10723e */ /* 0x000fce00000010ff */
.L_x_26185:
[----:B------:R-:W-:Y:S05]  /*09c0*/  BSYNC B1 ;  /* 0x0000000000017941 */ /* 0x000fea0003800000 */
.L_x_26183:
        /* <DEDUP_REMOVED lines=18> */
.L_x_26187:
[----:B------:R-:W-:-:S05]  /*0af0*/  FADD.FTZ R6, R6, R7 ;  /* 0x0000000706067221 */ /* 0x000fca0000010000 */
[----:B------:R-:W-:-:S07]  /*0b00*/  F2FP.BF16.F32.PACK_AB R6, RZ, R6 ;  /* 0x00000006ff06723e */ /* 0x000fce00000010ff */
.L_x_26188:
[----:B------:R-:W-:Y:S05]  /*0b10*/  BSYNC B1 ;  /* 0x0000000000017941 */ /* 0x000fea0003800000 */
.L_x_26186:
[----:B------:R-:W-:-:S05]  /*0b20*/  IMAD.U32 R12, R10, 0x10000, RZ ;  /* 0x000100000a0c7824 */ /* 0x000fca00078e00ff */
        /* <DEDUP_REMOVED lines=16> */
.L_x_26189:
[----:B------:R-:W-:-:S05]  /*0c30*/  FADD.FTZ R7, R12, R7 ;  /* 0x000000070c077221 */ /* 0x000fca0000010000 */
[----:B------:R-:W-:-:S04]  /*0c40*/  F2FP.BF16.F32.PACK_AB R7, RZ, R7 ;  /* 0x00000007ff07723e */ /* 0x000fc800000010ff */
[----:B------:R-:W-:Y:S01]  /*0c50*/  PRMT R17, R7, 0x7610, R17 ;  /* 0x0000761007117816 */ /* 0x000fe20000000011 */
[----:B------:R-:W-:Y:S06]  /*0c60*/  BRA `(.L_x_26190) ;  /* 0x0000000800887947 */ /* 0x000fec0003800000 */
.L_x_26167:
        /* <DEDUP_REMOVED lines=15> */
[----:B------:R-:W-:Y:S01]  /*0d60*/  LOP3.LUT R3, R3, 0x1, RZ, 0xfc, !PT ;  /* 0x0000000103037812 */ /* 0x000fe200078efcff */
[----:B------:R-:W-:Y:S06]  /*0d70*/  BRA `(.L_x_26193) ;  /* 0x00000000000c7947 */ /* 0x000fec0003800000 */
.L_x_26192:
[----:B------:R-:W-:-:S05]  /*0d80*/  FADD.FTZ R4, R4, R7 ;  /* 0x0000000704047221 */ /* 0x000fca0000010000 */
[----:B------:R-:W-:-:S04]  /*0d90*/  F2FP.BF16.F32.PACK_AB R4, RZ, R4 ;  /* 0x00000004ff04723e */ /* 0x000fc800000010ff */
[----:B------:R-:W-:-:S07]  /*0da0*/  PRMT R3, R4, 0x7610, R3 ;  /* 0x0000761004037816 */ /* 0x000fce0000000003 */
.L_x_26193:
[----:B------:R-:W-:Y:S05]  /*0db0*/  BSYNC B1 ;  /* 0x0000000000017941 */ /* 0x000fea0003800000 */
.L_x_26191:
        /* <DEDUP_REMOVED lines=18> */
.L_x_26195:
[----:B------:R-:W-:-:S05]  /*0ee0*/  FADD.FTZ R4, R4, R7 ;  /* 0x0000000704047221 */ /* 0x000fca0000010000 */
[----:B------:R-:W-:-:S07]  /*0ef0*/  F2FP.BF16.F32.PACK_AB R4, RZ, R4 ;  /* 0x00000004ff04723e */ /* 0x000fce00000010ff */
.L_x_26196:
[----:B------:R-:W-:Y:S05]  /*0f00*/  BSYNC B1 ;  /* 0x0000000000017941 */ /* 0x000fea0003800000 */
.L_x_26194:
        /* <DEDUP_REMOVED lines=17> */
.L_x_26198:
[----:B------:R-:W-:-:S05]  /*1020*/  FADD.FTZ R14, R14, R7 ;  /* 0x000000070e0e7221 */ /* 0x000fca0000010000 */
[----:B------:R-:W-:-:S04]  /*1030*/  F2FP.BF16.F32.PACK_AB R14, RZ, R14 ;  /* 0x0000000eff0e723e */ /* 0x000fc800000010ff */
[----:B------:R-:W-:-:S07]  /*1040*/  PRMT R9, R14, 0x7610, R9 ;  /* 0x000076100e097816 */ /* 0x000fce0000000009 */
.L_x_26199:
[----:B------:R-:W-:Y:S05]  /*1050*/  BSYNC B1 ;  /* 0x0000000000017941 */ /* 0x000fea0003800000 */
.L_x_26197:
        /* <DEDUP_REMOVED lines=17> */
.L_x_26201:
[----:B------:R-:W-:-:S05]  /*1170*/  FADD.FTZ R14, R14, R7 ;  /* 0x000000070e0e7221 */ /* 0x000fca0000010000 */
[----:B------:R-:W-:-:S07]  /*1180*/  F2FP.BF16.F32.PACK_AB R14, RZ, R14 ;  /* 0x0000000eff0e723e */ /* 0x000fce00000010ff */
.L_x_26202:
[----:B------:R-:W-:Y:S05]  /*1190*/  BSYNC B1 ;  /* 0x0000000000017941 */ /* 0x000fea0003800000 */
.L_x_26200:
        /* <DEDUP_REMOVED lines=17> */
.L_x_26204:
[----:B------:R-:W-:-:S05]  /*12b0*/  FADD.FTZ R16, R16, R7 ;  /* 0x0000000710107221 */ /* 0x000fca0000010000 */
[----:B------:R-:W-:-:S04]  /*12c0*/  F2FP.BF16.F32.PACK_AB R16, RZ, R16 ;  /* 0x00000010ff10723e */ /* 0x000fc800000010ff */
[----:B------:R-:W-:-:S07]  /*12d0*/  PRMT R11, R16, 0x7610, R11 ;  /* 0x00007610100b7816 */ /* 0x000fce000000000b */
.L_x_26205:
[----:B------:R-:W-:Y:S05]  /*12e0*/  BSYNC B1 ;  /* 0x0000000000017941 */ /* 0x000fea0003800000 */
.L_x_26203:
        /* <DEDUP_REMOVED lines=17> */
.L_x_26207:
[----:B------:R-:W-:-:S05]  /*1400*/  FADD.FTZ R16, R16, R7 ;  /* 0x0000000710107221 */ /* 0x000fca0000010000 */
[----:B------:R-:W-:-:S07]  /*1410*/  F2FP.BF16.F32.PACK_AB R16, RZ, R16 ;  /* 0x00000010ff10723e */ /* 0x000fce00000010ff */
.L_x_26208:
[----:B------:R-:W-:Y:S05]  /*1420*/  BSYNC B1 ;  /* 0x0000000000017941 */ /* 0x000fea0003800000 */
.L_x_26206:
        /* <DEDUP_REMOVED lines=17> */
.L_x_26210:
[----:B------:R-:W-:-:S05]  /*1540*/  FADD.FTZ R6, R6, R7 ;  /* 0x0000000706067221 */ /* 0x000fca0000010000 */
[----:B------:R-:W-:-:S07]  /*1550*/  F2FP.BF16.F32.PACK_AB R6, RZ, R6 ;  /* 0x00000006ff06723e */ /* 0x000fce00000010ff */
.L_x_26211:
[----:B------:R-:W-:Y:S05]  /*1560*/  BSYNC B1 ;  /* 0x0000000000017941 */ /* 0x000fea0003800000 */
.L_x_26209:
        /* <DEDUP_REMOVED lines=15> */
.L_x_26212:
[----:B------:R-:W-:-:S05]  /*1660*/  FADD.FTZ R7, R12, R7 ;  /* 0x000000070c077221 */ /* 0x000fca0000010000 */
[----:B------:R-:W-:-:S04]  /*1670*/  F2FP.BF16.F32.PACK_AB R7, RZ, R7 ;  /* 0x00000007ff07723e */ /* 0x000fc800000010ff */
[----:B------:R-:W-:-:S07]  /*1680*/  PRMT R17, R7, 0x7610, R17 ;  /* 0x0000761007117816 */ /* 0x000fce0000000011 */
.L_x_26190:
[----:B------:R-:W-:Y:S05]  /*1690*/  BSYNC B0 ;  /* 0x0000000000007941 */ /* 0x000fea0003800000 */
.L_x_26166:
        /* <DEDUP_REMOVED lines=12> */
.L_x_26165:
        /* <DEDUP_REMOVED lines=17> */
[----:B------:R1:W5:Y:S11]  /*1870*/  @!P6 LDG.E.U16 R18, desc[UR6][R2.64] ;  /* 0x000000060212e981 */ /* 0x000376000c1e1500 */
[----:B------:R-:W-:Y:S01]  /*1880*/  @!P4 IMAD.IADD R29, R0, 0x1, R27 ;  /* 0x00000001001dc824 */ /* 0x000fe200078e021b */
[----:B-1----:R-:W1:Y:S01]  /*1890*/  @!P4 LDC.64 R2, c[0x0][0x220] ;  /* 0x00008800ff02cb82 */ /* 0x002e620000000a00 */
[----:B------:R-:W-:-:S05]  /*18a0*/  @!P4 VIADD R27, R27, 0x80 ;  /* 0x000000801b1bc836 */ /* 0x000fca0000000000 */
[----:B------:R-:W-:-:S13]  /*18b0*/  ISETP.GE.AND P3, PT, R27, R16, PT ;  /* 0x000000101b00720c */ /* 0x000fda0003f66270 */
[----:B------:R-:W-:Y:S01]  /*18c0*/  @!P3 IMAD.IADD R25, R0, 0x1, R27 ;  /* 0x000000010019b824 */ /* 0x000fe200078e021b */
[----:B------:R-:W3:Y:S01]  /*18d0*/  @!P3 LDC.64 R4, c[0x0][0x220] ;  /* 0x00008800ff04bb82 */ /* 0x000ee20000000a00 */
[----:B------:R-:W-:-:S05]  /*18e0*/  @!P3 VIADD R27, R27, 0x80 ;  /* 0x000000801b1bb836 */ /* 0x000fca0000000000 */
[----:B------:R-:W-:-:S13]  /*18f0*/  ISETP.GE.AND P2, PT, R27, R16, PT ;  /* 0x000000101b00720c */ /* 0x000fda0003f46270 */
[----:B------:R-:W-:Y:S01]  /*1900*/  @!P2 IMAD.IADD R23, R0, 0x1, R27 ;  /* 0x000000010017a824 */ /* 0x000fe200078e021b */
[----:B------:R-:W4:Y:S01]  /*1910*/  @!P2 LDC.64 R6, c[0x0][0x220] ;  /* 0x00008800ff06ab82 */ /* 0x000f220000000a00 */
[----:B------:R-:W-:-:S05]  /*1920*/  @!P2 VIADD R27, R27, 0x80 ;  /* 0x000000801b1ba836 */ /* 0x000fca0000000000 */
[----:B------:R-:W-:-:S13]  /*1930*/  ISETP.GE.AND P0, PT, R27, R16, PT ;  /* 0x000000101b00720c */ /* 0x000fda0003f06270 */
[----:B------:R-:W-:Y:S01]  /*1940*/  @!P0 IMAD.IADD R21, R0, 0x1, R27 ;  /* 0x0000000100158824 */ /* 0x000fe200078e021b */
[----:B------:R-:W-:Y:S01]  /*1950*/  PRMT R28, RZ, 0x7610, R28 ;  /* 0x00007610ff1c7816 */ /* 0x000fe2000000001c */
[----:B------:R-:W-:Y:S01]  /*1960*/  @!P0 VIADD R27, R27, 0x80 ;  /* 0x000000801b1b8836 */ /* 0x000fe20000000000 */
[----:B------:R-:W-:Y:S01]  /*1970*/  PRMT R26, RZ, 0x7610, R26 ;  /* 0x00007610ff1a7816 */ /* 0x000fe2000000001a */
[----:B0-----:R-:W-:Y:S01]  /*1980*/  @!P1 IMAD.WIDE.U32 R14, R22, 0x2, R14 ;  /* 0x00000002160e9825 */ /* 0x001fe200078e000e */
[----:B------:R-:W-:Y:S01]  /*1990*/  PRMT R24, RZ, 0x7610, R24 ;  /* 0x00007610ff187816 */ /* 0x000fe20000000018 */
[----:B------:R-:W0:Y:S01]  /*19a0*/  @!P0 LDC.64 R8, c[0x0][0x220] ;  /* 0x00008800ff088b82 */ /* 0x000e220000000a00 */
[----:B------:R-:W-:-:S13]  /*19b0*/  ISETP.GE.AND P6, PT, R27, R16, PT ;  /* 0x000000101b00720c */ /* 0x000fda0003fc6270 */
[----:B------:R-:W0:Y:S01]  /*19c0*/  @!P6 LDC.64 R10, c[0x0][0x220] ;  /* 0x00008800ff0aeb82 */ /* 0x000e220000000a00 */
[----:B------:R-:W-:Y:S01]  /*19d0*/  PRMT R22, RZ, 0x7610, R22 ;  /* 0x00007610ff167816 */ /* 0x000fe20000000016 */
[----:B--2---:R-:W-:-:S04]  /*19e0*/  @!P5 IMAD.WIDE.U32 R12, R20, 0x2, R12 ;  /* 0x00000002140cd825 */ /* 0x004fc800078e000c */
[----:B------:R-:W-:Y:S01]  /*19f0*/  @!P6 IMAD.IADD R27, R0, 0x1, R27 ;  /* 0x00000001001be824 */ /* 0x000fe200078e021b */
[----:B------:R2:W5:Y:S01]  /*1a00*/  @!P5 LDG.E.U16 R22, desc[UR6][R12.64] ;  /* 0x000000060c16d981 */ /* 0x000562000c1e1500 */
[----:B-1----:R-:W-:-:S04]  /*1a10*/  @!P4 IMAD.WIDE.U32 R2, R29, 0x2, R2 ;  /* 0x000000021d02c825 */ /* 0x002fc800078e0002 */
[----:B---3--:R-:W-:Y:S01]  /*1a20*/  @!P3 IMAD.WIDE.U32 R4, R25, 0x2, R4 ;  /* 0x000000021904b825 */ /* 0x008fe200078e0004 */
[----:B------:R-:W5:Y:S03]  /*1a30*/  @!P4 LDG.E.U16 R28, desc[UR6][R2.64] ;  /* 0x00000006021cc981 */ /* 0x000f66000c1e1500 */
[----:B----4-:R-:W-:Y:S01]  /*1a40*/  @!P2 IMAD.WIDE.U32 R6, R23, 0x2, R6 ;  /* 0x000000021706a825 */ /* 0x010fe200078e0006 */
[----:B--2---:R-:W-:Y:S01]  /*1a50*/  PRMT R12, RZ, 0x7610, R12 ;  /* 0x00007610ff0c7816 */ /* 0x004fe2000000000c */
[----:B------:R-:W5:Y:S04]  /*1a60*/  @!P3 LDG.E.U16 R26, desc[UR6][R4.64] ;  /* 0x00000006041ab981 */ /* 0x000f68000c1e1500 */
[----:B------:R-:W5:Y:S01]  /*1a70*/  @!P2 LDG.E.U16 R24, desc[UR6][R6.64] ;  /* 0x000000060618a981 */ /* 0x000f62000c1e1500 */
[----:B0-----:R-:W-:-:S05]  /*1a80*/  @!P6 IMAD.WIDE.U32 R10, R27, 0x2, R10 ;  /* 0x000000021b0ae825 */ /* 0x001fca00078e000a */
[----:B------:R-:W5:Y:S01]  /*1a90*/  @!P6 LDG.E.U16 R12, desc[UR6][R10.64] ;  /* 0x000000060a0ce981 */ /* 0x000f62000c1e1500 */
[----:B------:R-:W-:Y:S01]  /*1aa0*/  PRMT R20, RZ, 0x7610, R20 ;  /* 0x00007610ff147816 */ /* 0x000fe20000000014 */
[----:B------:R-:W-:-:S05]  /*1ab0*/  @!P0 IMAD.WIDE.U32 R8, R21, 0x2, R8 ;  /* 0x0000000215088825 */ /* 0x000fca00078e0008 */
[----:B------:R0:W5:Y:S02]  /*1ac0*/  @!P1 LDG.E.U16 R20, desc[UR6][R14.64] ;  /* 0x000000060e149981 */ /* 0x000164000c1e1500 */
[----:B0-----:R-:W-:-:S06]  /*1ad0*/  PRMT R14, RZ, 0x7610, R14 ;  /* 0x00007610ff0e7816 */ /* 0x001fcc000000000e */
[----:B------:R0:W5:Y:S01]  /*1ae0*/  @!P0 LDG.E.U16 R14, desc[UR6][R8.64] ;  /* 0x00000006080e8981 */ /* 0x000162000c1e1500 */
[----:B------:R-:W-:Y:S01]  /*1af0*/  LOP3.LUT P0, R13, R17, 0x7fff, RZ, 0xc0, !PT ;  /* 0x00007fff110d7812 */ /* 0x000fe2000780c0ff */
[----:B------:R-:W-:-:S12]  /*1b00*/  BSSY B0, `(.L_x_26213) ;  /* 0x0000198000007945 */ /* 0x000fd80003800000 */
[----:B0-----:R-:W-:Y:S05]  /*1b10*/  @!P0 BRA `(.L_x_26214) ;  /* 0x0000000c00408947 */ /* 0x001fea0003800000 */
        /* <DEDUP_REMOVED lines=21> */
.L_x_26217:
[----:B------:R-:W-:-:S05]  /*1c70*/  FADD.FTZ R2, R2, R3 ;  /* 0x0000000302027221 */ /* 0x000fca0000010000 */
[----:B------:R-:W-:-:S04]  /*1c80*/  F2FP.BF16.F32.PACK_AB R2, RZ, R2 ;  /* 0x00000002ff02723e */ /* 0x000fc800000010ff */
[----:B------:R-:W-:-:S07]  /*1c90*/  PRMT R8, R2, 0x7610, R8 ;  /* 0x0000761002087816 */ /* 0x000fce0000000008 */
.L_x_26216:
[----:B------:R-:W-:Y:S05]  /*1ca0*/  BSYNC B1 ;  /* 0x0000000000017941 */ /* 0x000fea0003800000 */
.L_x_26215:
        /* <DEDUP_REMOVED lines=23> */
.L_x_26220:
[----:B------:R-:W-:-:S05]  /*1e20*/  FADD.FTZ R2, R2, R3 ;  /* 0x0000000302027221 */ /* 0x000fca0000010000 */
[----:B------:R-:W-:-:S04]  /*1e30*/  F2FP.BF16.F32.PACK_AB R2, RZ, R2 ;  /* 0x00000002ff02723e */ /* 0x000fc800000010ff */
[----:B------:R-:W-:-:S07]  /*1e40*/  PRMT R7, R2, 0x7610, R7 ;  /* 0x0000761002077816 */ /* 0x000fce0000000007 */
.L_x_26219:
[----:B------:R-:W-:Y:S05]  /*1e50*/  BSYNC B1 ;  /* 0x0000000000017941 */ /* 0x000fea0003800000 */
.L_x_26218:
        /* <DEDUP_REMOVED lines=23> */
.L_x_26223:
[----:B------:R-:W-:-:S05]  /*1fd0*/  FADD.FTZ R2, R2, R3 ;  /* 0x0000000302027221 */ /* 0x000fca0000010000 */
[----:B------:R-:W-:-:S07]  /*1fe0*/  F2FP.BF16.F32.PACK_AB R2, RZ, R2 ;  /* 0x00000002ff02723e */ /* 0x000fce00000010ff */
.L_x_26222:
[----:B------:R-:W-:Y:S05]  /*1ff0*/  BSYNC B1 ;  /* 0x0000000000017941 */ /* 0x000fea0003800000 */
.L_x_26221:
        /* <DEDUP_REMOVED lines=23> */
.L_x_26226:
[----:B------:R-:W-:-:S05]  /*2170*/  FADD.FTZ R3, R3, R4 ;  /* 0x0000000403037221 */ /* 0x000fca0000010000 */
[----:B------:R-:W-:-:S07]  /*2180*/  F2FP.BF16.F32.PACK_AB R3, RZ, R3 ;  /* 0x00000003ff03723e */ /* 0x000fce00000010ff */
.L_x_26225:
[----:B------:R-:W-:Y:S05]  /*2190*/  BSYNC B1 ;  /* 0x0000000000017941 */ /* 0x000fea0003800000 */
.L_x_26224:
        /* <DEDUP_REMOVED lines=23> */
.L_x_26229:
[----:B------:R-:W-:-:S05]  /*2310*/  FADD.FTZ R4, R4, R5 ;  /* 0x0000000504047221 */ /* 0x000fca0000010000 */
[----:B------:R-:W-:-:S07]  /*2320*/  F2FP.BF16.F32.PACK_AB R4, RZ, R4 ;  /* 0x00000004ff04723e */ /* 0x000fce00000010ff */
.L_x_26228:
[----:B------:R-:W-:Y:S05]  /*2330*/  BSYNC B1 ;  /* 0x0000000000017941 */ /* 0x000fea0003800000 */
.L_x_26227:
        /* <DEDUP_REMOVED lines=23> */
.L_x_26232:
[----:B------:R-:W-:-:S05]  /*24b0*/  FADD.FTZ R5, R5, R6 ;  /* 0x0000000605057221 */ /* 0x000fca0000010000 */
[----:B------:R-:W-:-:S07]  /*24c0*/  F2FP.BF16.F32.PACK_AB R5, RZ, R5 ;  /* 0x00000005ff05723e */ /* 0x000fce00000010ff */
.L_x_26231:
[----:B------:R-:W-:Y:S05]  /*24d0*/  BSYNC B1 ;  /* 0x0000000000017941 */ /* 0x000fea0003800000 */
.L_x_26230:
        /* <DEDUP_REMOVED lines=23> */
.L_x_26235:
[----:B------:R-:W-:-:S05]  /*2650*/  FADD.FTZ R6, R6, R11 ;  /* 0x0000000b06067221 */ /* 0x000fca0000010000 */
[----:B------:R-:W-:-:S07]  /*2660*/  F2FP.BF16.F32.PACK_AB R6, RZ, R6 ;  /* 0x00000006ff06723e */ /* 0x000fce00000010ff */
.L_x_26234:
[----:B------:R-:W-:Y:S05]  /*2670*/  BSYNC B1 ;  /* 0x0000000000017941 */ /* 0x000fea0003800000 */
.L_x_26233:
        /* <DEDUP_REMOVED lines=22> */
.L_x_26237:
[----:B------:R-:W-:-:S05]  /*27e0*/  FADD.FTZ R10, R10, R11 ;  /* 0x0000000b0a0a7221 */ /* 0x000fca0000010000 */
[----:B------:R-:W-:-:S04]  /*27f0*/  F2FP.BF16.F32.PACK_AB R10, RZ, R10 ;  /* 0x0000000aff0a723e */ /* 0x000fc800000010ff */
[----:B------:R-:W-:Y:S01]  /*2800*/  PRMT R17, R10, 0x7610, R17 ;  /* 0x000076100a117816 */ /* 0x000fe20000000011 */
[----:B------:R-:W-:Y:S06]  /*2810*/  BRA `(.L_x_26236) ;  /* 0x0000000c00187947 */ /* 0x000fec0003800000 */
.L_x_26214:
        /* <DEDUP_REMOVED lines=20> */
.L_x_26240:
[----:B------:R-:W-:-:S05]  /*2960*/  FADD.FTZ R2, R3, R2 ;  /* 0x0000000203027221 */ /* 0x000fca0000010000 */
[----:B------:R-:W-:-:S04]  /*2970*/  F2FP.BF16.F32.PACK_AB R2, RZ, R2 ;  /* 0x00000002ff02723e */ /* 0x000fc800000010ff */
[----:B------:R-:W-:-:S07]  /*2980*/  PRMT R8, R2, 0x7610, R8 ;  /* 0x0000761002087816 */ /* 0x000fce0000000008 */
.L_x_26239:
[----:B------:R-:W-:Y:S05]  /*2990*/  BSYNC B1 ;  /* 0x0000000000017941 */ /* 0x000fea0003800000 */
.L_x_26238:
        /* <DEDUP_REMOVED lines=22> */
.L_x_26243:
[----:B------:R-:W-:-:S05]  /*2b00*/  FADD.FTZ R2, R3, R2 ;  /* 0x0000000203027221 */ /* 0x000fca0000010000 */
[----:B------:R-:W-:-:S04]  /*2b10*/  F2FP.BF16.F32.PACK_AB R2, RZ, R2 ;  /* 0x00000002ff02723e */ /* 0x000fc800000010ff */
[----:B------:R-:W-:-:S07]  /*2b20*/  PRMT R7, R2, 0x7610, R7 ;  /* 0x0000761002077816 */ /* 0x000fce0000000007 */
.L_x_26242:
[----:B------:R-:W-:Y:S05]  /*2b30*/  BSYNC B1 ;  /* 0x0000000000017941 */ /* 0x000fea0003800000 */
.L_x_26241:
        /* <DEDUP_REMOVED lines=22> */
.L_x_26246:
[----:B------:R-:W-:-:S05]  /*2ca0*/  FADD.FTZ R2, R3, R2 ;  /* 0x0000000203027221 */ /* 0x000fca0000010000 */
[----:B------:R-:W-:-:S07]  /*2cb0*/  F2FP.BF16.F32.PACK_AB R2, RZ, R2 ;  /* 0x00000002ff02723e */ /* 0x000fce00000010ff */
.L_x_26245:
[----:B------:R-:W-:Y:S05]  /*2cc0*/  BSYNC B1 ;  /* 0x0000000000017941 */ /* 0x000fea0003800000 */
.L_x_26244:
        /* <DEDUP_REMOVED lines=22> */
.L_x_26249:
[----:B------:R-:W-:-:S05]  /*2e30*/  FADD.FTZ R3, R4, R3 ;  /* 0x0000000304037221 */ /* 0x000fca0000010000 */
[----:B------:R-:W-:-:S07]  /*2e40*/  F2FP.BF16.F32.PACK_AB R3, RZ, R3 ;  /* 0x00000003ff03723e */ /* 0x000fce00000010ff */
.L_x_26248:
[----:B------:R-:W-:Y:S05]  /*2e50*/  BSYNC B1 ;  /* 0x0000000000017941 */ /* 0x000fea0003800000 */
.L_x_26247:
        /* <DEDUP_REMOVED lines=22> */
.L_x_26252:
[----:B------:R-:W-:-:S05]  /*2fc0*/  FADD.FTZ R4, R5, R4 ;  /* 0x0000000405047221 */ /* 0x000fca0000010000 */
[----:B------:R-:W-:-:S07]  /*2fd0*/  F2FP.BF16.F32.PACK_AB R4, RZ, R4 ;  /* 0x00000004ff04723e */ /* 0x000fce00000010ff */
.L_x_26251:
[----:B------:R-:W-:Y:S05]  /*2fe0*/  BSYNC B1 ;  /* 0x0000000000017941 */ /* 0x000fea0003800000 */
.L_x_26250:
        /* <DEDUP_REMOVED lines=22> */
.L_x_26255:
[----:B------:R-:W-:-:S05]  /*3150*/  FADD.FTZ R5, R6, R5 ;  /* 0x0000000506057221 */ /* 0x000fca0000010000 */
[----:B------:R-:W-:-:S07]  /*3160*/  F2FP.BF16.F32.PACK_AB R5, RZ, R5 ;  /* 0x00000005ff05723e */ /* 0x000fce00000010ff */
.L_x_26254:
[----:B------:R-:W-:Y:S05]  /*3170*/  BSYNC B1 ;  /* 0x0000000000017941 */ /* 0x000fea0003800000 */
.L_x_26253:
        /* <DEDUP_REMOVED lines=22> */
.L_x_26258:
[----:B------:R-:W-:-:S05]  /*32e0*/  FADD.FTZ R6, R11, R6 ;  /* 0x000000060b067221 */ /* 0x000fca0000010000 */
[----:B------:R-:W-:-:S07]  /*32f0*/  F2FP.BF16.F32.PACK_AB R6, RZ, R6 ;  /* 0x00000006ff06723e */ /* 0x000fce00000010ff */
.L_x_26257:
[----:B------:R-:W-:Y:S05]  /*3300*/  BSYNC B1 ;  /* 0x0000000000017941 */ /* 0x000fea0003800000 */
.L_x_26256:
        /* <DEDUP_REMOVED lines=20> */
.L_x_26259:
[----:B------:R-:W-:-:S05]  /*3450*/  FADD.FTZ R10, R11, R10 ;  /* 0x0000000a0b0a7221 */ /* 0x000fca0000010000 */
[----:B------:R-:W-:-:S04]  /*3460*/  F2FP.BF16.F32.PACK_AB R10, RZ, R10 ;  /* 0x0000000aff0a723e */ /* 0x000fc800000010ff */
[----:B------:R-:W-:-:S07]  /*3470*/  PRMT R17, R10, 0x7610, R17 ;  /* 0x000076100a117816 */ /* 0x000fce0000000011 */
.L_x_26236:
[----:B------:R-:W-:Y:S05]  /*3480*/  BSYNC B0 ;  /* 0x0000000000007941 */ /* 0x000fea0003800000 */
.L_x_26213:
        /* <DEDUP_REMOVED lines=21> */
.L_x_26262:
[----:B------:R-:W-:-:S13]  /*35e0*/  ISETP.GE.AND P0, PT, R19, R16, PT ;  /* 0x000000101300720c */ /* 0x000fda0003f06270 */
[----:B------:R-:W-:Y:S05]  /*35f0*/  @P0 BRA `(.L_x_26264) ;  /* 0x0000000000300947 */ /* 0x000fea0003800000 */
[----:B01----:R-:W0:Y:S01]  /*3600*/  LDC.64 R8, c[0x0][0x218] ;  /* 0x00008600ff087b82 */ /* 0x003e220000000a00 */
[----:B------:R-:W-:Y:S02]  /*3610*/  IMAD.IADD R7, R0, 0x1, R19 ;  /* 0x0000000100077824 */ /* 0x000fe400078e0213 */
[----:B------:R-:W-:Y:S02]  /*3620*/  VIADD R19, R19, 0x80 ;  /* 0x0000008013137836 */ /* 0x000fe40000000000 */
[----:B0-----:R-:W-:-:S05]  /*3630*/  IMAD.WIDE.U32 R8, R7, 0x2, R8 ;  /* 0x0000000207087825 */ /* 0x001fca00078e0008 */
[----:B------:R1:W-:Y:S02]  /*3640*/  STG.E.U16 desc[UR6][R8.64], R3 ;  /* 0x0000000308007986 */ /* 0x0003e4000c101506 */
.L_x_26263:
[----:B------:R-:W-:-:S13]  /*3650*/  ISETP.GE.AND P0, PT, R19, R16, PT ;  /* 0x000000101300720c */ /* 0x000fda0003f06270 */
[----:B------:R-:W-:Y:S05]  /*3660*/  @P0 BRA `(.L_x_26265) ;  /* 0x0000000000340947 */ /* 0x000fea0003800000 */
[----:B-1----:R-:W1:Y:S01]  /*3670*/  LDC.64 R2, c[0x0][0x218] ;  /* 0x00008600ff027b82 */ /* 0x002e620000000a00 */
[----:B0-----:R-:W-:Y:S02]  /*3680*/  IMAD.IADD R7, R0, 0x1, R19 ;  /* 0x0000000100077824 */ /* 0x001fe400078e0213 */
[----:B------:R-:W-:Y:S02]  /*3690*/  VIADD R19, R19, 0x80 ;  /* 0x0000008013137836 */ /* 0x000fe40000000000 */
[----:B-1----:R-:W-:-:S05]  /*36a0*/  IMAD.WIDE.U32 R2, R7, 0x2, R2 ;  /* 0x0000000207027825 */ /* 0x002fca00078e0002 */
[----:B------:R2:W-:Y:S02]  /*36b0*/  STG.E.U16 desc[UR6][R2.64], R4 ;  /* 0x0000000402007986 */ /* 0x0005e4000c101506 */
.L_x_26264:
        /* <DEDUP_REMOVED lines=8> */
.L_x_26265:
[----:B------:R-:W-:Y:S05]  /*3740*/  BSYNC B1 ;  /* 0x0000000000017941 */ /* 0x000fea0003800000 */
.L_x_26261:
[----:B------:R-:W-:-:S13]  /*3750*/  ISETP.GE.AND P0, PT, R19, R16, PT ;  /* 0x000000101300720c */ /* 0x000fda0003f06270 */
[----:B-12---:R-:W1:Y:S01]  /*3760*/  @!P0 LDC.64 R2, c[0x0][0x218] ;  /* 0x00008600ff028b82 */ /* 0x006e620000000a00 */
[----:B------:R-:W-:Y:S02]  /*3770*/  @!P0 IMAD.IADD R5, R0, 0x1, R19 ;  /* 0x0000000100058824 */ /* 0x000fe400078e0213 */
[----:B------:R-:W-:Y:S02]  /*3780*/  @!P0 VIADD R19, R19, 0x80 ;  /* 0x0000008013138836 */ /* 0x000fe40000000000 */
[----:B-1----:R-:W-:-:S05]  /*3790*/  @!P0 IMAD.WIDE.U32 R2, R5, 0x2, R2 ;  /* 0x0000000205028825 */ /* 0x002fca00078e0002 */
[----:B------:R3:W-:Y:S02]  /*37a0*/  @!P0 STG.E.U16 desc[UR6][R2.64], R6 ;  /* 0x0000000602008986 */ /* 0x0007e4000c101506 */
.L_x_26266:
[----:B------:R-:W-:Y:S05]  /*37b0*/  BSYNC B0 ;  /* 0x0000000000007941 */ /* 0x000fea0003800000 */
.L_x_26260:
        /* <DEDUP_REMOVED lines=8> */
.L_x_26267:
        /* <DEDUP_REMOVED lines=12> */
.L_x_32264:


//--------------------- .text._ZN2at6native29vectorized_elementwise_kernelILi4ENS0_13AUnaryFunctorIN3c108BFloat16ES4_S4_ZZZNS0_21nextafter_kernel_cudaERNS_18TensorIteratorBaseEENKUlvE_clEvENKUlvE1_clEvEUlS4_S4_E_EESt5arrayIPcLm2EEEEviT0_T1_ --------------------------
	.section	.text._ZN2at6native29vectorized_elementwise_kernelILi4ENS0_13AUnaryFunctorIN3c108BFloat16ES4_S4_ZZZNS0_21nextafter_kernel_cudaERNS_18TensorIteratorBaseEENKUlvE_clEvENKUlvE1_clEvEUlS4_S4_E_EESt5arrayIPcLm2EEEEviT0_T1_,"ax",@progbits
	.align	128
        .global         _ZN2at6native29vectorized_elementwise_kernelILi4ENS0_13AUnaryFunctorIN3c108BFloat16ES4_S4_ZZZNS0_21nextafter_kernel_cudaERNS_18TensorIteratorBaseEENKUlvE_clEvENKUlvE1_clEvEUlS4_S4_E_EESt5arrayIPcLm2EEEEviT0_T1_
        .type           _ZN2at6native29vectorized_elementwise_kernelILi4ENS0_13AUnaryFunctorIN3c108BFloat16ES4_S4_ZZZNS0_21nextafter_kernel_cudaERNS_18TensorIteratorBaseEENKUlvE_clEvENKUlvE1_clEvEUlS4_S4_E_EESt5arrayIPcLm2EEEEviT0_T1_,@function
        .size           _ZN2at6native29vectorized_elementwise_kernelILi4ENS0_13AUnaryFunctorIN3c108BFloat16ES4_S4_ZZZNS0_21nextafter_kernel_cudaERNS_18TensorIteratorBaseEENKUlvE_clEvENKUlvE1_clEvEUlS4_S4_E_EESt5arrayIPcLm2EEEEviT0_T1_,(.L_x_32265 - _ZN2at6native29vectorized_elementwise_kernelILi4ENS0_13AUnaryFunctorIN3c108BFloat16ES4_S4_ZZZNS0_21nextafter_kernel_cudaERNS_18TensorIteratorBaseEENKUlvE_clEvENKUlvE1_clEvEUlS4_S4_E_EESt5arrayIPcLm2EEEEviT0_T1_)
        .other          _ZN2at6native29vectorized_elementwise_kernelILi4ENS0_13AUnaryFunctorIN3c108BFloat16ES4_S4_ZZZNS0_21nextafter_kernel_cudaERNS_18TensorIteratorBaseEENKUlvE_clEvENKUlvE1_clEvEUlS4_S4_E_EESt5arrayIPcLm2EEEEviT0_T1_,@"STO_CUDA_ENTRY STV_DEFAULT"
_ZN2at6native29vectorized_elementwise_kernelILi4ENS0_13AUnaryFunctorIN3c108BFloat16ES4_S4_ZZZNS0_21nextafter_kernel_cudaERNS_18TensorIteratorBaseEENKUlvE_clEvENKUlvE1_clEvEUlS4_S4_E_EESt5arrayIPcLm2EEEEviT0_T1_:
.text._ZN2at6native29vectorized_elementwise_kernelILi4ENS0_13AUnaryFunctorIN3c108BFloat16ES4_S4_ZZZNS0_21nextafter_kernel_cudaERNS_18TensorIteratorBaseEENKUlvE_clEvENKUlvE1_clEvEUlS4_S4_E_EESt5arrayIPcLm2EEEEviT0_T1_:
        /* <DEDUP_REMOVED lines=16> */
[C---:B------:R-:W-:Y:S01]  /*0100*/  LOP3.LUT P0, R9, R17.reuse, 0x7fff, RZ, 0xc0, !PT ;  /* 0x00007fff11097812 */ /* 0x040fe2000780c0ff */
[----:B------:R-:W-:Y:S01]  /*0110*/  BSSY B0, `(.L_x_26269) ;  /* 0x0000156000007945 */ /* 0x000fe20003800000 */
[----:B------:R-:W-:Y:S01]  /*0120*/  IMAD.U32 R10, R17, 0x10000, RZ ;  /* 0x00010000110a7824 */ /* 0x000fe200078e00ff */
[----:B--2---:R-:W-:Y:S02]  /*0130*/  PRMT R18, R4, 0x7632, R18 ;  /* 0x0000763204127816 */ /* 0x004fe40000000012 */
[----:B------:R-:W-:-:S02]  /*0140*/  PRMT R16, R5, 0x7632, R16 ;  /* 0x0000763205107816 */ /* 0x000fc40000000010 */
[----:B---3--:R-:W-:Y:S02]  /*0150*/  PRMT R14, R2, 0x7632, R14 ;  /* 0x00007632020e7816 */ /* 0x008fe4000000000e */
[----:B------:R-:W-:-:S04]  /*0160*/  PRMT R12, R3, 0x7632, R12 ;  /* 0x00007632030c7816 */ /* 0x000fc8000000000c */
        /* <DEDUP_REMOVED lines=20> */
.L_x_26272:
[----:B------:R-:W-:-:S05]  /*02b0*/  FADD.FTZ R7, R7, R10 ;  /* 0x0000000a07077221 */ /* 0x000fca0000010000 */
[----:B------:R-:W-:-:S07]  /*02c0*/  F2FP.BF16.F32.PACK_AB R7, RZ, R7 ;  /* 0x00000007ff07723e */ /* 0x000fce00000010ff */
.L_x_26273:
[----:B------:R-:W-:Y:S05]  /*02d0*/  BSYNC B1 ;  /* 0x0000000000017941 */ /* 0x000fea0003800000 */
.L_x_26271:
[----:B------:R-:W-:Y:S01]  /*02e0*/  IMAD.U32 R11, R18, 0x10000, RZ ;  /* 0x00010000120b7824 */ /* 0x000fe200078e00ff */
[----:B------:R-:W-:Y:S01]  /*02f0*/  FSETP.NEU.FTZ.AND P0, PT, R10, R10, PT ;  /* 0x0000000a0a00720b */ /* 0x000fe20003f1d000 */
[----:B------:R-:W-:Y:S03]  /*0300*/  BSSY B1, `(.L_x_26274) ;  /* 0x0000014000017945 */ /* 0x000fe60003800000 */
        /* <DEDUP_REMOVED lines=16> */
.L_x_26275:
[----:B------:R-:W-:-:S05]  /*0410*/  FADD.FTZ R11, R11, R10 ;  /* 0x0000000a0b0b7221 */ /* 0x000fca0000010000 */
[----:B------:R-:W-:-:S04]  /*0420*/  F2FP.BF16.F32.PACK_AB R11, RZ, R11 ;  /* 0x0000000bff0b723e */ /* 0x000fc800000010ff */
[----:B------:R-:W-:-:S07]  /*0430*/  PRMT R8, R11, 0x7610, R8 ;  /* 0x000076100b087816 */ /* 0x000fce0000000008 */
.L_x_26276:
[----:B------:R-:W-:Y:S05]  /*0440*/  BSYNC B1 ;  /* 0x0000000000017941 */ /* 0x000fea0003800000 */
.L_x_26274:
        /* <DEDUP_REMOVED lines=18> */
.L_x_26278:
[----:B------:R-:W-:-:S05]  /*0570*/  FADD.FTZ R11, R11, R10 ;  /* 0x0000000a0b0b7221 */ /* 0x000fca0000010000 */
[----:B------:R-:W-:-:S04]  /*0580*/  F2FP.BF16.F32.PACK_AB R11, RZ, R11 ;  /* 0x0000000bff0b723e */ /* 0x000fc800000010ff */
[----:B------:R-:W-:-:S07]  /*0590*/  PRMT R4, R11, 0x7610, R4 ;  /* 0x000076100b047816 */ /* 0x000fce0000000004 */
.L_x_26279:
[----:B------:R-:W-:Y:S05]  /*05a0*/  BSYNC B1 ;  /* 0x0000000000017941 */ /* 0x000fea0003800000 */
.L_x_26277:
        /* <DEDUP_REMOVED lines=18> */
.L_x_26281:
[----:B------:R-:W-:-:S05]  /*06d0*/  FADD.FTZ R11, R11, R10 ;  /* 0x0000000a0b0b7221 */ /* 0x000fca0000010000 */
[----:B------:R-:W-:-:S07]  /*06e0*/  F2FP.BF16.F32.PACK_AB R11, RZ, R11 ;  /* 0x0000000bff0b723e */ /* 0x000fce00000010ff */
.L_x_26282:
[----:B------:R-:W-:Y:S05]  /*06f0*/  BSYNC B1 ;  /* 0x0000000000017941 */ /* 0x000fea0003800000 */
.L_x_26280:
        /* <DEDUP_REMOVED lines=18> */
.L_x_26284:
[----:B------:R-:W-:-:S05]  /*0820*/  FADD.FTZ R5, R5, R10 ;  /* 0x0000000a05057221 */ /* 0x000fca0000010000 */
[----:B------:R-:W-:-:S07]  /*0830*/  F2FP.BF16.F32.PACK_AB R5, RZ, R5 ;  /* 0x00000005ff05723e */ /* 0x000fce00000010ff */
.L_x_26285:
[----:B------:R-:W-:Y:S05]  /*0840*/  BSYNC B1 ;  /* 0x0000000000017941 */ /* 0x000fea0003800000 */
.L_x_26283:
        /* <DEDUP_REMOVED lines=18> */
.L_x_26287:
[----:B------:R-:W-:-:S05]  /*0970*/  FADD.FTZ R13, R13, R10 ;  /* 0x0000000a0d0d7221 */ /* 0x000fca0000010000 */
[----:B------:R-:W-:-:S04]  /*0980*/  F2FP.BF16.F32.PACK_AB R13, RZ, R13 ;  /* 0x0000000dff0d723e */ /* 0x000fc800000010ff */
[----:B------:R-:W-:-:S07]  /*0990*/  PRMT R16, R13, 0x7610, R16 ;  /* 0x000076100d107816 */ /* 0x000fce0000000010 */
.L_x_26288:
[----:B------:R-:W-:Y:S05]  /*09a0*/  BSYNC B1 ;  /* 0x0000000000017941 */ /* 0x000fea0003800000 */
.L_x_26286:
        /* <DEDUP_REMOVED lines=18> */
.L_x_26290:
[----:B------:R-:W-:-:S05]  /*0ad0*/  FADD.FTZ R13, R13, R10 ;  /* 0x0000000a0d0d7221 */ /* 0x000fca0000010000 */
[----:B------:R-:W-:-:S04]  /*0ae0*/  F2FP.BF16.F32.PACK_AB R13, RZ, R13 ;  /* 0x0000000dff0d723e */ /* 0x000fc800000010ff */
[----:B------:R-:W-:-:S07]  /*0af0*/  PRMT R2, R13, 0x7610, R2 ;  /* 0x000076100d027816 */ /* 0x000fce0000000002 */
.L_x_26291:
[----:B------:R-:W-:Y:S05]  /*0b00*/  BSYNC B1 ;  /* 0x0000000000017941 */ /* 0x000fea0003800000 */
.L_x_26289:
        /* <DEDUP_REMOVED lines=17> */
.L_x_26292:
[----:B------:R-:W-:-:S05]  /*0c20*/  FADD.FTZ R10, R13, R10 ;  /* 0x0000000a0d0a7221 */ /* 0x000fca0000010000 */
[----:B------:R-:W-:-:S04]  /*0c30*/  F2FP.BF16.F32.PACK_AB R10, RZ, R10 ;  /* 0x0000000aff0a723e */ /* 0x000fc800000010ff */
[----:B------:R-:W-:Y:S01]  /*0c40*/  PRMT R17, R10, 0x7610, R17 ;  /* 0x000076100a117816 */ /* 0x000fe20000000011 */
[----:B------:R-:W-:Y:S06]  /*0c50*/  BRA `(.L_x_26293) ;  /* 0x0000000800847947 */ /* 0x000fec0003800000 */
.L_x_26270:
        /* <DEDUP_REMOVED lines=17> */
.L_x_26295:
[----:B------:R-:W-:-:S05]  /*0d70*/  FADD.FTZ R7, R7, R10 ;  /* 0x0000000a07077221 */ /* 0x000fca0000010000 */
[----:B------:R-:W-:-:S07]  /*0d80*/  F2FP.BF16.F32.PACK_AB R7, RZ, R7 ;  /* 0x00000007ff07723e */ /* 0x000fce00000010ff */
.L_x_26296:
[----:B------:R-:W-:Y:S05]  /*0d90*/  BSYNC B1 ;  /* 0x0000000000017941 */ /* 0x000fea0003800000 */
.L_x_26294:
        /* <DEDUP_REMOVED lines=18> */
.L_x_26298:
[----:B------:R-:W-:-:S05]  /*0ec0*/  FADD.FTZ R9, R9, R10 ;  /* 0x0000000a09097221 */ /* 0x000fca0000010000 */
[----:B------:R-:W-:-:S04]  /*0ed0*/  F2FP.BF16.F32.PACK_AB R9, RZ, R9 ;  /* 0x00000009ff09723e */ /* 0x000fc800000010ff */
[----:B------:R-:W-:-:S07]  /*0ee0*/  PRMT R8, R9, 0x7610, R8 ;  /* 0x0000761009087816 */ /* 0x000fce0000000008 */
.L_x_26299:
[----:B------:R-:W-:Y:S05]  /*0ef0*/  BSYNC B1 ;  /* 0x0000000000017941 */ /* 0x000fea0003800000 */
.L_x_26297:
        /* <DEDUP_REMOVED lines=16> */
.L_x_26301:
[----:B------:R-:W-:-:S05]  /*1000*/  FADD.FTZ R9, R9, R10 ;  /* 0x0000000a09097221 */ /* 0x000fca0000010000 */
[----:B------:R-:W-:-:S04]  /*1010*/  F2FP.BF16.F32.PACK_AB R9, RZ, R9 ;  /* 0x00000009ff09723e */ /* 0x000fc800000010ff */
[----:B------:R-:W-:-:S07]  /*1020*/  PRMT R4, R9, 0x7610, R4 ;  /* 0x0000761009047816 */ /* 0x000fce0000000004 */
.L_x_26302:
[----:B------:R-:W-:Y:S05]  /*1030*/  BSYNC B1 ;  /* 0x0000000000017941 */ /* 0x000fea0003800000 */
.L_x_26300:
        /* <DEDUP_REMOVED lines=17> */
.L_x_26304:
[----:B------:R-:W-:-:S05]  /*1150*/  FADD.FTZ R9, R9, R10 ;  /* 0x0000000a09097221 */ /* 0x000fca0000010000 */
[----:B------:R-:W-:-:S04]  /*1160*/  F2FP.BF16.F32.PACK_AB R9, RZ, R9 ;  /* 0x00000009ff09723e */ /* 0x000fc800000010ff */
[----:B------:R-:W-:-:S07]  /*1170*/  PRMT R11, R9, 0x7610, R11 ;  /* 0x00007610090b7816 */ /* 0x000fce000000000b */
.L_x_26305:
[----:B------:R-:W-:Y:S05]  /*1180*/  BSYNC B1 ;  /* 0x0000000000017941 */ /* 0x000fea0003800000 */
.L_x_26303:
        /* <DEDUP_REMOVED lines=16> */
.L_x_26307:
[----:B------:R-:W-:-:S05]  /*1290*/  FADD.FTZ R5, R5, R10 ;  /* 0x0000000a05057221 */ /* 0x000fca0000010000 */
[----:B------:R-:W-:-:S07]  /*12a0*/  F2FP.BF16.F32.PACK_AB R5, RZ, R5 ;  /* 0x00000005ff05723e */ /* 0x000fce00000010ff */
.L_x_26308:
[----:B------:R-:W-:Y:S05]  /*12b0*/  BSYNC B1 ;  /* 0x0000000000017941 */ /* 0x000fea0003800000 */
.L_x_26306:
        /* <DEDUP_REMOVED lines=17> */
.L_x_26310:
[----:B------:R-:W-:-:S05]  /*13d0*/  FADD.FTZ R9, R9, R10 ;  /* 0x0000000a09097221 */ /* 0x000fca0000010000 */
[----:B------:R-:W-:-:S04]  /*13e0*/  F2FP.BF16.F32.PACK_AB R9, RZ, R9 ;  /* 0x00000009ff09723e */ /* 0x000fc800000010ff */
[----:B------:R-:W-:-:S07]  /*13f0*/  PRMT R16, R9, 0x7610, R16 ;  /* 0x0000761009107816 */ /* 0x000fce0000000010 */
.L_x_26311:
[----:B------:R-:W-:Y:S05]  /*1400*/  BSYNC B1 ;  /* 0x0000000000017941 */ /* 0x000fea0003800000 */
.L_x_26309:
        /* <DEDUP_REMOVED lines=16> */
.L_x_26313:
[----:B------:R-:W-:-:S05]  /*1510*/  FADD.FTZ R9, R9, R10 ;  /* 0x0000000a09097221 */ /* 0x000fca0000010000 */
[----:B------:R-:W-:-:S04]  /*1520*/  F2FP.BF16.F32.PACK_AB R9, RZ, R9 ;  /* 0x00000009ff09723e */ /* 0x000fc800000010ff */
[----:B------:R-:W-:-:S07]  /*1530*/  PRMT R2, R9, 0x7610, R2 ;  /* 0x0000761009027816 */ /* 0x000fce0000000002 */
.L_x_26314:
[----:B------:R-:W-:Y:S05]  /*1540*/  BSYNC B1 ;  /* 0x0000000000017941 */ /* 0x000fea0003800000 */
.L_x_26312:
        /* <DEDUP_REMOVED lines=15> */
.L_x_26315:
[----:B------:R-:W-:-:S05]  /*1640*/  FADD.FTZ R9, R9, R10 ;  /* 0x0000000a09097221 */ /* 0x000fca0000010000 */
[----:B------:R-:W-:-:S04]  /*1650*/  F2FP.BF16.F32.PACK_AB R9, RZ, R9 ;  /* 0x00000009ff09723e */ /* 0x000fc800000010ff */
[----:B------:R-:W-:-:S07]  /*1660*/  PRMT R17, R9, 0x7610, R17 ;  /* 0x0000761009117816 */ /* 0x000fce0000000011 */
.L_x_26293:
[----:B------:R-:W-:Y:S05]  /*1670*/  BSYNC B0 ;  /* 0x0000000000007941 */ /* 0x000fea0003800000 */
.L_x_26269:
        /* <DEDUP_REMOVED lines=10> */
.L_x_26268:
        /* <DEDUP_REMOVED lines=81> */
.L_x_26320:
[----:B------:R-:W-:-:S05]  /*1c30*/  FADD.FTZ R2, R2, R3 ;  /* 0x0000000302027221 */ /* 0x000fca0000010000 */
[----:B------:R-:W-:-:S04]  /*1c40*/  F2FP.BF16.F32.PACK_AB R2, RZ, R2 ;  /* 0x00000002ff02723e */ /* 0x000fc800000010ff */
[----:B------:R-:W-:-:S07]  /*1c50*/  PRMT R8, R2, 0x7610, R8 ;  /* 0x0000761002087816 */ /* 0x000fce0000000008 */
.L_x_26319:
[----:B------:R-:W-:Y:S05]  /*1c60*/  BSYNC B1 ;  /* 0x0000000000017941 */ /* 0x000fea0003800000 */
.L_x_26318:
        /* <DEDUP_REMOVED lines=23> */
.L_x_26323:
[----:B------:R-:W-:-:S05]  /*1de0*/  FADD.FTZ R2, R2, R3 ;  /* 0x0000000302027221 */ /* 0x000fca0000010000 */
[----:B------:R-:W-:-:S04]  /*1df0*/  F2FP.BF16.F32.PACK_AB R2, RZ, R2 ;  /* 0x00000002ff02723e */ /* 0x000fc800000010ff */
[----:B------:R-:W-:-:S07]  /*1e00*/  PRMT R7, R2, 0x7610, R7 ;  /* 0x0000761002077816 */ /* 0x000fce0000000007 */
.L_x_26322:
[----:B------:R-:W-:Y:S05]  /*1e10*/  BSYNC B1 ;  /* 0x0000000000017941 */ /* 0x000fea0003800000 */
.L_x_26321:
        /* <DEDUP_REMOVED lines=23> */
.L_x_26326:
[----:B------:R-:W-:-:S05]  /*1f90*/  FADD.FTZ R2, R2, R3 ;  /* 0x0000000302027221 */ /* 0x000fca0000010000 */
[----:B------:R-:W-:-:S07]  /*1fa0*/  F2FP.BF16.F32.PACK_AB R2, RZ, R2 ;  /* 0x00000002ff02723e */ /* 0x000fce00000010ff */
.L_x_26325:
[----:B------:R-:W-:Y:S05]  /*1fb0*/  BSYNC B1 ;  /* 0x0000000000017941 */ /* 0x000fea0003800000 */
.L_x_26324:
        /* <DEDUP_REMOVED lines=23> */
.L_x_26329:
[----:B------:R-:W-:-:S05]  /*2130*/  FADD.FTZ R3, R3, R4 ;  /* 0x0000000403037221 */ /* 0x000fca0000010000 */
[----:B------:R-:W-:-:S07]  /*2140*/  F2FP.BF16.F32.PACK_AB R3, RZ, R3 ;  /* 0x00000003ff03723e */ /* 0x000fce00000010ff */
.L_x_26328:
[----:B------:R-:W-:Y:S05]  /*2150*/  BSYNC B1 ;  /* 0x0000000000017941 */ /* 0x000fea0003800000 */
.L_x_26327:
        /* <DEDUP_REMOVED lines=23> */
.L_x_26332:
[----:B------:R-:W-:-:S05]  /*22d0*/  FADD.FTZ R4, R4, R5 ;  /* 0x0000000504047221 */ /* 0x000fca0000010000 */
[----:B------:R-:W-:-:S07]  /*22e0*/  F2FP.BF16.F32.PACK_AB R4, RZ, R4 ;  /* 0x00000004ff04723e */ /* 0x000fce00000010ff */
.L_x_26331:
[----:B------:R-:W-:Y:S05]  /*22f0*/  BSYNC B1 ;  /* 0x0000000000017941 */ /* 0x000fea0003800000 */
.L_x_26330:
        /* <DEDUP_REMOVED lines=23> */
.L_x_26335:
[----:B------:R-:W-:-:S05]  /*2470*/  FADD.FTZ R5, R5, R6 ;  /* 0x0000000605057221 */ /* 0x000fca0000010000 */
[----:B------:R-:W-:-:S07]  /*2480*/  F2FP.BF16.F32.PACK_AB R5, RZ, R5 ;  /* 0x00000005ff05723e */ /* 0x000fce00000010ff */
.L_x_26334:
[----:B------:R-:W-:Y:S05]  /*2490*/  BSYNC B1 ;  /* 0x0000000000017941 */ /* 0x000fea0003800000 */
.L_x_26333:
        /* <DEDUP_REMOVED lines=23> */
.L_x_26338:
[----:B------:R-:W-:-:S05]  /*2610*/  FADD.FTZ R6, R6, R11 ;  /* 0x0000000b06067221 */ /* 0x000fca0000010000 */
[----:B------:R-:W-:-:S07]  /*2620*/  F2FP.BF16.F32.PACK_AB R6, RZ, R6 ;  /* 0x00000006ff06723e */ /* 0x000fce00000010ff */
.L_x_26337:
[----:B------:R-:W-:Y:S05]  /*2630*/  BSYNC B1 ;  /* 0x0000000000017941 */ /* 0x000fea0003800000 */
.L_x_26336:
        /* <DEDUP_REMOVED lines=22> */
.L_x_26340:
[----:B------:R-:W-:-:S05]  /*27a0*/  FADD.FTZ R10, R10, R11 ;  /* 0x0000000b0a0a7221 */ /* 0x000fca0000010000 */
[----:B------:R-:W-:-:S04]  /*27b0*/  F2FP.BF16.F32.PACK_AB R10, RZ, R10 ;  /* 0x0000000aff0a723e */ /* 0x000fc800000010ff */
[----:B------:R-:W-:Y:S01]  /*27c0*/  PRMT R17, R10, 0x7610, R17 ;  /* 0x000076100a117816 */ /* 0x000fe20000000011 */
[----:B------:R-:W-:Y:S06]  /*27d0*/  BRA `(.L_x_26339) ;  /* 0x0000000c00187947 */ /* 0x000fec0003800000 */
.L_x_26317:
        /* <DEDUP_REMOVED lines=20> */
.L_x_26343:
[----:B------:R-:W-:-:S05]  /*2920*/  FADD.FTZ R2, R3, R2 ;  /* 0x0000000203027221 */ /* 0x000fca0000010000 */
[----:B------:R-:W-:-:S04]  /*2930*/  F2FP.BF16.F32.PACK_AB R2, RZ, R2 ;  /* 0x00000002ff02723e */ /* 0x000fc800000010ff */
[----:B------:R-:W-:-:S07]  /*2940*/  PRMT R8, R2, 0x7610, R8 ;  /* 0x0000761002087816 */ /* 0x000fce0000000008 */
.L_x_26342:
[----:B------:R-:W-:Y:S05]  /*2950*/  BSYNC B1 ;  /* 0x0000000000017941 */ /* 0x000fea0003800000 */
.L_x_26341:
        /* <DEDUP_REMOVED lines=22> */
.L_x_26346:
[----:B------:R-:W-:-:S05]  /*2ac0*/  FADD.FTZ R2, R3, R2 ;  /* 0x0000000203027221 */ /* 0x000fca0000010000 */
[----:B------:R-:W-:-:S04]  /*2ad0*/  F2FP.BF16.F32.PACK_AB R2, RZ, R2 ;  /* 0x00000002ff02723e */ /* 0x000fc800000010ff */
[----:B------:R-:W-:-:S07]  /*2ae0*/  PRMT R7, R2, 0x7610, R7 ;  /* 0x0000761002077816 */ /* 0x000fce0000000007 */
.L_x_26345:
[----:B------:R-:W-:Y:S05]  /*2af0*/  BSYNC B1 ;  /* 0x0000000000017941 */ /* 0x000fea0003800000 */
.L_x_26344:
        /* <DEDUP_REMOVED lines=22> */
.L_x_26349:
[----:B------:R-:W-:-:S05]  /*2c60*/  FADD.FTZ R2, R3, R2 ;  /* 0x0000000203027221 */ /* 0x000fca0000010000 */
[----:B------:R-:W-:-:S07]  /*2c70*/  F2FP.BF16.F32.PACK_AB R2, RZ, R2 ;  /* 0x00000002ff02723e */ /* 0x000fce00000010ff */
.L_x_26348:
[----:B------:R-:W-:Y:S05]  /*2c80*/  BSYNC B1 ;  /* 0x0000000000017941 */ /* 0x000fea0003800000 */
.L_x_26347:
        /* <DEDUP_REMOVED lines=22> */
.L_x_26352:
[----:B------:R-:W-:-:S05]  /*2df0*/  FADD.FTZ R3, R4, R3 ;  /* 0x0000000304037221 */ /* 0x000fca0000010000 */
[----:B------:R-:W-:-:S07]  /*2e00*/  F2FP.BF16.F32.PACK_AB R3, RZ, R3 ;  /* 0x00000003ff03723e */ /* 0x000fce00000010ff */
.L_x_26351:
[----:B------:R-:W-:Y:S05]  /*2e10*/  BSYNC B1 ;  /* 0x0000000000017941 */ /* 0x000fea0003800000 */
.L_x_26350:
        /* <DEDUP_REMOVED lines=22> */
.L_x_26355:
[----:B------:R-:W-:-:S05]  /*2f80*/  FADD.FTZ R4, R5, R4 ;  /* 0x0000000405047221 */ /* 0x000fca0000010000 */
[----:B------:R-:W-:-:S07]  /*2f90*/  F2FP.BF16.F32.PACK_AB R4, RZ, R4 ;  /* 0x00000004ff04723e */ /* 0x000fce00000010ff */
.L_x_26354:
[----:B------:R-:W-:Y:S05]  /*2fa0*/  BSYNC B1 ;  /* 0x0000000000017941 */ /* 0x000fea0003800000 */
.L_x_26353:
        /* <DEDUP_REMOVED lines=22> */
.L_x_26358:
[----:B------:R-:W-:-:S05]  /*3110*/  FADD.FTZ R5, R6, R5 ;  /* 0x0000000506057221 */ /* 0x000fca0000010000 */
[----:B------:R-:W-:-:S07]  /*3120*/  F2FP.BF16.F32.PACK_AB R5, RZ, R5 ;  /* 0x00000005ff05723e */ /* 0x000fce00000010ff */
.L_x_26357:
[----:B------:R-:W-:Y:S05]  /*3130*/  BSYNC B1 ;  /* 0x0000000000017941 */ /* 0x000fea0003800000 */
.L_x_26356:
        /* <DEDUP_REMOVED lines=22> */
.L_x_26361:
[----:B------:R-:W-:-:S05]  /*32a0*/  FADD.FTZ R6, R11, R6 ;  /* 0x000000060b067221 */ /* 0x000fca0000010000 */
[----:B------:R-:W-:-:S07]  /*32b0*/  F2FP.BF16.F32.PACK_AB R6, RZ, R6 ;  /* 0x00000006ff06723e */ /* 0x000fce00000010ff */
.L_x_26360:
[----:B------:R-:W-:Y:S05]  /*32c0*/  BSYNC B1 ;  /* 0x0000000000017941 */ /* 0x000fea0003800000 */
.L_x_26359:
        /* <DEDUP_REMOVED lines=20> */
.L_x_26362:
[----:B------:R-:W-:-:S05]  /*3410*/  FADD.FTZ R10, R11, R10 ;  /* 0x0000000a0b0a7221 */ /* 0x000fca0000010000 */
[----:B------:R-:W-:-:S04]  /*3420*/  F2FP.BF16.F32.PACK_AB R10, RZ, R10 ;  /* 0x0000000aff0a723e */ /* 0x000fc800000010ff */
[----:B------:R-:W-:-:S07]  /*3430*/  PRMT R17, R10, 0x7610, R17 ;  /* 0x000076100a117816 */ /* 0x000fce0000000011 */
.L_x_26339:
[----:B------:R-:W-:Y:S05]  /*3440*/  BSYNC B0 ;  /* 0x0000000000007941 */ /* 0x000fea0003800000 */
.L_x_26316:
        /* <DEDUP_REMOVED lines=21> */
.L_x_26365:
[----:B------:R-:W-:-:S13]  /*35a0*/  ISETP.GE.AND P0, PT, R19, R16, PT ;  /* 0x000000101300720c */ /* 0x000fda0003f06270 */
[----:B------:R-:W-:Y:S05]  /*35b0*/  @P0 BRA `(.L_x_26367) ;  /* 0x0000000000300947 */ /* 0x000fea0003800000 */
[----:B01----:R-:W0:Y:S01]  /*35c0*/  LDC.64 R8, c[0x0][0x218] ;  /* 0x00008600ff087b82 */ /* 0x003e220000000a00 */
[----:B------:R-:W-:Y:S02]  /*35d0*/  IMAD.IADD R7, R0, 0x1, R19 ;  /* 0x0000000100077824 */ /* 0x000fe400078e0213 */
[----:B------:R-:W-:Y:S02]  /*35e0*/  VIADD R19, R19, 0x80 ;  /* 0x0000008013137836 */ /* 0x000fe40000000000 */
[----:B0-----:R-:W-:-:S05]  /*35f0*/  IMAD.WIDE.U32 R8, R7, 0x2, R8 ;  /* 0x0000000207087825 */ /* 0x001fca00078e0008 */
[----:B------:R1:W-:Y:S02]  /*3600*/  STG.E.U16 desc[UR6][R8.64], R3 ;  /* 0x0000000308007986 */ /* 0x0003e4000c101506 */
.L_x_26366:
[----:B------:R-:W-:-:S13]  /*3610*/  ISETP.GE.AND P0, PT, R19, R16, PT ;  /* 0x000000101300720c */ /* 0x000fda0003f06270 */
[----:B------:R-:W-:Y:S05]  /*3620*/  @P0 BRA `(.L_x_26368) ;  /* 0x0000000000340947 */ /* 0x000fea0003800000 */
[----:B-1----:R-:W1:Y:S01]  /*3630*/  LDC.64 R2, c[0x0][0x218] ;  /* 0x00008600ff027b82 */ /* 0x002e620000000a00 */
[----:B0-----:R-:W-:Y:S02]  /*3640*/  IMAD.IADD R7, R0, 0x1, R19 ;  /* 0x0000000100077824 */ /* 0x001fe400078e0213 */
[----:B------:R-:W-:Y:S02]  /*3650*/  VIADD R19, R19, 0x80 ;  /* 0x0000008013137836 */ /* 0x000fe40000000000 */
[----:B-1----:R-:W-:-:S05]  /*3660*/  IMAD.WIDE.U32 R2, R7, 0x2, R2 ;  /* 0x0000000207027825 */ /* 0x002fca00078e0002 */
[----:B------:R2:W-:Y:S02]  /*3670*/  STG.E.U16 desc[UR6][R2.64], R4 ;  /* 0x0000000402007986 */ /* 0x0005e4000c101506 */
.L_x_26367:
        /* <DEDUP_REMOVED lines=8> */
.L_x_26368:
[----:B------:R-:W-:Y:S05]  /*3700*/  BSYNC B1 ;  /* 0x0000000000017941 */ /* 0x000fea0003800000 */
.L_x_26364:
[----:B------:R-:W-:-:S13]  /*3710*/  ISETP.GE.AND P0, PT, R19, R16, PT ;  /* 0x000000101300720c */ /* 0x000fda0003f06270 */
[----:B-12---:R-:W1:Y:S01]  /*3720*/  @!P0 LDC.64 R2, c[0x0][0x218] ;  /* 0x00008600ff028b82 */ /* 0x006e620000000a00 */
[----:B------:R-:W-:Y:S02]  /*3730*/  @!P0 IMAD.IADD R5, R0, 0x1, R19 ;  /* 0x0000000100058824 */ /* 0x000fe400078e0213 */
[----:B------:R-:W-:Y:S02]  /*3740*/  @!P0 VIADD R19, R19, 0x80 ;  /* 0x0000008013138836 */ /* 0x000fe40000000000 */
[----:B-1----:R-:W-:-:S05]  /*3750*/  @!P0 IMAD.WIDE.U32 R2, R5, 0x2, R2 ;  /* 0x0000000205028825 */ /* 0x002fca00078e0002 */
[----:B------:R3:W-:Y:S02]  /*3760*/  @!P0 STG.E.U16 desc[UR6][R2.64], R6 ;  /* 0x0000000602008986 */ /* 0x0007e4000c101506 */
.L_x_26369:
[----:B------:R-:W-:Y:S05]  /*3770*/  BSYNC B0 ;  /* 0x0000000000007941 */ /* 0x000fea0003800000 */
.L_x_26363:
        /* <DEDUP_REMOVED lines=8> */
.L_x_26370:
        /* <DEDUP_REMOVED lines=16> */
.L_x_32265:


//--------------------- .text._ZN2at6native29vectorized_elementwise_kernelILi8ENS0_13AUnaryFunctorIN3c108BFloat16ES4_S4_ZZZNS0_21nextafter_kernel_cudaERNS_18TensorIteratorBaseEENKUlvE_clEvENKUlvE1_clEvEUlS4_S4_E_EESt5arrayIPcLm2EEEEviT0_T1_ --------------------------
	.section	.text._ZN2at6native29vectorized_elementwise_kernelILi8ENS0_13AUnaryFunctorIN3c108BFloat16ES4_S4_ZZZNS0_21nextafter_kernel_cudaERNS_18TensorIteratorBaseEENKUlvE_clEvENKUlvE1_clEvEUlS4_S4_E_EESt5arrayIPcLm2EEEEviT0_T1_,"ax",@progbits
	.align	128
        .global         _ZN2at6native29vectorized_elementwise_kernelILi8ENS0_13AUnaryFunctorIN3c108BFloat16ES4_S4_ZZZNS0_21nextafter_kernel_cudaERNS_18TensorIteratorBaseEENKUlvE_clEvENKUlvE1_clEvEUlS4_S4_E_EESt5arrayIPcLm2EEEEviT0_T1_
        .type           _ZN2at6native29vectorized_elementwise_kernelILi8ENS0_13AUnaryFunctorIN3c108BFloat16ES4_S4_ZZZNS0_21nextafter_kernel_cudaERNS_18TensorIteratorBaseEENKUlvE_clEvENKUlvE1_clEvEUlS4_S4_E_EESt5arrayIPcLm2EEEEviT0_T1_,@function
        .size           _ZN2at6native29vectorized_elementwise_kernelILi8ENS0_13AUnaryFunctorIN3c108BFloat16ES4_S4_ZZZNS0_21nextafter_kernel_cudaERNS_18TensorIteratorBaseEENKUlvE_clEvENKUlvE1_clEvEUlS4_S4_E_EESt5arrayIPcLm2EEEEviT0_T1_,(.L_x_32266 - _ZN2at6native29vectorized_elementwise_kernelILi8ENS0_13AUnaryFunctorIN3c108BFloat16ES4_S4_ZZZNS0_21nextafter_kernel_cudaERNS_18TensorIteratorBaseEENKUlvE_clEvENKUlvE1_clEvEUlS4_S4_E_EESt5arrayIPcLm2EEEEviT0_T1_)
        .other          _ZN2at6native29vectorized_elementwise_kernelILi8ENS0_13AUnaryFunctorIN3c108BFloat16ES4_S4_ZZZNS0_21nextafter_kernel_cudaERNS_18TensorIteratorBaseEENKUlvE_clEvENKUlvE1_clEvEUlS4_S4_E_EESt5arrayIPcLm2EEEEviT0_T1_,@"STO_CUDA_ENTRY STV_DEFAULT"
_ZN2at6native29vectorized_elementwise_kernelILi8ENS0_13AUnaryFunctorIN3c108BFloat16ES4_S4_ZZZNS0_21nextafter_kernel_cudaERNS_18TensorIteratorBaseEENKUlvE_clEvENKUlvE1_clEvEUlS4_S4_E_EESt5arrayIPcLm2EEEEviT0_T1_:
.text._ZN2at6native29vectorized_elementwise_kernelILi8ENS0_13AUnaryFunctorIN3c108BFloat16ES4_S4_ZZZNS0_21nextafter_kernel_cudaERNS_18TensorIteratorBaseEENKUlvE_clEvENKUlvE1_clEvEUlS4_S4_E_EESt5arrayIPcLm2EEEEviT0_T1_:
        /* <DEDUP_REMOVED lines=13> */
[----:B0-----:R-:W-:-:S06]  /*00d0*/  IMAD.WIDE.U32 R4, R2, 0x10, R4 ;  /* 0x0000001002047825 */ /* 0x001fcc00078e0004 */
[----:B------:R-:W2:Y:S01]  /*00e0*/  LDG.E.128 R4, desc[UR6][R4.64] ;  /* 0x0000000604047981 */ /* 0x000ea2000c1e1d00 */
[C---:B------:R-:W-:Y:S01]  /*00f0*/  LOP3.LUT P0, R9, R17.reuse, 0x7fff, RZ, 0xc0, !PT ;  /* 0x00007fff11097812 */ /* 0x040fe2000780c0ff */
[----:B------:R-:W-:Y:S01]  /*0100*/  BSSY B0, `(.L_x_26372) ;  /* 0x0000156000007945 */ /* 0x000fe20003800000 */
[----:B------:R-:W-:Y:S01]  /*0110*/  IMAD.U32 R10, R17, 0x10000, RZ ;  /* 0x00010000110a7824 */ /* 0x000fe200078e00ff */
[----:B--2---:R-:W-:Y:S02]  /*0120*/  PRMT R18, R4, 0x7632, R18 ;  /* 0x0000763204127816 */ /* 0x004fe40000000012 */
[----:B------:R-:W-:Y:S02]  /*0130*/  PRMT R16, R5, 0x7632, R16 ;  /* 0x0000763205107816 */ /* 0x000fe40000000010 */
[----:B------:R-:W-:Y:S02]  /*0140*/  PRMT R14, R6, 0x7632, R14 ;  /* 0x00007632060e7816 */ /* 0x000fe4000000000e */
        /* <DEDUP_REMOVED lines=21> */
.L_x_26375:
[----:B------:R-:W-:-:S05]  /*02a0*/  FADD.FTZ R3, R3, R10 ;  /* 0x0000000a03037221 */ /* 0x000fca0000010000 */
[----:B------:R-:W-:-:S07]  /*02b0*/  F2FP.BF16.F32.PACK_AB R3, RZ, R3 ;  /* 0x00000003ff03723e */ /* 0x000fce00000010ff */
.L_x_26376:
[----:B------:R-:W-:Y:S05]  /*02c0*/  BSYNC B1 ;  /* 0x0000000000017941 */ /* 0x000fea0003800000 */
.L_x_26374:
        /* <DEDUP_REMOVED lines=19> */
.L_x_26378:
[----:B------:R-:W-:-:S05]  /*0400*/  FADD.FTZ R11, R11, R10 ;  /* 0x0000000a0b0b7221 */ /* 0x000fca0000010000 */
[----:B------:R-:W-:-:S04]  /*0410*/  F2FP.BF16.F32.PACK_AB R11, RZ, R11 ;  /* 0x0000000bff0b723e */ /* 0x000fc800000010ff */
[----:B------:R-:W-:-:S07]  /*0420*/  PRMT R8, R11, 0x7610, R8 ;  /* 0x000076100b087816 */ /* 0x000fce0000000008 */
.L_x_26379:
[----:B------:R-:W-:Y:S05]  /*0430*/  BSYNC B1 ;  /* 0x0000000000017941 */ /* 0x000fea0003800000 */
.L_x_26377:
        /* <DEDUP_REMOVED lines=18> */
.L_x_26381:
[----:B------:R-:W-:-:S05]  /*0560*/  FADD.FTZ R11, R11, R10 ;  /* 0x0000000a0b0b7221 */ /* 0x000fca0000010000 */
[----:B------:R-:W-:-:S04]  /*0570*/  F2FP.BF16.F32.PACK_AB R11, RZ, R11 ;  /* 0x0000000bff0b723e */ /* 0x000fc800000010ff */
[----:B------:R-:W-:-:S07]  /*0580*/  PRMT R4, R11, 0x7610, R4 ;  /* 0x000076100b047816 */ /* 0x000fce0000000004 */
.L_x_26382:
[----:B------:R-:W-:Y:S05]  /*0590*/  BSYNC B1 ;  /* 0x0000000000017941 */ /* 0x000fea0003800000 */
.L_x_26380:
        /* <DEDUP_REMOVED lines=18> */
.L_x_26384:
[----:B------:R-:W-:-:S05]  /*06c0*/  FADD.FTZ R11, R11, R10 ;  /* 0x0000000a0b0b7221 */ /* 0x000fca0000010000 */
[----:B------:R-:W-:-:S07]  /*06d0*/  F2FP.BF16.F32.PACK_AB R11, RZ, R11 ;  /* 0x0000000bff0b723e */ /* 0x000fce00000010ff */
.L_x_26385:
[----:B------:R-:W-:Y:S05]  /*06e0*/  BSYNC B1 ;  /* 0x0000000000017941 */ /* 0x000fea0003800000 */
.L_x_26383:
        /* <DEDUP_REMOVED lines=18> */
.L_x_26387:
[----:B------:R-:W-:-:S05]  /*0810*/  FADD.FTZ R5, R5, R10 ;  /* 0x0000000a05057221 */ /* 0x000fca0000010000 */
[----:B------:R-:W-:-:S07]  /*0820*/  F2FP.BF16.F32.PACK_AB R5, RZ, R5 ;  /* 0x00000005ff05723e */ /* 0x000fce00000010ff */
.L_x_26388:
[----:B------:R-:W-:Y:S05]  /*0830*/  BSYNC B1 ;  /* 0x0000000000017941 */ /* 0x000fea0003800000 */
.L_x_26386:
        /* <DEDUP_REMOVED lines=18> */
.L_x_26390:
[----:B------:R-:W-:-:S05]  /*0960*/  FADD.FTZ R13, R13, R10 ;  /* 0x0000000a0d0d7221 */ /* 0x000fca0000010000 */
[----:B------:R-:W-:-:S04]  /*0970*/  F2FP.BF16.F32.PACK_AB R13, RZ, R13 ;  /* 0x0000000dff0d723e */ /* 0x000fc800000010ff */
[----:B------:R-:W-:-:S07]  /*0980*/  PRMT R16, R13, 0x7610, R16 ;  /* 0x000076100d107816 */ /* 0x000fce0000000010 */
.L_x_26391:
[----:B------:R-:W-:Y:S05]  /*0990*/  BSYNC B1 ;  /* 0x0000000000017941 */ /* 0x000fea0003800000 */
.L_x_26389:
        /* <DEDUP_REMOVED lines=18> */
.L_x_26393:
[----:B------:R-:W-:-:S05]  /*0ac0*/  FADD.FTZ R13, R13, R10 ;  /* 0x0000000a0d0d7221 */ /* 0x000fca0000010000 */
[----:B------:R-:W-:-:S04]  /*0ad0*/  F2FP.BF16.F32.PACK_AB R13, RZ, R13 ;  /* 0x0000000dff0d723e */ /* 0x000fc800000010ff */
[----:B------:R-:W-:-:S07]  /*0ae0*/  PRMT R6, R13, 0x7610, R6 ;  /* 0x000076100d067816 */ /* 0x000fce0000000006 */
.L_x_26394:
[----:B------:R-:W-:Y:S05]  /*0af0*/  BSYNC B1 ;  /* 0x0000000000017941 */ /* 0x000fea0003800000 */
.L_x_26392:
        /* <DEDUP_REMOVED lines=17> */
.L_x_26395:
[----:B------:R-:W-:-:S05]  /*0c10*/  FADD.FTZ R10, R13, R10 ;  /* 0x0000000a0d0a7221 */ /* 0x000fca0000010000 */
[----:B------:R-:W-:-:S04]  /*0c20*/  F2FP.BF16.F32.PACK_AB R10, RZ, R10 ;  /* 0x0000000aff0a723e */ /* 0x000fc800000010ff */
[----:B------:R-:W-:Y:S01]  /*0c30*/  PRMT R17, R10, 0x7610, R17 ;  /* 0x000076100a117816 */ /* 0x000fe20000000011 */
[----:B------:R-:W-:Y:S06]  /*0c40*/  BRA `(.L_x_26396) ;  /* 0x0000000800847947 */ /* 0x000fec0003800000 */
.L_x_26373:
        /* <DEDUP_REMOVED lines=17> */
.L_x_26398:
[----:B------:R-:W-:-:S05]  /*0d60*/  FADD.FTZ R3, R3, R10 ;  /* 0x0000000a03037221 */ /* 0x000fca0000010000 */
[----:B------:R-:W-:-:S07]  /*0d70*/  F2FP.BF16.F32.PACK_AB R3, RZ, R3 ;  /* 0x00000003ff03723e */ /* 0x000fce00000010ff */
.L_x_26399:
[----:B------:R-:W-:Y:S05]  /*0d80*/  BSYNC B1 ;  /* 0x0000000000017941 */ /* 0x000fea0003800000 */
.L_x_26397:
        /* <DEDUP_REMOVED lines=18> */
.L_x_26401:
[----:B------:R-:W-:-:S05]  /*0eb0*/  FADD.FTZ R9, R9, R10 ;  /* 0x0000000a09097221 */ /* 0x000fca0000010000 */
[----:B------:R-:W-:-:S04]  /*0ec0*/  F2FP.BF16.F32.PACK_AB R9, RZ, R9 ;  /* 0x00000009ff09723e */ /* 0x000fc800000010ff */
[----:B------:R-:W-:-:S07]  /*0ed0*/  PRMT R8, R9, 0x7610, R8 ;  /* 0x0000761009087816 */ /* 0x000fce0000000008 */
.L_x_26402:
[----:B------:R-:W-:Y:S05]  /*0ee0*/  BSYNC B1 ;  /* 0x0000000000017941 */ /* 0x000fea0003800000 */
.L_x_26400:
        /* <DEDUP_REMOVED lines=16> */
.L_x_26404:
[----:B------:R-:W-:-:S05]  /*0ff0*/  FADD.FTZ R9, R9, R10 ;  /* 0x0000000a09097221 */ /* 0x000fca0000010000 */
[----:B------:R-:W-:-:S04]  /*1000*/  F2FP.BF16.F32.PACK_AB R9, RZ, R9 ;  /* 0x00000009ff09723e */ /* 0x000fc800000010ff */
[----:B------:R-:W-:-:S07]  /*1010*/  PRMT R4, R9, 0x7610, R4 ;  /* 0x0000761009047816 */ /* 0x000fce0000000004 */
.L_x_26405:
[----:B------:R-:W-:Y:S05]  /*1020*/  BSYNC B1 ;  /* 0x0000000000017941 */ /* 0x000fea0003800000 */
.L_x_26403:
        /* <DEDUP_REMOVED lines=17> */
.L_x_26407:
[----:B------:R-:W-:-:S05]  /*1140*/  FADD.FTZ R9, R9, R10 ;  /* 0x0000000a09097221 */ /* 0x000fca0000010000 */
[----:B------:R-:W-:-:S04]  /*1150*/  F2FP.BF16.F32.PACK_AB R9, RZ, R9 ;  /* 0x00000009ff09723e */ /* 0x000fc800000010ff */
[----:B------:R-:W-:-:S07]  /*1160*/  PRMT R11, R9, 0x7610, R11 ;  /* 0x00007610090b7816 */ /* 0x000fce000000000b */
.L_x_26408:
[----:B------:R-:W-:Y:S05]  /*1170*/  BSYNC B1 ;  /* 0x0000000000017941 */ /* 0x000fea0003800000 */
.L_x_26406:
        /* <DEDUP_REMOVED lines=16> */
.L_x_26410:
[----:B------:R-:W-:-:S05]  /*1280*/  FADD.FTZ R5, R5, R10 ;  /* 0x0000000a05057221 */ /* 0x000fca0000010000 */
[----:B------:R-:W-:-:S07]  /*1290*/  F2FP.BF16.F32.PACK_AB R5, RZ, R5 ;  /* 0x00000005ff05723e */ /* 0x000fce00000010ff */
.L_x_26411:
[----:B------:R-:W-:Y:S05]  /*12a0*/  BSYNC B1 ;  /* 0x0000000000017941 */ /* 0x000fea0003800000 */
.L_x_26409:
        /* <DEDUP_REMOVED lines=17> */
.L_x_26413:
[----:B------:R-:W-:-:S05]  /*13c0*/  FADD.FTZ R9, R9, R10 ;  /* 0x0000000a09097221 */ /* 0x000fca0000010000 */
[----:B------:R-:W-:-:S04]  /*13d0*/  F2FP.BF16.F32.PACK_AB R9, RZ, R9 ;  /* 0x00000009ff09723e */ /* 0x000fc800000010ff */
[----:B------:R-:W-:-:S07]  /*13e0*/  PRMT R16, R9, 0x7610, R16 ;  /* 0x0000761009107816 */ /* 0x000fce0000000010 */
.L_x_26414:
[----:B------:R-:W-:Y:S05]  /*13f0*/  BSYNC B1 ;  /* 0x0000000000017941 */ /* 0x000fea0003800000 */
.L_x_26412:
        /* <DEDUP_REMOVED lines=16> */
.L_x_26416:
[----:B------:R-:W-:-:S05]  /*1500*/  FADD.FTZ R9, R9, R10 ;  /* 0x0000000a09097221 */ /* 0x000fca0000010000 */
[----:B------:R-:W-:-:S04]  /*1510*/  F2FP.BF16.F32.PACK_AB R9, RZ, R9 ;  /* 0x00000009ff09723e */ /* 0x000fc800000010ff */
[----:B------:R-:W-:-:S07]  /*1520*/  PRMT R6, R9, 0x7610, R6 ;  /* 0x0000761009067816 */ /* 0x000fce0000000006 */
.L_x_26417:
[----:B------:R-:W-:Y:S05]  /*1530*/  BSYNC B1 ;  /* 0x0000000000017941 */ /* 0x000fea0003800000 */
.L_x_26415:
        /* <DEDUP_REMOVED lines=15> */
.L_x_26418:
[----:B------:R-:W-:-:S05]  /*1630*/  FADD.FTZ R9, R9, R10 ;  /* 0x0000000a09097221 */ /* 0x000fca0000010000 */
[----:B------:R-:W-:-:S04]  /*1640*/  F2FP.BF16.F32.PACK_AB R9, RZ, R9 ;  /* 0x00000009ff09723e */ /* 0x000fc800000010ff */
[----:B------:R-:W-:-:S07]  /*1650*/  PRMT R17, R9, 0x7610, R17 ;  /* 0x0000761009117816 */ /* 0x000fce0000000011 */
.L_x_26396:
[----:B------:R-:W-:Y:S05]  /*1660*/  BSYNC B0 ;  /* 0x0000000000007941 */ /* 0x000fea0003800000 */
.L_x_26372:
        /* <DEDUP_REMOVED lines=9> */
.L_x_26371:
        /* <DEDUP_REMOVED lines=81> */
.L_x_26423:
[----:B------:R-:W-:-:S05]  /*1c10*/  FADD.FTZ R2, R2, R3 ;  /* 0x0000000302027221 */ /* 0x000fca0000010000 */
[----:B------:R-:W-:-:S04]  /*1c20*/  F2FP.BF16.F32.PACK_AB R2, RZ, R2 ;  /* 0x00000002ff02723e */ /* 0x000fc800000010ff */
[----:B------:R-:W-:-:S07]  /*1c30*/  PRMT R8, R2, 0x7610, R8 ;  /* 0x0000761002087816 */ /* 0x000fce0000000008 */
.L_x_26422:
[----:B------:R-:W-:Y:S05]  /*1c40*/  BSYNC B1 ;  /* 0x0000000000017941 */ /* 0x000fea0003800000 */
.L_x_26421:
        /* <DEDUP_REMOVED lines=23> */
.L_x_26426:
[----:B------:R-:W-:-:S05]  /*1dc0*/  FADD.FTZ R2, R2, R3 ;  /* 0x0000000302027221 */ /* 0x000fca0000010000 */
[----:B------:R-:W-:-:S04]  /*1dd0*/  F2FP.BF16.F32.PACK_AB R2, RZ, R2 ;  /* 0x00000002ff02723e */ /* 0x000fc800000010ff */
[----:B------:R-:W-:-:S07]  /*1de0*/  PRMT R7, R2, 0x7610, R7 ;  /* 0x0000761002077816 */ /* 0x000fce0000000007 */
.L_x_26425:
[----:B------:R-:W-:Y:S05]  /*1df0*/  BSYNC B1 ;  /* 0x0000000000017941 */ /* 0x000fea0003800000 */
.L_x_26424:
        /* <DEDUP_REMOVED lines=23> */
.L_x_26429:
[----:B------:R-:W-:-:S05]  /*1f70*/  FADD.FTZ R2, R2, R3 ;  /* 0x0000000302027221 */ /* 0x000fca0000010000 */
[----:B------:R-:W-:-:S07]  /*1f80*/  F2FP.BF16.F32.PACK_AB R2, RZ, R2 ;  /* 0x00000002ff02723e */ /* 0x000fce00000010ff */
.L_x_26428:
[----:B------:R-:W-:Y:S05]  /*1f90*/  BSYNC B1 ;  /* 0x0000000000017941 */ /* 0x000fea0003800000 */
.L_x_26427:
        /* <DEDUP_REMOVED lines=23> */
.L_x_26432:
[----:B------:R-:W-:-:S05]  /*2110*/  FADD.FTZ R3, R3, R4 ;  /* 0x0000000403037221 */ /* 0x000fca0000010000 */
[----:B------:R-:W-:-:S07]  /*2120*/  F2FP.BF16.F32.PACK_AB R3, RZ, R3 ;  /* 0x00000003ff03723e */ /* 0x000fce00000010ff */
.L_x_26431:
[----:B------:R-:W-:Y:S05]  /*2130*/  BSYNC B1 ;  /* 0x0000000000017941 */ /* 0x000fea0003800000 */
.L_x_26430:
        /* <DEDUP_REMOVED lines=23> */
.L_x_26435:
[----:B------:R-:W-:-:S05]  /*22b0*/  FADD.FTZ R4, R4, R5 ;  /* 0x0000000504047221 */ /* 0x000fca0000010000 */
[----:B------:R-:W-:-:S07]  /*22c0*/  F2FP.BF16.F32.PACK_AB R4, RZ, R4 ;  /* 0x00000004ff04723e */ /* 0x000fce00000010ff */
.L_x_26434:
[----:B------:R-:W-:Y:S05]  /*22d0*/  BSYNC B1 ;  /* 0x0000000000017941 */ /* 0x000fea0003800000 */
.L_x_26433:
        /* <DEDUP_REMOVED lines=23> */
.L_x_26438:
[----:B------:R-:W-:-:S05]  /*2450*/  FADD.FTZ R5, R5, R6 ;  /* 0x0000000605057221 */ /* 0x000fca0000010000 */
[----:B------:R-:W-:-:S07]  /*2460*/  F2FP.BF16.F32.PACK_AB R5, RZ, R5 ;  /* 0x00000005ff05723e */ /* 0x000fce00000010ff */
.L_x_26437:
[----:B------:R-:W-:Y:S05]  /*2470*/  BSYNC B1 ;  /* 0x0000000000017941 */ /* 0x000fea0003800000 */
.L_x_26436:
        /* <DEDUP_REMOVED lines=23> */
.L_x_26441:
[----:B------:R-:W-:-:S05]  /*25f0*/  FADD.FTZ R6, R6, R11 ;  /* 0x0000000b06067221 */ /* 0x000fca0000010000 */
[----:B------:R-:W-:-:S07]  /*2600*/  F2FP.BF16.F32.PACK_AB R6, RZ, R6 ;  /* 0x00000006ff06723e */ /* 0x000fce00000010ff */
.L_x_26440:
[----:B------:R-:W-:Y:S05]  /*2610*/  BSYNC B1 ;  /* 0x0000000000017941 */ /* 0x000fea0003800000 */
.L_x_26439:
        /* <DEDUP_REMOVED lines=22> */
.L_x_26443:
[----:B------:R-:W-:-:S05]  /*2780*/  FADD.FTZ R10, R10, R11 ;  /* 0x0000000b0a0a7221 */ /* 0x000fca0000010000 */
[----:B------:R-:W-:-:S04]  /*2790*/  F2FP.BF16.F32.PACK_AB R10, RZ, R10 ;  /* 0x0000000aff0a723e */ /* 0x000fc800000010ff */
[----:B------:R-:W-:Y:S01]  /*27a0*/  PRMT R17, R10, 0x7610, R17 ;  /* 0x000076100a117816 */ /* 0x000fe20000000011 */
[----:B------:R-:W-:Y:S06]  /*27b0*/  BRA `(.L_x_26442) ;  /* 0x0000000c00187947 */ /* 0x000fec0003800000 */
.L_x_26420:
        /* <DEDUP_REMOVED lines=20> */
.L_x_26446:
[----:B------:R-:W-:-:S05]  /*2900*/  FADD.FTZ R2, R3, R2 ;  /* 0x0000000203027221 */ /* 0x000fca0000010000 */
[----:B------:R-:W-:-:S04]  /*2910*/  F2FP.BF16.F32.PACK_AB R2, RZ, R2 ;  /* 0x00000002ff02723e */ /* 0x000fc800000010ff */
[----:B------:R-:W-:-:S07]  /*2920*/  PRMT R8, R2, 0x7610, R8 ;  /* 0x0000761002087816 */ /* 0x000fce0000000008 */
.L_x_26445:
[----:B------:R-:W-:Y:S05]  /*2930*/  BSYNC B1 ;  /* 0x0000000000017941 */ /* 0x000fea0003800000 */
.L_x_26444:
        /* <DEDUP_REMOVED lines=22> */
.L_x_26449:
[----:B------:R-:W-:-:S05]  /*2aa0*/  FADD.FTZ R2, R3, R2 ;  /* 0x0000000203027221 */ /* 0x000fca0000010000 */
[----:B------:R-:W-:-:S04]  /*2ab0*/  F2FP.BF16.F32.PACK_AB R2, RZ, R2 ;  /* 0x00000002ff02723e */ /* 0x000fc800000010ff */
[----:B------:R-:W-:-:S07]  /*2ac0*/  PRMT R7, R2, 0x7610, R7 ;  /* 0x0000761002077816 */ /* 0x000fce0000000007 */
.L_x_26448:
[----:B------:R-:W-:Y:S05]  /*2ad0*/  BSYNC B1 ;  /* 0x0000000000017941 */ /* 0x000fea0003800000 */
.L_x_26447:
        /* <DEDUP_REMOVED lines=22> */
.L_x_26452:
[----:B------:R-:W-:-:S05]  /*2c40*/  FADD.FTZ R2, R3, R2 ;  /* 0x0000000203027221 */ /* 0x000fca0000010000 */
[----:B------:R-:W-:-:S07]  /*2c50*/  F2FP.BF16.F32.PACK_AB R2, RZ, R2 ;  /* 0x00000002ff02723e */ /* 0x000fce00000010ff */
.L_x_26451:
[----:B------:R-:W-:Y:S05]  /*2c60*/  BSYNC B1 ;  /* 0x0000000000017941 */ /* 0x000fea0003800000 */
.L_x_26450:
        /* <DEDUP_REMOVED lines=22> */
.L_x_26455:
[----:B------:R-:W-:-:S05]  /*2dd0*/  FADD.FTZ R3, R4, R3 ;  /* 0x0000000304037221 */ /* 0x000fca0000010000 */
[----:B------:R-:W-:-:S07]  /*2de0*/  F2FP.BF16.F32.PACK_AB R3, RZ, R3 ;  /* 0x00000003ff03723e */ /* 0x000fce00000010ff */
.L_x_26454:
[----:B------:R-:W-:Y:S05]  /*2df0*/  BSYNC B1 ;  /* 0x0000000000017941 */ /* 0x000fea0003800000 */
.L_x_26453:
        /* <DEDUP_REMOVED lines=22> */
.L_x_26458:
[----:B------:R-:W-:-:S05]  /*2f60*/  FADD.FTZ R4, R5, R4 ;  /* 0x0000000405047221 */ /* 0x000fca0000010000 */
[----:B------:R-:W-:-:S07]  /*2f70*/  F2FP.BF16.F32.PACK_AB R4, RZ, R4 ;  /* 0x00000004ff04723e */ /* 0x000fce00000010ff */
.L_x_26457:
[----:B------:R-:W-:Y:S05]  /*2f80*/  BSYNC B1 ;  /* 0x0000000000017941 */ /* 0x000fea0003800000 */
.L_x_26456:
        /* <DEDUP_REMOVED lines=22> */
.L_x_26461:
[----:B------:R-:W-:-:S05]  /*30f0*/  FADD.FTZ R5, R6, R5 ;  /* 0x0000000506057221 */ /* 0x000fca0000010000 */
[----:B------:R-:W-:-:S07]  /*3100*/  F2FP.BF16.F32.PACK_AB R5, RZ, R5 ;  /* 0x00000005ff05723e */ /* 0x000fce00000010ff */
.L_x_26460:
[----:B------:R-:W-:Y:S05]  /*3110*/  BSYNC B1 ;  /* 0x0000000000017941 */ /* 0x000fea0003800000 */
.L_x_26459:
        /* <DEDUP_REMOVED lines=22> */
.L_x_26464:
[----:B------:R-:W-:-:S05]  /*3280*/  FADD.FTZ R6, R11, R6 ;  /* 0x000000060b067221 */ /* 0x000fca0000010000 */
[----:B------:R-:W-:-:S07]  /*3290*/  F2FP.BF16.F32.PACK_AB R6, RZ, R6 ;  /* 0x00000006ff06723e */ /* 0x000fce00000010ff */
.L_x_26463:
[----:B------:R-:W-:Y:S05]  /*32a0*/  BSYNC B1 ;  /* 0x0000000000017941 */ /* 0x000fea0003800000 */
.L_x_26462:
        /* <DEDUP_REMOVED lines=20> */
.L_x_26465:
[----:B------:R-:W-:-:S05]  /*33f0*/  FADD.FTZ R10, R11, R10 ;  /* 0x0000000a0b0a7221 */ /* 0x000fca0000010000 */
[----:B------:R-:W-:-:S04]  /*3400*/  F2FP.BF16.F32.PACK_AB R10, RZ, R10 ;  /* 0x0000000aff0a723e */ /* 0x000fc800000010ff */
[----:B------:R-:W-:-:S07]  /*3410*/  PRMT R17, R10, 0x7610, R17 ;  /* 0x000076100a117816 */ /* 0x000fce0000000011 */
.L_x_26442:
[----:B------:R-:W-:Y:S05]  /*3420*/  BSYNC B0 ;  /* 0x0000000000007941 */ /* 0x000fea0003800000 */
.L_x_26419:
        /* <DEDUP_REMOVED lines=21> */
.L_x_26468:
[----:B------:R-:W-:-:S13]  /*3580*/  ISETP.GE.AND P0, PT, R19, R16, PT ;  /* 0x000000101300720c */ /* 0x000fda0003f06270 */
[----:B------:R-:W-:Y:S05]  /*3590*/  @P0 BRA `(.L_x_26470) ;  /* 0x0000000000300947 */ /* 0x000fea0003800000 */
[----:B01----:R-:W0:Y:S01]  /*35a0*/  LDC.64 R8, c[0x0][0x218] ;  /* 0x00008600ff087b82 */ /* 0x003e220000000a00 */
[----:B------:R-:W-:Y:S02]  /*35b0*/  IMAD.IADD R7, R0, 0x1, R19 ;  /* 0x0000000100077824 */ /* 0x000fe400078e0213 */
[----:B------:R-:W-:Y:S02]  /*35c0*/  VIADD R19, R19, 0x80 ;  /* 0x0000008013137836 */ /* 0x000fe40000000000 */
[----:B0-----:R-:W-:-:S05]  /*35d0*/  IMAD.WIDE.U32 R8, R7, 0x2, R8 ;  /* 0x0000000207087825 */ /* 0x001fca00078e0008 */
[----:B------:R1:W-:Y:S02]  /*35e0*/  STG.E.U16 desc[UR6][R8.64], R3 ;  /* 0x0000000308007986 */ /* 0x0003e4000c101506 */
.L_x_26469:
[----:B------:R-:W-:-:S13]  /*35f0*/  ISETP.GE.AND P0, PT, R19, R16, PT ;  /* 0x000000101300720c */ /* 0x000fda0003f06270 */
[----:B------:R-:W-:Y:S05]  /*3600*/  @P0 BRA `(.L_x_26471) ;  /* 0x0000000000340947 */ /* 0x000fea0003800000 */
[----:B-1----:R-:W1:Y:S01]  /*3610*/  LDC.64 R2, c[0x0][0x218] ;  /* 0x00008600ff027b82 */ /* 0x002e620000000a00 */
[----:B0-----:R-:W-:Y:S02]  /*3620*/  IMAD.IADD R7, R0, 0x1, R19 ;  /* 0x0000000100077824 */ /* 0x001fe400078e0213 */
[----:B------:R-:W-:Y:S02]  /*3630*/  VIADD R19, R19, 0x80 ;  /* 0x0000008013137836 */ /* 0x000fe40000000000 */
[----:B-1----:R-:W-:-:S05]  /*3640*/  IMAD.WIDE.U32 R2, R7, 0x2, R2 ;  /* 0x0000000207027825 */ /* 0x002fca00078e0002 */
[----:B------:R2:W-:Y:S02]  /*3650*/  STG.E.U16 desc[UR6][R2.64], R4 ;  /* 0x0000000402007986 */ /* 0x0005e4000c101506 */
.L_x_26470:
        /* <DEDUP_REMOVED lines=8> */
.L_x_26471:
[----:B------:R-:W-:Y:S05]  /*36e0*/  BSYNC B1 ;  /* 0x0000000000017941 */ /* 0x000fea0003800000 */
.L_x_26467:
[----:B------:R-:W-:-:S13]  /*36f0*/  ISETP.GE.AND P0, PT, R19, R16, PT ;  /* 0x000000101300720c */ /* 0x000fda0003f06270 */
[----:B-12---:R-:W1:Y:S01]  /*3700*/  @!P0 LDC.64 R2, c[0x0][0x218] ;  /* 0x00008600ff028b82 */ /* 0x006e620000000a00 */
[----:B------:R-:W-:Y:S02]  /*3710*/  @!P0 IMAD.IADD R5, R0, 0x1, R19 ;  /* 0x0000000100058824 */ /* 0x000fe400078e0213 */
[----:B------:R-:W-:Y:S02]  /*3720*/  @!P0 VIADD R19, R19, 0x80 ;  /* 0x0000008013138836 */ /* 0x000fe40000000000 */
[----:B-1----:R-:W-:-:S05]  /*3730*/  @!P0 IMAD.WIDE.U32 R2, R5, 0x2, R2 ;  /* 0x0000000205028825 */ /* 0x002fca00078e0002 */
[----:B------:R3:W-:Y:S02]  /*3740*/  @!P0 STG.E.U16 desc[UR6][R2.64], R6 ;  /* 0x0000000602008986 */ /* 0x0007e4000c101506 */
.L_x_26472:
[----:B------:R-:W-:Y:S05]  /*3750*/  BSYNC B0 ;  /* 0x0000000000007941 */ /* 0x000fea0003800000 */
.L_x_26466:
        /* <DEDUP_REMOVED lines=8> */
.L_x_26473:
        /* <DEDUP_REMOVED lines=10> */
.L_x_32266:


//--------------------- .text._ZN2at6native18elementwise_kernelILi128ELi4EZNS0_15gpu_kernel_implINS0_13BinaryFunctorIfffZZZNS0_21nextafter_kernel_cudaERNS_18TensorIteratorBaseEENKUlvE_clEvENKUlvE0_clEvEUlffE_EEEEvS5_RKT_EUliE_EEviT1_ --------------------------
	.section	.text._ZN2at6native18elementwise_kernelILi128ELi4EZNS0_15gpu_kernel_implINS0_13BinaryFunctorIfffZZZNS0_21nextafter_kernel_cudaERNS_18TensorIteratorBaseEENKUlvE_clEvENKUlvE0_clEvEUlffE_EEEEvS5_RKT_EUliE_EEviT1_,"ax",@progbits
	.align	128
        .global         _ZN2at6native18elementwise_kernelILi128ELi4EZNS0_15gpu_kernel_implINS0_13BinaryFunctorIfffZZZNS0_21nextafter_kernel_cudaERNS_18TensorIteratorBaseEENKUlvE_clEvENKUlvE0_clEvEUlffE_EEEEvS5_RKT_EUliE_EEviT1_
        .type           _ZN2at6native18elementwise_kernelILi128ELi4EZNS0_15gpu_kernel_implINS0_13BinaryFunctorIfffZZZNS0_21nextafter_kernel_cudaERNS_18TensorIteratorBaseEENKUlvE_clEvENKUlvE0_clEvEUlffE_EEEEvS5_RKT_EUliE_EEviT1_,@function
        .size           _ZN2at6native18elementwise_kernelILi128ELi4EZNS0_15gpu_kernel_implINS0_13BinaryFunctorIfffZZZNS0_21nextafter_kernel_cudaERNS_18TensorIteratorBaseEENKUlvE_clEvENKUlvE0_clEvEUlffE_EEEEvS5_RKT_EUliE_EEviT1_,(.L_x_32267 - _ZN2at6native18elementwise_kernelILi128ELi4EZNS0_15gpu_kernel_implINS0_13BinaryFunctorIfffZZZNS0_21nextafter_kernel_cudaERNS_18TensorIteratorBaseEENKUlvE_clEvENKUlvE0_clEvEUlffE_EEEEvS5_RKT_EUliE_EEviT1_)
        .other          _ZN2at6native18elementwise_kernelILi128ELi4EZNS0_15gpu_kernel_implINS0_13BinaryFunctorIfffZZZNS0_21nextafter_kernel_cudaERNS_18TensorIteratorBaseEENKUlvE_clEvENKUlvE0_clEvEUlffE_EEEEvS5_RKT_EUliE_EEviT1_,@"STO_CUDA_ENTRY STV_DEFAULT"
_ZN2at6native18elementwise_kernelILi128ELi4EZNS0_15gpu_kernel_implINS0_13BinaryFunctorIfffZZZNS0_21nextafter_kernel_cudaERNS_18TensorIteratorBaseEENKUlvE_clEvENKUlvE0_clEvEUlffE_EEEEvS5_RKT_EUliE_EEviT1_:
.text._ZN2at6native18elementwise_kernelILi128ELi4EZNS0_15gpu_kernel_implINS0_13BinaryFunctorIfffZZZNS0_21nextafter_kernel_cudaERNS_18TensorIteratorBaseEENKUlvE_clEvENKUlvE0_clEvEUlffE_EEEEvS5_RKT_EUliE_EEviT1_:
        /* <DEDUP_REMOVED lines=365> */
.L_x_26476:
        /* <DEDUP_REMOVED lines=22> */
.L_x_26481:
[----:B------:R-:W2:Y:S02]  /*1830*/  LDG.E.U8 R2, desc[UR36][R2.64] ;  /* 0x0000002402027981 */ /* 0x000ea4000c1e1100 */
[----:B--2---:R-:W-:Y:S01]  /*1840*/  I2FP.F32.U32 R19, R2 ;  /* 0x0000000200137245 */ /* 0x004fe20000201000 */
[----:B------:R-:W-:Y:S06]  /*1850*/  BRA `(.L_x_26483) ;  /* 0x0000000c002c7947 */ /* 0x000fec0003800000 */
.L_x_26480:
        /* <DEDUP_REMOVED lines=9> */
.L_x_26485:
[----:B------:R-:W2:Y:S02]  /*18f0*/  LDG.E R2, desc[UR36][R2.64] ;  /* 0x0000002402027981 */ /* 0x000ea4000c1e1900 */
[----:B--2---:R-:W-:Y:S01]  /*1900*/  I2FP.F32.S32 R19, R2 ;  /* 0x0000000200137245 */ /* 0x004fe20000201400 */
[----:B------:R-:W-:Y:S06]  /*1910*/  BRA `(.L_x_26483) ;  /* 0x0000000800fc7947 */ /* 0x000fec0003800000 */
.L_x_26484:
[----:B------:R-:W2:Y:S02]  /*1920*/  LDG.E.U16 R2, desc[UR36][R2.64] ;  /* 0x0000002402027981 */ /* 0x000ea4000c1e1500 */
[----:B--2---:R0:W1:Y:S01]  /*1930*/  I2F.S16 R19, R2 ;  /* 0x0000000200137306 */ /* 0x0040620000101400 */
[----:B------:R-:W-:Y:S05]  /*1940*/  BRA `(.L_x_26483) ;  /* 0x0000000800f07947 */ /* 0x000fea0003800000 */
.L_x_26479:
        /* <DEDUP_REMOVED lines=8> */
.L_x_26487:
[----:B------:R-:W2:Y:S02]  /*19d0*/  LDG.E.U16 R2, desc[UR36][R2.64] ;  /* 0x0000002402027981 */ /* 0x000ea4000c1e1500 */
[----:B--2---:R-:W-:Y:S01]  /*19e0*/  HADD2.F32 R19, -RZ, R2.H0_H0 ;  /* 0x20000002ff137230 */ /* 0x004fe20000004100 */
[----:B------:R-:W-:Y:S06]  /*19f0*/  BRA `(.L_x_26483) ;  /* 0x0000000800c47947 */ /* 0x000fec0003800000 */
.L_x_26486:
        /* <DEDUP_REMOVED lines=8> */
.L_x_26489:
[----:B------:R-:W2:Y:S02]  /*1a80*/  LDG.E.U16 R2, desc[UR36][R2.64] ;  /* 0x0000002402027981 */ /* 0x000ea4000c1e1500 */
[----:B--2---:R-:W-:Y:S01]  /*1a90*/  HADD2.F32 R19, -RZ, R2.H0_H0 ;  /* 0x20000002ff137230 */ /* 0x004fe20000004100 */
[----:B------:R-:W-:Y:S06]  /*1aa0*/  BRA `(.L_x_26483) ;  /* 0x0000000800987947 */ /* 0x000fec0003800000 */
.L_x_26488:
[----:B------:R-:W2:Y:S01]  /*1ab0*/  LDG.E.64 R2, desc[UR36][R2.64] ;  /* 0x0000002402027981 */ /* 0x000ea2000c1e1b00 */
[----:B------:R-:W-:Y:S01]  /*1ac0*/  UMOV UR4, 0xf0000000 ;  /* 0xf000000000047882 */ /* 0x000fe20000000000 */
[----:B------:R-:W-:Y:S01]  /*1ad0*/  UMOV UR5, 0x380fffff ;  /* 0x380fffff00057882 */ /* 0x000fe20000000000 */
[----:B--2---:R-:W0:Y:S01]  /*1ae0*/  F2F.F32.F64 R19, R2 ;  /* 0x0000000200137310 */ /* 0x004e220000301000 */
[----:B------:R-:W-:-:S14]  /*1af0*/  DSETP.GEU.AND P0, PT, |R2|, UR4, PT ;  /* 0x0000000402007e2a */ /* 0x000fdc000bf0e200 */
[----:B0-----:R-:W-:Y:S01]  /*1b00*/  @!P0 FMUL R19, R19, 1.175494350822287508e-38 ;  /* 0x0080000013138820 */ /* 0x001fe20000400000 */
[----:B------:R-:W-:Y:S06]  /*1b10*/  BRA `(.L_x_26483) ;  /* 0x00000008007c7947 */ /* 0x000fec0003800000 */
.L_x_26478:
        /* <DEDUP_REMOVED lines=12> */
.L_x_26492:
[----:B------:R-:W2:Y:S01]  /*1be0*/  LDG.E.64 R2, desc[UR36][R2.64] ;  /* 0x0000002402027981 */ /* 0x000ea2000c1e1b00 */
[----:B------:R-:W-:Y:S01]  /*1bf0*/  UMOV UR4, 0xf0000000 ;  /* 0xf000000000047882 */ /* 0x000fe20000000000 */
[----:B------:R-:W-:Y:S01]  /*1c00*/  UMOV UR5, 0x380fffff ;  /* 0x380fffff00057882 */ /* 0x000fe20000000000 */
[----:B--2---:R-:W0:Y:S01]  /*1c10*/  F2F.F32.F64 R19, R2 ;  /* 0x0000000200137310 */ /* 0x004e220000301000 */
[----:B------:R-:W-:-:S14]  /*1c20*/  DSETP.GEU.AND P0, PT, |R2|, UR4, PT ;  /* 0x0000000402007e2a */ /* 0x000fdc000bf0e200 */
[----:B0-----:R-:W-:Y:S01]  /*1c30*/  @!P0 FMUL R19, R19, 1.175494350822287508e-38 ;  /* 0x0080000013138820 */ /* 0x001fe20000400000 */
[----:B------:R-:W-:Y:S06]  /*1c40*/  BRA `(.L_x_26483) ;  /* 0x0000000800307947 */ /* 0x000fec0003800000 */
.L_x_26491:
        /* <DEDUP_REMOVED lines=26> */
.L_x_26494:
        /* <DEDUP_REMOVED lines=13> */
.L_x_26493:
[----:B------:R-:W2:Y:S02]  /*1ec0*/  LDG.E.U16 R2, desc[UR36][R2.64] ;  /* 0x0000002402027981 */ /* 0x000ea4000c1e1500 */
[----:B--2---:R-:W-:Y:S01]  /*1ed0*/  IMAD.U32 R19, R2, 0x10000, RZ ;  /* 0x0001000002137824 */ /* 0x004fe200078e00ff */
[----:B------:R-:W-:Y:S06]  /*1ee0*/  BRA `(.L_x_26483) ;  /* 0x0000000400887947 */ /* 0x000fec0003800000 */
.L_x_26490:
        /* <DEDUP_REMOVED lines=11> */
.L_x_26497:
        /* <DEDUP_REMOVED lines=20> */
.L_x_26499:
[----:B------:R-:W-:Y:S05]  /*20e0*/  BSYNC B0 ;  /* 0x0000000000007941 */ /* 0x000fea0003800000 */
.L_x_26498:
[----:B------:R-:W-:Y:S01]  /*20f0*/  IMAD.SHL.U32 R2, R2, 0x100000, RZ ;  /* 0x0010000002027824 */ /* 0x000fe200078e00ff */
[----:B------:R-:W-:-:S04]  /*2100*/  LEA R0, R0, 0x3b800000, 0x17 ;  /* 0x3b80000000007811 */ /* 0x000fc800078eb8ff */
[----:B------:R-:W-:Y:S01]  /*2110*/  LOP3.LUT R19, R0, R2, R19, 0xfe, !PT ;  /* 0x0000000200137212 */ /* 0x000fe200078efe13 */
[----:B------:R-:W-:Y:S06]  /*2120*/  BRA `(.L_x_26483) ;  /* 0x0000000000f87947 */ /* 0x000fec0003800000 */
.L_x_26496:
        /* <DEDUP_REMOVED lines=20> */
.L_x_26501:
[----:B------:R-:W-:Y:S05]  /*2270*/  BSYNC B0 ;  /* 0x0000000000007941 */ /* 0x000fea0003800000 */
.L_x_26500:
[----:B------:R-:W-:Y:S01]  /*2280*/  IMAD.SHL.U32 R2, R2, 0x200000, RZ ;  /* 0x0020000002027824 */ /* 0x000fe200078e00ff */
[----:B------:R-:W-:-:S04]  /*2290*/  LEA R0, R0, 0x37800000, 0x17 ;  /* 0x3780000000007811 */ /* 0x000fc800078eb8ff */
[----:B------:R-:W-:Y:S01]  /*22a0*/  LOP3.LUT R19, R0, R2, R19, 0xfe, !PT ;  /* 0x0000000200137212 */ /* 0x000fe200078efe13 */
[----:B------:R-:W-:Y:S06]  /*22b0*/  BRA `(.L_x_26483) ;  /* 0x0000000000947947 */ /* 0x000fec0003800000 */
.L_x_26495:
        /* <DEDUP_REMOVED lines=14> */
.L_x_26482:
        /* <DEDUP_REMOVED lines=16> */
.L_x_26504:
[----:B------:R-:W-:Y:S01]  /*24a0*/  IMAD.MOV.U32 R19, RZ, RZ, RZ ;  /* 0x000000ffff137224 */ /* 0x000fe200078e00ff */
[----:B------:R-:W-:Y:S06]  /*24b0*/  BRA `(.L_x_26483) ;  /* 0x0000000000147947 */ /* 0x000fec0003800000 */
.L_x_26503:
[----:B------:R-:W2:Y:S02]  /*24c0*/  LDG.E.64 R2, desc[UR36][R2.64] ;  /* 0x0000002402027981 */ /* 0x000ea4000c1e1b00 */
[----:B--2---:R0:W1:Y:S01]  /*24d0*/  I2F.U64 R19, R2 ;  /* 0x0000000200137312 */ /* 0x0040620000301000 */
[----:B------:R-:W-:Y:S05]  /*24e0*/  BRA `(.L_x_26483) ;  /* 0x0000000000087947 */ /* 0x000fea0003800000 */
.L_x_26502:
[----:B------:R-:W2:Y:S02]  /*24f0*/  LDG.E R2, desc[UR36][R2.64] ;  /* 0x0000002402027981 */ /* 0x000ea4000c1e1900 */
[----:B--2---:R-:W-:-:S07]  /*2500*/  I2FP.F32.U32 R19, R2 ;  /* 0x0000000200137245 */ /* 0x004fce0000201000 */
.L_x_26483:
[----:B------:R-:W-:Y:S05]  /*2510*/  BSYNC B6 ;  /* 0x0000000000067941 */ /* 0x000fea0003800000 */
.L_x_26477:
        /* <DEDUP_REMOVED lines=19> */
.L_x_26509:
[----:B------:R-:W2:Y:S02]  /*2650*/  LDG.E.U8 R0, desc[UR36][R2.64] ;  /* 0x0000002402007981 */ /* 0x000ea4000c1e1100 */
[----:B--2---:R-:W-:Y:S01]  /*2660*/  I2FP.F32.U32 R0, R0 ;  /* 0x0000000000007245 */ /* 0x004fe20000201000 */
[----:B------:R-:W-:Y:S06]  /*2670*/  BRA `(.L_x_26511) ;  /* 0x0000000c002c7947 */ /* 0x000fec0003800000 */
.L_x_26508:
        /* <DEDUP_REMOVED lines=9> */
.L_x_26513:
[----:B------:R-:W2:Y:S02]  /*2710*/  LDG.E R0, desc[UR36][R2.64] ;  /* 0x0000002402007981 */ /* 0x000ea4000c1e1900 */
[----:B--2---:R-:W-:Y:S01]  /*2720*/  I2FP.F32.S32 R0, R0 ;  /* 0x0000000000007245 */ /* 0x004fe20000201400 */
[----:B------:R-:W-:Y:S06]  /*2730*/  BRA `(.L_x_26511) ;  /* 0x0000000800fc7947 */ /* 0x000fec0003800000 */
.L_x_26512:
[----:B------:R-:W2:Y:S02]  /*2740*/  LDG.E.U16 R0, desc[UR36][R2.64] ;  /* 0x0000002402007981 */ /* 0x000ea4000c1e1500 */
[----:B--2---:R-:W4:Y:S01]  /*2750*/  I2F.S16 R0, R0 ;  /* 0x0000000000007306 */ /* 0x004f220000101400 */
[----:B------:R-:W-:Y:S05]  /*2760*/  BRA `(.L_x_26511) ;  /* 0x0000000800f07947 */ /* 0x000fea0003800000 */
.L_x_26507:
        /* <DEDUP_REMOVED lines=8> */
.L_x_26515:
[----:B------:R-:W2:Y:S02]  /*27f0*/  LDG.E.U16 R0, desc[UR36][R2.64] ;  /* 0x0000002402007981 */ /* 0x000ea4000c1e1500 */
[----:B--2---:R-:W-:Y:S01]  /*2800*/  HADD2.F32 R0, -RZ, R0.H0_H0 ;  /* 0x20000000ff007230 */ /* 0x004fe20000004100 */
[----:B------:R-:W-:Y:S06]  /*2810*/  BRA `(.L_x_26511) ;  /* 0x0000000800c47947 */ /* 0x000fec0003800000 */
.L_x_26514:
        /* <DEDUP_REMOVED lines=8> */
.L_x_26517:
[----:B------:R-:W2:Y:S02]  /*28a0*/  LDG.E.U16 R0, desc[UR36][R2.64] ;  /* 0x0000002402007981 */ /* 0x000ea4000c1e1500 */
[----:B--2---:R-:W-:Y:S01]  /*28b0*/  HADD2.F32 R0, -RZ, R0.H0_H0 ;  /* 0x20000000ff007230 */ /* 0x004fe20000004100 */
[----:B------:R-:W-:Y:S06]  /*28c0*/  BRA `(.L_x_26511) ;  /* 0x0000000800987947 */ /* 0x000fec0003800000 */
.L_x_26516:
[----:B------:R-:W2:Y:S01]  /*28d0*/  LDG.E.64 R2, desc[UR36][R2.64] ;  /* 0x0000002402027981 */ /* 0x000ea2000c1e1b00 */
[----:B------:R-:W-:Y:S01]  /*28e0*/  UMOV UR4, 0xf0000000 ;  /* 0xf000000000047882 */ /* 0x000fe20000000000 */
[----:B------:R-:W-:Y:S01]  /*28f0*/  UMOV UR5, 0x380fffff ;  /* 0x380fffff00057882 */ /* 0x000fe20000000000 */
[----:B--2---:R-:W0:Y:S01]  /*2900*/  F2F.F32.F64 R0, R2 ;  /* 0x0000000200007310 */ /* 0x004e220000301000 */
[----:B------:R-:W-:-:S14]  /*2910*/  DSETP.GEU.AND P0, PT, |R2|, UR4, PT ;  /* 0x0000000402007e2a */ /* 0x000fdc000bf0e200 */
[----:B0-----:R-:W-:Y:S01]  /*2920*/  @!P0 FMUL R0, R0, 1.175494350822287508e-38 ;  /* 0x0080000000008820 */ /* 0x001fe20000400000 */
[----:B------:R-:W-:Y:S06]  /*2930*/  BRA `(.L_x_26511) ;  /* 0x00000008007c7947 */ /* 0x000fec0003800000 */
.L_x_26506:
        /* <DEDUP_REMOVED lines=12> */
.L_x_26520:
[----:B------:R-:W2:Y:S01]  /*2a00*/  LDG.E.64 R2, desc[UR36][R2.64] ;  /* 0x0000002402027981 */ /* 0x000ea2000c1e1b00 */
[----:B------:R-:W-:Y:S01]  /*2a10*/  UMOV UR4, 0xf0000000 ;  /* 0xf000000000047882 */ /* 0x000fe20000000000 */
[----:B------:R-:W-:Y:S01]  /*2a20*/  UMOV UR5, 0x380fffff ;  /* 0x380fffff00057882 */ /* 0x000fe20000000000 */
[----:B--2---:R-:W0:Y:S01]  /*2a30*/  F2F.F32.F64 R0, R2 ;  /* 0x0000000200007310 */ /* 0x004e220000301000 */
[----:B------:R-:W-:-:S14]  /*2a40*/  DSETP.GEU.AND P0, PT, |R2|, UR4, PT ;  /* 0x0000000402007e2a */ /* 0x000fdc000bf0e200 */
[----:B0-----:R-:W-:Y:S01]  /*2a50*/  @!P0 FMUL R0, R0, 1.175494350822287508e-38 ;  /* 0x0080000000008820 */ /* 0x001fe20000400000 */
[----:B------:R-:W-:Y:S06]  /*2a60*/  BRA `(.L_x_26511) ;  /* 0x0000000800307947 */ /* 0x000fec0003800000 */
.L_x_26519:
        /* <DEDUP_REMOVED lines=26> */
.L_x_26522:
        /* <DEDUP_REMOVED lines=13> */
.L_x_26521:
[----:B------:R-:W2:Y:S02]  /*2ce0*/  LDG.E.U16 R0, desc[UR36][R2.64] ;  /* 0x0000002402007981 */ /* 0x000ea4000c1e1500 */
[----:B--2---:R-:W-:Y:S01]  /*2cf0*/  IMAD.U32 R0, R0, 0x10000, RZ ;  /* 0x0001000000007824 */ /* 0x004fe200078e00ff */
[----:B------:R-:W-:Y:S06]  /*2d00*/  BRA `(.L_x_26511) ;  /* 0x0000000400887947 */ /* 0x000fec0003800000 */
.L_x_26518:
        /* <DEDUP_REMOVED lines=11> */
.L_x_26525:
        /* <DEDUP_REMOVED lines=20> */
.L_x_26527:
[----:B------:R-:W-:Y:S05]  /*2f00*/  BSYNC B0 ;  /* 0x0000000000007941 */ /* 0x000fea0003800000 */
.L_x_26526:
[----:B------:R-:W-:Y:S01]  /*2f10*/  LEA R3, R0, 0x3b800000, 0x17 ;  /* 0x3b80000000037811 */ /* 0x000fe200078eb8ff */
[----:B------:R-:W-:-:S05]  /*2f20*/  IMAD.SHL.U32 R0, R2, 0x100000, RZ ;  /* 0x0010000002007824 */ /* 0x000fca00078e00ff */
[----:B------:R-:W-:Y:S01]  /*2f30*/  LOP3.LUT R0, R3, R0, R4, 0xfe, !PT ;  /* 0x0000000003007212 */ /* 0x000fe200078efe04 */
[----:B------:R-:W-:Y:S06]  /*2f40*/  BRA `(.L_x_26511) ;  /* 0x0000000000f87947 */ /* 0x000fec0003800000 */
.L_x_26524:
        /* <DEDUP_REMOVED lines=20> */
.L_x_26529:
[----:B------:R-:W-:Y:S05]  /*3090*/  BSYNC B0 ;  /* 0x0000000000007941 */ /* 0x000fea0003800000 */
.L_x_26528:
[----:B------:R-:W-:Y:S01]  /*30a0*/  LEA R3, R0, 0x37800000, 0x17 ;  /* 0x3780000000037811 */ /* 0x000fe200078eb8ff */
[----:B------:R-:W-:-:S05]  /*30b0*/  IMAD.SHL.U32 R0, R2, 0x200000, RZ ;  /* 0x0020000002007824 */ /* 0x000fca00078e00ff */
[----:B------:R-:W-:Y:S01]  /*30c0*/  LOP3.LUT R0, R3, R0, R4, 0xfe, !PT ;  /* 0x0000000003007212 */ /* 0x000fe200078efe04 */
[----:B------:R-:W-:Y:S06]  /*30d0*/  BRA `(.L_x_26511) ;  /* 0x0000000000947947 */ /* 0x000fec0003800000 */
.L_x_26523:
        /* <DEDUP_REMOVED lines=14> */
.L_x_26510:
        /* <DEDUP_REMOVED lines=16> */
.L_x_26532:
[----:B------:R-:W-:Y:S01]  /*32c0*/  IMAD.MOV.U32 R0, RZ, RZ, RZ ;  /* 0x000000ffff007224 */ /* 0x000fe200078e00ff */
[----:B------:R-:W-:Y:S06]  /*32d0*/  BRA `(.L_x_26511) ;  /* 0x0000000000147947 */ /* 0x000fec0003800000 */
.L_x_26531:
[----:B------:R-:W2:Y:S02]  /*32e0*/  LDG.E.64 R2, desc[UR36][R2.64] ;  /* 0x0000002402027981 */ /* 0x000ea4000c1e1b00 */
[----:B--2---:R0:W1:Y:S01]  /*32f0*/  I2F.U64 R0, R2 ;  /* 0x0000000200007312 */ /* 0x0040620000301000 */
[----:B------:R-:W-:Y:S05]  /*3300*/  BRA `(.L_x_26511) ;  /* 0x0000000000087947 */ /* 0x000fea0003800000 */
.L_x_26530:
[----:B------:R-:W2:Y:S02]  /*3310*/  LDG.E R0, desc[UR36][R2.64] ;  /* 0x0000002402007981 */ /* 0x000ea4000c1e1900 */
[----:B--2---:R-:W-:-:S07]  /*3320*/  I2FP.F32.U32 R0, R0 ;  /* 0x0000000000007245 */ /* 0x004fce0000201000 */
.L_x_26511:
[----:B------:R-:W-:Y:S05]  /*3330*/  BSYNC B6 ;  /* 0x0000000000067941 */ /* 0x000fea0003800000 */
.L_x_26505:
[C---:B-----5:R-:W-:Y:S01]  /*3340*/  FSETP.GTU.FTZ.AND P0, PT, |R19|.reuse, +INF , PT ;  /* 0x7f8000001300780b */ /* 0x060fe20003f1c200 */
[----:B0-23--:R-:W-:Y:S01]  /*3350*/  IMAD.SHL.U32 R2, R19, 0x2, RZ ;  /* 0x0000000213027824 */ /* 0x00dfe200078e00ff */
[C---:B-1--4-:R-:W-:Y:S01]  /*3360*/  FSETP.GTU.FTZ.AND P1, PT, |R0|.reuse, +INF , PT ;  /* 0x7f8000000000780b */ /* 0x052fe20003f3c200 */
[----:B------:R-:W-:Y:S01]  /*3370*/  IMAD.SHL.U32 R3, R0, 0x2, RZ ;  /* 0x0000000200037824 */ /* 0x000fe200078e00ff */
[----:B------:R-:W-:Y:S02]  /*3380*/  BSSY B0, `(.L_x_26533) ;  /* 0x0000024000007945 */ /* 0x000fe40003800000 */
[----:B------:R-:W-:Y:S02]  /*3390*/  PLOP3.LUT P0, PT, P0, P1, PT, 0xa8, 0x0 ;  /* 0x000000000000781c */ /* 0x000fe40000703570 */
[----:B------:R-:W-:Y:S02]  /*33a0*/  ISETP.GE.U32.AND P2, PT, R2, 0x1000000, PT ;  /* 0x010000000200780c */ /* 0x000fe40003f46070 */
[----:B------:R-:W-:-:S02]  /*33b0*/  ISETP.GE.U32.AND P3, PT, R3, 0x1000000, PT ;  /* 0x010000000300780c */ /* 0x000fc40003f66070 */
[----:B------:R-:W-:Y:S02]  /*33c0*/  LOP3.LUT R2, R19, 0x80000000, RZ, 0xc0, !PT ;  /* 0x8000000013027812 */ /* 0x000fe400078ec0ff */
[----:B------:R-:W-:Y:S02]  /*33d0*/  LOP3.LUT R3, R0, 0x80000000, RZ, 0xc0, !PT ;  /* 0x8000000000037812 */ /* 0x000fe400078ec0ff */
[----:B------:R-:W-:Y:S02]  /*33e0*/  SEL R4, R2, R19, !P2 ;  /* 0x0000001302047207 */ /* 0x000fe40005000000 */
[----:B------:R-:W-:Y:S01]  /*33f0*/  SEL R2, R3, R0, !P3 ;  /* 0x0000000003027207 */ /* 0x000fe20005800000 */
[----:B------:R-:W-:Y:S06]  /*3400*/  @P0 BRA `(.L_x_26534) ;  /* 0x0000000000680947 */ /* 0x000fec0003800000 */
[----:B------:R-:W-:-:S04]  /*3410*/  LOP3.LUT R3, R2, R4, RZ, 0xfc, !PT ;  /* 0x0000000402037212 */ /* 0x000fc800078efcff */
[----:B------:R-:W-:-:S13]  /*3420*/  FSETP.NEU.FTZ.AND P0, PT, R3, RZ, PT ;  /* 0x000000ff0300720b */ /* 0x000fda0003f1d000 */
[----:B------:R-:W-:Y:S05]  /*3430*/  @!P0 BRA `(.L_x_26535) ;  /* 0x0000000000608947 */ /* 0x000fea0003800000 */
[----:B------:R-:W-:-:S13]  /*3440*/  FSETP.NEU.FTZ.AND P0, PT, R4, RZ, PT ;  /* 0x000000ff0400720b */ /* 0x000fda0003f1d000 */
[----:B------:R-:W-:-:S05]  /*3450*/  @!P0 IMAD.MOV.U32 R3, RZ, RZ, 0x800000 ;  /* 0x00800000ff038424 */ /* 0x000fca00078e00ff */
[----:B------:R-:W-:Y:S01]  /*3460*/  @!P0 LOP3.LUT R2, R3, 0x80000000, R0, 0xb8, !PT ;  /* 0x8000000003028812 */ /* 0x000fe200078eb800 */
[----:B------:R-:W-:Y:S06]  /*3470*/  @!P0 BRA `(.L_x_26535) ;  /* 0x0000000000508947 */ /* 0x000fec0003800000 */
[CC--:B------:R-:W-:Y:S01]  /*3480*/  FSETP.GEU.FTZ.AND P1, PT, R19.reuse, R0.reuse, PT ;  /* 0x000000001300720b */ /* 0x0c0fe20003f3e000 */
[----:B------:R-:W-:Y:S01]  /*3490*/  VIADD R2, R4, 0xffffffff ;  /* 0xffffffff04027836 */ /* 0x000fe20000000000 */
[C---:B------:R-:W-:Y:S02]  /*34a0*/  FSETP.GEU.FTZ.AND P3, PT, R19.reuse, RZ, PT ;  /* 0x000000ff1300720b */ /* 0x040fe40003f7e000 */
[C---:B------:R-:W-:Y:S02]  /*34b0*/  FSETP.GT.FTZ.AND P0, PT, R19.reuse, RZ, PT ;  /* 0x000000ff1300720b */ /* 0x040fe40003f14000 */
[----:B------:R-:W-:Y:S02]  /*34c0*/  PLOP3.LUT P4, PT, P3, P1, PT, 0x2, 0x0 ;  /* 0x000000000000781c */ /* 0x000fe40001f82072 */
[----:B------:R-:W-:Y:S02]  /*34d0*/  PLOP3.LUT P1, PT, P0, P1, PT, 0x20, 0x0 ;  /* 0x000000000000781c */ /* 0x000fe40000722470 */
[----:B------:R-:W-:-:S04]  /*34e0*/  FSETP.GT.FTZ.AND P2, PT, R19, R0, PT ;  /* 0x000000001300720b */ /* 0x000fc80003f54000 */
[----:B------:R-:W-:Y:S02]  /*34f0*/  PLOP3.LUT P3, PT, P3, P2, PT, 0x8, 0x0 ;  /* 0x000000000000781c */ /* 0x000fe40001f64170 */
[----:B------:R-:W-:-:S03]  /*3500*/  PLOP3.LUT P0, PT, P0, P2, PT, 0x80, 0x0 ;  /* 0x000000000000781c */ /* 0x000fc60000705070 */
[----:B------:R-:W-:-:S04]  /*3510*/  @!P4 IMAD.MOV R2, RZ, RZ, R4 ;  /* 0x000000ffff02c224 */ /* 0x000fc800078e0204 */
[----:B------:R-:W-:Y:S02]  /*3520*/  VIADD R0, R2, 0x1 ;  /* 0x0000000102007836 */ /* 0x000fe40000000000 */
[----:B------:R-:W-:-:S04]  /*3530*/  @!P1 IMAD.MOV R0, RZ, RZ, R2 ;  /* 0x000000ffff009224 */ /* 0x000fc800078e0202 */
[----:B------:R-:W-:Y:S02]  /*3540*/  VIADD R3, R0, 0x1 ;  /* 0x0000000100037836 */ /* 0x000fe40000000000 */
[----:B------:R-:W-:-:S04]  /*3550*/  @!P3 IMAD.MOV R3, RZ, RZ, R0 ;  /* 0x000000ffff03b224 */ /* 0x000fc800078e0200 */
[----:B------:R-:W-:Y:S02]  /*3560*/  VIADD R2, R3, 0xffffffff ;  /* 0xffffffff03027836 */ /* 0x000fe40000000000 */
[----:B------:R-:W-:-:S05]  /*3570*/  @!P0 IMAD.MOV R2, RZ, RZ, R3 ;  /* 0x000000ffff028224 */ /* 0x000fca00078e0203 */
[----:B------:R-:W-:-:S13]  /*3580*/  FSETP.NEU.FTZ.AND P0, PT, R2, RZ, PT ;  /* 0x000000ff0200720b */ /* 0x000fda0003f1d000 */
[----:B------:R-:W-:Y:S01]  /*3590*/  @!P0 LOP3.LUT R2, R2, 0x80000000, RZ, 0xc0, !PT ;  /* 0x8000000002028812 */ /* 0x000fe200078ec0ff */
[----:B------:R-:W-:Y:S06]  /*35a0*/  BRA `(.L_x_26535) ;  /* 0x0000000000047947 */ /* 0x000fec0003800000 */
.L_x_26534:
[----:B------:R-:W-:-:S07]  /*35b0*/  FADD.FTZ R2, R0, R19 ;  /* 0x0000001300027221 */ /* 0x000fce0000010000 */
.L_x_26535:
[----:B------:R-:W-:Y:S05]  /*35c0*/  BSYNC B0 ;  /* 0x0000000000007941 */ /* 0x000fea0003800000 */
.L_x_26533:
        /* <DEDUP_REMOVED lines=15> */
.L_x_26539:
[----:B------:R-:W0:Y:S02]  /*36c0*/  F2I.S64.TRUNC R2, R2 ;  /* 0x0000000200027311 */ /* 0x000e24000020d900 */
[----:B0-----:R-:W-:-:S05]  /*36d0*/  IMAD.MOV.U32 R5, RZ, RZ, R2 ;  /* 0x000000ffff057224 */ /* 0x001fca00078e0002 */
[----:B------:R0:W-:Y:S01]  /*36e0*/  STG.E.U8 desc[UR36][R16.64], R5 ;  /* 0x0000000510007986 */ /* 0x0001e2000c101124 */
[----:B------:R-:W-:Y:S05]  /*36f0*/  BRA `(.L_x_26541) ;  /* 0x0000000c00407947 */ /* 0x000fea0003800000 */
.L_x_26538:
        /* <DEDUP_REMOVED lines=9> */
.L_x_26543:
[----:B------:R-:W0:Y:S02]  /*3790*/  F2I.FTZ.TRUNC.NTZ R3, R2 ;  /* 0x0000000200037305 */ /* 0x000e24000021f100 */
[----:B0-----:R0:W-:Y:S01]  /*37a0*/  STG.E desc[UR36][R16.64], R3 ;  /* 0x0000000310007986 */ /* 0x0011e2000c101924 */
[----:B------:R-:W-:Y:S05]  /*37b0*/  BRA `(.L_x_26541) ;  /* 0x0000000c00107947 */ /* 0x000fea0003800000 */
.L_x_26542:
[----:B------:R-:W0:Y:S02]  /*37c0*/  F2I.FTZ.TRUNC.NTZ R3, R2 ;  /* 0x0000000200037305 */ /* 0x000e24000021f100 */
[----:B0-----:R0:W-:Y:S01]  /*37d0*/  STG.E.U16 desc[UR36][R16.64], R3 ;  /* 0x0000000310007986 */ /* 0x0011e2000c101524 */
[----:B------:R-:W-:Y:S05]  /*37e0*/  BRA `(.L_x_26541) ;  /* 0x0000000c00047947 */ /* 0x000fea0003800000 */
.L_x_26537:
        /* <DEDUP_REMOVED lines=8> */
.L_x_26545:
[----:B------:R-:W-:-:S05]  /*3870*/  F2FP.F16.F32.PACK_AB R2, RZ, R2 ;  /* 0x00000002ff02723e */ /* 0x000fca00000000ff */
[----:B------:R0:W-:Y:S01]  /*3880*/  STG.E.U16 desc[UR36][R16.64], R2 ;  /* 0x0000000210007986 */ /* 0x0001e2000c101524 */
[----:B------:R-:W-:Y:S05]  /*3890*/  BRA `(.L_x_26541) ;  /* 0x0000000800d87947 */ /* 0x000fea0003800000 */
.L_x_26544:
        /* <DEDUP_REMOVED lines=9> */
.L_x_26547:
[----:B------:R-:W-:-:S04]  /*3930*/  F2FP.F16.F32.PACK_AB R3, RZ, R2 ;  /* 0x00000002ff03723e */ /* 0x000fc800000000ff */
[----:B------:R-:W-:-:S05]  /*3940*/  PRMT R3, R3, 0x5410, RZ ;  /* 0x0000541003037816 */ /* 0x000fca00000000ff */
[----:B------:R0:W-:Y:S01]  /*3950*/  STG.E desc[UR36][R16.64], R3 ;  /* 0x0000000310007986 */ /* 0x0001e2000c101924 */
[----:B------:R-:W-:Y:S05]  /*3960*/  BRA `(.L_x_26541) ;  /* 0x0000000800a47947 */ /* 0x000fea0003800000 */
.L_x_26546:
[----:B------:R-:W-:-:S06]  /*3970*/  FMUL.FTZ R2, R2, 1 ;  /* 0x3f80000002027820 */ /* 0x000fcc0000410000 */
[----:B------:R-:W0:Y:S02]  /*3980*/  F2F.F64.F32 R2, R2 ;  /* 0x0000000200027310 */ /* 0x000e240000201800 */
[----:B0-----:R0:W-:Y:S01]  /*3990*/  STG.E.64 desc[UR36][R16.64], R2 ;  /* 0x0000000210007986 */ /* 0x0011e2000c101b24 */
[----:B------:R-:W-:Y:S05]  /*39a0*/  BRA `(.L_x_26541) ;  /* 0x0000000800947947 */ /* 0x000fea0003800000 */
.L_x_26536:
        /* <DEDUP_REMOVED lines=12> */
.L_x_26550:
[----:B------:R-:W-:Y:S01]  /*3a70*/  FMUL.FTZ R4, R2, 1 ;  /* 0x3f80000002047820 */ /* 0x000fe20000410000 */
[----:B------:R-:W-:-:S05]  /*3a80*/  CS2R R6, SRZ ;  /* 0x0000000000067805 */ /* 0x000fca000001ff00 */
[----:B------:R-:W0:Y:S02]  /*3a90*/  F2F.F64.F32 R4, R4 ;  /* 0x0000000400047310 */ /* 0x000e240000201800 */
[----:B0-----:R0:W-:Y:S01]  /*3aa0*/  STG.E.128 desc[UR36][R16.64], R4 ;  /* 0x0000000410007986 */ /* 0x0011e2000c101d24 */
[----:B------:R-:W-:Y:S05]  /*3ab0*/  BRA `(.L_x_26541) ;  /* 0x0000000800507947 */ /* 0x000fea0003800000 */
.L_x_26549:
        /* <DEDUP_REMOVED lines=20> */
.L_x_26554:
[----:B------:R-:W-:Y:S05]  /*3c00*/  BSYNC B0 ;  /* 0x0000000000007941 */ /* 0x000fea0003800000 */
.L_x_26553:
[----:B------:R-:W-:-:S05]  /*3c10*/  LOP3.LUT R5, R0, R5, RZ, 0xfc, !PT ;  /* 0x0000000500057212 */ /* 0x000fca00078efcff */
[----:B------:R0:W-:Y:S01]  /*3c20*/  STG.E.U8 desc[UR36][R16.64], R5 ;  /* 0x0000000510007986 */ /* 0x0001e2000c101124 */
[----:B------:R-:W-:Y:S05]  /*3c30*/  BRA `(.L_x_26541) ;  /* 0x0000000400f07947 */ /* 0x000fea0003800000 */
.L_x_26552:
        /* <DEDUP_REMOVED lines=12> */
.L_x_26556:
[----:B------:R-:W-:Y:S01]  /*3d00*/  IMAD.MOV.U32 R0, RZ, RZ, 0x7f ;  /* 0x0000007fff007424 */ /* 0x000fe200078e00ff */
[----:B------:R-:W-:-:S04]  /*3d10*/  ISETP.GT.U32.AND P0, PT, R4, 0x7f800000, PT ;  /* 0x7f8000000400780c */ /* 0x000fc80003f04070 */
[----:B------:R-:W-:-:S09]  /*3d20*/  SEL R0, R0, 0x7c, P0 ;  /* 0x0000007c00007807 */ /* 0x000fd20000000000 */
.L_x_26557:
[----:B------:R-:W-:Y:S05]  /*3d30*/  BSYNC B0 ;  /* 0x0000000000007941 */ /* 0x000fea0003800000 */
.L_x_26555:
[----:B------:R-:W-:-:S04]  /*3d40*/  LOP3.LUT R2, R2, 0x80000000, RZ, 0xc0, !PT ;  /* 0x8000000002027812 */ /* 0x000fc800078ec0ff */
[----:B------:R-:W-:-:S04]  /*3d50*/  SHF.R.U32.HI R3, RZ, 0x18, R2 ;  /* 0x00000018ff037819 */ /* 0x000fc80000011602 */
[----:B------:R-:W-:-:S05]  /*3d60*/  LOP3.LUT R3, R0, R3, RZ, 0xfc, !PT ;  /* 0x0000000300037212 */ /* 0x000fca00078efcff */
[----:B------:R0:W-:Y:S01]  /*3d70*/  STG.E.U8 desc[UR36][R16.64], R3 ;  /* 0x0000000310007986 */ /* 0x0001e2000c101124 */
[----:B------:R-:W-:Y:S05]  /*3d80*/  BRA `(.L_x_26541) ;  /* 0x00000004009c7947 */ /* 0x000fea0003800000 */
.L_x_26551:
[----:B------:R-:W-:-:S05]  /*3d90*/  F2FP.BF16.F32.PACK_AB R2, RZ, R2 ;  /* 0x00000002ff02723e */ /* 0x000fca00000010ff */
[----:B------:R0:W-:Y:S01]  /*3da0*/  STG.E.U16 desc[UR36][R16.64], R2 ;  /* 0x0000000210007986 */ /* 0x0001e2000c101524 */
[----:B------:R-:W-:Y:S05]  /*3db0*/  BRA `(.L_x_26541) ;  /* 0x0000000400907947 */ /* 0x000fea0003800000 */
.L_x_26548:
        /* <DEDUP_REMOVED lines=11> */
.L_x_26560:
        /* <DEDUP_REMOVED lines=16> */
.L_x_26563:
[----:B------:R-:W-:-:S04]  /*3f70*/  LOP3.LUT R2, R2, 0x80000000, RZ, 0xc0, !PT ;  /* 0x8000000002027812 */ /* 0x000fc800078ec0ff */
[----:B------:R-:W-:-:S04]  /*3f80*/  SHF.R.U32.HI R3, RZ, 0x18, R2 ;  /* 0x00000018ff037819 */ /* 0x000fc80000011602 */
[----:B------:R-:W-:-:S04]  /*3f90*/  LOP3.LUT R0, R0, R3, RZ, 0xfc, !PT ;  /* 0x0000000300007212 */ /* 0x000fc800078efcff */
[----:B------:R-:W-:-:S07]  /*3fa0*/  PRMT R8, R0, 0x7610, R8 ;  /* 0x0000761000087816 */ /* 0x000fce0000000008 */
.L_x_26562:
[----:B------:R-:W-:Y:S05]  /*3fb0*/  BSYNC B0 ;  /* 0x0000000000007941 */ /* 0x000fea0003800000 */
.L_x_26561:
[----:B------:R3:W-:Y:S01]  /*3fc0*/  STG.E.U8 desc[UR36][R16.64], R8 ;  /* 0x0000000810007986 */ /* 0x0007e2000c101124 */
[----:B------:R-:W-:Y:S05]  /*3fd0*/  BRA `(.L_x_26541) ;  /* 0x0000000400087947 */ /* 0x000fea0003800000 */
.L_x_26559:
        /* <DEDUP_REMOVED lines=16> */
.L_x_26566:
[----:B------:R-:W-:-:S04]  /*40e0*/  LOP3.LUT R2, R2, 0x80000000, RZ, 0xc0, !PT ;  /* 0x8000000002027812 */ /* 0x000fc800078ec0ff */
[----:B------:R-:W-:-:S04]  /*40f0*/  SHF.R.U32.HI R3, RZ, 0x18, R2 ;  /* 0x00000018ff037819 */ /* 0x000fc80000011602 */
[----:B------:R-:W-:-:S04]  /*4100*/  LOP3.LUT R0, R0, R3, RZ, 0xfc, !PT ;  /* 0x0000000300007212 */ /* 0x000fc800078efcff */
[----:B------:R-:W-:-:S07]  /*4110*/  PRMT R8, R0, 0x7610, R8 ;  /* 0x0000761000087816 */ /* 0x000fce0000000008 */
.L_x_26565:
[----:B------:R-:W-:Y:S05]  /*4120*/  BSYNC B0 ;  /* 0x0000000000007941 */ /* 0x000fea0003800000 */
.L_x_26564:
[----:B------:R0:W-:Y:S01]  /*4130*/  STG.E.U8 desc[UR36][R16.64], R8 ;  /* 0x0000000810007986 */ /* 0x0001e2000c101124 */
[----:B------:R-:W-:Y:S05]  /*4140*/  BRA `(.L_x_26541) ;  /* 0x0000000000ac7947 */ /* 0x000fea0003800000 */
.L_x_26558:
        /* <DEDUP_REMOVED lines=21> */
.L_x_26540:
        /* <DEDUP_REMOVED lines=16> */
.L_x_26569:
[----:B------:R-:W-:Y:S05]  /*43a0*/  BRA `(.L_x_26541) ;  /* 0x0000000000147947 */ /* 0x000fea0003800000 */
.L_x_26568:
[----:B------:R-:W0:Y:S02]  /*43b0*/  F2I.U64.TRUNC R2, R2 ;  /* 0x0000000200027311 */ /* 0x000e24000020d800 */
[----:B0-----:R2:W-:Y:S01]  /*43c0*/  STG.E.64 desc[UR36][R16.64], R2 ;  /* 0x0000000210007986 */ /* 0x0015e2000c101b24 */
[----:B------:R-:W-:Y:S05]  /*43d0*/  BRA `(.L_x_26541) ;  /* 0x0000000000087947 */ /* 0x000fea0003800000 */
.L_x_26567:
[----:B------:R-:W0:Y:S02]  /*43e0*/  F2I.FTZ.U32.TRUNC.NTZ R3, R2 ;  /* 0x0000000200037305 */ /* 0x000e24000021f000 */
[----:B0-----:R0:W-:Y:S02]  /*43f0*/  STG.E desc[UR36][R16.64], R3 ;  /* 0x0000000310007986 */ /* 0x0011e4000c101924 */
.L_x_26541:
[----:B------:R-:W-:-:S04]  /*4400*/  IMAD R18, R18, 0x200, R23 ;  /* 0x0000020012127824 */ /* 0x000fc800078e0217 */
[----:B------:R-:W-:-:S07]  /*4410*/  VIADD R19, R18, 0x80 ;  /* 0x0000008012137836 */ /* 0x000fce0000000000 */
.L_x_26475:
[----:B------:R-:W-:Y:S05]  /*4420*/  BSYNC B7 ;  /* 0x0000000000077941 */ /* 0x000fea0003800000 */
.L_x_26474:
        /* <DEDUP_REMOVED lines=358> */
.L_x_26572:
        /* <DEDUP_REMOVED lines=22> */
.L_x_26577:
[----:B------:R-:W2:Y:S02]  /*5bf0*/  LDG.E.U8 R2, desc[UR36][R2.64] ;  /* 0x0000002402027981 */ /* 0x000ea4000c1e1100 */
[----:B--2---:R-:W-:Y:S01]  /*5c00*/  I2FP.F32.U32 R22, R2 ;  /* 0x0000000200167245 */ /* 0x004fe20000201000 */
[----:B------:R-:W-:Y:S06]  /*5c10*/  BRA `(.L_x_26579) ;  /* 0x0000000c002c7947 */ /* 0x000fec0003800000 */
.L_x_26576:
        /* <DEDUP_REMOVED lines=9> */
.L_x_26581:
[----:B------:R-:W2:Y:S02]  /*5cb0*/  LDG.E R2, desc[UR36][R2.64] ;  /* 0x0000002402027981 */ /* 0x000ea4000c1e1900 */
[----:B--2---:R-:W-:Y:S01]  /*5cc0*/  I2FP.F32.S32 R22, R2 ;  /* 0x0000000200167245 */ /* 0x004fe20000201400 */
[----:B------:R-:W-:Y:S06]  /*5cd0*/  BRA `(.L_x_26579) ;  /* 0x0000000800fc7947 */ /* 0x000fec0003800000 */
.L_x_26580:
[----:B------:R-:W2:Y:S02]  /*5ce0*/  LDG.E.U16 R2, desc[UR36][R2.64] ;  /* 0x0000002402027981 */ /* 0x000ea4000c1e1500 */
[----:B--2---:R2:W3:Y:S01]  /*5cf0*/  I2F.S16 R22, R2 ;  /* 0x0000000200167306 */ /* 0x0044e20000101400 */
[----:B------:R-:W-:Y:S05]  /*5d00*/  BRA `(.L_x_26579) ;  /* 0x0000000800f07947 */ /* 0x000fea0003800000 */
.L_x_26575:
        /* <DEDUP_REMOVED lines=8> */
.L_x_26583:
[----:B------:R-:W2:Y:S02]  /*5d90*/  LDG.E.U16 R2, desc[UR36][R2.64] ;  /* 0x0000002402027981 */ /* 0x000ea4000c1e1500 */
[----:B--2---:R-:W-:Y:S01]  /*5da0*/  HADD2.F32 R22, -RZ, R2.H0_H0 ;  /* 0x20000002ff167230 */ /* 0x004fe20000004100 */
[----:B------:R-:W-:Y:S06]  /*5db0*/  BRA `(.L_x_26579) ;  /* 0x0000000800c47947 */ /* 0x000fec0003800000 */
.L_x_26582:
        /* <DEDUP_REMOVED lines=8> */
.L_x_26585:
[----:B------:R-:W2:Y:S02]  /*5e40*/  LDG.E.U16 R2, desc[UR36][R2.64] ;  /* 0x0000002402027981 */ /* 0x000ea4000c1e1500 */
[----:B--2---:R-:W-:Y:S01]  /*5e50*/  HADD2.F32 R22, -RZ, R2.H0_H0 ;  /* 0x20000002ff167230 */ /* 0x004fe20000004100 */
[----:B------:R-:W-:Y:S06]  /*5e60*/  BRA `(.L_x_26579) ;  /* 0x0000000800987947 */ /* 0x000fec0003800000 */
.L_x_26584:
[----:B------:R-:W2:Y:S01]  /*5e70*/  LDG.E.64 R2, desc[UR36][R2.64] ;  /* 0x0000002402027981 */ /* 0x000ea2000c1e1b00 */
[----:B------:R-:W-:Y:S01]  /*5e80*/  UMOV UR4, 0xf0000000 ;  /* 0xf000000000047882 */ /* 0x000fe20000000000 */
[----:B------:R-:W-:Y:S01]  /*5e90*/  UMOV UR5, 0x380fffff ;  /* 0x380fffff00057882 */ /* 0x000fe20000000000 */
[----:B--2---:R-:W0:Y:S01]  /*5ea0*/  F2F.F32.F64 R22, R2 ;  /* 0x0000000200167310 */ /* 0x004e220000301000 */
[----:B------:R-:W-:-:S14]  /*5eb0*/  DSETP.GEU.AND P0, PT, |R2|, UR4, PT ;  /* 0x0000000402007e2a */ /* 0x000fdc000bf0e200 */
[----:B0-----:R-:W-:Y:S01]  /*5ec0*/  @!P0 FMUL R22, R22, 1.175494350822287508e-38 ;  /* 0x0080000016168820 */ /* 0x001fe20000400000 */
[----:B------:R-:W-:Y:S06]  /*5ed0*/  BRA `(.L_x_26579) ;  /* 0x00000008007c7947 */ /* 0x000fec0003800000 */
.L_x_26574:
        /* <DEDUP_REMOVED lines=12> */
.L_x_26588:
[----:B------:R-:W2:Y:S01]  /*5fa0*/  LDG.E.64 R2, desc[UR36][R2.64] ;  /* 0x0000002402027981 */ /* 0x000ea2000c1e1b00 */
[----:B------:R-:W-:Y:S01]  /*5fb0*/  UMOV UR4, 0xf0000000 ;  /* 0xf000000000047882 */ /* 0x000fe20000000000 */
[----:B------:R-:W-:Y:S01]  /*5fc0*/  UMOV UR5, 0x380fffff ;  /* 0x380fffff00057882 */ /* 0x000fe20000000000 */
[----:B--2---:R-:W0:Y:S01]  /*5fd0*/  F2F.F32.F64 R22, R2 ;  /* 0x0000000200167310 */ /* 0x004e220000301000 */
[----:B------:R-:W-:-:S14]  /*5fe0*/  DSETP.GEU.AND P0, PT, |R2|, UR4, PT ;  /* 0x0000000402007e2a */ /* 0x000fdc000bf0e200 */
[----:B0-----:R-:W-:Y:S01]  /*5ff0*/  @!P0 FMUL R22, R22, 1.175494350822287508e-38 ;  /* 0x0080000016168820 */ /* 0x001fe20000400000 */
[----:B------:R-:W-:Y:S06]  /*6000*/  BRA `(.L_x_26579) ;  /* 0x0000000800307947 */ /* 0x000fec0003800000 */
.L_x_26587:
        /* <DEDUP_REMOVED lines=26> */
.L_x_26590:
        /* <DEDUP_REMOVED lines=13> */
.L_x_26589:
[----:B------:R-:W2:Y:S02]  /*6280*/  LDG.E.U16 R2, desc[UR36][R2.64] ;  /* 0x0000002402027981 */ /* 0x000ea4000c1e1500 */
[----:B--2---:R-:W-:Y:S01]  /*6290*/  IMAD.U32 R22, R2, 0x10000, RZ ;  /* 0x0001000002167824 */ /* 0x004fe200078e00ff */
[----:B------:R-:W-:Y:S06]  /*62a0*/  BRA `(.L_x_26579) ;  /* 0x0000000400887947 */ /* 0x000fec0003800000 */
.L_x_26586:
        /* <DEDUP_REMOVED lines=11> */
.L_x_26593:
        /* <DEDUP_REMOVED lines=20> */
.L_x_26595:
[----:B------:R-:W-:Y:S05]  /*64a0*/  BSYNC B0 ;  /* 0x0000000000007941 */ /* 0x000fea0003800000 */
.L_x_26594:
[----:B------:R-:W-:Y:S01]  /*64b0*/  IMAD.SHL.U32 R2, R2, 0x100000, RZ ;  /* 0x0010000002027824 */ /* 0x000fe200078e00ff */
[----:B------:R-:W-:-:S04]  /*64c0*/  LEA R3, R0, 0x3b800000, 0x17 ;  /* 0x3b80000000037811 */ /* 0x000fc800078eb8ff */
[----:B------:R-:W-:Y:S01]  /*64d0*/  LOP3.LUT R22, R3, R2, R22, 0xfe, !PT ;  /* 0x0000000203167212 */ /* 0x000fe200078efe16 */
[----:B------:R-:W-:Y:S06]  /*64e0*/  BRA `(.L_x_26579) ;  /* 0x0000000000f87947 */ /* 0x000fec0003800000 */
.L_x_26592:
        /* <DEDUP_REMOVED lines=20> */
.L_x_26597:
[----:B------:R-:W-:Y:S05]  /*6630*/  BSYNC B0 ;  /* 0x0000000000007941 */ /* 0x000fea0003800000 */
.L_x_26596:
[----:B------:R-:W-:Y:S01]  /*6640*/  IMAD.SHL.U32 R2, R2, 0x200000, RZ ;  /* 0x0020000002027824 */ /* 0x000fe200078e00ff */
[----:B------:R-:W-:-:S04]  /*6650*/  LEA R3, R0, 0x37800000, 0x17 ;  /* 0x3780000000037811 */ /* 0x000fc800078eb8ff */
[----:B------:R-:W-:Y:S01]  /*6660*/  LOP3.LUT R22, R3, R2, R22, 0xfe, !PT ;  /* 0x0000000203167212 */ /* 0x000fe200078efe16 */
[----:B------:R-:W-:Y:S06]  /*6670*/  BRA `(.L_x_26579) ;  /* 0x0000000000947947 */ /* 0x000fec0003800000 */
.L_x_26591:
        /* <DEDUP_REMOVED lines=14> */
.L_x_26578:
        /* <DEDUP_REMOVED lines=16> */
.L_x_26600:
[----:B------:R-:W-:Y:S01]  /*6860*/  IMAD.MOV.U32 R22, RZ, RZ, RZ ;  /* 0x000000ffff167224 */ /* 0x000fe200078e00ff */
[----:B------:R-:W-:Y:S06]  /*6870*/  BRA `(.L_x_26579) ;  /* 0x0000000000147947 */ /* 0x000fec0003800000 */
.L_x_26599:
[----:B------:R-:W2:Y:S02]  /*6880*/  LDG.E.64 R22, desc[UR36][R2.64] ;  /* 0x0000002402167981 */ /* 0x000ea4000c1e1b00 */
[----:B--2---:R0:W1:Y:S01]  /*6890*/  I2F.U64 R22, R22 ;  /* 0x0000001600167312 */ /* 0x0040620000301000 */
[----:B------:R-:W-:Y:S05]  /*68a0*/  BRA `(.L_x_26579) ;  /* 0x0000000000087947 */ /* 0x000fea0003800000 */
.L_x_26598:
[----:B------:R-:W2:Y:S02]  /*68b0*/  LDG.E R2, desc[UR36][R2.64] ;  /* 0x0000002402027981 */ /* 0x000ea4000c1e1900 */
[----:B--2---:R-:W-:-:S07]  /*68c0*/  I2FP.F32.U32 R22, R2 ;  /* 0x0000000200167245 */ /* 0x004fce0000201000 */
.L_x_26579:
[----:B------:R-:W-:Y:S05]  /*68d0*/  BSYNC B6 ;  /* 0x0000000000067941 */ /* 0x000fea0003800000 */
.L_x_26573:
        /* <DEDUP_REMOVED lines=19> */
.L_x_26605:
[----:B------:R-:W2:Y:S02]  /*6a10*/  LDG.E.U8 R2, desc[UR36][R2.64] ;  /* 0x0000002402027981 */ /* 0x000ea4000c1e1100 */
[----:B--2---:R-:W-:Y:S01]  /*6a20*/  I2FP.F32.U32 R5, R2 ;  /* 0x0000000200057245 */ /* 0x004fe20000201000 */
[----:B------:R-:W-:Y:S06]  /*6a30*/  BRA `(.L_x_26607) ;  /* 0x0000000c002c7947 */ /* 0x000fec0003800000 */
.L_x_26604:
        /* <DEDUP_REMOVED lines=9> */
.L_x_26609:
[----:B------:R-:W2:Y:S02]  /*6ad0*/  LDG.E R2, desc[UR36][R2.64] ;  /* 0x0000002402027981 */ /* 0x000ea4000c1e1900 */
[----:B--2---:R-:W-:Y:S01]  /*6ae0*/  I2FP.F32.S32 R5, R2 ;  /* 0x0000000200057245 */ /* 0x004fe20000201400 */
[----:B------:R-:W-:Y:S06]  /*6af0*/  BRA `(.L_x_26607) ;  /* 0x0000000800fc7947 */ /* 0x000fec0003800000 */
.L_x_26608:
[----:B------:R-:W2:Y:S02]  /*6b00*/  LDG.E.U16 R2, desc[UR36][R2.64] ;  /* 0x0000002402027981 */ /* 0x000ea4000c1e1500 */
[----:B--2---:R0:W2:Y:S01]  /*6b10*/  I2F.S16 R5, R2 ;  /* 0x0000000200057306 */ /* 0x0040a20000101400 */
[----:B------:R-:W-:Y:S05]  /*6b20*/  BRA `(.L_x_26607) ;  /* 0x0000000800f07947 */ /* 0x000fea0003800000 */
.L_x_26603:
        /* <DEDUP_REMOVED lines=8> */
.L_x_26611:
[----:B------:R-:W2:Y:S02]  /*6bb0*/  LDG.E.U16 R2, desc[UR36][R2.64] ;  /* 0x0000002402027981 */ /* 0x000ea4000c1e1500 */
[----:B--2---:R-:W-:Y:S01]  /*6bc0*/  HADD2.F32 R5, -RZ, R2.H0_H0 ;  /* 0x20000002ff057230 */ /* 0x004fe20000004100 */
[----:B------:R-:W-:Y:S06]  /*6bd0*/  BRA `(.L_x_26607) ;  /* 0x0000000800c47947 */ /* 0x000fec0003800000 */
.L_x_26610:
        /* <DEDUP_REMOVED lines=8> */
.L_x_26613:
[----:B------:R-:W2:Y:S02]  /*6c60*/  LDG.E.U16 R2, desc[UR36][R2.64] ;  /* 0x0000002402027981 */ /* 0x000ea4000c1e1500 */
[----:B--2---:R-:W-:Y:S01]  /*6c70*/  HADD2.F32 R5, -RZ, R2.H0_H0 ;  /* 0x20000002ff057230 */ /* 0x004fe20000004100 */
[----:B------:R-:W-:Y:S06]  /*6c80*/  BRA `(.L_x_26607) ;  /* 0x0000000800987947 */ /* 0x000fec0003800000 */
.L_x_26612:
[----:B------:R-:W2:Y:S01]  /*6c90*/  LDG.E.64 R2, desc[UR36][R2.64] ;  /* 0x0000002402027981 */ /* 0x000ea2000c1e1b00 */
[----:B------:R-:W-:Y:S01]  /*6ca0*/  UMOV UR4, 0xf0000000 ;  /* 0xf000000000047882 */ /* 0x000fe20000000000 */
[----:B------:R-:W-:Y:S01]  /*6cb0*/  UMOV UR5, 0x380fffff ;  /* 0x380fffff00057882 */ /* 0x000fe20000000000 */
[----:B--2---:R-:W0:Y:S01]  /*6cc0*/  F2F.F32.F64 R5, R2 ;  /* 0x0000000200057310 */ /* 0x004e220000301000 */
[----:B------:R-:W-:-:S14]  /*6cd0*/  DSETP.GEU.AND P0, PT, |R2|, UR4, PT ;  /* 0x0000000402007e2a */ /* 0x000fdc000bf0e200 */
[----:B0-----:R-:W-:Y:S01]  /*6ce0*/  @!P0 FMUL R5, R5, 1.175494350822287508e-38 ;  /* 0x0080000005058820 */ /* 0x001fe20000400000 */
[----:B------:R-:W-:Y:S06]  /*6cf0*/  BRA `(.L_x_26607) ;  /* 0x00000008007c7947 */ /* 0x000fec0003800000 */
.L_x_26602:
        /* <DEDUP_REMOVED lines=12> */
.L_x_26616:
[----:B------:R-:W2:Y:S01]  /*6dc0*/  LDG.E.64 R2, desc[UR36][R2.64] ;  /* 0x0000002402027981 */ /* 0x000ea2000c1e1b00 */
[----:B------:R-:W-:Y:S01]  /*6dd0*/  UMOV UR4, 0xf0000000 ;  /* 0xf000000000047882 */ /* 0x000fe20000000000 */
[----:B------:R-:W-:Y:S01]  /*6de0*/  UMOV UR5, 0x380fffff ;  /* 0x380fffff00057882 */ /* 0x000fe20000000000 */
[----:B--2---:R-:W0:Y:S01]  /*6df0*/  F2F.F32.F64 R5, R2 ;  /* 0x0000000200057310 */ /* 0x004e220000301000 */
[----:B------:R-:W-:-:S14]  /*6e00*/  DSETP.GEU.AND P0, PT, |R2|, UR4, PT ;  /* 0x0000000402007e2a */ /* 0x000fdc000bf0e200 */
[----:B0-----:R-:W-:Y:S01]  /*6e10*/  @!P0 FMUL R5, R5, 1.175494350822287508e-38 ;  /* 0x0080000005058820 */ /* 0x001fe20000400000 */
[----:B------:R-:W-:Y:S06]  /*6e20*/  BRA `(.L_x_26607) ;  /* 0x0000000800307947 */ /* 0x000fec0003800000 */
.L_x_26615:
        /* <DEDUP_REMOVED lines=26> */
.L_x_26618:
        /* <DEDUP_REMOVED lines=13> */
.L_x_26617:
[----:B------:R-:W2:Y:S02]  /*70a0*/  LDG.E.U16 R2, desc[UR36][R2.64] ;  /* 0x0000002402027981 */ /* 0x000ea4000c1e1500 */
[----:B--2---:R-:W-:Y:S01]  /*70b0*/  IMAD.U32 R5, R2, 0x10000, RZ ;  /* 0x0001000002057824 */ /* 0x004fe200078e00ff */
[----:B------:R-:W-:Y:S06]  /*70c0*/  BRA `(.L_x_26607) ;  /* 0x0000000400887947 */ /* 0x000fec0003800000 */
.L_x_26614:
        /* <DEDUP_REMOVED lines=11> */
.L_x_26621:
        /* <DEDUP_REMOVED lines=20> */
.L_x_26623:
[----:B------:R-:W-:Y:S05]  /*72c0*/  BSYNC B0 ;  /* 0x0000000000007941 */ /* 0x000fea0003800000 */
.L_x_26622:
[----:B------:R-:W-:Y:S01]  /*72d0*/  IMAD.SHL.U32 R2, R2, 0x100000, RZ ;  /* 0x0010000002027824 */ /* 0x000fe200078e00ff */
[----:B------:R-:W-:-:S04]  /*72e0*/  LEA R5, R0, 0x3b800000, 0x17 ;  /* 0x3b80000000057811 */ /* 0x000fc800078eb8ff */
[----:B------:R-:W-:Y:S01]  /*72f0*/  LOP3.LUT R5, R5, R2, R4, 0xfe, !PT ;  /* 0x0000000205057212 */ /* 0x000fe200078efe04 */
[----:B------:R-:W-:Y:S06]  /*7300*/  BRA `(.L_x_26607) ;  /* 0x0000000000f87947 */ /* 0x000fec0003800000 */
.L_x_26620:
        /* <DEDUP_REMOVED lines=20> */
.L_x_26625:
[----:B------:R-:W-:Y:S05]  /*7450*/  BSYNC B0 ;  /* 0x0000000000007941 */ /* 0x000fea0003800000 */
.L_x_26624:
[----:B------:R-:W-:Y:S01]  /*7460*/  IMAD.SHL.U32 R2, R2, 0x200000, RZ ;  /* 0x0020000002027824 */ /* 0x000fe200078e00ff */
[----:B------:R-:W-:-:S04]  /*7470*/  LEA R5, R0, 0x37800000, 0x17 ;  /* 0x3780000000057811 */ /* 0x000fc800078eb8ff */
[----:B------:R-:W-:Y:S01]  /*7480*/  LOP3.LUT R5, R5, R2, R4, 0xfe, !PT ;  /* 0x0000000205057212 */ /* 0x000fe200078efe04 */
[----:B------:R-:W-:Y:S06]  /*7490*/  BRA `(.L_x_26607) ;  /* 0x0000000000947947 */ /* 0x000fec0003800000 */
.L_x_26619:
        /* <DEDUP_REMOVED lines=14> */
.L_x_26606:
        /* <DEDUP_REMOVED lines=16> */
.L_x_26628:
[----:B------:R-:W-:Y:S01]  /*7680*/  IMAD.MOV.U32 R5, RZ, RZ, RZ ;  /* 0x000000ffff057224 */ /* 0x000fe200078e00ff */
[----:B------:R-:W-:Y:S06]  /*7690*/  BRA `(.L_x_26607) ;  /* 0x0000000000147947 */ /* 0x000fec0003800000 */
.L_x_26627:
[----:B------:R-:W2:Y:S02]  /*76a0*/  LDG.E.64 R2, desc[UR36][R2.64] ;  /* 0x0000002402027981 */ /* 0x000ea4000c1e1b00 */
[----:B--2---:R0:W2:Y:S01]  /*76b0*/  I2F.U64 R5, R2 ;  /* 0x0000000200057312 */ /* 0x0040a20000301000 */
[----:B------:R-:W-:Y:S05]  /*76c0*/  BRA `(.L_x_26607) ;  /* 0x0000000000087947 */ /* 0x000fea0003800000 */
.L_x_26626:
[----:B------:R-:W2:Y:S02]  /*76d0*/  LDG.E R2, desc[UR36][R2.64] ;  /* 0x0000002402027981 */ /* 0x000ea4000c1e1900 */
[----:B--2---:R-:W-:-:S07]  /*76e0*/  I2FP.F32.U32 R5, R2 ;  /* 0x0000000200057245 */ /* 0x004fce0000201000 */
.L_x_26607:
[----:B------:R-:W-:Y:S05]  /*76f0*/  BSYNC B6 ;  /* 0x0000000000067941 */ /* 0x000fea0003800000 */
.L_x_26601:
[C---:B-1-3-5:R-:W-:Y:S01]  /*7700*/  FSETP.GTU.FTZ.AND P0, PT, |R22|.reuse, +INF , PT ;  /* 0x7f8000001600780b */ /* 0x06afe20003f1c200 */
[C---:B------:R-:W-:Y:S01]  /*7710*/  IMAD.SHL.U32 R0, R22.reuse, 0x2, RZ ;  /* 0x0000000216007824 */ /* 0x040fe200078e00ff */
[C---:B0-2---:R-:W-:Y:S01]  /*7720*/  FSETP.GTU.FTZ.AND P1, PT, |R5|.reuse, +INF , PT ;  /* 0x7f8000000500780b */ /* 0x045fe20003f3c200 */
[----:B----4-:R-:W-:Y:S01]  /*7730*/  IMAD.SHL.U32 R2, R5, 0x2, RZ ;  /* 0x0000000205027824 */ /* 0x010fe200078e00ff */
[----:B------:R-:W-:Y:S01]  /*7740*/  LOP3.LUT R3, R22, 0x80000000, RZ, 0xc0, !PT ;  /* 0x8000000016037812 */ /* 0x000fe200078ec0ff */
[----:B------:R-:W-:Y:S01]  /*7750*/  BSSY B0, `(.L_x_26629) ;  /* 0x0000023000007945 */ /* 0x000fe20003800000 */
[----:B------:R-:W-:Y:S02]  /*7760*/  PLOP3.LUT P0, PT, P0, P1, PT, 0xa8, 0x0 ;  /* 0x000000000000781c */ /* 0x000fe40000703570 */
[----:B------:R-:W-:Y:S02]  /*7770*/  ISETP.GE.U32.AND P2, PT, R0, 0x1000000, PT ;  /* 0x010000000000780c */ /* 0x000fe40003f46070 */
[----:B------:R-:W-:-:S02]  /*7780*/  ISETP.GE.U32.AND P3, PT, R2, 0x1000000, PT ;  /* 0x010000000200780c */ /* 0x000fc40003f66070 */
[----:B------:R-:W-:Y:S02]  /*7790*/  LOP3.LUT R0, R5, 0x80000000, RZ, 0xc0, !PT ;  /* 0x8000000005007812 */ /* 0x000fe400078ec0ff */
[----:B------:R-:W-:Y:S02]  /*77a0*/  SEL R3, R3, R22, !P2 ;  /* 0x0000001603037207 */ /* 0x000fe40005000000 */
[----:B------:R-:W-:-:S03]  /*77b0*/  SEL R2, R0, R5, !P3 ;  /* 0x0000000500027207 */ /* 0x000fc60005800000 */
[----:B------:R-:W-:Y:S05]  /*77c0*/  @P0 BRA `(.L_x_26630) ;  /* 0x0000000000680947 */ /* 0x000fea0003800000 */
        /* <DEDUP_REMOVED lines=26> */
.L_x_26630:
[----:B------:R-:W-:-:S07]  /*7970*/  FADD.FTZ R2, R5, R22 ;  /* 0x0000001605027221 */ /* 0x000fce0000010000 */
.L_x_26631:
[----:B------:R-:W-:Y:S05]  /*7980*/  BSYNC B0 ;  /* 0x0000000000007941 */ /* 0x000fea0003800000 */
.L_x_26629:
        /* <DEDUP_REMOVED lines=15> */
.L_x_26635:
[----:B------:R-:W0:Y:S02]  /*7a80*/  F2I.S64.TRUNC R2, R2 ;  /* 0x0000000200027311 */ /* 0x000e24000020d900 */
[----:B0-----:R-:W-:-:S05]  /*7a90*/  IMAD.MOV.U32 R5, RZ, RZ, R2 ;  /* 0x000000ffff057224 */ /* 0x001fca00078e0002 */
[----:B------:R0:W-:Y:S01]  /*7aa0*/  STG.E.U8 desc[UR36][R16.64], R5 ;  /* 0x0000000510007986 */ /* 0x0001e2000c101124 */
[----:B------:R-:W-:Y:S05]  /*7ab0*/  BRA `(.L_x_26637) ;  /* 0x0000000c00407947 */ /* 0x000fea0003800000 */
.L_x_26634:
        /* <DEDUP_REMOVED lines=9> */
.L_x_26639:
[----:B------:R-:W0:Y:S02]  /*7b50*/  F2I.FTZ.TRUNC.NTZ R3, R2 ;  /* 0x0000000200037305 */ /* 0x000e24000021f100 */
[----:B0-----:R3:W-:Y:S01]  /*7b60*/  STG.E desc[UR36][R16.64], R3 ;  /* 0x0000000310007986 */ /* 0x0017e2000c101924 */
[----:B------:R-:W-:Y:S05]  /*7b70*/  BRA `(.L_x_26637) ;  /* 0x0000000c00107947 */ /* 0x000fea0003800000 */
.L_x_26638:
[----:B------:R-:W0:Y:S02]  /*7b80*/  F2I.FTZ.TRUNC.NTZ R3, R2 ;  /* 0x0000000200037305 */ /* 0x000e24000021f100 */
[----:B0-----:R2:W-:Y:S01]  /*7b90*/  STG.E.U16 desc[UR36][R16.64], R3 ;  /* 0x0000000310007986 */ /* 0x0015e2000c101524 */
[----:B------:R-:W-:Y:S05]  /*7ba0*/  BRA `(.L_x_26637) ;  /* 0x0000000c00047947 */ /* 0x000fea0003800000 */
.L_x_26633:
        /* <DEDUP_REMOVED lines=8> */
.L_x_26641:
[----:B------:R-:W-:-:S05]  /*7c30*/  F2FP.F16.F32.PACK_AB R2, RZ, R2 ;  /* 0x00000002ff02723e */ /* 0x000fca00000000ff */
[----:B------:R0:W-:Y:S01]  /*7c40*/  STG.E.U16 desc[UR36][R16.64], R2 ;  /* 0x0000000210007986 */ /* 0x0001e2000c101524 */
[----:B------:R-:W-:Y:S05]  /*7c50*/  BRA `(.L_x_26637) ;  /* 0x0000000800d87947 */ /* 0x000fea0003800000 */
.L_x_26640:
        /* <DEDUP_REMOVED lines=9> */
.L_x_26643:
[----:B------:R-:W-:-:S04]  /*7cf0*/  F2FP.F16.F32.PACK_AB R3, RZ, R2 ;  /* 0x00000002ff03723e */ /* 0x000fc800000000ff */
[----:B------:R-:W-:-:S05]  /*7d00*/  PRMT R3, R3, 0x5410, RZ ;  /* 0x0000541003037816 */ /* 0x000fca00000000ff */
[----:B------:R0:W-:Y:S01]  /*7d10*/  STG.E desc[UR36][R16.64], R3 ;  /* 0x0000000310007986 */ /* 0x0001e2000c101924 */
[----:B------:R-:W-:Y:S05]  /*7d20*/  BRA `(.L_x_26637) ;  /* 0x0000000800a47947 */ /* 0x000fea0003800000 */
.L_x_26642:
[----:B------:R-:W-:-:S06]  /*7d30*/  FMUL.FTZ R2, R2, 1 ;  /* 0x3f80000002027820 */ /* 0x000fcc0000410000 */
[----:B------:R-:W0:Y:S02]  /*7d40*/  F2F.F64.F32 R2, R2 ;  /* 0x0000000200027310 */ /* 0x000e240000201800 */
[----:B0-----:R0:W-:Y:S01]  /*7d50*/  STG.E.64 desc[UR36][R16.64], R2 ;  /* 0x0000000210007986 */ /* 0x0011e2000c101b24 */
[----:B------:R-:W-:Y:S05]  /*7d60*/  BRA `(.L_x_26637) ;  /* 0x0000000800947947 */ /* 0x000fea0003800000 */
.L_x_26632:
        /* <DEDUP_REMOVED lines=12> */
.L_x_26646:
[----:B------:R-:W-:Y:S01]  /*7e30*/  FMUL.FTZ R4, R2, 1 ;  /* 0x3f80000002047820 */ /* 0x000fe20000410000 */
[----:B------:R-:W-:-:S05]  /*7e40*/  CS2R R6, SRZ ;  /* 0x0000000000067805 */ /* 0x000fca000001ff00 */
[----:B------:R-:W0:Y:S02]  /*7e50*/  F2F.F64.F32 R4, R4 ;  /* 0x0000000400047310 */ /* 0x000e240000201800 */
[----:B0-----:R0:W-:Y:S01]  /*7e60*/  STG.E.128 desc[UR36][R16.64], R4 ;  /* 0x0000000410007986 */ /* 0x0011e2000c101d24 */
[----:B------:R-:W-:Y:S05]  /*7e70*/  BRA `(.L_x_26637) ;  /* 0x0000000800507947 */ /* 0x000fea0003800000 */
.L_x_26645:
        /* <DEDUP_REMOVED lines=20> */
.L_x_26650:
[----:B------:R-:W-:Y:S05]  /*7fc0*/  BSYNC B0 ;  /* 0x0000000000007941 */ /* 0x000fea0003800000 */
.L_x_26649:
[----:B------:R-:W-:-:S05]  /*7fd0*/  LOP3.LUT R5, R0, R5, RZ, 0xfc, !PT ;  /* 0x0000000500057212 */ /* 0x000fca00078efcff */
[----:B------:R0:W-:Y:S01]  /*7fe0*/  STG.E.U8 desc[UR36][R16.64], R5 ;  /* 0x0000000510007986 */ /* 0x0001e2000c101124 */
[----:B------:R-:W-:Y:S05]  /*7ff0*/  BRA `(.L_x_26637) ;  /* 0x0000000400f07947 */ /* 0x000fea0003800000 */
.L_x_26648:
        /* <DEDUP_REMOVED lines=12> */
.L_x_26652:
[----:B------:R-:W-:Y:S01]  /*80c0*/  IMAD.MOV.U32 R0, RZ, RZ, 0x7f ;  /* 0x0000007fff007424 */ /* 0x000fe200078e00ff */
[----:B------:R-:W-:-:S04]  /*80d0*/  ISETP.GT.U32.AND P0, PT, R4, 0x7f800000, PT ;  /* 0x7f8000000400780c */ /* 0x000fc80003f04070 */
[----:B------:R-:W-:-:S09]  /*80e0*/  SEL R0, R0, 0x7c, P0 ;  /* 0x0000007c00007807 */ /* 0x000fd20000000000 */
.L_x_26653:
[----:B------:R-:W-:Y:S05]  /*80f0*/  BSYNC B0 ;  /* 0x0000000000007941 */ /* 0x000fea0003800000 */
.L_x_26651:
[----:B------:R-:W-:-:S04]  /*8100*/  LOP3.LUT R2, R2, 0x80000000, RZ, 0xc0, !PT ;  /* 0x8000000002027812 */ /* 0x000fc800078ec0ff */
[----:B------:R-:W-:-:S04]  /*8110*/  SHF.R.U32.HI R3, RZ, 0x18, R2 ;  /* 0x00000018ff037819 */ /* 0x000fc80000011602 */
[----:B------:R-:W-:-:S05]  /*8120*/  LOP3.LUT R3, R0, R3, RZ, 0xfc, !PT ;  /* 0x0000000300037212 */ /* 0x000fca00078efcff */
[----:B------:R0:W-:Y:S01]  /*8130*/  STG.E.U8 desc[UR36][R16.64], R3 ;  /* 0x0000000310007986 */ /* 0x0001e2000c101124 */
[----:B------:R-:W-:Y:S05]  /*8140*/  BRA `(.L_x_26637) ;  /* 0x00000004009c7947 */ /* 0x000fea0003800000 */
.L_x_26647:
[----:B------:R-:W-:-:S05]  /*8150*/  F2FP.BF16.F32.PACK_AB R2, RZ, R2 ;  /* 0x00000002ff02723e */ /* 0x000fca00000010ff */
[----:B------:R0:W-:Y:S01]  /*8160*/  STG.E.U16 desc[UR36][R16.64], R2 ;  /* 0x0000000210007986 */ /* 0x0001e2000c101524 */
[----:B------:R-:W-:Y:S05]  /*8170*/  BRA `(.L_x_26637) ;  /* 0x0000000400907947 */ /* 0x000fea0003800000 */
.L_x_26644:
        /* <DEDUP_REMOVED lines=11> */
.L_x_26656:
        /* <DEDUP_REMOVED lines=16> */
.L_x_26659:
[----:B------:R-:W-:-:S04]  /*8330*/  LOP3.LUT R2, R2, 0x80000000, RZ, 0xc0, !PT ;  /* 0x8000000002027812 */ /* 0x000fc800078ec0ff */
[----:B------:R-:W-:-:S04]  /*8340*/  SHF.R.U32.HI R3, RZ, 0x18, R2 ;  /* 0x00000018ff037819 */ /* 0x000fc80000011602 */
[----:B------:R-:W-:-:S04]  /*8350*/  LOP3.LUT R0, R0, R3, RZ, 0xfc, !PT ;  /* 0x0000000300007212 */ /* 0x000fc800078efcff */
[----:B------:R-:W-:-:S07]  /*8360*/  PRMT R8, R0, 0x7610, R8 ;  /* 0x0000761000087816 */ /* 0x000fce0000000008 */
.L_x_26658:
[----:B------:R-:W-:Y:S05]  /*8370*/  BSYNC B0 ;  /* 0x0000000000007941 */ /* 0x000fea0003800000 */
.L_x_26657:
[----:B------:R0:W-:Y:S01]  /*8380*/  STG.E.U8 desc[UR36][R16.64], R8 ;  /* 0x0000000810007986 */ /* 0x0001e2000c101124 */
[----:B------:R-:W-:Y:S05]  /*8390*/  BRA `(.L_x_26637) ;  /* 0x0000000400087947 */ /* 0x000fea0003800000 */
.L_x_26655:
        /* <DEDUP_REMOVED lines=16> */
.L_x_26662:
[----:B------:R-:W-:-:S04]  /*84a0*/  LOP3.LUT R2, R2, 0x80000000, RZ, 0xc0, !PT ;  /* 0x8000000002027812 */ /* 0x000fc800078ec0ff */
[----:B------:R-:W-:-:S04]  /*84b0*/  SHF.R.U32.HI R3, RZ, 0x18, R2 ;  /* 0x00000018ff037819 */ /* 0x000fc80000011602 */
[----:B------:R-:W-:-:S04]  /*84c0*/  LOP3.LUT R0, R0, R3, RZ, 0xfc, !PT ;  /* 0x0000000300007212 */ /* 0x000fc800078efcff */
[----:B------:R-:W-:-:S07]  /*84d0*/  PRMT R8, R0, 0x7610, R8 ;  /* 0x0000761000087816 */ /* 0x000fce0000000008 */
.L_x_26661:
[----:B------:R-:W-:Y:S05]  /*84e0*/  BSYNC B0 ;  /* 0x0000000000007941 */ /* 0x000fea0003800000 */
.L_x_26660:
[----:B------:R0:W-:Y:S01]  /*84f0*/  STG.E.U8 desc[UR36][R16.64], R8 ;  /* 0x0000000810007986 */ /* 0x0001e2000c101124 */
[----:B------:R-:W-:Y:S05]  /*8500*/  BRA `(.L_x_26637) ;  /* 0x0000000000ac7947 */ /* 0x000fea0003800000 */
.L_x_26654:
        /* <DEDUP_REMOVED lines=21> */
.L_x_26636:
        /* <DEDUP_REMOVED lines=16> */
.L_x_26665:
[----:B------:R-:W-:Y:S05]  /*8760*/  BRA `(.L_x_26637) ;  /* 0x0000000000147947 */ /* 0x000fea0003800000 */
.L_x_26664:
[----:B------:R-:W0:Y:S02]  /*8770*/  F2I.U64.TRUNC R2, R2 ;  /* 0x0000000200027311 */ /* 0x000e24000020d800 */
[----:B0-----:R0:W-:Y:S01]  /*8780*/  STG.E.64 desc[UR36][R16.64], R2 ;  /* 0x0000000210007986 */ /* 0x0011e2000c101b24 */
[----:B------:R-:W-:Y:S05]  /*8790*/  BRA `(.L_x_26637) ;  /* 0x0000000000087947 */ /* 0x000fea0003800000 */
.L_x_26663:
[----:B------:R-:W0:Y:S02]  /*87a0*/  F2I.FTZ.U32.TRUNC.NTZ R3, R2 ;  /* 0x0000000200037305 */ /* 0x000e24000021f000 */
[----:B0-----:R0:W-:Y:S02]  /*87b0*/  STG.E desc[UR36][R16.64], R3 ;  /* 0x0000000310007986 */ /* 0x0011e4000c101924 */
.L_x_26637:
[----:B------:R-:W-:-:S07]  /*87c0*/  VIADD R19, R19, 0x80 ;  /* 0x0000008013137836 */ /* 0x000fce0000000000 */
.L_x_26571:
[----:B------:R-:W-:Y:S05]  /*87d0*/  BSYNC B7 ;  /* 0x0000000000077941 */ /* 0x000fea0003800000 */
.L_x_26570:
        /* <DEDUP_REMOVED lines=358> */
.L_x_26668:
        /* <DEDUP_REMOVED lines=22> */
.L_x_26673:
[----:B------:R-:W2:Y:S02]  /*9fa0*/  LDG.E.U8 R2, desc[UR36][R2.64] ;  /* 0x0000002402027981 */ /* 0x000ea4000c1e1100 */
[----:B--2---:R-:W-:Y:S01]  /*9fb0*/  I2FP.F32.U32 R22, R2 ;  /* 0x0000000200167245 */ /* 0x004fe20000201000 */
[----:B------:R-:W-:Y:S06]  /*9fc0*/  BRA `(.L_x_26675) ;  /* 0x0000000c002c7947 */ /* 0x000fec0003800000 */
.L_x_26672:
        /* <DEDUP_REMOVED lines=9> */
.L_x_26677:
[----:B------:R-:W2:Y:S02]  /*a060*/  LDG.E R2, desc[UR36][R2.64] ;  /* 0x0000002402027981 */ /* 0x000ea4000c1e1900 */
[----:B--2---:R-:W-:Y:S01]  /*a070*/  I2FP.F32.S32 R22, R2 ;  /* 0x0000000200167245 */ /* 0x004fe20000201400 */
[----:B------:R-:W-:Y:S06]  /*a080*/  BRA `(.L_x_26675) ;  /* 0x0000000800fc7947 */ /* 0x000fec0003800000 */
.L_x_26676:
[----:B------:R-:W2:Y:S02]  /*a090*/  LDG.E.U16 R2, desc[UR36][R2.64] ;  /* 0x0000002402027981 */ /* 0x000ea4000c1e1500 */
[----:B--2---:R4:W0:Y:S01]  /*a0a0*/  I2F.S16 R22, R2 ;  /* 0x0000000200167306 */ /* 0x0048220000101400 */
[----:B------:R-:W-:Y:S05]  /*a0b0*/  BRA `(.L_x_26675) ;  /* 0x0000000800f07947 */ /* 0x000fea0003800000 */
.L_x_26671:
        /* <DEDUP_REMOVED lines=8> */
.L_x_26679:
[----:B------:R-:W2:Y:S02]  /*a140*/  LDG.E.U16 R2, desc[UR36][R2.64] ;  /* 0x0000002402027981 */ /* 0x000ea4000c1e1500 */
[----:B--2---:R-:W-:Y:S01]  /*a150*/  HADD2.F32 R22, -RZ, R2.H0_H0 ;  /* 0x20000002ff167230 */ /* 0x004fe20000004100 */
[----:B------:R-:W-:Y:S06]  /*a160*/  BRA `(.L_x_26675) ;  /* 0x0000000800c47947 */ /* 0x000fec0003800000 */
.L_x_26678:
        /* <DEDUP_REMOVED lines=8> */
.L_x_26681:
[----:B------:R-:W2:Y:S02]  /*a1f0*/  LDG.E.U16 R2, desc[UR36][R2.64] ;  /* 0x0000002402027981 */ /* 0x000ea4000c1e1500 */
[----:B--2---:R-:W-:Y:S01]  /*a200*/  HADD2.F32 R22, -RZ, R2.H0_H0 ;  /* 0x20000002ff167230 */ /* 0x004fe20000004100 */
[----:B------:R-:W-:Y:S06]  /*a210*/  BRA `(.L_x_26675) ;  /* 0x0000000800987947 */ /* 0x000fec0003800000 */
.L_x_26680:
[----:B------:R-:W2:Y:S01]  /*a220*/  LDG.E.64 R2, desc[UR36][R2.64] ;  /* 0x0000002402027981 */ /* 0x000ea2000c1e1b00 */
[----:B------:R-:W-:Y:S01]  /*a230*/  UMOV UR4, 0xf0000000 ;  /* 0xf000000000047882 */ /* 0x000fe20000000000 */
[----:B------:R-:W-:Y:S01]  /*a240*/  UMOV UR5, 0x380fffff ;  /* 0x380fffff00057882 */ /* 0x000fe20000000000 */
[----:B--2---:R-:W0:Y:S01]  /*a250*/  F2F.F32.F64 R22, R2 ;  /* 0x0000000200167310 */ /* 0x004e220000301000 */
[----:B------:R-:W-:-:S14]  /*a260*/  DSETP.GEU.AND P0, PT, |R2|, UR4, PT ;  /* 0x0000000402007e2a */ /* 0x000fdc000bf0e200 */
[----:B0-----:R-:W-:Y:S01]  /*a270*/  @!P0 FMUL R22, R22, 1.175494350822287508e-38 ;  /* 0x0080000016168820 */ /* 0x001fe20000400000 */
[----:B------:R-:W-:Y:S06]  /*a280*/  BRA `(.L_x_26675) ;  /* 0x00000008007c7947 */ /* 0x000fec0003800000 */
.L_x_26670:
        /* <DEDUP_REMOVED lines=12> */
.L_x_26684:
[----:B------:R-:W2:Y:S01]  /*a350*/  LDG.E.64 R2, desc[UR36][R2.64] ;  /* 0x0000002402027981 */ /* 0x000ea2000c1e1b00 */
[----:B------:R-:W-:Y:S01]  /*a360*/  UMOV UR4, 0xf0000000 ;  /* 0xf000000000047882 */ /* 0x000fe20000000000 */
[----:B------:R-:W-:Y:S01]  /*a370*/  UMOV UR5, 0x380fffff ;  /* 0x380fffff00057882 */ /* 0x000fe20000000000 */
[----:B--2---:R-:W0:Y:S01]  /*a380*/  F2F.F32.F64 R22, R2 ;  /* 0x0000000200167310 */ /* 0x004e220000301000 */
[----:B------:R-:W-:-:S14]  /*a390*/  DSETP.GEU.AND P0, PT, |R2|, UR4, PT ;  /* 0x0000000402007e2a */ /* 0x000fdc000bf0e200 */
[----:B0-----:R-:W-:Y:S01]  /*a3a0*/  @!P0 FMUL R22, R22, 1.175494350822287508e-38 ;  /* 0x0080000016168820 */ /* 0x001fe20000400000 */
[----:B------:R-:W-:Y:S06]  /*a3b0*/  BRA `(.L_x_26675) ;  /* 0x0000000800307947 */ /* 0x000fec0003800000 */
.L_x_26683:
        /* <DEDUP_REMOVED lines=26> */
.L_x_26686:
        /* <DEDUP_REMOVED lines=13> */
.L_x_26685:
[----:B------:R-:W2:Y:S02]  /*a630*/  LDG.E.U16 R2, desc[UR36][R2.64] ;  /* 0x0000002402027981 */ /* 0x000ea4000c1e1500 */
[----:B--2---:R-:W-:Y:S01]  /*a640*/  IMAD.U32 R22, R2, 0x10000, RZ ;  /* 0x0001000002167824 */ /* 0x004fe200078e00ff */
[----:B------:R-:W-:Y:S06]  /*a650*/  BRA `(.L_x_26675) ;  /* 0x0000000400887947 */ /* 0x000fec0003800000 */
.L_x_26682:
        /* <DEDUP_REMOVED lines=11> */
.L_x_26689:
        /* <DEDUP_REMOVED lines=20> */
.L_x_26691:
[----:B------:R-:W-:Y:S05]  /*a850*/  BSYNC B0 ;  /* 0x0000000000007941 */ /* 0x000fea0003800000 */
.L_x_26690:
[----:B------:R-:W-:Y:S01]  /*a860*/  IMAD.SHL.U32 R2, R2, 0x100000, RZ ;  /* 0x0010000002027824 */ /* 0x000fe200078e00ff */
[----:B------:R-:W-:-:S04]  /*a870*/  LEA R3, R0, 0x3b800000, 0x17 ;  /* 0x3b80000000037811 */ /* 0x000fc800078eb8ff */
[----:B------:R-:W-:Y:S01]  /*a880*/  LOP3.LUT R22, R3, R2, R22, 0xfe, !PT ;  /* 0x0000000203167212 */ /* 0x000fe200078efe16 */
[----:B------:R-:W-:Y:S06]  /*a890*/  BRA `(.L_x_26675) ;  /* 0x0000000000f87947 */ /* 0x000fec0003800000 */
.L_x_26688:
        /* <DEDUP_REMOVED lines=20> */
.L_x_26693:
[----:B------:R-:W-:Y:S05]  /*a9e0*/  BSYNC B0 ;  /* 0x0000000000007941 */ /* 0x000fea0003800000 */
.L_x_26692:
[----:B------:R-:W-:Y:S01]  /*a9f0*/  IMAD.SHL.U32 R2, R2, 0x200000, RZ ;  /* 0x0020000002027824 */ /* 0x000fe200078e00ff */
[----:B------:R-:W-:-:S04]  /*aa00*/  LEA R3, R0, 0x37800000, 0x17 ;  /* 0x3780000000037811 */ /* 0x000fc800078eb8ff */
[----:B------:R-:W-:Y:S01]  /*aa10*/  LOP3.LUT R22, R3, R2, R22, 0xfe, !PT ;  /* 0x0000000203167212 */ /* 0x000fe200078efe16 */
[----:B------:R-:W-:Y:S06]  /*aa20*/  BRA `(.L_x_26675) ;  /* 0x0000000000947947 */ /* 0x000fec0003800000 */
.L_x_26687:
        /* <DEDUP_REMOVED lines=14> */
.L_x_26674:
        /* <DEDUP_REMOVED lines=16> */
.L_x_26696:
[----:B------:R-:W-:Y:S01]  /*ac10*/  IMAD.MOV.U32 R22, RZ, RZ, RZ ;  /* 0x000000ffff167224 */ /* 0x000fe200078e00ff */
[----:B------:R-:W-:Y:S06]  /*ac20*/  BRA `(.L_x_26675) ;  /* 0x0000000000147947 */ /* 0x000fec0003800000 */
.L_x_26695:
[----:B------:R-:W2:Y:S02]  /*ac30*/  LDG.E.64 R22, desc[UR36][R2.64] ;  /* 0x0000002402167981 */ /* 0x000ea4000c1e1b00 */
[----:B--2---:R0:W1:Y:S01]  /*ac40*/  I2F.U64 R22, R22 ;  /* 0x0000001600167312 */ /* 0x0040620000301000 */
[----:B------:R-:W-:Y:S05]  /*ac50*/  BRA `(.L_x_26675) ;  /* 0x0000000000087947 */ /* 0x000fea0003800000 */
.L_x_26694:
[----:B------:R-:W2:Y:S02]  /*ac60*/  LDG.E R2, desc[UR36][R2.64] ;  /* 0x0000002402027981 */ /* 0x000ea4000c1e1900 */
[----:B--2---:R-:W-:-:S07]  /*ac70*/  I2FP.F32.U32 R22, R2 ;  /* 0x0000000200167245 */ /* 0x004fce0000201000 */
.L_x_26675:
[----:B------:R-:W-:Y:S05]  /*ac80*/  BSYNC B6 ;  /* 0x0000000000067941 */ /* 0x000fea0003800000 */
.L_x_26669:
        /* <DEDUP_REMOVED lines=19> */
.L_x_26701:
[----:B------:R-:W2:Y:S02]  /*adc0*/  LDG.E.U8 R2, desc[UR36][R2.64] ;  /* 0x0000002402027981 */ /* 0x000ea4000c1e1100 */
[----:B--2---:R-:W-:Y:S01]  /*add0*/  I2FP.F32.U32 R5, R2 ;  /* 0x0000000200057245 */ /* 0x004fe20000201000 */
[----:B------:R-:W-:Y:S06]  /*ade0*/  BRA `(.L_x_26703) ;  /* 0x0000000c002c7947 */ /* 0x000fec0003800000 */
.L_x_26700:
        /* <DEDUP_REMOVED lines=9> */
.L_x_26705:
[----:B------:R-:W2:Y:S02]  /*ae80*/  LDG.E R2, desc[UR36][R2.64] ;  /* 0x0000002402027981 */ /* 0x000ea4000c1e1900 */
[----:B--2---:R-:W-:Y:S01]  /*ae90*/  I2FP.F32.S32 R5, R2 ;  /* 0x0000000200057245 */ /* 0x004fe20000201400 */
[----:B------:R-:W-:Y:S06]  /*aea0*/  BRA `(.L_x_26703) ;  /* 0x0000000800fc7947 */ /* 0x000fec0003800000 */
.L_x_26704:
[----:B------:R-:W2:Y:S02]  /*aeb0*/  LDG.E.U16 R2, desc[UR36][R2.64] ;  /* 0x0000002402027981 */ /* 0x000ea4000c1e1500 */
[----:B--2---:R0:W2:Y:S01]  /*aec0*/  I2F.S16 R5, R2 ;  /* 0x0000000200057306 */ /* 0x0040a20000101400 */
[----:B------:R-:W-:Y:S05]  /*aed0*/  BRA `(.L_x_26703) ;  /* 0x0000000800f07947 */ /* 0x000fea0003800000 */
.L_x_26699:
        /* <DEDUP_REMOVED lines=8> */
.L_x_26707:
[----:B------:R-:W2:Y:S02]  /*af60*/  LDG.E.U16 R2, desc[UR36][R2.64] ;  /* 0x0000002402027981 */ /* 0x000ea4000c1e1500 */
[----:B--2---:R-:W-:Y:S01]  /*af70*/  HADD2.F32 R5, -RZ, R2.H0_H0 ;  /* 0x20000002ff057230 */ /* 0x004fe20000004100 */
[----:B------:R-:W-:Y:S06]  /*af80*/  BRA `(.L_x_26703) ;  /* 0x0000000800c47947 */ /* 0x000fec0003800000 */
.L_x_26706:
        /* <DEDUP_REMOVED lines=8> */
.L_x_26709:
[----:B------:R-:W2:Y:S02]  /*b010*/  LDG.E.U16 R2, desc[UR36][R2.64] ;  /* 0x0000002402027981 */ /* 0x000ea4000c1e1500 */
[----:B--2---:R-:W-:Y:S01]  /*b020*/  HADD2.F32 R5, -RZ, R2.H0_H0 ;  /* 0x20000002ff057230 */ /* 0x004fe20000004100 */
[----:B------:R-:W-:Y:S06]  /*b030*/  BRA `(.L_x_26703) ;  /* 0x0000000800987947 */ /* 0x000fec0003800000 */
.L_x_26708:
[----:B------:R-:W2:Y:S01]  /*b040*/  LDG.E.64 R2, desc[UR36][R2.64] ;  /* 0x0000002402027981 */ /* 0x000ea2000c1e1b00 */
[----:B------:R-:W-:Y:S01]  /*b050*/  UMOV UR4, 0xf0000000 ;  /* 0xf000000000047882 */ /* 0x000fe20000000000 */
[----:B------:R-:W-:Y:S01]  /*b060*/  UMOV UR5, 0x380fffff ;  /* 0x380fffff00057882 */ /* 0x000fe20000000000 */
[----:B--2---:R-:W0:Y:S01]  /*b070*/  F2F.F32.F64 R5, R2 ;  /* 0x0000000200057310 */ /* 0x004e220000301000 */
[----:B------:R-:W-:-:S14]  /*b080*/  DSETP.GEU.AND P0, PT, |R2|, UR4, PT ;  /* 0x0000000402007e2a */ /* 0x000fdc000bf0e200 */
[----:B0-----:R-:W-:Y:S01]  /*b090*/  @!P0 FMUL R5, R5, 1.175494350822287508e-38 ;  /* 0x0080000005058820 */ /* 0x001fe20000400000 */
[----:B------:R-:W-:Y:S06]  /*b0a0*/  BRA `(.L_x_26703) ;  /* 0x00000008007c7947 */ /* 0x000fec0003800000 */
.L_x_26698:
        /* <DEDUP_REMOVED lines=12> */
.L_x_26712:
[----:B------:R-:W2:Y:S01]  /*b170*/  LDG.E.64 R2, desc[UR36][R2.64] ;  /* 0x0000002402027981 */ /* 0x000ea2000c1e1b00 */
[----:B------:R-:W-:Y:S01]  /*b180*/  UMOV UR4, 0xf0000000 ;  /* 0xf000000000047882 */ /* 0x000fe20000000000 */
[----:B------:R-:W-:Y:S01]  /*b190*/  UMOV UR5, 0x380fffff ;  /* 0x380fffff00057882 */ /* 0x000fe20000000000 */
[----:B--2---:R-:W0:Y:S01]  /*b1a0*/  F2F.F32.F64 R5, R2 ;  /* 0x0000000200057310 */ /* 0x004e220000301000 */
[----:B------:R-:W-:-:S14]  /*b1b0*/  DSETP.GEU.AND P0, PT, |R2|, UR4, PT ;  /* 0x0000000402007e2a */ /* 0x000fdc000bf0e200 */
[----:B0-----:R-:W-:Y:S01]  /*b1c0*/  @!P0 FMUL R5, R5, 1.175494350822287508e-38 ;  /* 0x0080000005058820 */ /* 0x001fe20000400000 */
[----:B------:R-:W-:Y:S06]  /*b1d0*/  BRA `(.L_x_26703) ;  /* 0x0000000800307947 */ /* 0x000fec0003800000 */
.L_x_26711:
        /* <DEDUP_REMOVED lines=26> */
.L_x_26714:
        /* <DEDUP_REMOVED lines=13> */
.L_x_26713:
[----:B------:R-:W2:Y:S02]  /*b450*/  LDG.E.U16 R2, desc[UR36][R2.64] ;  /* 0x0000002402027981 */ /* 0x000ea4000c1e1500 */
[----:B--2---:R-:W-:Y:S01]  /*b460*/  IMAD.U32 R5, R2, 0x10000, RZ ;  /* 0x0001000002057824 */ /* 0x004fe200078e00ff */
[----:B------:R-:W-:Y:S06]  /*b470*/  BRA `(.L_x_26703) ;  /* 0x0000000400887947 */ /* 0x000fec0003800000 */
.L_x_26710:
        /* <DEDUP_REMOVED lines=11> */
.L_x_26717:
        /* <DEDUP_REMOVED lines=20> */
.L_x_26719:
[----:B------:R-:W-:Y:S05]  /*b670*/  BSYNC B0 ;  /* 0x0000000000007941 */ /* 0x000fea0003800000 */
.L_x_26718:
[----:B------:R-:W-:Y:S01]  /*b680*/  IMAD.SHL.U32 R2, R2, 0x100000, RZ ;  /* 0x0010000002027824 */ /* 0x000fe200078e00ff */
[----:B------:R-:W-:-:S04]  /*b690*/  LEA R5, R0, 0x3b800000, 0x17 ;  /* 0x3b80000000057811 */ /* 0x000fc800078eb8ff */
[----:B------:R-:W-:Y:S01]  /*b6a0*/  LOP3.LUT R5, R5, R2, R4, 0xfe, !PT ;  /* 0x0000000205057212 */ /* 0x000fe200078efe04 */
[----:B------:R-:W-:Y:S06]  /*b6b0*/  BRA `(.L_x_26703) ;  /* 0x0000000000f87947 */ /* 0x000fec0003800000 */
.L_x_26716:
        /* <DEDUP_REMOVED lines=20> */
.L_x_26721:
[----:B------:R-:W-:Y:S05]  /*b800*/  BSYNC B0 ;  /* 0x0000000000007941 */ /* 0x000fea0003800000 */
.L_x_26720:
[----:B------:R-:W-:Y:S01]  /*b810*/  IMAD.SHL.U32 R2, R2, 0x200000, RZ ;  /* 0x0020000002027824 */ /* 0x000fe200078e00ff */
[----:B------:R-:W-:-:S04]  /*b820*/  LEA R5, R0, 0x37800000, 0x17 ;  /* 0x3780000000057811 */ /* 0x000fc800078eb8ff */
[----:B------:R-:W-:Y:S01]  /*b830*/  LOP3.LUT R5, R5, R2, R4, 0xfe, !PT ;  /* 0x0000000205057212 */ /* 0x000fe200078efe04 */
[----:B------:R-:W-:Y:S06]  /*b840*/  BRA `(.L_x_26703) ;  /* 0x0000000000947947 */ /* 0x000fec0003800000 */
.L_x_26715:
        /* <DEDUP_REMOVED lines=14> */
.L_x_26702:
        /* <DEDUP_REMOVED lines=16> */
.L_x_26724:
[----:B------:R-:W-:Y:S01]  /*ba30*/  IMAD.MOV.U32 R5, RZ, RZ, RZ ;  /* 0x000000ffff057224 */ /* 0x000fe200078e00ff */
[----:B------:R-:W-:Y:S06]  /*ba40*/  BRA `(.L_x_26703) ;  /* 0x0000000000147947 */ /* 0x000fec0003800000 */
.L_x_26723:
[----:B------:R-:W2:Y:S02]  /*ba50*/  LDG.E.64 R2, desc[UR36][R2.64] ;  /* 0x0000002402027981 */ /* 0x000ea4000c1e1b00 */
[----:B--2---:R0:W2:Y:S01]  /*ba60*/  I2F.U64 R5, R2 ;  /* 0x0000000200057312 */ /* 0x0040a20000301000 */
[----:B------:R-:W-:Y:S05]  /*ba70*/  BRA `(.L_x_26703) ;  /* 0x0000000000087947 */ /* 0x000fea0003800000 */
.L_x_26722:
[----:B------:R-:W2:Y:S02]  /*ba80*/  LDG.E R2, desc[UR36][R2.64] ;  /* 0x0000002402027981 */ /* 0x000ea4000c1e1900 */
[----:B--2---:R-:W-:-:S07]  /*ba90*/  I2FP.F32.U32 R5, R2 ;  /* 0x0000000200057245 */ /* 0x004fce0000201000 */
.L_x_26703:
[----:B------:R-:W-:Y:S05]  /*baa0*/  BSYNC B6 ;  /* 0x0000000000067941 */ /* 0x000fea0003800000 */
.L_x_26697:
[C---:B-1-3-5:R-:W-:Y:S01]  /*bab0*/  FSETP.GTU.FTZ.AND P0, PT, |R22|.reuse, +INF , PT ;  /* 0x7f8000001600780b */ /* 0x06afe20003f1c200 */
[C---:B------:R-:W-:Y:S01]  /*bac0*/  IMAD.SHL.U32 R0, R22.reuse, 0x2, RZ ;  /* 0x0000000216007824 */ /* 0x040fe200078e00ff */
[C---:B--2---:R-:W-:Y:S01]  /*bad0*/  FSETP.GTU.FTZ.AND P1, PT, |R5|.reuse, +INF , PT ;  /* 0x7f8000000500780b */ /* 0x044fe20003f3c200 */
[----:B0---4-:R-:W-:Y:S01]  /*bae0*/  IMAD.SHL.U32 R2, R5, 0x2, RZ ;  /* 0x0000000205027824 */ /* 0x011fe200078e00ff */
        /* <DEDUP_REMOVED lines=35> */
.L_x_26726:
[----:B------:R-:W-:-:S07]  /*bd20*/  FADD.FTZ R2, R5, R22 ;  /* 0x0000001605027221 */ /* 0x000fce0000010000 */
.L_x_26727:
[----:B------:R-:W-:Y:S05]  /*bd30*/  BSYNC B0 ;  /* 0x0000000000007941 */ /* 0x000fea0003800000 */
.L_x_26725:
        /* <DEDUP_REMOVED lines=15> */
.L_x_26731:
[----:B------:R-:W0:Y:S02]  /*be30*/  F2I.S64.TRUNC R2, R2 ;  /* 0x0000000200027311 */ /* 0x000e24000020d900 */
[----:B0-----:R-:W-:-:S05]  /*be40*/  IMAD.MOV.U32 R5, RZ, RZ, R2 ;  /* 0x000000ffff057224 */ /* 0x001fca00078e0002 */
[----:B------:R0:W-:Y:S01]  /*be50*/  STG.E.U8 desc[UR36][R16.64], R5 ;  /* 0x0000000510007986 */ /* 0x0001e2000c101124 */
[----:B------:R-:W-:Y:S05]  /*be60*/  BRA `(.L_x_26733) ;  /* 0x0000000c00407947 */ /* 0x000fea0003800000 */
.L_x_26730:
        /* <DEDUP_REMOVED lines=9> */
.L_x_26735:
[----:B------:R-:W0:Y:S02]  /*bf00*/  F2I.FTZ.TRUNC.NTZ R3, R2 ;  /* 0x0000000200037305 */ /* 0x000e24000021f100 */
[----:B0-----:R0:W-:Y:S01]  /*bf10*/  STG.E desc[UR36][R16.64], R3 ;  /* 0x0000000310007986 */ /* 0x0011e2000c101924 */
[----:B------:R-:W-:Y:S05]  /*bf20*/  BRA `(.L_x_26733) ;  /* 0x0000000c00107947 */ /* 0x000fea0003800000 */
.L_x_26734:
[----:B------:R-:W0:Y:S02]  /*bf30*/  F2I.FTZ.TRUNC.NTZ R3, R2 ;  /* 0x0000000200037305 */ /* 0x000e24000021f100 */
[----:B0-----:R0:W-:Y:S01]  /*bf40*/  STG.E.U16 desc[UR36][R16.64], R3 ;  /* 0x0000000310007986 */ /* 0x0011e2000c101524 */
[----:B------:R-:W-:Y:S05]  /*bf50*/  BRA `(.L_x_26733) ;  /* 0x0000000c00047947 */ /* 0x000fea0003800000 */
.L_x_26729:
        /* <DEDUP_REMOVED lines=8> */
.L_x_26737:
[----:B------:R-:W-:-:S05]  /*bfe0*/  F2FP.F16.F32.PACK_AB R2, RZ, R2 ;  /* 0x00000002ff02723e */ /* 0x000fca00000000ff */
[----:B------:R1:W-:Y:S01]  /*bff0*/  STG.E.U16 desc[UR36][R16.64], R2 ;  /* 0x0000000210007986 */ /* 0x0003e2000c101524 */
[----:B------:R-:W-:Y:S05]  /*c000*/  BRA `(.L_x_26733) ;  /* 0x0000000800d87947 */ /* 0x000fea0003800000 */
.L_x_26736:
        /* <DEDUP_REMOVED lines=9> */
.L_x_26739:
[----:B------:R-:W-:-:S04]  /*c0a0*/  F2FP.F16.F32.PACK_AB R3, RZ, R2 ;  /* 0x00000002ff03723e */ /* 0x000fc800000000ff */
[----:B------:R-:W-:-:S05]  /*c0b0*/  PRMT R3, R3, 0x5410, RZ ;  /* 0x0000541003037816 */ /* 0x000fca00000000ff */
[----:B------:R4:W-:Y:S01]  /*c0c0*/  STG.E desc[UR36][R16.64], R3 ;  /* 0x0000000310007986 */ /* 0x0009e2000c101924 */
[----:B------:R-:W-:Y:S05]  /*c0d0*/  BRA `(.L_x_26733) ;  /* 0x0000000800a47947 */ /* 0x000fea0003800000 */
.L_x_26738:
[----:B------:R-:W-:-:S06]  /*c0e0*/  FMUL.FTZ R2, R2, 1 ;  /* 0x3f80000002027820 */ /* 0x000fcc0000410000 */
[----:B------:R-:W0:Y:S02]  /*c0f0*/  F2F.F64.F32 R2, R2 ;  /* 0x0000000200027310 */ /* 0x000e240000201800 */
[----:B0-----:R2:W-:Y:S01]  /*c100*/  STG.E.64 desc[UR36][R16.64], R2 ;  /* 0x0000000210007986 */ /* 0x0015e2000c101b24 */
[----:B------:R-:W-:Y:S05]  /*c110*/  BRA `(.L_x_26733) ;  /* 0x0000000800947947 */ /* 0x000fea0003800000 */
.L_x_26728:
        /* <DEDUP_REMOVED lines=12> */
.L_x_26742:
[----:B------:R-:W-:Y:S01]  /*c1e0*/  FMUL.FTZ R4, R2, 1 ;  /* 0x3f80000002047820 */ /* 0x000fe20000410000 */
[----:B------:R-:W-:-:S05]  /*c1f0*/  CS2R R6, SRZ ;  /* 0x0000000000067805 */ /* 0x000fca000001ff00 */
[----:B------:R-:W0:Y:S02]  /*c200*/  F2F.F64.F32 R4, R4 ;  /* 0x0000000400047310 */ /* 0x000e240000201800 */
[----:B0-----:R0:W-:Y:S01]  /*c210*/  STG.E.128 desc[UR36][R16.64], R4 ;  /* 0x0000000410007986 */ /* 0x0011e2000c101d24 */
[----:B------:R-:W-:Y:S05]  /*c220*/  BRA `(.L_x_26733) ;  /* 0x0000000800507947 */ /* 0x000fea0003800000 */
.L_x_26741:
        /* <DEDUP_REMOVED lines=20> */
.L_x_26746:
[----:B------:R-:W-:Y:S05]  /*c370*/  BSYNC B0 ;  /* 0x0000000000007941 */ /* 0x000fea0003800000 */
.L_x_26745:
[----:B------:R-:W-:-:S05]  /*c380*/  LOP3.LUT R5, R0, R5, RZ, 0xfc, !PT ;  /* 0x0000000500057212 */ /* 0x000fca00078efcff */
[----:B------:R0:W-:Y:S01]  /*c390*/  STG.E.U8 desc[UR36][R16.64], R5 ;  /* 0x0000000510007986 */ /* 0x0001e2000c101124 */
[----:B------:R-:W-:Y:S05]  /*c3a0*/  BRA `(.L_x_26733) ;  /* 0x0000000400f07947 */ /* 0x000fea0003800000 */
.L_x_26744:
        /* <DEDUP_REMOVED lines=12> */
.L_x_26748:
[----:B------:R-:W-:Y:S01]  /*c470*/  IMAD.MOV.U32 R0, RZ, RZ, 0x7f ;  /* 0x0000007fff007424 */ /* 0x000fe200078e00ff */
[----:B------:R-:W-:-:S04]  /*c480*/  ISETP.GT.U32.AND P0, PT, R4, 0x7f800000, PT ;  /* 0x7f8000000400780c */ /* 0x000fc80003f04070 */
[----:B------:R-:W-:-:S09]  /*c490*/  SEL R0, R0, 0x7c, P0 ;  /* 0x0000007c00007807 */ /* 0x000fd20000000000 */
.L_x_26749:
[----:B------:R-:W-:Y:S05]  /*c4a0*/  BSYNC B0 ;  /* 0x0000000000007941 */ /* 0x000fea0003800000 */
.L_x_26747:
[----:B------:R-:W-:-:S04]  /*c4b0*/  LOP3.LUT R2, R2, 0x80000000, RZ, 0xc0, !PT ;  /* 0x8000000002027812 */ /* 0x000fc800078ec0ff */
[----:B------:R-:W-:-:S04]  /*c4c0*/  SHF.R.U32.HI R3, RZ, 0x18, R2 ;  /* 0x00000018ff037819 */ /* 0x000fc80000011602 */
[----:B------:R-:W-:-:S05]  /*c4d0*/  LOP3.LUT R3, R0, R3, RZ, 0xfc, !PT ;  /* 0x0000000300037212 */ /* 0x000fca00078efcff */
[----:B------:R0:W-:Y:S01]  /*c4e0*/  STG.E.U8 desc[UR36][R16.64], R3 ;  /* 0x0000000310007986 */ /* 0x0001e2000c101124 */
[----:B------:R-:W-:Y:S05]  /*c4f0*/  BRA `(.L_x_26733) ;  /* 0x00000004009c7947 */ /* 0x000fea0003800000 */
.L_x_26743:
[----:B------:R-:W-:-:S05]  /*c500*/  F2FP.BF16.F32.PACK_AB R2, RZ, R2 ;  /* 0x00000002ff02723e */ /* 0x000fca00000010ff */
[----:B------:R0:W-:Y:S01]  /*c510*/  STG.E.U16 desc[UR36][R16.64], R2 ;  /* 0x0000000210007986 */ /* 0x0001e2000c101524 */
[----:B------:R-:W-:Y:S05]  /*c520*/  BRA `(.L_x_26733) ;  /* 0x0000000400907947 */ /* 0x000fea0003800000 */
.L_x_26740:
        /* <DEDUP_REMOVED lines=11> */
.L_x_26752:
        /* <DEDUP_REMOVED lines=16> */
.L_x_26755:
[----:B------:R-:W-:-:S04]  /*c6e0*/  LOP3.LUT R2, R2, 0x80000000, RZ, 0xc0, !PT ;  /* 0x8000000002027812 */ /* 0x000fc800078ec0ff */
[----:B------:R-:W-:-:S04]  /*c6f0*/  SHF.R.U32.HI R3, RZ, 0x18, R2 ;  /* 0x00000018ff037819 */ /* 0x000fc80000011602 */
[----:B------:R-:W-:-:S04]  /*c700*/  LOP3.LUT R0, R0, R3, RZ, 0xfc, !PT ;  /* 0x0000000300007212 */ /* 0x000fc800078efcff */
[----:B------:R-:W-:-:S07]  /*c710*/  PRMT R8, R0, 0x7610, R8 ;  /* 0x0000761000087816 */ /* 0x000fce0000000008 */
.L_x_26754:
[----:B------:R-:W-:Y:S05]  /*c720*/  BSYNC B0 ;  /* 0x0000000000007941 */ /* 0x000fea0003800000 */
.L_x_26753:
[----:B------:R0:W-:Y:S01]  /*c730*/  STG.E.U8 desc[UR36][R16.64], R8 ;  /* 0x0000000810007986 */ /* 0x0001e2000c101124 */
[----:B------:R-:W-:Y:S05]  /*c740*/  BRA `(.L_x_26733) ;  /* 0x0000000400087947 */ /* 0x000fea0003800000 */
.L_x_26751:
        /* <DEDUP_REMOVED lines=16> */
.L_x_26758:
[----:B------:R-:W-:-:S04]  /*c850*/  LOP3.LUT R2, R2, 0x80000000, RZ, 0xc0, !PT ;  /* 0x8000000002027812 */ /* 0x000fc800078ec0ff */
[----:B------:R-:W-:-:S04]  /*c860*/  SHF.R.U32.HI R3, RZ, 0x18, R2 ;  /* 0x00000018ff037819 */ /* 0x000fc80000011602 */
[----:B------:R-:W-:-:S04]  /*c870*/  LOP3.LUT R0, R0, R3, RZ, 0xfc, !PT ;  /* 0x0000000300007212 */ /* 0x000fc800078efcff */
[----:B------:R-:W-:-:S07]  /*c880*/  PRMT R8, R0, 0x7610, R8 ;  /* 0x0000761000087816 */ /* 0x000fce0000000008 */
.L_x_26757:
[----:B------:R-:W-:Y:S05]  /*c890*/  BSYNC B0 ;  /* 0x0000000000007941 */ /* 0x000fea0003800000 */
.L_x_26756:
[----:B------:R0:W-:Y:S01]  /*c8a0*/  STG.E.U8 desc[UR36][R16.64], R8 ;  /* 0x0000000810007986 */ /* 0x0001e2000c101124 */
[----:B------:R-:W-:Y:S05]  /*c8b0*/  BRA `(.L_x_26733) ;  /* 0x0000000000ac7947 */ /* 0x000fea0003800000 */
.L_x_26750:
        /* <DEDUP_REMOVED lines=21> */
.L_x_26732:
        /* <DEDUP_REMOVED lines=16> */
.L_x_26761:
[----:B------:R-:W-:Y:S05]  /*cb10*/  BRA `(.L_x_26733) ;  /* 0x0000000000147947 */ /* 0x000fea0003800000 */
.L_x_26760:
[----:B------:R-:W0:Y:S02]  /*cb20*/  F2I.U64.TRUNC R2, R2 ;  /* 0x0000000200027311 */ /* 0x000e24000020d800 */
[----:B0-----:R0:W-:Y:S01]  /*cb30*/  STG.E.64 desc[UR36][R16.64], R2 ;  /* 0x0000000210007986 */ /* 0x0011e2000c101b24 */
[----:B------:R-:W-:Y:S05]  /*cb40*/  BRA `(.L_x_26733) ;  /* 0x0000000000087947 */ /* 0x000fea0003800000 */
.L_x_26759:
[----:B------:R-:W0:Y:S02]  /*cb50*/  F2I.FTZ.U32.TRUNC.NTZ R3, R2 ;  /* 0x0000000200037305 */ /* 0x000e24000021f000 */
[----:B0-----:R0:W-:Y:S02]  /*cb60*/  STG.E desc[UR36][R16.64], R3 ;  /* 0x0000000310007986 */ /* 0x0011e4000c101924 */
.L_x_26733:
[----:B------:R-:W-:-:S07]  /*cb70*/  VIADD R19, R19, 0x80 ;  /* 0x0000008013137836 */ /* 0x000fce0000000000 */
.L_x_26667:
[----:B------:R-:W-:Y:S05]  /*cb80*/  BSYNC B7 ;  /* 0x0000000000077941 */ /* 0x000fea0003800000 */
.L_x_26666:
        /* <DEDUP_REMOVED lines=357> */
.L_x_26762:
        /* <DEDUP_REMOVED lines=20> */
[----:B--2---:R2:W3:Y:S01]  /*e320*/  I2F.S16 R19, R2 ;  /* 0x0000000200137306 */ /* 0x0044e20000101400 */
[----:B------:R-:W-:Y:S05]  /*e330*/  BRA `(.L_x_26769) ;  /* 0x0000000c00387947 */ /* 0x000fea0003800000 */
.L_x_26767:
[----:B------:R-:W2:Y:S02]  /*e340*/  LDG.E.U8 R2, desc[UR36][R2.64] ;  /* 0x0000002402027981 */ /* 0x000ea4000c1e1100 */
[----:B--2---:R-:W-:Y:S01]  /*e350*/  I2FP.F32.U32 R19, R2 ;  /* 0x0000000200137245 */ /* 0x004fe20000201000 */
[----:B------:R-:W-:Y:S06]  /*e360*/  BRA `(.L_x_26769) ;  /* 0x0000000c002c7947 */ /* 0x000fec0003800000 */
.L_x_26766:
        /* <DEDUP_REMOVED lines=9> */
.L_x_26771:
[----:B------:R-:W2:Y:S02]  /*e400*/  LDG.E R2, desc[UR36][R2.64] ;  /* 0x0000002402027981 */ /* 0x000ea4000c1e1900 */
[----:B--2---:R-:W-:Y:S01]  /*e410*/  I2FP.F32.S32 R19, R2 ;  /* 0x0000000200137245 */ /* 0x004fe20000201400 */
[----:B------:R-:W-:Y:S06]  /*e420*/  BRA `(.L_x_26769) ;  /* 0x0000000800fc7947 */ /* 0x000fec0003800000 */
.L_x_26770:
[----:B------:R-:W2:Y:S02]  /*e430*/  LDG.E.U16 R2, desc[UR36][R2.64] ;  /* 0x0000002402027981 */ /* 0x000ea4000c1e1500 */
[----:B--2---:R4:W0:Y:S01]  /*e440*/  I2F.S16 R19, R2 ;  /* 0x0000000200137306 */ /* 0x0048220000101400 */
[----:B------:R-:W-:Y:S05]  /*e450*/  BRA `(.L_x_26769) ;  /* 0x0000000800f07947 */ /* 0x000fea0003800000 */
.L_x_26765:
        /* <DEDUP_REMOVED lines=8> */
.L_x_26773:
[----:B------:R-:W2:Y:S02]  /*e4e0*/  LDG.E.U16 R2, desc[UR36][R2.64] ;  /* 0x0000002402027981 */ /* 0x000ea4000c1e1500 */
[----:B--2---:R-:W-:Y:S01]  /*e4f0*/  HADD2.F32 R19, -RZ, R2.H0_H0 ;  /* 0x20000002ff137230 */ /* 0x004fe20000004100 */
[----:B------:R-:W-:Y:S06]  /*e500*/  BRA `(.L_x_26769) ;  /* 0x0000000800c47947 */ /* 0x000fec0003800000 */
.L_x_26772:
        /* <DEDUP_REMOVED lines=8> */
.L_x_26775:
[----:B------:R-:W2:Y:S02]  /*e590*/  LDG.E.U16 R2, desc[UR36][R2.64] ;  /* 0x0000002402027981 */ /* 0x000ea4000c1e1500 */
[----:B--2---:R-:W-:Y:S01]  /*e5a0*/  HADD2.F32 R19, -RZ, R2.H0_H0 ;  /* 0x20000002ff137230 */ /* 0x004fe20000004100 */
[----:B------:R-:W-:Y:S06]  /*e5b0*/  BRA `(.L_x_26769) ;  /* 0x0000000800987947 */ /* 0x000fec0003800000 */
.L_x_26774:
[----:B------:R-:W2:Y:S01]  /*e5c0*/  LDG.E.64 R2, desc[UR36][R2.64] ;  /* 0x0000002402027981 */ /* 0x000ea2000c1e1b00 */
[----:B------:R-:W-:Y:S01]  /*e5d0*/  UMOV UR4, 0xf0000000 ;  /* 0xf000000000047882 */ /* 0x000fe20000000000 */
[----:B------:R-:W-:Y:S01]  /*e5e0*/  UMOV UR5, 0x380fffff ;  /* 0x380fffff00057882 */ /* 0x000fe20000000000 */
[----:B--2---:R-:W0:Y:S01]  /*e5f0*/  F2F.F32.F64 R19, R2 ;  /* 0x0000000200137310 */ /* 0x004e220000301000 */
[----:B------:R-:W-:-:S14]  /*e600*/  DSETP.GEU.AND P0, PT, |R2|, UR4, PT ;  /* 0x0000000402007e2a */ /* 0x000fdc000bf0e200 */
[----:B0-----:R-:W-:Y:S01]  /*e610*/  @!P0 FMUL R19, R19, 1.175494350822287508e-38 ;  /* 0x0080000013138820 */ /* 0x001fe20000400000 */
[----:B------:R-:W-:Y:S06]  /*e620*/  BRA `(.L_x_26769) ;  /* 0x00000008007c7947 */ /* 0x000fec0003800000 */
.L_x_26764:
        /* <DEDUP_REMOVED lines=12> */
.L_x_26778:
[----:B------:R-:W2:Y:S01]  /*e6f0*/  LDG.E.64 R2, desc[UR36][R2.64] ;  /* 0x0000002402027981 */ /* 0x000ea2000c1e1b00 */
[----:B------:R-:W-:Y:S01]  /*e700*/  UMOV UR4, 0xf0000000 ;  /* 0xf000000000047882 */ /* 0x000fe20000000000 */
[----:B------:R-:W-:Y:S01]  /*e710*/  UMOV UR5, 0x380fffff ;  /* 0x380fffff00057882 */ /* 0x000fe20000000000 */
[----:B--2---:R-:W0:Y:S01]  /*e720*/  F2F.F32.F64 R19, R2 ;  /* 0x0000000200137310 */ /* 0x004e220000301000 */
[----:B------:R-:W-:-:S14]  /*e730*/  DSETP.GEU.AND P0, PT, |R2|, UR4, PT ;  /* 0x0000000402007e2a */ /* 0x000fdc000bf0e200 */
[----:B0-----:R-:W-:Y:S01]  /*e740*/  @!P0 FMUL R19, R19, 1.175494350822287508e-38 ;  /* 0x0080000013138820 */ /* 0x001fe20000400000 */
[----:B------:R-:W-:Y:S06]  /*e750*/  BRA `(.L_x_26769) ;  /* 0x0000000800307947 */ /* 0x000fec0003800000 */
.L_x_26777:
        /* <DEDUP_REMOVED lines=26> */
.L_x_26780:
        /* <DEDUP_REMOVED lines=13> */
.L_x_26779:
[----:B------:R-:W2:Y:S02]  /*e9d0*/  LDG.E.U16 R2, desc[UR36][R2.64] ;  /* 0x0000002402027981 */ /* 0x000ea4000c1e1500 */
[----:B--2---:R-:W-:Y:S01]  /*e9e0*/  IMAD.U32 R19, R2, 0x10000, RZ ;  /* 0x0001000002137824 */ /* 0x004fe200078e00ff */
[----:B------:R-:W-:Y:S06]  /*e9f0*/  BRA `(.L_x_26769) ;  /* 0x0000000400887947 */ /* 0x000fec0003800000 */
.L_x_26776:
        /* <DEDUP_REMOVED lines=11> */
.L_x_26783:
        /* <DEDUP_REMOVED lines=20> */
.L_x_26785:
[----:B------:R-:W-:Y:S05]  /*ebf0*/  BSYNC B0 ;  /* 0x0000000000007941 */ /* 0x000fea0003800000 */
.L_x_26784:
[----:B------:R-:W-:Y:S01]  /*ec00*/  IMAD.SHL.U32 R2, R2, 0x100000, RZ ;  /* 0x0010000002027824 */ /* 0x000fe200078e00ff */
[----:B------:R-:W-:-:S04]  /*ec10*/  LEA R0, R0, 0x3b800000, 0x17 ;  /* 0x3b80000000007811 */ /* 0x000fc800078eb8ff */
[----:B------:R-:W-:Y:S01]  /*ec20*/  LOP3.LUT R19, R0, R2, R19, 0xfe, !PT ;  /* 0x0000000200137212 */ /* 0x000fe200078efe13 */
[----:B------:R-:W-:Y:S06]  /*ec30*/  BRA `(.L_x_26769) ;  /* 0x0000000000f87947 */ /* 0x000fec0003800000 */
.L_x_26782:
        /* <DEDUP_REMOVED lines=20> */
.L_x_26787:
[----:B------:R-:W-:Y:S05]  /*ed80*/  BSYNC B0 ;  /* 0x0000000000007941 */ /* 0x000fea0003800000 */
.L_x_26786:
[----:B------:R-:W-:Y:S01]  /*ed90*/  IMAD.SHL.U32 R2, R2, 0x200000, RZ ;  /* 0x0020000002027824 */ /* 0x000fe200078e00ff */
[----:B------:R-:W-:-:S04]  /*eda0*/  LEA R0, R0, 0x37800000, 0x17 ;  /* 0x3780000000007811 */ /* 0x000fc800078eb8ff */
[----:B------:R-:W-:Y:S01]  /*edb0*/  LOP3.LUT R19, R0, R2, R19, 0xfe, !PT ;  /* 0x0000000200137212 */ /* 0x000fe200078efe13 */
[----:B------:R-:W-:Y:S06]  /*edc0*/  BRA `(.L_x_26769) ;  /* 0x0000000000947947 */ /* 0x000fec0003800000 */
.L_x_26781:
        /* <DEDUP_REMOVED lines=14> */
.L_x_26768:
        /* <DEDUP_REMOVED lines=16> */
.L_x_26790:
[----:B------:R-:W-:Y:S01]  /*efb0*/  IMAD.MOV.U32 R19, RZ, RZ, RZ ;  /* 0x000000ffff137224 */ /* 0x000fe200078e00ff */
[----:B------:R-:W-:Y:S06]  /*efc0*/  BRA `(.L_x_26769) ;  /* 0x0000000000147947 */ /* 0x000fec0003800000 */
.L_x_26789:
[----:B------:R-:W2:Y:S02]  /*efd0*/  LDG.E.64 R2, desc[UR36][R2.64] ;  /* 0x0000002402027981 */ /* 0x000ea4000c1e1b00 */
[----:B--2---:R0:W1:Y:S01]  /*efe0*/  I2F.U64 R19, R2 ;  /* 0x0000000200137312 */ /* 0x0040620000301000 */
[----:B------:R-:W-:Y:S05]  /*eff0*/  BRA `(.L_x_26769) ;  /* 0x0000000000087947 */ /* 0x000fea0003800000 */
.L_x_26788:
[----:B------:R-:W2:Y:S02]  /*f000*/  LDG.E R2, desc[UR36][R2.64] ;  /* 0x0000002402027981 */ /* 0x000ea4000c1e1900 */
[----:B--2---:R-:W-:-:S07]  /*f010*/  I2FP.F32.U32 R19, R2 ;  /* 0x0000000200137245 */ /* 0x004fce0000201000 */
.L_x_26769:
[----:B------:R-:W-:Y:S05]  /*f020*/  BSYNC B6 ;  /* 0x0000000000067941 */ /* 0x000fea0003800000 */
.L_x_26763:
[----:B------:R-:W3:Y:S01]  /*f030*/  LDC.U8 R4, c[0x0][0x493] ;  /* 0x000124c0ff047b82 */ /* 0x000ee20000000000 */
[----:B------:R-:W-:Y:S01]  /*f040*/  ULDC.64 UR4, c[0x0][0x488] ;  /* 0x0001220000047ab9 */ /* 0x000fe20000000a00 */
[----:B------:R-:W-:Y:S01]  /*f050*/  BSSY B6, `(.L_x_26791) ;  /* 0x00000df000067945 */ /* 0x000fe20003800000 */
[----:B012-4-:R-:W-:-:S05]  /*f060*/  IADD3 R2, P0, R18, UR4, RZ ;  /* 0x0000000412027c10 */ /* 0x017fca000ff1e0ff */
[----:B------:R-:W-:Y:S01]  /*f070*/  IMAD.X R3, RZ, RZ, UR5, P0 ;  /* 0x00000005ff037e24 */ /* 0x000fe200080e06ff */
        /* <DEDUP_REMOVED lines=14> */
.L_x_26795:
[----:B------:R-:W2:Y:S02]  /*f160*/  LDG.E.U8 R0, desc[UR36][R2.64] ;  /* 0x0000002402007981 */ /* 0x000ea4000c1e1100 */
[----:B--2---:R-:W-:Y:S01]  /*f170*/  I2FP.F32.U32 R0, R0 ;  /* 0x0000000000007245 */ /* 0x004fe20000201000 */
[----:B------:R-:W-:Y:S06]  /*f180*/  BRA `(.L_x_26797) ;  /* 0x0000000c002c7947 */ /* 0x000fec0003800000 */
.L_x_26794:
        /* <DEDUP_REMOVED lines=9> */
.L_x_26799:
[----:B------:R-:W2:Y:S02]  /*f220*/  LDG.E R0, desc[UR36][R2.64] ;  /* 0x0000002402007981 */ /* 0x000ea4000c1e1900 */
[----:B--2---:R-:W-:Y:S01]  /*f230*/  I2FP.F32.S32 R0, R0 ;  /* 0x0000000000007245 */ /* 0x004fe20000201400 */
[----:B------:R-:W-:Y:S06]  /*f240*/  BRA `(.L_x_26797) ;  /* 0x0000000800fc7947 */ /* 0x000fec0003800000 */
.L_x_26798:
[----:B------:R-:W2:Y:S02]  /*f250*/  LDG.E.U16 R0, desc[UR36][R2.64] ;  /* 0x0000002402007981 */ /* 0x000ea4000c1e1500 */
[----:B--2---:R-:W1:Y:S01]  /*f260*/  I2F.S16 R0, R0 ;  /* 0x0000000000007306 */ /* 0x004e620000101400 */
[----:B------:R-:W-:Y:S05]  /*f270*/  BRA `(.L_x_26797) ;  /* 0x0000000800f07947 */ /* 0x000fea0003800000 */
.L_x_26793:
        /* <DEDUP_REMOVED lines=8> */
.L_x_26801:
[----:B------:R-:W2:Y:S02]  /*f300*/  LDG.E.U16 R0, desc[UR36][R2.64] ;  /* 0x0000002402007981 */ /* 0x000ea4000c1e1500 */
[----:B--2---:R-:W-:Y:S01]  /*f310*/  HADD2.F32 R0, -RZ, R0.H0_H0 ;  /* 0x20000000ff007230 */ /* 0x004fe20000004100 */
[----:B------:R-:W-:Y:S06]  /*f320*/  BRA `(.L_x_26797) ;  /* 0x0000000800c47947 */ /* 0x000fec0003800000 */
.L_x_26800:
        /* <DEDUP_REMOVED lines=8> */
.L_x_26803:
[----:B------:R-:W2:Y:S02]  /*f3b0*/  LDG.E.U16 R0, desc[UR36][R2.64] ;  /* 0x0000002402007981 */ /* 0x000ea4000c1e1500 */
[----:B--2---:R-:W-:Y:S01]  /*f3c0*/  HADD2.F32 R0, -RZ, R0.H0_H0 ;  /* 0x20000000ff007230 */ /* 0x004fe20000004100 */
[----:B------:R-:W-:Y:S06]  /*f3d0*/  BRA `(.L_x_26797) ;  /* 0x0000000800987947 */ /* 0x000fec0003800000 */
.L_x_26802:
[----:B------:R-:W2:Y:S01]  /*f3e0*/  LDG.E.64 R2, desc[UR36][R2.64] ;  /* 0x0000002402027981 */ /* 0x000ea2000c1e1b00 */
[----:B------:R-:W-:Y:S01]  /*f3f0*/  UMOV UR4, 0xf0000000 ;  /* 0xf000000000047882 */ /* 0x000fe20000000000 */
[----:B------:R-:W-:Y:S01]  /*f400*/  UMOV UR5, 0x380fffff ;  /* 0x380fffff00057882 */ /* 0x000fe20000000000 */
[----:B--2---:R-:W0:Y:S01]  /*f410*/  F2F.F32.F64 R0, R2 ;  /* 0x0000000200007310 */ /* 0x004e220000301000 */
[----:B------:R-:W-:-:S14]  /*f420*/  DSETP.GEU.AND P0, PT, |R2|, UR4, PT ;  /* 0x0000000402007e2a */ /* 0x000fdc000bf0e200 */
[----:B0-----:R-:W-:Y:S01]  /*f430*/  @!P0 FMUL R0, R0, 1.175494350822287508e-38 ;  /* 0x0080000000008820 */ /* 0x001fe20000400000 */
[----:B------:R-:W-:Y:S06]  /*f440*/  BRA `(.L_x_26797) ;  /* 0x00000008007c7947 */ /* 0x000fec0003800000 */
.L_x_26792:
        /* <DEDUP_REMOVED lines=12> */
.L_x_26806:
[----:B------:R-:W2:Y:S01]  /*f510*/  LDG.E.64 R2, desc[UR36][R2.64] ;  /* 0x0000002402027981 */ /* 0x000ea2000c1e1b00 */
[----:B------:R-:W-:Y:S01]  /*f520*/  UMOV UR4, 0xf0000000 ;  /* 0xf000000000047882 */ /* 0x000fe20000000000 */
[----:B------:R-:W-:Y:S01]  /*f530*/  UMOV UR5, 0x380fffff ;  /* 0x380fffff00057882 */ /* 0x000fe20000000000 */
[----:B--2---:R-:W0:Y:S01]  /*f540*/  F2F.F32.F64 R0, R2 ;  /* 0x0000000200007310 */ /* 0x004e220000301000 */
[----:B------:R-:W-:-:S14]  /*f550*/  DSETP.GEU.AND P0, PT, |R2|, UR4, PT ;  /* 0x0000000402007e2a */ /* 0x000fdc000bf0e200 */
[----:B0-----:R-:W-:Y:S01]  /*f560*/  @!P0 FMUL R0, R0, 1.175494350822287508e-38 ;  /* 0x0080000000008820 */ /* 0x001fe20000400000 */
[----:B------:R-:W-:Y:S06]  /*f570*/  BRA `(.L_x_26797) ;  /* 0x0000000800307947 */ /* 0x000fec0003800000 */
.L_x_26805:
        /* <DEDUP_REMOVED lines=26> */
.L_x_26808:
        /* <DEDUP_REMOVED lines=13> */
.L_x_26807:
[----:B------:R-:W2:Y:S02]  /*f7f0*/  LDG.E.U16 R0, desc[UR36][R2.64] ;  /* 0x0000002402007981 */ /* 0x000ea4000c1e1500 */
[----:B--2---:R-:W-:Y:S01]  /*f800*/  IMAD.U32 R0, R0, 0x10000, RZ ;  /* 0x0001000000007824 */ /* 0x004fe200078e00ff */
[----:B------:R-:W-:Y:S06]  /*f810*/  BRA `(.L_x_26797) ;  /* 0x0000000400887947 */ /* 0x000fec0003800000 */
.L_x_26804:
        /* <DEDUP_REMOVED lines=11> */
.L_x_26811:
        /* <DEDUP_REMOVED lines=20> */
.L_x_26813:
[----:B------:R-:W-:Y:S05]  /*fa10*/  BSYNC B0 ;  /* 0x0000000000007941 */ /* 0x000fea0003800000 */
.L_x_26812:
[----:B------:R-:W-:Y:S01]  /*fa20*/  LEA R3, R0, 0x3b800000, 0x17 ;  /* 0x3b80000000037811 */ /* 0x000fe200078eb8ff */
[----:B------:R-:W-:-:S05]  /*fa30*/  IMAD.SHL.U32 R0, R2, 0x100000, RZ ;  /* 0x0010000002007824 */ /* 0x000fca00078e00ff */
[----:B------:R-:W-:Y:S01]  /*fa40*/  LOP3.LUT R0, R3, R0, R4, 0xfe, !PT ;  /* 0x0000000003007212 */ /* 0x000fe200078efe04 */
[----:B------:R-:W-:Y:S06]  /*fa50*/  BRA `(.L_x_26797) ;  /* 0x0000000000f87947 */ /* 0x000fec0003800000 */
.L_x_26810:
        /* <DEDUP_REMOVED lines=20> */
.L_x_26815:
[----:B------:R-:W-:Y:S05]  /*fba0*/  BSYNC B0 ;  /* 0x0000000000007941 */ /* 0x000fea0003800000 */
.L_x_26814:
[----:B------:R-:W-:Y:S01]  /*fbb0*/  LEA R3, R0, 0x37800000, 0x17 ;  /* 0x3780000000037811 */ /* 0x000fe200078eb8ff */
[----:B------:R-:W-:-:S05]  /*fbc0*/  IMAD.SHL.U32 R0, R2, 0x200000, RZ ;  /* 0x0020000002007824 */ /* 0x000fca00078e00ff */
[----:B------:R-:W-:Y:S01]  /*fbd0*/  LOP3.LUT R0, R3, R0, R4, 0xfe, !PT ;  /* 0x0000000003007212 */ /* 0x000fe200078efe04 */
[----:B------:R-:W-:Y:S06]  /*fbe0*/  BRA `(.L_x_26797) ;  /* 0x0000000000947947 */ /* 0x000fec0003800000 */
.L_x_26809:
        /* <DEDUP_REMOVED lines=14> */
.L_x_26796:
        /* <DEDUP_REMOVED lines=16> */
.L_x_26818:
[----:B------:R-:W-:Y:S01]  /*fdd0*/  IMAD.MOV.U32 R0, RZ, RZ, RZ ;  /* 0x000000ffff007224 */ /* 0x000fe200078e00ff */
[----:B------:R-:W-:Y:S06]  /*fde0*/  BRA `(.L_x_26797) ;  /* 0x0000000000147947 */ /* 0x000fec0003800000 */
.L_x_26817:
[----:B------:R-:W2:Y:S02]  /*fdf0*/  LDG.E.64 R2, desc[UR36][R2.64] ;  /* 0x0000002402027981 */ /* 0x000ea4000c1e1b00 */
[----:B--2---:R0:W1:Y:S01]  /*fe00*/  I2F.U64 R0, R2 ;  /* 0x0000000200007312 */ /* 0x0040620000301000 */
[----:B------:R-:W-:Y:S05]  /*fe10*/  BRA `(.L_x_26797) ;  /* 0x0000000000087947 */ /* 0x000fea0003800000 */
.L_x_26816:
[----:B------:R-:W2:Y:S02]  /*fe20*/  LDG.E R0, desc[UR36][R2.64] ;  /* 0x0000002402007981 */ /* 0x000ea4000c1e1900 */
[----:B--2---:R-:W-:-:S07]  /*fe30*/  I2FP.F32.U32 R0, R0 ;  /* 0x0000000000007245 */ /* 0x004fce0000201000 */
.L_x_26797:
[----:B------:R-:W-:Y:S05]  /*fe40*/  BSYNC B6 ;  /* 0x0000000000067941 */ /* 0x000fea0003800000 */
.L_x_26791:
[C---:B-----5:R-:W-:Y:S01]  /*fe50*/  FSETP.GTU.FTZ.AND P0, PT, |R19|.reuse, +INF , PT ;  /* 0x7f8000001300780b */ /* 0x060fe20003f1c200 */
[----:B0-2-4-:R-:W-:Y:S01]  /*fe60*/  IMAD.SHL.U32 R2, R19, 0x2, RZ ;  /* 0x0000000213027824 */ /* 0x015fe200078e00ff */
[C---:B-1-3--:R-:W-:Y:S01]  /*fe70*/  FSETP.GTU.FTZ.AND P1, PT, |R0|.reuse, +INF , PT ;  /* 0x7f8000000000780b */ /* 0x04afe20003f3c200 */
        /* <DEDUP_REMOVED lines=36> */
.L_x_26820:
[----:B------:R-:W-:-:S07]  /*100c0*/  FADD.FTZ R2, R0, R19 ;  /* 0x0000001300027221 */ /* 0x000fce0000010000 */
.L_x_26821:
[----:B------:R-:W-:Y:S05]  /*100d0*/  BSYNC B0 ;  /* 0x0000000000007941 */ /* 0x000fea0003800000 */
.L_x_26819:
        /* <DEDUP_REMOVED lines=15> */
.L_x_26825:
[----:B------:R-:W0:Y:S02]  /*101d0*/  F2I.S64.TRUNC R2, R2 ;  /* 0x0000000200027311 */ /* 0x000e24000020d900 */
[----:B0-----:R-:W-:-:S05]  /*101e0*/  IMAD.MOV.U32 R5, RZ, RZ, R2 ;  /* 0x000000ffff057224 */ /* 0x001fca00078e0002 */
[----:B------:R-:W-:Y:S01]  /*101f0*/  STG.E.U8 desc[UR36][R16.64], R5 ;  /* 0x0000000510007986 */ /* 0x000fe2000c101124 */
[----:B------:R-:W-:Y:S05]  /*10200*/  EXIT ;  /* 0x000000000000794d */ /* 0x000fea0003800000 */
.L_x_26824:
        /* <DEDUP_REMOVED lines=9> */
.L_x_26828:
[----:B------:R-:W0:Y:S02]  /*102a0*/  F2I.FTZ.TRUNC.NTZ R3, R2 ;  /* 0x0000000200037305 */ /* 0x000e24000021f100 */
[----:B0-----:R-:W-:Y:S01]  /*102b0*/  STG.E desc[UR36][R16.64], R3 ;  /* 0x0000000310007986 */ /* 0x001fe2000c101924 */
[----:B------:R-:W-:Y:S05]  /*102c0*/  EXIT ;  /* 0x000000000000794d */ /* 0x000fea0003800000 */
.L_x_26827:
[----:B------:R-:W0:Y:S02]  /*102d0*/  F2I.FTZ.TRUNC.NTZ R3, R2 ;  /* 0x0000000200037305 */ /* 0x000e24000021f100 */
[----:B0-----:R-:W-:Y:S01]  /*102e0*/  STG.E.U16 desc[UR36][R16.64], R3 ;  /* 0x0000000310007986 */ /* 0x001fe2000c101524 */
[----:B------:R-:W-:Y:S05]  /*102f0*/  EXIT ;  /* 0x000000000000794d */ /* 0x000fea0003800000 */
.L_x_26823:
        /* <DEDUP_REMOVED lines=8> */
.L_x_26830:
[----:B------:R-:W-:-:S05]  /*10380*/  F2FP.F16.F32.PACK_AB R2, RZ, R2 ;  /* 0x00000002ff02723e */ /* 0x000fca00000000ff */
[----:B------:R-:W-:Y:S01]  /*10390*/  STG.E.U16 desc[UR36][R16.64], R2 ;  /* 0x0000000210007986 */ /* 0x000fe2000c101524 */
[----:B------:R-:W-:Y:S05]  /*103a0*/  EXIT ;  /* 0x000000000000794d */ /* 0x000fea0003800000 */
.L_x_26829:
        /* <DEDUP_REMOVED lines=9> */
.L_x_26832:
[----:B------:R-:W-:-:S04]  /*10440*/  F2FP.F16.F32.PACK_AB R3, RZ, R2 ;  /* 0x00000002ff03723e */ /* 0x000fc800000000ff */
[----:B------:R-:W-:-:S05]  /*10450*/  PRMT R3, R3, 0x5410, RZ ;  /* 0x0000541003037816 */ /* 0x000fca00000000ff */
[----:B------:R-:W-:Y:S01]  /*10460*/  STG.E desc[UR36][R16.64], R3 ;  /* 0x0000000310007986 */ /* 0x000fe2000c101924 */
[----:B------:R-:W-:Y:S05]  /*10470*/  EXIT ;  /* 0x000000000000794d */ /* 0x000fea0003800000 */
.L_x_26831:
[----:B------:R-:W-:-:S06]  /*10480*/  FMUL.FTZ R2, R2, 1 ;  /* 0x3f80000002027820 */ /* 0x000fcc0000410000 */
[----:B------:R-:W0:Y:S02]  /*10490*/  F2F.F64.F32 R2, R2 ;  /* 0x0000000200027310 */ /* 0x000e240000201800 */
[----:B0-----:R-:W-:Y:S01]  /*104a0*/  STG.E.64 desc[UR36][R16.64], R2 ;  /* 0x0000000210007986 */ /* 0x001fe2000c101b24 */
[----:B------:R-:W-:Y:S05]  /*104b0*/  EXIT ;  /* 0x000000000000794d */ /* 0x000fea0003800000 */
.L_x_26822:
        /* <DEDUP_REMOVED lines=12> */
.L_x_26835:
[----:B------:R-:W-:Y:S01]  /*10580*/  FMUL.FTZ R4, R2, 1 ;  /* 0x3f80000002047820 */ /* 0x000fe20000410000 */
[----:B------:R-:W-:-:S05]  /*10590*/  CS2R R6, SRZ ;  /* 0x0000000000067805 */ /* 0x000fca000001ff00 */
[----:B------:R-:W0:Y:S02]  /*105a0*/  F2F.F64.F32 R4, R4 ;  /* 0x0000000400047310 */ /* 0x000e240000201800 */
[----:B0-----:R-:W-:Y:S01]  /*105b0*/  STG.E.128 desc[UR36][R16.64], R4 ;  /* 0x0000000410007986 */ /* 0x001fe2000c101d24 */
[----:B------:R-:W-:Y:S05]  /*105c0*/  EXIT ;  /* 0x000000000000794d */ /* 0x000fea0003800000 */
.L_x_26834:
        /* <DEDUP_REMOVED lines=20> */
.L_x_26839:
[----:B------:R-:W-:Y:S05]  /*10710*/  BSYNC B0 ;  /* 0x0000000000007941 */ /* 0x000fea0003800000 */
.L_x_26838:
[----:B------:R-:W-:-:S05]  /*10720*/  LOP3.LUT R5, R0, R5, RZ, 0xfc, !PT ;  /* 0x0000000500057212 */ /* 0x000fca00078efcff */
[----:B------:R-:W-:Y:S01]  /*10730*/  STG.E.U8 desc[UR36][R16.64], R5 ;  /* 0x0000000510007986 */ /* 0x000fe2000c101124 */
[----:B------:R-:W-:Y:S05]  /*10740*/  EXIT ;  /* 0x000000000000794d */ /* 0x000fea0003800000 */
.L_x_26837:
        /* <DEDUP_REMOVED lines=12> */
.L_x_26841:
[----:B------:R-:W-:Y:S01]  /*10810*/  IMAD.MOV.U32 R0, RZ, RZ, 0x7f ;  /* 0x0000007fff007424 */ /* 0x000fe200078e00ff */
[----:B------:R-:W-:-:S04]  /*10820*/  ISETP.GT.U32.AND P0, PT, R4, 0x7f800000, PT ;  /* 0x7f8000000400780c */ /* 0x000fc80003f04070 */
[----:B------:R-:W-:-:S09]  /*10830*/  SEL R0, R0, 0x7c, P0 ;  /* 0x0000007c00007807 */ /* 0x000fd20000000000 */
.L_x_26842:
[----:B------:R-:W-:Y:S05]  /*10840*/  BSYNC B0 ;  /* 0x0000000000007941 */ /* 0x000fea0003800000 */
.L_x_26840:
[----:B------:R-:W-:-:S04]  /*10850*/  LOP3.LUT R2, R2, 0x80000000, RZ, 0xc0, !PT ;  /* 0x8000000002027812 */ /* 0x000fc800078ec0ff */
[----:B------:R-:W-:-:S04]  /*10860*/  SHF.R.U32.HI R3, RZ, 0x18, R2 ;  /* 0x00000018ff037819 */ /* 0x000fc80000011602 */
[----:B------:R-:W-:-:S05]  /*10870*/  LOP3.LUT R3, R0, R3, RZ, 0xfc, !PT ;  /* 0x0000000300037212 */ /* 0x000fca00078efcff */
[----:B------:R-:W-:Y:S01]  /*10880*/  STG.E.U8 desc[UR36][R16.64], R3 ;  /* 0x0000000310007986 */ /* 0x000fe2000c101124 */
[----:B------:R-:W-:Y:S05]  /*10890*/  EXIT ;  /* 0x000000000000794d */ /* 0x000fea0003800000 */
.L_x_26836:
[----:B------:R-:W-:-:S05]  /*108a0*/  F2FP.BF16.F32.PACK_AB R2, RZ, R2 ;  /* 0x00000002ff02723e */ /* 0x000fca00000010ff */
[----:B------:R-:W-:Y:S01]  /*108b0*/  STG.E.U16 desc[UR36][R16.64], R2 ;  /* 0x0000000210007986 */ /* 0x000fe2000c101524 */
[----:B------:R-:W-:Y:S05]  /*108c0*/  EXIT ;  /* 0x000000000000794d */ /* 0x000fea0003800000 */
.L_x_26833:
        /* <DEDUP_REMOVED lines=11> */
.L_x_26845:
        /* <DEDUP_REMOVED lines=16> */
.L_x_26848:
[----:B------:R-:W-:-:S04]  /*10a80*/  LOP3.LUT R2, R2, 0x80000000, RZ, 0xc0, !PT ;  /* 0x8000000002027812 */ /* 0x000fc800078ec0ff */
[----:B------:R-:W-:-:S04]  /*10a90*/  SHF.R.U32.HI R3, RZ, 0x18, R2 ;  /* 0x00000018ff037819 */ /* 0x000fc80000011602 */
[----:B------:R-:W-:-:S04]  /*10aa0*/  LOP3.LUT R0, R0, R3, RZ, 0xfc, !PT ;  /* 0x0000000300007212 */ /* 0x000fc800078efcff */
[----:B------:R-:W-:-:S07]  /*10ab0*/  PRMT R8, R0, 0x7610, R8 ;  /* 0x0000761000087816 */ /* 0x000fce0000000008 */
.L_x_26847:
[----:B------:R-:W-:Y:S05]  /*10ac0*/  BSYNC B0 ;  /* 0x0000000000007941 */ /* 0x000fea0003800000 */
.L_x_26846:
[----:B------:R-:W-:Y:S01]  /*10ad0*/  STG.E.U8 desc[UR36][R16.64], R8 ;  /* 0x0000000810007986 */ /* 0x000fe2000c101124 */
[----:B------:R-:W-:Y:S05]  /*10ae0*/  EXIT ;  /* 0x000000000000794d */ /* 0x000fea0003800000 */
.L_x_26844:
        /* <DEDUP_REMOVED lines=16> */
.L_x_26851:
[----:B------:R-:W-:-:S04]  /*10bf0*/  LOP3.LUT R2, R2, 0x80000000, RZ, 0xc0, !PT ;  /* 0x8000000002027812 */ /* 0x000fc800078ec0ff */
[----:B------:R-:W-:-:S04]  /*10c00*/  SHF.R.U32.HI R3, RZ, 0x18, R2 ;  /* 0x00000018ff037819 */ /* 0x000fc80000011602 */
[----:B------:R-:W-:-:S04]  /*10c10*/  LOP3.LUT R0, R0, R3, RZ, 0xfc, !PT ;  /* 0x0000000300007212 */ /* 0x000fc800078efcff */
[----:B------:R-:W-:-:S07]  /*10c20*/  PRMT R8, R0, 0x7610, R8 ;  /* 0x0000761000087816 */ /* 0x000fce0000000008 */
.L_x_26850:
[----:B------:R-:W-:Y:S05]  /*10c30*/  BSYNC B0 ;  /* 0x0000000000007941 */ /* 0x000fea0003800000 */
.L_x_26849:
[----:B------:R-:W-:Y:S01]  /*10c40*/  STG.E.U8 desc[UR36][R16.64], R8 ;  /* 0x0000000810007986 */ /* 0x000fe2000c101124 */
[----:B------:R-:W-:Y:S05]  /*10c50*/  EXIT ;  /* 0x000000000000794d */ /* 0x000fea0003800000 */
.L_x_26843:
        /* <DEDUP_REMOVED lines=21> */
.L_x_26826:
        /* <DEDUP_REMOVED lines=16> */
.L_x_26854:
[----:B------:R-:W-:Y:S05]  /*10eb0*/  EXIT ;  /* 0x000000000000794d */ /* 0x000fea0003800000 */
.L_x_26853:
[----:B------:R-:W0:Y:S02]  /*10ec0*/  F2I.U64.TRUNC R2, R2 ;  /* 0x0000000200027311 */ /* 0x000e24000020d800 */
[----:B0-----:R-:W-:Y:S01]  /*10ed0*/  STG.E.64 desc[UR36][R16.64], R2 ;  /* 0x0000000210007986 */ /* 0x001fe2000c101b24 */
[----:B------:R-:W-:Y:S05]  /*10ee0*/  EXIT ;  /* 0x000000000000794d */ /* 0x000fea0003800000 */
.L_x_26852:
[----:B------:R-:W0:Y:S02]  /*10ef0*/  F2I.FTZ.U32.TRUNC.NTZ R3, R2 ;  /* 0x0000000200037305 */ /* 0x000e24000021f000 */
[----:B0-----:R-:W-:Y:S01]  /*10f00*/  STG.E desc[UR36][R16.64], R3 ;  /* 0x0000000310007986 */ /* 0x001fe2000c101924 */
[----:B------:R-:W-:Y:S05]  /*10f10*/  EXIT ;  /* 0x000000000000794d */ /* 0x000fea0003800000 */
.L_x_26855:
        /* <DEDUP_REMOVED lines=14> */
.L_x_32267:


//--------------------- .text._ZN2at6native27unrolled_elementwise_kernelINS0_13BinaryFunctorIfffZZZNS0_21nextafter_kernel_cudaERNS_18TensorIteratorBaseEENKUlvE_clEvENKUlvE0_clEvEUlffE_EESt5arrayIPcLm3EELi4E23TrivialOffsetCalculatorILi2EjESC_ILi1EjENS0_6memory12LoadWithCastILi2EEENSF_13StoreWithCastILi1EEEEEviT_T0_T2_T3_T4_T5_ --------------------------
	.section	.text._ZN2at6native27unrolled_elementwise_kernelINS0_13BinaryFunctorIfffZZZNS0_21nextafter_kernel_cudaERNS_18TensorIteratorBaseEENKUlvE_clEvENKUlvE0_clEvEUlffE_EESt5arrayIPcLm3EELi4E23TrivialOffsetCalculatorILi2EjESC_ILi1EjENS0_6memory12LoadWithCastILi2EEENSF_13StoreWithCastILi1EEEEEviT_T0_T2_T3_T4_T5_,"ax",@progbits
	.align	128
        .global         _ZN2at6native27unrolled_elementwise_kernelINS0_13BinaryFunctorIfffZZZNS0_21nextafter_kernel_cudaERNS_18TensorIteratorBaseEENKUlvE_clEvENKUlvE0_clEvEUlffE_EESt5arrayIPcLm3EELi4E23TrivialOffsetCalculatorILi2EjESC_ILi1EjENS0_6memory12LoadWithCastILi2EEENSF_13StoreWithCastILi1EEEEEviT_T0_T2_T3_T4_T5_
        .type           _ZN2at6native27unrolled_elementwise_kernelINS0_13BinaryFunctorIfffZZZNS0_21nextafter_kernel_cudaERNS_18TensorIteratorBaseEENKUlvE_clEvENKUlvE0_clEvEUlffE_EESt5arrayIPcLm3EELi4E23TrivialOffsetCalculatorILi2EjESC_ILi1EjENS0_6memory12LoadWithCastILi2EEENSF_13StoreWithCastILi1EEEEEviT_T0_T2_T3_T4_T5_,@function
        .size           _ZN2at6native27unrolled_elementwise_kernelINS0_13BinaryFunctorIfffZZZNS0_21nextafter_kernel_cudaERNS_18TensorIteratorBaseEENKUlvE_clEvENKUlvE0_clEvEUlffE_EESt5arrayIPcLm3EELi4E23TrivialOffsetCalculatorILi2EjESC_ILi1EjENS0_6memory12LoadWithCastILi2EEENSF_13StoreWithCastILi1EEEEEviT_T0_T2_T3_T4_T5_,(.L_x_32268 - _ZN2at6native27unrolled_elementwise_kernelINS0_13BinaryFunctorIfffZZZNS0_21nextafter_kernel_cudaERNS_18TensorIteratorBaseEENKUlvE_clEvENKUlvE0_clEvEUlffE_EESt5arrayIPcLm3EELi4E23TrivialOffsetCalculatorILi2EjESC_ILi1EjENS0_6memory12LoadWithCastILi2EEENSF_13StoreWithCastILi1EEEEEviT_T0_T2_T3_T4_T5_)
        .other          _ZN2at6native27unrolled_elementwise_kernelINS0_13BinaryFunctorIfffZZZNS0_21nextafter_kernel_cudaERNS_18TensorIteratorBaseEENKUlvE_clEvENKUlvE0_clEvEUlffE_EESt5arrayIPcLm3EELi4E23TrivialOffsetCalculatorILi2EjESC_ILi1EjENS0_6memory12LoadWithCastILi2EEENSF_13StoreWithCastILi1EEEEEviT_T0_T2_T3_T4_T5_,@"STO_CUDA_ENTRY STV_DEFAULT"
_ZN2at6native27unrolled_elementwise_kernelINS0_13BinaryFunctorIfffZZZNS0_21nextafter_kernel_cudaERNS_18TensorIteratorBaseEENKUlvE_clEvENKUlvE0_clEvEUlffE_EESt5arrayIPcLm3EELi4E23TrivialOffsetCalculatorILi2EjESC_ILi1EjENS0_6memory12LoadWithCastILi2EEENSF_13StoreWithCastILi1EEEEEviT_T0_T2_T3_T4_T5_:
.text._ZN2at6native27unrolled_elementwise_kernelINS0_13BinaryFunctorIfffZZZNS0_21nextafter_kernel_cudaERNS_18TensorIteratorBaseEENKUlvE_clEvENKUlvE0_clEvEUlffE_EESt5arrayIPcLm3EELi4E23TrivialOffsetCalculatorILi2EjESC_ILi1EjENS0_6memory12LoadWithCastILi2EEENSF_13StoreWithCastILi1EEEEEviT_T0_T2_T3_T4_T5_:
        /* <DEDUP_REMOVED lines=35> */
.L_x_26862:
[----:B------:R-:W2:Y:S02]  /*0230*/  LDG.E.U8 R4, desc[UR36][R4.64] ;  /* 0x0000002404047981 */ /* 0x000ea4000c1e1100 */
[----:B--2---:R-:W-:Y:S01]  /*0240*/  I2FP.F32.U32 R29, R4 ;  /* 0x00000004001d7245 */ /* 0x004fe20000201000 */
[----:B------:R-:W-:Y:S06]  /*0250*/  BRA `(.L_x_26864) ;  /* 0x0000000c00307947 */ /* 0x000fec0003800000 */
.L_x_26861:
        /* <DEDUP_REMOVED lines=9> */
.L_x_26866:
[----:B------:R-:W2:Y:S02]  /*02f0*/  LDG.E R4, desc[UR36][R4.64] ;  /* 0x0000002404047981 */ /* 0x000ea4000c1e1900 */
[----:B--2---:R-:W-:Y:S01]  /*0300*/  I2FP.F32.S32 R29, R4 ;  /* 0x00000004001d7245 */ /* 0x004fe20000201400 */
[----:B------:R-:W-:Y:S06]  /*0310*/  BRA `(.L_x_26864) ;  /* 0x0000000c00007947 */ /* 0x000fec0003800000 */
.L_x_26865:
[----:B------:R-:W2:Y:S02]  /*0320*/  LDG.E.U16 R4, desc[UR36][R4.64] ;  /* 0x0000002404047981 */ /* 0x000ea4000c1e1500 */
[----:B--2---:R2:W3:Y:S01]  /*0330*/  I2F.S16 R29, R4 ;  /* 0x00000004001d7306 */ /* 0x0044e20000101400 */
[----:B------:R-:W-:Y:S05]  /*0340*/  BRA `(.L_x_26864) ;  /* 0x0000000800f47947 */ /* 0x000fea0003800000 */
.L_x_26860:
        /* <DEDUP_REMOVED lines=8> */
.L_x_26868:
[----:B------:R-:W2:Y:S02]  /*03d0*/  LDG.E.U16 R4, desc[UR36][R4.64] ;  /* 0x0000002404047981 */ /* 0x000ea4000c1e1500 */
[----:B--2---:R-:W-:Y:S01]  /*03e0*/  HADD2.F32 R29, -RZ, R4.H0_H0 ;  /* 0x20000004ff1d7230 */ /* 0x004fe20000004100 */
[----:B------:R-:W-:Y:S06]  /*03f0*/  BRA `(.L_x_26864) ;  /* 0x0000000800c87947 */ /* 0x000fec0003800000 */
.L_x_26867:
        /* <DEDUP_REMOVED lines=8> */
.L_x_26870:
[----:B------:R-:W2:Y:S02]  /*0480*/  LDG.E.U16 R4, desc[UR36][R4.64] ;  /* 0x0000002404047981 */ /* 0x000ea4000c1e1500 */
[----:B--2---:R-:W-:Y:S01]  /*0490*/  HADD2.F32 R29, -RZ, R4.H0_H0 ;  /* 0x20000004ff1d7230 */ /* 0x004fe20000004100 */
[----:B------:R-:W-:Y:S06]  /*04a0*/  BRA `(.L_x_26864) ;  /* 0x00000008009c7947 */ /* 0x000fec0003800000 */
.L_x_26869:
[----:B------:R-:W2:Y:S01]  /*04b0*/  LDG.E.64 R4, desc[UR36][R4.64] ;  /* 0x0000002404047981 */ /* 0x000ea2000c1e1b00 */
[----:B------:R-:W-:Y:S01]  /*04c0*/  UMOV UR4, 0xf0000000 ;  /* 0xf000000000047882 */ /* 0x000fe20000000000 */
[----:B------:R-:W-:Y:S01]  /*04d0*/  UMOV UR5, 0x380fffff ;  /* 0x380fffff00057882 */ /* 0x000fe20000000000 */
[----:B--2---:R-:W0:Y:S01]  /*04e0*/  F2F.F32.F64 R29, R4 ;  /* 0x00000004001d7310 */ /* 0x004e220000301000 */
[----:B------:R-:W-:-:S14]  /*04f0*/  DSETP.GEU.AND P0, PT, |R4|, UR4, PT ;  /* 0x0000000404007e2a */ /* 0x000fdc000bf0e200 */
[----:B0-----:R-:W-:Y:S01]  /*0500*/  @!P0 FMUL R29, R29, 1.175494350822287508e-38 ;  /* 0x008000001d1d8820 */ /* 0x001fe20000400000 */
[----:B------:R-:W-:Y:S06]  /*0510*/  BRA `(.L_x_26864) ;  /* 0x0000000800807947 */ /* 0x000fec0003800000 */
.L_x_26859:
        /* <DEDUP_REMOVED lines=12> */
.L_x_26873:
[----:B------:R-:W2:Y:S01]  /*05e0*/  LDG.E.64 R4, desc[UR36][R4.64] ;  /* 0x0000002404047981 */ /* 0x000ea2000c1e1b00 */
[----:B------:R-:W-:Y:S01]  /*05f0*/  UMOV UR4, 0xf0000000 ;  /* 0xf000000000047882 */ /* 0x000fe20000000000 */
[----:B------:R-:W-:Y:S01]  /*0600*/  UMOV UR5, 0x380fffff ;  /* 0x380fffff00057882 */ /* 0x000fe20000000000 */
[----:B--2---:R-:W0:Y:S01]  /*0610*/  F2F.F32.F64 R29, R4 ;  /* 0x00000004001d7310 */ /* 0x004e220000301000 */
[----:B------:R-:W-:-:S14]  /*0620*/  DSETP.GEU.AND P0, PT, |R4|, UR4, PT ;  /* 0x0000000404007e2a */ /* 0x000fdc000bf0e200 */
[----:B0-----:R-:W-:Y:S01]  /*0630*/  @!P0 FMUL R29, R29, 1.175494350822287508e-38 ;  /* 0x008000001d1d8820 */ /* 0x001fe20000400000 */
[----:B------:R-:W-:Y:S06]  /*0640*/  BRA `(.L_x_26864) ;  /* 0x0000000800347947 */ /* 0x000fec0003800000 */
.L_x_26872:
        /* <DEDUP_REMOVED lines=26> */
.L_x_26875:
        /* <DEDUP_REMOVED lines=14> */
.L_x_26874:
[----:B------:R-:W2:Y:S02]  /*08d0*/  LDG.E.U16 R4, desc[UR36][R4.64] ;  /* 0x0000002404047981 */ /* 0x000ea4000c1e1500 */
[----:B--2---:R-:W-:Y:S01]  /*08e0*/  IMAD.U32 R29, R4, 0x10000, RZ ;  /* 0x00010000041d7824 */ /* 0x004fe200078e00ff */
[----:B------:R-:W-:Y:S06]  /*08f0*/  BRA `(.L_x_26864) ;  /* 0x0000000400887947 */ /* 0x000fec0003800000 */
.L_x_26871:
        /* <DEDUP_REMOVED lines=11> */
.L_x_26878:
        /* <DEDUP_REMOVED lines=20> */
.L_x_26880:
[----:B------:R-:W-:Y:S05]  /*0af0*/  BSYNC B0 ;  /* 0x0000000000007941 */ /* 0x000fea0003800000 */
.L_x_26879:
[----:B------:R-:W-:Y:S01]  /*0b00*/  IMAD.SHL.U32 R3, R3, 0x100000, RZ ;  /* 0x0010000003037824 */ /* 0x000fe200078e00ff */
[----:B------:R-:W-:-:S04]  /*0b10*/  LEA R0, R0, 0x3b800000, 0x17 ;  /* 0x3b80000000007811 */ /* 0x000fc800078eb8ff */
[----:B------:R-:W-:Y:S01]  /*0b20*/  LOP3.LUT R29, R0, R3, R29, 0xfe, !PT ;  /* 0x00000003001d7212 */ /* 0x000fe200078efe1d */
[----:B------:R-:W-:Y:S06]  /*0b30*/  BRA `(.L_x_26864) ;  /* 0x0000000000f87947 */ /* 0x000fec0003800000 */
.L_x_26877:
        /* <DEDUP_REMOVED lines=20> */
.L_x_26882:
[----:B------:R-:W-:Y:S05]  /*0c80*/  BSYNC B0 ;  /* 0x0000000000007941 */ /* 0x000fea0003800000 */
.L_x_26881:
[----:B------:R-:W-:Y:S01]  /*0c90*/  IMAD.SHL.U32 R3, R3, 0x200000, RZ ;  /* 0x0020000003037824 */ /* 0x000fe200078e00ff */
[----:B------:R-:W-:-:S04]  /*0ca0*/  LEA R0, R0, 0x37800000, 0x17 ;  /* 0x3780000000007811 */ /* 0x000fc800078eb8ff */
[----:B------:R-:W-:Y:S01]  /*0cb0*/  LOP3.LUT R29, R0, R3, R29, 0xfe, !PT ;  /* 0x00000003001d7212 */ /* 0x000fe200078efe1d */
[----:B------:R-:W-:Y:S06]  /*0cc0*/  BRA `(.L_x_26864) ;  /* 0x0000000000947947 */ /* 0x000fec0003800000 */
.L_x_26876:
        /* <DEDUP_REMOVED lines=14> */
.L_x_26863:
        /* <DEDUP_REMOVED lines=16> */
.L_x_26885:
[----:B------:R-:W-:Y:S01]  /*0eb0*/  IMAD.MOV.U32 R29, RZ, RZ, RZ ;  /* 0x000000ffff1d7224 */ /* 0x000fe200078e00ff */
[----:B------:R-:W-:Y:S06]  /*0ec0*/  BRA `(.L_x_26864) ;  /* 0x0000000000147947 */ /* 0x000fec0003800000 */
.L_x_26884:
[----:B------:R-:W2:Y:S02]  /*0ed0*/  LDG.E.64 R4, desc[UR36][R4.64] ;  /* 0x0000002404047981 */ /* 0x000ea4000c1e1b00 */
[----:B--2---:R0:W1:Y:S01]  /*0ee0*/  I2F.U64 R29, R4 ;  /* 0x00000004001d7312 */ /* 0x0040620000301000 */
[----:B------:R-:W-:Y:S05]  /*0ef0*/  BRA `(.L_x_26864) ;  /* 0x0000000000087947 */ /* 0x000fea0003800000 */
.L_x_26883:
[----:B------:R-:W2:Y:S02]  /*0f00*/  LDG.E R4, desc[UR36][R4.64] ;  /* 0x0000002404047981 */ /* 0x000ea4000c1e1900 */
[----:B--2---:R-:W-:-:S07]  /*0f10*/  I2FP.F32.U32 R29, R4 ;  /* 0x00000004001d7245 */ /* 0x004fce0000201000 */
.L_x_26864:
[----:B------:R-:W-:Y:S05]  /*0f20*/  BSYNC B6 ;  /* 0x0000000000067941 */ /* 0x000fea0003800000 */
.L_x_26858:
        /* <DEDUP_REMOVED lines=20> */
.L_x_26890:
[----:B------:R-:W2:Y:S02]  /*1070*/  LDG.E.U8 R4, desc[UR36][R4.64] ;  /* 0x0000002404047981 */ /* 0x000ea4000c1e1100 */
[----:B--2---:R-:W-:Y:S01]  /*1080*/  I2FP.F32.U32 R18, R4 ;  /* 0x0000000400127245 */ /* 0x004fe20000201000 */
[----:B------:R-:W-:Y:S06]  /*1090*/  BRA `(.L_x_26892) ;  /* 0x0000000c002c7947 */ /* 0x000fec0003800000 */
.L_x_26889:
        /* <DEDUP_REMOVED lines=9> */
.L_x_26894:
[----:B------:R-:W2:Y:S02]  /*1130*/  LDG.E R4, desc[UR36][R4.64] ;  /* 0x0000002404047981 */ /* 0x000ea4000c1e1900 */
[----:B--2---:R-:W-:Y:S01]  /*1140*/  I2FP.F32.S32 R18, R4 ;  /* 0x0000000400127245 */ /* 0x004fe20000201400 */
[----:B------:R-:W-:Y:S06]  /*1150*/  BRA `(.L_x_26892) ;  /* 0x0000000800fc7947 */ /* 0x000fec0003800000 */
.L_x_26893:
[----:B------:R-:W2:Y:S02]  /*1160*/  LDG.E.U16 R4, desc[UR36][R4.64] ;  /* 0x0000002404047981 */ /* 0x000ea4000c1e1500 */
[----:B--2---:R0:W2:Y:S01]  /*1170*/  I2F.S16 R18, R4 ;  /* 0x0000000400127306 */ /* 0x0040a20000101400 */
[----:B------:R-:W-:Y:S05]  /*1180*/  BRA `(.L_x_26892) ;  /* 0x0000000800f07947 */ /* 0x000fea0003800000 */
.L_x_26888:
        /* <DEDUP_REMOVED lines=8> */
.L_x_26896:
[----:B------:R-:W2:Y:S02]  /*1210*/  LDG.E.U16 R4, desc[UR36][R4.64] ;  /* 0x0000002404047981 */ /* 0x000ea4000c1e1500 */
[----:B--2---:R-:W-:Y:S01]  /*1220*/  HADD2.F32 R18, -RZ, R4.H0_H0 ;  /* 0x20000004ff127230 */ /* 0x004fe20000004100 */
[----:B------:R-:W-:Y:S06]  /*1230*/  BRA `(.L_x_26892) ;  /* 0x0000000800c47947 */ /* 0x000fec0003800000 */
.L_x_26895:
        /* <DEDUP_REMOVED lines=8> */
.L_x_26898:
[----:B------:R-:W2:Y:S02]  /*12c0*/  LDG.E.U16 R4, desc[UR36][R4.64] ;  /* 0x0000002404047981 */ /* 0x000ea4000c1e1500 */
[----:B--2---:R-:W-:Y:S01]  /*12d0*/  HADD2.F32 R18, -RZ, R4.H0_H0 ;  /* 0x20000004ff127230 */ /* 0x004fe20000004100 */
[----:B------:R-:W-:Y:S06]  /*12e0*/  BRA `(.L_x_26892) ;  /* 0x0000000800987947 */ /* 0x000fec0003800000 */
.L_x_26897:
[----:B------:R-:W2:Y:S01]  /*12f0*/  LDG.E.64 R4, desc[UR36][R4.64] ;  /* 0x0000002404047981 */ /* 0x000ea2000c1e1b00 */
[----:B------:R-:W-:Y:S01]  /*1300*/  UMOV UR4, 0xf0000000 ;  /* 0xf000000000047882 */ /* 0x000fe20000000000 */
[----:B------:R-:W-:Y:S01]  /*1310*/  UMOV UR5, 0x380fffff ;  /* 0x380fffff00057882 */ /* 0x000fe20000000000 */
[----:B--2---:R-:W0:Y:S01]  /*1320*/  F2F.F32.F64 R18, R4 ;  /* 0x0000000400127310 */ /* 0x004e220000301000 */
[----:B------:R-:W-:-:S14]  /*1330*/  DSETP.GEU.AND P0, PT, |R4|, UR4, PT ;  /* 0x0000000404007e2a */ /* 0x000fdc000bf0e200 */
[----:B0-----:R-:W-:Y:S01]  /*1340*/  @!P0 FMUL R18, R18, 1.175494350822287508e-38 ;  /* 0x0080000012128820 */ /* 0x001fe20000400000 */
[----:B------:R-:W-:Y:S06]  /*1350*/  BRA `(.L_x_26892) ;  /* 0x00000008007c7947 */ /* 0x000fec0003800000 */
.L_x_26887:
        /* <DEDUP_REMOVED lines=12> */
.L_x_26901:
[----:B------:R-:W2:Y:S01]  /*1420*/  LDG.E.64 R4, desc[UR36][R4.64] ;  /* 0x0000002404047981 */ /* 0x000ea2000c1e1b00 */
[----:B------:R-:W-:Y:S01]  /*1430*/  UMOV UR4, 0xf0000000 ;  /* 0xf000000000047882 */ /* 0x000fe20000000000 */
[----:B------:R-:W-:Y:S01]  /*1440*/  UMOV UR5, 0x380fffff ;  /* 0x380fffff00057882 */ /* 0x000fe20000000000 */
[----:B--2---:R-:W0:Y:S01]  /*1450*/  F2F.F32.F64 R18, R4 ;  /* 0x0000000400127310 */ /* 0x004e220000301000 */
[----:B------:R-:W-:-:S14]  /*1460*/  DSETP.GEU.AND P0, PT, |R4|, UR4, PT ;  /* 0x0000000404007e2a */ /* 0x000fdc000bf0e200 */
[----:B0-----:R-:W-:Y:S01]  /*1470*/  @!P0 FMUL R18, R18, 1.175494350822287508e-38 ;  /* 0x0080000012128820 */ /* 0x001fe20000400000 */
[----:B------:R-:W-:Y:S06]  /*1480*/  BRA `(.L_x_26892) ;  /* 0x0000000800307947 */ /* 0x000fec0003800000 */
.L_x_26900:
        /* <DEDUP_REMOVED lines=26> */
.L_x_26903:
        /* <DEDUP_REMOVED lines=13> */
.L_x_26902:
[----:B------:R-:W2:Y:S02]  /*1700*/  LDG.E.U16 R4, desc[UR36][R4.64] ;  /* 0x0000002404047981 */ /* 0x000ea4000c1e1500 */
[----:B--2---:R-:W-:Y:S01]  /*1710*/  IMAD.U32 R18, R4, 0x10000, RZ ;  /* 0x0001000004127824 */ /* 0x004fe200078e00ff */
[----:B------:R-:W-:Y:S06]  /*1720*/  BRA `(.L_x_26892) ;  /* 0x0000000400887947 */ /* 0x000fec0003800000 */
.L_x_26899:
        /* <DEDUP_REMOVED lines=11> */
.L_x_26906:
        /* <DEDUP_REMOVED lines=20> */
.L_x_26908:
[----:B------:R-:W-:Y:S05]  /*1920*/  BSYNC B0 ;  /* 0x0000000000007941 */ /* 0x000fea0003800000 */
.L_x_26907:
[----:B------:R-:W-:Y:S01]  /*1930*/  IMAD.SHL.U32 R3, R3, 0x100000, RZ ;  /* 0x0010000003037824 */ /* 0x000fe200078e00ff */
[----:B------:R-:W-:-:S04]  /*1940*/  LEA R5, R0, 0x3b800000, 0x17 ;  /* 0x3b80000000057811 */ /* 0x000fc800078eb8ff */
[----:B------:R-:W-:Y:S01]  /*1950*/  LOP3.LUT R18, R5, R3, R18, 0xfe, !PT ;  /* 0x0000000305127212 */ /* 0x000fe200078efe12 */
[----:B------:R-:W-:Y:S06]  /*1960*/  BRA `(.L_x_26892) ;  /* 0x0000000000f87947 */ /* 0x000fec0003800000 */
.L_x_26905:
        /* <DEDUP_REMOVED lines=20> */
.L_x_26910:
[----:B------:R-:W-:Y:S05]  /*1ab0*/  BSYNC B0 ;  /* 0x0000000000007941 */ /* 0x000fea0003800000 */
.L_x_26909:
[----:B------:R-:W-:Y:S01]  /*1ac0*/  IMAD.SHL.U32 R3, R3, 0x200000, RZ ;  /* 0x0020000003037824 */ /* 0x000fe200078e00ff */
[----:B------:R-:W-:-:S04]  /*1ad0*/  LEA R5, R0, 0x37800000, 0x17 ;  /* 0x3780000000057811 */ /* 0x000fc800078eb8ff */
[----:B------:R-:W-:Y:S01]  /*1ae0*/  LOP3.LUT R18, R5, R3, R18, 0xfe, !PT ;  /* 0x0000000305127212 */ /* 0x000fe200078efe12 */
[----:B------:R-:W-:Y:S06]  /*1af0*/  BRA `(.L_x_26892) ;  /* 0x0000000000947947 */ /* 0x000fec0003800000 */
.L_x_26904:
        /* <DEDUP_REMOVED lines=14> */
.L_x_26891:
        /* <DEDUP_REMOVED lines=16> */
.L_x_26913:
[----:B------:R-:W-:Y:S01]  /*1ce0*/  IMAD.MOV.U32 R18, RZ, RZ, RZ ;  /* 0x000000ffff127224 */ /* 0x000fe200078e00ff */
[----:B------:R-:W-:Y:S06]  /*1cf0*/  BRA `(.L_x_26892) ;  /* 0x0000000000147947 */ /* 0x000fec0003800000 */
.L_x_26912:
[----:B------:R-:W2:Y:S02]  /*1d00*/  LDG.E.64 R18, desc[UR36][R4.64] ;  /* 0x0000002404127981 */ /* 0x000ea4000c1e1b00 */
[----:B--2---:R0:W2:Y:S01]  /*1d10*/  I2F.U64 R18, R18 ;  /* 0x0000001200127312 */ /* 0x0040a20000301000 */
[----:B------:R-:W-:Y:S05]  /*1d20*/  BRA `(.L_x_26892) ;  /* 0x0000000000087947 */ /* 0x000fea0003800000 */
.L_x_26911:
[----:B------:R-:W2:Y:S02]  /*1d30*/  LDG.E R4, desc[UR36][R4.64] ;  /* 0x0000002404047981 */ /* 0x000ea4000c1e1900 */
[----:B--2---:R-:W-:-:S07]  /*1d40*/  I2FP.F32.U32 R18, R4 ;  /* 0x0000000400127245 */ /* 0x004fce0000201000 */
.L_x_26892:
[----:B------:R-:W-:Y:S05]  /*1d50*/  BSYNC B6 ;  /* 0x0000000000067941 */ /* 0x000fea0003800000 */
.L_x_26886:
[----:B------:R-:W0:Y:S02]  /*1d60*/  S2R R25, SR_TID.X ;  /* 0x0000000000197919 */ /* 0x000e240000002100 */
[----:B0-----:R-:W-:-:S07]  /*1d70*/  VIADD R25, R25, 0x80 ;  /* 0x0000008019197836 */ /* 0x001fce0000000000 */
.L_x_26857:
[----:B------:R-:W-:Y:S05]  /*1d80*/  BSYNC B7 ;  /* 0x0000000000077941 */ /* 0x000fea0003800000 */
.L_x_26856:
        /* <DEDUP_REMOVED lines=25> */
.L_x_26920:
[----:B------:R-:W4:Y:S02]  /*1f20*/  LDG.E.U8 R4, desc[UR36][R4.64] ;  /* 0x0000002404047981 */ /* 0x000f24000c1e1100 */
[----:B----4-:R-:W-:Y:S01]  /*1f30*/  I2FP.F32.U32 R27, R4 ;  /* 0x00000004001b7245 */ /* 0x010fe20000201000 */
[----:B------:R-:W-:Y:S06]  /*1f40*/  BRA `(.L_x_26922) ;  /* 0x0000000c002c7947 */ /* 0x000fec0003800000 */
.L_x_26919:
        /* <DEDUP_REMOVED lines=9> */
.L_x_26924:
[----:B------:R-:W4:Y:S02]  /*1fe0*/  LDG.E R4, desc[UR36][R4.64] ;  /* 0x0000002404047981 */ /* 0x000f24000c1e1900 */
[----:B----4-:R-:W-:Y:S01]  /*1ff0*/  I2FP.F32.S32 R27, R4 ;  /* 0x00000004001b7245 */ /* 0x010fe20000201400 */
[----:B------:R-:W-:Y:S06]  /*2000*/  BRA `(.L_x_26922) ;  /* 0x0000000800fc7947 */ /* 0x000fec0003800000 */
.L_x_26923:
[----:B------:R-:W4:Y:S02]  /*2010*/  LDG.E.U16 R4, desc[UR36][R4.64] ;  /* 0x0000002404047981 */ /* 0x000f24000c1e1500 */
[----:B----4-:R0:W4:Y:S01]  /*2020*/  I2F.S16 R27, R4 ;  /* 0x00000004001b7306 */ /* 0x0101220000101400 */
[----:B------:R-:W-:Y:S05]  /*2030*/  BRA `(.L_x_26922) ;  /* 0x0000000800f07947 */ /* 0x000fea0003800000 */
.L_x_26918:
        /* <DEDUP_REMOVED lines=8> */
.L_x_26926:
[----:B------:R-:W4:Y:S02]  /*20c0*/  LDG.E.U16 R4, desc[UR36][R4.64] ;  /* 0x0000002404047981 */ /* 0x000f24000c1e1500 */
[----:B----4-:R-:W-:Y:S01]  /*20d0*/  HADD2.F32 R27, -RZ, R4.H0_H0 ;  /* 0x20000004ff1b7230 */ /* 0x010fe20000004100 */
[----:B------:R-:W-:Y:S06]  /*20e0*/  BRA `(.L_x_26922) ;  /* 0x0000000800c47947 */ /* 0x000fec0003800000 */
.L_x_26925:
        /* <DEDUP_REMOVED lines=8> */
.L_x_26928:
[----:B------:R-:W4:Y:S02]  /*2170*/  LDG.E.U16 R4, desc[UR36][R4.64] ;  /* 0x0000002404047981 */ /* 0x000f24000c1e1500 */
[----:B----4-:R-:W-:Y:S01]  /*2180*/  HADD2.F32 R27, -RZ, R4.H0_H0 ;  /* 0x20000004ff1b7230 */ /* 0x010fe20000004100 */
[----:B------:R-:W-:Y:S06]  /*2190*/  BRA `(.L_x_26922) ;  /* 0x0000000800987947 */ /* 0x000fec0003800000 */
.L_x_26927:
[----:B------:R-:W4:Y:S01]  /*21a0*/  LDG.E.64 R4, desc[UR36][R4.64] ;  /* 0x0000002404047981 */ /* 0x000f22000c1e1b00 */
[----:B------:R-:W-:Y:S01]  /*21b0*/  UMOV UR4, 0xf0000000 ;  /* 0xf000000000047882 */ /* 0x000fe20000000000 */
[----:B------:R-:W-:Y:S01]  /*21c0*/  UMOV UR5, 0x380fffff ;  /* 0x380fffff00057882 */ /* 0x000fe20000000000 */
[----:B----4-:R-:W0:Y:S01]  /*21d0*/  F2F.F32.F64 R27, R4 ;  /* 0x00000004001b7310 */ /* 0x010e220000301000 */
[----:B------:R-:W-:-:S14]  /*21e0*/  DSETP.GEU.AND P0, PT, |R4|, UR4, PT ;  /* 0x0000000404007e2a */ /* 0x000fdc000bf0e200 */
[----:B0-----:R-:W-:Y:S01]  /*21f0*/  @!P0 FMUL R27, R27, 1.175494350822287508e-38 ;  /* 0x008000001b1b8820 */ /* 0x001fe20000400000 */
[----:B------:R-:W-:Y:S06]  /*2200*/  BRA `(.L_x_26922) ;  /* 0x00000008007c7947 */ /* 0x000fec0003800000 */
.L_x_26917:
        /* <DEDUP_REMOVED lines=12> */
.L_x_26931:
[----:B------:R-:W4:Y:S01]  /*22d0*/  LDG.E.64 R4, desc[UR36][R4.64] ;  /* 0x0000002404047981 */ /* 0x000f22000c1e1b00 */
[----:B------:R-:W-:Y:S01]  /*22e0*/  UMOV UR4, 0xf0000000 ;  /* 0xf000000000047882 */ /* 0x000fe20000000000 */
[----:B------:R-:W-:Y:S01]  /*22f0*/  UMOV UR5, 0x380fffff ;  /* 0x380fffff00057882 */ /* 0x000fe20000000000 */
[----:B----4-:R-:W0:Y:S01]  /*2300*/  F2F.F32.F64 R27, R4 ;  /* 0x00000004001b7310 */ /* 0x010e220000301000 */
[----:B------:R-:W-:-:S14]  /*2310*/  DSETP.GEU.AND P0, PT, |R4|, UR4, PT ;  /* 0x0000000404007e2a */ /* 0x000fdc000bf0e200 */
[----:B0-----:R-:W-:Y:S01]  /*2320*/  @!P0 FMUL R27, R27, 1.175494350822287508e-38 ;  /* 0x008000001b1b8820 */ /* 0x001fe20000400000 */
[----:B------:R-:W-:Y:S06]  /*2330*/  BRA `(.L_x_26922) ;  /* 0x0000000800307947 */ /* 0x000fec0003800000 */
.L_x_26930:
        /* <DEDUP_REMOVED lines=26> */
.L_x_26933:
        /* <DEDUP_REMOVED lines=13> */
.L_x_26932:
[----:B------:R-:W4:Y:S02]  /*25b0*/  LDG.E.U16 R4, desc[UR36][R4.64] ;  /* 0x0000002404047981 */ /* 0x000f24000c1e1500 */
[----:B----4-:R-:W-:Y:S01]  /*25c0*/  IMAD.U32 R27, R4, 0x10000, RZ ;  /* 0x00010000041b7824 */ /* 0x010fe200078e00ff */
[----:B------:R-:W-:Y:S06]  /*25d0*/  BRA `(.L_x_26922) ;  /* 0x0000000400887947 */ /* 0x000fec0003800000 */
.L_x_26929:
        /* <DEDUP_REMOVED lines=11> */
.L_x_26936:
        /* <DEDUP_REMOVED lines=20> */
.L_x_26938:
[----:B------:R-:W-:Y:S05]  /*27d0*/  BSYNC B0 ;  /* 0x0000000000007941 */ /* 0x000fea0003800000 */
.L_x_26937:
[----:B------:R-:W-:Y:S01]  /*27e0*/  IMAD.SHL.U32 R3, R3, 0x100000, RZ ;  /* 0x0010000003037824 */ /* 0x000fe200078e00ff */
[----:B------:R-:W-:-:S04]  /*27f0*/  LEA R0, R0, 0x3b800000, 0x17 ;  /* 0x3b80000000007811 */ /* 0x000fc800078eb8ff */
[----:B------:R-:W-:Y:S01]  /*2800*/  LOP3.LUT R27, R0, R3, R27, 0xfe, !PT ;  /* 0x00000003001b7212 */ /* 0x000fe200078efe1b */
[----:B------:R-:W-:Y:S06]  /*2810*/  BRA `(.L_x_26922) ;  /* 0x0000000000f87947 */ /* 0x000fec0003800000 */
.L_x_26935:
        /* <DEDUP_REMOVED lines=20> */
.L_x_26940:
[----:B------:R-:W-:Y:S05]  /*2960*/  BSYNC B0 ;  /* 0x0000000000007941 */ /* 0x000fea0003800000 */
.L_x_26939:
[----:B------:R-:W-:Y:S01]  /*2970*/  IMAD.SHL.U32 R3, R3, 0x200000, RZ ;  /* 0x0020000003037824 */ /* 0x000fe200078e00ff */
[----:B------:R-:W-:-:S04]  /*2980*/  LEA R0, R0, 0x37800000, 0x17 ;  /* 0x3780000000007811 */ /* 0x000fc800078eb8ff */
[----:B------:R-:W-:Y:S01]  /*2990*/  LOP3.LUT R27, R0, R3, R27, 0xfe, !PT ;  /* 0x00000003001b7212 */ /* 0x000fe200078efe1b */
[----:B------:R-:W-:Y:S06]  /*29a0*/  BRA `(.L_x_26922) ;  /* 0x0000000000947947 */ /* 0x000fec0003800000 */
.L_x_26934:
        /* <DEDUP_REMOVED lines=14> */
.L_x_26921:
        /* <DEDUP_REMOVED lines=16> */
.L_x_26943:
[----:B------:R-:W-:Y:S01]  /*2b90*/  IMAD.MOV.U32 R27, RZ, RZ, RZ ;  /* 0x000000ffff1b7224 */ /* 0x000fe200078e00ff */
[----:B------:R-:W-:Y:S06]  /*2ba0*/  BRA `(.L_x_26922) ;  /* 0x0000000000147947 */ /* 0x000fec0003800000 */
.L_x_26942:
[----:B------:R-:W4:Y:S02]  /*2bb0*/  LDG.E.64 R4, desc[UR36][R4.64] ;  /* 0x0000002404047981 */ /* 0x000f24000c1e1b00 */
[----:B----4-:R0:W4:Y:S01]  /*2bc0*/  I2F.U64 R27, R4 ;  /* 0x00000004001b7312 */ /* 0x0101220000301000 */
[----:B------:R-:W-:Y:S05]  /*2bd0*/  BRA `(.L_x_26922) ;  /* 0x0000000000087947 */ /* 0x000fea0003800000 */
.L_x_26941:
[----:B------:R-:W4:Y:S02]  /*2be0*/  LDG.E R4, desc[UR36][R4.64] ;  /* 0x0000002404047981 */ /* 0x000f24000c1e1900 */
[----:B----4-:R-:W-:-:S07]  /*2bf0*/  I2FP.F32.U32 R27, R4 ;  /* 0x00000004001b7245 */ /* 0x010fce0000201000 */
.L_x_26922:
[----:B------:R-:W-:Y:S05]  /*2c00*/  BSYNC B6 ;  /* 0x0000000000067941 */ /* 0x000fea0003800000 */
.L_x_26916:
        /* <DEDUP_REMOVED lines=20> */
.L_x_26948:
[----:B------:R-:W2:Y:S02]  /*2d50*/  LDG.E.U8 R4, desc[UR36][R4.64] ;  /* 0x0000002404047981 */ /* 0x000ea4000c1e1100 */
[----:B--2---:R-:W-:Y:S01]  /*2d60*/  I2FP.F32.U32 R22, R4 ;  /* 0x0000000400167245 */ /* 0x004fe20000201000 */
[----:B------:R-:W-:Y:S06]  /*2d70*/  BRA `(.L_x_26950) ;  /* 0x0000000c002c7947 */ /* 0x000fec0003800000 */
.L_x_26947:
        /* <DEDUP_REMOVED lines=9> */
.L_x_26952:
[----:B------:R-:W2:Y:S02]  /*2e10*/  LDG.E R4, desc[UR36][R4.64] ;  /* 0x0000002404047981 */ /* 0x000ea4000c1e1900 */
[----:B--2---:R-:W-:Y:S01]  /*2e20*/  I2FP.F32.S32 R22, R4 ;  /* 0x0000000400167245 */ /* 0x004fe20000201400 */
[----:B------:R-:W-:Y:S06]  /*2e30*/  BRA `(.L_x_26950) ;  /* 0x0000000800fc7947 */ /* 0x000fec0003800000 */
.L_x_26951:
[----:B------:R-:W2:Y:S02]  /*2e40*/  LDG.E.U16 R4, desc[UR36][R4.64] ;  /* 0x0000002404047981 */ /* 0x000ea4000c1e1500 */
[----:B--2---:R0:W2:Y:S01]  /*2e50*/  I2F.S16 R22, R4 ;  /* 0x0000000400167306 */ /* 0x0040a20000101400 */
[----:B------:R-:W-:Y:S05]  /*2e60*/  BRA `(.L_x_26950) ;  /* 0x0000000800f07947 */ /* 0x000fea0003800000 */
.L_x_26946:
        /* <DEDUP_REMOVED lines=8> */
.L_x_26954:
[----:B------:R-:W2:Y:S02]  /*2ef0*/  LDG.E.U16 R4, desc[UR36][R4.64] ;  /* 0x0000002404047981 */ /* 0x000ea4000c1e1500 */
[----:B--2---:R-:W-:Y:S01]  /*2f00*/  HADD2.F32 R22, -RZ, R4.H0_H0 ;  /* 0x20000004ff167230 */ /* 0x004fe20000004100 */
[----:B------:R-:W-:Y:S06]  /*2f10*/  BRA `(.L_x_26950) ;  /* 0x0000000800c47947 */ /* 0x000fec0003800000 */
.L_x_26953:
        /* <DEDUP_REMOVED lines=8> */
.L_x_26956:
[----:B------:R-:W2:Y:S02]  /*2fa0*/  LDG.E.U16 R4, desc[UR36][R4.64] ;  /* 0x0000002404047981 */ /* 0x000ea4000c1e1500 */
[----:B--2---:R-:W-:Y:S01]  /*2fb0*/  HADD2.F32 R22, -RZ, R4.H0_H0 ;  /* 0x20000004ff167230 */ /* 0x004fe20000004100 */
[----:B------:R-:W-:Y:S06]  /*2fc0*/  BRA `(.L_x_26950) ;  /* 0x0000000800987947 */ /* 0x000fec0003800000 */
.L_x_26955:
[----:B------:R-:W2:Y:S01]  /*2fd0*/  LDG.E.64 R4, desc[UR36][R4.64] ;  /* 0x0000002404047981 */ /* 0x000ea2000c1e1b00 */
[----:B------:R-:W-:Y:S01]  /*2fe0*/  UMOV UR4, 0xf0000000 ;  /* 0xf000000000047882 */ /* 0x000fe20000000000 */
[----:B------:R-:W-:Y:S01]  /*2ff0*/  UMOV UR5, 0x380fffff ;  /* 0x380fffff00057882 */ /* 0x000fe20000000000 */
[----:B--2---:R-:W0:Y:S01]  /*3000*/  F2F.F32.F64 R22, R4 ;  /* 0x0000000400167310 */ /* 0x004e220000301000 */
[----:B------:R-:W-:-:S14]  /*3010*/  DSETP.GEU.AND P0, PT, |R4|, UR4, PT ;  /* 0x0000000404007e2a */ /* 0x000fdc000bf0e200 */
[----:B0-----:R-:W-:Y:S01]  /*3020*/  @!P0 FMUL R22, R22, 1.175494350822287508e-38 ;  /* 0x0080000016168820 */ /* 0x001fe20000400000 */
[----:B------:R-:W-:Y:S06]  /*3030*/  BRA `(.L_x_26950) ;  /* 0x00000008007c7947 */ /* 0x000fec0003800000 */
.L_x_26945:
        /* <DEDUP_REMOVED lines=12> */
.L_x_26959:
[----:B------:R-:W2:Y:S01]  /*3100*/  LDG.E.64 R4, desc[UR36][R4.64] ;  /* 0x0000002404047981 */ /* 0x000ea2000c1e1b00 */
[----:B------:R-:W-:Y:S01]  /*3110*/  UMOV UR4, 0xf0000000 ;  /* 0xf000000000047882 */ /* 0x000fe20000000000 */
[----:B------:R-:W-:Y:S01]  /*3120*/  UMOV UR5, 0x380fffff ;  /* 0x380fffff00057882 */ /* 0x000fe20000000000 */
[----:B--2---:R-:W0:Y:S01]  /*3130*/  F2F.F32.F64 R22, R4 ;  /* 0x0000000400167310 */ /* 0x004e220000301000 */
[----:B------:R-:W-:-:S14]  /*3140*/  DSETP.GEU.AND P0, PT, |R4|, UR4, PT ;  /* 0x0000000404007e2a */ /* 0x000fdc000bf0e200 */
[----:B0-----:R-:W-:Y:S01]  /*3150*/  @!P0 FMUL R22, R22, 1.175494350822287508e-38 ;  /* 0x0080000016168820 */ /* 0x001fe20000400000 */
[----:B------:R-:W-:Y:S06]  /*3160*/  BRA `(.L_x_26950) ;  /* 0x0000000800307947 */ /* 0x000fec0003800000 */
.L_x_26958:
        /* <DEDUP_REMOVED lines=26> */
.L_x_26961:
        /* <DEDUP_REMOVED lines=13> */
.L_x_26960:
[----:B------:R-:W2:Y:S02]  /*33e0*/  LDG.E.U16 R4, desc[UR36][R4.64] ;  /* 0x0000002404047981 */ /* 0x000ea4000c1e1500 */
[----:B--2---:R-:W-:Y:S01]  /*33f0*/  IMAD.U32 R22, R4, 0x10000, RZ ;  /* 0x0001000004167824 */ /* 0x004fe200078e00ff */
[----:B------:R-:W-:Y:S06]  /*3400*/  BRA `(.L_x_26950) ;  /* 0x0000000400887947 */ /* 0x000fec0003800000 */
.L_x_26957:
        /* <DEDUP_REMOVED lines=11> */
.L_x_26964:
        /* <DEDUP_REMOVED lines=20> */
.L_x_26966:
[----:B------:R-:W-:Y:S05]  /*3600*/  BSYNC B0 ;  /* 0x0000000000007941 */ /* 0x000fea0003800000 */
.L_x_26965:
[----:B------:R-:W-:Y:S01]  /*3610*/  IMAD.SHL.U32 R3, R3, 0x100000, RZ ;  /* 0x0010000003037824 */ /* 0x000fe200078e00ff */
[----:B------:R-:W-:-:S04]  /*3620*/  LEA R5, R0, 0x3b800000, 0x17 ;  /* 0x3b80000000057811 */ /* 0x000fc800078eb8ff */
[----:B------:R-:W-:Y:S01]  /*3630*/  LOP3.LUT R22, R5, R3, R22, 0xfe, !PT ;  /* 0x0000000305167212 */ /* 0x000fe200078efe16 */
[----:B------:R-:W-:Y:S06]  /*3640*/  BRA `(.L_x_26950) ;  /* 0x0000000000f87947 */ /* 0x000fec0003800000 */
.L_x_26963:
        /* <DEDUP_REMOVED lines=20> */
.L_x_26968:
[----:B------:R-:W-:Y:S05]  /*3790*/  BSYNC B0 ;  /* 0x0000000000007941 */ /* 0x000fea0003800000 */
.L_x_26967:
[----:B------:R-:W-:Y:S01]  /*37a0*/  IMAD.SHL.U32 R3, R3, 0x200000, RZ ;  /* 0x0020000003037824 */ /* 0x000fe200078e00ff */
[----:B------:R-:W-:-:S04]  /*37b0*/  LEA R5, R0, 0x37800000, 0x17 ;  /* 0x3780000000057811 */ /* 0x000fc800078eb8ff */
[----:B------:R-:W-:Y:S01]  /*37c0*/  LOP3.LUT R22, R5, R3, R22, 0xfe, !PT ;  /* 0x0000000305167212 */ /* 0x000fe200078efe16 */
[----:B------:R-:W-:Y:S06]  /*37d0*/  BRA `(.L_x_26950) ;  /* 0x0000000000947947 */ /* 0x000fec0003800000 */
.L_x_26962:
        /* <DEDUP_REMOVED lines=14> */
.L_x_26949:
        /* <DEDUP_REMOVED lines=16> */
.L_x_26971:
[----:B------:R-:W-:Y:S01]  /*39c0*/  IMAD.MOV.U32 R22, RZ, RZ, RZ ;  /* 0x000000ffff167224 */ /* 0x000fe200078e00ff */
[----:B------:R-:W-:Y:S06]  /*39d0*/  BRA `(.L_x_26950) ;  /* 0x0000000000147947 */ /* 0x000fec0003800000 */
.L_x_26970:
[----:B------:R-:W2:Y:S02]  /*39e0*/  LDG.E.64 R22, desc[UR36][R4.64] ;  /* 0x0000002404167981 */ /* 0x000ea4000c1e1b00 */
[----:B--2---:R0:W2:Y:S01]  /*39f0*/  I2F.U64 R22, R22 ;  /* 0x0000001600167312 */ /* 0x0040a20000301000 */
[----:B------:R-:W-:Y:S05]  /*3a00*/  BRA `(.L_x_26950) ;  /* 0x0000000000087947 */ /* 0x000fea0003800000 */
.L_x_26969:
[----:B------:R-:W2:Y:S02]  /*3a10*/  LDG.E R4, desc[UR36][R4.64] ;  /* 0x0000002404047981 */ /* 0x000ea4000c1e1900 */
[----:B--2---:R-:W-:-:S07]  /*3a20*/  I2FP.F32.U32 R22, R4 ;  /* 0x0000000400167245 */ /* 0x004fce0000201000 */
.L_x_26950:
[----:B------:R-:W-:Y:S05]  /*3a30*/  BSYNC B6 ;  /* 0x0000000000067941 */ /* 0x000fea0003800000 */
.L_x_26944:
[----:B------:R-:W-:-:S07]  /*3a40*/  VIADD R25, R25, 0x80 ;  /* 0x0000008019197836 */ /* 0x000fce0000000000 */
.L_x_26915:
[----:B------:R-:W-:Y:S05]  /*3a50*/  BSYNC B7 ;  /* 0x0000000000077941 */ /* 0x000fea0003800000 */
.L_x_26914:
[----:B------:R-:W-:Y:S01]  /*3a60*/  ISETP.GE.AND P0, PT, R25, R17, PT ;  /* 0x000000111900720c */ /* 0x000fe20003f06270 */
[----:B------:R-:W-:Y:S01]  /*3a70*/  BSSY B7, `(.L_x_26972) ;  /* 0x00001ce000077945 */ /* 0x000fe20003800000 */
[----:B------:R-:W-:Y:S02]  /*3a80*/  IMAD.MOV.U32 R16, RZ, RZ, RZ ;  /* 0x000000ffff107224 */ /* 0x000fe400078e00ff */
[----:B------:R-:W-:Y:S02]  /*3a90*/  IMAD.MOV.U32 R24, RZ, RZ, RZ ;  /* 0x000000ffff187224 */ /* 0x000fe400078e00ff */
[----:B0-----:R-:W-:-:S07]  /*3aa0*/  IMAD.MOV.U32 R23, RZ, RZ, RZ ;  /* 0x000000ffff177224 */ /* 0x001fce00078e00ff */
        /* <DEDUP_REMOVED lines=22> */
.L_x_26978:
[----:B------:R-:W4:Y:S02]  /*3c10*/  LDG.E.U8 R4, desc[UR36][R4.64] ;  /* 0x0000002404047981 */ /* 0x000f24000c1e1100 */
[----:B----4-:R-:W-:Y:S01]  /*3c20*/  I2FP.F32.U32 R24, R4 ;  /* 0x0000000400187245 */ /* 0x010fe20000201000 */
[----:B------:R-:W-:Y:S06]  /*3c30*/  BRA `(.L_x_26980) ;  /* 0x0000000c002c7947 */ /* 0x000fec0003800000 */
.L_x_26977:
        /* <DEDUP_REMOVED lines=9> */
.L_x_26982:
[----:B------:R-:W4:Y:S02]  /*3cd0*/  LDG.E R4, desc[UR36][R4.64] ;  /* 0x0000002404047981 */ /* 0x000f24000c1e1900 */
[----:B----4-:R-:W-:Y:S01]  /*3ce0*/  I2FP.F32.S32 R24, R4 ;  /* 0x0000000400187245 */ /* 0x010fe20000201400 */
[----:B------:R-:W-:Y:S06]  /*3cf0*/  BRA `(.L_x_26980) ;  /* 0x0000000800fc7947 */ /* 0x000fec0003800000 */
.L_x_26981:
[----:B------:R-:W4:Y:S02]  /*3d00*/  LDG.E.U16 R4, desc[UR36][R4.64] ;  /* 0x0000002404047981 */ /* 0x000f24000c1e1500 */
[----:B----4-:R0:W4:Y:S01]  /*3d10*/  I2F.S16 R24, R4 ;  /* 0x0000000400187306 */ /* 0x0101220000101400 */
[----:B------:R-:W-:Y:S05]  /*3d20*/  BRA `(.L_x_26980) ;  /* 0x0000000800f07947 */ /* 0x000fea0003800000 */
.L_x_26976:
        /* <DEDUP_REMOVED lines=8> */
.L_x_26984:
[----:B------:R-:W4:Y:S02]  /*3db0*/  LDG.E.U16 R4, desc[UR36][R4.64] ;  /* 0x0000002404047981 */ /* 0x000f24000c1e1500 */
[----:B----4-:R-:W-:Y:S01]  /*3dc0*/  HADD2.F32 R24, -RZ, R4.H0_H0 ;  /* 0x20000004ff187230 */ /* 0x010fe20000004100 */
[----:B------:R-:W-:Y:S06]  /*3dd0*/  BRA `(.L_x_26980) ;  /* 0x0000000800c47947 */ /* 0x000fec0003800000 */
.L_x_26983:
        /* <DEDUP_REMOVED lines=8> */
.L_x_26986:
[----:B------:R-:W4:Y:S02]  /*3e60*/  LDG.E.U16 R4, desc[UR36][R4.64] ;  /* 0x0000002404047981 */ /* 0x000f24000c1e1500 */
[----:B----4-:R-:W-:Y:S01]  /*3e70*/  HADD2.F32 R24, -RZ, R4.H0_H0 ;  /* 0x20000004ff187230 */ /* 0x010fe20000004100 */
[----:B------:R-:W-:Y:S06]  /*3e80*/  BRA `(.L_x_26980) ;  /* 0x0000000800987947 */ /* 0x000fec0003800000 */
.L_x_26985:
[----:B------:R-:W4:Y:S01]  /*3e90*/  LDG.E.64 R4, desc[UR36][R4.64] ;  /* 0x0000002404047981 */ /* 0x000f22000c1e1b00 */
[----:B------:R-:W-:Y:S01]  /*3ea0*/  UMOV UR4, 0xf0000000 ;  /* 0xf000000000047882 */ /* 0x000fe20000000000 */
[----:B------:R-:W-:Y:S01]  /*3eb0*/  UMOV UR5, 0x380fffff ;  /* 0x380fffff00057882 */ /* 0x000fe20000000000 */
[----:B----4-:R-:W0:Y:S01]  /*3ec0*/  F2F.F32.F64 R24, R4 ;  /* 0x0000000400187310 */ /* 0x010e220000301000 */
[----:B------:R-:W-:-:S14]  /*3ed0*/  DSETP.GEU.AND P0, PT, |R4|, UR4, PT ;  /* 0x0000000404007e2a */ /* 0x000fdc000bf0e200 */
[----:B0-----:R-:W-:Y:S01]  /*3ee0*/  @!P0 FMUL R24, R24, 1.175494350822287508e-38 ;  /* 0x0080000018188820 */ /* 0x001fe20000400000 */
[----:B------:R-:W-:Y:S06]  /*3ef0*/  BRA `(.L_x_26980) ;  /* 0x00000008007c7947 */ /* 0x000fec0003800000 */
.L_x_26975:
        /* <DEDUP_REMOVED lines=12> */
.L_x_26989:
[----:B------:R-:W4:Y:S01]  /*3fc0*/  LDG.E.64 R4, desc[UR36][R4.64] ;  /* 0x0000002404047981 */ /* 0x000f22000c1e1b00 */
[----:B------:R-:W-:Y:S01]  /*3fd0*/  UMOV UR4, 0xf0000000 ;  /* 0xf000000000047882 */ /* 0x000fe20000000000 */
[----:B------:R-:W-:Y:S01]  /*3fe0*/  UMOV UR5, 0x380fffff ;  /* 0x380fffff00057882 */ /* 0x000fe20000000000 */
[----:B----4-:R-:W0:Y:S01]  /*3ff0*/  F2F.F32.F64 R24, R4 ;  /* 0x0000000400187310 */ /* 0x010e220000301000 */
[----:B------:R-:W-:-:S14]  /*4000*/  DSETP.GEU.AND P0, PT, |R4|, UR4, PT ;  /* 0x0000000404007e2a */ /* 0x000fdc000bf0e200 */
[----:B0-----:R-:W-:Y:S01]  /*4010*/  @!P0 FMUL R24, R24, 1.175494350822287508e-38 ;  /* 0x0080000018188820 */ /* 0x001fe20000400000 */
[----:B------:R-:W-:Y:S06]  /*4020*/  BRA `(.L_x_26980) ;  /* 0x0000000800307947 */ /* 0x000fec0003800000 */
.L_x_26988:
        /* <DEDUP_REMOVED lines=26> */
.L_x_26991:
        /* <DEDUP_REMOVED lines=13> */
.L_x_26990:
[----:B------:R-:W4:Y:S02]  /*42a0*/  LDG.E.U16 R4, desc[UR36][R4.64] ;  /* 0x0000002404047981 */ /* 0x000f24000c1e1500 */
[----:B----4-:R-:W-:Y:S01]  /*42b0*/  IMAD.U32 R24, R4, 0x10000, RZ ;  /* 0x0001000004187824 */ /* 0x010fe200078e00ff */
[----:B------:R-:W-:Y:S06]  /*42c0*/  BRA `(.L_x_26980) ;  /* 0x0000000400887947 */ /* 0x000fec0003800000 */
.L_x_26987:
        /* <DEDUP_REMOVED lines=11> */
.L_x_26994:
        /* <DEDUP_REMOVED lines=20> */
.L_x_26996:
[----:B------:R-:W-:Y:S05]  /*44c0*/  BSYNC B0 ;  /* 0x0000000000007941 */ /* 0x000fea0003800000 */
.L_x_26995:
[----:B------:R-:W-:Y:S01]  /*44d0*/  IMAD.SHL.U32 R3, R3, 0x100000, RZ ;  /* 0x0010000003037824 */ /* 0x000fe200078e00ff */
[----:B------:R-:W-:-:S04]  /*44e0*/  LEA R5, R0, 0x3b800000, 0x17 ;  /* 0x3b80000000057811 */ /* 0x000fc800078eb8ff */
[----:B------:R-:W-:Y:S01]  /*44f0*/  LOP3.LUT R24, R5, R3, R24, 0xfe, !PT ;  /* 0x0000000305187212 */ /* 0x000fe200078efe18 */
[----:B------:R-:W-:Y:S06]  /*4500*/  BRA `(.L_x_26980) ;  /* 0x0000000000f87947 */ /* 0x000fec0003800000 */
.L_x_26993:
        /* <DEDUP_REMOVED lines=20> */
.L_x_26998:
[----:B------:R-:W-:Y:S05]  /*4650*/  BSYNC B0 ;  /* 0x0000000000007941 */ /* 0x000fea0003800000 */
.L_x_26997:
[----:B------:R-:W-:Y:S01]  /*4660*/  IMAD.SHL.U32 R3, R3, 0x200000, RZ ;  /* 0x0020000003037824 */ /* 0x000fe200078e00ff */
[----:B------:R-:W-:-:S04]  /*4670*/  LEA R5, R0, 0x37800000, 0x17 ;  /* 0x3780000000057811 */ /* 0x000fc800078eb8ff */
[----:B------:R-:W-:Y:S01]  /*4680*/  LOP3.LUT R24, R5, R3, R24, 0xfe, !PT ;  /* 0x0000000305187212 */ /* 0x000fe200078efe18 */
[----:B------:R-:W-:Y:S06]  /*4690*/  BRA `(.L_x_26980) ;  /* 0x0000000000947947 */ /* 0x000fec0003800000 */
.L_x_26992:
        /* <DEDUP_REMOVED lines=14> */
.L_x_26979:
        /* <DEDUP_REMOVED lines=16> */
.L_x_27001:
[----:B------:R-:W-:Y:S01]  /*4880*/  IMAD.MOV.U32 R24, RZ, RZ, RZ ;  /* 0x000000ffff187224 */ /* 0x000fe200078e00ff */
[----:B------:R-:W-:Y:S06]  /*4890*/  BRA `(.L_x_26980) ;  /* 0x0000000000147947 */ /* 0x000fec0003800000 */
.L_x_27000:
[----:B------:R-:W4:Y:S02]  /*48a0*/  LDG.E.64 R4, desc[UR36][R4.64] ;  /* 0x0000002404047981 */ /* 0x000f24000c1e1b00 */
[----:B----4-:R0:W4:Y:S01]  /*48b0*/  I2F.U64 R24, R4 ;  /* 0x0000000400187312 */ /* 0x0101220000301000 */
[----:B------:R-:W-:Y:S05]  /*48c0*/  BRA `(.L_x_26980) ;  /* 0x0000000000087947 */ /* 0x000fea0003800000 */
.L_x_26999:
[----:B------:R-:W4:Y:S02]  /*48d0*/  LDG.E R4, desc[UR36][R4.64] ;  /* 0x0000002404047981 */ /* 0x000f24000c1e1900 */
[----:B----4-:R-:W-:-:S07]  /*48e0*/  I2FP.F32.U32 R24, R4 ;  /* 0x0000000400187245 */ /* 0x010fce0000201000 */
.L_x_26980:
[----:B------:R-:W-:Y:S05]  /*48f0*/  BSYNC B6 ;  /* 0x0000000000067941 */ /* 0x000fea0003800000 */
.L_x_26974:
        /* <DEDUP_REMOVED lines=21> */
.L_x_27006:
[----:B------:R-:W2:Y:S02]  /*4a50*/  LDG.E.U8 R4, desc[UR36][R4.64] ;  /* 0x0000002404047981 */ /* 0x000ea4000c1e1100 */
[----:B--2---:R-:W-:Y:S01]  /*4a60*/  I2FP.F32.U32 R23, R4 ;  /* 0x0000000400177245 */ /* 0x004fe20000201000 */
[----:B------:R-:W-:Y:S06]  /*4a70*/  BRA `(.L_x_27008) ;  /* 0x0000000c002c7947 */ /* 0x000fec0003800000 */
.L_x_27005:
        /* <DEDUP_REMOVED lines=9> */
.L_x_27010:
[----:B------:R-:W2:Y:S02]  /*4b10*/  LDG.E R4, desc[UR36][R4.64] ;  /* 0x0000002404047981 */ /* 0x000ea4000c1e1900 */
[----:B--2---:R-:W-:Y:S01]  /*4b20*/  I2FP.F32.S32 R23, R4 ;  /* 0x0000000400177245 */ /* 0x004fe20000201400 */
[----:B------:R-:W-:Y:S06]  /*4b30*/  BRA `(.L_x_27008) ;  /* 0x0000000800fc7947 */ /* 0x000fec0003800000 */
.L_x_27009:
[----:B------:R-:W2:Y:S02]  /*4b40*/  LDG.E.U16 R4, desc[UR36][R4.64] ;  /* 0x0000002404047981 */ /* 0x000ea4000c1e1500 */
[----:B--2---:R0:W1:Y:S01]  /*4b50*/  I2F.S16 R23, R4 ;  /* 0x0000000400177306 */ /* 0x0040620000101400 */
[----:B------:R-:W-:Y:S05]  /*4b60*/  BRA `(.L_x_27008) ;  /* 0x0000000800f07947 */ /* 0x000fea0003800000 */
.L_x_27004:
        /* <DEDUP_REMOVED lines=8> */
.L_x_27012:
[----:B------:R-:W2:Y:S02]  /*4bf0*/  LDG.E.U16 R4, desc[UR36][R4.64] ;  /* 0x0000002404047981 */ /* 0x000ea4000c1e1500 */
[----:B--2---:R-:W-:Y:S01]  /*4c00*/  HADD2.F32 R23, -RZ, R4.H0_H0 ;  /* 0x20000004ff177230 */ /* 0x004fe20000004100 */
[----:B------:R-:W-:Y:S06]  /*4c10*/  BRA `(.L_x_27008) ;  /* 0x0000000800c47947 */ /* 0x000fec0003800000 */
.L_x_27011:
        /* <DEDUP_REMOVED lines=8> */
.L_x_27014:
[----:B------:R-:W2:Y:S02]  /*4ca0*/  LDG.E.U16 R4, desc[UR36][R4.64] ;  /* 0x0000002404047981 */ /* 0x000ea4000c1e1500 */
[----:B--2---:R-:W-:Y:S01]  /*4cb0*/  HADD2.F32 R23, -RZ, R4.H0_H0 ;  /* 0x20000004ff177230 */ /* 0x004fe20000004100 */
[----:B------:R-:W-:Y:S06]  /*4cc0*/  BRA `(.L_x_27008) ;  /* 0x0000000800987947 */ /* 0x000fec0003800000 */
.L_x_27013:
[----:B------:R-:W2:Y:S01]  /*4cd0*/  LDG.E.64 R4, desc[UR36][R4.64] ;  /* 0x0000002404047981 */ /* 0x000ea2000c1e1b00 */
[----:B------:R-:W-:Y:S01]  /*4ce0*/  UMOV UR4, 0xf0000000 ;  /* 0xf000000000047882 */ /* 0x000fe20000000000 */
[----:B------:R-:W-:Y:S01]  /*4cf0*/  UMOV UR5, 0x380fffff ;  /* 0x380fffff00057882 */ /* 0x000fe20000000000 */
[----:B--2---:R-:W0:Y:S01]  /*4d00*/  F2F.F32.F64 R23, R4 ;  /* 0x0000000400177310 */ /* 0x004e220000301000 */
[----:B------:R-:W-:-:S14]  /*4d10*/  DSETP.GEU.AND P0, PT, |R4|, UR4, PT ;  /* 0x0000000404007e2a */ /* 0x000fdc000bf0e200 */
[----:B0-----:R-:W-:Y:S01]  /*4d20*/  @!P0 FMUL R23, R23, 1.175494350822287508e-38 ;  /* 0x0080000017178820 */ /* 0x001fe20000400000 */
[----:B------:R-:W-:Y:S06]  /*4d30*/  BRA `(.L_x_27008) ;  /* 0x00000008007c7947 */ /* 0x000fec0003800000 */
.L_x_27003:
        /* <DEDUP_REMOVED lines=12> */
.L_x_27017:
[----:B------:R-:W2:Y:S01]  /*4e00*/  LDG.E.64 R4, desc[UR36][R4.64] ;  /* 0x0000002404047981 */ /* 0x000ea2000c1e1b00 */
[----:B------:R-:W-:Y:S01]  /*4e10*/  UMOV UR4, 0xf0000000 ;  /* 0xf000000000047882 */ /* 0x000fe20000000000 */
[----:B------:R-:W-:Y:S01]  /*4e20*/  UMOV UR5, 0x380fffff ;  /* 0x380fffff00057882 */ /* 0x000fe20000000000 */
[----:B--2---:R-:W0:Y:S01]  /*4e30*/  F2F.F32.F64 R23, R4 ;  /* 0x0000000400177310 */ /* 0x004e220000301000 */
[----:B------:R-:W-:-:S14]  /*4e40*/  DSETP.GEU.AND P0, PT, |R4|, UR4, PT ;  /* 0x0000000404007e2a */ /* 0x000fdc000bf0e200 */
[----:B0-----:R-:W-:Y:S01]  /*4e50*/  @!P0 FMUL R23, R23, 1.175494350822287508e-38 ;  /* 0x0080000017178820 */ /* 0x001fe20000400000 */
[----:B------:R-:W-:Y:S06]  /*4e60*/  BRA `(.L_x_27008) ;  /* 0x0000000800307947 */ /* 0x000fec0003800000 */
.L_x_27016:
        /* <DEDUP_REMOVED lines=26> */
.L_x_27019:
        /* <DEDUP_REMOVED lines=13> */
.L_x_27018:
[----:B------:R-:W2:Y:S02]  /*50e0*/  LDG.E.U16 R4, desc[UR36][R4.64] ;  /* 0x0000002404047981 */ /* 0x000ea4000c1e1500 */
[----:B--2---:R-:W-:Y:S01]  /*50f0*/  IMAD.U32 R23, R4, 0x10000, RZ ;  /* 0x0001000004177824 */ /* 0x004fe200078e00ff */
[----:B------:R-:W-:Y:S06]  /*5100*/  BRA `(.L_x_27008) ;  /* 0x0000000400887947 */ /* 0x000fec0003800000 */
.L_x_27015:
        /* <DEDUP_REMOVED lines=11> */
.L_x_27022:
        /* <DEDUP_REMOVED lines=20> */
.L_x_27024:
[----:B------:R-:W-:Y:S05]  /*5300*/  BSYNC B0 ;  /* 0x0000000000007941 */ /* 0x000fea0003800000 */
.L_x_27023:
[----:B------:R-:W-:Y:S01]  /*5310*/  IMAD.SHL.U32 R3, R3, 0x100000, RZ ;  /* 0x0010000003037824 */ /* 0x000fe200078e00ff */
[----:B------:R-:W-:-:S04]  /*5320*/  LEA R0, R0, 0x3b800000, 0x17 ;  /* 0x3b80000000007811 */ /* 0x000fc800078eb8ff */
[----:B------:R-:W-:Y:S01]  /*5330*/  LOP3.LUT R23, R0, R3, R23, 0xfe, !PT ;  /* 0x0000000300177212 */ /* 0x000fe200078efe17 */
[----:B------:R-:W-:Y:S06]  /*5340*/  BRA `(.L_x_27008) ;  /* 0x0000000000f87947 */ /* 0x000fec0003800000 */
.L_x_27021:
        /* <DEDUP_REMOVED lines=20> */
.L_x_27026:
[----:B------:R-:W-:Y:S05]  /*5490*/  BSYNC B0 ;  /* 0x0000000000007941 */ /* 0x000fea0003800000 */
.L_x_27025:
[----:B------:R-:W-:Y:S01]  /*54a0*/  IMAD.SHL.U32 R3, R3, 0x200000, RZ ;  /* 0x0020000003037824 */ /* 0x000fe200078e00ff */
[----:B------:R-:W-:-:S04]  /*54b0*/  LEA R0, R0, 0x37800000, 0x17 ;  /* 0x3780000000007811 */ /* 0x000fc800078eb8ff */
[----:B------:R-:W-:Y:S01]  /*54c0*/  LOP3.LUT R23, R0, R3, R23, 0xfe, !PT ;  /* 0x0000000300177212 */ /* 0x000fe200078efe17 */
[----:B------:R-:W-:Y:S06]  /*54d0*/  BRA `(.L_x_27008) ;  /* 0x0000000000947947 */ /* 0x000fec0003800000 */
.L_x_27020:
        /* <DEDUP_REMOVED lines=14> */
.L_x_27007:
        /* <DEDUP_REMOVED lines=16> */
.L_x_27029:
[----:B------:R-:W-:Y:S01]  /*56c0*/  IMAD.MOV.U32 R23, RZ, RZ, RZ ;  /* 0x000000ffff177224 */ /* 0x000fe200078e00ff */
[----:B------:R-:W-:Y:S06]  /*56d0*/  BRA `(.L_x_27008) ;  /* 0x0000000000147947 */ /* 0x000fec0003800000 */
.L_x_27028:
[----:B------:R-:W2:Y:S02]  /*56e0*/  LDG.E.64 R4, desc[UR36][R4.64] ;  /* 0x0000002404047981 */ /* 0x000ea4000c1e1b00 */
[----:B--2---:R0:W1:Y:S01]  /*56f0*/  I2F.U64 R23, R4 ;  /* 0x0000000400177312 */ /* 0x0040620000301000 */
[----:B------:R-:W-:Y:S05]  /*5700*/  BRA `(.L_x_27008) ;  /* 0x0000000000087947 */ /* 0x000fea0003800000 */
.L_x_27027:
[----:B------:R-:W2:Y:S02]  /*5710*/  LDG.E R4, desc[UR36][R4.64] ;  /* 0x0000002404047981 */ /* 0x000ea4000c1e1900 */
[----:B--2---:R-:W-:-:S07]  /*5720*/  I2FP.F32.U32 R23, R4 ;  /* 0x0000000400177245 */ /* 0x004fce0000201000 */
.L_x_27008:
[----:B------:R-:W-:Y:S05]  /*5730*/  BSYNC B6 ;  /* 0x0000000000067941 */ /* 0x000fea0003800000 */
.L_x_27002:
[----:B------:R-:W-:-:S07]  /*5740*/  VIADD R25, R25, 0x80 ;  /* 0x0000008019197836 */ /* 0x000fce0000000000 */
.L_x_26973:
[----:B------:R-:W-:Y:S05]  /*5750*/  BSYNC B7 ;  /* 0x0000000000077941 */ /* 0x000fea0003800000 */
.L_x_26972:
        /* <DEDUP_REMOVED lines=25> */
.L_x_27036:
[----:B------:R-:W4:Y:S02]  /*58f0*/  LDG.E.U8 R4, desc[UR36][R4.64] ;  /* 0x0000002404047981 */ /* 0x000f24000c1e1100 */
[----:B----4-:R-:W-:Y:S01]  /*5900*/  I2FP.F32.U32 R19, R4 ;  /* 0x0000000400137245 */ /* 0x010fe20000201000 */
[----:B------:R-:W-:Y:S06]  /*5910*/  BRA `(.L_x_27038) ;  /* 0x0000000c002c7947 */ /* 0x000fec0003800000 */
.L_x_27035:
        /* <DEDUP_REMOVED lines=9> */
.L_x_27040:
[----:B------:R-:W4:Y:S02]  /*59b0*/  LDG.E R4, desc[UR36][R4.64] ;  /* 0x0000002404047981 */ /* 0x000f24000c1e1900 */
[----:B----4-:R-:W-:Y:S01]  /*59c0*/  I2FP.F32.S32 R19, R4 ;  /* 0x0000000400137245 */ /* 0x010fe20000201400 */
[----:B------:R-:W-:Y:S06]  /*59d0*/  BRA `(.L_x_27038) ;  /* 0x0000000800fc7947 */ /* 0x000fec0003800000 */
.L_x_27039:
[----:B------:R-:W4:Y:S02]  /*59e0*/  LDG.E.U16 R4, desc[UR36][R4.64] ;  /* 0x0000002404047981 */ /* 0x000f24000c1e1500 */
[----:B----4-:R0:W4:Y:S01]  /*59f0*/  I2F.S16 R19, R4 ;  /* 0x0000000400137306 */ /* 0x0101220000101400 */
[----:B------:R-:W-:Y:S05]  /*5a00*/  BRA `(.L_x_27038) ;  /* 0x0000000800f07947 */ /* 0x000fea0003800000 */
.L_x_27034:
        /* <DEDUP_REMOVED lines=8> */
.L_x_27042:
[----:B------:R-:W4:Y:S02]  /*5a90*/  LDG.E.U16 R4, desc[UR36][R4.64] ;  /* 0x0000002404047981 */ /* 0x000f24000c1e1500 */
[----:B----4-:R-:W-:Y:S01]  /*5aa0*/  HADD2.F32 R19, -RZ, R4.H0_H0 ;  /* 0x20000004ff137230 */ /* 0x010fe20000004100 */
[----:B------:R-:W-:Y:S06]  /*5ab0*/  BRA `(.L_x_27038) ;  /* 0x0000000800c47947 */ /* 0x000fec0003800000 */
.L_x_27041:
        /* <DEDUP_REMOVED lines=8> */
.L_x_27044:
[----:B------:R-:W4:Y:S02]  /*5b40*/  LDG.E.U16 R4, desc[UR36][R4.64] ;  /* 0x0000002404047981 */ /* 0x000f24000c1e1500 */
[----:B----4-:R-:W-:Y:S01]  /*5b50*/  HADD2.F32 R19, -RZ, R4.H0_H0 ;  /* 0x20000004ff137230 */ /* 0x010fe20000004100 */
[----:B------:R-:W-:Y:S06]  /*5b60*/  BRA `(.L_x_27038) ;  /* 0x0000000800987947 */ /* 0x000fec0003800000 */
.L_x_27043:
[----:B------:R-:W4:Y:S01]  /*5b70*/  LDG.E.64 R4, desc[UR36][R4.64] ;  /* 0x0000002404047981 */ /* 0x000f22000c1e1b00 */
[----:B------:R-:W-:Y:S01]  /*5b80*/  UMOV UR4, 0xf0000000 ;  /* 0xf000000000047882 */ /* 0x000fe20000000000 */
[----:B------:R-:W-:Y:S01]  /*5b90*/  UMOV UR5, 0x380fffff ;  /* 0x380fffff00057882 */ /* 0x000fe20000000000 */
[----:B----4-:R-:W0:Y:S01]  /*5ba0*/  F2F.F32.F64 R19, R4 ;  /* 0x0000000400137310 */ /* 0x010e220000301000 */
[----:B------:R-:W-:-:S14]  /*5bb0*/  DSETP.GEU.AND P0, PT, |R4|, UR4, PT ;  /* 0x0000000404007e2a */ /* 0x000fdc000bf0e200 */
[----:B0-----:R-:W-:Y:S01]  /*5bc0*/  @!P0 FMUL R19, R19, 1.175494350822287508e-38 ;  /* 0x0080000013138820 */ /* 0x001fe20000400000 */
[----:B------:R-:W-:Y:S06]  /*5bd0*/  BRA `(.L_x_27038) ;  /* 0x00000008007c7947 */ /* 0x000fec0003800000 */
.L_x_27033:
        /* <DEDUP_REMOVED lines=12> */
.L_x_27047:
[----:B------:R-:W4:Y:S01]  /*5ca0*/  LDG.E.64 R4, desc[UR36][R4.64] ;  /* 0x0000002404047981 */ /* 0x000f22000c1e1b00 */
[----:B------:R-:W-:Y:S01]  /*5cb0*/  UMOV UR4, 0xf0000000 ;  /* 0xf000000000047882 */ /* 0x000fe20000000000 */
[----:B------:R-:W-:Y:S01]  /*5cc0*/  UMOV UR5, 0x380fffff ;  /* 0x380fffff00057882 */ /* 0x000fe20000000000 */
[----:B----4-:R-:W0:Y:S01]  /*5cd0*/  F2F.F32.F64 R19, R4 ;  /* 0x0000000400137310 */ /* 0x010e220000301000 */
[----:B------:R-:W-:-:S14]  /*5ce0*/  DSETP.GEU.AND P0, PT, |R4|, UR4, PT ;  /* 0x0000000404007e2a */ /* 0x000fdc000bf0e200 */
[----:B0-----:R-:W-:Y:S01]  /*5cf0*/  @!P0 FMUL R19, R19, 1.175494350822287508e-38 ;  /* 0x0080000013138820 */ /* 0x001fe20000400000 */
[----:B------:R-:W-:Y:S06]  /*5d00*/  BRA `(.L_x_27038) ;  /* 0x0000000800307947 */ /* 0x000fec0003800000 */
.L_x_27046:
        /* <DEDUP_REMOVED lines=26> */
.L_x_27049:
        /* <DEDUP_REMOVED lines=13> */
.L_x_27048:
[----:B------:R-:W4:Y:S02]  /*5f80*/  LDG.E.U16 R4, desc[UR36][R4.64] ;  /* 0x0000002404047981 */ /* 0x000f24000c1e1500 */
[----:B----4-:R-:W-:Y:S01]  /*5f90*/  IMAD.U32 R19, R4, 0x10000, RZ ;  /* 0x0001000004137824 */ /* 0x010fe200078e00ff */
[----:B------:R-:W-:Y:S06]  /*5fa0*/  BRA `(.L_x_27038) ;  /* 0x0000000400887947 */ /* 0x000fec0003800000 */
.L_x_27045:
        /* <DEDUP_REMOVED lines=11> */
.L_x_27052:
        /* <DEDUP_REMOVED lines=20> */
.L_x_27054:
[----:B------:R-:W-:Y:S05]  /*61a0*/  BSYNC B0 ;  /* 0x0000000000007941 */ /* 0x000fea0003800000 */
.L_x_27053:
[----:B------:R-:W-:Y:S01]  /*61b0*/  IMAD.SHL.U32 R3, R3, 0x100000, RZ ;  /* 0x0010000003037824 */ /* 0x000fe200078e00ff */
[----:B------:R-:W-:-:S04]  /*61c0*/  LEA R0, R0, 0x3b800000, 0x17 ;  /* 0x3b80000000007811 */ /* 0x000fc800078eb8ff */
[----:B------:R-:W-:Y:S01]  /*61d0*/  LOP3.LUT R19, R0, R3, R19, 0xfe, !PT ;  /* 0x0000000300137212 */ /* 0x000fe200078efe13 */
[----:B------:R-:W-:Y:S06]  /*61e0*/  BRA `(.L_x_27038) ;  /* 0x0000000000f87947 */ /* 0x000fec0003800000 */
.L_x_27051:
        /* <DEDUP_REMOVED lines=20> */
.L_x_27056:
[----:B------:R-:W-:Y:S05]  /*6330*/  BSYNC B0 ;  /* 0x0000000000007941 */ /* 0x000fea0003800000 */
.L_x_27055:
[----:B------:R-:W-:Y:S01]  /*6340*/  IMAD.SHL.U32 R3, R3, 0x200000, RZ ;  /* 0x0020000003037824 */ /* 0x000fe200078e00ff */
[----:B------:R-:W-:-:S04]  /*6350*/  LEA R0, R0, 0x37800000, 0x17 ;  /* 0x3780000000007811 */ /* 0x000fc800078eb8ff */
[----:B------:R-:W-:Y:S01]  /*6360*/  LOP3.LUT R19, R0, R3, R19, 0xfe, !PT ;  /* 0x0000000300137212 */ /* 0x000fe200078efe13 */
[----:B------:R-:W-:Y:S06]  /*6370*/  BRA `(.L_x_27038) ;  /* 0x0000000000947947 */ /* 0x000fec0003800000 */
.L_x_27050:
        /* <DEDUP_REMOVED lines=14> */
.L_x_27037:
        /* <DEDUP_REMOVED lines=16> */
.L_x_27059:
[----:B------:R-:W-:Y:S01]  /*6560*/  IMAD.MOV.U32 R19, RZ, RZ, RZ ;  /* 0x000000ffff137224 */ /* 0x000fe200078e00ff */
[----:B------:R-:W-:Y:S06]  /*6570*/  BRA `(.L_x_27038) ;  /* 0x0000000000147947 */ /* 0x000fec0003800000 */
.L_x_27058:
[----:B------:R-:W4:Y:S02]  /*6580*/  LDG.E.64 R4, desc[UR36][R4.64] ;  /* 0x0000002404047981 */ /* 0x000f24000c1e1b00 */
[----:B----4-:R0:W4:Y:S01]  /*6590*/  I2F.U64 R19, R4 ;  /* 0x0000000400137312 */ /* 0x0101220000301000 */
[----:B------:R-:W-:Y:S05]  /*65a0*/  BRA `(.L_x_27038) ;  /* 0x0000000000087947 */ /* 0x000fea0003800000 */
.L_x_27057:
[----:B------:R-:W4:Y:S02]  /*65b0*/  LDG.E R4, desc[UR36][R4.64] ;  /* 0x0000002404047981 */ /* 0x000f24000c1e1900 */
[----:B----4-:R-:W-:-:S07]  /*65c0*/  I2FP.F32.U32 R19, R4 ;  /* 0x0000000400137245 */ /* 0x010fce0000201000 */
.L_x_27038:
[----:B------:R-:W-:Y:S05]  /*65d0*/  BSYNC B6 ;  /* 0x0000000000067941 */ /* 0x000fea0003800000 */
.L_x_27032:
        /* <DEDUP_REMOVED lines=20> */
.L_x_27063:
[----:B------:R-:W2:Y:S02]  /*6720*/  LDG.E.U8 R4, desc[UR36][R4.64] ;  /* 0x0000002404047981 */ /* 0x000ea4000c1e1100 */
[----:B--2---:R-:W-:Y:S01]  /*6730*/  I2FP.F32.U32 R16, R4 ;  /* 0x0000000400107245 */ /* 0x004fe20000201000 */
[----:B------:R-:W-:Y:S06]  /*6740*/  BRA `(.L_x_27031) ;  /* 0x0000000c00207947 */ /* 0x000fec0003800000 */
.L_x_27062:
        /* <DEDUP_REMOVED lines=9> */
.L_x_27066:
[----:B------:R-:W2:Y:S02]  /*67e0*/  LDG.E R4, desc[UR36][R4.64] ;  /* 0x0000002404047981 */ /* 0x000ea4000c1e1900 */
[----:B--2---:R-:W-:Y:S01]  /*67f0*/  I2FP.F32.S32 R16, R4 ;  /* 0x0000000400107245 */ /* 0x004fe20000201400 */
[----:B------:R-:W-:Y:S06]  /*6800*/  BRA `(.L_x_27031) ;  /* 0x0000000800f07947 */ /* 0x000fec0003800000 */
.L_x_27065:
[----:B------:R-:W2:Y:S02]  /*6810*/  LDG.E.U16 R4, desc[UR36][R4.64] ;  /* 0x0000002404047981 */ /* 0x000ea4000c1e1500 */
[----:B--2---:R0:W1:Y:S01]  /*6820*/  I2F.S16 R16, R4 ;  /* 0x0000000400107306 */ /* 0x0040620000101400 */
[----:B------:R-:W-:Y:S05]  /*6830*/  BRA `(.L_x_27031) ;  /* 0x0000000800e47947 */ /* 0x000fea0003800000 */
.L_x_27061:
        /* <DEDUP_REMOVED lines=8> */
.L_x_27068:
[----:B------:R-:W2:Y:S02]  /*68c0*/  LDG.E.U16 R4, desc[UR36][R4.64] ;  /* 0x0000002404047981 */ /* 0x000ea4000c1e1500 */
[----:B--2---:R-:W-:Y:S01]  /*68d0*/  HADD2.F32 R16, -RZ, R4.H0_H0 ;  /* 0x20000004ff107230 */ /* 0x004fe20000004100 */
[----:B------:R-:W-:Y:S06]  /*68e0*/  BRA `(.L_x_27031) ;  /* 0x0000000800b87947 */ /* 0x000fec0003800000 */
.L_x_27067:
        /* <DEDUP_REMOVED lines=8> */
.L_x_27070:
[----:B------:R-:W2:Y:S02]  /*6970*/  LDG.E.U16 R4, desc[UR36][R4.64] ;  /* 0x0000002404047981 */ /* 0x000ea4000c1e1500 */
[----:B--2---:R-:W-:Y:S01]  /*6980*/  HADD2.F32 R16, -RZ, R4.H0_H0 ;  /* 0x20000004ff107230 */ /* 0x004fe20000004100 */
[----:B------:R-:W-:Y:S06]  /*6990*/  BRA `(.L_x_27031) ;  /* 0x00000008008c7947 */ /* 0x000fec0003800000 */
.L_x_27069:
[----:B------:R-:W2:Y:S01]  /*69a0*/  LDG.E.64 R4, desc[UR36][R4.64] ;  /* 0x0000002404047981 */ /* 0x000ea2000c1e1b00 */
[----:B------:R-:W-:Y:S01]  /*69b0*/  UMOV UR4, 0xf0000000 ;  /* 0xf000000000047882 */ /* 0x000fe20000000000 */
[----:B------:R-:W-:Y:S01]  /*69c0*/  UMOV UR5, 0x380fffff ;  /* 0x380fffff00057882 */ /* 0x000fe20000000000 */
[----:B--2---:R-:W0:Y:S01]  /*69d0*/  F2F.F32.F64 R16, R4 ;  /* 0x0000000400107310 */ /* 0x004e220000301000 */
[----:B------:R-:W-:-:S14]  /*69e0*/  DSETP.GEU.AND P0, PT, |R4|, UR4, PT ;  /* 0x0000000404007e2a */ /* 0x000fdc000bf0e200 */
[----:B0-----:R-:W-:Y:S01]  /*69f0*/  @!P0 FMUL R16, R16, 1.175494350822287508e-38 ;  /* 0x0080000010108820 */ /* 0x001fe20000400000 */
[----:B------:R-:W-:Y:S06]  /*6a00*/  BRA `(.L_x_27031) ;  /* 0x0000000800707947 */ /* 0x000fec0003800000 */
.L_x_27060:
        /* <DEDUP_REMOVED lines=12> */
.L_x_27073:
[----:B------:R-:W2:Y:S01]  /*6ad0*/  LDG.E.64 R4, desc[UR36][R4.64] ;  /* 0x0000002404047981 */ /* 0x000ea2000c1e1b00 */
[----:B------:R-:W-:Y:S01]  /*6ae0*/  UMOV UR4, 0xf0000000 ;  /* 0xf000000000047882 */ /* 0x000fe20000000000 */
[----:B------:R-:W-:Y:S01]  /*6af0*/  UMOV UR5, 0x380fffff ;  /* 0x380fffff00057882 */ /* 0x000fe20000000000 */
[----:B--2---:R-:W0:Y:S01]  /*6b00*/  F2F.F32.F64 R16, R4 ;  /* 0x0000000400107310 */ /* 0x004e220000301000 */
[----:B------:R-:W-:-:S14]  /*6b10*/  DSETP.GEU.AND P0, PT, |R4|, UR4, PT ;  /* 0x0000000404007e2a */ /* 0x000fdc000bf0e200 */
[----:B0-----:R-:W-:Y:S01]  /*6b20*/  @!P0 FMUL R16, R16, 1.175494350822287508e-38 ;  /* 0x0080000010108820 */ /* 0x001fe20000400000 */
[----:B------:R-:W-:Y:S06]  /*6b30*/  BRA `(.L_x_27031) ;  /* 0x0000000800247947 */ /* 0x000fec0003800000 */
.L_x_27072:
        /* <DEDUP_REMOVED lines=26> */
.L_x_27075:
        /* <DEDUP_REMOVED lines=13> */
.L_x_27074:
[----:B------:R-:W2:Y:S02]  /*6db0*/  LDG.E.U16 R4, desc[UR36][R4.64] ;  /* 0x0000002404047981 */ /* 0x000ea4000c1e1500 */
[----:B--2---:R-:W-:Y:S01]  /*6dc0*/  IMAD.U32 R16, R4, 0x10000, RZ ;  /* 0x0001000004107824 */ /* 0x004fe200078e00ff */
[----:B------:R-:W-:Y:S06]  /*6dd0*/  BRA `(.L_x_27031) ;  /* 0x00000004007c7947 */ /* 0x000fec0003800000 */
.L_x_27071:
        /* <DEDUP_REMOVED lines=11> */
.L_x_27078:
        /* <DEDUP_REMOVED lines=19> */
.L_x_27080:
[----:B------:R-:W-:Y:S05]  /*6fc0*/  BSYNC B0 ;  /* 0x0000000000007941 */ /* 0x000fea0003800000 */
.L_x_27079:
[----:B------:R-:W-:Y:S01]  /*6fd0*/  IMAD.SHL.U32 R3, R3, 0x100000, RZ ;  /* 0x0010000003037824 */ /* 0x000fe200078e00ff */
[----:B------:R-:W-:-:S04]  /*6fe0*/  LEA R5, R0, 0x3b800000, 0x17 ;  /* 0x3b80000000057811 */ /* 0x000fc800078eb8ff */
[----:B------:R-:W-:Y:S01]  /*6ff0*/  LOP3.LUT R16, R5, R3, R16, 0xfe, !PT ;  /* 0x0000000305107212 */ /* 0x000fe200078efe10 */
[----:B------:R-:W-:Y:S06]  /*7000*/  BRA `(.L_x_27031) ;  /* 0x0000000000f07947 */ /* 0x000fec0003800000 */
.L_x_27077:
        /* <DEDUP_REMOVED lines=19> */
.L_x_27082:
[----:B------:R-:W-:Y:S05]  /*7140*/  BSYNC B0 ;  /* 0x0000000000007941 */ /* 0x000fea0003800000 */
.L_x_27081:
[----:B------:R-:W-:Y:S01]  /*7150*/  IMAD.SHL.U32 R3, R3, 0x200000, RZ ;  /* 0x0020000003037824 */ /* 0x000fe200078e00ff */
[----:B------:R-:W-:-:S04]  /*7160*/  LEA R5, R0, 0x37800000, 0x17 ;  /* 0x3780000000057811 */ /* 0x000fc800078eb8ff */
[----:B------:R-:W-:Y:S01]  /*7170*/  LOP3.LUT R16, R5, R3, R16, 0xfe, !PT ;  /* 0x0000000305107212 */ /* 0x000fe200078efe10 */
[----:B------:R-:W-:Y:S06]  /*7180*/  BRA `(.L_x_27031) ;  /* 0x0000000000907947 */ /* 0x000fec0003800000 */
.L_x_27076:
        /* <DEDUP_REMOVED lines=14> */
.L_x_27064:
        /* <DEDUP_REMOVED lines=16> */
.L_x_27085:
[----:B------:R-:W-:Y:S05]  /*7370*/  BRA `(.L_x_27031) ;  /* 0x0000000000147947 */ /* 0x000fea0003800000 */
.L_x_27084:
[----:B------:R-:W2:Y:S02]  /*7380*/  LDG.E.64 R4, desc[UR36][R4.64] ;  /* 0x0000002404047981 */ /* 0x000ea4000c1e1b00 */
[----:B--2---:R0:W1:Y:S01]  /*7390*/  I2F.U64 R16, R4 ;  /* 0x0000000400107312 */ /* 0x0040620000301000 */
[----:B------:R-:W-:Y:S05]  /*73a0*/  BRA `(.L_x_27031) ;  /* 0x0000000000087947 */ /* 0x000fea0003800000 */
.L_x_27083:
[----:B------:R-:W2:Y:S02]  /*73b0*/  LDG.E R4, desc[UR36][R4.64] ;  /* 0x0000002404047981 */ /* 0x000ea4000c1e1900 */
[----:B--2---:R-:W-:-:S07]  /*73c0*/  I2FP.F32.U32 R16, R4 ;  /* 0x0000000400107245 */ /* 0x004fce0000201000 */
.L_x_27031:
[----:B------:R-:W-:Y:S05]  /*73d0*/  BSYNC B7 ;  /* 0x0000000000077941 */ /* 0x000fea0003800000 */
.L_x_27030:
[----:B------:R-:W0:Y:S01]  /*73e0*/  S2R R25, SR_TID.X ;  /* 0x0000000000197919 */ /* 0x000e220000002100 */
[----:B------:R-:W-:Y:S01]  /*73f0*/  BSSY B0, `(.L_x_27086) ;  /* 0x000002a000007945 */ /* 0x000fe20003800000 */
[----:B0-----:R-:W-:-:S13]  /*7400*/  ISETP.GE.AND P4, PT, R25, R17, PT ;  /* 0x000000111900720c */ /* 0x001fda0003f86270 */
[----:B------:R-:W-:Y:S05]  /*7410*/  @P4 BRA `(.L_x_27087) ;  /* 0x00000000009c4947 */ /* 0x000fea0003800000 */
[C---:B-1-3-5:R-:W-:Y:S01]  /*7420*/  FSETP.GTU.FTZ.AND P0, PT, |R29|.reuse, +INF , PT ;  /* 0x7f8000001d00780b */ /* 0x06afe20003f1c200 */
[----:B------:R-:W-:Y:S01]  /*7430*/  IMAD.SHL.U32 R0, R29, 0x2, RZ ;  /* 0x000000021d007824 */ /* 0x000fe200078e00ff */
[C---:B--2---:R-:W-:Y:S01]  /*7440*/  FSETP.GTU.FTZ.AND P1, PT, |R18|.reuse, +INF , PT ;  /* 0x7f8000001200780b */ /* 0x044fe20003f3c200 */
[----:B------:R-:W-:-:S03]  /*7450*/  IMAD.SHL.U32 R3, R18, 0x2, RZ ;  /* 0x0000000212037824 */ /* 0x000fc600078e00ff */
[----:B------:R-:W-:Y:S02]  /*7460*/  PLOP3.LUT P0, PT, P0, P1, PT, 0xa8, 0x0 ;  /* 0x000000000000781c */ /* 0x000fe40000703570 */
[----:B------:R-:W-:Y:S02]  /*7470*/  ISETP.GE.U32.AND P2, PT, R0, 0x1000000, PT ;  /* 0x010000000000780c */ /* 0x000fe40003f46070 */
[----:B------:R-:W-:Y:S02]  /*7480*/  ISETP.GE.U32.AND P3, PT, R3, 0x1000000, PT ;  /* 0x010000000300780c */ /* 0x000fe40003f66070 */
[----:B------:R-:W-:Y:S02]  /*7490*/  LOP3.LUT R0, R29, 0x80000000, RZ, 0xc0, !PT ;  /* 0x800000001d007812 */ /* 0x000fe400078ec0ff */
[----:B------:R-:W-:Y:S02]  /*74a0*/  LOP3.LUT R3, R18, 0x80000000, RZ, 0xc0, !PT ;  /* 0x8000000012037812 */ /* 0x000fe400078ec0ff */
[----:B------:R-:W-:-:S02]  /*74b0*/  SEL R0, R0, R29, !P2 ;  /* 0x0000001d00007207 */ /* 0x000fc40005000000 */
[----:B----4-:R-:W-:Y:S01]  /*74c0*/  SEL R4, R3, R18, !P3 ;  /* 0x0000001203047207 */ /* 0x010fe20005800000 */
        /* <DEDUP_REMOVED lines=27> */
.L_x_27088:
[----:B------:R-:W-:-:S07]  /*7680*/  FADD.FTZ R4, R18, R29 ;  /* 0x0000001d12047221 */ /* 0x000fce0000010000 */
.L_x_27087:
[----:B------:R-:W-:Y:S05]  /*7690*/  BSYNC B0 ;  /* 0x0000000000007941 */ /* 0x000fea0003800000 */
.L_x_27086:
[----:B------:R-:W-:Y:S01]  /*76a0*/  VIADD R26, R25, 0x80 ;  /* 0x00000080191a7836 */ /* 0x000fe20000000000 */
[----:B------:R-:W-:Y:S04]  /*76b0*/  BSSY B0, `(.L_x_27089) ;  /* 0x000002a000007945 */ /* 0x000fe80003800000 */
[----:B------:R-:W-:-:S13]  /*76c0*/  ISETP.GE.AND P0, PT, R26, R17, PT ;  /* 0x000000111a00720c */ /* 0x000fda0003f06270 */
[----:B------:R-:W-:Y:S05]  /*76d0*/  @P0 BRA `(.L_x_27090) ;  /* 0x00000000009c0947 */ /* 0x000fea0003800000 */
[C---:B----45:R-:W-:Y:S01]  /*76e0*/  FSETP.GTU.FTZ.AND P0, PT, |R27|.reuse, +INF , PT ;  /* 0x7f8000001b00780b */ /* 0x070fe20003f1c200 */
        /* <DEDUP_REMOVED lines=37> */
.L_x_27091:
[----:B------:R-:W-:-:S07]  /*7940*/  FADD.FTZ R18, R22, R27 ;  /* 0x0000001b16127221 */ /* 0x000fce0000010000 */
.L_x_27090:
[----:B------:R-:W-:Y:S05]  /*7950*/  BSYNC B0 ;  /* 0x0000000000007941 */ /* 0x000fea0003800000 */
.L_x_27089:
[----:B------:R-:W-:Y:S01]  /*7960*/  VIADD R0, R25, 0x100 ;  /* 0x0000010019007836 */ /* 0x000fe20000000000 */
[----:B------:R-:W-:Y:S04]  /*7970*/  BSSY B0, `(.L_x_27092) ;  /* 0x000002a000007945 */ /* 0x000fe80003800000 */
[----:B------:R-:W-:-:S13]  /*7980*/  ISETP.GE.AND P0, PT, R0, R17, PT ;  /* 0x000000110000720c */ /* 0x000fda0003f06270 */
[----:B------:R-:W-:Y:S05]  /*7990*/  @P0 BRA `(.L_x_27093) ;  /* 0x00000000009c0947 */ /* 0x000fea0003800000 */
[C---:B----45:R-:W-:Y:S01]  /*79a0*/  FSETP.GTU.FTZ.AND P0, PT, |R24|.reuse, +INF , PT ;  /* 0x7f8000001800780b */ /* 0x070fe20003f1c200 */
[----:B------:R-:W-:Y:S01]  /*79b0*/  IMAD.SHL.U32 R0, R24, 0x2, RZ ;  /* 0x0000000218007824 */ /* 0x000fe200078e00ff */
[C---:B-1----:R-:W-:Y:S01]  /*79c0*/  FSETP.GTU.FTZ.AND P1, PT, |R23|.reuse, +INF , PT ;  /* 0x7f8000001700780b */ /* 0x042fe20003f3c200 */
[----:B------:R-:W-:-:S03]  /*79d0*/  IMAD.SHL.U32 R3, R23, 0x2, RZ ;  /* 0x0000000217037824 */ /* 0x000fc600078e00ff */
[----:B------:R-:W-:Y:S02]  /*79e0*/  PLOP3.LUT P0, PT, P0, P1, PT, 0xa8, 0x0 ;  /* 0x000000000000781c */ /* 0x000fe40000703570 */
[----:B------:R-:W-:Y:S02]  /*79f0*/  ISETP.GE.U32.AND P2, PT, R0, 0x1000000, PT ;  /* 0x010000000000780c */ /* 0x000fe40003f46070 */
[----:B------:R-:W-:Y:S02]  /*7a00*/  ISETP.GE.U32.AND P3, PT, R3, 0x1000000, PT ;  /* 0x010000000300780c */ /* 0x000fe40003f66070 */
[----:B------:R-:W-:Y:S02]  /*7a10*/  LOP3.LUT R3, R24, 0x80000000, RZ, 0xc0, !PT ;  /* 0x8000000018037812 */ /* 0x000fe400078ec0ff */
[----:B------:R-:W-:Y:S02]  /*7a20*/  LOP3.LUT R0, R23, 0x80000000, RZ, 0xc0, !PT ;  /* 0x8000000017007812 */ /* 0x000fe400078ec0ff */
[----:B------:R-:W-:-:S02]  /*7a30*/  SEL R3, R3, R24, !P2 ;  /* 0x0000001803037207 */ /* 0x000fc40005000000 */
[----:B--2---:R-:W-:Y:S01]  /*7a40*/  SEL R22, R0, R23, !P3 ;  /* 0x0000001700167207 */ /* 0x004fe20005800000 */
        /* <DEDUP_REMOVED lines=27> */
.L_x_27094:
[----:B------:R-:W-:-:S07]  /*7c00*/  FADD.FTZ R22, R23, R24 ;  /* 0x0000001817167221 */ /* 0x000fce0000010000 */
.L_x_27093:
[----:B------:R-:W-:Y:S05]  /*7c10*/  BSYNC B0 ;  /* 0x0000000000007941 */ /* 0x000fea0003800000 */
.L_x_27092:
        /* <DEDUP_REMOVED lines=42> */
.L_x_27097:
[----:B------:R-:W-:-:S07]  /*7ec0*/  FADD.FTZ R24, R19, R16 ;  /* 0x0000001013187221 */ /* 0x000fce0000010000 */
.L_x_27096:
[----:B------:R-:W-:Y:S05]  /*7ed0*/  BSYNC B0 ;  /* 0x0000000000007941 */ /* 0x000fea0003800000 */
.L_x_27095:
[----:B-1---5:R-:W0:Y:S01]  /*7ee0*/  LDC.U8 R16, c[0x0][0x240] ;  /* 0x00009000ff107b82 */ /* 0x022e220000000000 */
[----:B------:R-:W-:Y:S04]  /*7ef0*/  BSSY B6, `(.L_x_27098) ;  /* 0x0000100000067945 */ /* 0x000fe80003800000 */
[----:B------:R-:W-:Y:S05]  /*7f00*/  @P4 BRA `(.L_x_27099) ;  /* 0x0000000c00f84947 */ /* 0x000fea0003800000 */
[----:B------:R-:W1:Y:S01]  /*7f10*/  LDC.64 R8, c[0x0][0x218] ;  /* 0x00008600ff087b82 */ /* 0x000e620000000a00 */
[----:B0-----:R-:W-:Y:S01]  /*7f20*/  PRMT R0, R16, 0x9910, RZ ;  /* 0x0000991010007816 */ /* 0x001fe200000000ff */
        /* <DEDUP_REMOVED lines=15> */
[----:B------:R-:W0:Y:S01]  /*8020*/  F2I.FTZ.TRUNC.NTZ R3, R4 ;  /* 0x0000000400037305 */ /* 0x000e22000021f100 */
[----:B------:R-:W-:Y:S01]  /*8030*/  IMAD.MOV.U32 R25, RZ, RZ, R26 ;  /* 0x000000ffff197224 */ /* 0x000fe200078e001a */
[----:B0-----:R0:W-:Y:S01]  /*8040*/  STG.E.U8 desc[UR36][R8.64], R3 ;  /* 0x0000000308007986 */ /* 0x0011e2000c101124 */
[----:B------:R-:W-:Y:S05]  /*8050*/  BRA `(.L_x_27099) ;  /* 0x0000000c00a47947 */ /* 0x000fea0003800000 */
.L_x_27103:
[----:B----4-:R-:W0:Y:S01]  /*8060*/  F2I.S64.TRUNC R4, R4 ;  /* 0x0000000400047311 */ /* 0x010e22000020d900 */
[----:B------:R-:W-:Y:S02]  /*8070*/  IMAD.MOV.U32 R25, RZ, RZ, R26 ;  /* 0x000000ffff197224 */ /* 0x000fe400078e001a */
[----:B0-----:R-:W-:-:S05]  /*8080*/  IMAD.MOV.U32 R3, RZ, RZ, R4 ;  /* 0x000000ffff037224 */ /* 0x001fca00078e0004 */
[----:B------:R0:W-:Y:S01]  /*8090*/  STG.E.U8 desc[UR36][R8.64], R3 ;  /* 0x0000000308007986 */ /* 0x0001e2000c101124 */
[----:B------:R-:W-:Y:S05]  /*80a0*/  BRA `(.L_x_27099) ;  /* 0x0000000c00907947 */ /* 0x000fea0003800000 */
.L_x_27102:
[----:B------:R-:W-:-:S13]  /*80b0*/  ISETP.NE.AND P0, PT, R0, 0x2, PT ;  /* 0x000000020000780c */ /* 0x000fda0003f05270 */
[----:B------:R-:W-:Y:S05]  /*80c0*/  @!P0 BRA `(.L_x_27105) ;  /* 0x0000000000308947 */ /* 0x000fea0003800000 */
[----:B------:R-:W-:-:S13]  /*80d0*/  ISETP.NE.AND P0, PT, R0, 0x3, PT ;  /* 0x000000030000780c */ /* 0x000fda0003f05270 */
[----:B------:R-:W-:Y:S05]  /*80e0*/  @!P0 BRA `(.L_x_27106) ;  /* 0x0000000000188947 */ /* 0x000fea0003800000 */
[----:B------:R-:W-:-:S13]  /*80f0*/  ISETP.NE.AND P0, PT, R0, 0x4, PT ;  /* 0x000000040000780c */ /* 0x000fda0003f05270 */
[----:B------:R-:W-:Y:S05]  /*8100*/  @P0 BRA `(.L_x_27104) ;  /* 0x0000000c00140947 */ /* 0x000fea0003800000 */
[----:B----4-:R-:W0:Y:S01]  /*8110*/  F2I.S64.TRUNC R4, R4 ;  /* 0x0000000400047311 */ /* 0x010e22000020d900 */
[----:B------:R-:W-:Y:S01]  /*8120*/  IMAD.MOV.U32 R25, RZ, RZ, R26 ;  /* 0x000000ffff197224 */ /* 0x000fe200078e001a */
[----:B0-----:R0:W-:Y:S01]  /*8130*/  STG.E.64 desc[UR36][R8.64], R4 ;  /* 0x0000000408007986 */ /* 0x0011e2000c101b24 */
[----:B------:R-:W-:Y:S05]  /*8140*/  BRA `(.L_x_27099) ;  /* 0x0000000c00687947 */ /* 0x000fea0003800000 */
.L_x_27106:
[----:B------:R-:W0:Y:S01]  /*8150*/  F2I.FTZ.TRUNC.NTZ R3, R4 ;  /* 0x0000000400037305 */ /* 0x000e22000021f100 */
[----:B------:R-:W-:Y:S01]  /*8160*/  IMAD.MOV.U32 R25, RZ, RZ, R26 ;  /* 0x000000ffff197224 */ /* 0x000fe200078e001a */
[----:B0-----:R0:W-:Y:S01]  /*8170*/  STG.E desc[UR36][R8.64], R3 ;  /* 0x0000000308007986 */ /* 0x0011e2000c101924 */
[----:B------:R-:W-:Y:S05]  /*8180*/  BRA `(.L_x_27099) ;  /* 0x0000000c00587947 */ /* 0x000fea0003800000 */
.L_x_27105:
[----:B------:R-:W0:Y:S01]  /*8190*/  F2I.FTZ.TRUNC.NTZ R3, R4 ;  /* 0x0000000400037305 */ /* 0x000e22000021f100 */
[----:B------:R-:W-:Y:S01]  /*81a0*/  IMAD.MOV.U32 R25, RZ, RZ, R26 ;  /* 0x000000ffff197224 */ /* 0x000fe200078e001a */
[----:B0-----:R0:W-:Y:S01]  /*81b0*/  STG.E.U16 desc[UR36][R8.64], R3 ;  /* 0x0000000308007986 */ /* 0x0011e2000c101524 */
[----:B------:R-:W-:Y:S05]  /*81c0*/  BRA `(.L_x_27099) ;  /* 0x0000000c00487947 */ /* 0x000fea0003800000 */
.L_x_27101:
[----:B------:R-:W-:-:S13]  /*81d0*/  ISETP.GT.AND P0, PT, R0, 0x6, PT ;  /* 0x000000060000780c */ /* 0x000fda0003f04270 */
[----:B------:R-:W-:Y:S05]  /*81e0*/  @P0 BRA `(.L_x_27107) ;  /* 0x00000000002c0947 */ /* 0x000fea0003800000 */
[----:B------:R-:W-:-:S13]  /*81f0*/  ISETP.NE.AND P0, PT, R0, 0x5, PT ;  /* 0x000000050000780c */ /* 0x000fda0003f05270 */
[----:B------:R-:W-:Y:S05]  /*8200*/  @!P0 BRA `(.L_x_27108) ;  /* 0x0000000000148947 */ /* 0x000fea0003800000 */
[----:B------:R-:W-:-:S13]  /*8210*/  ISETP.NE.AND P0, PT, R0, 0x6, PT ;  /* 0x000000060000780c */ /* 0x000fda0003f05270 */
[----:B------:R-:W-:Y:S05]  /*8220*/  @P0 BRA `(.L_x_27104) ;  /* 0x0000000800cc0947 */ /* 0x000fea0003800000 */
[----:B------:R0:W-:Y:S01]  /*8230*/  STG.E desc[UR36][R8.64], R4 ;  /* 0x0000000408007986 */ /* 0x0001e2000c101924 */
[----:B------:R-:W-:Y:S01]  /*8240*/  IMAD.MOV.U32 R25, RZ, RZ, R26 ;  /* 0x000000ffff197224 */ /* 0x000fe200078e001a */
[----:B------:R-:W-:Y:S06]  /*8250*/  BRA `(.L_x_27099) ;  /* 0x0000000c00247947 */ /* 0x000fec0003800000 */
.L_x_27108:
[----:B----4-:R-:W-:Y:S01]  /*8260*/  F2FP.F16.F32.PACK_AB R4, RZ, R4 ;  /* 0x00000004ff04723e */ /* 0x010fe200000000ff */
[----:B------:R-:W-:-:S04]  /*8270*/  IMAD.MOV.U32 R25, RZ, RZ, R26 ;  /* 0x000000ffff197224 */ /* 0x000fc800078e001a */
[----:B------:R1:W-:Y:S01]  /*8280*/  STG.E.U16 desc[UR36][R8.64], R4 ;  /* 0x0000000408007986 */ /* 0x0003e2000c101524 */
[----:B------:R-:W-:Y:S05]  /*8290*/  BRA `(.L_x_27099) ;  /* 0x0000000c00147947 */ /* 0x000fea0003800000 */
.L_x_27107:
[----:B------:R-:W-:-:S13]  /*82a0*/  ISETP.NE.AND P0, PT, R0, 0x7, PT ;  /* 0x000000070000780c */ /* 0x000fda0003f05270 */
[----:B------:R-:W-:Y:S05]  /*82b0*/  @!P0 BRA `(.L_x_27109) ;  /* 0x0000000000348947 */ /* 0x000fea0003800000 */
[----:B------:R-:W-:-:S13]  /*82c0*/  ISETP.NE.AND P0, PT, R0, 0x8, PT ;  /* 0x000000080000780c */ /* 0x000fda0003f05270 */
[----:B------:R-:W-:Y:S05]  /*82d0*/  @!P0 BRA `(.L_x_27110) ;  /* 0x0000000000188947 */ /* 0x000fea0003800000 */
[----:B------:R-:W-:-:S13]  /*82e0*/  ISETP.NE.AND P0, PT, R0, 0x9, PT ;  /* 0x000000090000780c */ /* 0x000fda0003f05270 */
[----:B------:R-:W-:Y:S05]  /*82f0*/  @P0 BRA `(.L_x_27104) ;  /* 0x0000000800980947 */ /* 0x000fea0003800000 */
[----:B----4-:R-:W-:Y:S02]  /*8300*/  IMAD.MOV.U32 R5, RZ, RZ, RZ ;  /* 0x000000ffff057224 */ /* 0x010fe400078e00ff */
[----:B------:R-:W-:-:S03]  /*8310*/  IMAD.MOV.U32 R25, RZ, RZ, R26 ;  /* 0x000000ffff197224 */ /* 0x000fc600078e001a */
[----:B------:R0:W-:Y:S01]  /*8320*/  STG.E.64 desc[UR36][R8.64], R4 ;  /* 0x0000000408007986 */ /* 0x0001e2000c101b24 */
[----:B------:R-:W-:Y:S05]  /*8330*/  BRA `(.L_x_27099) ;  /* 0x0000000800ec7947 */ /* 0x000fea0003800000 */
.L_x_27110:
[----:B------:R-:W-:Y:S01]  /*8340*/  F2FP.F16.F32.PACK_AB R3, RZ, R4 ;  /* 0x00000004ff03723e */ /* 0x000fe200000000ff */
[----:B------:R-:W-:-:S03]  /*8350*/  IMAD.MOV.U32 R25, RZ, RZ, R26 ;  /* 0x000000ffff197224 */ /* 0x000fc600078e001a */
[----:B------:R-:W-:-:S05]  /*8360*/  PRMT R3, R3, 0x5410, RZ ;  /* 0x0000541003037816 */ /* 0x000fca00000000ff */
[----:B------:R0:W-:Y:S01]  /*8370*/  STG.E desc[UR36][R8.64], R3 ;  /* 0x0000000308007986 */ /* 0x0001e2000c101924 */
[----:B------:R-:W-:Y:S05]  /*8380*/  BRA `(.L_x_27099) ;  /* 0x0000000800d87947 */ /* 0x000fea0003800000 */
.L_x_27109:
[----:B----4-:R-:W-:Y:S01]  /*8390*/  FMUL.FTZ R4, R4, 1 ;  /* 0x3f80000004047820 */ /* 0x010fe20000410000 */
[----:B------:R-:W-:-:S05]  /*83a0*/  IMAD.MOV.U32 R25, RZ, RZ, R26 ;  /* 0x000000ffff197224 */ /* 0x000fca00078e001a */
[----:B------:R-:W0:Y:S02]  /*83b0*/  F2F.F64.F32 R4, R4 ;  /* 0x0000000400047310 */ /* 0x000e240000201800 */
[----:B0-----:R0:W-:Y:S01]  /*83c0*/  STG.E.64 desc[UR36][R8.64], R4 ;  /* 0x0000000408007986 */ /* 0x0011e2000c101b24 */
[----:B------:R-:W-:Y:S05]  /*83d0*/  BRA `(.L_x_27099) ;  /* 0x0000000800c47947 */ /* 0x000fea0003800000 */
.L_x_27100:
        /* <DEDUP_REMOVED lines=8> */
[----:B------:R-:W-:Y:S01]  /*8460*/  FSETP.NEU.FTZ.AND P0, PT, R4, RZ, PT ;  /* 0x000000ff0400720b */ /* 0x000fe20003f1d000 */
[----:B------:R-:W-:-:S03]  /*8470*/  IMAD.MOV.U32 R25, RZ, RZ, R26 ;  /* 0x000000ffff197224 */ /* 0x000fc600078e001a */
[----:B------:R-:W-:-:S05]  /*8480*/  SEL R3, RZ, 0x1, !P0 ;  /* 0x00000001ff037807 */ /* 0x000fca0004000000 */
[----:B------:R0:W-:Y:S01]  /*8490*/  STG.E.U8 desc[UR36][R8.64], R3 ;  /* 0x0000000308007986 */ /* 0x0001e2000c101124 */
[----:B------:R-:W-:Y:S05]  /*84a0*/  BRA `(.L_x_27099) ;  /* 0x0000000800907947 */ /* 0x000fea0003800000 */
.L_x_27113:
[----:B----4-:R-:W-:Y:S01]  /*84b0*/  FMUL.FTZ R4, R4, 1 ;  /* 0x3f80000004047820 */ /* 0x010fe20000410000 */
[----:B------:R-:W-:Y:S01]  /*84c0*/  CS2R R6, SRZ ;  /* 0x0000000000067805 */ /* 0x000fe2000001ff00 */
[----:B------:R-:W-:-:S04]  /*84d0*/  IMAD.MOV.U32 R25, RZ, RZ, R26 ;  /* 0x000000ffff197224 */ /* 0x000fc800078e001a */
[----:B------:R-:W0:Y:S02]  /*84e0*/  F2F.F64.F32 R4, R4 ;  /* 0x0000000400047310 */ /* 0x000e240000201800 */
[----:B0-----:R0:W-:Y:S01]  /*84f0*/  STG.E.128 desc[UR36][R8.64], R4 ;  /* 0x0000000408007986 */ /* 0x0011e2000c101d24 */
[----:B------:R-:W-:Y:S05]  /*8500*/  BRA `(.L_x_27099) ;  /* 0x0000000800787947 */ /* 0x000fea0003800000 */
.L_x_27112:
        /* <DEDUP_REMOVED lines=10> */
[----:B----4-:R-:W-:Y:S01]  /*85b0*/  SHF.R.U32.HI R5, RZ, 0x18, R0 ;  /* 0x00000018ff057819 */ /* 0x010fe20000011600 */
        /* <DEDUP_REMOVED lines=9> */
.L_x_27117:
[----:B------:R-:W-:Y:S05]  /*8650*/  BSYNC B0 ;  /* 0x0000000000007941 */ /* 0x000fea0003800000 */
.L_x_27116:
[----:B------:R-:W-:Y:S01]  /*8660*/  LOP3.LUT R5, R0, R5, RZ, 0xfc, !PT ;  /* 0x0000000500057212 */ /* 0x000fe200078efcff */
[----:B------:R-:W-:-:S04]  /*8670*/  IMAD.MOV.U32 R25, RZ, RZ, R26 ;  /* 0x000000ffff197224 */ /* 0x000fc800078e001a */
[----:B------:R0:W-:Y:S01]  /*8680*/  STG.E.U8 desc[UR36][R8.64], R5 ;  /* 0x0000000508007986 */ /* 0x0001e2000c101124 */
[----:B------:R-:W-:Y:S05]  /*8690*/  BRA `(.L_x_27099) ;  /* 0x0000000800147947 */ /* 0x000fea0003800000 */
.L_x_27115:
[----:B----4-:R-:W-:Y:S01]  /*86a0*/  LOP3.LUT R5, R4, 0x7fffffff, RZ, 0xc0, !PT ;  /* 0x7fffffff04057812 */ /* 0x010fe200078ec0ff */
        /* <DEDUP_REMOVED lines=11> */
.L_x_27119:
[----:B------:R-:W-:Y:S01]  /*8760*/  IMAD.MOV.U32 R0, RZ, RZ, 0x7f ;  /* 0x0000007fff007424 */ /* 0x000fe200078e00ff */
[----:B------:R-:W-:-:S04]  /*8770*/  ISETP.GT.U32.AND P0, PT, R5, 0x7f800000, PT ;  /* 0x7f8000000500780c */ /* 0x000fc80003f04070 */
[----:B------:R-:W-:-:S09]  /*8780*/  SEL R0, R0, 0x7c, P0 ;  /* 0x0000007c00007807 */ /* 0x000fd20000000000 */
.L_x_27120:
[----:B------:R-:W-:Y:S05]  /*8790*/  BSYNC B0 ;  /* 0x0000000000007941 */ /* 0x000fea0003800000 */
.L_x_27118:
[----:B------:R-:W-:Y:S01]  /*87a0*/  LOP3.LUT R4, R4, 0x80000000, RZ, 0xc0, !PT ;  /* 0x8000000004047812 */ /* 0x000fe200078ec0ff */
[----:B------:R-:W-:-:S03]  /*87b0*/  IMAD.MOV.U32 R25, RZ, RZ, R26 ;  /* 0x000000ffff197224 */ /* 0x000fc600078e001a */
[----:B------:R-:W-:-:S04]  /*87c0*/  SHF.R.U32.HI R3, RZ, 0x18, R4 ;  /* 0x00000018ff037819 */ /* 0x000fc80000011604 */
[----:B------:R-:W-:-:S05]  /*87d0*/  LOP3.LUT R3, R0, R3, RZ, 0xfc, !PT ;  /* 0x0000000300037212 */ /* 0x000fca00078efcff */
[----:B------:R0:W-:Y:S01]  /*87e0*/  STG.E.U8 desc[UR36][R8.64], R3 ;  /* 0x0000000308007986 */ /* 0x0001e2000c101124 */
[----:B------:R-:W-:Y:S05]  /*87f0*/  BRA `(.L_x_27099) ;  /* 0x0000000400bc7947 */ /* 0x000fea0003800000 */
.L_x_27114:
[----:B----4-:R-:W-:Y:S01]  /*8800*/  F2FP.BF16.F32.PACK_AB R4, RZ, R4 ;  /* 0x00000004ff04723e */ /* 0x010fe200000010ff */
[----:B------:R-:W-:-:S04]  /*8810*/  IMAD.MOV.U32 R25, RZ, RZ, R26 ;  /* 0x000000ffff197224 */ /* 0x000fc800078e001a */
[----:B------:R0:W-:Y:S01]  /*8820*/  STG.E.U16 desc[UR36][R8.64], R4 ;  /* 0x0000000408007986 */ /* 0x0001e2000c101524 */
[----:B------:R-:W-:Y:S05]  /*8830*/  BRA `(.L_x_27099) ;  /* 0x0000000400ac7947 */ /* 0x000fea0003800000 */
.L_x_27111:
        /* <DEDUP_REMOVED lines=8> */
[----:B------:R-:W0:Y:S01]  /*88c0*/  F2I.FTZ.U32.TRUNC.NTZ R3, R4 ;  /* 0x0000000400037305 */ /* 0x000e22000021f000 */
[----:B------:R-:W-:Y:S01]  /*88d0*/  IMAD.MOV.U32 R25, RZ, RZ, R26 ;  /* 0x000000ffff197224 */ /* 0x000fe200078e001a */
[----:B0-----:R0:W-:Y:S01]  /*88e0*/  STG.E.U16 desc[UR36][R8.64], R3 ;  /* 0x0000000308007986 */ /* 0x0011e2000c101524 */
[----:B------:R-:W-:Y:S05]  /*88f0*/  BRA `(.L_x_27099) ;  /* 0x00000004007c7947 */ /* 0x000fea0003800000 */
.L_x_27123:
[----:B----4-:R-:W-:Y:S01]  /*8900*/  LOP3.LUT R5, R4, 0x7fffffff, RZ, 0xc0, !PT ;  /* 0x7fffffff04057812 */ /* 0x010fe200078ec0ff */
        /* <DEDUP_REMOVED lines=15> */
.L_x_27126:
[----:B------:R-:W-:-:S04]  /*8a00*/  LOP3.LUT R4, R4, 0x80000000, RZ, 0xc0, !PT ;  /* 0x8000000004047812 */ /* 0x000fc800078ec0ff */
[----:B------:R-:W-:-:S04]  /*8a10*/  SHF.R.U32.HI R4, RZ, 0x18, R4 ;  /* 0x00000018ff047819 */ /* 0x000fc80000011604 */
[----:B------:R-:W-:-:S04]  /*8a20*/  LOP3.LUT R3, R3, R4, RZ, 0xfc, !PT ;  /* 0x0000000403037212 */ /* 0x000fc800078efcff */
[----:B------:R-:W-:-:S07]  /*8a30*/  PRMT R0, R3, 0x7610, R0 ;  /* 0x0000761003007816 */ /* 0x000fce0000000000 */
.L_x_27125:
[----:B------:R-:W-:Y:S05]  /*8a40*/  BSYNC B0 ;  /* 0x0000000000007941 */ /* 0x000fea0003800000 */
.L_x_27124:
[----:B------:R0:W-:Y:S01]  /*8a50*/  STG.E.U8 desc[UR36][R8.64], R0 ;  /* 0x0000000008007986 */ /* 0x0001e2000c101124 */
[----:B------:R-:W-:Y:S01]  /*8a60*/  IMAD.MOV.U32 R25, RZ, RZ, R26 ;  /* 0x000000ffff197224 */ /* 0x000fe200078e001a */
[----:B------:R-:W-:Y:S06]  /*8a70*/  BRA `(.L_x_27099) ;  /* 0x00000004001c7947 */ /* 0x000fec0003800000 */
.L_x_27122:
        /* <DEDUP_REMOVED lines=16> */
.L_x_27129:
[----:B------:R-:W-:-:S04]  /*8b80*/  LOP3.LUT R4, R4, 0x80000000, RZ, 0xc0, !PT ;  /* 0x8000000004047812 */ /* 0x000fc800078ec0ff */
[----:B------:R-:W-:-:S04]  /*8b90*/  SHF.R.U32.HI R4, RZ, 0x18, R4 ;  /* 0x00000018ff047819 */ /* 0x000fc80000011604 */
[----:B------:R-:W-:-:S04]  /*8ba0*/  LOP3.LUT R3, R3, R4, RZ, 0xfc, !PT ;  /* 0x0000000403037212 */ /* 0x000fc800078efcff */
[----:B------:R-:W-:-:S07]  /*8bb0*/  PRMT R0, R3, 0x7610, R0 ;  /* 0x0000761003007816 */ /* 0x000fce0000000000 */
.L_x_27128:
[----:B------:R-:W-:Y:S05]  /*8bc0*/  BSYNC B0 ;  /* 0x0000000000007941 */ /* 0x000fea0003800000 */
.L_x_27127:
[----:B------:R0:W-:Y:S01]  /*8bd0*/  STG.E.U8 desc[UR36][R8.64], R0 ;  /* 0x0000000008007986 */ /* 0x0001e2000c101124 */
[----:B------:R-:W-:Y:S01]  /*8be0*/  IMAD.MOV.U32 R25, RZ, RZ, R26 ;  /* 0x000000ffff197224 */ /* 0x000fe200078e001a */
[----:B------:R-:W-:Y:S06]  /*8bf0*/  BRA `(.L_x_27099) ;  /* 0x0000000000bc7947 */ /* 0x000fec0003800000 */
.L_x_27121:
[----:B------:R-:W-:-:S13]  /*8c00*/  ISETP.NE.AND P0, PT, R0, 0x1c, PT ;  /* 0x0000001c0000780c */ /* 0x000fda0003f05270 */
[----:B------:R-:W-:Y:S05]  /*8c10*/  @!P0 BRA `(.L_x_27130) ;  /* 0x0000000000a88947 */ /* 0x000fea0003800000 */
[----:B------:R-:W-:-:S13]  /*8c20*/  ISETP.NE.AND P0, PT, R0, 0x1d, PT ;  /* 0x0000001d0000780c */ /* 0x000fda0003f05270 */
[----:B------:R-:W-:Y:S05]  /*8c30*/  @!P0 BRA `(.L_x_27131) ;  /* 0x0000000000908947 */ /* 0x000fea0003800000 */
[----:B------:R-:W-:-:S13]  /*8c40*/  ISETP.NE.AND P0, PT, R0, 0x2c, PT ;  /* 0x0000002c0000780c */ /* 0x000fda0003f05270 */
[----:B------:R-:W-:Y:S05]  /*8c50*/  @P0 BRA `(.L_x_27104) ;  /* 0x0000000000400947 */ /* 0x000fea0003800000 */
[----:B----4-:R-:W-:Y:S01]  /*8c60*/  SHF.R.U32.HI R5, RZ, 0x17, R4 ;  /* 0x00000017ff057819 */ /* 0x010fe20000011604 */
[----:B------:R-:W-:-:S03]  /*8c70*/  IMAD.MOV.U32 R25, RZ, RZ, R26 ;  /* 0x000000ffff197224 */ /* 0x000fc600078e001a */
        /* <DEDUP_REMOVED lines=14> */
.L_x_27104:
[----:B------:R-:W-:Y:S01]  /*8d60*/  MOV R14, 0x0 ;  /* 0x00000000000e7802 */ /* 0x000fe20000000f00 */
[----:B------:R-:W-:Y:S01]  /*8d70*/  ULDC.64 UR4, c[0x4][0x188] ;  /* 0x0100620000047ab9 */ /* 0x000fe20000000a00 */
[----:B------:R-:W-:Y:S01]  /*8d80*/  ULDC.64 UR6, c[0x4][0x190] ;  /* 0x0100640000067ab9 */ /* 0x000fe20000000a00 */
[----:B----4-:R-:W-:Y:S02]  /*8d90*/  IMAD.U32 R4, RZ, RZ, UR4 ;  /* 0x00000004ff047e24 */ /* 0x010fe4000f8e00ff */
        /* <DEDUP_REMOVED lines=11> */
[----:B0-23--:R-:W-:Y:S05]  /*8e50*/  CALL.ABS.NOINC R14 ;  /* 0x000000000e007343 */ /* 0x00dfea0003c00000 */
.L_x_27132:
[----:B------:R-:W-:Y:S01]  /*8e60*/  IMAD.MOV.U32 R25, RZ, RZ, R26 ;  /* 0x000000ffff197224 */ /* 0x000fe200078e001a */
[----:B------:R-:W-:Y:S06]  /*8e70*/  BRA `(.L_x_27099) ;  /* 0x00000000001c7947 */ /* 0x000fec0003800000 */
.L_x_27131:
[----:B----4-:R-:W0:Y:S01]  /*8e80*/  F2I.U64.TRUNC R4, R4 ;  /* 0x0000000400047311 */ /* 0x010e22000020d800 */
[----:B------:R-:W-:Y:S01]  /*8e90*/  IMAD.MOV.U32 R25, RZ, RZ, R26 ;  /* 0x000000ffff197224 */ /* 0x000fe200078e001a */
[----:B0-----:R0:W-:Y:S01]  /*8ea0*/  STG.E.64 desc[UR36][R8.64], R4 ;  /* 0x0000000408007986 */ /* 0x0011e2000c101b24 */
[----:B------:R-:W-:Y:S05]  /*8eb0*/  BRA `(.L_x_27099) ;  /* 0x00000000000c7947 */ /* 0x000fea0003800000 */
.L_x_27130:
[----:B------:R-:W0:Y:S01]  /*8ec0*/  F2I.FTZ.U32.TRUNC.NTZ R3, R4 ;  /* 0x0000000400037305 */ /* 0x000e22000021f000 */
[----:B------:R-:W-:Y:S01]  /*8ed0*/  IMAD.MOV.U32 R25, RZ, RZ, R26 ;  /* 0x000000ffff197224 */ /* 0x000fe200078e001a */
[----:B0-----:R0:W-:Y:S06]  /*8ee0*/  STG.E desc[UR36][R8.64], R3 ;  /* 0x0000000308007986 */ /* 0x0011ec000c101924 */
.L_x_27099:
[----:B------:R-:W-:Y:S05]  /*8ef0*/  BSYNC B6 ;  /* 0x0000000000067941 */ /* 0x000fea0003800000 */
.L_x_27098:
[----:B------:R-:W-:Y:S01]  /*8f00*/  ISETP.GE.AND P0, PT, R25, R17, PT ;  /* 0x000000111900720c */ /* 0x000fe20003f06270 */
[----:B------:R-:W-:-:S12]  /*8f10*/  BSSY B6, `(.L_x_27133) ;  /* 0x00001d8000067945 */ /* 0x000fd80003800000 */
[----:B------:R-:W-:Y:S05]  /*8f20*/  @P0 BRA `(.L_x_27134) ;  /* 0x0000001c00580947 */ /* 0x000fea0003800000 */
[----:B01----:R-:W0:Y:S01]  /*8f30*/  LDC.64 R8, c[0x0][0x218] ;  /* 0x00008600ff087b82 */ /* 0x003e220000000a00 */
[----:B------:R-:W-:Y:S01]  /*8f40*/  IMAD R0, R2, 0x200, R25 ;  /* 0x0000020002007824 */ /* 0x000fe200078e0219 */
[----:B----4-:R-:W-:Y:S01]  /*8f50*/  PRMT R4, R16, 0x9910, RZ ;  /* 0x0000991010047816 */ /* 0x010fe200000000ff */
        /* <DEDUP_REMOVED lines=15> */
[----:B--2---:R-:W0:Y:S02]  /*9050*/  F2I.FTZ.TRUNC.NTZ R3, R18 ;  /* 0x0000001200037305 */ /* 0x004e24000021f100 */
[----:B0-----:R0:W-:Y:S01]  /*9060*/  STG.E.U8 desc[UR36][R8.64], R3 ;  /* 0x0000000308007986 */ /* 0x0011e2000c101124 */
[----:B------:R-:W-:Y:S05]  /*9070*/  BRA `(.L_x_27140) ;  /* 0x0000000c00507947 */ /* 0x000fea0003800000 */
.L_x_27138:
[----:B--2---:R-:W0:Y:S02]  /*9080*/  F2I.S64.TRUNC R18, R18 ;  /* 0x0000001200127311 */ /* 0x004e24000020d900 */
[----:B0-----:R-:W-:-:S05]  /*9090*/  IMAD.MOV.U32 R3, RZ, RZ, R18 ;  /* 0x000000ffff037224 */ /* 0x001fca00078e0012 */
[----:B------:R0:W-:Y:S01]  /*90a0*/  STG.E.U8 desc[UR36][R8.64], R3 ;  /* 0x0000000308007986 */ /* 0x0001e2000c101124 */
[----:B------:R-:W-:Y:S05]  /*90b0*/  BRA `(.L_x_27140) ;  /* 0x0000000c00407947 */ /* 0x000fea0003800000 */
.L_x_27137:
[----:B------:R-:W-:-:S13]  /*90c0*/  ISETP.NE.AND P0, PT, R0, 0x2, PT ;  /* 0x000000020000780c */ /* 0x000fda0003f05270 */
[----:B------:R-:W-:Y:S05]  /*90d0*/  @!P0 BRA `(.L_x_27141) ;  /* 0x0000000000288947 */ /* 0x000fea0003800000 */
[----:B------:R-:W-:-:S13]  /*90e0*/  ISETP.NE.AND P0, PT, R0, 0x3, PT ;  /* 0x000000030000780c */ /* 0x000fda0003f05270 */
[----:B------:R-:W-:Y:S05]  /*90f0*/  @!P0 BRA `(.L_x_27142) ;  /* 0x0000000000148947 */ /* 0x000fea0003800000 */
[----:B------:R-:W-:-:S13]  /*9100*/  ISETP.NE.AND P0, PT, R0, 0x4, PT ;  /* 0x000000040000780c */ /* 0x000fda0003f05270 */
[----:B------:R-:W-:Y:S05]  /*9110*/  @P0 BRA `(.L_x_27139) ;  /* 0x0000000800d00947 */ /* 0x000fea0003800000 */
[----:B--2---:R-:W0:Y:S02]  /*9120*/  F2I.S64.TRUNC R18, R18 ;  /* 0x0000001200127311 */ /* 0x004e24000020d900 */
[----:B0-----:R0:W-:Y:S01]  /*9130*/  STG.E.64 desc[UR36][R8.64], R18 ;  /* 0x0000001208007986 */ /* 0x0011e2000c101b24 */
[----:B------:R-:W-:Y:S05]  /*9140*/  BRA `(.L_x_27140) ;  /* 0x0000000c001c7947 */ /* 0x000fea0003800000 */
.L_x_27142:
[----:B--2---:R-:W0:Y:S02]  /*9150*/  F2I.FTZ.TRUNC.NTZ R3, R18 ;  /* 0x0000001200037305 */ /* 0x004e24000021f100 */
[----:B0-----:R0:W-:Y:S01]  /*9160*/  STG.E desc[UR36][R8.64], R3 ;  /* 0x0000000308007986 */ /* 0x0011e2000c101924 */
[----:B------:R-:W-:Y:S05]  /*9170*/  BRA `(.L_x_27140) ;  /* 0x0000000c00107947 */ /* 0x000fea0003800000 */
.L_x_27141:
[----:B--2---:R-:W0:Y:S02]  /*9180*/  F2I.FTZ.TRUNC.NTZ R3, R18 ;  /* 0x0000001200037305 */ /* 0x004e24000021f100 */
[----:B0-----:R0:W-:Y:S01]  /*9190*/  STG.E.U16 desc[UR36][R8.64], R3 ;  /* 0x0000000308007986 */ /* 0x0011e2000c101524 */
[----:B------:R-:W-:Y:S05]  /*91a0*/  BRA `(.L_x_27140) ;  /* 0x0000000c00047947 */ /* 0x000fea0003800000 */
.L_x_27136:
[----:B------:R-:W-:-:S13]  /*91b0*/  ISETP.GT.AND P0, PT, R0, 0x6, PT ;  /* 0x000000060000780c */ /* 0x000fda0003f04270 */
[----:B------:R-:W-:Y:S05]  /*91c0*/  @P0 BRA `(.L_x_27143) ;  /* 0x0000000000240947 */ /* 0x000fea0003800000 */
[----:B------:R-:W-:-:S13]  /*91d0*/  ISETP.NE.AND P0, PT, R0, 0x5, PT ;  /* 0x000000050000780c */ /* 0x000fda0003f05270 */
[----:B------:R-:W-:Y:S05]  /*91e0*/  @!P0 BRA `(.L_x_27144) ;  /* 0x0000000000108947 */ /* 0x000fea0003800000 */
[----:B------:R-:W-:-:S13]  /*91f0*/  ISETP.NE.AND P0, PT, R0, 0x6, PT ;  /* 0x000000060000780c */ /* 0x000fda0003f05270 */
[----:B------:R-:W-:Y:S05]  /*9200*/  @P0 BRA `(.L_x_27139) ;  /* 0x0000000800940947 */ /* 0x000fea0003800000 */
[----:B--2---:R1:W-:Y:S01]  /*9210*/  STG.E desc[UR36][R8.64], R18 ;  /* 0x0000001208007986 */ /* 0x0043e2000c101924 */
[----:B------:R-:W-:Y:S05]  /*9220*/  BRA `(.L_x_27140) ;  /* 0x0000000800e47947 */ /* 0x000fea0003800000 */
.L_x_27144:
[----:B--2---:R-:W-:-:S05]  /*9230*/  F2FP.F16.F32.PACK_AB R18, RZ, R18 ;  /* 0x00000012ff12723e */ /* 0x004fca00000000ff */
[----:B------:R0:W-:Y:S01]  /*9240*/  STG.E.U16 desc[UR36][R8.64], R18 ;  /* 0x0000001208007986 */ /* 0x0001e2000c101524 */
[----:B------:R-:W-:Y:S05]  /*9250*/  BRA `(.L_x_27140) ;  /* 0x0000000800d87947 */ /* 0x000fea0003800000 */
.L_x_27143:
[----:B------:R-:W-:-:S13]  /*9260*/  ISETP.NE.AND P0, PT, R0, 0x7, PT ;  /* 0x000000070000780c */ /* 0x000fda0003f05270 */
[----:B------:R-:W-:Y:S05]  /*9270*/  @!P0 BRA `(.L_x_27145) ;  /* 0x00000000002c8947 */ /* 0x000fea0003800000 */
[----:B------:R-:W-:-:S13]  /*9280*/  ISETP.NE.AND P0, PT, R0, 0x8, PT ;  /* 0x000000080000780c */ /* 0x000fda0003f05270 */
[----:B------:R-:W-:Y:S05]  /*9290*/  @!P0 BRA `(.L_x_27146) ;  /* 0x0000000000148947 */ /* 0x000fea0003800000 */
[----:B------:R-:W-:-:S13]  /*92a0*/  ISETP.NE.AND P0, PT, R0, 0x9, PT ;  /* 0x000000090000780c */ /* 0x000fda0003f05270 */
[----:B------:R-:W-:Y:S05]  /*92b0*/  @P0 BRA `(.L_x_27139) ;  /* 0x0000000800680947 */ /* 0x000fea0003800000 */
[----:B------:R-:W-:-:S05]  /*92c0*/  IMAD.MOV.U32 R19, RZ, RZ, RZ ;  /* 0x000000ffff137224 */ /* 0x000fca00078e00ff */
[----:B--2---:R4:W-:Y:S01]  /*92d0*/  STG.E.64 desc[UR36][R8.64], R18 ;  /* 0x0000001208007986 */ /* 0x0049e2000c101b24 */
[----:B------:R-:W-:Y:S05]  /*92e0*/  BRA `(.L_x_27140) ;  /* 0x0000000800b47947 */ /* 0x000fea0003800000 */
.L_x_27146:
[----:B--2---:R-:W-:-:S04]  /*92f0*/  F2FP.F16.F32.PACK_AB R3, RZ, R18 ;  /* 0x00000012ff03723e */ /* 0x004fc800000000ff */
[----:B------:R-:W-:-:S05]  /*9300*/  PRMT R3, R3, 0x5410, RZ ;  /* 0x0000541003037816 */ /* 0x000fca00000000ff */
[----:B------:R2:W-:Y:S01]  /*9310*/  STG.E desc[UR36][R8.64], R3 ;  /* 0x0000000308007986 */ /* 0x0005e2000c101924 */
[----:B------:R-:W-:Y:S05]  /*9320*/  BRA `(.L_x_27140) ;  /* 0x0000000800a47947 */ /* 0x000fea0003800000 */
.L_x_27145:
[----:B--2---:R-:W-:-:S06]  /*9330*/  FMUL.FTZ R4, R18, 1 ;  /* 0x3f80000012047820 */ /* 0x004fcc0000410000 */
[----:B------:R-:W0:Y:S02]  /*9340*/  F2F.F64.F32 R4, R4 ;  /* 0x0000000400047310 */ /* 0x000e240000201800 */
[----:B0-----:R0:W-:Y:S01]  /*9350*/  STG.E.64 desc[UR36][R8.64], R4 ;  /* 0x0000000408007986 */ /* 0x0011e2000c101b24 */
[----:B------:R-:W-:Y:S05]  /*9360*/  BRA `(.L_x_27140) ;  /* 0x0000000800947947 */ /* 0x000fea0003800000 */
.L_x_27135:
        /* <DEDUP_REMOVED lines=8> */
[----:B--2---:R-:W-:-:S04]  /*93f0*/  FSETP.NEU.FTZ.AND P0, PT, R18, RZ, PT ;  /* 0x000000ff1200720b */ /* 0x004fc80003f1d000 */
[----:B------:R-:W-:-:S05]  /*9400*/  SEL R3, RZ, 0x1, !P0 ;  /* 0x00000001ff037807 */ /* 0x000fca0004000000 */
[----:B------:R0:W-:Y:S01]  /*9410*/  STG.E.U8 desc[UR36][R8.64], R3 ;  /* 0x0000000308007986 */ /* 0x0001e2000c101124 */
[----:B------:R-:W-:Y:S05]  /*9420*/  BRA `(.L_x_27140) ;  /* 0x0000000800647947 */ /* 0x000fea0003800000 */
.L_x_27149:
[----:B--2---:R-:W-:Y:S01]  /*9430*/  FMUL.FTZ R4, R18, 1 ;  /* 0x3f80000012047820 */ /* 0x004fe20000410000 */
[----:B------:R-:W-:-:S05]  /*9440*/  CS2R R6, SRZ ;  /* 0x0000000000067805 */ /* 0x000fca000001ff00 */
[----:B------:R-:W0:Y:S02]  /*9450*/  F2F.F64.F32 R4, R4 ;  /* 0x0000000400047310 */ /* 0x000e240000201800 */
[----:B0-----:R0:W-:Y:S01]  /*9460*/  STG.E.128 desc[UR36][R8.64], R4 ;  /* 0x0000000408007986 */ /* 0x0011e2000c101d24 */
[----:B------:R-:W-:Y:S05]  /*9470*/  BRA `(.L_x_27140) ;  /* 0x0000000800507947 */ /* 0x000fea0003800000 */
.L_x_27148:
[----:B------:R-:W-:-:S13]  /*9480*/  ISETP.NE.AND P0, PT, R0, 0xf, PT ;  /* 0x0000000f0000780c */ /* 0x000fda0003f05270 */
[----:B------:R-:W-:Y:S05]  /*9490*/  @!P0 BRA `(.L_x_27150) ;  /* 0x0000000000ac8947 */ /* 0x000fea0003800000 */
[----:B------:R-:W-:-:S13]  /*94a0*/  ISETP.NE.AND P0, PT, R0, 0x17, PT ;  /* 0x000000170000780c */ /* 0x000fda0003f05270 */
[----:B------:R-:W-:Y:S05]  /*94b0*/  @!P0 BRA `(.L_x_27151) ;  /* 0x0000000000508947 */ /* 0x000fea0003800000 */
[----:B------:R-:W-:-:S13]  /*94c0*/  ISETP.NE.AND P0, PT, R0, 0x18, PT ;  /* 0x000000180000780c */ /* 0x000fda0003f05270 */
[----:B------:R-:W-:Y:S05]  /*94d0*/  @P0 BRA `(.L_x_27139) ;  /* 0x0000000400e00947 */ /* 0x000fea0003800000 */
[C---:B--2---:R-:W-:Y:S01]  /*94e0*/  LOP3.LUT R4, R18.reuse, 0x7fffffff, RZ, 0xc0, !PT ;  /* 0x7fffffff12047812 */ /* 0x044fe200078ec0ff */
        /* <DEDUP_REMOVED lines=13> */
.L_x_27153:
[----:B------:R-:W-:Y:S05]  /*95c0*/  BSYNC B0 ;  /* 0x0000000000007941 */ /* 0x000fea0003800000 */
.L_x_27152:
[----:B------:R-:W-:-:S05]  /*95d0*/  LOP3.LUT R5, R0, R5, RZ, 0xfc, !PT ;  /* 0x0000000500057212 */ /* 0x000fca00078efcff */
[----:B------:R0:W-:Y:S01]  /*95e0*/  STG.E.U8 desc[UR36][R8.64], R5 ;  /* 0x0000000508007986 */ /* 0x0001e2000c101124 */
[----:B------:R-:W-:Y:S05]  /*95f0*/  BRA `(.L_x_27140) ;  /* 0x0000000400f07947 */ /* 0x000fea0003800000 */
.L_x_27151:
[----:B--2---:R-:W-:Y:S01]  /*9600*/  LOP3.LUT R4, R18, 0x7fffffff, RZ, 0xc0, !PT ;  /* 0x7fffffff12047812 */ /* 0x004fe200078ec0ff */
        /* <DEDUP_REMOVED lines=11> */
.L_x_27155:
[----:B------:R-:W-:Y:S01]  /*96c0*/  IMAD.MOV.U32 R0, RZ, RZ, 0x7f ;  /* 0x0000007fff007424 */ /* 0x000fe200078e00ff */
[----:B------:R-:W-:-:S04]  /*96d0*/  ISETP.GT.U32.AND P0, PT, R4, 0x7f800000, PT ;  /* 0x7f8000000400780c */ /* 0x000fc80003f04070 */
[----:B------:R-:W-:-:S09]  /*96e0*/  SEL R0, R0, 0x7c, P0 ;  /* 0x0000007c00007807 */ /* 0x000fd20000000000 */
.L_x_27156:
[----:B------:R-:W-:Y:S05]  /*96f0*/  BSYNC B0 ;  /* 0x0000000000007941 */ /* 0x000fea0003800000 */
.L_x_27154:
[----:B------:R-:W-:-:S04]  /*9700*/  LOP3.LUT R18, R18, 0x80000000, RZ, 0xc0, !PT ;  /* 0x8000000012127812 */ /* 0x000fc800078ec0ff */
[----:B------:R-:W-:-:S04]  /*9710*/  SHF.R.U32.HI R3, RZ, 0x18, R18 ;  /* 0x00000018ff037819 */ /* 0x000fc80000011612 */
[----:B------:R-:W-:-:S05]  /*9720*/  LOP3.LUT R3, R0, R3, RZ, 0xfc, !PT ;  /* 0x0000000300037212 */ /* 0x000fca00078efcff */
[----:B------:R0:W-:Y:S01]  /*9730*/  STG.E.U8 desc[UR36][R8.64], R3 ;  /* 0x0000000308007986 */ /* 0x0001e2000c101124 */
[----:B------:R-:W-:Y:S05]  /*9740*/  BRA `(.L_x_27140) ;  /* 0x00000004009c7947 */ /* 0x000fea0003800000 */
.L_x_27150:
[----:B--2---:R-:W-:-:S05]  /*9750*/  F2FP.BF16.F32.PACK_AB R18, RZ, R18 ;  /* 0x00000012ff12723e */ /* 0x004fca00000010ff */
[----:B------:R0:W-:Y:S01]  /*9760*/  STG.E.U16 desc[UR36][R8.64], R18 ;  /* 0x0000001208007986 */ /* 0x0001e2000c101524 */
[----:B------:R-:W-:Y:S05]  /*9770*/  BRA `(.L_x_27140) ;  /* 0x0000000400907947 */ /* 0x000fea0003800000 */
.L_x_27147:
        /* <DEDUP_REMOVED lines=8> */
[----:B--2---:R-:W0:Y:S02]  /*9800*/  F2I.FTZ.U32.TRUNC.NTZ R3, R18 ;  /* 0x0000001200037305 */ /* 0x004e24000021f000 */
[----:B0-----:R0:W-:Y:S01]  /*9810*/  STG.E.U16 desc[UR36][R8.64], R3 ;  /* 0x0000000308007986 */ /* 0x0011e2000c101524 */
[----:B------:R-:W-:Y:S05]  /*9820*/  BRA `(.L_x_27140) ;  /* 0x0000000400647947 */ /* 0x000fea0003800000 */
.L_x_27159:
[----:B--2---:R-:W-:Y:S01]  /*9830*/  LOP3.LUT R3, R18, 0x7fffffff, RZ, 0xc0, !PT ;  /* 0x7fffffff12037812 */ /* 0x004fe200078ec0ff */
        /* <DEDUP_REMOVED lines=15> */
.L_x_27162:
[----:B------:R-:W-:-:S04]  /*9930*/  LOP3.LUT R18, R18, 0x80000000, RZ, 0xc0, !PT ;  /* 0x8000000012127812 */ /* 0x000fc800078ec0ff */
[----:B------:R-:W-:-:S04]  /*9940*/  SHF.R.U32.HI R3, RZ, 0x18, R18 ;  /* 0x00000018ff037819 */ /* 0x000fc80000011612 */
[----:B------:R-:W-:-:S04]  /*9950*/  LOP3.LUT R0, R0, R3, RZ, 0xfc, !PT ;  /* 0x0000000300007212 */ /* 0x000fc800078efcff */
[----:B------:R-:W-:-:S07]  /*9960*/  PRMT R4, R0, 0x7610, R4 ;  /* 0x0000761000047816 */ /* 0x000fce0000000004 */
.L_x_27161:
[----:B------:R-:W-:Y:S05]  /*9970*/  BSYNC B0 ;  /* 0x0000000000007941 */ /* 0x000fea0003800000 */
.L_x_27160:
[----:B------:R0:W-:Y:S01]  /*9980*/  STG.E.U8 desc[UR36][R8.64], R4 ;  /* 0x0000000408007986 */ /* 0x0001e2000c101124 */
[----:B------:R-:W-:Y:S05]  /*9990*/  BRA `(.L_x_27140) ;  /* 0x0000000400087947 */ /* 0x000fea0003800000 */
.L_x_27158:
        /* <DEDUP_REMOVED lines=16> */
.L_x_27165:
[----:B------:R-:W-:-:S04]  /*9aa0*/  LOP3.LUT R18, R18, 0x80000000, RZ, 0xc0, !PT ;  /* 0x8000000012127812 */ /* 0x000fc800078ec0ff */
[----:B------:R-:W-:-:S04]  /*9ab0*/  SHF.R.U32.HI R3, RZ, 0x18, R18 ;  /* 0x00000018ff037819 */ /* 0x000fc80000011612 */
[----:B------:R-:W-:-:S04]  /*9ac0*/  LOP3.LUT R0, R0, R3, RZ, 0xfc, !PT ;  /* 0x0000000300007212 */ /* 0x000fc800078efcff */
[----:B------:R-:W-:-:S07]  /*9ad0*/  PRMT R4, R0, 0x7610, R4 ;  /* 0x0000761000047816 */ /* 0x000fce0000000004 */
.L_x_27164:
[----:B------:R-:W-:Y:S05]  /*9ae0*/  BSYNC B0 ;  /* 0x0000000000007941 */ /* 0x000fea0003800000 */
.L_x_27163:
[----:B------:R0:W-:Y:S01]  /*9af0*/  STG.E.U8 desc[UR36][R8.64], R4 ;  /* 0x0000000408007986 */ /* 0x0001e2000c101124 */
[----:B------:R-:W-:Y:S05]  /*9b00*/  BRA `(.L_x_27140) ;  /* 0x0000000000ac7947 */ /* 0x000fea0003800000 */
.L_x_27157:
[----:B------:R-:W-:-:S13]  /*9b10*/  ISETP.NE.AND P0, PT, R0, 0x1c, PT ;  /* 0x0000001c0000780c */ /* 0x000fda0003f05270 */
[----:B------:R-:W-:Y:S05]  /*9b20*/  @!P0 BRA `(.L_x_27166) ;  /* 0x00000000009c8947 */ /* 0x000fea0003800000 */
[----:B------:R-:W-:-:S13]  /*9b30*/  ISETP.NE.AND P0, PT, R0, 0x1d, PT ;  /* 0x0000001d0000780c */ /* 0x000fda0003f05270 */
[----:B------:R-:W-:Y:S05]  /*9b40*/  @!P0 BRA `(.L_x_27167) ;  /* 0x0000000000888947 */ /* 0x000fea0003800000 */
[----:B------:R-:W-:-:S13]  /*9b50*/  ISETP.NE.AND P0, PT, R0, 0x2c, PT ;  /* 0x0000002c0000780c */ /* 0x000fda0003f05270 */
[----:B------:R-:W-:Y:S05]  /*9b60*/  @P0 BRA `(.L_x_27139) ;  /* 0x00000000003c0947 */ /* 0x000fea0003800000 */
[----:B--2---:R-:W-:-:S04]  /*9b70*/  SHF.R.U32.HI R4, RZ, 0x17, R18 ;  /* 0x00000017ff047819 */ /* 0x004fc80000011612 */
        /* <DEDUP_REMOVED lines=14> */
.L_x_27139:
        /* <DEDUP_REMOVED lines=16> */
.L_x_27168:
[----:B------:R-:W-:Y:S05]  /*9d60*/  BRA `(.L_x_27140) ;  /* 0x0000000000147947 */ /* 0x000fea0003800000 */
.L_x_27167:
[----:B--2---:R-:W0:Y:S02]  /*9d70*/  F2I.U64.TRUNC R18, R18 ;  /* 0x0000001200127311 */ /* 0x004e24000020d800 */
[----:B0-----:R0:W-:Y:S01]  /*9d80*/  STG.E.64 desc[UR36][R8.64], R18 ;  /* 0x0000001208007986 */ /* 0x0011e2000c101b24 */
[----:B------:R-:W-:Y:S05]  /*9d90*/  BRA `(.L_x_27140) ;  /* 0x0000000000087947 */ /* 0x000fea0003800000 */
.L_x_27166:
[----:B--2---:R-:W0:Y:S02]  /*9da0*/  F2I.FTZ.U32.TRUNC.NTZ R3, R18 ;  /* 0x0000001200037305 */ /* 0x004e24000021f000 */
[----:B0-----:R0:W-:Y:S02]  /*9db0*/  STG.E desc[UR36][R8.64], R3 ;  /* 0x0000000308007986 */ /* 0x0011e4000c101924 */
.L_x_27140:
[----:B------:R-:W-:-:S05]  /*9dc0*/  VIADD R25, R25, 0x80 ;  /* 0x0000008019197836 */ /* 0x000fca0000000000 */
[----:B------:R-:W-:-:S13]  /*9dd0*/  ISETP.GE.AND P0, PT, R25, R17, PT ;  /* 0x000000111900720c */ /* 0x000fda0003f06270 */
        /* <DEDUP_REMOVED lines=22> */
.L_x_27172:
[----:B------:R-:W0:Y:S02]  /*9f40*/  F2I.S64.TRUNC R22, R22 ;  /* 0x0000001600167311 */ /* 0x000e24000020d900 */
[----:B0-----:R-:W-:-:S05]  /*9f50*/  IMAD.MOV.U32 R3, RZ, RZ, R22 ;  /* 0x000000ffff037224 */ /* 0x001fca00078e0016 */
[----:B------:R0:W-:Y:S01]  /*9f60*/  STG.E.U8 desc[UR36][R8.64], R3 ;  /* 0x0000000308007986 */ /* 0x0001e2000c101124 */
[----:B------:R-:W-:Y:S05]  /*9f70*/  BRA `(.L_x_27174) ;  /* 0x0000000c00407947 */ /* 0x000fea0003800000 */
.L_x_27171:
        /* <DEDUP_REMOVED lines=9> */
.L_x_27176:
[----:B------:R-:W0:Y:S02]  /*a010*/  F2I.FTZ.TRUNC.NTZ R3, R22 ;  /* 0x0000001600037305 */ /* 0x000e24000021f100 */
[----:B0-----:R2:W-:Y:S01]  /*a020*/  STG.E desc[UR36][R8.64], R3 ;  /* 0x0000000308007986 */ /* 0x0015e2000c101924 */
[----:B------:R-:W-:Y:S05]  /*a030*/  BRA `(.L_x_27174) ;  /* 0x0000000c00107947 */ /* 0x000fea0003800000 */
.L_x_27175:
[----:B------:R-:W0:Y:S02]  /*a040*/  F2I.FTZ.TRUNC.NTZ R3, R22 ;  /* 0x0000001600037305 */ /* 0x000e24000021f100 */
[----:B0-----:R0:W-:Y:S01]  /*a050*/  STG.E.U16 desc[UR36][R8.64], R3 ;  /* 0x0000000308007986 */ /* 0x0011e2000c101524 */
[----:B------:R-:W-:Y:S05]  /*a060*/  BRA `(.L_x_27174) ;  /* 0x0000000c00047947 */ /* 0x000fea0003800000 */
.L_x_27170:
        /* <DEDUP_REMOVED lines=8> */
.L_x_27178:
[----:B------:R-:W-:-:S05]  /*a0f0*/  F2FP.F16.F32.PACK_AB R22, RZ, R22 ;  /* 0x00000016ff16723e */ /* 0x000fca00000000ff */
[----:B------:R0:W-:Y:S01]  /*a100*/  STG.E.U16 desc[UR36][R8.64], R22 ;  /* 0x0000001608007986 */ /* 0x0001e2000c101524 */
[----:B------:R-:W-:Y:S05]  /*a110*/  BRA `(.L_x_27174) ;  /* 0x0000000800d87947 */ /* 0x000fea0003800000 */
.L_x_27177:
        /* <DEDUP_REMOVED lines=9> */
.L_x_27180:
[----:B------:R-:W-:-:S04]  /*a1b0*/  F2FP.F16.F32.PACK_AB R3, RZ, R22 ;  /* 0x00000016ff03723e */ /* 0x000fc800000000ff */
[----:B------:R-:W-:-:S05]  /*a1c0*/  PRMT R3, R3, 0x5410, RZ ;  /* 0x0000541003037816 */ /* 0x000fca00000000ff */
[----:B------:R0:W-:Y:S01]  /*a1d0*/  STG.E desc[UR36][R8.64], R3 ;  /* 0x0000000308007986 */ /* 0x0001e2000c101924 */
[----:B------:R-:W-:Y:S05]  /*a1e0*/  BRA `(.L_x_27174) ;  /* 0x0000000800a47947 */ /* 0x000fea0003800000 */
.L_x_27179:
[----:B------:R-:W-:-:S06]  /*a1f0*/  FMUL.FTZ R4, R22, 1 ;  /* 0x3f80000016047820 */ /* 0x000fcc0000410000 */
[----:B------:R-:W0:Y:S02]  /*a200*/  F2F.F64.F32 R4, R4 ;  /* 0x0000000400047310 */ /* 0x000e240000201800 */
[----:B0-----:R0:W-:Y:S01]  /*a210*/  STG.E.64 desc[UR36][R8.64], R4 ;  /* 0x0000000408007986 */ /* 0x0011e2000c101b24 */
[----:B------:R-:W-:Y:S05]  /*a220*/  BRA `(.L_x_27174) ;  /* 0x0000000800947947 */ /* 0x000fea0003800000 */
.L_x_27169:
        /* <DEDUP_REMOVED lines=12> */
.L_x_27183:
[----:B------:R-:W-:Y:S01]  /*a2f0*/  FMUL.FTZ R4, R22, 1 ;  /* 0x3f80000016047820 */ /* 0x000fe20000410000 */
[----:B------:R-:W-:-:S05]  /*a300*/  CS2R R6, SRZ ;  /* 0x0000000000067805 */ /* 0x000fca000001ff00 */
[----:B------:R-:W0:Y:S02]  /*a310*/  F2F.F64.F32 R4, R4 ;  /* 0x0000000400047310 */ /* 0x000e240000201800 */
[----:B0-----:R0:W-:Y:S01]  /*a320*/  STG.E.128 desc[UR36][R8.64], R4 ;  /* 0x0000000408007986 */ /* 0x0011e2000c101d24 */
[----:B------:R-:W-:Y:S05]  /*a330*/  BRA `(.L_x_27174) ;  /* 0x0000000800507947 */ /* 0x000fea0003800000 */
.L_x_27182:
        /* <DEDUP_REMOVED lines=20> */
.L_x_27187:
[----:B------:R-:W-:Y:S05]  /*a480*/  BSYNC B0 ;  /* 0x0000000000007941 */ /* 0x000fea0003800000 */
.L_x_27186:
[----:B------:R-:W-:-:S05]  /*a490*/  LOP3.LUT R5, R0, R5, RZ, 0xfc, !PT ;  /* 0x0000000500057212 */ /* 0x000fca00078efcff */
[----:B------:R0:W-:Y:S01]  /*a4a0*/  STG.E.U8 desc[UR36][R8.64], R5 ;  /* 0x0000000508007986 */ /* 0x0001e2000c101124 */
[----:B------:R-:W-:Y:S05]  /*a4b0*/  BRA `(.L_x_27174) ;  /* 0x0000000400f07947 */ /* 0x000fea0003800000 */
.L_x_27185:
        /* <DEDUP_REMOVED lines=12> */
.L_x_27189:
[----:B------:R-:W-:Y:S01]  /*a580*/  IMAD.MOV.U32 R0, RZ, RZ, 0x7f ;  /* 0x0000007fff007424 */ /* 0x000fe200078e00ff */
[----:B------:R-:W-:-:S04]  /*a590*/  ISETP.GT.U32.AND P0, PT, R4, 0x7f800000, PT ;  /* 0x7f8000000400780c */ /* 0x000fc80003f04070 */
[----:B------:R-:W-:-:S09]  /*a5a0*/  SEL R0, R0, 0x7c, P0 ;  /* 0x0000007c00007807 */ /* 0x000fd20000000000 */
.L_x_27190:
[----:B------:R-:W-:Y:S05]  /*a5b0*/  BSYNC B0 ;  /* 0x0000000000007941 */ /* 0x000fea0003800000 */
.L_x_27188:
[----:B------:R-:W-:-:S04]  /*a5c0*/  LOP3.LUT R22, R22, 0x80000000, RZ, 0xc0, !PT ;  /* 0x8000000016167812 */ /* 0x000fc800078ec0ff */
[----:B------:R-:W-:-:S04]  /*a5d0*/  SHF.R.U32.HI R3, RZ, 0x18, R22 ;  /* 0x00000018ff037819 */ /* 0x000fc80000011616 */
[----:B------:R-:W-:-:S05]  /*a5e0*/  LOP3.LUT R3, R0, R3, RZ, 0xfc, !PT ;  /* 0x0000000300037212 */ /* 0x000fca00078efcff */
[----:B------:R0:W-:Y:S01]  /*a5f0*/  STG.E.U8 desc[UR36][R8.64], R3 ;  /* 0x0000000308007986 */ /* 0x0001e2000c101124 */
[----:B------:R-:W-:Y:S05]  /*a600*/  BRA `(.L_x_27174) ;  /* 0x00000004009c7947 */ /* 0x000fea0003800000 */
.L_x_27184:
[----:B------:R-:W-:-:S05]  /*a610*/  F2FP.BF16.F32.PACK_AB R22, RZ, R22 ;  /* 0x00000016ff16723e */ /* 0x000fca00000010ff */
[----:B------:R0:W-:Y:S01]  /*a620*/  STG.E.U16 desc[UR36][R8.64], R22 ;  /* 0x0000001608007986 */ /* 0x0001e2000c101524 */
[----:B------:R-:W-:Y:S05]  /*a630*/  BRA `(.L_x_27174) ;  /* 0x0000000400907947 */ /* 0x000fea0003800000 */
.L_x_27181:
        /* <DEDUP_REMOVED lines=11> */
.L_x_27193:
        /* <DEDUP_REMOVED lines=16> */
.L_x_27196:
[----:B------:R-:W-:-:S04]  /*a7f0*/  LOP3.LUT R22, R22, 0x80000000, RZ, 0xc0, !PT ;  /* 0x8000000016167812 */ /* 0x000fc800078ec0ff */
[----:B------:R-:W-:-:S04]  /*a800*/  SHF.R.U32.HI R3, RZ, 0x18, R22 ;  /* 0x00000018ff037819 */ /* 0x000fc80000011616 */
[----:B------:R-:W-:-:S04]  /*a810*/  LOP3.LUT R0, R0, R3, RZ, 0xfc, !PT ;  /* 0x0000000300007212 */ /* 0x000fc800078efcff */
[----:B------:R-:W-:-:S07]  /*a820*/  PRMT R4, R0, 0x7610, R4 ;  /* 0x0000761000047816 */ /* 0x000fce0000000004 */
.L_x_27195:
[----:B------:R-:W-:Y:S05]  /*a830*/  BSYNC B0 ;  /* 0x0000000000007941 */ /* 0x000fea0003800000 */
.L_x_27194:
[----:B------:R0:W-:Y:S01]  /*a840*/  STG.E.U8 desc[UR36][R8.64], R4 ;  /* 0x0000000408007986 */ /* 0x0001e2000c101124 */
[----:B------:R-:W-:Y:S05]  /*a850*/  BRA `(.L_x_27174) ;  /* 0x0000000400087947 */ /* 0x000fea0003800000 */
.L_x_27192:
        /* <DEDUP_REMOVED lines=16> */
.L_x_27199:
[----:B------:R-:W-:-:S04]  /*a960*/  LOP3.LUT R22, R22, 0x80000000, RZ, 0xc0, !PT ;  /* 0x8000000016167812 */ /* 0x000fc800078ec0ff */
[----:B------:R-:W-:-:S04]  /*a970*/  SHF.R.U32.HI R3, RZ, 0x18, R22 ;  /* 0x00000018ff037819 */ /* 0x000fc80000011616 */
[----:B------:R-:W-:-:S04]  /*a980*/  LOP3.LUT R0, R0, R3, RZ, 0xfc, !PT ;  /* 0x0000000300007212 */ /* 0x000fc800078efcff */
[----:B------:R-:W-:-:S07]  /*a990*/  PRMT R4, R0, 0x7610, R4 ;  /* 0x0000761000047816 */ /* 0x000fce0000000004 */
.L_x_27198:
[----:B------:R-:W-:Y:S05]  /*a9a0*/  BSYNC B0 ;  /* 0x0000000000007941 */ /* 0x000fea0003800000 */
.L_x_27197:
[----:B------:R0:W-:Y:S01]  /*a9b0*/  STG.E.U8 desc[UR36][R8.64], R4 ;  /* 0x0000000408007986 */ /* 0x0001e2000c101124 */
[----:B------:R-:W-:Y:S05]  /*a9c0*/  BRA `(.L_x_27174) ;  /* 0x0000000000ac7947 */ /* 0x000fea0003800000 */
.L_x_27191:
        /* <DEDUP_REMOVED lines=21> */
.L_x_27173:
        /* <DEDUP_REMOVED lines=15> */
[----:B0--3--:R-:W-:Y:S05]  /*ac10*/  CALL.ABS.NOINC R14 ;  /* 0x000000000e007343 */ /* 0x009fea0003c00000 */
.L_x_27202:
[----:B------:R-:W-:Y:S05]  /*ac20*/  BRA `(.L_x_27174) ;  /* 0x0000000000147947 */ /* 0x000fea0003800000 */
.L_x_27201:
[----:B------:R-:W0:Y:S02]  /*ac30*/  F2I.U64.TRUNC R22, R22 ;  /* 0x0000001600167311 */ /* 0x000e24000020d800 */
[----:B0-----:R0:W-:Y:S01]  /*ac40*/  STG.E.64 desc[UR36][R8.64], R22 ;  /* 0x0000001608007986 */ /* 0x0011e2000c101b24 */
[----:B------:R-:W-:Y:S05]  /*ac50*/  BRA `(.L_x_27174) ;  /* 0x0000000000087947 */ /* 0x000fea0003800000 */
.L_x_27200:
[----:B------:R-:W0:Y:S02]  /*ac60*/  F2I.FTZ.U32.TRUNC.NTZ R3, R22 ;  /* 0x0000001600037305 */ /* 0x000e24000021f000 */
[----:B0-----:R0:W-:Y:S02]  /*ac70*/  STG.E desc[UR36][R8.64], R3 ;  /* 0x0000000308007986 */ /* 0x0011e4000c101924 */
.L_x_27174:
[----:B------:R-:W-:-:S07]  /*ac80*/  VIADD R25, R25, 0x80 ;  /* 0x0000008019197836 */ /* 0x000fce0000000000 */
.L_x_27134:
[----:B------:R-:W-:Y:S05]  /*ac90*/  BSYNC B6 ;  /* 0x0000000000067941 */ /* 0x000fea0003800000 */
.L_x_27133:
[----:B------:R-:W-:-:S13]  /*aca0*/  ISETP.GE.AND P0, PT, R25, R17, PT ;  /* 0x000000111900720c */ /* 0x000fda0003f06270 */
[----:B------:R-:W-:Y:S05]  /*acb0*/  @P0 EXIT ;  /* 0x000000000000094d */ /* 0x000fea0003800000 */
[----:B01--4-:R-:W0:Y:S01]  /*acc0*/  LDC.64 R4, c[0x0][0x218] ;  /* 0x00008600ff047b82 */ /* 0x013e220000000a00 */
[----:B------:R-:W-:Y:S01]  /*acd0*/  PRMT R0, R16, 0x9910, RZ ;  /* 0x0000991010007816 */ /* 0x000fe200000000ff */
        /* <DEDUP_REMOVED lines=18> */
.L_x_27206:
[----:B------:R-:W0:Y:S02]  /*ae00*/  F2I.S64.TRUNC R24, R24 ;  /* 0x0000001800187311 */ /* 0x000e24000020d900 */
[----:B0-----:R-:W-:-:S05]  /*ae10*/  IMAD.MOV.U32 R5, RZ, RZ, R24 ;  /* 0x000000ffff057224 */ /* 0x001fca00078e0018 */
[----:B------:R-:W-:Y:S01]  /*ae20*/  STG.E.U8 desc[UR36][R2.64], R5 ;  /* 0x0000000502007986 */ /* 0x000fe2000c101124 */
[----:B------:R-:W-:Y:S05]  /*ae30*/  EXIT ;  /* 0x000000000000794d */ /* 0x000fea0003800000 */
.L_x_27205:
        /* <DEDUP_REMOVED lines=9> */
.L_x_27209:
[----:B------:R-:W0:Y:S02]  /*aed0*/  F2I.FTZ.TRUNC.NTZ R5, R24 ;  /* 0x0000001800057305 */ /* 0x000e24000021f100 */
[----:B0-----:R-:W-:Y:S01]  /*aee0*/  STG.E desc[UR36][R2.64], R5 ;  /* 0x0000000502007986 */ /* 0x001fe2000c101924 */
[----:B------:R-:W-:Y:S05]  /*aef0*/  EXIT ;  /* 0x000000000000794d */ /* 0x000fea0003800000 */
.L_x_27208:
[----:B------:R-:W0:Y:S02]  /*af00*/  F2I.FTZ.TRUNC.NTZ R5, R24 ;  /* 0x0000001800057305 */ /* 0x000e24000021f100 */
[----:B0-----:R-:W-:Y:S01]  /*af10*/  STG.E.U16 desc[UR36][R2.64], R5 ;  /* 0x0000000502007986 */ /* 0x001fe2000c101524 */
[----:B------:R-:W-:Y:S05]  /*af20*/  EXIT ;  /* 0x000000000000794d */ /* 0x000fea0003800000 */
.L_x_27204:
        /* <DEDUP_REMOVED lines=8> */
.L_x_27211:
[----:B------:R-:W-:-:S05]  /*afb0*/  F2FP.F16.F32.PACK_AB R24, RZ, R24 ;  /* 0x00000018ff18723e */ /* 0x000fca00000000ff */
[----:B------:R-:W-:Y:S01]  /*afc0*/  STG.E.U16 desc[UR36][R2.64], R24 ;  /* 0x0000001802007986 */ /* 0x000fe2000c101524 */
[----:B------:R-:W-:Y:S05]  /*afd0*/  EXIT ;  /* 0x000000000000794d */ /* 0x000fea0003800000 */
.L_x_27210:
        /* <DEDUP_REMOVED lines=9> */
.L_x_27213:
[----:B------:R-:W-:-:S04]  /*b070*/  F2FP.F16.F32.PACK_AB R5, RZ, R24 ;  /* 0x00000018ff05723e */ /* 0x000fc800000000ff */
[----:B------:R-:W-:-:S05]  /*b080*/  PRMT R5, R5, 0x5410, RZ ;  /* 0x0000541005057816 */ /* 0x000fca00000000ff */
[----:B------:R-:W-:Y:S01]  /*b090*/  STG.E desc[UR36][R2.64], R5 ;  /* 0x0000000502007986 */ /* 0x000fe2000c101924 */
[----:B------:R-:W-:Y:S05]  /*b0a0*/  EXIT ;  /* 0x000000000000794d */ /* 0x000fea0003800000 */
.L_x_27212:
[----:B------:R-:W-:-:S06]  /*b0b0*/  FMUL.FTZ R4, R24, 1 ;  /* 0x3f80000018047820 */ /* 0x000fcc0000410000 */
[----:B------:R-:W0:Y:S02]  /*b0c0*/  F2F.F64.F32 R4, R4 ;  /* 0x0000000400047310 */ /* 0x000e240000201800 */
[----:B0-----:R-:W-:Y:S01]  /*b0d0*/  STG.E.64 desc[UR36][R2.64], R4 ;  /* 0x0000000402007986 */ /* 0x001fe2000c101b24 */
[----:B------:R-:W-:Y:S05]  /*b0e0*/  EXIT ;  /* 0x000000000000794d */ /* 0x000fea0003800000 */
.L_x_27203:
        /* <DEDUP_REMOVED lines=12> */
.L_x_27216:
[----:B------:R-:W-:Y:S01]  /*b1b0*/  FMUL.FTZ R4, R24, 1 ;  /* 0x3f80000018047820 */ /* 0x000fe20000410000 */
[----:B------:R-:W-:-:S05]  /*b1c0*/  CS2R R6, SRZ ;  /* 0x0000000000067805 */ /* 0x000fca000001ff00 */
[----:B------:R-:W0:Y:S02]  /*b1d0*/  F2F.F64.F32 R4, R4 ;  /* 0x0000000400047310 */ /* 0x000e240000201800 */
[----:B0-----:R-:W-:Y:S01]  /*b1e0*/  STG.E.128 desc[UR36][R2.64], R4 ;  /* 0x0000000402007986 */ /* 0x001fe2000c101d24 */
[----:B------:R-:W-:Y:S05]  /*b1f0*/  EXIT ;  /* 0x000000000000794d */ /* 0x000fea0003800000 */
.L_x_27215:
        /* <DEDUP_REMOVED lines=20> */
.L_x_27220:
[----:B------:R-:W-:Y:S05]  /*b340*/  BSYNC B0 ;  /* 0x0000000000007941 */ /* 0x000fea0003800000 */
.L_x_27219:
[----:B------:R-:W-:-:S05]  /*b350*/  LOP3.LUT R7, R0, R7, RZ, 0xfc, !PT ;  /* 0x0000000700077212 */ /* 0x000fca00078efcff */
[----:B------:R-:W-:Y:S01]  /*b360*/  STG.E.U8 desc[UR36][R2.64], R7 ;  /* 0x0000000702007986 */ /* 0x000fe2000c101124 */
[----:B------:R-:W-:Y:S05]  /*b370*/  EXIT ;  /* 0x000000000000794d */ /* 0x000fea0003800000 */
.L_x_27218:
        /* <DEDUP_REMOVED lines=12> */
.L_x_27222:
[----:B------:R-:W-:Y:S01]  /*b440*/  IMAD.MOV.U32 R0, RZ, RZ, 0x7f ;  /* 0x0000007fff007424 */ /* 0x000fe200078e00ff */
[----:B------:R-:W-:-:S04]  /*b450*/  ISETP.GT.U32.AND P0, PT, R4, 0x7f800000, PT ;  /* 0x7f8000000400780c */ /* 0x000fc80003f04070 */
[----:B------:R-:W-:-:S09]  /*b460*/  SEL R0, R0, 0x7c, P0 ;  /* 0x0000007c00007807 */ /* 0x000fd20000000000 */
.L_x_27223:
[----:B------:R-:W-:Y:S05]  /*b470*/  BSYNC B0 ;  /* 0x0000000000007941 */ /* 0x000fea0003800000 */
.L_x_27221:
[----:B------:R-:W-:-:S04]  /*b480*/  LOP3.LUT R24, R24, 0x80000000, RZ, 0xc0, !PT ;  /* 0x8000000018187812 */ /* 0x000fc800078ec0ff */
[----:B------:R-:W-:-:S04]  /*b490*/  SHF.R.U32.HI R5, RZ, 0x18, R24 ;  /* 0x00000018ff057819 */ /* 0x000fc80000011618 */
[----:B------:R-:W-:-:S05]  /*b4a0*/  LOP3.LUT R5, R0, R5, RZ, 0xfc, !PT ;  /* 0x0000000500057212 */ /* 0x000fca00078efcff */
[----:B------:R-:W-:Y:S01]  /*b4b0*/  STG.E.U8 desc[UR36][R2.64], R5 ;  /* 0x0000000502007986 */ /* 0x000fe2000c101124 */
[----:B------:R-:W-:Y:S05]  /*b4c0*/  EXIT ;  /* 0x000000000000794d */ /* 0x000fea0003800000 */
.L_x_27217:
[----:B------:R-:W-:-:S05]  /*b4d0*/  F2FP.BF16.F32.PACK_AB R24, RZ, R24 ;  /* 0x00000018ff18723e */ /* 0x000fca00000010ff */
[----:B------:R-:W-:Y:S01]  /*b4e0*/  STG.E.U16 desc[UR36][R2.64], R24 ;  /* 0x0000001802007986 */ /* 0x000fe2000c101524 */
[----:B------:R-:W-:Y:S05]  /*b4f0*/  EXIT ;  /* 0x000000000000794d */ /* 0x000fea0003800000 */
.L_x_27214:
        /* <DEDUP_REMOVED lines=11> */
.L_x_27226:
        /* <DEDUP_REMOVED lines=16> */
.L_x_27229:
[----:B------:R-:W-:-:S04]  /*b6b0*/  LOP3.LUT R24, R24, 0x80000000, RZ, 0xc0, !PT ;  /* 0x8000000018187812 */ /* 0x000fc800078ec0ff */
[----:B------:R-:W-:-:S04]  /*b6c0*/  SHF.R.U32.HI R5, RZ, 0x18, R24 ;  /* 0x00000018ff057819 */ /* 0x000fc80000011618 */
[----:B------:R-:W-:-:S04]  /*b6d0*/  LOP3.LUT R4, R4, R5, RZ, 0xfc, !PT ;  /* 0x0000000504047212 */ /* 0x000fc800078efcff */
[----:B------:R-:W-:-:S07]  /*b6e0*/  PRMT R0, R4, 0x7610, R0 ;  /* 0x0000761004007816 */ /* 0x000fce0000000000 */
.L_x_27228:
[----:B------:R-:W-:Y:S05]  /*b6f0*/  BSYNC B0 ;  /* 0x0000000000007941 */ /* 0x000fea0003800000 */
.L_x_27227:
[----:B------:R-:W-:Y:S01]  /*b700*/  STG.E.U8 desc[UR36][R2.64], R0 ;  /* 0x0000000002007986 */ /* 0x000fe2000c101124 */
[----:B------:R-:W-:Y:S05]  /*b710*/  EXIT ;  /* 0x000000000000794d */ /* 0x000fea0003800000 */
.L_x_27225:
        /* <DEDUP_REMOVED lines=16> */
.L_x_27232:
[----:B------:R-:W-:-:S04]  /*b820*/  LOP3.LUT R24, R24, 0x80000000, RZ, 0xc0, !PT ;  /* 0x8000000018187812 */ /* 0x000fc800078ec0ff */
[----:B------:R-:W-:-:S04]  /*b830*/  SHF.R.U32.HI R5, RZ, 0x18, R24 ;  /* 0x00000018ff057819 */ /* 0x000fc80000011618 */
[----:B------:R-:W-:-:S04]  /*b840*/  LOP3.LUT R4, R4, R5, RZ, 0xfc, !PT ;  /* 0x0000000504047212 */ /* 0x000fc800078efcff */
[----:B------:R-:W-:-:S07]  /*b850*/  PRMT R0, R4, 0x7610, R0 ;  /* 0x0000761004007816 */ /* 0x000fce0000000000 */
.L_x_27231:
[----:B------:R-:W-:Y:S05]  /*b860*/  BSYNC B0 ;  /* 0x0000000000007941 */ /* 0x000fea0003800000 */
.L_x_27230:
[----:B------:R-:W-:Y:S01]  /*b870*/  STG.E.U8 desc[UR36][R2.64], R0 ;  /* 0x0000000002007986 */ /* 0x000fe2000c101124 */
[----:B------:R-:W-:Y:S05]  /*b880*/  EXIT ;  /* 0x000000000000794d */ /* 0x000fea0003800000 */
.L_x_27224:
        /* <DEDUP_REMOVED lines=21> */
.L_x_27207:
        /* <DEDUP_REMOVED lines=16> */
.L_x_27235:
[----:B------:R-:W-:Y:S05]  /*bae0*/  EXIT ;  /* 0x000000000000794d */ /* 0x000fea0003800000 */
.L_x_27234:
[----:B------:R-:W0:Y:S02]  /*baf0*/  F2I.U64.TRUNC R24, R24 ;  /* 0x0000001800187311 */ /* 0x000e24000020d800 */
[----:B0-----:R-:W-:Y:S01]  /*bb00*/  STG.E.64 desc[UR36][R2.64], R24 ;  /* 0x0000001802007986 */ /* 0x001fe2000c101b24 */
[----:B------:R-:W-:Y:S05]  /*bb10*/  EXIT ;  /* 0x000000000000794d */ /* 0x000fea0003800000 */
.L_x_27233:
[----:B------:R-:W0:Y:S02]  /*bb20*/  F2I.FTZ.U32.TRUNC.NTZ R5, R24 ;  /* 0x0000001800057305 */ /* 0x000e24000021f000 */
[----:B0-----:R-:W-:Y:S01]  /*bb30*/  STG.E desc[UR36][R2.64], R5 ;  /* 0x0000000502007986 */ /* 0x001fe2000c101924 */
[----:B------:R-:W-:Y:S05]  /*bb40*/  EXIT ;  /* 0x000000000000794d */ /* 0x000fea0003800000 */
.L_x_27236:
        /* <DEDUP_REMOVED lines=11> */
.L_x_32268:


//--------------------- .text._ZN2at6native18elementwise_kernelILi128ELi2EZNS0_22gpu_kernel_impl_nocastINS0_13BinaryFunctorIfffZZZNS0_21nextafter_kernel_cudaERNS_18TensorIteratorBaseEENKUlvE_clEvENKUlvE0_clEvEUlffE_EEEEvS5_RKT_EUliE_EEviT1_ --------------------------
	.section	.text._ZN2at6native18elementwise_kernelILi128ELi2EZNS0_22gpu_kernel_impl_nocastINS0_13BinaryFunctorIfffZZZNS0_21nextafter_kernel_cudaERNS_18TensorIteratorBaseEENKUlvE_clEvENKUlvE0_clEvEUlffE_EEEEvS5_RKT_EUliE_EEviT1_,"ax",@progbits
	.align	128
        .global         _ZN2at6native18elementwise_kernelILi128ELi2EZNS0_22gpu_kernel_impl_nocastINS0_13BinaryFunctorIfffZZZNS0_21nextafter_kernel_cudaERNS_18TensorIteratorBaseEENKUlvE_clEvENKUlvE0_clEvEUlffE_EEEEvS5_RKT_EUliE_EEviT1_
        .type           _ZN2at6native18elementwise_kernelILi128ELi2EZNS0_22gpu_kernel_impl_nocastINS0_13BinaryFunctorIfffZZZNS0_21nextafter_kernel_cudaERNS_18TensorIteratorBaseEENKUlvE_clEvENKUlvE0_clEvEUlffE_EEEEvS5_RKT_EUliE_EEviT1_,@function
        .size           _ZN2at6native18elementwise_kernelILi128ELi2EZNS0_22gpu_kernel_impl_nocastINS0_13BinaryFunctorIfffZZZNS0_21nextafter_kernel_cudaERNS_18TensorIteratorBaseEENKUlvE_clEvENKUlvE0_clEvEUlffE_EEEEvS5_RKT_EUliE_EEviT1_,(.L_x_32269 - _ZN2at6native18elementwise_kernelILi128ELi2EZNS0_22gpu_kernel_impl_nocastINS0_13BinaryFunctorIfffZZZNS0_21nextafter_kernel_cudaERNS_18TensorIteratorBaseEENKUlvE_clEvENKUlvE0_clEvEUlffE_EEEEvS5_RKT_EUliE_EEviT1_)
        .other          _ZN2at6native18elementwise_kernelILi128ELi2EZNS0_22gpu_kernel_impl_nocastINS0_13BinaryFunctorIfffZZZNS0_21nextafter_kernel_cudaERNS_18TensorIteratorBaseEENKUlvE_clEvENKUlvE0_clEvEUlffE_EEEEvS5_RKT_EUliE_EEviT1_,@"STO_CUDA_ENTRY STV_DEFAULT"
_ZN2at6native18elementwise_kernelILi128ELi2EZNS0_22gpu_kernel_impl_nocastINS0_13BinaryFunctorIfffZZZNS0_21nextafter_kernel_cudaERNS_18TensorIteratorBaseEENKUlvE_clEvENKUlvE0_clEvEUlffE_EEEEvS5_RKT_EUliE_EEviT1_:
.text._ZN2at6native18elementwise_kernelILi128ELi2EZNS0_22gpu_kernel_impl_nocastINS0_13BinaryFunctorIfffZZZNS0_21nextafter_kernel_cudaERNS_18TensorIteratorBaseEENKUlvE_clEvENKUlvE0_clEvEUlffE_EEEEvS5_RKT_EUliE_EEviT1_:
        /* <DEDUP_REMOVED lines=40> */
[C---:B------:R-:W-:Y:S02]  /*0280*/  IMAD R3, R9.reuse, UR9, RZ ;  /* 0x0000000909037c24 */ /* 0x040fe4000f8e02ff */
[C---:B------:R-:W-:Y:S02]  /*0290*/  IMAD R2, R9.reuse, UR11, RZ ;  /* 0x0000000b09027c24 */ /* 0x040fe4000f8e02ff */
[----:B------:R-:W-:Y:S02]  /*02a0*/  IMAD R4, R9, UR10, R4 ;  /* 0x0000000a09047c24 */ /* 0x000fe4000f8e0204 */
        /* <DEDUP_REMOVED lines=322> */
.L_x_27239:
[----:B------:R-:W-:Y:S02]  /*16d0*/  ULDC.64 UR8, c[0x0][0x480] ;  /* 0x0001200000087ab9 */ /* 0x000fe40000000a00 */
[----:B------:R-:W-:-:S04]  /*16e0*/  IADD3 R4, P0, R4, UR8, RZ ;  /* 0x0000000804047c10 */ /* 0x000fc8000ff1e0ff */
[----:B------:R-:W-:Y:S01]  /*16f0*/  IADD3.X R5, RZ, UR9, RZ, P0, !PT ;  /* 0x00000009ff057c10 */ /* 0x000fe200087fe4ff */
[----:B------:R-:W-:-:S04]  /*1700*/  ULDC.64 UR8, c[0x0][0x488] ;  /* 0x0001220000087ab9 */ /* 0x000fc80000000a00 */
[----:B------:R-:W2:Y:S01]  /*1710*/  LDG.E R9, desc[UR4][R4.64] ;  /* 0x0000000404097981 */ /* 0x000ea2000c1e1900 */
[----:B------:R-:W-:-:S05]  /*1720*/  IADD3 R6, P0, R2, UR8, RZ ;  /* 0x0000000802067c10 */ /* 0x000fca000ff1e0ff */
[----:B------:R-:W-:Y:S01]  /*1730*/  IMAD.X R7, RZ, RZ, UR9, P0 ;  /* 0x00000009ff077e24 */ /* 0x000fe200080e06ff */
[----:B------:R-:W-:-:S04]  /*1740*/  ULDC.64 UR8, c[0x0][0x478] ;  /* 0x00011e0000087ab9 */ /* 0x000fc80000000a00 */
[----:B------:R0:W5:Y:S01]  /*1750*/  LDG.E R6, desc[UR4][R6.64] ;  /* 0x0000000406067981 */ /* 0x000162000c1e1900 */
[----:B------:R-:W-:Y:S01]  /*1760*/  IADD3 R2, P1, R3, UR8, RZ ;  /* 0x0000000803027c10 */ /* 0x000fe2000ff3e0ff */
[----:B------:R-:W-:Y:S03]  /*1770*/  BSSY B1, `(.L_x_27240) ;  /* 0x0000029000017945 */ /* 0x000fe60003800000 */
[----:B------:R-:W-:Y:S02]  /*1780*/  IADD3.X R3, RZ, UR9, RZ, P1, !PT ;  /* 0x00000009ff037c10 */ /* 0x000fe40008ffe4ff */
[----:B--2---:R-:W-:-:S13]  /*1790*/  FSETP.GTU.FTZ.AND P0, PT, |R9|, +INF , PT ;  /* 0x7f8000000900780b */ /* 0x004fda0003f1c200 */
[----:B0-----:R-:W-:Y:S05]  /*17a0*/  @P0 BRA `(.L_x_27241) ;  /* 0x0000000000900947 */ /* 0x001fea0003800000 */
[----:B-----5:R-:W-:-:S13]  /*17b0*/  FSETP.GTU.FTZ.AND P0, PT, |R6|, +INF , PT ;  /* 0x7f8000000600780b */ /* 0x020fda0003f1c200 */
[----:B------:R-:W-:Y:S05]  /*17c0*/  @P0 BRA `(.L_x_27241) ;  /* 0x0000000000880947 */ /* 0x000fea0003800000 */
[----:B------:R-:W-:Y:S02]  /*17d0*/  SHF.L.U32 R4, R9, 0x1, RZ ;  /* 0x0000000109047819 */ /* 0x000fe400000006ff */
[----:B------:R-:W-:Y:S02]  /*17e0*/  SHF.L.U32 R7, R6, 0x1, RZ ;  /* 0x0000000106077819 */ /* 0x000fe400000006ff */
[----:B------:R-:W-:Y:S02]  /*17f0*/  ISETP.GE.U32.AND P1, PT, R4, 0x1000000, PT ;  /* 0x010000000400780c */ /* 0x000fe40003f26070 */
[----:B------:R-:W-:Y:S02]  /*1800*/  LOP3.LUT R5, R6, 0x80000000, RZ, 0xc0, !PT ;  /* 0x8000000006057812 */ /* 0x000fe400078ec0ff */
[----:B------:R-:W-:Y:S02]  /*1810*/  ISETP.GE.U32.AND P0, PT, R7, 0x1000000, PT ;  /* 0x010000000700780c */ /* 0x000fe40003f06070 */
[----:B------:R-:W-:-:S02]  /*1820*/  LOP3.LUT R4, R9, 0x80000000, RZ, 0xc0, !PT ;  /* 0x8000000009047812 */ /* 0x000fc400078ec0ff */
[----:B------:R-:W-:Y:S02]  /*1830*/  SEL R5, R5, R6, !P0 ;  /* 0x0000000605057207 */ /* 0x000fe40004000000 */
[----:B------:R-:W-:-:S04]  /*1840*/  SEL R4, R4, R9, !P1 ;  /* 0x0000000904047207 */ /* 0x000fc80004800000 */
[----:B------:R-:W-:-:S04]  /*1850*/  LOP3.LUT R7, R5, R4, RZ, 0xfc, !PT ;  /* 0x0000000405077212 */ /* 0x000fc800078efcff */
[----:B------:R-:W-:-:S13]  /*1860*/  FSETP.NEU.FTZ.AND P0, PT, R7, RZ, PT ;  /* 0x000000ff0700720b */ /* 0x000fda0003f1d000 */
[----:B------:R-:W-:Y:S05]  /*1870*/  @!P0 BRA `(.L_x_27242) ;  /* 0x0000000000608947 */ /* 0x000fea0003800000 */
[----:B------:R-:W-:-:S13]  /*1880*/  FSETP.NEU.FTZ.AND P0, PT, R4, RZ, PT ;  /* 0x000000ff0400720b */ /* 0x000fda0003f1d000 */
[----:B------:R-:W-:-:S04]  /*1890*/  @!P0 MOV R5, 0x800000 ;  /* 0x0080000000058802 */ /* 0x000fc80000000f00 */
[----:B------:R-:W-:Y:S01]  /*18a0*/  @!P0 LOP3.LUT R5, R5, 0x80000000, R6, 0xb8, !PT ;  /* 0x8000000005058812 */ /* 0x000fe200078eb806 */
[----:B------:R-:W-:Y:S06]  /*18b0*/  @!P0 BRA `(.L_x_27242) ;  /* 0x0000000000508947 */ /* 0x000fec0003800000 */
[CC--:B------:R-:W-:Y:S02]  /*18c0*/  FSETP.GEU.FTZ.AND P1, PT, R9.reuse, R6.reuse, PT ;  /* 0x000000060900720b */ /* 0x0c0fe40003f3e000 */
[C---:B------:R-:W-:Y:S02]  /*18d0*/  FSETP.GEU.FTZ.AND P3, PT, R9.reuse, RZ, PT ;  /* 0x000000ff0900720b */ /* 0x040fe40003f7e000 */
[C---:B------:R-:W-:Y:S02]  /*18e0*/  FSETP.GT.FTZ.AND P0, PT, R9.reuse, RZ, PT ;  /* 0x000000ff0900720b */ /* 0x040fe40003f14000 */
[----:B------:R-:W-:Y:S02]  /*18f0*/  PLOP3.LUT P4, PT, P3, P1, PT, 0x2, 0x0 ;  /* 0x000000000000781c */ /* 0x000fe40001f82072 */
[----:B------:R-:W-:Y:S02]  /*1900*/  PLOP3.LUT P1, PT, P0, P1, PT, 0x20, 0x0 ;  /* 0x000000000000781c */ /* 0x000fe40000722470 */
[----:B------:R-:W-:-:S02]  /*1910*/  FSETP.GT.FTZ.AND P2, PT, R9, R6, PT ;  /* 0x000000060900720b */ /* 0x000fc40003f54000 */
[----:B------:R-:W-:Y:S02]  /*1920*/  IADD3 R5, R4, -0x1, RZ ;  /* 0xffffffff04057810 */ /* 0x000fe40007ffe0ff */
[----:B------:R-:W-:Y:S02]  /*1930*/  PLOP3.LUT P3, PT, P3, P2, PT, 0x8, 0x0 ;  /* 0x000000000000781c */ /* 0x000fe40001f64170 */
[----:B------:R-:W-:-:S03]  /*1940*/  PLOP3.LUT P0, PT, P0, P2, PT, 0x80, 0x0 ;  /* 0x000000000000781c */ /* 0x000fc60000705070 */
[----:B------:R-:W-:-:S04]  /*1950*/  @!P4 IADD3 R5, R4, RZ, RZ ;  /* 0x000000ff0405c210 */ /* 0x000fc80007ffe0ff */
[----:B------:R-:W-:Y:S01]  /*1960*/  IADD3 R4, R5, 0x1, RZ ;  /* 0x0000000105047810 */ /* 0x000fe20007ffe0ff */
[----:B------:R-:W-:-:S05]  /*1970*/  @!P1 IMAD.MOV R4, RZ, RZ, R5 ;  /* 0x000000ffff049224 */ /* 0x000fca00078e0205 */
[C---:B------:R-:W-:Y:S02]  /*1980*/  IADD3 R6, R4.reuse, 0x1, RZ ;  /* 0x0000000104067810 */ /* 0x040fe40007ffe0ff */
[----:B------:R-:W-:-:S04]  /*1990*/  @!P3 IADD3 R6, R4, RZ, RZ ;  /* 0x000000ff0406b210 */ /* 0x000fc80007ffe0ff */
[C---:B------:R-:W-:Y:S02]  /*19a0*/  IADD3 R5, R6.reuse, -0x1, RZ ;  /* 0xffffffff06057810 */ /* 0x040fe40007ffe0ff */
[----:B------:R-:W-:-:S04]  /*19b0*/  @!P0 IADD3 R5, R6, RZ, RZ ;  /* 0x000000ff06058210 */ /* 0x000fc80007ffe0ff */
[----:B------:R-:W-:-:S13]  /*19c0*/  FSETP.NEU.FTZ.AND P0, PT, R5, RZ, PT ;  /* 0x000000ff0500720b */ /* 0x000fda0003f1d000 */
[----:B------:R-:W-:Y:S01]  /*19d0*/  @!P0 LOP3.LUT R5, R5, 0x80000000, RZ, 0xc0, !PT ;  /* 0x8000000005058812 */ /* 0x000fe200078ec0ff */
[----:B------:R-:W-:Y:S06]  /*19e0*/  BRA `(.L_x_27242) ;  /* 0x0000000000047947 */ /* 0x000fec0003800000 */
.L_x_27241:
[----:B-----5:R-:W-:-:S07]  /*19f0*/  FADD.FTZ R5, R9, R6 ;  /* 0x0000000609057221 */ /* 0x020fce0000010000 */
.L_x_27242:
[----:B------:R-:W-:Y:S05]  /*1a00*/  BSYNC B1 ;  /* 0x0000000000017941 */ /* 0x000fea0003800000 */
.L_x_27240:
[----:B------:R0:W-:Y:S01]  /*1a10*/  STG.E desc[UR4][R2.64], R5 ;  /* 0x0000000502007986 */ /* 0x0001e2000c101904 */
[----:B------:R-:W-:-:S07]  /*1a20*/  IADD3 R7, R0, 0x80, RZ ;  /* 0x0000008000077810 */ /* 0x000fce0007ffe0ff */
.L_x_27238:
[----:B------:R-:W-:Y:S05]  /*1a30*/  BSYNC B0 ;  /* 0x0000000000007941 */ /* 0x000fea0003800000 */
.L_x_27237:
        /* <DEDUP_REMOVED lines=8> */
[----:B------:R-:W-:Y:S01]  /*1ac0*/  IMAD.MOV.U32 R3, RZ, RZ, R7 ;  /* 0x000000ffff037224 */ /* 0x000fe200078e0007 */
        /* <DEDUP_REMOVED lines=329> */
[----:B------:R-:W-:-:S06]  /*2f60*/  ULDC UR6, c[0x0][0x45c] ;  /* 0x0001170000067ab9 */ /* 0x000fcc0000000800 */
[----:B------:R-:W1:Y:S08]  /*2f70*/  @P0 LDC R13, c[0x0][0x33c] ;  /* 0x0000cf00ff0d0b82 */ /* 0x000e700000000800 */
[----:B------:R-:W2:Y:S08]  /*2f80*/  @P0 LDC.64 R6, c[0x0][0x468] ;  /* 0x00011a00ff060b82 */ /* 0x000eb00000000a00 */
[----:B------:R-:W3:Y:S01]  /*2f90*/  @P0 LDC R12, c[0x0][0x470] ;  /* 0x00011c00ff0c0b82 */ /* 0x000ee20000000800 */
[----:B0-----:R-:W-:-:S05]  /*2fa0*/  @P0 IMAD.HI.U32 R4, R9, R10, R8 ;  /* 0x0000000a09040227 */ /* 0x001fca00078e0008 */
[----:B------:R-:W-:Y:S01]  /*2fb0*/  @P0 SHF.R.U32.HI R4, RZ, R11, R4 ;  /* 0x0000000bff040219 */ /* 0x000fe20000011604 */
[----:B------:R-:W-:-:S03]  /*2fc0*/  IMAD.MOV R11, RZ, RZ, -R9 ;  /* 0x000000ffff0b7224 */ /* 0x000fc600078e0a09 */
[----:B------:R-:W-:Y:S01]  /*2fd0*/  @P0 IADD3 R8, -R4, RZ, RZ ;  /* 0x000000ff04080210 */ /* 0x000fe20007ffe1ff */
[----:B------:R-:W-:Y:S01]  /*2fe0*/  IMAD R5, R11, UR8, R5 ;  /* 0x000000080b057c24 */ /* 0x000fe2000f8e0205 */
[----:B------:R-:W-:-:S03]  /*2ff0*/  ULDC.64 UR8, c[0x0][0x460] ;  /* 0x0001180000087ab9 */ /* 0x000fc60000000a00 */
[----:B-1----:R-:W-:Y:S02]  /*3000*/  @P0 IMAD R9, R13, R8, R9 ;  /* 0x000000080d090224 */ /* 0x002fe400078e0209 */
[C---:B------:R-:W-:Y:S02]  /*3010*/  IMAD R3, R5.reuse, UR6, R3 ;  /* 0x0000000605037c24 */ /* 0x040fe4000f8e0203 */
[C---:B------:R-:W-:Y:S02]  /*3020*/  IMAD R2, R5.reuse, UR8, R2 ;  /* 0x0000000805027c24 */ /* 0x040fe4000f8e0202 */
[----:B------:R-:W-:Y:S02]  /*3030*/  IMAD R0, R5, UR9, R0 ;  /* 0x0000000905007c24 */ /* 0x000fe4000f8e0200 */
[C---:B--2---:R-:W-:Y:S02]  /*3040*/  @P0 IMAD R3, R9.reuse, R6, R3 ;  /* 0x0000000609030224 */ /* 0x044fe400078e0203 */
[----:B------:R-:W-:-:S02]  /*3050*/  @P0 IMAD R2, R9, R7, R2 ;  /* 0x0000000709020224 */ /* 0x000fc400078e0202 */
[----:B---3--:R-:W-:-:S07]  /*3060*/  @P0 IMAD R0, R9, R12, R0 ;  /* 0x0000000c09000224 */ /* 0x008fce00078e0200 */
.L_x_27243:
[----:B------:R-:W-:Y:S02]  /*3070*/  ULDC.64 UR6, c[0x0][0x480] ;  /* 0x0001200000067ab9 */ /* 0x000fe40000000a00 */
[----:B------:R-:W-:-:S04]  /*3080*/  IADD3 R4, P0, R2, UR6, RZ ;  /* 0x0000000602047c10 */ /* 0x000fc8000ff1e0ff */
[----:B------:R-:W-:Y:S01]  /*3090*/  IADD3.X R5, RZ, UR7, RZ, P0, !PT ;  /* 0x00000007ff057c10 */ /* 0x000fe200087fe4ff */
[----:B------:R-:W-:-:S04]  /*30a0*/  ULDC.64 UR6, c[0x0][0x488] ;  /* 0x0001220000067ab9 */ /* 0x000fc80000000a00 */
[----:B------:R-:W2:Y:S01]  /*30b0*/  LDG.E R9, desc[UR4][R4.64] ;  /* 0x0000000404097981 */ /* 0x000ea2000c1e1900 */
[----:B------:R-:W-:-:S04]  /*30c0*/  IADD3 R6, P0, R0, UR6, RZ ;  /* 0x0000000600067c10 */ /* 0x000fc8000ff1e0ff */
[----:B------:R-:W-:Y:S01]  /*30d0*/  IADD3.X R7, RZ, UR7, RZ, P0, !PT ;  /* 0x00000007ff077c10 */ /* 0x000fe200087fe4ff */
        /* <DEDUP_REMOVED lines=9> */
[C---:B------:R-:W-:Y:S02]  /*3170*/  SHF.L.U32 R4, R9.reuse, 0x1, RZ ;  /* 0x0000000109047819 */ /* 0x040fe400000006ff */
        /* <DEDUP_REMOVED lines=23> */
[----:B------:R-:W-:-:S04]  /*32f0*/  @!P4 IADD3 R4, R0, RZ, RZ ;  /* 0x000000ff0004c210 */ /* 0x000fc80007ffe0ff */
[C---:B------:R-:W-:Y:S02]  /*3300*/  IADD3 R0, R4.reuse, 0x1, RZ ;  /* 0x0000000104007810 */ /* 0x040fe40007ffe0ff */
[----:B------:R-:W-:-:S04]  /*3310*/  @!P1 IADD3 R0, R4, RZ, RZ ;  /* 0x000000ff04009210 */ /* 0x000fc80007ffe0ff */
[C---:B------:R-:W-:Y:S02]  /*3320*/  IADD3 R4, R0.reuse, 0x1, RZ ;  /* 0x0000000100047810 */ /* 0x040fe40007ffe0ff */
[----:B------:R-:W-:-:S04]  /*3330*/  @!P3 IADD3 R4, R0, RZ, RZ ;  /* 0x000000ff0004b210 */ /* 0x000fc80007ffe0ff */
[C---:B------:R-:W-:Y:S02]  /*3340*/  IADD3 R5, R4.reuse, -0x1, RZ ;  /* 0xffffffff04057810 */ /* 0x040fe40007ffe0ff */
[----:B------:R-:W-:-:S04]  /*3350*/  @!P0 IADD3 R5, R4, RZ, RZ ;  /* 0x000000ff04058210 */ /* 0x000fc80007ffe0ff */
[----:B------:R-:W-:-:S13]  /*3360*/  FSETP.NEU.FTZ.AND P0, PT, R5, RZ, PT ;  /* 0x000000ff0500720b */ /* 0x000fda0003f1d000 */
[----:B------:R-:W-:Y:S01]  /*3370*/  @!P0 LOP3.LUT R5, R5, 0x80000000, RZ, 0xc0, !PT ;  /* 0x8000000005058812 */ /* 0x000fe200078ec0ff */
[----:B------:R-:W-:Y:S06]  /*3380*/  BRA `(.L_x_27246) ;  /* 0x0000000000047947 */ /* 0x000fec0003800000 */
.L_x_27245:
[----:B-----5:R-:W-:-:S07]  /*3390*/  FADD.FTZ R5, R9, R6 ;  /* 0x0000000609057221 */ /* 0x020fce0000010000 */
.L_x_27246:
[----:B------:R-:W-:Y:S05]  /*33a0*/  BSYNC B0 ;  /* 0x0000000000007941 */ /* 0x000fea0003800000 */
.L_x_27244:
[----:B------:R-:W-:Y:S01]  /*33b0*/  STG.E desc[UR4][R2.64], R5 ;  /* 0x0000000502007986 */ /* 0x000fe2000c101904 */
[----:B------:R-:W-:Y:S05]  /*33c0*/  EXIT ;  /* 0x000000000000794d */ /* 0x000fea0003800000 */
.L_x_27247:
        /* <DEDUP_REMOVED lines=11> */
.L_x_32269:


//--------------------- .text._ZN2at6native27unrolled_elementwise_kernelINS0_13BinaryFunctorIfffZZZNS0_21nextafter_kernel_cudaERNS_18TensorIteratorBaseEENKUlvE_clEvENKUlvE0_clEvEUlffE_EESt5arrayIPcLm3EELi4E23TrivialOffsetCalculatorILi2EjESC_ILi1EjENS0_6memory15LoadWithoutCastENSF_16StoreWithoutCastEEEviT_T0_T2_T3_T4_T5_ --------------------------
	.section	.text._ZN2at6native27unrolled_elementwise_kernelINS0_13BinaryFunctorIfffZZZNS0_21nextafter_kernel_cudaERNS_18TensorIteratorBaseEENKUlvE_clEvENKUlvE0_clEvEUlffE_EESt5arrayIPcLm3EELi4E23TrivialOffsetCalculatorILi2EjESC_ILi1EjENS0_6memory15LoadWithoutCastENSF_16StoreWithoutCastEEEviT_T0_T2_T3_T4_T5_,"ax",@progbits
	.align	128
        .global         _ZN2at6native27unrolled_elementwise_kernelINS0_13BinaryFunctorIfffZZZNS0_21nextafter_kernel_cudaERNS_18TensorIteratorBaseEENKUlvE_clEvENKUlvE0_clEvEUlffE_EESt5arrayIPcLm3EELi4E23TrivialOffsetCalculatorILi2EjESC_ILi1EjENS0_6memory15LoadWithoutCastENSF_16StoreWithoutCastEEEviT_T0_T2_T3_T4_T5_
        .type           _ZN2at6native27unrolled_elementwise_kernelINS0_13BinaryFunctorIfffZZZNS0_21nextafter_kernel_cudaERNS_18TensorIteratorBaseEENKUlvE_clEvENKUlvE0_clEvEUlffE_EESt5arrayIPcLm3EELi4E23TrivialOffsetCalculatorILi2EjESC_ILi1EjENS0_6memory15LoadWithoutCastENSF_16StoreWithoutCastEEEviT_T0_T2_T3_T4_T5_,@function
        .size           _ZN2at6native27unrolled_elementwise_kernelINS0_13BinaryFunctorIfffZZZNS0_21nextafter_kernel_cudaERNS_18TensorIteratorBaseEENKUlvE_clEvENKUlvE0_clEvEUlffE_EESt5arrayIPcLm3EELi4E23TrivialOffsetCalculatorILi2EjESC_ILi1EjENS0_6memory15LoadWithoutCastENSF_16StoreWithoutCastEEEviT_T0_T2_T3_T4_T5_,(.L_x_32270 - _ZN2at6native27unrolled_elementwise_kernelINS0_13BinaryFunctorIfffZZZNS0_21nextafter_kernel_cudaERNS_18TensorIteratorBaseEENKUlvE_clEvENKUlvE0_clEvEUlffE_EESt5arrayIPcLm3EELi4E23TrivialOffsetCalculatorILi2EjESC_ILi1EjENS0_6memory15LoadWithoutCastENSF_16StoreWithoutCastEEEviT_T0_T2_T3_T4_T5_)
        .other          _ZN2at6native27unrolled_elementwise_kernelINS0_13BinaryFunctorIfffZZZNS0_21nextafter_kernel_cudaERNS_18TensorIteratorBaseEENKUlvE_clEvENKUlvE0_clEvEUlffE_EESt5arrayIPcLm3EELi4E23TrivialOffsetCalculatorILi2EjESC_ILi1EjENS0_6memory15LoadWithoutCastENSF_16StoreWithoutCastEEEviT_T0_T2_T3_T4_T5_,@"STO_CUDA_ENTRY STV_DEFAULT"
_ZN2at6native27unrolled_elementwise_kernelINS0_13BinaryFunctorIfffZZZNS0_21nextafter_kernel_cudaERNS_18TensorIteratorBaseEENKUlvE_clEvENKUlvE0_clEvEUlffE_EESt5arrayIPcLm3EELi4E23TrivialOffsetCalculatorILi2EjESC_ILi1EjENS0_6memory15LoadWithoutCastENSF_16StoreWithoutCastEEEviT_T0_T2_T3_T4_T5_:
.text._ZN2at6native27unrolled_elementwise_kernelINS0_13BinaryFunctorIfffZZZNS0_21nextafter_kernel_cudaERNS_18TensorIteratorBaseEENKUlvE_clEvENKUlvE0_clEvEUlffE_EESt5arrayIPcLm3EELi4E23TrivialOffsetCalculatorILi2EjESC_ILi1EjENS0_6memory15LoadWithoutCastENSF_16StoreWithoutCastEEEviT_T0_T2_T3_T4_T5_:
[----:B------:R-:W-:Y:S01]  /*0000*/  LDC R1, c[0x0][0x28] ;  /* 0x00000a00ff017b82 */ /* 0x000fe20000000800 */
[----:B------:R-:W0:Y:S07]  /*0010*/  S2R R18, SR_CTAID.X ;  /* 0x0000000000127919 */ /* 0x000e2e0000002500 */
[----:B------:R-:W0:Y:S01]  /*0020*/  LDC R3, c[0x0][0x210] ;  /* 0x00008400ff037b82 */ /* 0x000e220000000800 */
[----:B------:R-:W-:Y:S01]  /*0030*/  ULDC.64 UR4, c[0x0][0x208] ;  /* 0x0000820000047ab9 */ /* 0x000fe20000000a00 */
[----:B------:R-:W-:Y:S01]  /*0040*/  IMAD.MOV.U32 R22, RZ, RZ, RZ ;  /* 0x000000ffff167224 */ /* 0x000fe200078e00ff */
        /* <DEDUP_REMOVED lines=15> */
[----:B-1----:R-:W-:Y:S01]  /*0140*/  @!P4 IMAD.WIDE.U32 R14, R21, 0x4, R14 ;  /* 0x00000004150ec825 */ /* 0x002fe200078e000e */
[----:B------:R-:W-:-:S09]  /*0150*/  CS2R R20, SRZ ;  /* 0x0000000000147805 */ /* 0x000fd2000001ff00 */
[----:B------:R-:W-:Y:S01]  /*0160*/  @!P2 IMAD R23, R18, 0x200, R25 ;  /* 0x000002001217a824 */ /* 0x000fe200078e0219 */
[----:B------:R-:W1:Y:S01]  /*0170*/  @!P2 LDC.64 R4, c[0x0][0x220] ;  /* 0x00008800ff04ab82 */ /* 0x000e620000000a00 */
[----:B------:R-:W-:Y:S01]  /*0180*/  @!P2 VIADD R25, R25, 0x80 ;  /* 0x000000801919a836 */ /* 0x000fe20000000000 */
[----:B------:R3:W5:Y:S01]  /*0190*/  @!P4 LDG.E R20, desc[UR4][R12.64] ;  /* 0x000000040c14c981 */ /* 0x000762000c1e1900 */
[----:B--2---:R-:W-:-:S03]  /*01a0*/  @!P0 IMAD.WIDE.U32 R16, R27, 0x4, R16 ;  /* 0x000000041b108825 */ /* 0x004fc600078e0010 */
[----:B------:R-:W-:Y:S01]  /*01b0*/  ISETP.GE.AND P1, PT, R25, R0, PT ;  /* 0x000000001900720c */ /* 0x000fe20003f26270 */
[----:B------:R2:W5:Y:S01]  /*01c0*/  @!P4 LDG.E R21, desc[UR4][R14.64] ;  /* 0x000000040e15c981 */ /* 0x000562000c1e1900 */
[----:B------:R-:W4:Y:S03]  /*01d0*/  @!P2 LDC.64 R6, c[0x0][0x228] ;  /* 0x00008a00ff06ab82 */ /* 0x000f260000000a00 */
[----:B------:R0:W5:Y:S08]  /*01e0*/  @!P0 LDG.E R22, desc[UR4][R16.64] ;  /* 0x0000000410168981 */ /* 0x000170000c1e1900 */
[----:B------:R-:W0:Y:S08]  /*01f0*/  @!P1 LDC.64 R8, c[0x0][0x220] ;  /* 0x00008800ff089b82 */ /* 0x000e300000000a00 */
[----:B------:R-:W0:Y:S01]  /*0200*/  @!P1 LDC.64 R10, c[0x0][0x228] ;  /* 0x00008a00ff0a9b82 */ /* 0x000e220000000a00 */
[----:B------:R-:W-:-:S02]  /*0210*/  @!P1 IMAD R25, R18, 0x200, R25 ;  /* 0x0000020012199824 */ /* 0x000fc400078e0219 */
[----:B-1----:R-:W-:-:S04]  /*0220*/  @!P2 IMAD.WIDE.U32 R4, R23, 0x4, R4 ;  /* 0x000000041704a825 */ /* 0x002fc800078e0004 */
[----:B----4-:R-:W-:-:S04]  /*0230*/  @!P2 IMAD.WIDE.U32 R6, R23, 0x4, R6 ;  /* 0x000000041706a825 */ /* 0x010fc800078e0006 */
[----:B------:R-:W-:Y:S02]  /*0240*/  IMAD.MOV.U32 R23, RZ, RZ, RZ ;  /* 0x000000ffff177224 */ /* 0x000fe400078e00ff */
[----:B---3--:R-:W-:Y:S02]  /*0250*/  IMAD.MOV.U32 R12, RZ, RZ, RZ ;  /* 0x000000ffff0c7224 */ /* 0x008fe400078e00ff */
[----:B--2---:R-:W-:Y:S02]  /*0260*/  IMAD.MOV.U32 R15, RZ, RZ, RZ ;  /* 0x000000ffff0f7224 */ /* 0x004fe400078e00ff */
[----:B0-----:R-:W-:Y:S01]  /*0270*/  @!P1 IMAD.WIDE.U32 R8, R25, 0x4, R8 ;  /* 0x0000000419089825 */ /* 0x001fe200078e0008 */
[----:B------:R0:W5:Y:S03]  /*0280*/  @!P2 LDG.E R23, desc[UR4][R4.64] ;  /* 0x000000040417a981 */ /* 0x000166000c1e1900 */
[----:B------:R-:W-:Y:S01]  /*0290*/  @!P0 IMAD.WIDE.U32 R2, R27, 0x4, R2 ;  /* 0x000000041b028825 */ /* 0x000fe200078e0002 */
[----:B------:R0:W5:Y:S03]  /*02a0*/  @!P1 LDG.E R12, desc[UR4][R8.64] ;  /* 0x00000004080c9981 */ /* 0x000166000c1e1900 */
[----:B------:R-:W-:Y:S01]  /*02b0*/  @!P1 IMAD.WIDE.U32 R10, R25, 0x4, R10 ;  /* 0x00000004190a9825 */ /* 0x000fe200078e000a */
[----:B------:R-:W-:-:S04]  /*02c0*/  CS2R R24, SRZ ;  /* 0x0000000000187805 */ /* 0x000fc8000001ff00 */
[----:B------:R0:W5:Y:S04]  /*02d0*/  @!P1 LDG.E R15, desc[UR4][R10.64] ;  /* 0x000000040a0f9981 */ /* 0x000168000c1e1900 */
[----:B------:R0:W5:Y:S04]  /*02e0*/  @!P0 LDG.E R25, desc[UR4][R2.64] ;  /* 0x0000000402198981 */ /* 0x000168000c1e1900 */
[----:B------:R0:W5:Y:S01]  /*02f0*/  @!P2 LDG.E R24, desc[UR4][R6.64] ;  /* 0x000000040618a981 */ /* 0x000162000c1e1900 */
[----:B------:R-:W-:Y:S01]  /*0300*/  BSSY B0, `(.L_x_27248) ;  /* 0x000002a000007945 */ /* 0x000fe20003800000 */
[----:B------:R-:W-:-:S03]  /*0310*/  IMAD.MOV.U32 R13, RZ, RZ, R19 ;  /* 0x000000ffff0d7224 */ /* 0x000fc600078e0013 */
[----:B------:R-:W-:Y:S05]  /*0320*/  @P4 BRA `(.L_x_27249) ;  /* 0x00000000009c4947 */ /* 0x000fea0003800000 */
[C---:B-----5:R-:W-:Y:S01]  /*0330*/  FSETP.GTU.FTZ.AND P0, PT, |R20|.reuse, +INF , PT ;  /* 0x7f8000001400780b */ /* 0x060fe20003f1c200 */
[C---:B0-----:R-:W-:Y:S01]  /*0340*/  IMAD.SHL.U32 R3, R21.reuse, 0x2, RZ ;  /* 0x0000000215037824 */ /* 0x041fe200078e00ff */
[----:B------:R-:W-:Y:S01]  /*0350*/  FSETP.GTU.FTZ.AND P1, PT, |R21|, +INF , PT ;  /* 0x7f8000001500780b */ /* 0x000fe20003f3c200 */
        /* <DEDUP_REMOVED lines=16> */
[-C--:B------:R-:W-:Y:S01]  /*0460*/  FSETP.GEU.FTZ.AND P1, PT, R20, R21.reuse, PT ;  /* 0x000000151400720b */ /* 0x080fe20003f3e000 */
        /* <DEDUP_REMOVED lines=18> */
.L_x_27250:
[----:B------:R-:W-:-:S07]  /*0590*/  FADD.FTZ R3, R21, R20 ;  /* 0x0000001415037221 */ /* 0x000fce0000010000 */
.L_x_27249:
[----:B------:R-:W-:Y:S05]  /*05a0*/  BSYNC B0 ;  /* 0x0000000000007941 */ /* 0x000fea0003800000 */
.L_x_27248:
[----:B0-----:R-:W-:Y:S01]  /*05b0*/  VIADD R5, R13, 0x80 ;  /* 0x000000800d057836 */ /* 0x001fe20000000000 */
[----:B------:R-:W-:Y:S04]  /*05c0*/  BSSY B0, `(.L_x_27251) ;  /* 0x000002a000007945 */ /* 0x000fe80003800000 */
[----:B------:R-:W-:-:S13]  /*05d0*/  ISETP.GE.AND P0, PT, R5, R0, PT ;  /* 0x000000000500720c */ /* 0x000fda0003f06270 */
[----:B------:R-:W-:Y:S05]  /*05e0*/  @P0 BRA `(.L_x_27252) ;  /* 0x00000000009c0947 */ /* 0x000fea0003800000 */
[C---:B-----5:R-:W-:Y:S01]  /*05f0*/  FSETP.GTU.FTZ.AND P0, PT, |R22|.reuse, +INF , PT ;  /* 0x7f8000001600780b */ /* 0x060fe20003f1c200 */
[C---:B------:R-:W-:Y:S01]  /*0600*/  IMAD.SHL.U32 R2, R22.reuse, 0x2, RZ ;  /* 0x0000000216027824 */ /* 0x040fe200078e00ff */
[C---:B------:R-:W-:Y:S01]  /*0610*/  FSETP.GTU.FTZ.AND P1, PT, |R25|.reuse, +INF , PT ;  /* 0x7f8000001900780b */ /* 0x040fe20003f3c200 */
[----:B------:R-:W-:Y:S01]  /*0620*/  IMAD.SHL.U32 R4, R25, 0x2, RZ ;  /* 0x0000000219047824 */ /* 0x000fe200078e00ff */
[----:B------:R-:W-:Y:S02]  /*0630*/  LOP3.LUT R7, R22, 0x80000000, RZ, 0xc0, !PT ;  /* 0x8000000016077812 */ /* 0x000fe400078ec0ff */
        /* <DEDUP_REMOVED lines=33> */
.L_x_27253:
[----:B------:R-:W-:-:S07]  /*0850*/  FADD.FTZ R2, R25, R22 ;  /* 0x0000001619027221 */ /* 0x000fce0000010000 */
.L_x_27252:
[----:B------:R-:W-:Y:S05]  /*0860*/  BSYNC B0 ;  /* 0x0000000000007941 */ /* 0x000fea0003800000 */
.L_x_27251:
[----:B------:R-:W-:Y:S01]  /*0870*/  VIADD R7, R13, 0x100 ;  /* 0x000001000d077836 */ /* 0x000fe20000000000 */
[----:B------:R-:W-:Y:S04]  /*0880*/  BSSY B0, `(.L_x_27254) ;  /* 0x000002a000007945 */ /* 0x000fe80003800000 */
[----:B------:R-:W-:-:S13]  /*0890*/  ISETP.GE.AND P0, PT, R7, R0, PT ;  /* 0x000000000700720c */ /* 0x000fda0003f06270 */
[----:B------:R-:W-:Y:S05]  /*08a0*/  @P0 BRA `(.L_x_27255) ;  /* 0x00000000009c0947 */ /* 0x000fea0003800000 */
[C---:B-----5:R-:W-:Y:S01]  /*08b0*/  FSETP.GTU.FTZ.AND P0, PT, |R23|.reuse, +INF , PT ;  /* 0x7f8000001700780b */ /* 0x060fe20003f1c200 */
[C---:B------:R-:W-:Y:S01]  /*08c0*/  IMAD.SHL.U32 R4, R23.reuse, 0x2, RZ ;  /* 0x0000000217047824 */ /* 0x040fe200078e00ff */
[C---:B------:R-:W-:Y:S01]  /*08d0*/  FSETP.GTU.FTZ.AND P1, PT, |R24|.reuse, +INF , PT ;  /* 0x7f8000001800780b */ /* 0x040fe20003f3c200 */
[C---:B------:R-:W-:Y:S01]  /*08e0*/  IMAD.SHL.U32 R6, R24.reuse, 0x2, RZ ;  /* 0x0000000218067824 */ /* 0x040fe200078e00ff */
[----:B------:R-:W-:Y:S02]  /*08f0*/  LOP3.LUT R7, R24, 0x80000000, RZ, 0xc0, !PT ;  /* 0x8000000018077812 */ /* 0x000fe400078ec0ff */
[----:B------:R-:W-:Y:S02]  /*0900*/  PLOP3.LUT P0, PT, P0, P1, PT, 0xa8, 0x0 ;  /* 0x000000000000781c */ /* 0x000fe40000703570 */
[----:B------:R-:W-:Y:S02]  /*0910*/  ISETP.GE.U32.AND P2, PT, R4, 0x1000000, PT ;  /* 0x010000000400780c */ /* 0x000fe40003f46070 */
[----:B------:R-:W-:-:S02]  /*0920*/  LOP3.LUT R4, R23, 0x80000000, RZ, 0xc0, !PT ;  /* 0x8000000017047812 */ /* 0x000fc400078ec0ff */
[----:B------:R-:W-:Y:S02]  /*0930*/  ISETP.GE.U32.AND P3, PT, R6, 0x1000000, PT ;  /* 0x010000000600780c */ /* 0x000fe40003f66070 */
[----:B------:R-:W-:Y:S02]  /*0940*/  SEL R6, R4, R23, !P2 ;  /* 0x0000001704067207 */ /* 0x000fe40005000000 */
[----:B------:R-:W-:-:S03]  /*0950*/  SEL R4, R7, R24, !P3 ;  /* 0x0000001807047207 */ /* 0x000fc60005800000 */
        /* <DEDUP_REMOVED lines=27> */
.L_x_27256:
[----:B------:R-:W-:-:S07]  /*0b10*/  FADD.FTZ R4, R24, R23 ;  /* 0x0000001718047221 */ /* 0x000fce0000010000 */
.L_x_27255:
[----:B------:R-:W-:Y:S05]  /*0b20*/  BSYNC B0 ;  /* 0x0000000000007941 */ /* 0x000fea0003800000 */
.L_x_27254:
[----:B------:R-:W-:Y:S01]  /*0b30*/  VIADD R7, R13, 0x180 ;  /* 0x000001800d077836 */ /* 0x000fe20000000000 */
[----:B------:R-:W-:Y:S04]  /*0b40*/  BSSY B0, `(.L_x_27257) ;  /* 0x000002a000007945 */ /* 0x000fe80003800000 */
[----:B------:R-:W-:-:S13]  /*0b50*/  ISETP.GE.AND P0, PT, R7, R0, PT ;  /* 0x000000000700720c */ /* 0x000fda0003f06270 */
[----:B------:R-:W-:Y:S05]  /*0b60*/  @P0 BRA `(.L_x_27258) ;  /* 0x00000000009c0947 */ /* 0x000fea0003800000 */
[C---:B-----5:R-:W-:Y:S01]  /*0b70*/  FSETP.GTU.FTZ.AND P0, PT, |R12|.reuse, +INF , PT ;  /* 0x7f8000000c00780b */ /* 0x060fe20003f1c200 */
[----:B------:R-:W-:Y:S01]  /*0b80*/  IMAD.SHL.U32 R6, R12, 0x2, RZ ;  /* 0x000000020c067824 */ /* 0x000fe200078e00ff */
[C---:B------:R-:W-:Y:S01]  /*0b90*/  FSETP.GTU.FTZ.AND P1, PT, |R15|.reuse, +INF , PT ;  /* 0x7f8000000f00780b */ /* 0x040fe20003f3c200 */
        /* <DEDUP_REMOVED lines=35> */
.L_x_27259:
[----:B------:R-:W-:-:S07]  /*0dd0*/  FADD.FTZ R6, R15, R12 ;  /* 0x0000000c0f067221 */ /* 0x000fce0000010000 */
.L_x_27258:
[----:B------:R-:W-:Y:S05]  /*0de0*/  BSYNC B0 ;  /* 0x0000000000007941 */ /* 0x000fea0003800000 */
.L_x_27257:
[----:B------:R-:W0:Y:S01]  /*0df0*/  @!P4 LDC.64 R8, c[0x0][0x218] ;  /* 0x00008600ff08cb82 */ /* 0x000e220000000a00 */
[----:B------:R-:W-:Y:S01]  /*0e00*/  @!P4 IMAD.MOV.U32 R13, RZ, RZ, R5 ;  /* 0x000000ffff0dc224 */ /* 0x000fe200078e0005 */
[----:B------:R-:W-:Y:S01]  /*0e10*/  BSSY B0, `(.L_x_27260) ;  /* 0x0000010000007945 */ /* 0x000fe20003800000 */
[----:B------:R-:W-:-:S03]  /*0e20*/  @!P4 IMAD R5, R18, 0x200, R19 ;  /* 0x000002001205c824 */ /* 0x000fc600078e0213 */
[----:B------:R-:W-:Y:S01]  /*0e30*/  ISETP.GE.AND P0, PT, R13, R0, PT ;  /* 0x000000000d00720c */ /* 0x000fe20003f06270 */
[----:B0-----:R-:W-:-:S05]  /*0e40*/  @!P4 IMAD.WIDE.U32 R8, R5, 0x4, R8 ;  /* 0x000000040508c825 */ /* 0x001fca00078e0008 */
[----:B------:R0:W-:Y:S07]  /*0e50*/  @!P4 STG.E desc[UR4][R8.64], R3 ;  /* 0x000000030800c986 */ /* 0x0001ee000c101904 */
        /* <DEDUP_REMOVED lines=9> */
[----:B------:R1:W-:Y:S04]  /*0ef0*/  STG.E desc[UR4][R8.64], R2 ;  /* 0x0000000208007986 */ /* 0x0003e8000c101904 */
[----:B------:R1:W-:Y:S02]  /*0f00*/  @!P0 STG.E desc[UR4][R10.64], R4 ;  /* 0x000000040a008986 */ /* 0x0003e4000c101904 */
.L_x_27261:
[----:B------:R-:W-:Y:S05]  /*0f10*/  BSYNC B0 ;  /* 0x0000000000007941 */ /* 0x000fea0003800000 */
.L_x_27260:
[----:B------:R-:W-:-:S13]  /*0f20*/  ISETP.GE.AND P0, PT, R13, R0, PT ;  /* 0x000000000d00720c */ /* 0x000fda0003f06270 */
[----:B------:R-:W-:Y:S05]  /*0f30*/  @P0 EXIT ;  /* 0x000000000000094d */ /* 0x000fea0003800000 */
[----:B01----:R-:W0:Y:S01]  /*0f40*/  LDC.64 R2, c[0x0][0x218] ;  /* 0x00008600ff027b82 */ /* 0x003e220000000a00 */
[----:B------:R-:W-:-:S04]  /*0f50*/  IMAD R13, R18, 0x200, R13 ;  /* 0x00000200120d7824 */ /* 0x000fc800078e020d */
[----:B0-----:R-:W-:-:S05]  /*0f60*/  IMAD.WIDE.U32 R2, R13, 0x4, R2 ;  /* 0x000000040d027825 */ /* 0x001fca00078e0002 */
[----:B------:R-:W-:Y:S01]  /*0f70*/  STG.E desc[UR4][R2.64], R6 ;  /* 0x0000000602007986 */ /* 0x000fe2000c101904 */
[----:B------:R-:W-:Y:S05]  /*0f80*/  EXIT ;  /* 0x000000000000794d */ /* 0x000fea0003800000 */
.L_x_27262:
        /* <DEDUP_REMOVED lines=15> */
.L_x_32270:


//--------------------- .text._ZN2at6native29vectorized_elementwise_kernelILi2ENS0_13BinaryFunctorIfffZZZNS0_21nextafter_kernel_cudaERNS_18TensorIteratorBaseEENKUlvE_clEvENKUlvE0_clEvEUlffE_EESt5arrayIPcLm3EEEEviT0_T1_ --------------------------
	.section	.text._ZN2at6native29vectorized_elementwise_kernelILi2ENS0_13BinaryFunctorIfffZZZNS0_21nextafter_kernel_cudaERNS_18TensorIteratorBaseEENKUlvE_clEvENKUlvE0_clEvEUlffE_EESt5arrayIPcLm3EEEEviT0_T1_,"ax",@progbits
	.align	128
        .global         _ZN2at6native29vectorized_elementwise_kernelILi2ENS0_13BinaryFunctorIfffZZZNS0_21nextafter_kernel_cudaERNS_18TensorIteratorBaseEENKUlvE_clEvENKUlvE0_clEvEUlffE_EESt5arrayIPcLm3EEEEviT0_T1_
        .type           _ZN2at6native29vectorized_elementwise_kernelILi2ENS0_13BinaryFunctorIfffZZZNS0_21nextafter_kernel_cudaERNS_18TensorIteratorBaseEENKUlvE_clEvENKUlvE0_clEvEUlffE_EESt5arrayIPcLm3EEEEviT0_T1_,@function
        .size           _ZN2at6native29vectorized_elementwise_kernelILi2ENS0_13BinaryFunctorIfffZZZNS0_21nextafter_kernel_cudaERNS_18TensorIteratorBaseEENKUlvE_clEvENKUlvE0_clEvEUlffE_EESt5arrayIPcLm3EEEEviT0_T1_,(.L_x_32271 - _ZN2at6native29vectorized_elementwise_kernelILi2ENS0_13BinaryFunctorIfffZZZNS0_21nextafter_kernel_cudaERNS_18TensorIteratorBaseEENKUlvE_clEvENKUlvE0_clEvEUlffE_EESt5arrayIPcLm3EEEEviT0_T1_)
        .other          _ZN2at6native29vectorized_elementwise_kernelILi2ENS0_13BinaryFunctorIfffZZZNS0_21nextafter_kernel_cudaERNS_18TensorIteratorBaseEENKUlvE_clEvENKUlvE0_clEvEUlffE_EESt5arrayIPcLm3EEEEviT0_T1_,@"STO_CUDA_ENTRY STV_DEFAULT"
_ZN2at6native29vectorized_elementwise_kernelILi2ENS0_13BinaryFunctorIfffZZZNS0_21nextafter_kernel_cudaERNS_18TensorIteratorBaseEENKUlvE_clEvENKUlvE0_clEvEUlffE_EESt5arrayIPcLm3EEEEviT0_T1_:
.text._ZN2at6native29vectorized_elementwise_kernelILi2ENS0_13BinaryFunctorIfffZZZNS0_21nextafter_kernel_cudaERNS_18TensorIteratorBaseEENKUlvE_clEvENKUlvE0_clEvEUlffE_EESt5arrayIPcLm3EEEEviT0_T1_:
        /* <DEDUP_REMOVED lines=15> */
[----:B------:R0:W5:Y:S01]  /*00f0*/  LDG.E.64 R12, desc[UR4][R8.64+0x400] ;  /* 0x00040004080c7981 */ /* 0x000162000c1e1b00 */
[----:B------:R-:W-:-:S03]  /*0100*/  IMAD.WIDE.U32 R22, R0, 0x8, R2 ;  /* 0x0000000800167825 */ /* 0x000fc600078e0002 */
[----:B------:R0:W5:Y:S04]  /*0110*/  LDG.E.64 R6, desc[UR4][R8.64+0x800] ;  /* 0x0008000408067981 */ /* 0x000168000c1e1b00 */
[----:B------:R0:W5:Y:S04]  /*0120*/  LDG.E.64 R2, desc[UR4][R8.64+0xc00] ;  /* 0x000c000408027981 */ /* 0x000168000c1e1b00 */
[----:B------:R0:W5:Y:S04]  /*0130*/  LDG.E.64 R20, desc[UR4][R22.64] ;  /* 0x0000000416147981 */ /* 0x000168000c1e1b00 */
[----:B------:R0:W5:Y:S04]  /*0140*/  LDG.E.64 R18, desc[UR4][R22.64+0x400] ;  /* 0x0004000416127981 */ /* 0x000168000c1e1b00 */
[----:B------:R0:W5:Y:S04]  /*0150*/  LDG.E.64 R14, desc[UR4][R22.64+0x800] ;  /* 0x00080004160e7981 */ /* 0x000168000c1e1b00 */
[----:B------:R0:W5:Y:S01]  /*0160*/  LDG.E.64 R16, desc[UR4][R22.64+0xc00] ;  /* 0x000c000416107981 */ /* 0x000162000c1e1b00 */
[----:B------:R-:W-:Y:S01]  /*0170*/  BSSY B0, `(.L_x_27264) ;  /* 0x0000028000007945 */ /* 0x000fe20003800000 */
[----:B--2---:R-:W-:-:S13]  /*0180*/  FSETP.GTU.FTZ.AND P0, PT, |R10|, +INF , PT ;  /* 0x7f8000000a00780b */ /* 0x004fda0003f1c200 */
[----:B0-----:R-:W-:Y:S05]  /*0190*/  @P0 BRA `(.L_x_27265) ;  /* 0x0000000000900947 */ /* 0x001fea0003800000 */
[----:B-----5:R-:W-:-:S13]  /*01a0*/  FSETP.GTU.FTZ.AND P0, PT, |R20|, +INF , PT ;  /* 0x7f8000001400780b */ /* 0x020fda0003f1c200 */
[----:B------:R-:W-:Y:S05]  /*01b0*/  @P0 BRA `(.L_x_27265) ;  /* 0x0000000000880947 */ /* 0x000fea0003800000 */
[----:B------:R-:W-:Y:S01]  /*01c0*/  IMAD.SHL.U32 R9, R20, 0x2, RZ ;  /* 0x0000000214097824 */ /* 0x000fe200078e00ff */
[C---:B------:R-:W-:Y:S01]  /*01d0*/  LOP3.LUT R5, R10.reuse, 0x80000000, RZ, 0xc0, !PT ;  /* 0x800000000a057812 */ /* 0x040fe200078ec0ff */
[----:B------:R-:W-:-:S03]  /*01e0*/  IMAD.SHL.U32 R8, R10, 0x2, RZ ;  /* 0x000000020a087824 */ /* 0x000fc600078e00ff */
[----:B------:R-:W-:Y:S02]  /*01f0*/  ISETP.GE.U32.AND P1, PT, R9, 0x1000000, PT ;  /* 0x010000000900780c */ /* 0x000fe40003f26070 */
[----:B------:R-:W-:Y:S02]  /*0200*/  ISETP.GE.U32.AND P0, PT, R8, 0x1000000, PT ;  /* 0x010000000800780c */ /* 0x000fe40003f06070 */
[----:B------:R-:W-:Y:S02]  /*0210*/  LOP3.LUT R9, R20, 0x80000000, RZ, 0xc0, !PT ;  /* 0x8000000014097812 */ /* 0x000fe400078ec0ff */
[----:B------:R-:W-:Y:S02]  /*0220*/  SEL R5, R5, R10, !P0 ;  /* 0x0000000a05057207 */ /* 0x000fe40004000000 */
[----:B------:R-:W-:-:S04]  /*0230*/  SEL R8, R9, R20, !P1 ;  /* 0x0000001409087207 */ /* 0x000fc80004800000 */
        /* <DEDUP_REMOVED lines=26> */
.L_x_27265:
[----:B-----5:R-:W-:-:S07]  /*03e0*/  FADD.FTZ R8, R10, R20 ;  /* 0x000000140a087221 */ /* 0x020fce0000010000 */
.L_x_27266:
[----:B------:R-:W-:Y:S05]  /*03f0*/  BSYNC B0 ;  /* 0x0000000000007941 */ /* 0x000fea0003800000 */
.L_x_27264:
[----:B------:R-:W-:Y:S01]  /*0400*/  FSETP.GTU.FTZ.AND P0, PT, |R11|, +INF , PT ;  /* 0x7f8000000b00780b */ /* 0x000fe20003f1c200 */
[----:B------:R-:W-:-:S12]  /*0410*/  BSSY B0, `(.L_x_27267) ;  /* 0x0000027000007945 */ /* 0x000fd80003800000 */
[----:B------:R-:W-:Y:S05]  /*0420*/  @P0 BRA `(.L_x_27268) ;  /* 0x0000000000900947 */ /* 0x000fea0003800000 */
[----:B------:R-:W-:-:S13]  /*0430*/  FSETP.GTU.FTZ.AND P0, PT, |R21|, +INF , PT ;  /* 0x7f8000001500780b */ /* 0x000fda0003f1c200 */
[----:B------:R-:W-:Y:S05]  /*0440*/  @P0 BRA `(.L_x_27268) ;  /* 0x0000000000880947 */ /* 0x000fea0003800000 */
[C---:B------:R-:W-:Y:S01]  /*0450*/  IMAD.SHL.U32 R5, R11.reuse, 0x2, RZ ;  /* 0x000000020b057824 */ /* 0x040fe200078e00ff */
[----:B------:R-:W-:Y:S01]  /*0460*/  LOP3.LUT R10, R11, 0x80000000, RZ, 0xc0, !PT ;  /* 0x800000000b0a7812 */ /* 0x000fe200078ec0ff */
[C---:B------:R-:W-:Y:S01]  /*0470*/  IMAD.SHL.U32 R9, R21.reuse, 0x2, RZ ;  /* 0x0000000215097824 */ /* 0x040fe200078e00ff */
[----:B------:R-:W-:Y:S02]  /*0480*/  LOP3.LUT R20, R21, 0x80000000, RZ, 0xc0, !PT ;  /* 0x8000000015147812 */ /* 0x000fe400078ec0ff */
[----:B------:R-:W-:Y:S02]  /*0490*/  ISETP.GE.U32.AND P0, PT, R5, 0x1000000, PT ;  /* 0x010000000500780c */ /* 0x000fe40003f06070 */
[----:B------:R-:W-:Y:S02]  /*04a0*/  ISETP.GE.U32.AND P1, PT, R9, 0x1000000, PT ;  /* 0x010000000900780c */ /* 0x000fe40003f26070 */
        /* <DEDUP_REMOVED lines=28> */
.L_x_27268:
[----:B------:R-:W-:-:S07]  /*0670*/  FADD.FTZ R9, R11, R21 ;  /* 0x000000150b097221 */ /* 0x000fce0000010000 */
.L_x_27269:
[----:B------:R-:W-:Y:S05]  /*0680*/  BSYNC B0 ;  /* 0x0000000000007941 */ /* 0x000fea0003800000 */
.L_x_27267:
[----:B------:R-:W-:Y:S01]  /*0690*/  FSETP.GTU.FTZ.AND P0, PT, |R12|, +INF , PT ;  /* 0x7f8000000c00780b */ /* 0x000fe20003f1c200 */
[----:B------:R-:W-:-:S12]  /*06a0*/  BSSY B0, `(.L_x_27270) ;  /* 0x0000027000007945 */ /* 0x000fd80003800000 */
[----:B------:R-:W-:Y:S05]  /*06b0*/  @P0 BRA `(.L_x_27271) ;  /* 0x0000000000900947 */ /* 0x000fea0003800000 */
[----:B------:R-:W-:-:S13]  /*06c0*/  FSETP.GTU.FTZ.AND P0, PT, |R18|, +INF , PT ;  /* 0x7f8000001200780b */ /* 0x000fda0003f1c200 */
        /* <DEDUP_REMOVED lines=35> */
.L_x_27271:
[----:B------:R-:W-:-:S07]  /*0900*/  FADD.FTZ R10, R12, R18 ;  /* 0x000000120c0a7221 */ /* 0x000fce0000010000 */
.L_x_27272:
[----:B------:R-:W-:Y:S05]  /*0910*/  BSYNC B0 ;  /* 0x0000000000007941 */ /* 0x000fea0003800000 */
.L_x_27270:
        /* <DEDUP_REMOVED lines=39> */
.L_x_27274:
[----:B------:R-:W-:-:S07]  /*0b90*/  FADD.FTZ R11, R13, R19 ;  /* 0x000000130d0b7221 */ /* 0x000fce0000010000 */
.L_x_27275:
[----:B------:R-:W-:Y:S05]  /*0ba0*/  BSYNC B0 ;  /* 0x0000000000007941 */ /* 0x000fea0003800000 */
.L_x_27273:
        /* <DEDUP_REMOVED lines=39> */
.L_x_27277:
[----:B------:R-:W-:-:S07]  /*0e20*/  FADD.FTZ R12, R6, R14 ;  /* 0x0000000e060c7221 */ /* 0x000fce0000010000 */
.L_x_27278:
[----:B------:R-:W-:Y:S05]  /*0e30*/  BSYNC B0 ;  /* 0x0000000000007941 */ /* 0x000fea0003800000 */
.L_x_27276:
        /* <DEDUP_REMOVED lines=39> */
.L_x_27280:
[----:B------:R-:W-:-:S07]  /*10b0*/  FADD.FTZ R13, R7, R15 ;  /* 0x0000000f070d7221 */ /* 0x000fce0000010000 */
.L_x_27281:
[----:B------:R-:W-:Y:S05]  /*10c0*/  BSYNC B0 ;  /* 0x0000000000007941 */ /* 0x000fea0003800000 */
.L_x_27279:
        /* <DEDUP_REMOVED lines=39> */
.L_x_27283:
[----:B------:R-:W-:-:S07]  /*1340*/  FADD.FTZ R6, R2, R16 ;  /* 0x0000001002067221 */ /* 0x000fce0000010000 */
.L_x_27284:
[----:B------:R-:W-:Y:S05]  /*1350*/  BSYNC B0 ;  /* 0x0000000000007941 */ /* 0x000fea0003800000 */
.L_x_27282:
        /* <DEDUP_REMOVED lines=39> */
.L_x_27286:
[----:B------:R-:W-:-:S07]  /*15d0*/  FADD.FTZ R7, R3, R17 ;  /* 0x0000001103077221 */ /* 0x000fce0000010000 */
.L_x_27287:
[----:B------:R-:W-:Y:S05]  /*15e0*/  BSYNC B0 ;  /* 0x0000000000007941 */ /* 0x000fea0003800000 */
.L_x_27285:
[----:B------:R-:W0:Y:S02]  /*15f0*/  LDC.64 R2, c[0x0][0x218] ;  /* 0x00008600ff027b82 */ /* 0x000e240000000a00 */
[----:B0-----:R-:W-:-:S04]  /*1600*/  IMAD.WIDE.U32 R4, R4, 0x4, R2 ;  /* 0x0000000404047825 */ /* 0x001fc800078e0002 */
[----:B------:R-:W-:-:S05]  /*1610*/  IMAD.WIDE R4, R0, 0x8, R4 ;  /* 0x0000000800047825 */ /* 0x000fca00078e0204 */
[----:B------:R-:W-:Y:S04]  /*1620*/  STG.E.64 desc[UR4][R4.64], R8 ;  /* 0x0000000804007986 */ /* 0x000fe8000c101b04 */
[----:B------:R-:W-:Y:S04]  /*1630*/  STG.E.64 desc[UR4][R4.64+0x400], R10 ;  /* 0x0004000a04007986 */ /* 0x000fe8000c101b04 */
[----:B------:R-:W-:Y:S04]  /*1640*/  STG.E.64 desc[UR4][R4.64+0x800], R12 ;  /* 0x0008000c04007986 */ /* 0x000fe8000c101b04 */
[----:B------:R-:W-:Y:S01]  /*1650*/  STG.E.64 desc[UR4][R4.64+0xc00], R6 ;  /* 0x000c000604007986 */ /* 0x000fe2000c101b04 */
[----:B------:R-:W-:Y:S05]  /*1660*/  EXIT ;  /* 0x000000000000794d */ /* 0x000fea0003800000 */
.L_x_27263:
        /* <DEDUP_REMOVED lines=12> */
[----:B------:R-:W-:Y:S02]  /*1730*/  IMAD.MOV.U32 R20, RZ, RZ, RZ ;  /* 0x000000ffff147224 */ /* 0x000fe400078e00ff */
[----:B0-----:R-:W-:Y:S01]  /*1740*/  @!P4 IMAD.WIDE.U32 R16, R7, 0x4, R16 ;  /* 0x000000040710c825 */ /* 0x001fe200078e0010 */
[----:B------:R-:W-:Y:S02]  /*1750*/  ISETP.GE.AND P5, PT, R27, R5, PT ;  /* 0x000000051b00720c */ /* 0x000fe40003fa6270 */
[----:B------:R-:W0:Y:S01]  /*1760*/  @!P3 LDC.64 R12, c[0x0][0x228] ;  /* 0x00008a00ff0cbb82 */ /* 0x000e220000000a00 */
[----:B-1----:R-:W-:-:S04]  /*1770*/  @!P4 IMAD.WIDE.U32 R22, R7, 0x4, R22 ;  /* 0x000000040716c825 */ /* 0x002fc800078e0016 */
[----:B------:R-:W-:Y:S01]  /*1780*/  IMAD.MOV.U32 R7, RZ, RZ, RZ ;  /* 0x000000ffff077224 */ /* 0x000fe200078e00ff */
[----:B------:R-:W5:Y:S05]  /*1790*/  @!P4 LDG.E R8, desc[UR4][R22.64] ;  /* 0x000000041608c981 */ /* 0x000f6a000c1e1900 */
[----:B------:R-:W-:Y:S01]  /*17a0*/  @!P5 IMAD.IADD R11, R4, 0x1, R27 ;  /* 0x00000001040bd824 */ /* 0x000fe200078e021b */
[----:B------:R-:W1:Y:S01]  /*17b0*/  @!P5 LDC.64 R2, c[0x0][0x228] ;  /* 0x00008a00ff02db82 */ /* 0x000e620000000a00 */
[----:B------:R-:W-:Y:S01]  /*17c0*/  @!P5 VIADD R27, R27, 0x80 ;  /* 0x000000801b1bd836 */ /* 0x000fe20000000000 */
[----:B------:R3:W5:Y:S04]  /*17d0*/  @!P4 LDG.E R7, desc[UR4][R16.64] ;  /* 0x000000041007c981 */ /* 0x000768000c1e1900 */
        /* <DEDUP_REMOVED lines=13> */
[----:B------:R1:W5:Y:S03]  /*18b0*/  @!P5 LDG.E R20, desc[UR4][R2.64] ;  /* 0x000000040214d981 */ /* 0x000366000c1e1900 */
[----:B0-----:R-:W-:Y:S01]  /*18c0*/  @!P3 IMAD.WIDE.U32 R12, R10, 0x4, R12 ;  /* 0x000000040a0cb825 */ /* 0x001fe200078e000c */
[----:B------:R0:W5:Y:S03]  /*18d0*/  @!P3 LDG.E R9, desc[UR4][R14.64] ;  /* 0x000000040e09b981 */ /* 0x000166000c1e1900 */
[----:B----4-:R-:W-:Y:S01]  /*18e0*/  @!P5 IMAD.WIDE.U32 R24, R11, 0x4, R24 ;  /* 0x000000040b18d825 */ /* 0x010fe200078e0018 */
[----:B------:R-:W-:Y:S01]  /*18f0*/  CS2R R10, SRZ ;  /* 0x00000000000a7805 */ /* 0x000fe2000001ff00 */
[----:B------:R-:W2:Y:S02]  /*1900*/  @!P1 LDC.64 R22, c[0x0][0x228] ;  /* 0x00008a00ff169b82 */ /* 0x000ea40000000a00 */
[----:B-1----:R-:W-:-:S02]  /*1910*/  @!P1 IMAD.IADD R3, R4, 0x1, R27 ;  /* 0x0000000104039824 */ /* 0x002fc400078e021b */
[----:B------:R-:W-:Y:S01]  /*1920*/  @!P1 VIADD R27, R27, 0x80 ;  /* 0x000000801b1b9836 */ /* 0x000fe20000000000 */
[----:B------:R1:W5:Y:S03]  /*1930*/  @!P3 LDG.E R10, desc[UR4][R12.64] ;  /* 0x000000040c0ab981 */ /* 0x000366000c1e1900 */
[----:B0-----:R-:W0:Y:S01]  /*1940*/  @!P0 LDC.64 R14, c[0x0][0x228] ;  /* 0x00008a00ff0e8b82 */ /* 0x001e220000000a00 */
[----:B------:R-:W-:Y:S01]  /*1950*/  ISETP.GE.AND P3, PT, R27, R5, PT ;  /* 0x000000051b00720c */ /* 0x000fe20003f66270 */
[C---:B------:R-:W-:Y:S01]  /*1960*/  @!P2 IMAD.WIDE.U32 R28, R21.reuse, 0x4, R28 ;  /* 0x00000004151ca825 */ /* 0x040fe200078e001c */
[----:B------:R4:W5:Y:S05]  /*1970*/  @!P5 LDG.E R11, desc[UR4][R24.64] ;  /* 0x00000004180bd981 */ /* 0x00096a000c1e1900 */
[----:B-1----:R-:W1:Y:S01]  /*1980*/  @!P1 LDC.64 R12, c[0x0][0x220] ;  /* 0x00008800ff0c9b82 */ /* 0x002e620000000a00 */
[----:B------:R-:W-:-:S04]  /*1990*/  @!P2 IMAD.WIDE.U32 R18, R21, 0x4, R18 ;  /* 0x000000041512a825 */ /* 0x000fc800078e0012 */
[----:B------:R-:W-:Y:S01]  /*19a0*/  IMAD.MOV.U32 R21, RZ, RZ, RZ ;  /* 0x000000ffff157224 */ /* 0x000fe200078e00ff */
[----:B----4-:R-:W-:-:S05]  /*19b0*/  CS2R R24, SRZ ;  /* 0x0000000000187805 */ /* 0x010fca000001ff00 */
[----:B------:R4:W5:Y:S04]  /*19c0*/  @!P2 LDG.E R21, desc[UR4][R28.64] ;  /* 0x000000041c15a981 */ /* 0x000968000c1e1900 */
[----:B------:R3:W5:Y:S01]  /*19d0*/  @!P2 LDG.E R24, desc[UR4][R18.64] ;  /* 0x000000041218a981 */ /* 0x000762000c1e1900 */
[----:B----4-:R-:W-:Y:S02]  /*19e0*/  @!P3 IMAD.IADD R29, R4, 0x1, R27 ;  /* 0x00000001041db824 */ /* 0x010fe400078e021b */
[----:B------:R-:W-:Y:S02]  /*19f0*/  @!P3 VIADD R27, R27, 0x80 ;  /* 0x000000801b1bb836 */ /* 0x000fe40000000000 */
[----:B-1----:R-:W-:Y:S01]  /*1a00*/  @!P1 IMAD.WIDE.U32 R12, R3, 0x4, R12 ;  /* 0x00000004030c9825 */ /* 0x002fe200078e000c */
[----:B---3--:R-:W1:Y:S02]  /*1a10*/  @!P3 LDC.64 R18, c[0x0][0x220] ;  /* 0x00008800ff12bb82 */ /* 0x008e640000000a00 */
[----:B------:R-:W-:Y:S01]  /*1a20*/  ISETP.GE.AND P2, PT, R27, R5, PT ;  /* 0x000000051b00720c */ /* 0x000fe20003f46270 */
[----:B--2---:R-:W-:Y:S01]  /*1a30*/  @!P1 IMAD.WIDE.U32 R22, R3, 0x4, R22 ;  /* 0x0000000403169825 */ /* 0x004fe200078e0016 */
[----:B------:R-:W-:-:S03]  /*1a40*/  CS2R R2, SRZ ;  /* 0x0000000000027805 */ /* 0x000fc6000001ff00 */
[----:B------:R-:W-:-:S03]  /*1a50*/  @!P0 IMAD.WIDE.U32 R16, R0, 0x4, R16 ;  /* 0x0000000400108825 */ /* 0x000fc600078e0010 */
[----:B------:R2:W5:Y:S01]  /*1a60*/  @!P1 LDG.E R3, desc[UR4][R12.64] ;  /* 0x000000040c039981 */ /* 0x000562000c1e1900 */
[----:B0-----:R-:W-:-:S03]  /*1a70*/  @!P0 IMAD.WIDE.U32 R14, R0, 0x4, R14 ;  /* 0x00000004000e8825 */ /* 0x001fc600078e000e */
[----:B------:R0:W5:Y:S01]  /*1a80*/  @!P0 LDG.E R25, desc[UR4][R16.64] ;  /* 0x0000000410198981 */ /* 0x000162000c1e1900 */
[----:B------:R-:W-:Y:S02]  /*1a90*/  IMAD.MOV.U32 R0, RZ, RZ, RZ ;  /* 0x000000ffff007224 */ /* 0x000fe400078e00ff */
[----:B------:R-:W-:Y:S01]  /*1aa0*/  @!P2 IMAD.IADD R27, R4, 0x1, R27 ;  /* 0x00000001041ba824 */ /* 0x000fe200078e021b */
[----:B------:R-:W5:Y:S01]  /*1ab0*/  @!P1 LDG.E R2, desc[UR4][R22.64] ;  /* 0x0000000416029981 */ /* 0x000f62000c1e1900 */
[----:B--2---:R-:W2:Y:S03]  /*1ac0*/  @!P2 LDC.64 R12, c[0x0][0x220] ;  /* 0x00008800ff0cab82 */ /* 0x004ea60000000a00 */
[----:B------:R3:W5:Y:S05]  /*1ad0*/  @!P0 LDG.E R0, desc[UR4][R14.64] ;  /* 0x000000040e008981 */ /* 0x00076a000c1e1900 */
[----:B0-----:R-:W0:Y:S08]  /*1ae0*/  @!P3 LDC.64 R16, c[0x0][0x228] ;  /* 0x00008a00ff10bb82 */ /* 0x001e300000000a00 */
[----:B---3--:R-:W3:Y:S01]  /*1af0*/  @!P2 LDC.64 R14, c[0x0][0x228] ;  /* 0x00008a00ff0eab82 */ /* 0x008ee20000000a00 */
[----:B-1----:R-:W-:-:S04]  /*1b00*/  @!P3 IMAD.WIDE.U32 R18, R29, 0x4, R18 ;  /* 0x000000041d12b825 */ /* 0x002fc800078e0012 */
[----:B------:R-:W-:Y:S02]  /*1b10*/  IMAD.MOV.U32 R26, RZ, RZ, RZ ;  /* 0x000000ffff1a7224 */ /* 0x000fe400078e00ff */
[----:B------:R-:W-:-:S04]  /*1b20*/  IMAD.MOV.U32 R23, RZ, RZ, RZ ;  /* 0x000000ffff177224 */ /* 0x000fc800078e00ff */
[----:B------:R1:W5:Y:S01]  /*1b30*/  @!P3 LDG.E R26, desc[UR4][R18.64] ;  /* 0x00000004121ab981 */ /* 0x000362000c1e1900 */
[----:B0-----:R-:W-:-:S04]  /*1b40*/  @!P3 IMAD.WIDE.U32 R16, R29, 0x4, R16 ;  /* 0x000000041d10b825 */ /* 0x001fc800078e0010 */
[C---:B--2---:R-:W-:Y:S01]  /*1b50*/  @!P2 IMAD.WIDE.U32 R28, R27.reuse, 0x4, R12 ;  /* 0x000000041b1ca825 */ /* 0x044fe200078e000c */
[----:B------:R-:W-:Y:S01]  /*1b60*/  CS2R R12, SRZ ;  /* 0x00000000000c7805 */ /* 0x000fe2000001ff00 */
[----:B------:R1:W5:Y:S02]  /*1b70*/  @!P3 LDG.E R23, desc[UR4][R16.64] ;  /* 0x000000041017b981 */ /* 0x000364000c1e1900 */
[----:B---3--:R-:W-:-:S03]  /*1b80*/  @!P2 IMAD.WIDE.U32 R14, R27, 0x4, R14 ;  /* 0x000000041b0ea825 */ /* 0x008fc600078e000e */
[----:B------:R1:W5:Y:S04]  /*1b90*/  @!P2 LDG.E R13, desc[UR4][R28.64] ;  /* 0x000000041c0da981 */ /* 0x000368000c1e1900 */
[----:B------:R1:W5:Y:S01]  /*1ba0*/  @!P2 LDG.E R12, desc[UR4][R14.64] ;  /* 0x000000040e0ca981 */ /* 0x000362000c1e1900 */
[----:B------:R-:W-:Y:S04]  /*1bb0*/  BSSY B0, `(.L_x_27288) ;  /* 0x0000029000007945 */ /* 0x000fe80003800000 */
[----:B------:R-:W-:Y:S05]  /*1bc0*/  @P4 BRA `(.L_x_27289) ;  /* 0x00000000009c4947 */ /* 0x000fea0003800000 */
[C---:B-----5:R-:W-:Y:S01]  /*1bd0*/  FSETP.GTU.FTZ.AND P0, PT, |R7|.reuse, +INF , PT ;  /* 0x7f8000000700780b */ /* 0x060fe20003f1c200 */
[----:B-1----:R-:W-:Y:S01]  /*1be0*/  IMAD.SHL.U32 R14, R7, 0x2, RZ ;  /* 0x00000002070e7824 */ /* 0x002fe200078e00ff */
        /* <DEDUP_REMOVED lines=36> */
.L_x_27290:
[----:B------:R-:W-:-:S07]  /*1e30*/  FADD.FTZ R14, R8, R7 ;  /* 0x00000007080e7221 */ /* 0x000fce0000010000 */
.L_x_27289:
[----:B------:R-:W-:Y:S05]  /*1e40*/  BSYNC B0 ;  /* 0x0000000000007941 */ /* 0x000fea0003800000 */
.L_x_27288:
[----:B-----5:R-:W-:Y:S01]  /*1e50*/  VIADD R8, R6, 0x80 ;  /* 0x0000008006087836 */ /* 0x020fe20000000000 */
[----:B------:R-:W-:Y:S04]  /*1e60*/  BSSY B0, `(.L_x_27291) ;  /* 0x000002a000007945 */ /* 0x000fe80003800000 */
[----:B------:R-:W-:-:S13]  /*1e70*/  ISETP.GE.AND P0, PT, R8, R5, PT ;  /* 0x000000050800720c */ /* 0x000fda0003f06270 */
[----:B------:R-:W-:Y:S05]  /*1e80*/  @P0 BRA `(.L_x_27292) ;  /* 0x00000000009c0947 */ /* 0x000fea0003800000 */
[C---:B------:R-:W-:Y:S01]  /*1e90*/  FSETP.GTU.FTZ.AND P0, PT, |R9|.reuse, +INF , PT ;  /* 0x7f8000000900780b */ /* 0x040fe20003f1c200 */
[C---:B------:R-:W-:Y:S01]  /*1ea0*/  IMAD.SHL.U32 R7, R9.reuse, 0x2, RZ ;  /* 0x0000000209077824 */ /* 0x040fe200078e00ff */
[C---:B------:R-:W-:Y:S01]  /*1eb0*/  FSETP.GTU.FTZ.AND P1, PT, |R10|.reuse, +INF , PT ;  /* 0x7f8000000a00780b */ /* 0x040fe20003f3c200 */
[----:B-1----:R-:W-:Y:S01]  /*1ec0*/  IMAD.SHL.U32 R15, R10, 0x2, RZ ;  /* 0x000000020a0f7824 */ /* 0x002fe200078e00ff */
        /* <DEDUP_REMOVED lines=34> */
.L_x_27293:
[----:B------:R-:W-:-:S07]  /*20f0*/  FADD.FTZ R7, R10, R9 ;  /* 0x000000090a077221 */ /* 0x000fce0000010000 */
.L_x_27292:
[----:B------:R-:W-:Y:S05]  /*2100*/  BSYNC B0 ;  /* 0x0000000000007941 */ /* 0x000fea0003800000 */
.L_x_27291:
[----:B------:R-:W-:Y:S01]  /*2110*/  VIADD R10, R6, 0x100 ;  /* 0x00000100060a7836 */ /* 0x000fe20000000000 */
[----:B------:R-:W-:Y:S04]  /*2120*/  BSSY B0, `(.L_x_27294) ;  /* 0x000002a000007945 */ /* 0x000fe80003800000 */
[----:B------:R-:W-:-:S13]  /*2130*/  ISETP.GE.AND P0, PT, R10, R5, PT ;  /* 0x000000050a00720c */ /* 0x000fda0003f06270 */
[----:B------:R-:W-:Y:S05]  /*2140*/  @P0 BRA `(.L_x_27295) ;  /* 0x00000000009c0947 */ /* 0x000fea0003800000 */
[C---:B------:R-:W-:Y:S01]  /*2150*/  FSETP.GTU.FTZ.AND P0, PT, |R11|.reuse, +INF , PT ;  /* 0x7f8000000b00780b */ /* 0x040fe20003f1c200 */
        /* <DEDUP_REMOVED lines=11> */
[----:B-1----:R-:W-:-:S04]  /*2210*/  LOP3.LUT R15, R9, R10, RZ, 0xfc, !PT ;  /* 0x0000000a090f7212 */ /* 0x002fc800078efcff */
        /* <DEDUP_REMOVED lines=25> */
.L_x_27296:
[----:B------:R-:W-:-:S07]  /*23b0*/  FADD.FTZ R9, R20, R11 ;  /* 0x0000000b14097221 */ /* 0x000fce0000010000 */
.L_x_27295:
[----:B------:R-:W-:Y:S05]  /*23c0*/  BSYNC B0 ;  /* 0x0000000000007941 */ /* 0x000fea0003800000 */
.L_x_27294:
        /* <DEDUP_REMOVED lines=13> */
[----:B-1----:R-:W-:-:S02]  /*24a0*/  SEL R15, R10, R21, !P2 ;  /* 0x000000150a0f7207 */ /* 0x002fc40005000000 */
        /* <DEDUP_REMOVED lines=28> */
.L_x_27299:
[----:B------:R-:W-:-:S07]  /*2670*/  FADD.FTZ R10, R24, R21 ;  /* 0x00000015180a7221 */ /* 0x000fce0000010000 */
.L_x_27298:
[----:B------:R-:W-:Y:S05]  /*2680*/  BSYNC B0 ;  /* 0x0000000000007941 */ /* 0x000fea0003800000 */
.L_x_27297:
[----:B-1----:R-:W-:Y:S01]  /*2690*/  VIADD R16, R6, 0x200 ;  /* 0x0000020006107836 */ /* 0x002fe20000000000 */
[----:B------:R-:W-:Y:S04]  /*26a0*/  BSSY B0, `(.L_x_27300) ;  /* 0x000002a000007945 */ /* 0x000fe80003800000 */
[----:B------:R-:W-:-:S13]  /*26b0*/  ISETP.GE.AND P0, PT, R16, R5, PT ;  /* 0x000000051000720c */ /* 0x000fda0003f06270 */
[----:B------:R-:W-:Y:S05]  /*26c0*/  @P0 BRA `(.L_x_27301) ;  /* 0x00000000009c0947 */ /* 0x000fea0003800000 */
[C---:B------:R-:W-:Y:S01]  /*26d0*/  FSETP.GTU.FTZ.AND P0, PT, |R25|.reuse, +INF , PT ;  /* 0x7f8000001900780b */ /* 0x040fe20003f1c200 */
        /* <DEDUP_REMOVED lines=37> */
.L_x_27302:
[----:B------:R-:W-:-:S07]  /*2930*/  FADD.FTZ R11, R0, R25 ;  /* 0x00000019000b7221 */ /* 0x000fce0000010000 */
.L_x_27301:
[----:B------:R-:W-:Y:S05]  /*2940*/  BSYNC B0 ;  /* 0x0000000000007941 */ /* 0x000fea0003800000 */
.L_x_27300:
        /* <DEDUP_REMOVED lines=42> */
.L_x_27305:
[----:B------:R-:W-:-:S07]  /*2bf0*/  FADD.FTZ R0, R2, R3 ;  /* 0x0000000302007221 */ /* 0x000fce0000010000 */
.L_x_27304:
[----:B------:R-:W-:Y:S05]  /*2c00*/  BSYNC B0 ;  /* 0x0000000000007941 */ /* 0x000fea0003800000 */
.L_x_27303:
[----:B------:R-:W-:Y:S01]  /*2c10*/  VIADD R2, R6, 0x300 ;  /* 0x0000030006027836 */ /* 0x000fe20000000000 */
[----:B------:R-:W-:Y:S04]  /*2c20*/  BSSY B0, `(.L_x_27306) ;  /* 0x000002a000007945 */ /* 0x000fe80003800000 */
[----:B------:R-:W-:-:S13]  /*2c30*/  ISETP.GE.AND P0, PT, R2, R5, PT ;  /* 0x000000050200720c */ /* 0x000fda0003f06270 */
[----:B------:R-:W-:Y:S05]  /*2c40*/  @P0 BRA `(.L_x_27307) ;  /* 0x00000000009c0947 */ /* 0x000fea0003800000 */
[C---:B------:R-:W-:Y:S01]  /*2c50*/  FSETP.GTU.FTZ.AND P0, PT, |R26|.reuse, +INF , PT ;  /* 0x7f8000001a00780b */ /* 0x040fe20003f1c200 */
[C---:B------:R-:W-:Y:S01]  /*2c60*/  IMAD.SHL.U32 R3, R23.reuse, 0x2, RZ ;  /* 0x0000000217037824 */ /* 0x040fe200078e00ff */
        /* <DEDUP_REMOVED lines=36> */
.L_x_27308:
[----:B------:R-:W-:-:S07]  /*2eb0*/  FADD.FTZ R3, R23, R26 ;  /* 0x0000001a17037221 */ /* 0x000fce0000010000 */
.L_x_27307:
[----:B------:R-:W-:Y:S05]  /*2ec0*/  BSYNC B0 ;  /* 0x0000000000007941 */ /* 0x000fea0003800000 */
.L_x_27306:
        /* <DEDUP_REMOVED lines=42> */
.L_x_27311:
[----:B------:R-:W-:-:S07]  /*3170*/  FADD.FTZ R2, R12, R13 ;  /* 0x0000000d0c027221 */ /* 0x000fce0000010000 */
.L_x_27310:
[----:B------:R-:W-:Y:S05]  /*3180*/  BSYNC B0 ;  /* 0x0000000000007941 */ /* 0x000fea0003800000 */
.L_x_27309:
[----:B------:R-:W0:Y:S01]  /*3190*/  @!P4 LDC.64 R12, c[0x0][0x218] ;  /* 0x00008600ff0ccb82 */ /* 0x000e220000000a00 */
[----:B------:R-:W-:Y:S01]  /*31a0*/  @!P4 IMAD.IADD R15, R4, 0x1, R6 ;  /* 0x00000001040fc824 */ /* 0x000fe200078e0206 */
[----:B------:R-:W-:Y:S01]  /*31b0*/  BSSY B0, `(.L_x_27312) ;  /* 0x0000030000007945 */ /* 0x000fe20003800000 */
[----:B------:R-:W-:-:S03]  /*31c0*/  @!P4 IMAD.MOV.U32 R6, RZ, RZ, R8 ;  /* 0x000000ffff06c224 */ /* 0x000fc600078e0008 */
[----:B------:R-:W-:Y:S02]  /*31d0*/  BSSY B1, `(.L_x_27313) ;  /* 0x0000027000017945 */ /* 0x000fe40003800000 */
[----:B------:R-:W-:Y:S01]  /*31e0*/  ISETP.GE.AND P0, PT, R6, R5, PT ;  /* 0x000000050600720c */ /* 0x000fe20003f06270 */
[----:B0-----:R-:W-:-:S05]  /*31f0*/  @!P4 IMAD.WIDE.U32 R12, R15, 0x4, R12 ;  /* 0x000000040f0cc825 */ /* 0x001fca00078e000c */
[----:B------:R0:W-:Y:S07]  /*3200*/  @!P4 STG.E desc[UR4][R12.64], R14 ;  /* 0x0000000e0c00c986 */ /* 0x0001ee000c101904 */
[----:B------:R-:W-:Y:S05]  /*3210*/  @P0 BRA `(.L_x_27314) ;  /* 0x0000000000300947 */ /* 0x000fea0003800000 */
[----:B0-----:R-:W0:Y:S01]  /*3220*/  LDC.64 R12, c[0x0][0x218] ;  /* 0x00008600ff0c7b82 */ /* 0x001e220000000a00 */
        /* <DEDUP_REMOVED lines=11> */
.L_x_27314:
[----:B------:R-:W-:-:S13]  /*32e0*/  ISETP.GE.AND P0, PT, R6, R5, PT ;  /* 0x000000050600720c */ /* 0x000fda0003f06270 */
[----:B------:R-:W-:Y:S05]  /*32f0*/  @P0 BRA `(.L_x_27316) ;  /* 0x0000000000300947 */ /* 0x000fea0003800000 */
[----:B-1----:R-:W1:Y:S01]  /*3300*/  LDC.64 R8, c[0x0][0x218] ;  /* 0x00008600ff087b82 */ /* 0x002e620000000a00 */
[----:B------:R-:W-:Y:S02]  /*3310*/  IMAD.IADD R7, R4, 0x1, R6 ;  /* 0x0000000104077824 */ /* 0x000fe400078e0206 */
[----:B------:R-:W-:Y:S02]  /*3320*/  VIADD R6, R6, 0x80 ;  /* 0x0000008006067836 */ /* 0x000fe40000000000 */
[----:B-1----:R-:W-:-:S05]  /*3330*/  IMAD.WIDE.U32 R8, R7, 0x4, R8 ;  /* 0x0000000407087825 */ /* 0x002fca00078e0008 */
[----:B------:R1:W-:Y:S02]  /*3340*/  STG.E desc[UR4][R8.64], R10 ;  /* 0x0000000a08007986 */ /* 0x0003e4000c101904 */
.L_x_27315:
[----:B------:R-:W-:-:S13]  /*3350*/  ISETP.GE.AND P0, PT, R6, R5, PT ;  /* 0x000000050600720c */ /* 0x000fda0003f06270 */
[----:B------:R-:W-:Y:S05]  /*3360*/  @P0 BRA `(.L_x_27317) ;  /* 0x0000000000340947 */ /* 0x000fea0003800000 */
[----:B-1----:R-:W1:Y:S01]  /*3370*/  LDC.64 R8, c[0x0][0x218] ;  /* 0x00008600ff087b82 */ /* 0x002e620000000a00 */
[----:B0-----:R-:W-:Y:S02]  /*3380*/  IMAD.IADD R7, R4, 0x1, R6 ;  /* 0x0000000104077824 */ /* 0x001fe400078e0206 */
[----:B------:R-:W-:Y:S02]  /*3390*/  VIADD R6, R6, 0x80 ;  /* 0x0000008006067836 */ /* 0x000fe40000000000 */
[----:B-1----:R-:W-:-:S05]  /*33a0*/  IMAD.WIDE.U32 R8, R7, 0x4, R8 ;  /* 0x0000000407087825 */ /* 0x002fca00078e0008 */
[----:B------:R2:W-:Y:S02]  /*33b0*/  STG.E desc[UR4][R8.64], R11 ;  /* 0x0000000b08007986 */ /* 0x0005e4000c101904 */
.L_x_27316:
[----:B------:R-:W-:-:S13]  /*33c0*/  ISETP.GE.AND P0, PT, R6, R5, PT ;  /* 0x000000050600720c */ /* 0x000fda0003f06270 */
[----:B------:R-:W-:Y:S05]  /*33d0*/  @P0 BREAK B1 ;  /* 0x0000000000010942 */ /* 0x000fea0003800000 */
[----:B------:R-:W-:Y:S05]  /*33e0*/  @P0 BRA `(.L_x_27318) ;  /* 0x0000000000300947 */ /* 0x000fea0003800000 */
[----:B-12---:R-:W1:Y:S01]  /*33f0*/  LDC.64 R8, c[0x0][0x218] ;  /* 0x00008600ff087b82 */ /* 0x006e620000000a00 */
[----:B------:R-:W-:Y:S02]  /*3400*/  IMAD.IADD R7, R4, 0x1, R6 ;  /* 0x0000000104077824 */ /* 0x000fe400078e0206 */
[----:B------:R-:W-:Y:S02]  /*3410*/  VIADD R6, R6, 0x80 ;  /* 0x0000008006067836 */ /* 0x000fe40000000000 */
[----:B-1----:R-:W-:-:S05]  /*3420*/  IMAD.WIDE.U32 R8, R7, 0x4, R8 ;  /* 0x0000000407087825 */ /* 0x002fca00078e0008 */
[----:B------:R2:W-:Y:S02]  /*3430*/  STG.E desc[UR4][R8.64], R0 ;  /* 0x0000000008007986 */ /* 0x0005e4000c101904 */
.L_x_27317:
[----:B------:R-:W-:Y:S05]  /*3440*/  BSYNC B1 ;  /* 0x0000000000017941 */ /* 0x000fea0003800000 */
.L_x_27313:
[----:B------:R-:W-:-:S13]  /*3450*/  ISETP.GE.AND P0, PT, R6, R5, PT ;  /* 0x000000050600720c */ /* 0x000fda0003f06270 */
[----:B-12---:R-:W1:Y:S01]  /*3460*/  @!P0 LDC.64 R8, c[0x0][0x218] ;  /* 0x00008600ff088b82 */ /* 0x006e620000000a00 */
[----:B0-----:R-:W-:Y:S02]  /*3470*/  @!P0 IMAD.IADD R7, R4, 0x1, R6 ;  /* 0x0000000104078824 */ /* 0x001fe400078e0206 */
[----:B------:R-:W-:Y:S02]  /*3480*/  @!P0 VIADD R6, R6, 0x80 ;  /* 0x0000008006068836 */ /* 0x000fe40000000000 */
[----:B-1----:R-:W-:-:S05]  /*3490*/  @!P0 IMAD.WIDE.U32 R8, R7, 0x4, R8 ;  /* 0x0000000407088825 */ /* 0x002fca00078e0008 */
[----:B------:R3:W-:Y:S02]  /*34a0*/  @!P0 STG.E desc[UR4][R8.64], R3 ;  /* 0x0000000308008986 */ /* 0x0007e4000c101904 */
.L_x_27318:
[----:B------:R-:W-:Y:S05]  /*34b0*/  BSYNC B0 ;  /* 0x0000000000007941 */ /* 0x000fea0003800000 */
.L_x_27312:
[----:B------:R-:W-:Y:S05]  /*34c0*/  WARPSYNC.ALL ;  /* 0x0000000000007948 */ /* 0x000fea0003800000 */
[----:B------:R-:W-:-:S13]  /*34d0*/  ISETP.GE.AND P0, PT, R6, R5, PT ;  /* 0x000000050600720c */ /* 0x000fda0003f06270 */
[----:B------:R-:W-:Y:S05]  /*34e0*/  @P0 EXIT ;  /* 0x000000000000094d */ /* 0x000fea0003800000 */
[----:B-123--:R-:W1:Y:S01]  /*34f0*/  LDC.64 R8, c[0x0][0x218] ;  /* 0x00008600ff087b82 */ /* 0x00ee620000000a00 */
[----:B------:R-:W-:-:S04]  /*3500*/  IMAD.IADD R5, R4, 0x1, R6 ;  /* 0x0000000104057824 */ /* 0x000fc800078e0206 */
[----:B-1----:R-:W-:-:S05]  /*3510*/  IMAD.WIDE.U32 R4, R5, 0x4, R8 ;  /* 0x0000000405047825 */ /* 0x002fca00078e0008 */
[----:B------:R-:W-:Y:S01]  /*3520*/  STG.E desc[UR4][R4.64], R2 ;  /* 0x0000000204007986 */ /* 0x000fe2000c101904 */
[----:B------:R-:W-:Y:S05]  /*3530*/  EXIT ;  /* 0x000000000000794d */ /* 0x000fea0003800000 */
.L_x_27319:
        /* <DEDUP_REMOVED lines=12> */
.L_x_32271:


//--------------------- .text._ZN2at6native29vectorized_elementwise_kernelILi4ENS0_13BinaryFunctorIfffZZZNS0_21nextafter_kernel_cudaERNS_18TensorIteratorBaseEENKUlvE_clEvENKUlvE0_clEvEUlffE_EESt5arrayIPcLm3EEEEviT0_T1_ --------------------------
	.section	.text._ZN2at6native29vectorized_elementwise_kernelILi4ENS0_13BinaryFunctorIfffZZZNS0_21nextafter_kernel_cudaERNS_18TensorIteratorBaseEENKUlvE_clEvENKUlvE0_clEvEUlffE_EESt5arrayIPcLm3EEEEviT0_T1_,"ax",@progbits
	.align	128
        .global         _ZN2at6native29vectorized_elementwise_kernelILi4ENS0_13BinaryFunctorIfffZZZNS0_21nextafter_kernel_cudaERNS_18TensorIteratorBaseEENKUlvE_clEvENKUlvE0_clEvEUlffE_EESt5arrayIPcLm3EEEEviT0_T1_
        .type           _ZN2at6native29vectorized_elementwise_kernelILi4ENS0_13BinaryFunctorIfffZZZNS0_21nextafter_kernel_cudaERNS_18TensorIteratorBaseEENKUlvE_clEvENKUlvE0_clEvEUlffE_EESt5arrayIPcLm3EEEEviT0_T1_,@function
        .size           _ZN2at6native29vectorized_elementwise_kernelILi4ENS0_13BinaryFunctorIfffZZZNS0_21nextafter_kernel_cudaERNS_18TensorIteratorBaseEENKUlvE_clEvENKUlvE0_clEvEUlffE_EESt5arrayIPcLm3EEEEviT0_T1_,(.L_x_32272 - _ZN2at6native29vectorized_elementwise_kernelILi4ENS0_13BinaryFunctorIfffZZZNS0_21nextafter_kernel_cudaERNS_18TensorIteratorBaseEENKUlvE_clEvENKUlvE0_clEvEUlffE_EESt5arrayIPcLm3EEEEviT0_T1_)
        .other          _ZN2at6native29vectorized_elementwise_kernelILi4ENS0_13BinaryFunctorIfffZZZNS0_21nextafter_kernel_cudaERNS_18TensorIteratorBaseEENKUlvE_clEvENKUlvE0_clEvEUlffE_EESt5arrayIPcLm3EEEEviT0_T1_,@"STO_CUDA_ENTRY STV_DEFAULT"
_ZN2at6native29vectorized_elementwise_kernelILi4ENS0_13BinaryFunctorIfffZZZNS0_21nextafter_kernel_cudaERNS_18TensorIteratorBaseEENKUlvE_clEvENKUlvE0_clEvEUlffE_EESt5arrayIPcLm3EEEEviT0_T1_:
.text._ZN2at6native29vectorized_elementwise_kernelILi4ENS0_13BinaryFunctorIfffZZZNS0_21nextafter_kernel_cudaERNS_18TensorIteratorBaseEENKUlvE_clEvENKUlvE0_clEvEUlffE_EESt5arrayIPcLm3EEEEviT0_T1_:
        /* <DEDUP_REMOVED lines=13> */
[----:B------:R-:W3:Y:S01]  /*00d0*/  LDG.E.128 R8, desc[UR4][R2.64] ;  /* 0x0000000402087981 */ /* 0x000ee2000c1e1d00 */
[----:B--2---:R-:W-:-:S03]  /*00e0*/  IMAD.WIDE R6, R4, 0x4, R6 ;  /* 0x0000000404067825 */ /* 0x004fc600078e0206 */
[----:B------:R0:W5:Y:S01]  /*00f0*/  LDG.E.128 R12, desc[UR4][R2.64+0x800] ;  /* 0x00080004020c7981 */ /* 0x000162000c1e1d00 */
[----:B------:R-:W-:-:S05]  /*0100*/  IMAD.WIDE.U32 R6, R0, 0x10, R6 ;  /* 0x0000001000067825 */ /* 0x000fca00078e0006 */
[----:B------:R0:W5:Y:S04]  /*0110*/  LDG.E.128 R16, desc[UR4][R6.64] ;  /* 0x0000000406107981 */ /* 0x000168000c1e1d00 */
[----:B------:R0:W5:Y:S01]  /*0120*/  LDG.E.128 R20, desc[UR4][R6.64+0x800] ;  /* 0x0008000406147981 */ /* 0x000162000c1e1d00 */
[----:B------:R-:W-:Y:S01]  /*0130*/  BSSY B0, `(.L_x_27321) ;  /* 0x0000028000007945 */ /* 0x000fe20003800000 */
[----:B---3--:R-:W-:-:S13]  /*0140*/  FSETP.GTU.FTZ.AND P0, PT, |R8|, +INF , PT ;  /* 0x7f8000000800780b */ /* 0x008fda0003f1c200 */
        /* <DEDUP_REMOVED lines=37> */
.L_x_27322:
[----:B-----5:R-:W-:-:S07]  /*03a0*/  FADD.FTZ R24, R8, R16 ;  /* 0x0000001008187221 */ /* 0x020fce0000010000 */
.L_x_27323:
[----:B------:R-:W-:Y:S05]  /*03b0*/  BSYNC B0 ;  /* 0x0000000000007941 */ /* 0x000fea0003800000 */
.L_x_27321:
        /* <DEDUP_REMOVED lines=39> */
.L_x_27325:
[----:B------:R-:W-:-:S07]  /*0630*/  FADD.FTZ R25, R9, R17 ;  /* 0x0000001109197221 */ /* 0x000fce0000010000 */
.L_x_27326:
[----:B------:R-:W-:Y:S05]  /*0640*/  BSYNC B0 ;  /* 0x0000000000007941 */ /* 0x000fea0003800000 */
.L_x_27324:
        /* <DEDUP_REMOVED lines=39> */
.L_x_27328:
[----:B------:R-:W-:-:S07]  /*08c0*/  FADD.FTZ R26, R10, R18 ;  /* 0x000000120a1a7221 */ /* 0x000fce0000010000 */
.L_x_27329:
[----:B------:R-:W-:Y:S05]  /*08d0*/  BSYNC B0 ;  /* 0x0000000000007941 */ /* 0x000fea0003800000 */
.L_x_27327:
        /* <DEDUP_REMOVED lines=39> */
.L_x_27331:
[----:B------:R-:W-:-:S07]  /*0b50*/  FADD.FTZ R27, R11, R19 ;  /* 0x000000130b1b7221 */ /* 0x000fce0000010000 */
.L_x_27332:
[----:B------:R-:W-:Y:S05]  /*0b60*/  BSYNC B0 ;  /* 0x0000000000007941 */ /* 0x000fea0003800000 */
.L_x_27330:
        /* <DEDUP_REMOVED lines=39> */
.L_x_27334:
[----:B------:R-:W-:-:S07]  /*0de0*/  FADD.FTZ R8, R12, R20 ;  /* 0x000000140c087221 */ /* 0x000fce0000010000 */
.L_x_27335:
[----:B------:R-:W-:Y:S05]  /*0df0*/  BSYNC B0 ;  /* 0x0000000000007941 */ /* 0x000fea0003800000 */
.L_x_27333:
        /* <DEDUP_REMOVED lines=39> */
.L_x_27337:
[----:B------:R-:W-:-:S07]  /*1070*/  FADD.FTZ R9, R13, R21 ;  /* 0x000000150d097221 */ /* 0x000fce0000010000 */
.L_x_27338:
[----:B------:R-:W-:Y:S05]  /*1080*/  BSYNC B0 ;  /* 0x0000000000007941 */ /* 0x000fea0003800000 */
.L_x_27336:
        /* <DEDUP_REMOVED lines=39> */
.L_x_27340:
[----:B------:R-:W-:-:S07]  /*1300*/  FADD.FTZ R10, R14, R22 ;  /* 0x000000160e0a7221 */ /* 0x000fce0000010000 */
.L_x_27341:
[----:B------:R-:W-:Y:S05]  /*1310*/  BSYNC B0 ;  /* 0x0000000000007941 */ /* 0x000fea0003800000 */
.L_x_27339:
        /* <DEDUP_REMOVED lines=39> */
.L_x_27343:
[----:B------:R-:W-:-:S07]  /*1590*/  FADD.FTZ R11, R15, R23 ;  /* 0x000000170f0b7221 */ /* 0x000fce0000010000 */
.L_x_27344:
[----:B------:R-:W-:Y:S05]  /*15a0*/  BSYNC B0 ;  /* 0x0000000000007941 */ /* 0x000fea0003800000 */
.L_x_27342:
[----:B------:R-:W0:Y:S02]  /*15b0*/  LDC.64 R2, c[0x0][0x218] ;  /* 0x00008600ff027b82 */ /* 0x000e240000000a00 */
[----:B0-----:R-:W-:-:S04]  /*15c0*/  IMAD.WIDE.U32 R4, R4, 0x4, R2 ;  /* 0x0000000404047825 */ /* 0x001fc800078e0002 */
[----:B------:R-:W-:-:S05]  /*15d0*/  IMAD.WIDE R4, R0, 0x10, R4 ;  /* 0x0000001000047825 */ /* 0x000fca00078e0204 */
[----:B------:R-:W-:Y:S04]  /*15e0*/  STG.E.128 desc[UR4][R4.64], R24 ;  /* 0x0000001804007986 */ /* 0x000fe8000c101d04 */
[----:B------:R-:W-:Y:S01]  /*15f0*/  STG.E.128 desc[UR4][R4.64+0x800], R8 ;  /* 0x0008000804007986 */ /* 0x000fe2000c101d04 */
[----:B------:R-:W-:Y:S05]  /*1600*/  EXIT ;  /* 0x000000000000794d */ /* 0x000fea0003800000 */
.L_x_27320:
        /* <DEDUP_REMOVED lines=124> */
.L_x_27347:
[----:B------:R-:W-:-:S07]  /*1dd0*/  FADD.FTZ R14, R8, R7 ;  /* 0x00000007080e7221 */ /* 0x000fce0000010000 */
.L_x_27346:
[----:B------:R-:W-:Y:S05]  /*1de0*/  BSYNC B0 ;  /* 0x0000000000007941 */ /* 0x000fea0003800000 */
.L_x_27345:
        /* <DEDUP_REMOVED lines=42> */
.L_x_27350:
[----:B------:R-:W-:-:S07]  /*2090*/  FADD.FTZ R7, R10, R9 ;  /* 0x000000090a077221 */ /* 0x000fce0000010000 */
.L_x_27349:
[----:B------:R-:W-:Y:S05]  /*20a0*/  BSYNC B0 ;  /* 0x0000000000007941 */ /* 0x000fea0003800000 */
.L_x_27348:
        /* <DEDUP_REMOVED lines=42> */
.L_x_27353:
[----:B------:R-:W-:-:S07]  /*2350*/  FADD.FTZ R9, R20, R11 ;  /* 0x0000000b14097221 */ /* 0x000fce0000010000 */
.L_x_27352:
[----:B------:R-:W-:Y:S05]  /*2360*/  BSYNC B0 ;  /* 0x0000000000007941 */ /* 0x000fea0003800000 */
.L_x_27351:
        /* <DEDUP_REMOVED lines=42> */
.L_x_27356:
[----:B------:R-:W-:-:S07]  /*2610*/  FADD.FTZ R10, R24, R21 ;  /* 0x00000015180a7221 */ /* 0x000fce0000010000 */
.L_x_27355:
[----:B------:R-:W-:Y:S05]  /*2620*/  BSYNC B0 ;  /* 0x0000000000007941 */ /* 0x000fea0003800000 */
.L_x_27354:
        /* <DEDUP_REMOVED lines=42> */
.L_x_27359:
[----:B------:R-:W-:-:S07]  /*28d0*/  FADD.FTZ R11, R0, R25 ;  /* 0x00000019000b7221 */ /* 0x000fce0000010000 */
.L_x_27358:
[----:B------:R-:W-:Y:S05]  /*28e0*/  BSYNC B0 ;  /* 0x0000000000007941 */ /* 0x000fea0003800000 */
.L_x_27357:
        /* <DEDUP_REMOVED lines=42> */
.L_x_27362:
[----:B------:R-:W-:-:S07]  /*2b90*/  FADD.FTZ R0, R2, R3 ;  /* 0x0000000302007221 */ /* 0x000fce0000010000 */
.L_x_27361:
[----:B------:R-:W-:Y:S05]  /*2ba0*/  BSYNC B0 ;  /* 0x0000000000007941 */ /* 0x000fea0003800000 */
.L_x_27360:
        /* <DEDUP_REMOVED lines=42> */
.L_x_27365:
[----:B------:R-:W-:-:S07]  /*2e50*/  FADD.FTZ R3, R23, R26 ;  /* 0x0000001a17037221 */ /* 0x000fce0000010000 */
.L_x_27364:
[----:B------:R-:W-:Y:S05]  /*2e60*/  BSYNC B0 ;  /* 0x0000000000007941 */ /* 0x000fea0003800000 */
.L_x_27363:
        /* <DEDUP_REMOVED lines=42> */
.L_x_27368:
[----:B------:R-:W-:-:S07]  /*3110*/  FADD.FTZ R2, R12, R13 ;  /* 0x0000000d0c027221 */ /* 0x000fce0000010000 */
.L_x_27367:
[----:B------:R-:W-:Y:S05]  /*3120*/  BSYNC B0 ;  /* 0x0000000000007941 */ /* 0x000fea0003800000 */
.L_x_27366:
        /* <DEDUP_REMOVED lines=21> */
.L_x_27371:
[----:B------:R-:W-:-:S13]  /*3280*/  ISETP.GE.AND P0, PT, R6, R5, PT ;  /* 0x000000050600720c */ /* 0x000fda0003f06270 */
[----:B------:R-:W-:Y:S05]  /*3290*/  @P0 BRA `(.L_x_27373) ;  /* 0x0000000000300947 */ /* 0x000fea0003800000 */
[----:B-1----:R-:W1:Y:S01]  /*32a0*/  LDC.64 R8, c[0x0][0x218] ;  /* 0x00008600ff087b82 */ /* 0x002e620000000a00 */
[----:B------:R-:W-:Y:S02]  /*32b0*/  IMAD.IADD R7, R4, 0x1, R6 ;  /* 0x0000000104077824 */ /* 0x000fe400078e0206 */
[----:B------:R-:W-:Y:S02]  /*32c0*/  VIADD R6, R6, 0x80 ;  /* 0x0000008006067836 */ /* 0x000fe40000000000 */
[----:B-1----:R-:W-:-:S05]  /*32d0*/  IMAD.WIDE.U32 R8, R7, 0x4, R8 ;  /* 0x0000000407087825 */ /* 0x002fca00078e0008 */
[----:B------:R1:W-:Y:S02]  /*32e0*/  STG.E desc[UR4][R8.64], R10 ;  /* 0x0000000a08007986 */ /* 0x0003e4000c101904 */
.L_x_27372:
[----:B------:R-:W-:-:S13]  /*32f0*/  ISETP.GE.AND P0, PT, R6, R5, PT ;  /* 0x000000050600720c */ /* 0x000fda0003f06270 */
[----:B------:R-:W-:Y:S05]  /*3300*/  @P0 BRA `(.L_x_27374) ;  /* 0x0000000000340947 */ /* 0x000fea0003800000 */
[----:B-1----:R-:W1:Y:S01]  /*3310*/  LDC.64 R8, c[0x0][0x218] ;  /* 0x00008600ff087b82 */ /* 0x002e620000000a00 */
[----:B0-----:R-:W-:Y:S02]  /*3320*/  IMAD.IADD R7, R4, 0x1, R6 ;  /* 0x0000000104077824 */ /* 0x001fe400078e0206 */
[----:B------:R-:W-:Y:S02]  /*3330*/  VIADD R6, R6, 0x80 ;  /* 0x0000008006067836 */ /* 0x000fe40000000000 */
[----:B-1----:R-:W-:-:S05]  /*3340*/  IMAD.WIDE.U32 R8, R7, 0x4, R8 ;  /* 0x0000000407087825 */ /* 0x002fca00078e0008 */
[----:B------:R2:W-:Y:S02]  /*3350*/  STG.E desc[UR4][R8.64], R11 ;  /* 0x0000000b08007986 */ /* 0x0005e4000c101904 */
.L_x_27373:
        /* <DEDUP_REMOVED lines=8> */
.L_x_27374:
[----:B------:R-:W-:Y:S05]  /*33e0*/  BSYNC B1 ;  /* 0x0000000000017941 */ /* 0x000fea0003800000 */
.L_x_27370:
[----:B------:R-:W-:-:S13]  /*33f0*/  ISETP.GE.AND P0, PT, R6, R5, PT ;  /* 0x000000050600720c */ /* 0x000fda0003f06270 */
[----:B-12---:R-:W1:Y:S01]  /*3400*/  @!P0 LDC.64 R8, c[0x0][0x218] ;  /* 0x00008600ff088b82 */ /* 0x006e620000000a00 */
[----:B0-----:R-:W-:Y:S02]  /*3410*/  @!P0 IMAD.IADD R7, R4, 0x1, R6 ;  /* 0x0000000104078824 */ /* 0x001fe400078e0206 */
[----:B------:R-:W-:Y:S02]  /*3420*/  @!P0 VIADD R6, R6, 0x80 ;  /* 0x0000008006068836 */ /* 0x000fe40000000000 */
[----:B-1----:R-:W-:-:S05]  /*3430*/  @!P0 IMAD.WIDE.U32 R8, R7, 0x4, R8 ;  /* 0x0000000407088825 */ /* 0x002fca00078e0008 */
[----:B------:R3:W-:Y:S02]  /*3440*/  @!P0 STG.E desc[UR4][R8.64], R3 ;  /* 0x0000000308008986 */ /* 0x0007e4000c101904 */
.L_x_27375:
[----:B------:R-:W-:Y:S05]  /*3450*/  BSYNC B0 ;  /* 0x0000000000007941 */ /* 0x000fea0003800000 */
.L_x_27369:
        /* <DEDUP_REMOVED lines=8> */
.L_x_27376:
        /* <DEDUP_REMOVED lines=10> */
.L_x_32272:


//--------------------- .text._ZN2at6native29vectorized_elementwise_kernelILi8ENS0_13BinaryFunctorIfffZZZNS0_21nextafter_kernel_cudaERNS_18TensorIteratorBaseEENKUlvE_clEvENKUlvE0_clEvEUlffE_EESt5arrayIPcLm3EEEEviT0_T1_ --------------------------
	.section	.text._ZN2at6native29vectorized_elementwise_kernelILi8ENS0_13BinaryFunctorIfffZZZNS0_21nextafter_kernel_cudaERNS_18TensorIteratorBaseEENKUlvE_clEvENKUlvE0_clEvEUlffE_EESt5arrayIPcLm3EEEEviT0_T1_,"ax",@progbits
	.align	128
        .global         _ZN2at6native29vectorized_elementwise_kernelILi8ENS0_13BinaryFunctorIfffZZZNS0_21nextafter_kernel_cudaERNS_18TensorIteratorBaseEENKUlvE_clEvENKUlvE0_clEvEUlffE_EESt5arrayIPcLm3EEEEviT0_T1_
        .type           _ZN2at6native29vectorized_elementwise_kernelILi8ENS0_13BinaryFunctorIfffZZZNS0_21nextafter_kernel_cudaERNS_18TensorIteratorBaseEENKUlvE_clEvENKUlvE0_clEvEUlffE_EESt5arrayIPcLm3EEEEviT0_T1_,@function
        .size           _ZN2at6native29vectorized_elementwise_kernelILi8ENS0_13BinaryFunctorIfffZZZNS0_21nextafter_kernel_cudaERNS_18TensorIteratorBaseEENKUlvE_clEvENKUlvE0_clEvEUlffE_EESt5arrayIPcLm3EEEEviT0_T1_,(.L_x_32273 - _ZN2at6native29vectorized_elementwise_kernelILi8ENS0_13BinaryFunctorIfffZZZNS0_21nextafter_kernel_cudaERNS_18TensorIteratorBaseEENKUlvE_clEvENKUlvE0_clEvEUlffE_EESt5arrayIPcLm3EEEEviT0_T1_)
        .other          _ZN2at6native29vectorized_elementwise_kernelILi8ENS0_13BinaryFunctorIfffZZZNS0_21nextafter_kernel_cudaERNS_18TensorIteratorBaseEENKUlvE_clEvENKUlvE0_clEvEUlffE_EESt5arrayIPcLm3EEEEviT0_T1_,@"STO_CUDA_ENTRY STV_DEFAULT"
_ZN2at6native29vectorized_elementwise_kernelILi8ENS0_13BinaryFunctorIfffZZZNS0_21nextafter_kernel_cudaERNS_18TensorIteratorBaseEENKUlvE_clEvENKUlvE0_clEvEUlffE_EESt5arrayIPcLm3EEEEviT0_T1_:
.text._ZN2at6native29vectorized_elementwise_kernelILi8ENS0_13BinaryFunctorIfffZZZNS0_21nextafter_kernel_cudaERNS_18TensorIteratorBaseEENKUlvE_clEvENKUlvE0_clEvEUlffE_EESt5arrayIPcLm3EEEEviT0_T1_:
        /* <DEDUP_REMOVED lines=58> */
.L_x_27379:
[----:B-----5:R-:W-:-:S07]  /*03a0*/  FADD.FTZ R24, R8, R16 ;  /* 0x0000001008187221 */ /* 0x020fce0000010000 */
.L_x_27380:
[----:B------:R-:W-:Y:S05]  /*03b0*/  BSYNC B0 ;  /* 0x0000000000007941 */ /* 0x000fea0003800000 */
.L_x_27378:
        /* <DEDUP_REMOVED lines=39> */
.L_x_27382:
[----:B------:R-:W-:-:S07]  /*0630*/  FADD.FTZ R25, R9, R17 ;  /* 0x0000001109197221 */ /* 0x000fce0000010000 */
.L_x_27383:
[----:B------:R-:W-:Y:S05]  /*0640*/  BSYNC B0 ;  /* 0x0000000000007941 */ /* 0x000fea0003800000 */
.L_x_27381:
        /* <DEDUP_REMOVED lines=39> */
.L_x_27385:
[----:B------:R-:W-:-:S07]  /*08c0*/  FADD.FTZ R26, R10, R18 ;  /* 0x000000120a1a7221 */ /* 0x000fce0000010000 */
.L_x_27386:
[----:B------:R-:W-:Y:S05]  /*08d0*/  BSYNC B0 ;  /* 0x0000000000007941 */ /* 0x000fea0003800000 */
.L_x_27384:
        /* <DEDUP_REMOVED lines=39> */
.L_x_27388:
[----:B------:R-:W-:-:S07]  /*0b50*/  FADD.FTZ R27, R11, R19 ;  /* 0x000000130b1b7221 */ /* 0x000fce0000010000 */
.L_x_27389:
[----:B------:R-:W-:Y:S05]  /*0b60*/  BSYNC B0 ;  /* 0x0000000000007941 */ /* 0x000fea0003800000 */
.L_x_27387:
        /* <DEDUP_REMOVED lines=39> */
.L_x_27391:
[----:B------:R-:W-:-:S07]  /*0de0*/  FADD.FTZ R8, R12, R20 ;  /* 0x000000140c087221 */ /* 0x000fce0000010000 */
.L_x_27392:
[----:B------:R-:W-:Y:S05]  /*0df0*/  BSYNC B0 ;  /* 0x0000000000007941 */ /* 0x000fea0003800000 */
.L_x_27390:
        /* <DEDUP_REMOVED lines=39> */
.L_x_27394:
[----:B------:R-:W-:-:S07]  /*1070*/  FADD.FTZ R9, R13, R21 ;  /* 0x000000150d097221 */ /* 0x000fce0000010000 */
.L_x_27395:
[----:B------:R-:W-:Y:S05]  /*1080*/  BSYNC B0 ;  /* 0x0000000000007941 */ /* 0x000fea0003800000 */
.L_x_27393:
        /* <DEDUP_REMOVED lines=39> */
.L_x_27397:
[----:B------:R-:W-:-:S07]  /*1300*/  FADD.FTZ R10, R14, R22 ;  /* 0x000000160e0a7221 */ /* 0x000fce0000010000 */
.L_x_27398:
[----:B------:R-:W-:Y:S05]  /*1310*/  BSYNC B0 ;  /* 0x0000000000007941 */ /* 0x000fea0003800000 */
.L_x_27396:
        /* <DEDUP_REMOVED lines=39> */
.L_x_27400:
[----:B------:R-:W-:-:S07]  /*1590*/  FADD.FTZ R11, R15, R23 ;  /* 0x000000170f0b7221 */ /* 0x000fce0000010000 */
.L_x_27401:
[----:B------:R-:W-:Y:S05]  /*15a0*/  BSYNC B0 ;  /* 0x0000000000007941 */ /* 0x000fea0003800000 */
.L_x_27399:
[----:B------:R-:W0:Y:S02]  /*15b0*/  LDC.64 R2, c[0x0][0x218] ;  /* 0x00008600ff027b82 */ /* 0x000e240000000a00 */
[----:B0-----:R-:W-:-:S04]  /*15c0*/  IMAD.WIDE.U32 R4, R4, 0x4, R2 ;  /* 0x0000000404047825 */ /* 0x001fc800078e0002 */
[----:B------:R-:W-:-:S05]  /*15d0*/  IMAD.WIDE R4, R0, 0x20, R4 ;  /* 0x0000002000047825 */ /* 0x000fca00078e0204 */
[----:B------:R-:W-:Y:S04]  /*15e0*/  STG.E.128 desc[UR4][R4.64], R24 ;  /* 0x0000001804007986 */ /* 0x000fe8000c101d04 */
[----:B------:R-:W-:Y:S01]  /*15f0*/  STG.E.128 desc[UR4][R4.64+0x10], R8 ;  /* 0x0000100804007986 */ /* 0x000fe2000c101d04 */
[----:B------:R-:W-:Y:S05]  /*1600*/  EXIT ;  /* 0x000000000000794d */ /* 0x000fea0003800000 */
.L_x_27377:
        /* <DEDUP_REMOVED lines=124> */
.L_x_27404:
[----:B------:R-:W-:-:S07]  /*1dd0*/  FADD.FTZ R14, R8, R7 ;  /* 0x00000007080e7221 */ /* 0x000fce0000010000 */
.L_x_27403:
[----:B------:R-:W-:Y:S05]  /*1de0*/  BSYNC B0 ;  /* 0x0000000000007941 */ /* 0x000fea0003800000 */
.L_x_27402:
        /* <DEDUP_REMOVED lines=42> */
.L_x_27407:
[----:B------:R-:W-:-:S07]  /*2090*/  FADD.FTZ R7, R10, R9 ;  /* 0x000000090a077221 */ /* 0x000fce0000010000 */
.L_x_27406:
[----:B------:R-:W-:Y:S05]  /*20a0*/  BSYNC B0 ;  /* 0x0000000000007941 */ /* 0x000fea0003800000 */
.L_x_27405:
        /* <DEDUP_REMOVED lines=42> */
.L_x_27410:
[----:B------:R-:W-:-:S07]  /*2350*/  FADD.FTZ R9, R20, R11 ;  /* 0x0000000b14097221 */ /* 0x000fce0000010000 */
.L_x_27409:
[----:B------:R-:W-:Y:S05]  /*2360*/  BSYNC B0 ;  /* 0x0000000000007941 */ /* 0x000fea0003800000 */
.L_x_27408:
        /* <DEDUP_REMOVED lines=42> */
.L_x_27413:
[----:B------:R-:W-:-:S07]  /*2610*/  FADD.FTZ R10, R24, R21 ;  /* 0x00000015180a7221 */ /* 0x000fce0000010000 */
.L_x_27412:
[----:B------:R-:W-:Y:S05]  /*2620*/  BSYNC B0 ;  /* 0x0000000000007941 */ /* 0x000fea0003800000 */
.L_x_27411:
        /* <DEDUP_REMOVED lines=42> */
.L_x_27416:
[----:B------:R-:W-:-:S07]  /*28d0*/  FADD.FTZ R11, R0, R25 ;  /* 0x00000019000b7221 */ /* 0x000fce0000010000 */
.L_x_27415:
[----:B------:R-:W-:Y:S05]  /*28e0*/  BSYNC B0 ;  /* 0x0000000000007941 */ /* 0x000fea0003800000 */
.L_x_27414:
        /* <DEDUP_REMOVED lines=42> */
.L_x_27419:
[----:B------:R-:W-:-:S07]  /*2b90*/  FADD.FTZ R0, R2, R3 ;  /* 0x0000000302007221 */ /* 0x000fce0000010000 */
.L_x_27418:
[----:B------:R-:W-:Y:S05]  /*2ba0*/  BSYNC B0 ;  /* 0x0000000000007941 */ /* 0x000fea0003800000 */
.L_x_27417:
        /* <DEDUP_REMOVED lines=42> */
.L_x_27422:
[----:B------:R-:W-:-:S07]  /*2e50*/  FADD.FTZ R3, R23, R26 ;  /* 0x0000001a17037221 */ /* 0x000fce0000010000 */
.L_x_27421:
[----:B------:R-:W-:Y:S05]  /*2e60*/  BSYNC B0 ;  /* 0x0000000000007941 */ /* 0x000fea0003800000 */
.L_x_27420:
        /* <DEDUP_REMOVED lines=42> */
.L_x_27425:
[----:B------:R-:W-:-:S07]  /*3110*/  FADD.FTZ R2, R12, R13 ;  /* 0x0000000d0c027221 */ /* 0x000fce0000010000 */
.L_x_27424:
[----:B------:R-:W-:Y:S05]  /*3120*/  BSYNC B0 ;  /* 0x0000000000007941 */ /* 0x000fea0003800000 */
.L_x_27423:
        /* <DEDUP_REMOVED lines=21> */
.L_x_27428:
[----:B------:R-:W-:-:S13]  /*3280*/  ISETP.GE.AND P0, PT, R6, R5, PT ;  /* 0x000000050600720c */ /* 0x000fda0003f06270 */
[----:B------:R-:W-:Y:S05]  /*3290*/  @P0 BRA `(.L_x_27430) ;  /* 0x0000000000300947 */ /* 0x000fea0003800000 */
[----:B-1----:R-:W1:Y:S01]  /*32a0*/  LDC.64 R8, c[0x0][0x218] ;  /* 0x00008600ff087b82 */ /* 0x002e620000000a00 */
[----:B------:R-:W-:Y:S02]  /*32b0*/  IMAD.IADD R7, R4, 0x1, R6 ;  /* 0x0000000104077824 */ /* 0x000fe400078e0206 */
[----:B------:R-:W-:Y:S02]  /*32c0*/  VIADD R6, R6, 0x80 ;  /* 0x0000008006067836 */ /* 0x000fe40000000000 */
[----:B-1----:R-:W-:-:S05]  /*32d0*/  IMAD.WIDE.U32 R8, R7, 0x4, R8 ;  /* 0x0000000407087825 */ /* 0x002fca00078e0008 */
[----:B------:R1:W-:Y:S02]  /*32e0*/  STG.E desc[UR4][R8.64], R10 ;  /* 0x0000000a08007986 */ /* 0x0003e4000c101904 */
.L_x_27429:
[----:B------:R-:W-:-:S13]  /*32f0*/  ISETP.GE.AND P0, PT, R6, R5, PT ;  /* 0x000000050600720c */ /* 0x000fda0003f06270 */
[----:B------:R-:W-:Y:S05]  /*3300*/  @P0 BRA `(.L_x_27431) ;  /* 0x0000000000340947 */ /* 0x000fea0003800000 */
[----:B-1----:R-:W1:Y:S01]  /*3310*/  LDC.64 R8, c[0x0][0x218] ;  /* 0x00008600ff087b82 */ /* 0x002e620000000a00 */
[----:B0-----:R-:W-:Y:S02]  /*3320*/  IMAD.IADD R7, R4, 0x1, R6 ;  /* 0x0000000104077824 */ /* 0x001fe400078e0206 */
[----:B------:R-:W-:Y:S02]  /*3330*/  VIADD R6, R6, 0x80 ;  /* 0x0000008006067836 */ /* 0x000fe40000000000 */
[----:B-1----:R-:W-:-:S05]  /*3340*/  IMAD.WIDE.U32 R8, R7, 0x4, R8 ;  /* 0x0000000407087825 */ /* 0x002fca00078e0008 */
[----:B------:R2:W-:Y:S02]  /*3350*/  STG.E desc[UR4][R8.64], R11 ;  /* 0x0000000b08007986 */ /* 0x0005e4000c101904 */
.L_x_27430:
        /* <DEDUP_REMOVED lines=8> */
.L_x_27431:
[----:B------:R-:W-:Y:S05]  /*33e0*/  BSYNC B1 ;  /* 0x0000000000017941 */ /* 0x000fea0003800000 */
.L_x_27427:
[----:B------:R-:W-:-:S13]  /*33f0*/  ISETP.GE.AND P0, PT, R6, R5, PT ;  /* 0x000000050600720c */ /* 0x000fda0003f06270 */
[----:B-12---:R-:W1:Y:S01]  /*3400*/  @!P0 LDC.64 R8, c[0x0][0x218] ;  /* 0x00008600ff088b82 */ /* 0x006e620000000a00 */
[----:B0-----:R-:W-:Y:S02]  /*3410*/  @!P0 IMAD.IADD R7, R4, 0x1, R6 ;  /* 0x0000000104078824 */ /* 0x001fe400078e0206 */
[----:B------:R-:W-:Y:S02]  /*3420*/  @!P0 VIADD R6, R6, 0x80 ;  /* 0x0000008006068836 */ /* 0x000fe40000000000 */
[----:B-1----:R-:W-:-:S05]  /*3430*/  @!P0 IMAD.WIDE.U32 R8, R7, 0x4, R8 ;  /* 0x0000000407088825 */ /* 0x002fca00078e0008 */
[----:B------:R3:W-:Y:S02]  /*3440*/  @!P0 STG.E desc[UR4][R8.64], R3 ;  /* 0x0000000308008986 */ /* 0x0007e4000c101904 */
.L_x_27432:
[----:B------:R-:W-:Y:S05]  /*3450*/  BSYNC B0 ;  /* 0x0000000000007941 */ /* 0x000fea0003800000 */
.L_x_27426:
        /* <DEDUP_REMOVED lines=8> */
.L_x_27433:
        /* <DEDUP_REMOVED lines=10> */
.L_x_32273:


//--------------------- .text._ZN2at6native18elementwise_kernelILi128ELi4EZNS0_15gpu_kernel_implINS0_13BUnaryFunctorIfffZZZNS0_21nextafter_kernel_cudaERNS_18TensorIteratorBaseEENKUlvE_clEvENKUlvE0_clEvEUlffE_EEEEvS5_RKT_EUliE_EEviT1_ --------------------------
	.section	.text._ZN2at6native18elementwise_kernelILi128ELi4EZNS0_15gpu_kernel_implINS0_13BUnaryFunctorIfffZZZNS0_21nextafter_kernel_cudaERNS_18TensorIteratorBaseEENKUlvE_clEvENKUlvE0_clEvEUlffE_EEEEvS5_RKT_EUliE_EEviT1_,"ax",@progbits
	.align	128
        .global         _ZN2at6native18elementwise_kernelILi128ELi4EZNS0_15gpu_kernel_implINS0_13BUnaryFunctorIfffZZZNS0_21nextafter_kernel_cudaERNS_18TensorIteratorBaseEENKUlvE_clEvENKUlvE0_clEvEUlffE_EEEEvS5_RKT_EUliE_EEviT1_
        .type           _ZN2at6native18elementwise_kernelILi128ELi4EZNS0_15gpu_kernel_implINS0_13BUnaryFunctorIfffZZZNS0_21nextafter_kernel_cudaERNS_18TensorIteratorBaseEENKUlvE_clEvENKUlvE0_clEvEUlffE_EEEEvS5_RKT_EUliE_EEviT1_,@function
        .size           _ZN2at6native18elementwise_kernelILi128ELi4EZNS0_15gpu_kernel_implINS0_13BUnaryFunctorIfffZZZNS0_21nextafter_kernel_cudaERNS_18TensorIteratorBaseEENKUlvE_clEvENKUlvE0_clEvEUlffE_EEEEvS5_RKT_EUliE_EEviT1_,(.L_x_32274 - _ZN2at6native18elementwise_kernelILi128ELi4EZNS0_15gpu_kernel_implINS0_13BUnaryFunctorIfffZZZNS0_21nextafter_kernel_cudaERNS_18TensorIteratorBaseEENKUlvE_clEvENKUlvE0_clEvEUlffE_EEEEvS5_RKT_EUliE_EEviT1_)
        .other          _ZN2at6native18elementwise_kernelILi128ELi4EZNS0_15gpu_kernel_implINS0_13BUnaryFunctorIfffZZZNS0_21nextafter_kernel_cudaERNS_18TensorIteratorBaseEENKUlvE_clEvENKUlvE0_clEvEUlffE_EEEEvS5_RKT_EUliE_EEviT1_,@"STO_CUDA_ENTRY STV_DEFAULT"
_ZN2at6native18elementwise_kernelILi128ELi4EZNS0_15gpu_kernel_implINS0_13BUnaryFunctorIfffZZZNS0_21nextafter_kernel_cudaERNS_18TensorIteratorBaseEENKUlvE_clEvENKUlvE0_clEvEUlffE_EEEEvS5_RKT_EUliE_EEviT1_:
.text._ZN2at6native18elementwise_kernelILi128ELi4EZNS0_15gpu_kernel_implINS0_13BUnaryFunctorIfffZZZNS0_21nextafter_kernel_cudaERNS_18TensorIteratorBaseEENKUlvE_clEvENKUlvE0_clEvEUlffE_EEEEvS5_RKT_EUliE_EEviT1_:
        /* <DEDUP_REMOVED lines=313> */
.L_x_27436:
        /* <DEDUP_REMOVED lines=22> */
.L_x_27441:
[----:B------:R-:W2:Y:S02]  /*14f0*/  LDG.E.U8 R0, desc[UR36][R2.64] ;  /* 0x0000002402007981 */ /* 0x000ea4000c1e1100 */
[----:B--2---:R-:W-:Y:S01]  /*1500*/  I2FP.F32.U32 R0, R0 ;  /* 0x0000000000007245 */ /* 0x004fe20000201000 */
[----:B------:R-:W-:Y:S06]  /*1510*/  BRA `(.L_x_27443) ;  /* 0x0000000c002c7947 */ /* 0x000fec0003800000 */
.L_x_27440:
        /* <DEDUP_REMOVED lines=9> */
.L_x_27445:
[----:B------:R-:W2:Y:S02]  /*15b0*/  LDG.E R0, desc[UR36][R2.64] ;  /* 0x0000002402007981 */ /* 0x000ea4000c1e1900 */
[----:B--2---:R-:W-:Y:S01]  /*15c0*/  I2FP.F32.S32 R0, R0 ;  /* 0x0000000000007245 */ /* 0x004fe20000201400 */
[----:B------:R-:W-:Y:S06]  /*15d0*/  BRA `(.L_x_27443) ;  /* 0x0000000800fc7947 */ /* 0x000fec0003800000 */
.L_x_27444:
[----:B------:R-:W2:Y:S02]  /*15e0*/  LDG.E.U16 R0, desc[UR36][R2.64] ;  /* 0x0000002402007981 */ /* 0x000ea4000c1e1500 */
[----:B--2---:R-:W0:Y:S01]  /*15f0*/  I2F.S16 R0, R0 ;  /* 0x0000000000007306 */ /* 0x004e220000101400 */
[----:B------:R-:W-:Y:S05]  /*1600*/  BRA `(.L_x_27443) ;  /* 0x0000000800f07947 */ /* 0x000fea0003800000 */
.L_x_27439:
        /* <DEDUP_REMOVED lines=8> */
.L_x_27447:
[----:B------:R-:W2:Y:S02]  /*1690*/  LDG.E.U16 R0, desc[UR36][R2.64] ;  /* 0x0000002402007981 */ /* 0x000ea4000c1e1500 */
[----:B--2---:R-:W-:Y:S01]  /*16a0*/  HADD2.F32 R0, -RZ, R0.H0_H0 ;  /* 0x20000000ff007230 */ /* 0x004fe20000004100 */
[----:B------:R-:W-:Y:S06]  /*16b0*/  BRA `(.L_x_27443) ;  /* 0x0000000800c47947 */ /* 0x000fec0003800000 */
.L_x_27446:
        /* <DEDUP_REMOVED lines=8> */
.L_x_27449:
[----:B------:R-:W2:Y:S02]  /*1740*/  LDG.E.U16 R0, desc[UR36][R2.64] ;  /* 0x0000002402007981 */ /* 0x000ea4000c1e1500 */
[----:B--2---:R-:W-:Y:S01]  /*1750*/  HADD2.F32 R0, -RZ, R0.H0_H0 ;  /* 0x20000000ff007230 */ /* 0x004fe20000004100 */
[----:B------:R-:W-:Y:S06]  /*1760*/  BRA `(.L_x_27443) ;  /* 0x0000000800987947 */ /* 0x000fec0003800000 */
.L_x_27448:
[----:B------:R-:W2:Y:S01]  /*1770*/  LDG.E.64 R2, desc[UR36][R2.64] ;  /* 0x0000002402027981 */ /* 0x000ea2000c1e1b00 */
[----:B------:R-:W-:Y:S01]  /*1780*/  UMOV UR4, 0xf0000000 ;  /* 0xf000000000047882 */ /* 0x000fe20000000000 */
[----:B------:R-:W-:Y:S01]  /*1790*/  UMOV UR5, 0x380fffff ;  /* 0x380fffff00057882 */ /* 0x000fe20000000000 */
[----:B--2---:R-:W0:Y:S01]  /*17a0*/  F2F.F32.F64 R0, R2 ;  /* 0x0000000200007310 */ /* 0x004e220000301000 */
[----:B------:R-:W-:-:S14]  /*17b0*/  DSETP.GEU.AND P0, PT, |R2|, UR4, PT ;  /* 0x0000000402007e2a */ /* 0x000fdc000bf0e200 */
[----:B0-----:R-:W-:Y:S01]  /*17c0*/  @!P0 FMUL R0, R0, 1.175494350822287508e-38 ;  /* 0x0080000000008820 */ /* 0x001fe20000400000 */
[----:B------:R-:W-:Y:S06]  /*17d0*/  BRA `(.L_x_27443) ;  /* 0x00000008007c7947 */ /* 0x000fec0003800000 */
.L_x_27438:
        /* <DEDUP_REMOVED lines=12> */
.L_x_27452:
[----:B------:R-:W2:Y:S01]  /*18a0*/  LDG.E.64 R2, desc[UR36][R2.64] ;  /* 0x0000002402027981 */ /* 0x000ea2000c1e1b00 */
[----:B------:R-:W-:Y:S01]  /*18b0*/  UMOV UR4, 0xf0000000 ;  /* 0xf000000000047882 */ /* 0x000fe20000000000 */
[----:B------:R-:W-:Y:S01]  /*18c0*/  UMOV UR5, 0x380fffff ;  /* 0x380fffff00057882 */ /* 0x000fe20000000000 */
[----:B--2---:R-:W0:Y:S01]  /*18d0*/  F2F.F32.F64 R0, R2 ;  /* 0x0000000200007310 */ /* 0x004e220000301000 */
[----:B------:R-:W-:-:S14]  /*18e0*/  DSETP.GEU.AND P0, PT, |R2|, UR4, PT ;  /* 0x0000000402007e2a */ /* 0x000fdc000bf0e200 */
[----:B0-----:R-:W-:Y:S01]  /*18f0*/  @!P0 FMUL R0, R0, 1.175494350822287508e-38 ;  /* 0x0080000000008820 */ /* 0x001fe20000400000 */
[----:B------:R-:W-:Y:S06]  /*1900*/  BRA `(.L_x_27443) ;  /* 0x0000000800307947 */ /* 0x000fec0003800000 */
.L_x_27451:
        /* <DEDUP_REMOVED lines=26> */
.L_x_27454:
        /* <DEDUP_REMOVED lines=13> */
.L_x_27453:
[----:B------:R-:W2:Y:S02]  /*1b80*/  LDG.E.U16 R0, desc[UR36][R2.64] ;  /* 0x0000002402007981 */ /* 0x000ea4000c1e1500 */
[----:B--2---:R-:W-:Y:S01]  /*1b90*/  IMAD.U32 R0, R0, 0x10000, RZ ;  /* 0x0001000000007824 */ /* 0x004fe200078e00ff */
[----:B------:R-:W-:Y:S06]  /*1ba0*/  BRA `(.L_x_27443) ;  /* 0x0000000400887947 */ /* 0x000fec0003800000 */
.L_x_27450:
        /* <DEDUP_REMOVED lines=11> */
.L_x_27457:
        /* <DEDUP_REMOVED lines=20> */
.L_x_27459:
[----:B------:R-:W-:Y:S05]  /*1da0*/  BSYNC B0 ;  /* 0x0000000000007941 */ /* 0x000fea0003800000 */
.L_x_27458:
[----:B------:R-:W-:Y:S01]  /*1db0*/  LEA R3, R0, 0x3b800000, 0x17 ;  /* 0x3b80000000037811 */ /* 0x000fe200078eb8ff */
[----:B------:R-:W-:-:S05]  /*1dc0*/  IMAD.SHL.U32 R0, R2, 0x100000, RZ ;  /* 0x0010000002007824 */ /* 0x000fca00078e00ff */
[----:B------:R-:W-:Y:S01]  /*1dd0*/  LOP3.LUT R0, R3, R0, R4, 0xfe, !PT ;  /* 0x0000000003007212 */ /* 0x000fe200078efe04 */
[----:B------:R-:W-:Y:S06]  /*1de0*/  BRA `(.L_x_27443) ;  /* 0x0000000000f87947 */ /* 0x000fec0003800000 */
.L_x_27456:
        /* <DEDUP_REMOVED lines=20> */
.L_x_27461:
[----:B------:R-:W-:Y:S05]  /*1f30*/  BSYNC B0 ;  /* 0x0000000000007941 */ /* 0x000fea0003800000 */
.L_x_27460:
[----:B------:R-:W-:Y:S01]  /*1f40*/  LEA R3, R0, 0x37800000, 0x17 ;  /* 0x3780000000037811 */ /* 0x000fe200078eb8ff */
[----:B------:R-:W-:-:S05]  /*1f50*/  IMAD.SHL.U32 R0, R2, 0x200000, RZ ;  /* 0x0020000002007824 */ /* 0x000fca00078e00ff */
[----:B------:R-:W-:Y:S01]  /*1f60*/  LOP3.LUT R0, R3, R0, R4, 0xfe, !PT ;  /* 0x0000000003007212 */ /* 0x000fe200078efe04 */
[----:B------:R-:W-:Y:S06]  /*1f70*/  BRA `(.L_x_27443) ;  /* 0x0000000000947947 */ /* 0x000fec0003800000 */
.L_x_27455:
        /* <DEDUP_REMOVED lines=14> */
.L_x_27442:
        /* <DEDUP_REMOVED lines=16> */
.L_x_27464:
[----:B------:R-:W-:Y:S01]  /*2160*/  IMAD.MOV.U32 R0, RZ, RZ, RZ ;  /* 0x000000ffff007224 */ /* 0x000fe200078e00ff */
[----:B------:R-:W-:Y:S06]  /*2170*/  BRA `(.L_x_27443) ;  /* 0x0000000000147947 */ /* 0x000fec0003800000 */
.L_x_27463:
[----:B------:R-:W2:Y:S02]  /*2180*/  LDG.E.64 R2, desc[UR36][R2.64] ;  /* 0x0000002402027981 */ /* 0x000ea4000c1e1b00 */
[----:B--2---:R0:W1:Y:S01]  /*2190*/  I2F.U64 R0, R2 ;  /* 0x0000000200007312 */ /* 0x0040620000301000 */
[----:B------:R-:W-:Y:S05]  /*21a0*/  BRA `(.L_x_27443) ;  /* 0x0000000000087947 */ /* 0x000fea0003800000 */
.L_x_27462:
[----:B------:R-:W2:Y:S02]  /*21b0*/  LDG.E R0, desc[UR36][R2.64] ;  /* 0x0000002402007981 */ /* 0x000ea4000c1e1900 */
[----:B--2---:R-:W-:-:S07]  /*21c0*/  I2FP.F32.U32 R0, R0 ;  /* 0x0000000000007245 */ /* 0x004fce0000201000 */
.L_x_27443:
[----:B------:R-:W-:Y:S05]  /*21d0*/  BSYNC B6 ;  /* 0x0000000000067941 */ /* 0x000fea0003800000 */
.L_x_27437:
[C---:B01---5:R-:W-:Y:S01]  /*21e0*/  FSETP.GTU.FTZ.AND P0, PT, |R0|.reuse, +INF , PT ;  /* 0x7f8000000000780b */ /* 0x063fe20003f1c200 */
[C---:B--234-:R-:W-:Y:S01]  /*21f0*/  IMAD.SHL.U32 R2, R0.reuse, 0x2, RZ ;  /* 0x0000000200027824 */ /* 0x05cfe200078e00ff */
[----:B------:R-:W-:Y:S01]  /*2200*/  LOP3.LUT R3, R0, 0x80000000, RZ, 0xc0, !PT ;  /* 0x8000000000037812 */ /* 0x000fe200078ec0ff */
[----:B------:R-:W-:Y:S03]  /*2210*/  BSSY B0, `(.L_x_27465) ;  /* 0x0000027000007945 */ /* 0x000fe60003800000 */
[----:B------:R-:W-:-:S04]  /*2220*/  ISETP.GE.U32.AND P1, PT, R2, 0x1000000, PT ;  /* 0x010000000200780c */ /* 0x000fc80003f26070 */
[----:B------:R-:W-:-:S03]  /*2230*/  SEL R5, R3, R0, !P1 ;  /* 0x0000000003057207 */ /* 0x000fc60004800000 */
[----:B------:R-:W-:Y:S06]  /*2240*/  @P0 BRA `(.L_x_27466) ;  /* 0x0000000000840947 */ /* 0x000fec0003800000 */
[----:B------:R-:W0:Y:S02]  /*2250*/  LDC R3, c[0x0][0x424] ;  /* 0x00010900ff037b82 */ /* 0x000e240000000800 */
[----:B0-----:R-:W-:-:S13]  /*2260*/  FSETP.GTU.FTZ.AND P0, PT, |R3|, +INF , PT ;  /* 0x7f8000000300780b */ /* 0x001fda0003f1c200 */
[----:B------:R-:W-:Y:S05]  /*2270*/  @P0 BRA `(.L_x_27466) ;  /* 0x0000000000780947 */ /* 0x000fea0003800000 */
[C---:B------:R-:W-:Y:S01]  /*2280*/  IMAD.SHL.U32 R4, R3.reuse, 0x2, RZ ;  /* 0x0000000203047824 */ /* 0x040fe200078e00ff */
[----:B------:R-:W-:-:S04]  /*2290*/  LOP3.LUT R2, R3, 0x80000000, RZ, 0xc0, !PT ;  /* 0x8000000003027812 */ /* 0x000fc800078ec0ff */
[----:B------:R-:W-:-:S04]  /*22a0*/  ISETP.GE.U32.AND P0, PT, R4, 0x1000000, PT ;  /* 0x010000000400780c */ /* 0x000fc80003f06070 */
        /* <DEDUP_REMOVED lines=27> */
.L_x_27466:
[----:B------:R-:W-:Y:S02]  /*2460*/  ULDC UR4, c[0x0][0x424] ;  /* 0x0001090000047ab9 */ /* 0x000fe40000000800 */
[----:B------:R-:W-:-:S07]  /*2470*/  FADD.FTZ R2, R0, UR4 ;  /* 0x0000000400027e21 */ /* 0x000fce0008010000 */
.L_x_27467:
[----:B------:R-:W-:Y:S05]  /*2480*/  BSYNC B0 ;  /* 0x0000000000007941 */ /* 0x000fea0003800000 */
.L_x_27465:
        /* <DEDUP_REMOVED lines=15> */
.L_x_27471:
[----:B------:R-:W0:Y:S02]  /*2580*/  F2I.S64.TRUNC R2, R2 ;  /* 0x0000000200027311 */ /* 0x000e24000020d900 */
[----:B0-----:R-:W-:-:S05]  /*2590*/  IMAD.MOV.U32 R5, RZ, RZ, R2 ;  /* 0x000000ffff057224 */ /* 0x001fca00078e0002 */
[----:B------:R0:W-:Y:S01]  /*25a0*/  STG.E.U8 desc[UR36][R16.64], R5 ;  /* 0x0000000510007986 */ /* 0x0001e2000c101124 */
[----:B------:R-:W-:Y:S05]  /*25b0*/  BRA `(.L_x_27473) ;  /* 0x0000000c00407947 */ /* 0x000fea0003800000 */
.L_x_27470:
        /* <DEDUP_REMOVED lines=9> */
.L_x_27475:
[----:B------:R-:W0:Y:S02]  /*2650*/  F2I.FTZ.TRUNC.NTZ R3, R2 ;  /* 0x0000000200037305 */ /* 0x000e24000021f100 */
[----:B0-----:R0:W-:Y:S01]  /*2660*/  STG.E desc[UR36][R16.64], R3 ;  /* 0x0000000310007986 */ /* 0x0011e2000c101924 */
[----:B------:R-:W-:Y:S05]  /*2670*/  BRA `(.L_x_27473) ;  /* 0x0000000c00107947 */ /* 0x000fea0003800000 */
.L_x_27474:
[----:B------:R-:W0:Y:S02]  /*2680*/  F2I.FTZ.TRUNC.NTZ R3, R2 ;  /* 0x0000000200037305 */ /* 0x000e24000021f100 */
[----:B0-----:R0:W-:Y:S01]  /*2690*/  STG.E.U16 desc[UR36][R16.64], R3 ;  /* 0x0000000310007986 */ /* 0x0011e2000c101524 */
[----:B------:R-:W-:Y:S05]  /*26a0*/  BRA `(.L_x_27473) ;  /* 0x0000000c00047947 */ /* 0x000fea0003800000 */
.L_x_27469:
        /* <DEDUP_REMOVED lines=8> */
.L_x_27477:
[----:B------:R-:W-:-:S05]  /*2730*/  F2FP.F16.F32.PACK_AB R2, RZ, R2 ;  /* 0x00000002ff02723e */ /* 0x000fca00000000ff */
[----:B------:R0:W-:Y:S01]  /*2740*/  STG.E.U16 desc[UR36][R16.64], R2 ;  /* 0x0000000210007986 */ /* 0x0001e2000c101524 */
[----:B------:R-:W-:Y:S05]  /*2750*/  BRA `(.L_x_27473) ;  /* 0x0000000800d87947 */ /* 0x000fea0003800000 */
.L_x_27476:
        /* <DEDUP_REMOVED lines=9> */
.L_x_27479:
[----:B------:R-:W-:-:S04]  /*27f0*/  F2FP.F16.F32.PACK_AB R3, RZ, R2 ;  /* 0x00000002ff03723e */ /* 0x000fc800000000ff */
[----:B------:R-:W-:-:S05]  /*2800*/  PRMT R3, R3, 0x5410, RZ ;  /* 0x0000541003037816 */ /* 0x000fca00000000ff */
[----:B------:R0:W-:Y:S01]  /*2810*/  STG.E desc[UR36][R16.64], R3 ;  /* 0x0000000310007986 */ /* 0x0001e2000c101924 */
[----:B------:R-:W-:Y:S05]  /*2820*/  BRA `(.L_x_27473) ;  /* 0x0000000800a47947 */ /* 0x000fea0003800000 */
.L_x_27478:
[----:B------:R-:W-:-:S06]  /*2830*/  FMUL.FTZ R2, R2, 1 ;  /* 0x3f80000002027820 */ /* 0x000fcc0000410000 */
[----:B------:R-:W0:Y:S02]  /*2840*/  F2F.F64.F32 R2, R2 ;  /* 0x0000000200027310 */ /* 0x000e240000201800 */
[----:B0-----:R0:W-:Y:S01]  /*2850*/  STG.E.64 desc[UR36][R16.64], R2 ;  /* 0x0000000210007986 */ /* 0x0011e2000c101b24 */
[----:B------:R-:W-:Y:S05]  /*2860*/  BRA `(.L_x_27473) ;  /* 0x0000000800947947 */ /* 0x000fea0003800000 */
.L_x_27468:
        /* <DEDUP_REMOVED lines=12> */
.L_x_27482:
[----:B------:R-:W-:Y:S01]  /*2930*/  FMUL.FTZ R4, R2, 1 ;  /* 0x3f80000002047820 */ /* 0x000fe20000410000 */
[----:B------:R-:W-:-:S05]  /*2940*/  CS2R R6, SRZ ;  /* 0x0000000000067805 */ /* 0x000fca000001ff00 */
[----:B------:R-:W0:Y:S02]  /*2950*/  F2F.F64.F32 R4, R4 ;  /* 0x0000000400047310 */ /* 0x000e240000201800 */
[----:B0-----:R0:W-:Y:S01]  /*2960*/  STG.E.128 desc[UR36][R16.64], R4 ;  /* 0x0000000410007986 */ /* 0x0011e2000c101d24 */
[----:B------:R-:W-:Y:S05]  /*2970*/  BRA `(.L_x_27473) ;  /* 0x0000000800507947 */ /* 0x000fea0003800000 */
.L_x_27481:
        /* <DEDUP_REMOVED lines=20> */
.L_x_27486:
[----:B------:R-:W-:Y:S05]  /*2ac0*/  BSYNC B0 ;  /* 0x0000000000007941 */ /* 0x000fea0003800000 */
.L_x_27485:
[----:B------:R-:W-:-:S05]  /*2ad0*/  LOP3.LUT R5, R0, R5, RZ, 0xfc, !PT ;  /* 0x0000000500057212 */ /* 0x000fca00078efcff */
[----:B------:R0:W-:Y:S01]  /*2ae0*/  STG.E.U8 desc[UR36][R16.64], R5 ;  /* 0x0000000510007986 */ /* 0x0001e2000c101124 */
[----:B------:R-:W-:Y:S05]  /*2af0*/  BRA `(.L_x_27473) ;  /* 0x0000000400f07947 */ /* 0x000fea0003800000 */
.L_x_27484:
        /* <DEDUP_REMOVED lines=12> */
.L_x_27488:
[----:B------:R-:W-:Y:S01]  /*2bc0*/  IMAD.MOV.U32 R0, RZ, RZ, 0x7f ;  /* 0x0000007fff007424 */ /* 0x000fe200078e00ff */
[----:B------:R-:W-:-:S04]  /*2bd0*/  ISETP.GT.U32.AND P0, PT, R4, 0x7f800000, PT ;  /* 0x7f8000000400780c */ /* 0x000fc80003f04070 */
[----:B------:R-:W-:-:S09]  /*2be0*/  SEL R0, R0, 0x7c, P0 ;  /* 0x0000007c00007807 */ /* 0x000fd20000000000 */
.L_x_27489:
[----:B------:R-:W-:Y:S05]  /*2bf0*/  BSYNC B0 ;  /* 0x0000000000007941 */ /* 0x000fea0003800000 */
.L_x_27487:
[----:B------:R-:W-:-:S04]  /*2c00*/  LOP3.LUT R2, R2, 0x80000000, RZ, 0xc0, !PT ;  /* 0x8000000002027812 */ /* 0x000fc800078ec0ff */
[----:B------:R-:W-:-:S04]  /*2c10*/  SHF.R.U32.HI R3, RZ, 0x18, R2 ;  /* 0x00000018ff037819 */ /* 0x000fc80000011602 */
[----:B------:R-:W-:-:S05]  /*2c20*/  LOP3.LUT R3, R0, R3, RZ, 0xfc, !PT ;  /* 0x0000000300037212 */ /* 0x000fca00078efcff */
[----:B------:R0:W-:Y:S01]  /*2c30*/  STG.E.U8 desc[UR36][R16.64], R3 ;  /* 0x0000000310007986 */ /* 0x0001e2000c101124 */
[----:B------:R-:W-:Y:S05]  /*2c40*/  BRA `(.L_x_27473) ;  /* 0x00000004009c7947 */ /* 0x000fea0003800000 */
.L_x_27483:
[----:B------:R-:W-:-:S05]  /*2c50*/  F2FP.BF16.F32.PACK_AB R2, RZ, R2 ;  /* 0x00000002ff02723e */ /* 0x000fca00000010ff */
[----:B------:R0:W-:Y:S01]  /*2c60*/  STG.E.U16 desc[UR36][R16.64], R2 ;  /* 0x0000000210007986 */ /* 0x0001e2000c101524 */
[----:B------:R-:W-:Y:S05]  /*2c70*/  BRA `(.L_x_27473) ;  /* 0x0000000400907947 */ /* 0x000fea0003800000 */
.L_x_27480:
        /* <DEDUP_REMOVED lines=11> */
.L_x_27492:
        /* <DEDUP_REMOVED lines=16> */
.L_x_27495:
[----:B------:R-:W-:-:S04]  /*2e30*/  LOP3.LUT R2, R2, 0x80000000, RZ, 0xc0, !PT ;  /* 0x8000000002027812 */ /* 0x000fc800078ec0ff */
[----:B------:R-:W-:-:S04]  /*2e40*/  SHF.R.U32.HI R3, RZ, 0x18, R2 ;  /* 0x00000018ff037819 */ /* 0x000fc80000011602 */
[----:B------:R-:W-:-:S04]  /*2e50*/  LOP3.LUT R0, R0, R3, RZ, 0xfc, !PT ;  /* 0x0000000300007212 */ /* 0x000fc800078efcff */
[----:B------:R-:W-:-:S07]  /*2e60*/  PRMT R8, R0, 0x7610, R8 ;  /* 0x0000761000087816 */ /* 0x000fce0000000008 */
.L_x_27494:
[----:B------:R-:W-:Y:S05]  /*2e70*/  BSYNC B0 ;  /* 0x0000000000007941 */ /* 0x000fea0003800000 */
.L_x_27493:
[----:B------:R3:W-:Y:S01]  /*2e80*/  STG.E.U8 desc[UR36][R16.64], R8 ;  /* 0x0000000810007986 */ /* 0x0007e2000c101124 */
[----:B------:R-:W-:Y:S05]  /*2e90*/  BRA `(.L_x_27473) ;  /* 0x0000000400087947 */ /* 0x000fea0003800000 */
.L_x_27491:
        /* <DEDUP_REMOVED lines=16> */
.L_x_27498:
[----:B------:R-:W-:-:S04]  /*2fa0*/  LOP3.LUT R2, R2, 0x80000000, RZ, 0xc0, !PT ;  /* 0x8000000002027812 */ /* 0x000fc800078ec0ff */
[----:B------:R-:W-:-:S04]  /*2fb0*/  SHF.R.U32.HI R3, RZ, 0x18, R2 ;  /* 0x00000018ff037819 */ /* 0x000fc80000011602 */
[----:B------:R-:W-:-:S04]  /*2fc0*/  LOP3.LUT R0, R0, R3, RZ, 0xfc, !PT ;  /* 0x0000000300007212 */ /* 0x000fc800078efcff */
[----:B------:R-:W-:-:S07]  /*2fd0*/  PRMT R8, R0, 0x7610, R8 ;  /* 0x0000761000087816 */ /* 0x000fce0000000008 */
.L_x_27497:
[----:B------:R-:W-:Y:S05]  /*2fe0*/  BSYNC B0 ;  /* 0x0000000000007941 */ /* 0x000fea0003800000 */
.L_x_27496:
[----:B------:R0:W-:Y:S01]  /*2ff0*/  STG.E.U8 desc[UR36][R16.64], R8 ;  /* 0x0000000810007986 */ /* 0x0001e2000c101124 */
[----:B------:R-:W-:Y:S05]  /*3000*/  BRA `(.L_x_27473) ;  /* 0x0000000000ac7947 */ /* 0x000fea0003800000 */
.L_x_27490:
        /* <DEDUP_REMOVED lines=21> */
.L_x_27472:
        /* <DEDUP_REMOVED lines=16> */
.L_x_27501:
[----:B------:R-:W-:Y:S05]  /*3260*/  BRA `(.L_x_27473) ;  /* 0x0000000000147947 */ /* 0x000fea0003800000 */
.L_x_27500:
[----:B------:R-:W0:Y:S02]  /*3270*/  F2I.U64.TRUNC R2, R2 ;  /* 0x0000000200027311 */ /* 0x000e24000020d800 */
[----:B0-----:R2:W-:Y:S01]  /*3280*/  STG.E.64 desc[UR36][R16.64], R2 ;  /* 0x0000000210007986 */ /* 0x0015e2000c101b24 */
[----:B------:R-:W-:Y:S05]  /*3290*/  BRA `(.L_x_27473) ;  /* 0x0000000000087947 */ /* 0x000fea0003800000 */
.L_x_27499:
[----:B------:R-:W0:Y:S02]  /*32a0*/  F2I.FTZ.U32.TRUNC.NTZ R3, R2 ;  /* 0x0000000200037305 */ /* 0x000e24000021f000 */
[----:B0-----:R0:W-:Y:S02]  /*32b0*/  STG.E desc[UR36][R16.64], R3 ;  /* 0x0000000310007986 */ /* 0x0011e4000c101924 */
.L_x_27473:
[----:B------:R-:W-:-:S04]  /*32c0*/  IMAD R18, R23, 0x200, R18 ;  /* 0x0000020017127824 */ /* 0x000fc800078e0212 */
[----:B------:R-:W-:-:S07]  /*32d0*/  VIADD R19, R18, 0x80 ;  /* 0x0000008012137836 */ /* 0x000fce0000000000 */
.L_x_27435:
[----:B------:R-:W-:Y:S05]  /*32e0*/  BSYNC B7 ;  /* 0x0000000000077941 */ /* 0x000fea0003800000 */
.L_x_27434:
        /* <DEDUP_REMOVED lines=307> */
.L_x_27504:
        /* <DEDUP_REMOVED lines=22> */
.L_x_27509:
[----:B------:R-:W2:Y:S02]  /*4780*/  LDG.E.U8 R0, desc[UR36][R2.64] ;  /* 0x0000002402007981 */ /* 0x000ea4000c1e1100 */
[----:B--2---:R-:W-:Y:S01]  /*4790*/  I2FP.F32.U32 R0, R0 ;  /* 0x0000000000007245 */ /* 0x004fe20000201000 */
[----:B------:R-:W-:Y:S06]  /*47a0*/  BRA `(.L_x_27511) ;  /* 0x0000000c002c7947 */ /* 0x000fec0003800000 */
.L_x_27508:
        /* <DEDUP_REMOVED lines=9> */
.L_x_27513:
[----:B------:R-:W2:Y:S02]  /*4840*/  LDG.E R0, desc[UR36][R2.64] ;  /* 0x0000002402007981 */ /* 0x000ea4000c1e1900 */
[----:B--2---:R-:W-:Y:S01]  /*4850*/  I2FP.F32.S32 R0, R0 ;  /* 0x0000000000007245 */ /* 0x004fe20000201400 */
[----:B------:R-:W-:Y:S06]  /*4860*/  BRA `(.L_x_27511) ;  /* 0x0000000800fc7947 */ /* 0x000fec0003800000 */
.L_x_27512:
[----:B------:R-:W2:Y:S02]  /*4870*/  LDG.E.U16 R0, desc[UR36][R2.64] ;  /* 0x0000002402007981 */ /* 0x000ea4000c1e1500 */
[----:B--2---:R-:W0:Y:S01]  /*4880*/  I2F.S16 R0, R0 ;  /* 0x0000000000007306 */ /* 0x004e220000101400 */
[----:B------:R-:W-:Y:S05]  /*4890*/  BRA `(.L_x_27511) ;  /* 0x0000000800f07947 */ /* 0x000fea0003800000 */
.L_x_27507:
        /* <DEDUP_REMOVED lines=8> */
.L_x_27515:
[----:B------:R-:W2:Y:S02]  /*4920*/  LDG.E.U16 R0, desc[UR36][R2.64] ;  /* 0x0000002402007981 */ /* 0x000ea4000c1e1500 */
[----:B--2---:R-:W-:Y:S01]  /*4930*/  HADD2.F32 R0, -RZ, R0.H0_H0 ;  /* 0x20000000ff007230 */ /* 0x004fe20000004100 */
[----:B------:R-:W-:Y:S06]  /*4940*/  BRA `(.L_x_27511) ;  /* 0x0000000800c47947 */ /* 0x000fec0003800000 */
.L_x_27514:
        /* <DEDUP_REMOVED lines=8> */
.L_x_27517:
[----:B------:R-:W2:Y:S02]  /*49d0*/  LDG.E.U16 R0, desc[UR36][R2.64] ;  /* 0x0000002402007981 */ /* 0x000ea4000c1e1500 */
[----:B--2---:R-:W-:Y:S01]  /*49e0*/  HADD2.F32 R0, -RZ, R0.H0_H0 ;  /* 0x20000000ff007230 */ /* 0x004fe20000004100 */
[----:B------:R-:W-:Y:S06]  /*49f0*/  BRA `(.L_x_27511) ;  /* 0x0000000800987947 */ /* 0x000fec0003800000 */
.L_x_27516:
[----:B------:R-:W2:Y:S01]  /*4a00*/  LDG.E.64 R2, desc[UR36][R2.64] ;  /* 0x0000002402027981 */ /* 0x000ea2000c1e1b00 */
[----:B------:R-:W-:Y:S01]  /*4a10*/  UMOV UR4, 0xf0000000 ;  /* 0xf000000000047882 */ /* 0x000fe20000000000 */
[----:B------:R-:W-:Y:S01]  /*4a20*/  UMOV UR5, 0x380fffff ;  /* 0x380fffff00057882 */ /* 0x000fe20000000000 */
[----:B--2---:R-:W0:Y:S01]  /*4a30*/  F2F.F32.F64 R0, R2 ;  /* 0x0000000200007310 */ /* 0x004e220000301000 */
[----:B------:R-:W-:-:S14]  /*4a40*/  DSETP.GEU.AND P0, PT, |R2|, UR4, PT ;  /* 0x0000000402007e2a */ /* 0x000fdc000bf0e200 */
[----:B0-----:R-:W-:Y:S01]  /*4a50*/  @!P0 FMUL R0, R0, 1.175494350822287508e-38 ;  /* 0x0080000000008820 */ /* 0x001fe20000400000 */
[----:B------:R-:W-:Y:S06]  /*4a60*/  BRA `(.L_x_27511) ;  /* 0x00000008007c7947 */ /* 0x000fec0003800000 */
.L_x_27506:
        /* <DEDUP_REMOVED lines=12> */
.L_x_27520:
[----:B------:R-:W2:Y:S01]  /*4b30*/  LDG.E.64 R2, desc[UR36][R2.64] ;  /* 0x0000002402027981 */ /* 0x000ea2000c1e1b00 */
[----:B------:R-:W-:Y:S01]  /*4b40*/  UMOV UR4, 0xf0000000 ;  /* 0xf000000000047882 */ /* 0x000fe20000000000 */
[----:B------:R-:W-:Y:S01]  /*4b50*/  UMOV UR5, 0x380fffff ;  /* 0x380fffff00057882 */ /* 0x000fe20000000000 */
[----:B--2---:R-:W0:Y:S01]  /*4b60*/  F2F.F32.F64 R0, R2 ;  /* 0x0000000200007310 */ /* 0x004e220000301000 */
[----:B------:R-:W-:-:S14]  /*4b70*/  DSETP.GEU.AND P0, PT, |R2|, UR4, PT ;  /* 0x0000000402007e2a */ /* 0x000fdc000bf0e200 */
[----:B0-----:R-:W-:Y:S01]  /*4b80*/  @!P0 FMUL R0, R0, 1.175494350822287508e-38 ;  /* 0x0080000000008820 */ /* 0x001fe20000400000 */
[----:B------:R-:W-:Y:S06]  /*4b90*/  BRA `(.L_x_27511) ;  /* 0x0000000800307947 */ /* 0x000fec0003800000 */
.L_x_27519:
        /* <DEDUP_REMOVED lines=26> */
.L_x_27522:
        /* <DEDUP_REMOVED lines=13> */
.L_x_27521:
[----:B------:R-:W2:Y:S02]  /*4e10*/  LDG.E.U16 R0, desc[UR36][R2.64] ;  /* 0x0000002402007981 */ /* 0x000ea4000c1e1500 */
[----:B--2---:R-:W-:Y:S01]  /*4e20*/  IMAD.U32 R0, R0, 0x10000, RZ ;  /* 0x0001000000007824 */ /* 0x004fe200078e00ff */
[----:B------:R-:W-:Y:S06]  /*4e30*/  BRA `(.L_x_27511) ;  /* 0x0000000400887947 */ /* 0x000fec0003800000 */
.L_x_27518:
        /* <DEDUP_REMOVED lines=11> */
.L_x_27525:
        /* <DEDUP_REMOVED lines=20> */
.L_x_27527:
[----:B------:R-:W-:Y:S05]  /*5030*/  BSYNC B0 ;  /* 0x0000000000007941 */ /* 0x000fea0003800000 */
.L_x_27526:
[----:B------:R-:W-:Y:S01]  /*5040*/  LEA R3, R0, 0x3b800000, 0x17 ;  /* 0x3b80000000037811 */ /* 0x000fe200078eb8ff */
[----:B------:R-:W-:-:S05]  /*5050*/  IMAD.SHL.U32 R0, R2, 0x100000, RZ ;  /* 0x0010000002007824 */ /* 0x000fca00078e00ff */
[----:B------:R-:W-:Y:S01]  /*5060*/  LOP3.LUT R0, R3, R0, R4, 0xfe, !PT ;  /* 0x0000000003007212 */ /* 0x000fe200078efe04 */
[----:B------:R-:W-:Y:S06]  /*5070*/  BRA `(.L_x_27511) ;  /* 0x0000000000f87947 */ /* 0x000fec0003800000 */
.L_x_27524:
        /* <DEDUP_REMOVED lines=20> */
.L_x_27529:
[----:B------:R-:W-:Y:S05]  /*51c0*/  BSYNC B0 ;  /* 0x0000000000007941 */ /* 0x000fea0003800000 */
.L_x_27528:
[----:B------:R-:W-:Y:S01]  /*51d0*/  LEA R3, R0, 0x37800000, 0x17 ;  /* 0x3780000000037811 */ /* 0x000fe200078eb8ff */
[----:B------:R-:W-:-:S05]  /*51e0*/  IMAD.SHL.U32 R0, R2, 0x200000, RZ ;  /* 0x0020000002007824 */ /* 0x000fca00078e00ff */
[----:B------:R-:W-:Y:S01]  /*51f0*/  LOP3.LUT R0, R3, R0, R4, 0xfe, !PT ;  /* 0x0000000003007212 */ /* 0x000fe200078efe04 */
[----:B------:R-:W-:Y:S06]  /*5200*/  BRA `(.L_x_27511) ;  /* 0x0000000000947947 */ /* 0x000fec0003800000 */
.L_x_27523:
        /* <DEDUP_REMOVED lines=14> */
.L_x_27510:
        /* <DEDUP_REMOVED lines=16> */
.L_x_27532:
[----:B------:R-:W-:Y:S01]  /*53f0*/  IMAD.MOV.U32 R0, RZ, RZ, RZ ;  /* 0x000000ffff007224 */ /* 0x000fe200078e00ff */
[----:B------:R-:W-:Y:S06]  /*5400*/  BRA `(.L_x_27511) ;  /* 0x0000000000147947 */ /* 0x000fec0003800000 */
.L_x_27531:
[----:B------:R-:W2:Y:S02]  /*5410*/  LDG.E.64 R2, desc[UR36][R2.64] ;  /* 0x0000002402027981 */ /* 0x000ea4000c1e1b00 */
[----:B--2---:R0:W1:Y:S01]  /*5420*/  I2F.U64 R0, R2 ;  /* 0x0000000200007312 */ /* 0x0040620000301000 */
[----:B------:R-:W-:Y:S05]  /*5430*/  BRA `(.L_x_27511) ;  /* 0x0000000000087947 */ /* 0x000fea0003800000 */
.L_x_27530:
[----:B------:R-:W2:Y:S02]  /*5440*/  LDG.E R0, desc[UR36][R2.64] ;  /* 0x0000002402007981 */ /* 0x000ea4000c1e1900 */
[----:B--2---:R-:W-:-:S07]  /*5450*/  I2FP.F32.U32 R0, R0 ;  /* 0x0000000000007245 */ /* 0x004fce0000201000 */
.L_x_27511:
[----:B------:R-:W-:Y:S05]  /*5460*/  BSYNC B6 ;  /* 0x0000000000067941 */ /* 0x000fea0003800000 */
.L_x_27505:
[C---:B01--45:R-:W-:Y:S01]  /*5470*/  FSETP.GTU.FTZ.AND P0, PT, |R0|.reuse, +INF , PT ;  /* 0x7f8000000000780b */ /* 0x073fe20003f1c200 */
[C---:B--23--:R-:W-:Y:S01]  /*5480*/  IMAD.SHL.U32 R2, R0.reuse, 0x2, RZ ;  /* 0x0000000200027824 */ /* 0x04cfe200078e00ff */
        /* <DEDUP_REMOVED lines=38> */
.L_x_27534:
[----:B------:R-:W-:Y:S02]  /*56f0*/  ULDC UR4, c[0x0][0x424] ;  /* 0x0001090000047ab9 */ /* 0x000fe40000000800 */
[----:B------:R-:W-:-:S07]  /*5700*/  FADD.FTZ R2, R0, UR4 ;  /* 0x0000000400027e21 */ /* 0x000fce0008010000 */
.L_x_27535:
[----:B------:R-:W-:Y:S05]  /*5710*/  BSYNC B0 ;  /* 0x0000000000007941 */ /* 0x000fea0003800000 */
.L_x_27533:
        /* <DEDUP_REMOVED lines=15> */
.L_x_27539:
[----:B------:R-:W0:Y:S02]  /*5810*/  F2I.S64.TRUNC R2, R2 ;  /* 0x0000000200027311 */ /* 0x000e24000020d900 */
[----:B0-----:R-:W-:-:S05]  /*5820*/  IMAD.MOV.U32 R5, RZ, RZ, R2 ;  /* 0x000000ffff057224 */ /* 0x001fca00078e0002 */
[----:B------:R0:W-:Y:S01]  /*5830*/  STG.E.U8 desc[UR36][R16.64], R5 ;  /* 0x0000000510007986 */ /* 0x0001e2000c101124 */
[----:B------:R-:W-:Y:S05]  /*5840*/  BRA `(.L_x_27541) ;  /* 0x0000000c00407947 */ /* 0x000fea0003800000 */
.L_x_27538:
        /* <DEDUP_REMOVED lines=9> */
.L_x_27543:
[----:B------:R-:W0:Y:S02]  /*58e0*/  F2I.FTZ.TRUNC.NTZ R3, R2 ;  /* 0x0000000200037305 */ /* 0x000e24000021f100 */
[----:B0-----:R3:W-:Y:S01]  /*58f0*/  STG.E desc[UR36][R16.64], R3 ;  /* 0x0000000310007986 */ /* 0x0017e2000c101924 */
[----:B------:R-:W-:Y:S05]  /*5900*/  BRA `(.L_x_27541) ;  /* 0x0000000c00107947 */ /* 0x000fea0003800000 */
.L_x_27542:
[----:B------:R-:W0:Y:S02]  /*5910*/  F2I.FTZ.TRUNC.NTZ R3, R2 ;  /* 0x0000000200037305 */ /* 0x000e24000021f100 */
[----:B0-----:R2:W-:Y:S01]  /*5920*/  STG.E.U16 desc[UR36][R16.64], R3 ;  /* 0x0000000310007986 */ /* 0x0015e2000c101524 */
[----:B------:R-:W-:Y:S05]  /*5930*/  BRA `(.L_x_27541) ;  /* 0x0000000c00047947 */ /* 0x000fea0003800000 */
.L_x_27537:
        /* <DEDUP_REMOVED lines=8> */
.L_x_27545:
[----:B------:R-:W-:-:S05]  /*59c0*/  F2FP.F16.F32.PACK_AB R2, RZ, R2 ;  /* 0x00000002ff02723e */ /* 0x000fca00000000ff */
[----:B------:R0:W-:Y:S01]  /*59d0*/  STG.E.U16 desc[UR36][R16.64], R2 ;  /* 0x0000000210007986 */ /* 0x0001e2000c101524 */
[----:B------:R-:W-:Y:S05]  /*59e0*/  BRA `(.L_x_27541) ;  /* 0x0000000800d87947 */ /* 0x000fea0003800000 */
.L_x_27544:
        /* <DEDUP_REMOVED lines=9> */
.L_x_27547:
[----:B------:R-:W-:-:S04]  /*5a80*/  F2FP.F16.F32.PACK_AB R3, RZ, R2 ;  /* 0x00000002ff03723e */ /* 0x000fc800000000ff */
[----:B------:R-:W-:-:S05]  /*5a90*/  PRMT R3, R3, 0x5410, RZ ;  /* 0x0000541003037816 */ /* 0x000fca00000000ff */
[----:B------:R0:W-:Y:S01]  /*5aa0*/  STG.E desc[UR36][R16.64], R3 ;  /* 0x0000000310007986 */ /* 0x0001e2000c101924 */
[----:B------:R-:W-:Y:S05]  /*5ab0*/  BRA `(.L_x_27541) ;  /* 0x0000000800a47947 */ /* 0x000fea0003800000 */
.L_x_27546:
[----:B------:R-:W-:-:S06]  /*5ac0*/  FMUL.FTZ R2, R2, 1 ;  /* 0x3f80000002027820 */ /* 0x000fcc0000410000 */
[----:B------:R-:W0:Y:S02]  /*5ad0*/  F2F.F64.F32 R2, R2 ;  /* 0x0000000200027310 */ /* 0x000e240000201800 */
[----:B0-----:R0:W-:Y:S01]  /*5ae0*/  STG.E.64 desc[UR36][R16.64], R2 ;  /* 0x0000000210007986 */ /* 0x0011e2000c101b24 */
[----:B------:R-:W-:Y:S05]  /*5af0*/  BRA `(.L_x_27541) ;  /* 0x0000000800947947 */ /* 0x000fea0003800000 */
.L_x_27536:
        /* <DEDUP_REMOVED lines=12> */
.L_x_27550:
[----:B------:R-:W-:Y:S01]  /*5bc0*/  FMUL.FTZ R4, R2, 1 ;  /* 0x3f80000002047820 */ /* 0x000fe20000410000 */
[----:B------:R-:W-:-:S05]  /*5bd0*/  CS2R R6, SRZ ;  /* 0x0000000000067805 */ /* 0x000fca000001ff00 */
[----:B------:R-:W0:Y:S02]  /*5be0*/  F2F.F64.F32 R4, R4 ;  /* 0x0000000400047310 */ /* 0x000e240000201800 */
[----:B0-----:R0:W-:Y:S01]  /*5bf0*/  STG.E.128 desc[UR36][R16.64], R4 ;  /* 0x0000000410007986 */ /* 0x0011e2000c101d24 */
[----:B------:R-:W-:Y:S05]  /*5c00*/  BRA `(.L_x_27541) ;  /* 0x0000000800507947 */ /* 0x000fea0003800000 */
.L_x_27549:
        /* <DEDUP_REMOVED lines=20> */
.L_x_27554:
[----:B------:R-:W-:Y:S05]  /*5d50*/  BSYNC B0 ;  /* 0x0000000000007941 */ /* 0x000fea0003800000 */
.L_x_27553:
[----:B------:R-:W-:-:S05]  /*5d60*/  LOP3.LUT R5, R0, R5, RZ, 0xfc, !PT ;  /* 0x0000000500057212 */ /* 0x000fca00078efcff */
[----:B------:R0:W-:Y:S01]  /*5d70*/  STG.E.U8 desc[UR36][R16.64], R5 ;  /* 0x0000000510007986 */ /* 0x0001e2000c101124 */
[----:B------:R-:W-:Y:S05]  /*5d80*/  BRA `(.L_x_27541) ;  /* 0x0000000400f07947 */ /* 0x000fea0003800000 */
.L_x_27552:
        /* <DEDUP_REMOVED lines=12> */
.L_x_27556:
[----:B------:R-:W-:Y:S01]  /*5e50*/  IMAD.MOV.U32 R0, RZ, RZ, 0x7f ;  /* 0x0000007fff007424 */ /* 0x000fe200078e00ff */
[----:B------:R-:W-:-:S04]  /*5e60*/  ISETP.GT.U32.AND P0, PT, R4, 0x7f800000, PT ;  /* 0x7f8000000400780c */ /* 0x000fc80003f04070 */
[----:B------:R-:W-:-:S09]  /*5e70*/  SEL R0, R0, 0x7c, P0 ;  /* 0x0000007c00007807 */ /* 0x000fd20000000000 */
.L_x_27557:
[----:B------:R-:W-:Y:S05]  /*5e80*/  BSYNC B0 ;  /* 0x0000000000007941 */ /* 0x000fea0003800000 */
.L_x_27555:
[----:B------:R-:W-:-:S04]  /*5e90*/  LOP3.LUT R2, R2, 0x80000000, RZ, 0xc0, !PT ;  /* 0x8000000002027812 */ /* 0x000fc800078ec0ff */
[----:B------:R-:W-:-:S04]  /*5ea0*/  SHF.R.U32.HI R3, RZ, 0x18, R2 ;  /* 0x00000018ff037819 */ /* 0x000fc80000011602 */
[----:B------:R-:W-:-:S05]  /*5eb0*/  LOP3.LUT R3, R0, R3, RZ, 0xfc, !PT ;  /* 0x0000000300037212 */ /* 0x000fca00078efcff */
[----:B------:R0:W-:Y:S01]  /*5ec0*/  STG.E.U8 desc[UR36][R16.64], R3 ;  /* 0x0000000310007986 */ /* 0x0001e2000c101124 */
[----:B------:R-:W-:Y:S05]  /*5ed0*/  BRA `(.L_x_27541) ;  /* 0x00000004009c7947 */ /* 0x000fea0003800000 */
.L_x_27551:
[----:B------:R-:W-:-:S05]  /*5ee0*/  F2FP.BF16.F32.PACK_AB R2, RZ, R2 ;  /* 0x00000002ff02723e */ /* 0x000fca00000010ff */
[----:B------:R0:W-:Y:S01]  /*5ef0*/  STG.E.U16 desc[UR36][R16.64], R2 ;  /* 0x0000000210007986 */ /* 0x0001e2000c101524 */
[----:B------:R-:W-:Y:S05]  /*5f00*/  BRA `(.L_x_27541) ;  /* 0x0000000400907947 */ /* 0x000fea0003800000 */
.L_x_27548:
        /* <DEDUP_REMOVED lines=11> */
.L_x_27560:
        /* <DEDUP_REMOVED lines=16> */
.L_x_27563:
[----:B------:R-:W-:-:S04]  /*60c0*/  LOP3.LUT R2, R2, 0x80000000, RZ, 0xc0, !PT ;  /* 0x8000000002027812 */ /* 0x000fc800078ec0ff */
[----:B------:R-:W-:-:S04]  /*60d0*/  SHF.R.U32.HI R3, RZ, 0x18, R2 ;  /* 0x00000018ff037819 */ /* 0x000fc80000011602 */
[----:B------:R-:W-:-:S04]  /*60e0*/  LOP3.LUT R0, R0, R3, RZ, 0xfc, !PT ;  /* 0x0000000300007212 */ /* 0x000fc800078efcff */
[----:B------:R-:W-:-:S07]  /*60f0*/  PRMT R8, R0, 0x7610, R8 ;  /* 0x0000761000087816 */ /* 0x000fce0000000008 */
.L_x_27562:
[----:B------:R-:W-:Y:S05]  /*6100*/  BSYNC B0 ;  /* 0x0000000000007941 */ /* 0x000fea0003800000 */
.L_x_27561:
[----:B------:R0:W-:Y:S01]  /*6110*/  STG.E.U8 desc[UR36][R16.64], R8 ;  /* 0x0000000810007986 */ /* 0x0001e2000c101124 */
[----:B------:R-:W-:Y:S05]  /*6120*/  BRA `(.L_x_27541) ;  /* 0x0000000400087947 */ /* 0x000fea0003800000 */
.L_x_27559:
        /* <DEDUP_REMOVED lines=16> */
.L_x_27566:
[----:B------:R-:W-:-:S04]  /*6230*/  LOP3.LUT R2, R2, 0x80000000, RZ, 0xc0, !PT ;  /* 0x8000000002027812 */ /* 0x000fc800078ec0ff */
[----:B------:R-:W-:-:S04]  /*6240*/  SHF.R.U32.HI R3, RZ, 0x18, R2 ;  /* 0x00000018ff037819 */ /* 0x000fc80000011602 */
[----:B------:R-:W-:-:S04]  /*6250*/  LOP3.LUT R0, R0, R3, RZ, 0xfc, !PT ;  /* 0x0000000300007212 */ /* 0x000fc800078efcff */
[----:B------:R-:W-:-:S07]  /*6260*/  PRMT R8, R0, 0x7610, R8 ;  /* 0x0000761000087816 */ /* 0x000fce0000000008 */
.L_x_27565:
[----:B------:R-:W-:Y:S05]  /*6270*/  BSYNC B0 ;  /* 0x0000000000007941 */ /* 0x000fea0003800000 */
.L_x_27564:
[----:B------:R0:W-:Y:S01]  /*6280*/  STG.E.U8 desc[UR36][R16.64], R8 ;  /* 0x0000000810007986 */ /* 0x0001e2000c101124 */
[----:B------:R-:W-:Y:S05]  /*6290*/  BRA `(.L_x_27541) ;  /* 0x0000000000ac7947 */ /* 0x000fea0003800000 */
.L_x_27558:
        /* <DEDUP_REMOVED lines=21> */
.L_x_27540:
        /* <DEDUP_REMOVED lines=16> */
.L_x_27569:
[----:B------:R-:W-:Y:S05]  /*64f0*/  BRA `(.L_x_27541) ;  /* 0x0000000000147947 */ /* 0x000fea0003800000 */
.L_x_27568:
[----:B------:R-:W0:Y:S02]  /*6500*/  F2I.U64.TRUNC R2, R2 ;  /* 0x0000000200027311 */ /* 0x000e24000020d800 */
[----:B0-----:R0:W-:Y:S01]  /*6510*/  STG.E.64 desc[UR36][R16.64], R2 ;  /* 0x0000000210007986 */ /* 0x0011e2000c101b24 */
[----:B------:R-:W-:Y:S05]  /*6520*/  BRA `(.L_x_27541) ;  /* 0x0000000000087947 */ /* 0x000fea0003800000 */
.L_x_27567:
[----:B------:R-:W0:Y:S02]  /*6530*/  F2I.FTZ.U32.TRUNC.NTZ R3, R2 ;  /* 0x0000000200037305 */ /* 0x000e24000021f000 */
[----:B0-----:R0:W-:Y:S02]  /*6540*/  STG.E desc[UR36][R16.64], R3 ;  /* 0x0000000310007986 */ /* 0x0011e4000c101924 */
.L_x_27541:
[----:B------:R-:W-:-:S07]  /*6550*/  VIADD R19, R19, 0x80 ;  /* 0x0000008013137836 */ /* 0x000fce0000000000 */
.L_x_27503:
[----:B------:R-:W-:Y:S05]  /*6560*/  BSYNC B7 ;  /* 0x0000000000077941 */ /* 0x000fea0003800000 */
.L_x_27502:
        /* <DEDUP_REMOVED lines=307> */
.L_x_27572:
        /* <DEDUP_REMOVED lines=22> */
.L_x_27577:
[----:B------:R-:W2:Y:S02]  /*7a00*/  LDG.E.U8 R0, desc[UR36][R2.64] ;  /* 0x0000002402007981 */ /* 0x000ea4000c1e1100 */
[----:B--2---:R-:W-:Y:S01]  /*7a10*/  I2FP.F32.U32 R0, R0 ;  /* 0x0000000000007245 */ /* 0x004fe20000201000 */
[----:B------:R-:W-:Y:S06]  /*7a20*/  BRA `(.L_x_27579) ;  /* 0x0000000c002c7947 */ /* 0x000fec0003800000 */
.L_x_27576:
        /* <DEDUP_REMOVED lines=9> */
.L_x_27581:
[----:B------:R-:W2:Y:S02]  /*7ac0*/  LDG.E R0, desc[UR36][R2.64] ;  /* 0x0000002402007981 */ /* 0x000ea4000c1e1900 */
[----:B--2---:R-:W-:Y:S01]  /*7ad0*/  I2FP.F32.S32 R0, R0 ;  /* 0x0000000000007245 */ /* 0x004fe20000201400 */
[----:B------:R-:W-:Y:S06]  /*7ae0*/  BRA `(.L_x_27579) ;  /* 0x0000000800fc7947 */ /* 0x000fec0003800000 */
.L_x_27580:
[----:B------:R-:W2:Y:S02]  /*7af0*/  LDG.E.U16 R0, desc[UR36][R2.64] ;  /* 0x0000002402007981 */ /* 0x000ea4000c1e1500 */
[----:B--2---:R-:W0:Y:S01]  /*7b00*/  I2F.S16 R0, R0 ;  /* 0x0000000000007306 */ /* 0x004e220000101400 */
[----:B------:R-:W-:Y:S05]  /*7b10*/  BRA `(.L_x_27579) ;  /* 0x0000000800f07947 */ /* 0x000fea0003800000 */
.L_x_27575:
        /* <DEDUP_REMOVED lines=8> */
.L_x_27583:
[----:B------:R-:W2:Y:S02]  /*7ba0*/  LDG.E.U16 R0, desc[UR36][R2.64] ;  /* 0x0000002402007981 */ /* 0x000ea4000c1e1500 */
[----:B--2---:R-:W-:Y:S01]  /*7bb0*/  HADD2.F32 R0, -RZ, R0.H0_H0 ;  /* 0x20000000ff007230 */ /* 0x004fe20000004100 */
[----:B------:R-:W-:Y:S06]  /*7bc0*/  BRA `(.L_x_27579) ;  /* 0x0000000800c47947 */ /* 0x000fec0003800000 */
.L_x_27582:
        /* <DEDUP_REMOVED lines=8> */
.L_x_27585:
[----:B------:R-:W2:Y:S02]  /*7c50*/  LDG.E.U16 R0, desc[UR36][R2.64] ;  /* 0x0000002402007981 */ /* 0x000ea4000c1e1500 */
[----:B--2---:R-:W-:Y:S01]  /*7c60*/  HADD2.F32 R0, -RZ, R0.H0_H0 ;  /* 0x20000000ff007230 */ /* 0x004fe20000004100 */
[----:B------:R-:W-:Y:S06]  /*7c70*/  BRA `(.L_x_27579) ;  /* 0x0000000800987947 */ /* 0x000fec0003800000 */
.L_x_27584:
[----:B------:R-:W2:Y:S01]  /*7c80*/  LDG.E.64 R2, desc[UR36][R2.64] ;  /* 0x0000002402027981 */ /* 0x000ea2000c1e1b00 */
[----:B------:R-:W-:Y:S01]  /*7c90*/  UMOV UR4, 0xf0000000 ;  /* 0xf000000000047882 */ /* 0x000fe20000000000 */
[----:B------:R-:W-:Y:S01]  /*7ca0*/  UMOV UR5, 0x380fffff ;  /* 0x380fffff00057882 */ /* 0x000fe20000000000 */
[----:B--2---:R-:W0:Y:S01]  /*7cb0*/  F2F.F32.F64 R0, R2 ;  /* 0x0000000200007310 */ /* 0x004e220000301000 */
[----:B------:R-:W-:-:S14]  /*7cc0*/  DSETP.GEU.AND P0, PT, |R2|, UR4, PT ;  /* 0x0000000402007e2a */ /* 0x000fdc000bf0e200 */
[----:B0-----:R-:W-:Y:S01]  /*7cd0*/  @!P0 FMUL R0, R0, 1.175494350822287508e-38 ;  /* 0x0080000000008820 */ /* 0x001fe20000400000 */
[----:B------:R-:W-:Y:S06]  /*7ce0*/  BRA `(.L_x_27579) ;  /* 0x00000008007c7947 */ /* 0x000fec0003800000 */
.L_x_27574:
        /* <DEDUP_REMOVED lines=12> */
.L_x_27588:
[----:B------:R-:W2:Y:S01]  /*7db0*/  LDG.E.64 R2, desc[UR36][R2.64] ;  /* 0x0000002402027981 */ /* 0x000ea2000c1e1b00 */
[----:B------:R-:W-:Y:S01]  /*7dc0*/  UMOV UR4, 0xf0000000 ;  /* 0xf000000000047882 */ /* 0x000fe20000000000 */
[----:B------:R-:W-:Y:S01]  /*7dd0*/  UMOV UR5, 0x380fffff ;  /* 0x380fffff00057882 */ /* 0x000fe20000000000 */
[----:B--2---:R-:W0:Y:S01]  /*7de0*/  F2F.F32.F64 R0, R2 ;  /* 0x0000000200007310 */ /* 0x004e220000301000 */
[----:B------:R-:W-:-:S14]  /*7df0*/  DSETP.GEU.AND P0, PT, |R2|, UR4, PT ;  /* 0x0000000402007e2a */ /* 0x000fdc000bf0e200 */
[----:B0-----:R-:W-:Y:S01]  /*7e00*/  @!P0 FMUL R0, R0, 1.175494350822287508e-38 ;  /* 0x0080000000008820 */ /* 0x001fe20000400000 */
[----:B------:R-:W-:Y:S06]  /*7e10*/  BRA `(.L_x_27579) ;  /* 0x0000000800307947 */ /* 0x000fec0003800000 */
.L_x_27587:
        /* <DEDUP_REMOVED lines=26> */
.L_x_27590:
        /* <DEDUP_REMOVED lines=13> */
.L_x_27589:
[----:B------:R-:W2:Y:S02]  /*8090*/  LDG.E.U16 R0, desc[UR36][R2.64] ;  /* 0x0000002402007981 */ /* 0x000ea4000c1e1500 */
[----:B--2---:R-:W-:Y:S01]  /*80a0*/  IMAD.U32 R0, R0, 0x10000, RZ ;  /* 0x0001000000007824 */ /* 0x004fe200078e00ff */
[----:B------:R-:W-:Y:S06]  /*80b0*/  BRA `(.L_x_27579) ;  /* 0x0000000400887947 */ /* 0x000fec0003800000 */
.L_x_27586:
        /* <DEDUP_REMOVED lines=11> */
.L_x_27593:
        /* <DEDUP_REMOVED lines=20> */
.L_x_27595:
[----:B------:R-:W-:Y:S05]  /*82b0*/  BSYNC B0 ;  /* 0x0000000000007941 */ /* 0x000fea0003800000 */
.L_x_27594:
[----:B------:R-:W-:Y:S01]  /*82c0*/  LEA R3, R0, 0x3b800000, 0x17 ;  /* 0x3b80000000037811 */ /* 0x000fe200078eb8ff */
[----:B------:R-:W-:-:S05]  /*82d0*/  IMAD.SHL.U32 R0, R2, 0x100000, RZ ;  /* 0x0010000002007824 */ /* 0x000fca00078e00ff */
[----:B------:R-:W-:Y:S01]  /*82e0*/  LOP3.LUT R0, R3, R0, R4, 0xfe, !PT ;  /* 0x0000000003007212 */ /* 0x000fe200078efe04 */
[----:B------:R-:W-:Y:S06]  /*82f0*/  BRA `(.L_x_27579) ;  /* 0x0000000000f87947 */ /* 0x000fec0003800000 */
.L_x_27592:
        /* <DEDUP_REMOVED lines=20> */
.L_x_27597:
[----:B------:R-:W-:Y:S05]  /*8440*/  BSYNC B0 ;  /* 0x0000000000007941 */ /* 0x000fea0003800000 */
.L_x_27596:
[----:B------:R-:W-:Y:S01]  /*8450*/  LEA R3, R0, 0x37800000, 0x17 ;  /* 0x3780000000037811 */ /* 0x000fe200078eb8ff */
[----:B------:R-:W-:-:S05]  /*8460*/  IMAD.SHL.U32 R0, R2, 0x200000, RZ ;  /* 0x0020000002007824 */ /* 0x000fca00078e00ff */
[----:B------:R-:W-:Y:S01]  /*8470*/  LOP3.LUT R0, R3, R0, R4, 0xfe, !PT ;  /* 0x0000000003007212 */ /* 0x000fe200078efe04 */
[----:B------:R-:W-:Y:S06]  /*8480*/  BRA `(.L_x_27579) ;  /* 0x0000000000947947 */ /* 0x000fec0003800000 */
.L_x_27591:
        /* <DEDUP_REMOVED lines=14> */
.L_x_27578:
        /* <DEDUP_REMOVED lines=16> */
.L_x_27600:
[----:B------:R-:W-:Y:S01]  /*8670*/  IMAD.MOV.U32 R0, RZ, RZ, RZ ;  /* 0x000000ffff007224 */ /* 0x000fe200078e00ff */
[----:B------:R-:W-:Y:S06]  /*8680*/  BRA `(.L_x_27579) ;  /* 0x0000000000147947 */ /* 0x000fec0003800000 */
.L_x_27599:
[----:B------:R-:W2:Y:S02]  /*8690*/  LDG.E.64 R2, desc[UR36][R2.64] ;  /* 0x0000002402027981 */ /* 0x000ea4000c1e1b00 */
[----:B--2---:R0:W1:Y:S01]  /*86a0*/  I2F.U64 R0, R2 ;  /* 0x0000000200007312 */ /* 0x0040620000301000 */
[----:B------:R-:W-:Y:S05]  /*86b0*/  BRA `(.L_x_27579) ;  /* 0x0000000000087947 */ /* 0x000fea0003800000 */
.L_x_27598:
[----:B------:R-:W2:Y:S02]  /*86c0*/  LDG.E R0, desc[UR36][R2.64] ;  /* 0x0000002402007981 */ /* 0x000ea4000c1e1900 */
[----:B--2---:R-:W-:-:S07]  /*86d0*/  I2FP.F32.U32 R0, R0 ;  /* 0x0000000000007245 */ /* 0x004fce0000201000 */
.L_x_27579:
[----:B------:R-:W-:Y:S05]  /*86e0*/  BSYNC B6 ;  /* 0x0000000000067941 */ /* 0x000fea0003800000 */
.L_x_27573:
[C---:B012-45:R-:W-:Y:S01]  /*86f0*/  FSETP.GTU.FTZ.AND P0, PT, |R0|.reuse, +INF , PT ;  /* 0x7f8000000000780b */ /* 0x077fe20003f1c200 */
[C---:B---3--:R-:W-:Y:S01]  /*8700*/  IMAD.SHL.U32 R2, R0.reuse, 0x2, RZ ;  /* 0x0000000200027824 */ /* 0x048fe200078e00ff */
        /* <DEDUP_REMOVED lines=38> */
.L_x_27602:
[----:B------:R-:W-:Y:S02]  /*8970*/  ULDC UR4, c[0x0][0x424] ;  /* 0x0001090000047ab9 */ /* 0x000fe40000000800 */
[----:B------:R-:W-:-:S07]  /*8980*/  FADD.FTZ R2, R0, UR4 ;  /* 0x0000000400027e21 */ /* 0x000fce0008010000 */
.L_x_27603:
[----:B------:R-:W-:Y:S05]  /*8990*/  BSYNC B0 ;  /* 0x0000000000007941 */ /* 0x000fea0003800000 */
.L_x_27601:
        /* <DEDUP_REMOVED lines=15> */
.L_x_27607:
[----:B------:R-:W0:Y:S02]  /*8a90*/  F2I.S64.TRUNC R2, R2 ;  /* 0x0000000200027311 */ /* 0x000e24000020d900 */
[----:B0-----:R-:W-:-:S05]  /*8aa0*/  IMAD.MOV.U32 R5, RZ, RZ, R2 ;  /* 0x000000ffff057224 */ /* 0x001fca00078e0002 */
[----:B------:R0:W-:Y:S01]  /*8ab0*/  STG.E.U8 desc[UR36][R16.64], R5 ;  /* 0x0000000510007986 */ /* 0x0001e2000c101124 */
[----:B------:R-:W-:Y:S05]  /*8ac0*/  BRA `(.L_x_27609) ;  /* 0x0000000c00407947 */ /* 0x000fea0003800000 */
.L_x_27606:
        /* <DEDUP_REMOVED lines=9> */
.L_x_27611:
[----:B------:R-:W0:Y:S02]  /*8b60*/  F2I.FTZ.TRUNC.NTZ R3, R2 ;  /* 0x0000000200037305 */ /* 0x000e24000021f100 */
[----:B0-----:R0:W-:Y:S01]  /*8b70*/  STG.E desc[UR36][R16.64], R3 ;  /* 0x0000000310007986 */ /* 0x0011e2000c101924 */
[----:B------:R-:W-:Y:S05]  /*8b80*/  BRA `(.L_x_27609) ;  /* 0x0000000c00107947 */ /* 0x000fea0003800000 */
.L_x_27610:
[----:B------:R-:W0:Y:S02]  /*8b90*/  F2I.FTZ.TRUNC.NTZ R3, R2 ;  /* 0x0000000200037305 */ /* 0x000e24000021f100 */
[----:B0-----:R0:W-:Y:S01]  /*8ba0*/  STG.E.U16 desc[UR36][R16.64], R3 ;  /* 0x0000000310007986 */ /* 0x0011e2000c101524 */
[----:B------:R-:W-:Y:S05]  /*8bb0*/  BRA `(.L_x_27609) ;  /* 0x0000000c00047947 */ /* 0x000fea0003800000 */
.L_x_27605:
        /* <DEDUP_REMOVED lines=8> */
.L_x_27613:
[----:B------:R-:W-:-:S05]  /*8c40*/  F2FP.F16.F32.PACK_AB R2, RZ, R2 ;  /* 0x00000002ff02723e */ /* 0x000fca00000000ff */
[----:B------:R0:W-:Y:S01]  /*8c50*/  STG.E.U16 desc[UR36][R16.64], R2 ;  /* 0x0000000210007986 */ /* 0x0001e2000c101524 */
[----:B------:R-:W-:Y:S05]  /*8c60*/  BRA `(.L_x_27609) ;  /* 0x0000000800d87947 */ /* 0x000fea0003800000 */
.L_x_27612:
        /* <DEDUP_REMOVED lines=9> */
.L_x_27615:
[----:B------:R-:W-:-:S04]  /*8d00*/  F2FP.F16.F32.PACK_AB R3, RZ, R2 ;  /* 0x00000002ff03723e */ /* 0x000fc800000000ff */
[----:B------:R-:W-:-:S05]  /*8d10*/  PRMT R3, R3, 0x5410, RZ ;  /* 0x0000541003037816 */ /* 0x000fca00000000ff */
[----:B------:R0:W-:Y:S01]  /*8d20*/  STG.E desc[UR36][R16.64], R3 ;  /* 0x0000000310007986 */ /* 0x0001e2000c101924 */
[----:B------:R-:W-:Y:S05]  /*8d30*/  BRA `(.L_x_27609) ;  /* 0x0000000800a47947 */ /* 0x000fea0003800000 */
.L_x_27614:
[----:B------:R-:W-:-:S06]  /*8d40*/  FMUL.FTZ R2, R2, 1 ;  /* 0x3f80000002027820 */ /* 0x000fcc0000410000 */
[----:B------:R-:W0:Y:S02]  /*8d50*/  F2F.F64.F32 R2, R2 ;  /* 0x0000000200027310 */ /* 0x000e240000201800 */
[----:B0-----:R0:W-:Y:S01]  /*8d60*/  STG.E.64 desc[UR36][R16.64], R2 ;  /* 0x0000000210007986 */ /* 0x0011e2000c101b24 */
[----:B------:R-:W-:Y:S05]  /*8d70*/  BRA `(.L_x_27609) ;  /* 0x0000000800947947 */ /* 0x000fea0003800000 */
.L_x_27604:
        /* <DEDUP_REMOVED lines=12> */
.L_x_27618:
[----:B------:R-:W-:Y:S01]  /*8e40*/  FMUL.FTZ R4, R2, 1 ;  /* 0x3f80000002047820 */ /* 0x000fe20000410000 */
[----:B------:R-:W-:-:S05]  /*8e50*/  CS2R R6, SRZ ;  /* 0x0000000000067805 */ /* 0x000fca000001ff00 */
[----:B------:R-:W0:Y:S02]  /*8e60*/  F2F.F64.F32 R4, R4 ;  /* 0x0000000400047310 */ /* 0x000e240000201800 */
[----:B0-----:R0:W-:Y:S01]  /*8e70*/  STG.E.128 desc[UR36][R16.64], R4 ;  /* 0x0000000410007986 */ /* 0x0011e2000c101d24 */
[----:B------:R-:W-:Y:S05]  /*8e80*/  BRA `(.L_x_27609) ;  /* 0x0000000800507947 */ /* 0x000fea0003800000 */
.L_x_27617:
        /* <DEDUP_REMOVED lines=20> */
.L_x_27622:
[----:B------:R-:W-:Y:S05]  /*8fd0*/  BSYNC B0 ;  /* 0x0000000000007941 */ /* 0x000fea0003800000 */
.L_x_27621:
[----:B------:R-:W-:-:S05]  /*8fe0*/  LOP3.LUT R5, R0, R5, RZ, 0xfc, !PT ;  /* 0x0000000500057212 */ /* 0x000fca00078efcff */
[----:B------:R0:W-:Y:S01]  /*8ff0*/  STG.E.U8 desc[UR36][R16.64], R5 ;  /* 0x0000000510007986 */ /* 0x0001e2000c101124 */
[----:B------:R-:W-:Y:S05]  /*9000*/  BRA `(.L_x_27609) ;  /* 0x0000000400f07947 */ /* 0x000fea0003800000 */
.L_x_27620:
        /* <DEDUP_REMOVED lines=12> */
.L_x_27624:
[----:B------:R-:W-:Y:S01]  /*90d0*/  IMAD.MOV.U32 R0, RZ, RZ, 0x7f ;  /* 0x0000007fff007424 */ /* 0x000fe200078e00ff */
[----:B------:R-:W-:-:S04]  /*90e0*/  ISETP.GT.U32.AND P0, PT, R4, 0x7f800000, PT ;  /* 0x7f8000000400780c */ /* 0x000fc80003f04070 */
[----:B------:R-:W-:-:S09]  /*90f0*/  SEL R0, R0, 0x7c, P0 ;  /* 0x0000007c00007807 */ /* 0x000fd20000000000 */
.L_x_27625:
[----:B------:R-:W-:Y:S05]  /*9100*/  BSYNC B0 ;  /* 0x0000000000007941 */ /* 0x000fea0003800000 */
.L_x_27623:
[----:B------:R-:W-:-:S04]  /*9110*/  LOP3.LUT R2, R2, 0x80000000, RZ, 0xc0, !PT ;  /* 0x8000000002027812 */ /* 0x000fc800078ec0ff */
[----:B------:R-:W-:-:S04]  /*9120*/  SHF.R.U32.HI R3, RZ, 0x18, R2 ;  /* 0x00000018ff037819 */ /* 0x000fc80000011602 */
[----:B------:R-:W-:-:S05]  /*9130*/  LOP3.LUT R3, R0, R3, RZ, 0xfc, !PT ;  /* 0x0000000300037212 */ /* 0x000fca00078efcff */
[----:B------:R0:W-:Y:S01]  /*9140*/  STG.E.U8 desc[UR36][R16.64], R3 ;  /* 0x0000000310007986 */ /* 0x0001e2000c101124 */
[----:B------:R-:W-:Y:S05]  /*9150*/  BRA `(.L_x_27609) ;  /* 0x00000004009c7947 */ /* 0x000fea0003800000 */
.L_x_27619:
[----:B------:R-:W-:-:S05]  /*9160*/  F2FP.BF16.F32.PACK_AB R2, RZ, R2 ;  /* 0x00000002ff02723e */ /* 0x000fca00000010ff */
[----:B------:R0:W-:Y:S01]  /*9170*/  STG.E.U16 desc[UR36][R16.64], R2 ;  /* 0x0000000210007986 */ /* 0x0001e2000c101524 */
[----:B------:R-:W-:Y:S05]  /*9180*/  BRA `(.L_x_27609) ;  /* 0x0000000400907947 */ /* 0x000fea0003800000 */
.L_x_27616:
        /* <DEDUP_REMOVED lines=11> */
.L_x_27628:
        /* <DEDUP_REMOVED lines=16> */
.L_x_27631:
[----:B------:R-:W-:-:S04]  /*9340*/  LOP3.LUT R2, R2, 0x80000000, RZ, 0xc0, !PT ;  /* 0x8000000002027812 */ /* 0x000fc800078ec0ff */
[----:B------:R-:W-:-:S04]  /*9350*/  SHF.R.U32.HI R3, RZ, 0x18, R2 ;  /* 0x00000018ff037819 */ /* 0x000fc80000011602 */
[----:B------:R-:W-:-:S04]  /*9360*/  LOP3.LUT R0, R0, R3, RZ, 0xfc, !PT ;  /* 0x0000000300007212 */ /* 0x000fc800078efcff */
[----:B------:R-:W-:-:S07]  /*9370*/  PRMT R8, R0, 0x7610, R8 ;  /* 0x0000761000087816 */ /* 0x000fce0000000008 */
.L_x_27630:
[----:B------:R-:W-:Y:S05]  /*9380*/  BSYNC B0 ;  /* 0x0000000000007941 */ /* 0x000fea0003800000 */
.L_x_27629:
[----:B------:R4:W-:Y:S01]  /*9390*/  STG.E.U8 desc[UR36][R16.64], R8 ;  /* 0x0000000810007986 */ /* 0x0009e2000c101124 */
[----:B------:R-:W-:Y:S05]  /*93a0*/  BRA `(.L_x_27609) ;  /* 0x0000000400087947 */ /* 0x000fea0003800000 */
.L_x_27627:
        /* <DEDUP_REMOVED lines=16> */
.L_x_27634:
[----:B------:R-:W-:-:S04]  /*94b0*/  LOP3.LUT R2, R2, 0x80000000, RZ, 0xc0, !PT ;  /* 0x8000000002027812 */ /* 0x000fc800078ec0ff */
[----:B------:R-:W-:-:S04]  /*94c0*/  SHF.R.U32.HI R3, RZ, 0x18, R2 ;  /* 0x00000018ff037819 */ /* 0x000fc80000011602 */
[----:B------:R-:W-:-:S04]  /*94d0*/  LOP3.LUT R0, R0, R3, RZ, 0xfc, !PT ;  /* 0x0000000300007212 */ /* 0x000fc800078efcff */
[----:B------:R-:W-:-:S07]  /*94e0*/  PRMT R8, R0, 0x7610, R8 ;  /* 0x0000761000087816 */ /* 0x000fce0000000008 */
.L_x_27633:
[----:B------:R-:W-:Y:S05]  /*94f0*/  BSYNC B0 ;  /* 0x0000000000007941 */ /* 0x000fea0003800000 */
.L_x_27632:
[----:B------:R3:W-:Y:S01]  /*9500*/  STG.E.U8 desc[UR36][R16.64], R8 ;  /* 0x0000000810007986 */ /* 0x0007e2000c101124 */
[----:B------:R-:W-:Y:S05]  /*9510*/  BRA `(.L_x_27609) ;  /* 0x0000000000ac7947 */ /* 0x000fea0003800000 */
.L_x_27626:
        /* <DEDUP_REMOVED lines=21> */
.L_x_27608:
        /* <DEDUP_REMOVED lines=16> */
.L_x_27637:
[----:B------:R-:W-:Y:S05]  /*9770*/  BRA `(.L_x_27609) ;  /* 0x0000000000147947 */ /* 0x000fea0003800000 */
.L_x_27636:
[----:B------:R-:W0:Y:S02]  /*9780*/  F2I.U64.TRUNC R2, R2 ;  /* 0x0000000200027311 */ /* 0x000e24000020d800 */
[----:B0-----:R2:W-:Y:S01]  /*9790*/  STG.E.64 desc[UR36][R16.64], R2 ;  /* 0x0000000210007986 */ /* 0x0015e2000c101b24 */
[----:B------:R-:W-:Y:S05]  /*97a0*/  BRA `(.L_x_27609) ;  /* 0x0000000000087947 */ /* 0x000fea0003800000 */
.L_x_27635:
[----:B------:R-:W0:Y:S02]  /*97b0*/  F2I.FTZ.U32.TRUNC.NTZ R3, R2 ;  /* 0x0000000200037305 */ /* 0x000e24000021f000 */
[----:B0-----:R0:W-:Y:S02]  /*97c0*/  STG.E desc[UR36][R16.64], R3 ;  /* 0x0000000310007986 */ /* 0x0011e4000c101924 */
.L_x_27609:
[----:B------:R-:W-:-:S07]  /*97d0*/  VIADD R19, R19, 0x80 ;  /* 0x0000008013137836 */ /* 0x000fce0000000000 */
.L_x_27571:
[----:B------:R-:W-:Y:S05]  /*97e0*/  BSYNC B7 ;  /* 0x0000000000077941 */ /* 0x000fea0003800000 */
.L_x_27570:
        /* <DEDUP_REMOVED lines=306> */
.L_x_27638:
        /* <DEDUP_REMOVED lines=22> */
.L_x_27643:
[----:B------:R-:W2:Y:S02]  /*ac70*/  LDG.E.U8 R0, desc[UR36][R2.64] ;  /* 0x0000002402007981 */ /* 0x000ea4000c1e1100 */
[----:B--2---:R-:W-:Y:S01]  /*ac80*/  I2FP.F32.U32 R0, R0 ;  /* 0x0000000000007245 */ /* 0x004fe20000201000 */
[----:B------:R-:W-:Y:S06]  /*ac90*/  BRA `(.L_x_27645) ;  /* 0x0000000c002c7947 */ /* 0x000fec0003800000 */
.L_x_27642:
        /* <DEDUP_REMOVED lines=9> */
.L_x_27647:
[----:B------:R-:W2:Y:S02]  /*ad30*/  LDG.E R0, desc[UR36][R2.64] ;  /* 0x0000002402007981 */ /* 0x000ea4000c1e1900 */
[----:B--2---:R-:W-:Y:S01]  /*ad40*/  I2FP.F32.S32 R0, R0 ;  /* 0x0000000000007245 */ /* 0x004fe20000201400 */
[----:B------:R-:W-:Y:S06]  /*ad50*/  BRA `(.L_x_27645) ;  /* 0x0000000800fc7947 */ /* 0x000fec0003800000 */
.L_x_27646:
[----:B------:R-:W2:Y:S02]  /*ad60*/  LDG.E.U16 R0, desc[UR36][R2.64] ;  /* 0x0000002402007981 */ /* 0x000ea4000c1e1500 */
[----:B--2---:R-:W3:Y:S01]  /*ad70*/  I2F.S16 R0, R0 ;  /* 0x0000000000007306 */ /* 0x004ee20000101400 */
[----:B------:R-:W-:Y:S05]  /*ad80*/  BRA `(.L_x_27645) ;  /* 0x0000000800f07947 */ /* 0x000fea0003800000 */
.L_x_27641:
        /* <DEDUP_REMOVED lines=8> */
.L_x_27649:
[----:B------:R-:W2:Y:S02]  /*ae10*/  LDG.E.U16 R0, desc[UR36][R2.64] ;  /* 0x0000002402007981 */ /* 0x000ea4000c1e1500 */
[----:B--2---:R-:W-:Y:S01]  /*ae20*/  HADD2.F32 R0, -RZ, R0.H0_H0 ;  /* 0x20000000ff007230 */ /* 0x004fe20000004100 */
[----:B------:R-:W-:Y:S06]  /*ae30*/  BRA `(.L_x_27645) ;  /* 0x0000000800c47947 */ /* 0x000fec0003800000 */
.L_x_27648:
        /* <DEDUP_REMOVED lines=8> */
.L_x_27651:
[----:B------:R-:W2:Y:S02]  /*aec0*/  LDG.E.U16 R0, desc[UR36][R2.64] ;  /* 0x0000002402007981 */ /* 0x000ea4000c1e1500 */
[----:B--2---:R-:W-:Y:S01]  /*aed0*/  HADD2.F32 R0, -RZ, R0.H0_H0 ;  /* 0x20000000ff007230 */ /* 0x004fe20000004100 */
[----:B------:R-:W-:Y:S06]  /*aee0*/  BRA `(.L_x_27645) ;  /* 0x0000000800987947 */ /* 0x000fec0003800000 */
.L_x_27650:
[----:B------:R-:W2:Y:S01]  /*aef0*/  LDG.E.64 R2, desc[UR36][R2.64] ;  /* 0x0000002402027981 */ /* 0x000ea2000c1e1b00 */
[----:B------:R-:W-:Y:S01]  /*af00*/  UMOV UR4, 0xf0000000 ;  /* 0xf000000000047882 */ /* 0x000fe20000000000 */
[----:B------:R-:W-:Y:S01]  /*af10*/  UMOV UR5, 0x380fffff ;  /* 0x380fffff00057882 */ /* 0x000fe20000000000 */
[----:B--2---:R-:W0:Y:S01]  /*af20*/  F2F.F32.F64 R0, R2 ;  /* 0x0000000200007310 */ /* 0x004e220000301000 */
[----:B------:R-:W-:-:S14]  /*af30*/  DSETP.GEU.AND P0, PT, |R2|, UR4, PT ;  /* 0x0000000402007e2a */ /* 0x000fdc000bf0e200 */
[----:B0-----:R-:W-:Y:S01]  /*af40*/  @!P0 FMUL R0, R0, 1.175494350822287508e-38 ;  /* 0x0080000000008820 */ /* 0x001fe20000400000 */
[----:B------:R-:W-:Y:S06]  /*af50*/  BRA `(.L_x_27645) ;  /* 0x00000008007c7947 */ /* 0x000fec0003800000 */
.L_x_27640:
        /* <DEDUP_REMOVED lines=12> */
.L_x_27654:
[----:B------:R-:W2:Y:S01]  /*b020*/  LDG.E.64 R2, desc[UR36][R2.64] ;  /* 0x0000002402027981 */ /* 0x000ea2000c1e1b00 */
[----:B------:R-:W-:Y:S01]  /*b030*/  UMOV UR4, 0xf0000000 ;  /* 0xf000000000047882 */ /* 0x000fe20000000000 */
[----:B------:R-:W-:Y:S01]  /*b040*/  UMOV UR5, 0x380fffff ;  /* 0x380fffff00057882 */ /* 0x000fe20000000000 */
[----:B--2---:R-:W0:Y:S01]  /*b050*/  F2F.F32.F64 R0, R2 ;  /* 0x0000000200007310 */ /* 0x004e220000301000 */
[----:B------:R-:W-:-:S14]  /*b060*/  DSETP.GEU.AND P0, PT, |R2|, UR4, PT ;  /* 0x0000000402007e2a */ /* 0x000fdc000bf0e200 */
[----:B0-----:R-:W-:Y:S01]  /*b070*/  @!P0 FMUL R0, R0, 1.175494350822287508e-38 ;  /* 0x0080000000008820 */ /* 0x001fe20000400000 */
[----:B------:R-:W-:Y:S06]  /*b080*/  BRA `(.L_x_27645) ;  /* 0x0000000800307947 */ /* 0x000fec0003800000 */
.L_x_27653:
        /* <DEDUP_REMOVED lines=26> */
.L_x_27656:
        /* <DEDUP_REMOVED lines=13> */
.L_x_27655:
[----:B------:R-:W2:Y:S02]  /*b300*/  LDG.E.U16 R0, desc[UR36][R2.64] ;  /* 0x0000002402007981 */ /* 0x000ea4000c1e1500 */
[----:B--2---:R-:W-:Y:S01]  /*b310*/  IMAD.U32 R0, R0, 0x10000, RZ ;  /* 0x0001000000007824 */ /* 0x004fe200078e00ff */
[----:B------:R-:W-:Y:S06]  /*b320*/  BRA `(.L_x_27645) ;  /* 0x0000000400887947 */ /* 0x000fec0003800000 */
.L_x_27652:
        /* <DEDUP_REMOVED lines=11> */
.L_x_27659:
        /* <DEDUP_REMOVED lines=20> */
.L_x_27661:
[----:B------:R-:W-:Y:S05]  /*b520*/  BSYNC B0 ;  /* 0x0000000000007941 */ /* 0x000fea0003800000 */
.L_x_27660:
[----:B------:R-:W-:Y:S01]  /*b530*/  LEA R3, R0, 0x3b800000, 0x17 ;  /* 0x3b80000000037811 */ /* 0x000fe200078eb8ff */
[----:B------:R-:W-:-:S05]  /*b540*/  IMAD.SHL.U32 R0, R2, 0x100000, RZ ;  /* 0x0010000002007824 */ /* 0x000fca00078e00ff */
[----:B------:R-:W-:Y:S01]  /*b550*/  LOP3.LUT R0, R3, R0, R4, 0xfe, !PT ;  /* 0x0000000003007212 */ /* 0x000fe200078efe04 */
[----:B------:R-:W-:Y:S06]  /*b560*/  BRA `(.L_x_27645) ;  /* 0x0000000000f87947 */ /* 0x000fec0003800000 */
.L_x_27658:
        /* <DEDUP_REMOVED lines=20> */
.L_x_27663:
[----:B------:R-:W-:Y:S05]  /*b6b0*/  BSYNC B0 ;  /* 0x0000000000007941 */ /* 0x000fea0003800000 */
.L_x_27662:
[----:B------:R-:W-:Y:S01]  /*b6c0*/  LEA R3, R0, 0x37800000, 0x17 ;  /* 0x3780000000037811 */ /* 0x000fe200078eb8ff */
[----:B------:R-:W-:-:S05]  /*b6d0*/  IMAD.SHL.U32 R0, R2, 0x200000, RZ ;  /* 0x0020000002007824 */ /* 0x000fca00078e00ff */
[----:B------:R-:W-:Y:S01]  /*b6e0*/  LOP3.LUT R0, R3, R0, R4, 0xfe, !PT ;  /* 0x0000000003007212 */ /* 0x000fe200078efe04 */
[----:B------:R-:W-:Y:S06]  /*b6f0*/  BRA `(.L_x_27645) ;  /* 0x0000000000947947 */ /* 0x000fec0003800000 */
.L_x_27657:
        /* <DEDUP_REMOVED lines=14> */
.L_x_27644:
        /* <DEDUP_REMOVED lines=16> */
.L_x_27666:
[----:B------:R-:W-:Y:S01]  /*b8e0*/  IMAD.MOV.U32 R0, RZ, RZ, RZ ;  /* 0x000000ffff007224 */ /* 0x000fe200078e00ff */
[----:B------:R-:W-:Y:S06]  /*b8f0*/  BRA `(.L_x_27645) ;  /* 0x0000000000147947 */ /* 0x000fec0003800000 */
.L_x_27665:
[----:B------:R-:W2:Y:S02]  /*b900*/  LDG.E.64 R2, desc[UR36][R2.64] ;  /* 0x0000002402027981 */ /* 0x000ea4000c1e1b00 */
[----:B--2---:R0:W1:Y:S01]  /*b910*/  I2F.U64 R0, R2 ;  /* 0x0000000200007312 */ /* 0x0040620000301000 */
[----:B------:R-:W-:Y:S05]  /*b920*/  BRA `(.L_x_27645) ;  /* 0x0000000000087947 */ /* 0x000fea0003800000 */
.L_x_27664:
[----:B------:R-:W2:Y:S02]  /*b930*/  LDG.E R0, desc[UR36][R2.64] ;  /* 0x0000002402007981 */ /* 0x000ea4000c1e1900 */
[----:B--2---:R-:W-:-:S07]  /*b940*/  I2FP.F32.U32 R0, R0 ;  /* 0x0000000000007245 */ /* 0x004fce0000201000 */
.L_x_27645:
[----:B------:R-:W-:Y:S05]  /*b950*/  BSYNC B6 ;  /* 0x0000000000067941 */ /* 0x000fea0003800000 */
.L_x_27639:
[C---:B0123-5:R-:W-:Y:S01]  /*b960*/  FSETP.GTU.FTZ.AND P0, PT, |R0|.reuse, +INF , PT ;  /* 0x7f8000000000780b */ /* 0x06ffe20003f1c200 */
[C---:B----4-:R-:W-:Y:S01]  /*b970*/  IMAD.SHL.U32 R2, R0.reuse, 0x2, RZ ;  /* 0x0000000200027824 */ /* 0x050fe200078e00ff */
        /* <DEDUP_REMOVED lines=38> */
.L_x_27668:
[----:B------:R-:W-:Y:S02]  /*bbe0*/  ULDC UR4, c[0x0][0x424] ;  /* 0x0001090000047ab9 */ /* 0x000fe40000000800 */
[----:B------:R-:W-:-:S07]  /*bbf0*/  FADD.FTZ R2, R0, UR4 ;  /* 0x0000000400027e21 */ /* 0x000fce0008010000 */
.L_x_27669:
[----:B------:R-:W-:Y:S05]  /*bc00*/  BSYNC B0 ;  /* 0x0000000000007941 */ /* 0x000fea0003800000 */
.L_x_27667:
        /* <DEDUP_REMOVED lines=15> */
.L_x_27673:
[----:B------:R-:W0:Y:S02]  /*bd00*/  F2I.S64.TRUNC R2, R2 ;  /* 0x0000000200027311 */ /* 0x000e24000020d900 */
[----:B0-----:R-:W-:-:S05]  /*bd10*/  IMAD.MOV.U32 R5, RZ, RZ, R2 ;  /* 0x000000ffff057224 */ /* 0x001fca00078e0002 */
[----:B------:R-:W-:Y:S01]  /*bd20*/  STG.E.U8 desc[UR36][R16.64], R5 ;  /* 0x0000000510007986 */ /* 0x000fe2000c101124 */
[----:B------:R-:W-:Y:S05]  /*bd30*/  EXIT ;  /* 0x000000000000794d */ /* 0x000fea0003800000 */
.L_x_27672:
        /* <DEDUP_REMOVED lines=9> */
.L_x_27676:
[----:B------:R-:W0:Y:S02]  /*bdd0*/  F2I.FTZ.TRUNC.NTZ R3, R2 ;  /* 0x0000000200037305 */ /* 0x000e24000021f100 */
[----:B0-----:R-:W-:Y:S01]  /*bde0*/  STG.E desc[UR36][R16.64], R3 ;  /* 0x0000000310007986 */ /* 0x001fe2000c101924 */
[----:B------:R-:W-:Y:S05]  /*bdf0*/  EXIT ;  /* 0x000000000000794d */ /* 0x000fea0003800000 */
.L_x_27675:
[----:B------:R-:W0:Y:S02]  /*be00*/  F2I.FTZ.TRUNC.NTZ R3, R2 ;  /* 0x0000000200037305 */ /* 0x000e24000021f100 */
[----:B0-----:R-:W-:Y:S01]  /*be10*/  STG.E.U16 desc[UR36][R16.64], R3 ;  /* 0x0000000310007986 */ /* 0x001fe2000c101524 */
[----:B------:R-:W-:Y:S05]  /*be20*/  EXIT ;  /* 0x000000000000794d */ /* 0x000fea0003800000 */
.L_x_27671:
        /* <DEDUP_REMOVED lines=8> */
.L_x_27678:
[----:B------:R-:W-:-:S05]  /*beb0*/  F2FP.F16.F32.PACK_AB R2, RZ, R2 ;  /* 0x00000002ff02723e */ /* 0x000fca00000000ff */
[----:B------:R-:W-:Y:S01]  /*bec0*/  STG.E.U16 desc[UR36][R16.64], R2 ;  /* 0x0000000210007986 */ /* 0x000fe2000c101524 */
[----:B------:R-:W-:Y:S05]  /*bed0*/  EXIT ;  /* 0x000000000000794d */ /* 0x000fea0003800000 */
.L_x_27677:
        /* <DEDUP_REMOVED lines=9> */
.L_x_27680:
[----:B------:R-:W-:-:S04]  /*bf70*/  F2FP.F16.F32.PACK_AB R3, RZ, R2 ;  /* 0x00000002ff03723e */ /* 0x000fc800000000ff */
[----:B------:R-:W-:-:S05]  /*bf80*/  PRMT R3, R3, 0x5410, RZ ;  /* 0x0000541003037816 */ /* 0x000fca00000000ff */
[----:B------:R-:W-:Y:S01]  /*bf90*/  STG.E desc[UR36][R16.64], R3 ;  /* 0x0000000310007986 */ /* 0x000fe2000c101924 */
[----:B------:R-:W-:Y:S05]  /*bfa0*/  EXIT ;  /* 0x000000000000794d */ /* 0x000fea0003800000 */
.L_x_27679:
[----:B------:R-:W-:-:S06]  /*bfb0*/  FMUL.FTZ R2, R2, 1 ;  /* 0x3f80000002027820 */ /* 0x000fcc0000410000 */
[----:B------:R-:W0:Y:S02]  /*bfc0*/  F2F.F64.F32 R2, R2 ;  /* 0x0000000200027310 */ /* 0x000e240000201800 */
[----:B0-----:R-:W-:Y:S01]  /*bfd0*/  STG.E.64 desc[UR36][R16.64], R2 ;  /* 0x0000000210007986 */ /* 0x001fe2000c101b24 */
[----:B------:R-:W-:Y:S05]  /*bfe0*/  EXIT ;  /* 0x000000000000794d */ /* 0x000fea0003800000 */
.L_x_27670:
        /* <DEDUP_REMOVED lines=12> */
.L_x_27683:
[----:B------:R-:W-:Y:S01]  /*c0b0*/  FMUL.FTZ R4, R2, 1 ;  /* 0x3f80000002047820 */ /* 0x000fe20000410000 */
[----:B------:R-:W-:-:S05]  /*c0c0*/  CS2R R6, SRZ ;  /* 0x0000000000067805 */ /* 0x000fca000001ff00 */
[----:B------:R-:W0:Y:S02]  /*c0d0*/  F2F.F64.F32 R4, R4 ;  /* 0x0000000400047310 */ /* 0x000e240000201800 */
[----:B0-----:R-:W-:Y:S01]  /*c0e0*/  STG.E.128 desc[UR36][R16.64], R4 ;  /* 0x0000000410007986 */ /* 0x001fe2000c101d24 */
[----:B------:R-:W-:Y:S05]  /*c0f0*/  EXIT ;  /* 0x000000000000794d */ /* 0x000fea0003800000 */
.L_x_27682:
        /* <DEDUP_REMOVED lines=20> */
.L_x_27687:
[----:B------:R-:W-:Y:S05]  /*c240*/  BSYNC B0 ;  /* 0x0000000000007941 */ /* 0x000fea0003800000 */
.L_x_27686:
[----:B------:R-:W-:-:S05]  /*c250*/  LOP3.LUT R5, R0, R5, RZ, 0xfc, !PT ;  /* 0x0000000500057212 */ /* 0x000fca00078efcff */
[----:B------:R-:W-:Y:S01]  /*c260*/  STG.E.U8 desc[UR36][R16.64], R5 ;  /* 0x0000000510007986 */ /* 0x000fe2000c101124 */
[----:B------:R-:W-:Y:S05]  /*c270*/  EXIT ;  /* 0x000000000000794d */ /* 0x000fea0003800000 */
.L_x_27685:
        /* <DEDUP_REMOVED lines=12> */
.L_x_27689:
[----:B------:R-:W-:Y:S01]  /*c340*/  IMAD.MOV.U32 R0, RZ, RZ, 0x7f ;  /* 0x0000007fff007424 */ /* 0x000fe200078e00ff */
[----:B------:R-:W-:-:S04]  /*c350*/  ISETP.GT.U32.AND P0, PT, R4, 0x7f800000, PT ;  /* 0x7f8000000400780c */ /* 0x000fc80003f04070 */
[----:B------:R-:W-:-:S09]  /*c360*/  SEL R0, R0, 0x7c, P0 ;  /* 0x0000007c00007807 */ /* 0x000fd20000000000 */
.L_x_27690:
[----:B------:R-:W-:Y:S05]  /*c370*/  BSYNC B0 ;  /* 0x0000000000007941 */ /* 0x000fea0003800000 */
.L_x_27688:
[----:B------:R-:W-:-:S04]  /*c380*/  LOP3.LUT R2, R2, 0x80000000, RZ, 0xc0, !PT ;  /* 0x8000000002027812 */ /* 0x000fc800078ec0ff */
[----:B------:R-:W-:-:S04]  /*c390*/  SHF.R.U32.HI R3, RZ, 0x18, R2 ;  /* 0x00000018ff037819 */ /* 0x000fc80000011602 */
[----:B------:R-:W-:-:S05]  /*c3a0*/  LOP3.LUT R3, R0, R3, RZ, 0xfc, !PT ;  /* 0x0000000300037212 */ /* 0x000fca00078efcff */
[----:B------:R-:W-:Y:S01]  /*c3b0*/  STG.E.U8 desc[UR36][R16.64], R3 ;  /* 0x0000000310007986 */ /* 0x000fe2000c101124 */
[----:B------:R-:W-:Y:S05]  /*c3c0*/  EXIT ;  /* 0x000000000000794d */ /* 0x000fea0003800000 */
.L_x_27684:
[----:B------:R-:W-:-:S05]  /*c3d0*/  F2FP.BF16.F32.PACK_AB R2, RZ, R2 ;  /* 0x00000002ff02723e */ /* 0x000fca00000010ff */
[----:B------:R-:W-:Y:S01]  /*c3e0*/  STG.E.U16 desc[UR36][R16.64], R2 ;  /* 0x0000000210007986 */ /* 0x000fe2000c101524 */
[----:B------:R-:W-:Y:S05]  /*c3f0*/  EXIT ;  /* 0x000000000000794d */ /* 0x000fea0003800000 */
.L_x_27681:
        /* <DEDUP_REMOVED lines=11> */
.L_x_27693:
        /* <DEDUP_REMOVED lines=16> */
.L_x_27696:
[----:B------:R-:W-:-:S04]  /*c5b0*/  LOP3.LUT R2, R2, 0x80000000, RZ, 0xc0, !PT ;  /* 0x8000000002027812 */ /* 0x000fc800078ec0ff */
[----:B------:R-:W-:-:S04]  /*c5c0*/  SHF.R.U32.HI R3, RZ, 0x18, R2 ;  /* 0x00000018ff037819 */ /* 0x000fc80000011602 */
[----:B------:R-:W-:-:S04]  /*c5d0*/  LOP3.LUT R0, R0, R3, RZ, 0xfc, !PT ;  /* 0x0000000300007212 */ /* 0x000fc800078efcff */
[----:B------:R-:W-:-:S07]  /*c5e0*/  PRMT R8, R0, 0x7610, R8 ;  /* 0x0000761000087816 */ /* 0x000fce0000000008 */
.L_x_27695:
[----:B------:R-:W-:Y:S05]  /*c5f0*/  BSYNC B0 ;  /* 0x0000000000007941 */ /* 0x000fea0003800000 */
.L_x_27694:
[----:B------:R-:W-:Y:S01]  /*c600*/  STG.E.U8 desc[UR36][R16.64], R8 ;  /* 0x0000000810007986 */ /* 0x000fe2000c101124 */
[----:B------:R-:W-:Y:S05]  /*c610*/  EXIT ;  /* 0x000000000000794d */ /* 0x000fea0003800000 */
.L_x_27692:
        /* <DEDUP_REMOVED lines=16> */
.L_x_27699:
[----:B------:R-:W-:-:S04]  /*c720*/  LOP3.LUT R2, R2, 0x80000000, RZ, 0xc0, !PT ;  /* 0x8000000002027812 */ /* 0x000fc800078ec0ff */
[----:B------:R-:W-:-:S04]  /*c730*/  SHF.R.U32.HI R3, RZ, 0x18, R2 ;  /* 0x00000018ff037819 */ /* 0x000fc80000011602 */
[----:B------:R-:W-:-:S04]  /*c740*/  LOP3.LUT R0, R0, R3, RZ, 0xfc, !PT ;  /* 0x0000000300007212 */ /* 0x000fc800078efcff */
[----:B------:R-:W-:-:S07]  /*c750*/  PRMT R8, R0, 0x7610, R8 ;  /* 0x0000761000087816 */ /* 0x000fce0000000008 */
.L_x_27698:
[----:B------:R-:W-:Y:S05]  /*c760*/  BSYNC B0 ;  /* 0x0000000000007941 */ /* 0x000fea0003800000 */
.L_x_27697:
[----:B------:R-:W-:Y:S01]  /*c770*/  STG.E.U8 desc[UR36][R16.64], R8 ;  /* 0x0000000810007986 */ /* 0x000fe2000c101124 */
[----:B------:R-:W-:Y:S05]  /*c780*/  EXIT ;  /* 0x000000000000794d */ /* 0x000fea0003800000 */
.L_x_27691:
        /* <DEDUP_REMOVED lines=21> */
.L_x_27674:
        /* <DEDUP_REMOVED lines=16> */
.L_x_27702:
[----:B------:R-:W-:Y:S05]  /*c9e0*/  EXIT ;  /* 0x000000000000794d */ /* 0x000fea0003800000 */
.L_x_27701:
[----:B------:R-:W0:Y:S02]  /*c9f0*/  F2I.U64.TRUNC R2, R2 ;  /* 0x0000000200027311 */ /* 0x000e24000020d800 */
[----:B0-----:R-:W-:Y:S01]  /*ca00*/  STG.E.64 desc[UR36][R16.64], R2 ;  /* 0x0000000210007986 */ /* 0x001fe2000c101b24 */
[----:B------:R-:W-:Y:S05]  /*ca10*/  EXIT ;  /* 0x000000000000794d */ /* 0x000fea0003800000 */
.L_x_27700:
[----:B------:R-:W0:Y:S02]  /*ca20*/  F2I.FTZ.U32.TRUNC.NTZ R3, R2 ;  /* 0x0000000200037305 */ /* 0x000e24000021f000 */
[----:B0-----:R-:W-:Y:S01]  /*ca30*/  STG.E desc[UR36][R16.64], R3 ;  /* 0x0000000310007986 */ /* 0x001fe2000c101924 */
[----:B------:R-:W-:Y:S05]  /*ca40*/  EXIT ;  /* 0x000000000000794d */ /* 0x000fea0003800000 */
.L_x_27703:
        /* <DEDUP_REMOVED lines=11> */
.L_x_32274:


//--------------------- .text._ZN2at6native27unrolled_elementwise_kernelINS0_13BUnaryFunctorIfffZZZNS0_21nextafter_kernel_cudaERNS_18TensorIteratorBaseEENKUlvE_clEvENKUlvE0_clEvEUlffE_EESt5arrayIPcLm2EELi4E23TrivialOffsetCalculatorILi1EjESD_NS0_6memory12LoadWithCastILi1EEENSE_13StoreWithCastILi1EEEEEviT_T0_T2_T3_T4_T5_ --------------------------
	.section	.text._ZN2at6native27unrolled_elementwise_kernelINS0_13BUnaryFunctorIfffZZZNS0_21nextafter_kernel_cudaERNS_18TensorIteratorBaseEENKUlvE_clEvENKUlvE0_clEvEUlffE_EESt5arrayIPcLm2EELi4E23TrivialOffsetCalculatorILi1EjESD_NS0_6memory12LoadWithCastILi1EEENSE_13StoreWithCastILi1EEEEEviT_T0_T2_T3_T4_T5_,"ax",@progbits
	.align	128
        .global         _ZN2at6native27unrolled_elementwise_kernelINS0_13BUnaryFunctorIfffZZZNS0_21nextafter_kernel_cudaERNS_18TensorIteratorBaseEENKUlvE_clEvENKUlvE0_clEvEUlffE_EESt5arrayIPcLm2EELi4E23TrivialOffsetCalculatorILi1EjESD_NS0_6memory12LoadWithCastILi1EEENSE_13StoreWithCastILi1EEEEEviT_T0_T2_T3_T4_T5_
        .type           _ZN2at6native27unrolled_elementwise_kernelINS0_13BUnaryFunctorIfffZZZNS0_21nextafter_kernel_cudaERNS_18TensorIteratorBaseEENKUlvE_clEvENKUlvE0_clEvEUlffE_EESt5arrayIPcLm2EELi4E23TrivialOffsetCalculatorILi1EjESD_NS0_6memory12LoadWithCastILi1EEENSE_13StoreWithCastILi1EEEEEviT_T0_T2_T3_T4_T5_,@function
        .size           _ZN2at6native27unrolled_elementwise_kernelINS0_13BUnaryFunctorIfffZZZNS0_21nextafter_kernel_cudaERNS_18TensorIteratorBaseEENKUlvE_clEvENKUlvE0_clEvEUlffE_EESt5arrayIPcLm2EELi4E23TrivialOffsetCalculatorILi1EjESD_NS0_6memory12LoadWithCastILi1EEENSE_13StoreWithCastILi1EEEEEviT_T0_T2_T3_T4_T5_,(.L_x_32275 - _ZN2at6native27unrolled_elementwise_kernelINS0_13BUnaryFunctorIfffZZZNS0_21nextafter_kernel_cudaERNS_18TensorIteratorBaseEENKUlvE_clEvENKUlvE0_clEvEUlffE_EESt5arrayIPcLm2EELi4E23TrivialOffsetCalculatorILi1EjESD_NS0_6memory12LoadWithCastILi1EEENSE_13StoreWithCastILi1EEEEEviT_T0_T2_T3_T4_T5_)
        .other          _ZN2at6native27unrolled_elementwise_kernelINS0_13BUnaryFunctorIfffZZZNS0_21nextafter_kernel_cudaERNS_18TensorIteratorBaseEENKUlvE_clEvENKUlvE0_clEvEUlffE_EESt5arrayIPcLm2EELi4E23TrivialOffsetCalculatorILi1EjESD_NS0_6memory12LoadWithCastILi1EEENSE_13StoreWithCastILi1EEEEEviT_T0_T2_T3_T4_T5_,@"STO_CUDA_ENTRY STV_DEFAULT"
_ZN2at6native27unrolled_elementwise_kernelINS0_13BUnaryFunctorIfffZZZNS0_21nextafter_kernel_cudaERNS_18TensorIteratorBaseEENKUlvE_clEvENKUlvE0_clEvEUlffE_EESt5arrayIPcLm2EELi4E23TrivialOffsetCalculatorILi1EjESD_NS0_6memory12LoadWithCastILi1EEENSE_13StoreWithCastILi1EEEEEviT_T0_T2_T3_T4_T5_:
.text._ZN2at6native27unrolled_elementwise_kernelINS0_13BUnaryFunctorIfffZZZNS0_21nextafter_kernel_cudaERNS_18TensorIteratorBaseEENKUlvE_clEvENKUlvE0_clEvEUlffE_EESt5arrayIPcLm2EELi4E23TrivialOffsetCalculatorILi1EjESD_NS0_6memory12LoadWithCastILi1EEENSE_13StoreWithCastILi1EEEEEviT_T0_T2_T3_T4_T5_:
        /* <DEDUP_REMOVED lines=33> */
.L_x_27710:
[----:B------:R-:W2:Y:S02]  /*0210*/  LDG.E.U8 R4, desc[UR36][R4.64] ;  /* 0x0000002404047981 */ /* 0x000ea4000c1e1100 */
[----:B--2---:R-:W-:Y:S01]  /*0220*/  I2FP.F32.U32 R22, R4 ;  /* 0x0000000400167245 */ /* 0x004fe20000201000 */
[----:B------:R-:W-:Y:S06]  /*0230*/  BRA `(.L_x_27712) ;  /* 0x0000000c00307947 */ /* 0x000fec0003800000 */
.L_x_27709:
        /* <DEDUP_REMOVED lines=9> */
.L_x_27714:
[----:B------:R-:W2:Y:S02]  /*02d0*/  LDG.E R4, desc[UR36][R4.64] ;  /* 0x0000002404047981 */ /* 0x000ea4000c1e1900 */
[----:B--2---:R-:W-:Y:S01]  /*02e0*/  I2FP.F32.S32 R22, R4 ;  /* 0x0000000400167245 */ /* 0x004fe20000201400 */
[----:B------:R-:W-:Y:S06]  /*02f0*/  BRA `(.L_x_27712) ;  /* 0x0000000c00007947 */ /* 0x000fec0003800000 */
.L_x_27713:
[----:B------:R-:W2:Y:S02]  /*0300*/  LDG.E.U16 R4, desc[UR36][R4.64] ;  /* 0x0000002404047981 */ /* 0x000ea4000c1e1500 */
[----:B--2---:R2:W3:Y:S01]  /*0310*/  I2F.S16 R22, R4 ;  /* 0x0000000400167306 */ /* 0x0044e20000101400 */
[----:B------:R-:W-:Y:S05]  /*0320*/  BRA `(.L_x_27712) ;  /* 0x0000000800f47947 */ /* 0x000fea0003800000 */
.L_x_27708:
        /* <DEDUP_REMOVED lines=8> */
.L_x_27716:
[----:B------:R-:W2:Y:S02]  /*03b0*/  LDG.E.U16 R4, desc[UR36][R4.64] ;  /* 0x0000002404047981 */ /* 0x000ea4000c1e1500 */
[----:B--2---:R-:W-:Y:S01]  /*03c0*/  HADD2.F32 R22, -RZ, R4.H0_H0 ;  /* 0x20000004ff167230 */ /* 0x004fe20000004100 */
[----:B------:R-:W-:Y:S06]  /*03d0*/  BRA `(.L_x_27712) ;  /* 0x0000000800c87947 */ /* 0x000fec0003800000 */
.L_x_27715:
        /* <DEDUP_REMOVED lines=8> */
.L_x_27718:
[----:B------:R-:W2:Y:S02]  /*0460*/  LDG.E.U16 R4, desc[UR36][R4.64] ;  /* 0x0000002404047981 */ /* 0x000ea4000c1e1500 */
[----:B--2---:R-:W-:Y:S01]  /*0470*/  HADD2.F32 R22, -RZ, R4.H0_H0 ;  /* 0x20000004ff167230 */ /* 0x004fe20000004100 */
[----:B------:R-:W-:Y:S06]  /*0480*/  BRA `(.L_x_27712) ;  /* 0x00000008009c7947 */ /* 0x000fec0003800000 */
.L_x_27717:
[----:B------:R-:W2:Y:S01]  /*0490*/  LDG.E.64 R4, desc[UR36][R4.64] ;  /* 0x0000002404047981 */ /* 0x000ea2000c1e1b00 */
[----:B------:R-:W-:Y:S01]  /*04a0*/  UMOV UR4, 0xf0000000 ;  /* 0xf000000000047882 */ /* 0x000fe20000000000 */
[----:B------:R-:W-:Y:S01]  /*04b0*/  UMOV UR5, 0x380fffff ;  /* 0x380fffff00057882 */ /* 0x000fe20000000000 */
[----:B--2---:R-:W0:Y:S01]  /*04c0*/  F2F.F32.F64 R22, R4 ;  /* 0x0000000400167310 */ /* 0x004e220000301000 */
[----:B------:R-:W-:-:S14]  /*04d0*/  DSETP.GEU.AND P0, PT, |R4|, UR4, PT ;  /* 0x0000000404007e2a */ /* 0x000fdc000bf0e200 */
[----:B0-----:R-:W-:Y:S01]  /*04e0*/  @!P0 FMUL R22, R22, 1.175494350822287508e-38 ;  /* 0x0080000016168820 */ /* 0x001fe20000400000 */
[----:B------:R-:W-:Y:S06]  /*04f0*/  BRA `(.L_x_27712) ;  /* 0x0000000800807947 */ /* 0x000fec0003800000 */
.L_x_27707:
        /* <DEDUP_REMOVED lines=12> */
.L_x_27721:
[----:B------:R-:W2:Y:S01]  /*05c0*/  LDG.E.64 R4, desc[UR36][R4.64] ;  /* 0x0000002404047981 */ /* 0x000ea2000c1e1b00 */
[----:B------:R-:W-:Y:S01]  /*05d0*/  UMOV UR4, 0xf0000000 ;  /* 0xf000000000047882 */ /* 0x000fe20000000000 */
[----:B------:R-:W-:Y:S01]  /*05e0*/  UMOV UR5, 0x380fffff ;  /* 0x380fffff00057882 */ /* 0x000fe20000000000 */
[----:B--2---:R-:W0:Y:S01]  /*05f0*/  F2F.F32.F64 R22, R4 ;  /* 0x0000000400167310 */ /* 0x004e220000301000 */
[----:B------:R-:W-:-:S14]  /*0600*/  DSETP.GEU.AND P0, PT, |R4|, UR4, PT ;  /* 0x0000000404007e2a */ /* 0x000fdc000bf0e200 */
[----:B0-----:R-:W-:Y:S01]  /*0610*/  @!P0 FMUL R22, R22, 1.175494350822287508e-38 ;  /* 0x0080000016168820 */ /* 0x001fe20000400000 */
[----:B------:R-:W-:Y:S06]  /*0620*/  BRA `(.L_x_27712) ;  /* 0x0000000800347947 */ /* 0x000fec0003800000 */
.L_x_27720:
        /* <DEDUP_REMOVED lines=26> */
.L_x_27723:
        /* <DEDUP_REMOVED lines=14> */
.L_x_27722:
[----:B------:R-:W2:Y:S02]  /*08b0*/  LDG.E.U16 R4, desc[UR36][R4.64] ;  /* 0x0000002404047981 */ /* 0x000ea4000c1e1500 */
[----:B--2---:R-:W-:Y:S01]  /*08c0*/  IMAD.U32 R22, R4, 0x10000, RZ ;  /* 0x0001000004167824 */ /* 0x004fe200078e00ff */
[----:B------:R-:W-:Y:S06]  /*08d0*/  BRA `(.L_x_27712) ;  /* 0x0000000400887947 */ /* 0x000fec0003800000 */
.L_x_27719:
        /* <DEDUP_REMOVED lines=11> */
.L_x_27726:
        /* <DEDUP_REMOVED lines=20> */
.L_x_27728:
[----:B------:R-:W-:Y:S05]  /*0ad0*/  BSYNC B0 ;  /* 0x0000000000007941 */ /* 0x000fea0003800000 */
.L_x_27727:
[----:B------:R-:W-:Y:S01]  /*0ae0*/  IMAD.SHL.U32 R3, R3, 0x100000, RZ ;  /* 0x0010000003037824 */ /* 0x000fe200078e00ff */
[----:B------:R-:W-:-:S04]  /*0af0*/  LEA R5, R0, 0x3b800000, 0x17 ;  /* 0x3b80000000057811 */ /* 0x000fc800078eb8ff */
[----:B------:R-:W-:Y:S01]  /*0b00*/  LOP3.LUT R22, R5, R3, R22, 0xfe, !PT ;  /* 0x0000000305167212 */ /* 0x000fe200078efe16 */
[----:B------:R-:W-:Y:S06]  /*0b10*/  BRA `(.L_x_27712) ;  /* 0x0000000000f87947 */ /* 0x000fec0003800000 */
.L_x_27725:
        /* <DEDUP_REMOVED lines=20> */
.L_x_27730:
[----:B------:R-:W-:Y:S05]  /*0c60*/  BSYNC B0 ;  /* 0x0000000000007941 */ /* 0x000fea0003800000 */
.L_x_27729:
[----:B------:R-:W-:Y:S01]  /*0c70*/  IMAD.SHL.U32 R3, R3, 0x200000, RZ ;  /* 0x0020000003037824 */ /* 0x000fe200078e00ff */
[----:B------:R-:W-:-:S04]  /*0c80*/  LEA R5, R0, 0x37800000, 0x17 ;  /* 0x3780000000057811 */ /* 0x000fc800078eb8ff */
[----:B------:R-:W-:Y:S01]  /*0c90*/  LOP3.LUT R22, R5, R3, R22, 0xfe, !PT ;  /* 0x0000000305167212 */ /* 0x000fe200078efe16 */
[----:B------:R-:W-:Y:S06]  /*0ca0*/  BRA `(.L_x_27712) ;  /* 0x0000000000947947 */ /* 0x000fec0003800000 */
.L_x_27724:
        /* <DEDUP_REMOVED lines=14> */
.L_x_27711:
        /* <DEDUP_REMOVED lines=16> */
.L_x_27733:
[----:B------:R-:W-:Y:S01]  /*0e90*/  IMAD.MOV.U32 R22, RZ, RZ, RZ ;  /* 0x000000ffff167224 */ /* 0x000fe200078e00ff */
[----:B------:R-:W-:Y:S06]  /*0ea0*/  BRA `(.L_x_27712) ;  /* 0x0000000000147947 */ /* 0x000fec0003800000 */
.L_x_27732:
[----:B------:R-:W2:Y:S02]  /*0eb0*/  LDG.E.64 R22, desc[UR36][R4.64] ;  /* 0x0000002404167981 */ /* 0x000ea4000c1e1b00 */
[----:B--2---:R0:W1:Y:S01]  /*0ec0*/  I2F.U64 R22, R22 ;  /* 0x0000001600167312 */ /* 0x0040620000301000 */
[----:B------:R-:W-:Y:S05]  /*0ed0*/  BRA `(.L_x_27712) ;  /* 0x0000000000087947 */ /* 0x000fea0003800000 */
.L_x_27731:
[----:B------:R-:W2:Y:S02]  /*0ee0*/  LDG.E R4, desc[UR36][R4.64] ;  /* 0x0000002404047981 */ /* 0x000ea4000c1e1900 */
[----:B--2---:R-:W-:-:S07]  /*0ef0*/  I2FP.F32.U32 R22, R4 ;  /* 0x0000000400167245 */ /* 0x004fce0000201000 */
.L_x_27712:
[----:B------:R-:W-:Y:S05]  /*0f00*/  BSYNC B6 ;  /* 0x0000000000067941 */ /* 0x000fea0003800000 */
.L_x_27706:
[----:B------:R-:W2:Y:S02]  /*0f10*/  S2R R18, SR_TID.X ;  /* 0x0000000000127919 */ /* 0x000ea40000002100 */
[----:B--2---:R-:W-:-:S07]  /*0f20*/  VIADD R18, R18, 0x80 ;  /* 0x0000008012127836 */ /* 0x004fce0000000000 */
.L_x_27705:
[----:B------:R-:W-:Y:S05]  /*0f30*/  BSYNC B7 ;  /* 0x0000000000077941 */ /* 0x000fea0003800000 */
.L_x_27704:
        /* <DEDUP_REMOVED lines=25> */
.L_x_27740:
[----:B------:R-:W2:Y:S02]  /*10d0*/  LDG.E.U8 R4, desc[UR36][R4.64] ;  /* 0x0000002404047981 */ /* 0x000ea4000c1e1100 */
[----:B--2---:R-:W-:Y:S01]  /*10e0*/  I2FP.F32.U32 R24, R4 ;  /* 0x0000000400187245 */ /* 0x004fe20000201000 */
[----:B------:R-:W-:Y:S06]  /*10f0*/  BRA `(.L_x_27742) ;  /* 0x0000000c002c7947 */ /* 0x000fec0003800000 */
.L_x_27739:
        /* <DEDUP_REMOVED lines=9> */
.L_x_27744:
[----:B------:R-:W2:Y:S02]  /*1190*/  LDG.E R4, desc[UR36][R4.64] ;  /* 0x0000002404047981 */ /* 0x000ea4000c1e1900 */
[----:B--2---:R-:W-:Y:S01]  /*11a0*/  I2FP.F32.S32 R24, R4 ;  /* 0x0000000400187245 */ /* 0x004fe20000201400 */
[----:B------:R-:W-:Y:S06]  /*11b0*/  BRA `(.L_x_27742) ;  /* 0x0000000800fc7947 */ /* 0x000fec0003800000 */
.L_x_27743:
[----:B------:R-:W2:Y:S02]  /*11c0*/  LDG.E.U16 R4, desc[UR36][R4.64] ;  /* 0x0000002404047981 */ /* 0x000ea4000c1e1500 */
[----:B--2---:R0:W2:Y:S01]  /*11d0*/  I2F.S16 R24, R4 ;  /* 0x0000000400187306 */ /* 0x0040a20000101400 */
[----:B------:R-:W-:Y:S05]  /*11e0*/  BRA `(.L_x_27742) ;  /* 0x0000000800f07947 */ /* 0x000fea0003800000 */
.L_x_27738:
        /* <DEDUP_REMOVED lines=8> */
.L_x_27746:
[----:B------:R-:W2:Y:S02]  /*1270*/  LDG.E.U16 R4, desc[UR36][R4.64] ;  /* 0x0000002404047981 */ /* 0x000ea4000c1e1500 */
[----:B--2---:R-:W-:Y:S01]  /*1280*/  HADD2.F32 R24, -RZ, R4.H0_H0 ;  /* 0x20000004ff187230 */ /* 0x004fe20000004100 */
[----:B------:R-:W-:Y:S06]  /*1290*/  BRA `(.L_x_27742) ;  /* 0x0000000800c47947 */ /* 0x000fec0003800000 */
.L_x_27745:
        /* <DEDUP_REMOVED lines=8> */
.L_x_27748:
[----:B------:R-:W2:Y:S02]  /*1320*/  LDG.E.U16 R4, desc[UR36][R4.64] ;  /* 0x0000002404047981 */ /* 0x000ea4000c1e1500 */
[----:B--2---:R-:W-:Y:S01]  /*1330*/  HADD2.F32 R24, -RZ, R4.H0_H0 ;  /* 0x20000004ff187230 */ /* 0x004fe20000004100 */
[----:B------:R-:W-:Y:S06]  /*1340*/  BRA `(.L_x_27742) ;  /* 0x0000000800987947 */ /* 0x000fec0003800000 */
.L_x_27747:
[----:B------:R-:W2:Y:S01]  /*1350*/  LDG.E.64 R4, desc[UR36][R4.64] ;  /* 0x0000002404047981 */ /* 0x000ea2000c1e1b00 */
[----:B------:R-:W-:Y:S01]  /*1360*/  UMOV UR4, 0xf0000000 ;  /* 0xf000000000047882 */ /* 0x000fe20000000000 */
[----:B------:R-:W-:Y:S01]  /*1370*/  UMOV UR5, 0x380fffff ;  /* 0x380fffff00057882 */ /* 0x000fe20000000000 */
[----:B--2---:R-:W0:Y:S01]  /*1380*/  F2F.F32.F64 R24, R4 ;  /* 0x0000000400187310 */ /* 0x004e220000301000 */
[----:B------:R-:W-:-:S14]  /*1390*/  DSETP.GEU.AND P0, PT, |R4|, UR4, PT ;  /* 0x0000000404007e2a */ /* 0x000fdc000bf0e200 */
[----:B0-----:R-:W-:Y:S01]  /*13a0*/  @!P0 FMUL R24, R24, 1.175494350822287508e-38 ;  /* 0x0080000018188820 */ /* 0x001fe20000400000 */
[----:B------:R-:W-:Y:S06]  /*13b0*/  BRA `(.L_x_27742) ;  /* 0x00000008007c7947 */ /* 0x000fec0003800000 */
.L_x_27737:
        /* <DEDUP_REMOVED lines=12> */
.L_x_27751:
[----:B------:R-:W2:Y:S01]  /*1480*/  LDG.E.64 R4, desc[UR36][R4.64] ;  /* 0x0000002404047981 */ /* 0x000ea2000c1e1b00 */
[----:B------:R-:W-:Y:S01]  /*1490*/  UMOV UR4, 0xf0000000 ;  /* 0xf000000000047882 */ /* 0x000fe20000000000 */
[----:B------:R-:W-:Y:S01]  /*14a0*/  UMOV UR5, 0x380fffff ;  /* 0x380fffff00057882 */ /* 0x000fe20000000000 */
[----:B--2---:R-:W0:Y:S01]  /*14b0*/  F2F.F32.F64 R24, R4 ;  /* 0x0000000400187310 */ /* 0x004e220000301000 */
[----:B------:R-:W-:-:S14]  /*14c0*/  DSETP.GEU.AND P0, PT, |R4|, UR4, PT ;  /* 0x0000000404007e2a */ /* 0x000fdc000bf0e200 */
[----:B0-----:R-:W-:Y:S01]  /*14d0*/  @!P0 FMUL R24, R24, 1.175494350822287508e-38 ;  /* 0x0080000018188820 */ /* 0x001fe20000400000 */
[----:B------:R-:W-:Y:S06]  /*14e0*/  BRA `(.L_x_27742) ;  /* 0x0000000800307947 */ /* 0x000fec0003800000 */
.L_x_27750:
        /* <DEDUP_REMOVED lines=26> */
.L_x_27753:
        /* <DEDUP_REMOVED lines=13> */
.L_x_27752:
[----:B------:R-:W2:Y:S02]  /*1760*/  LDG.E.U16 R4, desc[UR36][R4.64] ;  /* 0x0000002404047981 */ /* 0x000ea4000c1e1500 */
[----:B--2---:R-:W-:Y:S01]  /*1770*/  IMAD.U32 R24, R4, 0x10000, RZ ;  /* 0x0001000004187824 */ /* 0x004fe200078e00ff */
[----:B------:R-:W-:Y:S06]  /*1780*/  BRA `(.L_x_27742) ;  /* 0x0000000400887947 */ /* 0x000fec0003800000 */
.L_x_27749:
        /* <DEDUP_REMOVED lines=11> */
.L_x_27756:
        /* <DEDUP_REMOVED lines=20> */
.L_x_27758:
[----:B------:R-:W-:Y:S05]  /*1980*/  BSYNC B0 ;  /* 0x0000000000007941 */ /* 0x000fea0003800000 */
.L_x_27757:
[----:B------:R-:W-:Y:S01]  /*1990*/  IMAD.SHL.U32 R3, R3, 0x100000, RZ ;  /* 0x0010000003037824 */ /* 0x000fe200078e00ff */
[----:B------:R-:W-:-:S04]  /*19a0*/  LEA R5, R0, 0x3b800000, 0x17 ;  /* 0x3b80000000057811 */ /* 0x000fc800078eb8ff */
[----:B------:R-:W-:Y:S01]  /*19b0*/  LOP3.LUT R24, R5, R3, R24, 0xfe, !PT ;  /* 0x0000000305187212 */ /* 0x000fe200078efe18 */
[----:B------:R-:W-:Y:S06]  /*19c0*/  BRA `(.L_x_27742) ;  /* 0x0000000000f87947 */ /* 0x000fec0003800000 */
.L_x_27755:
        /* <DEDUP_REMOVED lines=20> */
.L_x_27760:
[----:B------:R-:W-:Y:S05]  /*1b10*/  BSYNC B0 ;  /* 0x0000000000007941 */ /* 0x000fea0003800000 */
.L_x_27759:
[----:B------:R-:W-:Y:S01]  /*1b20*/  IMAD.SHL.U32 R3, R3, 0x200000, RZ ;  /* 0x0020000003037824 */ /* 0x000fe200078e00ff */
[----:B------:R-:W-:-:S04]  /*1b30*/  LEA R5, R0, 0x37800000, 0x17 ;  /* 0x3780000000057811 */ /* 0x000fc800078eb8ff */
[----:B------:R-:W-:Y:S01]  /*1b40*/  LOP3.LUT R24, R5, R3, R24, 0xfe, !PT ;  /* 0x0000000305187212 */ /* 0x000fe200078efe18 */
[----:B------:R-:W-:Y:S06]  /*1b50*/  BRA `(.L_x_27742) ;  /* 0x0000000000947947 */ /* 0x000fec0003800000 */
.L_x_27754:
        /* <DEDUP_REMOVED lines=14> */
.L_x_27741:
        /* <DEDUP_REMOVED lines=16> */
.L_x_27763:
[----:B------:R-:W-:Y:S01]  /*1d40*/  IMAD.MOV.U32 R24, RZ, RZ, RZ ;  /* 0x000000ffff187224 */ /* 0x000fe200078e00ff */
[----:B------:R-:W-:Y:S06]  /*1d50*/  BRA `(.L_x_27742) ;  /* 0x0000000000147947 */ /* 0x000fec0003800000 */
.L_x_27762:
[----:B------:R-:W2:Y:S02]  /*1d60*/  LDG.E.64 R24, desc[UR36][R4.64] ;  /* 0x0000002404187981 */ /* 0x000ea4000c1e1b00 */
[----:B--2---:R0:W2:Y:S01]  /*1d70*/  I2F.U64 R24, R24 ;  /* 0x0000001800187312 */ /* 0x0040a20000301000 */
[----:B------:R-:W-:Y:S05]  /*1d80*/  BRA `(.L_x_27742) ;  /* 0x0000000000087947 */ /* 0x000fea0003800000 */
.L_x_27761:
[----:B------:R-:W2:Y:S02]  /*1d90*/  LDG.E R4, desc[UR36][R4.64] ;  /* 0x0000002404047981 */ /* 0x000ea4000c1e1900 */
[----:B--2---:R-:W-:-:S07]  /*1da0*/  I2FP.F32.U32 R24, R4 ;  /* 0x0000000400187245 */ /* 0x004fce0000201000 */
.L_x_27742:
[----:B------:R-:W-:Y:S05]  /*1db0*/  BSYNC B6 ;  /* 0x0000000000067941 */ /* 0x000fea0003800000 */
.L_x_27736:
[----:B------:R-:W-:-:S07]  /*1dc0*/  VIADD R18, R18, 0x80 ;  /* 0x0000008012127836 */ /* 0x000fce0000000000 */
.L_x_27735:
[----:B------:R-:W-:Y:S05]  /*1dd0*/  BSYNC B7 ;  /* 0x0000000000077941 */ /* 0x000fea0003800000 */
.L_x_27734:
[----:B------:R-:W-:Y:S01]  /*1de0*/  ISETP.GE.AND P0, PT, R18, R17, PT ;  /* 0x000000111200720c */ /* 0x000fe20003f06270 */
[----:B------:R-:W-:Y:S01]  /*1df0*/  BSSY B7, `(.L_x_27764) ;  /* 0x00000ea000077945 */ /* 0x000fe20003800000 */
[----:B------:R-:W-:Y:S02]  /*1e00*/  IMAD.MOV.U32 R16, RZ, RZ, RZ ;  /* 0x000000ffff107224 */ /* 0x000fe400078e00ff */
[----:B0-----:R-:W-:-:S09]  /*1e10*/  IMAD.MOV.U32 R23, RZ, RZ, RZ ;  /* 0x000000ffff177224 */ /* 0x001fd200078e00ff */
        /* <DEDUP_REMOVED lines=23> */
.L_x_27770:
[----:B------:R-:W2:Y:S02]  /*1f90*/  LDG.E.U8 R4, desc[UR36][R4.64] ;  /* 0x0000002404047981 */ /* 0x000ea4000c1e1100 */
[----:B--2---:R-:W-:Y:S01]  /*1fa0*/  I2FP.F32.U32 R23, R4 ;  /* 0x0000000400177245 */ /* 0x004fe20000201000 */
[----:B------:R-:W-:Y:S06]  /*1fb0*/  BRA `(.L_x_27772) ;  /* 0x0000000c002c7947 */ /* 0x000fec0003800000 */
.L_x_27769:
        /* <DEDUP_REMOVED lines=9> */
.L_x_27774:
[----:B------:R-:W2:Y:S02]  /*2050*/  LDG.E R4, desc[UR36][R4.64] ;  /* 0x0000002404047981 */ /* 0x000ea4000c1e1900 */
[----:B--2---:R-:W-:Y:S01]  /*2060*/  I2FP.F32.S32 R23, R4 ;  /* 0x0000000400177245 */ /* 0x004fe20000201400 */
[----:B------:R-:W-:Y:S06]  /*2070*/  BRA `(.L_x_27772) ;  /* 0x0000000800fc7947 */ /* 0x000fec0003800000 */
.L_x_27773:
[----:B------:R-:W2:Y:S02]  /*2080*/  LDG.E.U16 R4, desc[UR36][R4.64] ;  /* 0x0000002404047981 */ /* 0x000ea4000c1e1500 */
[----:B--2---:R4:W0:Y:S01]  /*2090*/  I2F.S16 R23, R4 ;  /* 0x0000000400177306 */ /* 0x0048220000101400 */
[----:B------:R-:W-:Y:S05]  /*20a0*/  BRA `(.L_x_27772) ;  /* 0x0000000800f07947 */ /* 0x000fea0003800000 */
.L_x_27768:
        /* <DEDUP_REMOVED lines=8> */
.L_x_27776:
[----:B------:R-:W2:Y:S02]  /*2130*/  LDG.E.U16 R4, desc[UR36][R4.64] ;  /* 0x0000002404047981 */ /* 0x000ea4000c1e1500 */
[----:B--2---:R-:W-:Y:S01]  /*2140*/  HADD2.F32 R23, -RZ, R4.H0_H0 ;  /* 0x20000004ff177230 */ /* 0x004fe20000004100 */
[----:B------:R-:W-:Y:S06]  /*2150*/  BRA `(.L_x_27772) ;  /* 0x0000000800c47947 */ /* 0x000fec0003800000 */
.L_x_27775:
        /* <DEDUP_REMOVED lines=8> */
.L_x_27778:
[----:B------:R-:W2:Y:S02]  /*21e0*/  LDG.E.U16 R4, desc[UR36][R4.64] ;  /* 0x0000002404047981 */ /* 0x000ea4000c1e1500 */
[----:B--2---:R-:W-:Y:S01]  /*21f0*/  HADD2.F32 R23, -RZ, R4.H0_H0 ;  /* 0x20000004ff177230 */ /* 0x004fe20000004100 */
[----:B------:R-:W-:Y:S06]  /*2200*/  BRA `(.L_x_27772) ;  /* 0x0000000800987947 */ /* 0x000fec0003800000 */
.L_x_27777:
[----:B------:R-:W2:Y:S01]  /*2210*/  LDG.E.64 R4, desc[UR36][R4.64] ;  /* 0x0000002404047981 */ /* 0x000ea2000c1e1b00 */
[----:B------:R-:W-:Y:S01]  /*2220*/  UMOV UR4, 0xf0000000 ;  /* 0xf000000000047882 */ /* 0x000fe20000000000 */
[----:B------:R-:W-:Y:S01]  /*2230*/  UMOV UR5, 0x380fffff ;  /* 0x380fffff00057882 */ /* 0x000fe20000000000 */
[----:B--2---:R-:W0:Y:S01]  /*2240*/  F2F.F32.F64 R23, R4 ;  /* 0x0000000400177310 */ /* 0x004e220000301000 */
[----:B------:R-:W-:-:S14]  /*2250*/  DSETP.GEU.AND P0, PT, |R4|, UR4, PT ;  /* 0x0000000404007e2a */ /* 0x000fdc000bf0e200 */
[----:B0-----:R-:W-:Y:S01]  /*2260*/  @!P0 FMUL R23, R23, 1.175494350822287508e-38 ;  /* 0x0080000017178820 */ /* 0x001fe20000400000 */
[----:B------:R-:W-:Y:S06]  /*2270*/  BRA `(.L_x_27772) ;  /* 0x00000008007c7947 */ /* 0x000fec0003800000 */
.L_x_27767:
        /* <DEDUP_REMOVED lines=12> */
.L_x_27781:
[----:B------:R-:W2:Y:S01]  /*2340*/  LDG.E.64 R4, desc[UR36][R4.64] ;  /* 0x0000002404047981 */ /* 0x000ea2000c1e1b00 */
[----:B------:R-:W-:Y:S01]  /*2350*/  UMOV UR4, 0xf0000000 ;  /* 0xf000000000047882 */ /* 0x000fe20000000000 */
[----:B------:R-:W-:Y:S01]  /*2360*/  UMOV UR5, 0x380fffff ;  /* 0x380fffff00057882 */ /* 0x000fe20000000000 */
[----:B--2---:R-:W0:Y:S01]  /*2370*/  F2F.F32.F64 R23, R4 ;  /* 0x0000000400177310 */ /* 0x004e220000301000 */
[----:B------:R-:W-:-:S14]  /*2380*/  DSETP.GEU.AND P0, PT, |R4|, UR4, PT ;  /* 0x0000000404007e2a */ /* 0x000fdc000bf0e200 */
[----:B0-----:R-:W-:Y:S01]  /*2390*/  @!P0 FMUL R23, R23, 1.175494350822287508e-38 ;  /* 0x0080000017178820 */ /* 0x001fe20000400000 */
[----:B------:R-:W-:Y:S06]  /*23a0*/  BRA `(.L_x_27772) ;  /* 0x0000000800307947 */ /* 0x000fec0003800000 */
.L_x_27780:
        /* <DEDUP_REMOVED lines=26> */
.L_x_27783:
        /* <DEDUP_REMOVED lines=13> */
.L_x_27782:
[----:B------:R-:W2:Y:S02]  /*2620*/  LDG.E.U16 R4, desc[UR36][R4.64] ;  /* 0x0000002404047981 */ /* 0x000ea4000c1e1500 */
[----:B--2---:R-:W-:Y:S01]  /*2630*/  IMAD.U32 R23, R4, 0x10000, RZ ;  /* 0x0001000004177824 */ /* 0x004fe200078e00ff */
[----:B------:R-:W-:Y:S06]  /*2640*/  BRA `(.L_x_27772) ;  /* 0x0000000400887947 */ /* 0x000fec0003800000 */
.L_x_27779:
        /* <DEDUP_REMOVED lines=11> */
.L_x_27786:
        /* <DEDUP_REMOVED lines=20> */
.L_x_27788:
[----:B------:R-:W-:Y:S05]  /*2840*/  BSYNC B0 ;  /* 0x0000000000007941 */ /* 0x000fea0003800000 */
.L_x_27787:
[----:B------:R-:W-:Y:S01]  /*2850*/  IMAD.SHL.U32 R3, R3, 0x100000, RZ ;  /* 0x0010000003037824 */ /* 0x000fe200078e00ff */
[----:B------:R-:W-:-:S04]  /*2860*/  LEA R0, R0, 0x3b800000, 0x17 ;  /* 0x3b80000000007811 */ /* 0x000fc800078eb8ff */
[----:B------:R-:W-:Y:S01]  /*2870*/  LOP3.LUT R23, R0, R3, R23, 0xfe, !PT ;  /* 0x0000000300177212 */ /* 0x000fe200078efe17 */
[----:B------:R-:W-:Y:S06]  /*2880*/  BRA `(.L_x_27772) ;  /* 0x0000000000f87947 */ /* 0x000fec0003800000 */
.L_x_27785:
        /* <DEDUP_REMOVED lines=20> */
.L_x_27790:
[----:B------:R-:W-:Y:S05]  /*29d0*/  BSYNC B0 ;  /* 0x0000000000007941 */ /* 0x000fea0003800000 */
.L_x_27789:
[----:B------:R-:W-:Y:S01]  /*29e0*/  IMAD.SHL.U32 R3, R3, 0x200000, RZ ;  /* 0x0020000003037824 */ /* 0x000fe200078e00ff */
[----:B------:R-:W-:-:S04]  /*29f0*/  LEA R0, R0, 0x37800000, 0x17 ;  /* 0x3780000000007811 */ /* 0x000fc800078eb8ff */
[----:B------:R-:W-:Y:S01]  /*2a00*/  LOP3.LUT R23, R0, R3, R23, 0xfe, !PT ;  /* 0x0000000300177212 */ /* 0x000fe200078efe17 */
[----:B------:R-:W-:Y:S06]  /*2a10*/  BRA `(.L_x_27772) ;  /* 0x0000000000947947 */ /* 0x000fec0003800000 */
.L_x_27784:
        /* <DEDUP_REMOVED lines=14> */
.L_x_27771:
        /* <DEDUP_REMOVED lines=16> */
.L_x_27793:
[----:B------:R-:W-:Y:S01]  /*2c00*/  IMAD.MOV.U32 R23, RZ, RZ, RZ ;  /* 0x000000ffff177224 */ /* 0x000fe200078e00ff */
[----:B------:R-:W-:Y:S06]  /*2c10*/  BRA `(.L_x_27772) ;  /* 0x0000000000147947 */ /* 0x000fec0003800000 */
.L_x_27792:
[----:B------:R-:W2:Y:S02]  /*2c20*/  LDG.E.64 R4, desc[UR36][R4.64] ;  /* 0x0000002404047981 */ /* 0x000ea4000c1e1b00 */
[----:B--2---:R0:W2:Y:S01]  /*2c30*/  I2F.U64 R23, R4 ;  /* 0x0000000400177312 */ /* 0x0040a20000301000 */
[----:B------:R-:W-:Y:S05]  /*2c40*/  BRA `(.L_x_27772) ;  /* 0x0000000000087947 */ /* 0x000fea0003800000 */
.L_x_27791:
[----:B------:R-:W2:Y:S02]  /*2c50*/  LDG.E R4, desc[UR36][R4.64] ;  /* 0x0000002404047981 */ /* 0x000ea4000c1e1900 */
[----:B--2---:R-:W-:-:S07]  /*2c60*/  I2FP.F32.U32 R23, R4 ;  /* 0x0000000400177245 */ /* 0x004fce0000201000 */
.L_x_27772:
[----:B------:R-:W-:Y:S05]  /*2c70*/  BSYNC B6 ;  /* 0x0000000000067941 */ /* 0x000fea0003800000 */
.L_x_27766:
[----:B------:R-:W-:-:S07]  /*2c80*/  VIADD R18, R18, 0x80 ;  /* 0x0000008012127836 */ /* 0x000fce0000000000 */
.L_x_27765:
[----:B------:R-:W-:Y:S05]  /*2c90*/  BSYNC B7 ;  /* 0x0000000000077941 */ /* 0x000fea0003800000 */
.L_x_27764:
        /* <DEDUP_REMOVED lines=23> */
.L_x_27799:
[----:B------:R-:W2:Y:S02]  /*2e10*/  LDG.E.U8 R4, desc[UR36][R4.64] ;  /* 0x0000002404047981 */ /* 0x000ea4000c1e1100 */
[----:B--2---:R-:W-:Y:S01]  /*2e20*/  I2FP.F32.U32 R16, R4 ;  /* 0x0000000400107245 */ /* 0x004fe20000201000 */
[----:B------:R-:W-:Y:S06]  /*2e30*/  BRA `(.L_x_27795) ;  /* 0x0000000c00207947 */ /* 0x000fec0003800000 */
.L_x_27798:
        /* <DEDUP_REMOVED lines=9> */
.L_x_27802:
[----:B------:R-:W2:Y:S02]  /*2ed0*/  LDG.E R4, desc[UR36][R4.64] ;  /* 0x0000002404047981 */ /* 0x000ea4000c1e1900 */
[----:B--2---:R-:W-:Y:S01]  /*2ee0*/  I2FP.F32.S32 R16, R4 ;  /* 0x0000000400107245 */ /* 0x004fe20000201400 */
[----:B------:R-:W-:Y:S06]  /*2ef0*/  BRA `(.L_x_27795) ;  /* 0x0000000800f07947 */ /* 0x000fec0003800000 */
.L_x_27801:
[----:B------:R-:W2:Y:S02]  /*2f00*/  LDG.E.U16 R4, desc[UR36][R4.64] ;  /* 0x0000002404047981 */ /* 0x000ea4000c1e1500 */
[----:B--2---:R0:W2:Y:S01]  /*2f10*/  I2F.S16 R16, R4 ;  /* 0x0000000400107306 */ /* 0x0040a20000101400 */
[----:B------:R-:W-:Y:S05]  /*2f20*/  BRA `(.L_x_27795) ;  /* 0x0000000800e47947 */ /* 0x000fea0003800000 */
.L_x_27797:
        /* <DEDUP_REMOVED lines=8> */
.L_x_27804:
[----:B------:R-:W2:Y:S02]  /*2fb0*/  LDG.E.U16 R4, desc[UR36][R4.64] ;  /* 0x0000002404047981 */ /* 0x000ea4000c1e1500 */
[----:B--2---:R-:W-:Y:S01]  /*2fc0*/  HADD2.F32 R16, -RZ, R4.H0_H0 ;  /* 0x20000004ff107230 */ /* 0x004fe20000004100 */
[----:B------:R-:W-:Y:S06]  /*2fd0*/  BRA `(.L_x_27795) ;  /* 0x0000000800b87947 */ /* 0x000fec0003800000 */
.L_x_27803:
        /* <DEDUP_REMOVED lines=8> */
.L_x_27806:
[----:B------:R-:W2:Y:S02]  /*3060*/  LDG.E.U16 R4, desc[UR36][R4.64] ;  /* 0x0000002404047981 */ /* 0x000ea4000c1e1500 */
[----:B--2---:R-:W-:Y:S01]  /*3070*/  HADD2.F32 R16, -RZ, R4.H0_H0 ;  /* 0x20000004ff107230 */ /* 0x004fe20000004100 */
[----:B------:R-:W-:Y:S06]  /*3080*/  BRA `(.L_x_27795) ;  /* 0x00000008008c7947 */ /* 0x000fec0003800000 */
.L_x_27805:
[----:B------:R-:W2:Y:S01]  /*3090*/  LDG.E.64 R4, desc[UR36][R4.64] ;  /* 0x0000002404047981 */ /* 0x000ea2000c1e1b00 */
[----:B------:R-:W-:Y:S01]  /*30a0*/  UMOV UR4, 0xf0000000 ;  /* 0xf000000000047882 */ /* 0x000fe20000000000 */
[----:B------:R-:W-:Y:S01]  /*30b0*/  UMOV UR5, 0x380fffff ;  /* 0x380fffff00057882 */ /* 0x000fe20000000000 */
[----:B--2---:R-:W0:Y:S01]  /*30c0*/  F2F.F32.F64 R16, R4 ;  /* 0x0000000400107310 */ /* 0x004e220000301000 */
[----:B------:R-:W-:-:S14]  /*30d0*/  DSETP.GEU.AND P0, PT, |R4|, UR4, PT ;  /* 0x0000000404007e2a */ /* 0x000fdc000bf0e200 */
[----:B0-----:R-:W-:Y:S01]  /*30e0*/  @!P0 FMUL R16, R16, 1.175494350822287508e-38 ;  /* 0x0080000010108820 */ /* 0x001fe20000400000 */
[----:B------:R-:W-:Y:S06]  /*30f0*/  BRA `(.L_x_27795) ;  /* 0x0000000800707947 */ /* 0x000fec0003800000 */
.L_x_27796:
        /* <DEDUP_REMOVED lines=12> */
.L_x_27809:
[----:B------:R-:W2:Y:S01]  /*31c0*/  LDG.E.64 R4, desc[UR36][R4.64] ;  /* 0x0000002404047981 */ /* 0x000ea2000c1e1b00 */
[----:B------:R-:W-:Y:S01]  /*31d0*/  UMOV UR4, 0xf0000000 ;  /* 0xf000000000047882 */ /* 0x000fe20000000000 */
[----:B------:R-:W-:Y:S01]  /*31e0*/  UMOV UR5, 0x380fffff ;  /* 0x380fffff00057882 */ /* 0x000fe20000000000 */
[----:B--2---:R-:W0:Y:S01]  /*31f0*/  F2F.F32.F64 R16, R4 ;  /* 0x0000000400107310 */ /* 0x004e220000301000 */
[----:B------:R-:W-:-:S14]  /*3200*/  DSETP.GEU.AND P0, PT, |R4|, UR4, PT ;  /* 0x0000000404007e2a */ /* 0x000fdc000bf0e200 */
[----:B0-----:R-:W-:Y:S01]  /*3210*/  @!P0 FMUL R16, R16, 1.175494350822287508e-38 ;  /* 0x0080000010108820 */ /* 0x001fe20000400000 */
[----:B------:R-:W-:Y:S06]  /*3220*/  BRA `(.L_x_27795) ;  /* 0x0000000800247947 */ /* 0x000fec0003800000 */
.L_x_27808:
        /* <DEDUP_REMOVED lines=26> */
.L_x_27811:
        /* <DEDUP_REMOVED lines=13> */
.L_x_27810:
[----:B------:R-:W2:Y:S02]  /*34a0*/  LDG.E.U16 R4, desc[UR36][R4.64] ;  /* 0x0000002404047981 */ /* 0x000ea4000c1e1500 */
[----:B--2---:R-:W-:Y:S01]  /*34b0*/  IMAD.U32 R16, R4, 0x10000, RZ ;  /* 0x0001000004107824 */ /* 0x004fe200078e00ff */
[----:B------:R-:W-:Y:S06]  /*34c0*/  BRA `(.L_x_27795) ;  /* 0x00000004007c7947 */ /* 0x000fec0003800000 */
.L_x_27807:
        /* <DEDUP_REMOVED lines=11> */
.L_x_27814:
        /* <DEDUP_REMOVED lines=19> */
.L_x_27816:
[----:B------:R-:W-:Y:S05]  /*36b0*/  BSYNC B0 ;  /* 0x0000000000007941 */ /* 0x000fea0003800000 */
.L_x_27815:
[----:B------:R-:W-:Y:S01]  /*36c0*/  IMAD.SHL.U32 R3, R3, 0x100000, RZ ;  /* 0x0010000003037824 */ /* 0x000fe200078e00ff */
[----:B------:R-:W-:-:S04]  /*36d0*/  LEA R5, R0, 0x3b800000, 0x17 ;  /* 0x3b80000000057811 */ /* 0x000fc800078eb8ff */
[----:B------:R-:W-:Y:S01]  /*36e0*/  LOP3.LUT R16, R5, R3, R16, 0xfe, !PT ;  /* 0x0000000305107212 */ /* 0x000fe200078efe10 */
[----:B------:R-:W-:Y:S06]  /*36f0*/  BRA `(.L_x_27795) ;  /* 0x0000000000f07947 */ /* 0x000fec0003800000 */
.L_x_27813:
        /* <DEDUP_REMOVED lines=19> */
.L_x_27818:
[----:B------:R-:W-:Y:S05]  /*3830*/  BSYNC B0 ;  /* 0x0000000000007941 */ /* 0x000fea0003800000 */
.L_x_27817:
[----:B------:R-:W-:Y:S01]  /*3840*/  IMAD.SHL.U32 R3, R3, 0x200000, RZ ;  /* 0x0020000003037824 */ /* 0x000fe200078e00ff */
[----:B------:R-:W-:-:S04]  /*3850*/  LEA R5, R0, 0x37800000, 0x17 ;  /* 0x3780000000057811 */ /* 0x000fc800078eb8ff */
[----:B------:R-:W-:Y:S01]  /*3860*/  LOP3.LUT R16, R5, R3, R16, 0xfe, !PT ;  /* 0x0000000305107212 */ /* 0x000fe200078efe10 */
[----:B------:R-:W-:Y:S06]  /*3870*/  BRA `(.L_x_27795) ;  /* 0x0000000000907947 */ /* 0x000fec0003800000 */
.L_x_27812:
        /* <DEDUP_REMOVED lines=14> */
.L_x_27800:
        /* <DEDUP_REMOVED lines=16> */
.L_x_27821:
[----:B------:R-:W-:Y:S05]  /*3a60*/  BRA `(.L_x_27795) ;  /* 0x0000000000147947 */ /* 0x000fea0003800000 */
.L_x_27820:
[----:B------:R-:W2:Y:S02]  /*3a70*/  LDG.E.64 R4, desc[UR36][R4.64] ;  /* 0x0000002404047981 */ /* 0x000ea4000c1e1b00 */
[----:B--2---:R0:W2:Y:S01]  /*3a80*/  I2F.U64 R16, R4 ;  /* 0x0000000400107312 */ /* 0x0040a20000301000 */
[----:B------:R-:W-:Y:S05]  /*3a90*/  BRA `(.L_x_27795) ;  /* 0x0000000000087947 */ /* 0x000fea0003800000 */
.L_x_27819:
[----:B------:R-:W2:Y:S02]  /*3aa0*/  LDG.E R4, desc[UR36][R4.64] ;  /* 0x0000002404047981 */ /* 0x000ea4000c1e1900 */
[----:B--2---:R-:W-:-:S07]  /*3ab0*/  I2FP.F32.U32 R16, R4 ;  /* 0x0000000400107245 */ /* 0x004fce0000201000 */
.L_x_27795:
[----:B------:R-:W-:Y:S05]  /*3ac0*/  BSYNC B6 ;  /* 0x0000000000067941 */ /* 0x000fea0003800000 */
.L_x_27794:
[----:B------:R-:W0:Y:S01]  /*3ad0*/  S2R R19, SR_TID.X ;  /* 0x0000000000137919 */ /* 0x000e220000002100 */
[----:B------:R-:W1:Y:S01]  /*3ae0*/  LDC R3, c[0x0][0x218] ;  /* 0x00008600ff037b82 */ /* 0x000e620000000800 */
[----:B------:R-:W-:Y:S01]  /*3af0*/  BSSY B0, `(.L_x_27822) ;  /* 0x000002d000007945 */ /* 0x000fe20003800000 */
[C---:B-1----:R-:W-:Y:S01]  /*3b00*/  IMAD.SHL.U32 R0, R3.reuse, 0x2, RZ ;  /* 0x0000000203007824 */ /* 0x042fe200078e00ff */
[----:B------:R-:W-:-:S04]  /*3b10*/  LOP3.LUT R18, R3, 0x80000000, RZ, 0xc0, !PT ;  /* 0x8000000003127812 */ /* 0x000fc800078ec0ff */
[----:B------:R-:W-:Y:S01]  /*3b20*/  ISETP.GE.U32.AND P0, PT, R0, 0x1000000, PT ;  /* 0x010000000000780c */ /* 0x000fe20003f06070 */
[----:B------:R-:W-:Y:S01]  /*3b30*/  IMAD.MOV.U32 R0, RZ, RZ, 0x800000 ;  /* 0x00800000ff007424 */ /* 0x000fe200078e00ff */
[----:B0-----:R-:W-:Y:S02]  /*3b40*/  ISETP.GE.AND P3, PT, R19, R17, PT ;  /* 0x000000111300720c */ /* 0x001fe40003f66270 */
[----:B------:R-:W-:Y:S02]  /*3b50*/  SEL R18, R18, R3, !P0 ;  /* 0x0000000312127207 */ /* 0x000fe40004000000 */
[----:B------:R-:W-:-:S09]  /*3b60*/  LOP3.LUT R0, R0, 0x80000000, R3, 0xb8, !PT ;  /* 0x8000000000007812 */ /* 0x000fd200078eb803 */
[----:B------:R-:W-:Y:S05]  /*3b70*/  @P3 BRA `(.L_x_27823) ;  /* 0x0000000000903947 */ /* 0x000fea0003800000 */
[C---:B---3-5:R-:W-:Y:S01]  /*3b80*/  FSETP.GTU.FTZ.AND P0, PT, |R22|.reuse, +INF , PT ;  /* 0x7f8000001600780b */ /* 0x068fe20003f1c200 */
[C---:B--2-4-:R-:W-:Y:S01]  /*3b90*/  IMAD.SHL.U32 R4, R22.reuse, 0x2, RZ ;  /* 0x0000000216047824 */ /* 0x054fe200078e00ff */
[----:B------:R-:W-:Y:S02]  /*3ba0*/  FSETP.GTU.FTZ.AND P1, PT, |R3|, +INF , PT ;  /* 0x7f8000000300780b */ /* 0x000fe40003f3c200 */
[----:B------:R-:W-:Y:S02]  /*3bb0*/  LOP3.LUT R5, R22, 0x80000000, RZ, 0xc0, !PT ;  /* 0x8000000016057812 */ /* 0x000fe400078ec0ff */
[----:B------:R-:W-:Y:S02]  /*3bc0*/  PLOP3.LUT P0, PT, P0, P1, PT, 0xa8, 0x0 ;  /* 0x000000000000781c */ /* 0x000fe40000703570 */
[----:B------:R-:W-:-:S04]  /*3bd0*/  ISETP.GE.U32.AND P2, PT, R4, 0x1000000, PT ;  /* 0x010000000400780c */ /* 0x000fc80003f46070 */
[----:B------:R-:W-:-:S07]  /*3be0*/  SEL R5, R5, R22, !P2 ;  /* 0x0000001605057207 */ /* 0x000fce0005000000 */
[----:B------:R-:W-:Y:S05]  /*3bf0*/  @P0 BRA `(.L_x_27824) ;  /* 0x00000000006c0947 */ /* 0x000fea0003800000 */
[----:B------:R-:W-:-:S04]  /*3c00*/  LOP3.LUT R4, R5, R18, RZ, 0xfc, !PT ;  /* 0x0000001205047212 */ /* 0x000fc800078efcff */
[----:B------:R-:W-:Y:S01]  /*3c10*/  FSETP.NEU.FTZ.AND P0, PT, R4, RZ, PT ;  /* 0x000000ff0400720b */ /* 0x000fe20003f1d000 */
[----:B------:R-:W-:-:S12]  /*3c20*/  IMAD.MOV.U32 R4, RZ, RZ, R18 ;  /* 0x000000ffff047224 */ /* 0x000fd800078e0012 */
[----:B------:R-:W-:Y:S05]  /*3c30*/  @!P0 BRA `(.L_x_27823) ;  /* 0x0000000000608947 */ /* 0x000fea0003800000 */
[----:B------:R-:W-:Y:S01]  /*3c40*/  FSETP.NEU.FTZ.AND P0, PT, R5, RZ, PT ;  /* 0x000000ff0500720b */ /* 0x000fe20003f1d000 */
[----:B------:R-:W-:-:S12]  /*3c50*/  IMAD.MOV.U32 R4, RZ, RZ, R0 ;  /* 0x000000ffff047224 */ /* 0x000fd800078e0000 */
[----:B------:R-:W-:Y:S05]  /*3c60*/  @!P0 BRA `(.L_x_27823) ;  /* 0x0000000000548947 */ /* 0x000fea0003800000 */
[CC--:B------:R-:W-:Y:S01]  /*3c70*/  FSETP.GEU.FTZ.AND P1, PT, R22.reuse, R3.reuse, PT ;  /* 0x000000031600720b */ /* 0x0c0fe20003f3e000 */
[----:B------:R-:W-:Y:S01]  /*3c80*/  IMAD.MOV.U32 R6, RZ, RZ, RZ ;  /* 0x000000ffff067224 */ /* 0x000fe200078e00ff */
[C---:B------:R-:W-:Y:S02]  /*3c90*/  FSETP.GEU.FTZ.AND P4, PT, R22.reuse, RZ, PT ;  /* 0x000000ff1600720b */ /* 0x040fe40003f9e000 */
[C---:B------:R-:W-:Y:S02]  /*3ca0*/  FSETP.GT.FTZ.AND P0, PT, R22.reuse, RZ, PT ;  /* 0x000000ff1600720b */ /* 0x040fe40003f14000 */
[----:B------:R-:W-:Y:S02]  /*3cb0*/  PLOP3.LUT P5, PT, P4, P1, PT, 0x2, 0x0 ;  /* 0x000000000000781c */ /* 0x000fe400027a2072 */
[----:B------:R-:W-:Y:S02]  /*3cc0*/  PLOP3.LUT P1, PT, P0, P1, PT, 0x20, 0x0 ;  /* 0x000000000000781c */ /* 0x000fe40000722470 */
[----:B------:R-:W-:-:S02]  /*3cd0*/  FSETP.GT.FTZ.AND P2, PT, R22, R3, PT ;  /* 0x000000031600720b */ /* 0x000fc40003f54000 */
[----:B------:R-:W-:Y:S02]  /*3ce0*/  SEL R4, RZ, 0xffffffff, !P5 ;  /* 0xffffffffff047807 */ /* 0x000fe40006800000 */
[----:B------:R-:W-:Y:S02]  /*3cf0*/  PLOP3.LUT P4, PT, P4, P2, PT, 0x8, 0x0 ;  /* 0x000000000000781c */ /* 0x000fe40002784170 */
[----:B------:R-:W-:-:S03]  /*3d00*/  PLOP3.LUT P0, PT, P0, P2, PT, 0x80, 0x0 ;  /* 0x000000000000781c */ /* 0x000fc60000705070 */
[----:B------:R-:W-:Y:S02]  /*3d10*/  @!P5 IMAD.MOV R6, RZ, RZ, 0x1 ;  /* 0x00000001ff06d424 */ /* 0x000fe400078e02ff */
[----:B------:R-:W-:-:S04]  /*3d20*/  @!P1 IMAD.MOV R6, RZ, RZ, R4 ;  /* 0x000000ffff069224 */ /* 0x000fc800078e0204 */
[----:B------:R-:W-:Y:S02]  /*3d30*/  VIADD R7, R6, 0x1 ;  /* 0x0000000106077836 */ /* 0x000fe40000000000 */
[----:B------:R-:W-:-:S04]  /*3d40*/  @!P4 IMAD.MOV R7, RZ, RZ, R6 ;  /* 0x000000ffff07c224 */ /* 0x000fc800078e0206 */
[----:B------:R-:W-:Y:S02]  /*3d50*/  VIADD R4, R7, 0xffffffff ;  /* 0xffffffff07047836 */ /* 0x000fe40000000000 */
[----:B------:R-:W-:-:S04]  /*3d60*/  @!P0 IMAD.MOV R4, RZ, RZ, R7 ;  /* 0x000000ffff048224 */ /* 0x000fc800078e0207 */
[----:B------:R-:W-:-:S05]  /*3d70*/  IMAD.IADD R4, R5, 0x1, R4 ;  /* 0x0000000105047824 */ /* 0x000fca00078e0204 */
[----:B------:R-:W-:-:S13]  /*3d80*/  FSETP.NEU.FTZ.AND P0, PT, R4, RZ, PT ;  /* 0x000000ff0400720b */ /* 0x000fda0003f1d000 */
[----:B------:R-:W-:Y:S01]  /*3d90*/  @!P0 LOP3.LUT R4, R4, 0x80000000, RZ, 0xc0, !PT ;  /* 0x8000000004048812 */ /* 0x000fe200078ec0ff */
[----:B------:R-:W-:Y:S06]  /*3da0*/  BRA `(.L_x_27823) ;  /* 0x0000000000047947 */ /* 0x000fec0003800000 */
.L_x_27824:
[----:B------:R-:W-:-:S07]  /*3db0*/  FADD.FTZ R4, R22, R3 ;  /* 0x0000000316047221 */ /* 0x000fce0000010000 */
.L_x_27823:
[----:B------:R-:W-:Y:S05]  /*3dc0*/  BSYNC B0 ;  /* 0x0000000000007941 */ /* 0x000fea0003800000 */
.L_x_27822:
[----:B------:R-:W-:Y:S01]  /*3dd0*/  VIADD R26, R19, 0x80 ;  /* 0x00000080131a7836 */ /* 0x000fe20000000000 */
[----:B------:R-:W-:Y:S04]  /*3de0*/  BSSY B0, `(.L_x_27825) ;  /* 0x0000027000007945 */ /* 0x000fe80003800000 */
[----:B------:R-:W-:-:S13]  /*3df0*/  ISETP.GE.AND P0, PT, R26, R17, PT ;  /* 0x000000111a00720c */ /* 0x000fda0003f06270 */
[----:B------:R-:W-:Y:S05]  /*3e00*/  @P0 BRA `(.L_x_27826) ;  /* 0x0000000000900947 */ /* 0x000fea0003800000 */
[C---:B--2--5:R-:W-:Y:S01]  /*3e10*/  FSETP.GTU.FTZ.AND P0, PT, |R24|.reuse, +INF , PT ;  /* 0x7f8000001800780b */ /* 0x064fe20003f1c200 */
[----:B------:R-:W-:Y:S01]  /*3e20*/  IMAD.SHL.U32 R5, R24, 0x2, RZ ;  /* 0x0000000218057824 */ /* 0x000fe200078e00ff */
[----:B------:R-:W-:-:S04]  /*3e30*/  FSETP.GTU.FTZ.AND P1, PT, |R3|, +INF , PT ;  /* 0x7f8000000300780b */ /* 0x000fc80003f3c200 */
[----:B------:R-:W-:Y:S02]  /*3e40*/  PLOP3.LUT P0, PT, P0, P1, PT, 0xa8, 0x0 ;  /* 0x000000000000781c */ /* 0x000fe40000703570 */
[----:B------:R-:W-:Y:S02]  /*3e50*/  ISETP.GE.U32.AND P2, PT, R5, 0x1000000, PT ;  /* 0x010000000500780c */ /* 0x000fe40003f46070 */
[----:B------:R-:W-:-:S04]  /*3e60*/  LOP3.LUT R5, R24, 0x80000000, RZ, 0xc0, !PT ;  /* 0x8000000018057812 */ /* 0x000fc800078ec0ff */
[----:B------:R-:W-:-:S05]  /*3e70*/  SEL R5, R5, R24, !P2 ;  /* 0x0000001805057207 */ /* 0x000fca0005000000 */
[----:B------:R-:W-:Y:S05]  /*3e80*/  @P0 BRA `(.L_x_27827) ;  /* 0x00000000006c0947 */ /* 0x000fea0003800000 */
[----:B------:R-:W-:Y:S01]  /*3e90*/  LOP3.LUT R6, R5, R18, RZ, 0xfc, !PT ;  /* 0x0000001205067212 */ /* 0x000fe200078efcff */
[----:B---3--:R-:W-:-:S03]  /*3ea0*/  IMAD.MOV.U32 R22, RZ, RZ, R18 ;  /* 0x000000ffff167224 */ /* 0x008fc600078e0012 */
[----:B------:R-:W-:-:S13]  /*3eb0*/  FSETP.NEU.FTZ.AND P0, PT, R6, RZ, PT ;  /* 0x000000ff0600720b */ /* 0x000fda0003f1d000 */
        /* <DEDUP_REMOVED lines=24> */
.L_x_27827:
[----:B---3--:R-:W-:-:S07]  /*4040*/  FADD.FTZ R22, R24, R3 ;  /* 0x0000000318167221 */ /* 0x008fce0000010000 */
.L_x_27826:
[----:B------:R-:W-:Y:S05]  /*4050*/  BSYNC B0 ;  /* 0x0000000000007941 */ /* 0x000fea0003800000 */
.L_x_27825:
[----:B------:R-:W-:Y:S01]  /*4060*/  VIADD R6, R19, 0x100 ;  /* 0x0000010013067836 */ /* 0x000fe20000000000 */
[----:B------:R-:W-:Y:S04]  /*4070*/  BSSY B0, `(.L_x_27828) ;  /* 0x0000027000007945 */ /* 0x000fe80003800000 */
[----:B------:R-:W-:-:S13]  /*4080*/  ISETP.GE.AND P0, PT, R6, R17, PT ;  /* 0x000000110600720c */ /* 0x000fda0003f06270 */
[----:B------:R-:W-:Y:S05]  /*4090*/  @P0 BRA `(.L_x_27829) ;  /* 0x0000000000900947 */ /* 0x000fea0003800000 */
[C---:B--2--5:R-:W-:Y:S01]  /*40a0*/  FSETP.GTU.FTZ.AND P0, PT, |R23|.reuse, +INF , PT ;  /* 0x7f8000001700780b */ /* 0x064fe20003f1c200 */
[----:B------:R-:W-:Y:S01]  /*40b0*/  IMAD.SHL.U32 R5, R23, 0x2, RZ ;  /* 0x0000000217057824 */ /* 0x000fe200078e00ff */
[----:B------:R-:W-:Y:S02]  /*40c0*/  FSETP.GTU.FTZ.AND P1, PT, |R3|, +INF , PT ;  /* 0x7f8000000300780b */ /* 0x000fe40003f3c200 */
[----:B------:R-:W-:Y:S02]  /*40d0*/  LOP3.LUT R6, R23, 0x80000000, RZ, 0xc0, !PT ;  /* 0x8000000017067812 */ /* 0x000fe400078ec0ff */
[----:B------:R-:W-:Y:S02]  /*40e0*/  PLOP3.LUT P0, PT, P0, P1, PT, 0xa8, 0x0 ;  /* 0x000000000000781c */ /* 0x000fe40000703570 */
[----:B------:R-:W-:-:S04]  /*40f0*/  ISETP.GE.U32.AND P2, PT, R5, 0x1000000, PT ;  /* 0x010000000500780c */ /* 0x000fc80003f46070 */
[----:B------:R-:W-:-:S07]  /*4100*/  SEL R5, R6, R23, !P2 ;  /* 0x0000001706057207 */ /* 0x000fce0005000000 */
[----:B------:R-:W-:Y:S05]  /*4110*/  @P0 BRA `(.L_x_27830) ;  /* 0x00000000006c0947 */ /* 0x000fea0003800000 */
[----:B------:R-:W-:Y:S01]  /*4120*/  LOP3.LUT R6, R5, R18, RZ, 0xfc, !PT ;  /* 0x0000001205067212 */ /* 0x000fe200078efcff */
[----:B------:R-:W-:-:S03]  /*4130*/  IMAD.MOV.U32 R24, RZ, RZ, R18 ;  /* 0x000000ffff187224 */ /* 0x000fc600078e0012 */
        /* <DEDUP_REMOVED lines=25> */
.L_x_27830:
[----:B------:R-:W-:-:S07]  /*42d0*/  FADD.FTZ R24, R23, R3 ;  /* 0x0000000317187221 */ /* 0x000fce0000010000 */
.L_x_27829:
[----:B------:R-:W-:Y:S05]  /*42e0*/  BSYNC B0 ;  /* 0x0000000000007941 */ /* 0x000fea0003800000 */
.L_x_27828:
        /* <DEDUP_REMOVED lines=12> */
[----:B------:R-:W-:-:S04]  /*43b0*/  LOP3.LUT R6, R5, R18, RZ, 0xfc, !PT ;  /* 0x0000001205067212 */ /* 0x000fc800078efcff */
[----:B------:R-:W-:-:S13]  /*43c0*/  FSETP.NEU.FTZ.AND P0, PT, R6, RZ, PT ;  /* 0x000000ff0600720b */ /* 0x000fda0003f1d000 */
[----:B------:R-:W-:Y:S05]  /*43d0*/  @!P0 BRA `(.L_x_27832) ;  /* 0x0000000000608947 */ /* 0x000fea0003800000 */
[----:B------:R-:W-:Y:S01]  /*43e0*/  FSETP.NEU.FTZ.AND P0, PT, R5, RZ, PT ;  /* 0x000000ff0500720b */ /* 0x000fe20003f1d000 */
[----:B------:R-:W-:-:S12]  /*43f0*/  IMAD.MOV.U32 R18, RZ, RZ, R0 ;  /* 0x000000ffff127224 */ /* 0x000fd800078e0000 */
[----:B------:R-:W-:Y:S05]  /*4400*/  @!P0 BRA `(.L_x_27832) ;  /* 0x0000000000548947 */ /* 0x000fea0003800000 */
[CC--:B------:R-:W-:Y:S02]  /*4410*/  FSETP.GEU.FTZ.AND P1, PT, R16.reuse, R3.reuse, PT ;  /* 0x000000031000720b */ /* 0x0c0fe40003f3e000 */
[C---:B------:R-:W-:Y:S02]  /*4420*/  FSETP.GEU.FTZ.AND P4, PT, R16.reuse, RZ, PT ;  /* 0x000000ff1000720b */ /* 0x040fe40003f9e000 */
[C---:B------:R-:W-:Y:S02]  /*4430*/  FSETP.GT.FTZ.AND P0, PT, R16.reuse, RZ, PT ;  /* 0x000000ff1000720b */ /* 0x040fe40003f14000 */
[----:B------:R-:W-:Y:S02]  /*4440*/  PLOP3.LUT P5, PT, P4, P1, PT, 0x2, 0x0 ;  /* 0x000000000000781c */ /* 0x000fe400027a2072 */
[----:B------:R-:W-:Y:S02]  /*4450*/  PLOP3.LUT P1, PT, P0, P1, PT, 0x20, 0x0 ;  /* 0x000000000000781c */ /* 0x000fe40000722470 */
[----:B------:R-:W-:Y:S01]  /*4460*/  FSETP.GT.FTZ.AND P2, PT, R16, R3, PT ;  /* 0x000000031000720b */ /* 0x000fe20003f54000 */
[----:B------:R-:W-:Y:S01]  /*4470*/  IMAD.MOV.U32 R3, RZ, RZ, RZ ;  /* 0x000000ffff037224 */ /* 0x000fe200078e00ff */
[----:B------:R-:W-:-:S02]  /*4480*/  SEL R0, RZ, 0xffffffff, !P5 ;  /* 0xffffffffff007807 */ /* 0x000fc40006800000 */
        /* <DEDUP_REMOVED lines=12> */
.L_x_27833:
[----:B------:R-:W-:-:S07]  /*4550*/  FADD.FTZ R18, R16, R3 ;  /* 0x0000000310127221 */ /* 0x000fce0000010000 */
.L_x_27832:
[----:B------:R-:W-:Y:S05]  /*4560*/  BSYNC B0 ;  /* 0x0000000000007941 */ /* 0x000fea0003800000 */
.L_x_27831:
[----:B--2--5:R-:W0:Y:S01]  /*4570*/  LDC.U8 R16, c[0x0][0x23c] ;  /* 0x00008f00ff107b82 */ /* 0x024e220000000000 */
        /* <DEDUP_REMOVED lines=23> */
.L_x_27839:
[----:B----4-:R-:W0:Y:S01]  /*46f0*/  F2I.S64.TRUNC R4, R4 ;  /* 0x0000000400047311 */ /* 0x010e22000020d900 */
[----:B------:R-:W-:Y:S02]  /*4700*/  IMAD.MOV.U32 R19, RZ, RZ, R26 ;  /* 0x000000ffff137224 */ /* 0x000fe400078e001a */
[----:B0-----:R-:W-:-:S05]  /*4710*/  IMAD.MOV.U32 R3, RZ, RZ, R4 ;  /* 0x000000ffff037224 */ /* 0x001fca00078e0004 */
[----:B------:R0:W-:Y:S01]  /*4720*/  STG.E.U8 desc[UR36][R8.64], R3 ;  /* 0x0000000308007986 */ /* 0x0001e2000c101124 */
[----:B------:R-:W-:Y:S05]  /*4730*/  BRA `(.L_x_27835) ;  /* 0x0000000c00907947 */ /* 0x000fea0003800000 */
.L_x_27838:
        /* <DEDUP_REMOVED lines=10> */
.L_x_27842:
[----:B------:R-:W0:Y:S01]  /*47e0*/  F2I.FTZ.TRUNC.NTZ R3, R4 ;  /* 0x0000000400037305 */ /* 0x000e22000021f100 */
[----:B------:R-:W-:Y:S01]  /*47f0*/  IMAD.MOV.U32 R19, RZ, RZ, R26 ;  /* 0x000000ffff137224 */ /* 0x000fe200078e001a */
[----:B0-----:R0:W-:Y:S01]  /*4800*/  STG.E desc[UR36][R8.64], R3 ;  /* 0x0000000308007986 */ /* 0x0011e2000c101924 */
[----:B------:R-:W-:Y:S05]  /*4810*/  BRA `(.L_x_27835) ;  /* 0x0000000c00587947 */ /* 0x000fea0003800000 */
.L_x_27841:
[----:B------:R-:W0:Y:S01]  /*4820*/  F2I.FTZ.TRUNC.NTZ R3, R4 ;  /* 0x0000000400037305 */ /* 0x000e22000021f100 */
[----:B------:R-:W-:Y:S01]  /*4830*/  IMAD.MOV.U32 R19, RZ, RZ, R26 ;  /* 0x000000ffff137224 */ /* 0x000fe200078e001a */
[----:B0-----:R1:W-:Y:S01]  /*4840*/  STG.E.U16 desc[UR36][R8.64], R3 ;  /* 0x0000000308007986 */ /* 0x0013e2000c101524 */
[----:B------:R-:W-:Y:S05]  /*4850*/  BRA `(.L_x_27835) ;  /* 0x0000000c00487947 */ /* 0x000fea0003800000 */
.L_x_27837:
        /* <DEDUP_REMOVED lines=9> */
.L_x_27844:
[----:B------:R-:W-:Y:S01]  /*48f0*/  F2FP.F16.F32.PACK_AB R0, RZ, R4 ;  /* 0x00000004ff00723e */ /* 0x000fe200000000ff */
[----:B------:R-:W-:-:S04]  /*4900*/  IMAD.MOV.U32 R19, RZ, RZ, R26 ;  /* 0x000000ffff137224 */ /* 0x000fc800078e001a */
[----:B------:R0:W-:Y:S01]  /*4910*/  STG.E.U16 desc[UR36][R8.64], R0 ;  /* 0x0000000008007986 */ /* 0x0001e2000c101524 */
[----:B------:R-:W-:Y:S05]  /*4920*/  BRA `(.L_x_27835) ;  /* 0x0000000c00147947 */ /* 0x000fea0003800000 */
.L_x_27843:
[----:B------:R-:W-:-:S13]  /*4930*/  ISETP.NE.AND P0, PT, R0, 0x7, PT ;  /* 0x000000070000780c */ /* 0x000fda0003f05270 */
[----:B------:R-:W-:Y:S05]  /*4940*/  @!P0 BRA `(.L_x_27845) ;  /* 0x0000000000348947 */ /* 0x000fea0003800000 */
[----:B------:R-:W-:-:S13]  /*4950*/  ISETP.NE.AND P0, PT, R0, 0x8, PT ;  /* 0x000000080000780c */ /* 0x000fda0003f05270 */
[----:B------:R-:W-:Y:S05]  /*4960*/  @!P0 BRA `(.L_x_27846) ;  /* 0x0000000000188947 */ /* 0x000fea0003800000 */
[----:B------:R-:W-:-:S13]  /*4970*/  ISETP.NE.AND P0, PT, R0, 0x9, PT ;  /* 0x000000090000780c */ /* 0x000fda0003f05270 */
[----:B------:R-:W-:Y:S05]  /*4980*/  @P0 BRA `(.L_x_27840) ;  /* 0x0000000800980947 */ /* 0x000fea0003800000 */
[----:B------:R-:W-:Y:S02]  /*4990*/  IMAD.MOV.U32 R5, RZ, RZ, RZ ;  /* 0x000000ffff057224 */ /* 0x000fe400078e00ff */
[----:B------:R-:W-:-:S03]  /*49a0*/  IMAD.MOV.U32 R19, RZ, RZ, R26 ;  /* 0x000000ffff137224 */ /* 0x000fc600078e001a */
[----:B------:R0:W-:Y:S01]  /*49b0*/  STG.E.64 desc[UR36][R8.64], R4 ;  /* 0x0000000408007986 */ /* 0x0001e2000c101b24 */
[----:B------:R-:W-:Y:S05]  /*49c0*/  BRA `(.L_x_27835) ;  /* 0x0000000800ec7947 */ /* 0x000fea0003800000 */
.L_x_27846:
[----:B------:R-:W-:Y:S01]  /*49d0*/  F2FP.F16.F32.PACK_AB R3, RZ, R4 ;  /* 0x00000004ff03723e */ /* 0x000fe200000000ff */
[----:B------:R-:W-:-:S03]  /*49e0*/  IMAD.MOV.U32 R19, RZ, RZ, R26 ;  /* 0x000000ffff137224 */ /* 0x000fc600078e001a */
[----:B------:R-:W-:-:S05]  /*49f0*/  PRMT R3, R3, 0x5410, RZ ;  /* 0x0000541003037816 */ /* 0x000fca00000000ff */
[----:B------:R0:W-:Y:S01]  /*4a00*/  STG.E desc[UR36][R8.64], R3 ;  /* 0x0000000308007986 */ /* 0x0001e2000c101924 */
[----:B------:R-:W-:Y:S05]  /*4a10*/  BRA `(.L_x_27835) ;  /* 0x0000000800d87947 */ /* 0x000fea0003800000 */
.L_x_27845:
[----:B----4-:R-:W-:Y:S01]  /*4a20*/  FMUL.FTZ R4, R4, 1 ;  /* 0x3f80000004047820 */ /* 0x010fe20000410000 */
[----:B------:R-:W-:-:S05]  /*4a30*/  IMAD.MOV.U32 R19, RZ, RZ, R26 ;  /* 0x000000ffff137224 */ /* 0x000fca00078e001a */
[----:B------:R-:W0:Y:S02]  /*4a40*/  F2F.F64.F32 R4, R4 ;  /* 0x0000000400047310 */ /* 0x000e240000201800 */
[----:B0-----:R0:W-:Y:S01]  /*4a50*/  STG.E.64 desc[UR36][R8.64], R4 ;  /* 0x0000000408007986 */ /* 0x0011e2000c101b24 */
[----:B------:R-:W-:Y:S05]  /*4a60*/  BRA `(.L_x_27835) ;  /* 0x0000000800c47947 */ /* 0x000fea0003800000 */
.L_x_27836:
        /* <DEDUP_REMOVED lines=13> */
.L_x_27849:
[----:B----4-:R-:W-:Y:S01]  /*4b40*/  FMUL.FTZ R4, R4, 1 ;  /* 0x3f80000004047820 */ /* 0x010fe20000410000 */
[----:B------:R-:W-:Y:S01]  /*4b50*/  CS2R R6, SRZ ;  /* 0x0000000000067805 */ /* 0x000fe2000001ff00 */
[----:B------:R-:W-:-:S04]  /*4b60*/  IMAD.MOV.U32 R19, RZ, RZ, R26 ;  /* 0x000000ffff137224 */ /* 0x000fc800078e001a */
[----:B------:R-:W0:Y:S02]  /*4b70*/  F2F.F64.F32 R4, R4 ;  /* 0x0000000400047310 */ /* 0x000e240000201800 */
[----:B0-----:R0:W-:Y:S01]  /*4b80*/  STG.E.128 desc[UR36][R8.64], R4 ;  /* 0x0000000408007986 */ /* 0x0011e2000c101d24 */
[----:B------:R-:W-:Y:S05]  /*4b90*/  BRA `(.L_x_27835) ;  /* 0x0000000800787947 */ /* 0x000fea0003800000 */
.L_x_27848:
        /* <DEDUP_REMOVED lines=20> */
.L_x_27853:
[----:B------:R-:W-:Y:S05]  /*4ce0*/  BSYNC B0 ;  /* 0x0000000000007941 */ /* 0x000fea0003800000 */
.L_x_27852:
[----:B------:R-:W-:Y:S01]  /*4cf0*/  LOP3.LUT R5, R0, R5, RZ, 0xfc, !PT ;  /* 0x0000000500057212 */ /* 0x000fe200078efcff */
[----:B------:R-:W-:-:S04]  /*4d00*/  IMAD.MOV.U32 R19, RZ, RZ, R26 ;  /* 0x000000ffff137224 */ /* 0x000fc800078e001a */
[----:B------:R0:W-:Y:S01]  /*4d10*/  STG.E.U8 desc[UR36][R8.64], R5 ;  /* 0x0000000508007986 */ /* 0x0001e2000c101124 */
[----:B------:R-:W-:Y:S05]  /*4d20*/  BRA `(.L_x_27835) ;  /* 0x0000000800147947 */ /* 0x000fea0003800000 */
.L_x_27851:
        /* <DEDUP_REMOVED lines=12> */
.L_x_27855:
[----:B------:R-:W-:Y:S01]  /*4df0*/  IMAD.MOV.U32 R0, RZ, RZ, 0x7f ;  /* 0x0000007fff007424 */ /* 0x000fe200078e00ff */
[----:B------:R-:W-:-:S04]  /*4e00*/  ISETP.GT.U32.AND P0, PT, R5, 0x7f800000, PT ;  /* 0x7f8000000500780c */ /* 0x000fc80003f04070 */
[----:B------:R-:W-:-:S09]  /*4e10*/  SEL R0, R0, 0x7c, P0 ;  /* 0x0000007c00007807 */ /* 0x000fd20000000000 */
.L_x_27856:
[----:B------:R-:W-:Y:S05]  /*4e20*/  BSYNC B0 ;  /* 0x0000000000007941 */ /* 0x000fea0003800000 */
.L_x_27854:
[----:B------:R-:W-:Y:S01]  /*4e30*/  LOP3.LUT R3, R4, 0x80000000, RZ, 0xc0, !PT ;  /* 0x8000000004037812 */ /* 0x000fe200078ec0ff */
[----:B------:R-:W-:-:S03]  /*4e40*/  IMAD.MOV.U32 R19, RZ, RZ, R26 ;  /* 0x000000ffff137224 */ /* 0x000fc600078e001a */
[----:B------:R-:W-:-:S04]  /*4e50*/  SHF.R.U32.HI R3, RZ, 0x18, R3 ;  /* 0x00000018ff037819 */ /* 0x000fc80000011603 */
[----:B------:R-:W-:-:S05]  /*4e60*/  LOP3.LUT R3, R0, R3, RZ, 0xfc, !PT ;  /* 0x0000000300037212 */ /* 0x000fca00078efcff */
[----:B------:R0:W-:Y:S01]  /*4e70*/  STG.E.U8 desc[UR36][R8.64], R3 ;  /* 0x0000000308007986 */ /* 0x0001e2000c101124 */
[----:B------:R-:W-:Y:S05]  /*4e80*/  BRA `(.L_x_27835) ;  /* 0x0000000400bc7947 */ /* 0x000fea0003800000 */
.L_x_27850:
[----:B------:R-:W-:Y:S01]  /*4e90*/  F2FP.BF16.F32.PACK_AB R0, RZ, R4 ;  /* 0x00000004ff00723e */ /* 0x000fe200000010ff */
[----:B------:R-:W-:-:S04]  /*4ea0*/  IMAD.MOV.U32 R19, RZ, RZ, R26 ;  /* 0x000000ffff137224 */ /* 0x000fc800078e001a */
[----:B------:R0:W-:Y:S01]  /*4eb0*/  STG.E.U16 desc[UR36][R8.64], R0 ;  /* 0x0000000008007986 */ /* 0x0001e2000c101524 */
[----:B------:R-:W-:Y:S05]  /*4ec0*/  BRA `(.L_x_27835) ;  /* 0x0000000400ac7947 */ /* 0x000fea0003800000 */
.L_x_27847:
        /* <DEDUP_REMOVED lines=12> */
.L_x_27859:
        /* <DEDUP_REMOVED lines=16> */
.L_x_27862:
[----:B------:R-:W-:-:S04]  /*5090*/  LOP3.LUT R0, R4, 0x80000000, RZ, 0xc0, !PT ;  /* 0x8000000004007812 */ /* 0x000fc800078ec0ff */
[----:B------:R-:W-:-:S04]  /*50a0*/  SHF.R.U32.HI R0, RZ, 0x18, R0 ;  /* 0x00000018ff007819 */ /* 0x000fc80000011600 */
[----:B------:R-:W-:-:S04]  /*50b0*/  LOP3.LUT R3, R3, R0, RZ, 0xfc, !PT ;  /* 0x0000000003037212 */ /* 0x000fc800078efcff */
[----:B------:R-:W-:-:S07]  /*50c0*/  PRMT R0, R3, 0x7610, R0 ;  /* 0x0000761003007816 */ /* 0x000fce0000000000 */
.L_x_27861:
[----:B------:R-:W-:Y:S05]  /*50d0*/  BSYNC B0 ;  /* 0x0000000000007941 */ /* 0x000fea0003800000 */
.L_x_27860:
[----:B------:R0:W-:Y:S01]  /*50e0*/  STG.E.U8 desc[UR36][R8.64], R0 ;  /* 0x0000000008007986 */ /* 0x0001e2000c101124 */
[----:B------:R-:W-:Y:S01]  /*50f0*/  IMAD.MOV.U32 R19, RZ, RZ, R26 ;  /* 0x000000ffff137224 */ /* 0x000fe200078e001a */
[----:B------:R-:W-:Y:S06]  /*5100*/  BRA `(.L_x_27835) ;  /* 0x00000004001c7947 */ /* 0x000fec0003800000 */
.L_x_27858:
        /* <DEDUP_REMOVED lines=16> */
.L_x_27865:
[----:B------:R-:W-:-:S04]  /*5210*/  LOP3.LUT R0, R4, 0x80000000, RZ, 0xc0, !PT ;  /* 0x8000000004007812 */ /* 0x000fc800078ec0ff */
[----:B------:R-:W-:-:S04]  /*5220*/  SHF.R.U32.HI R0, RZ, 0x18, R0 ;  /* 0x00000018ff007819 */ /* 0x000fc80000011600 */
[----:B------:R-:W-:-:S04]  /*5230*/  LOP3.LUT R3, R3, R0, RZ, 0xfc, !PT ;  /* 0x0000000003037212 */ /* 0x000fc800078efcff */
[----:B------:R-:W-:-:S07]  /*5240*/  PRMT R0, R3, 0x7610, R0 ;  /* 0x0000761003007816 */ /* 0x000fce0000000000 */
.L_x_27864:
[----:B------:R-:W-:Y:S05]  /*5250*/  BSYNC B0 ;  /* 0x0000000000007941 */ /* 0x000fea0003800000 */
.L_x_27863:
[----:B------:R0:W-:Y:S01]  /*5260*/  STG.E.U8 desc[UR36][R8.64], R0 ;  /* 0x0000000008007986 */ /* 0x0001e2000c101124 */
[----:B------:R-:W-:Y:S01]  /*5270*/  IMAD.MOV.U32 R19, RZ, RZ, R26 ;  /* 0x000000ffff137224 */ /* 0x000fe200078e001a */
[----:B------:R-:W-:Y:S06]  /*5280*/  BRA `(.L_x_27835) ;  /* 0x0000000000bc7947 */ /* 0x000fec0003800000 */
.L_x_27857:
[----:B------:R-:W-:-:S13]  /*5290*/  ISETP.NE.AND P0, PT, R0, 0x1c, PT ;  /* 0x0000001c0000780c */ /* 0x000fda0003f05270 */
[----:B------:R-:W-:Y:S05]  /*52a0*/  @!P0 BRA `(.L_x_27866) ;  /* 0x0000000000a88947 */ /* 0x000fea0003800000 */
[----:B------:R-:W-:-:S13]  /*52b0*/  ISETP.NE.AND P0, PT, R0, 0x1d, PT ;  /* 0x0000001d0000780c */ /* 0x000fda0003f05270 */
[----:B------:R-:W-:Y:S05]  /*52c0*/  @!P0 BRA `(.L_x_27867) ;  /* 0x0000000000908947 */ /* 0x000fea0003800000 */
[----:B------:R-:W-:-:S13]  /*52d0*/  ISETP.NE.AND P0, PT, R0, 0x2c, PT ;  /* 0x0000002c0000780c */ /* 0x000fda0003f05270 */
[----:B------:R-:W-:Y:S05]  /*52e0*/  @P0 BRA `(.L_x_27840) ;  /* 0x0000000000400947 */ /* 0x000fea0003800000 */
[----:B------:R-:W-:Y:S01]  /*52f0*/  SHF.R.U32.HI R5, RZ, 0x17, R4 ;  /* 0x00000017ff057819 */ /* 0x000fe20000011604 */
        /* <DEDUP_REMOVED lines=15> */
.L_x_27840:
        /* <DEDUP_REMOVED lines=16> */
.L_x_27868:
[----:B------:R-:W-:Y:S01]  /*54f0*/  IMAD.MOV.U32 R19, RZ, RZ, R26 ;  /* 0x000000ffff137224 */ /* 0x000fe200078e001a */
[----:B------:R-:W-:Y:S06]  /*5500*/  BRA `(.L_x_27835) ;  /* 0x00000000001c7947 */ /* 0x000fec0003800000 */
.L_x_27867:
[----:B----4-:R-:W0:Y:S01]  /*5510*/  F2I.U64.TRUNC R4, R4 ;  /* 0x0000000400047311 */ /* 0x010e22000020d800 */
[----:B------:R-:W-:Y:S01]  /*5520*/  IMAD.MOV.U32 R19, RZ, RZ, R26 ;  /* 0x000000ffff137224 */ /* 0x000fe200078e001a */
[----:B0-----:R0:W-:Y:S01]  /*5530*/  STG.E.64 desc[UR36][R8.64], R4 ;  /* 0x0000000408007986 */ /* 0x0011e2000c101b24 */
[----:B------:R-:W-:Y:S05]  /*5540*/  BRA `(.L_x_27835) ;  /* 0x00000000000c7947 */ /* 0x000fea0003800000 */
.L_x_27866:
[----:B------:R-:W0:Y:S01]  /*5550*/  F2I.FTZ.U32.TRUNC.NTZ R3, R4 ;  /* 0x0000000400037305 */ /* 0x000e22000021f000 */
[----:B------:R-:W-:Y:S01]  /*5560*/  IMAD.MOV.U32 R19, RZ, RZ, R26 ;  /* 0x000000ffff137224 */ /* 0x000fe200078e001a */
[----:B0-----:R0:W-:Y:S06]  /*5570*/  STG.E desc[UR36][R8.64], R3 ;  /* 0x0000000308007986 */ /* 0x0011ec000c101924 */
.L_x_27835:
[----:B------:R-:W-:Y:S05]  /*5580*/  BSYNC B6 ;  /* 0x0000000000067941 */ /* 0x000fea0003800000 */
.L_x_27834:
[----:B------:R-:W-:Y:S01]  /*5590*/  ISETP.GE.AND P0, PT, R19, R17, PT ;  /* 0x000000111300720c */ /* 0x000fe20003f06270 */
[----:B------:R-:W-:-:S12]  /*55a0*/  BSSY B6, `(.L_x_27869) ;  /* 0x00001d6000067945 */ /* 0x000fd80003800000 */
[----:B------:R-:W-:Y:S05]  /*55b0*/  @P0 BRA `(.L_x_27870) ;  /* 0x0000001c00500947 */ /* 0x000fea0003800000 */
[----:B012---:R-:W0:Y:S01]  /*55c0*/  LDC.64 R8, c[0x0][0x220] ;  /* 0x00008800ff087b82 */ /* 0x007e220000000a00 */
        /* <DEDUP_REMOVED lines=17> */
[----:B---3--:R-:W0:Y:S02]  /*56e0*/  F2I.FTZ.TRUNC.NTZ R3, R22 ;  /* 0x0000001600037305 */ /* 0x008e24000021f100 */
[----:B0-----:R4:W-:Y:S01]  /*56f0*/  STG.E.U8 desc[UR36][R8.64], R3 ;  /* 0x0000000308007986 */ /* 0x0019e2000c101124 */
[----:B------:R-:W-:Y:S05]  /*5700*/  BRA `(.L_x_27876) ;  /* 0x0000000c004c7947 */ /* 0x000fea0003800000 */
.L_x_27874:
[----:B---3--:R-:W0:Y:S02]  /*5710*/  F2I.S64.TRUNC R4, R22 ;  /* 0x0000001600047311 */ /* 0x008e24000020d900 */
[----:B0-----:R3:W-:Y:S01]  /*5720*/  STG.E.U8 desc[UR36][R8.64], R4 ;  /* 0x0000000408007986 */ /* 0x0017e2000c101124 */
[----:B------:R-:W-:Y:S05]  /*5730*/  BRA `(.L_x_27876) ;  /* 0x0000000c00407947 */ /* 0x000fea0003800000 */
.L_x_27873:
[----:B------:R-:W-:-:S13]  /*5740*/  ISETP.NE.AND P0, PT, R0, 0x2, PT ;  /* 0x000000020000780c */ /* 0x000fda0003f05270 */
[----:B------:R-:W-:Y:S05]  /*5750*/  @!P0 BRA `(.L_x_27877) ;  /* 0x0000000000288947 */ /* 0x000fea0003800000 */
[----:B------:R-:W-:-:S13]  /*5760*/  ISETP.NE.AND P0, PT, R0, 0x3, PT ;  /* 0x000000030000780c */ /* 0x000fda0003f05270 */
[----:B------:R-:W-:Y:S05]  /*5770*/  @!P0 BRA `(.L_x_27878) ;  /* 0x0000000000148947 */ /* 0x000fea0003800000 */
[----:B------:R-:W-:-:S13]  /*5780*/  ISETP.NE.AND P0, PT, R0, 0x4, PT ;  /* 0x000000040000780c */ /* 0x000fda0003f05270 */
[----:B------:R-:W-:Y:S05]  /*5790*/  @P0 BRA `(.L_x_27875) ;  /* 0x0000000800d00947 */ /* 0x000fea0003800000 */
[----:B---3--:R-:W0:Y:S02]  /*57a0*/  F2I.S64.TRUNC R4, R22 ;  /* 0x0000001600047311 */ /* 0x008e24000020d900 */
[----:B0-----:R1:W-:Y:S01]  /*57b0*/  STG.E.64 desc[UR36][R8.64], R4 ;  /* 0x0000000408007986 */ /* 0x0013e2000c101b24 */
[----:B------:R-:W-:Y:S05]  /*57c0*/  BRA `(.L_x_27876) ;  /* 0x0000000c001c7947 */ /* 0x000fea0003800000 */
.L_x_27878:
[----:B---3--:R-:W0:Y:S02]  /*57d0*/  F2I.FTZ.TRUNC.NTZ R3, R22 ;  /* 0x0000001600037305 */ /* 0x008e24000021f100 */
[----:B0-----:R2:W-:Y:S01]  /*57e0*/  STG.E desc[UR36][R8.64], R3 ;  /* 0x0000000308007986 */ /* 0x0015e2000c101924 */
[----:B------:R-:W-:Y:S05]  /*57f0*/  BRA `(.L_x_27876) ;  /* 0x0000000c00107947 */ /* 0x000fea0003800000 */
.L_x_27877:
[----:B---3--:R-:W0:Y:S02]  /*5800*/  F2I.FTZ.TRUNC.NTZ R3, R22 ;  /* 0x0000001600037305 */ /* 0x008e24000021f100 */
[----:B0-----:R0:W-:Y:S01]  /*5810*/  STG.E.U16 desc[UR36][R8.64], R3 ;  /* 0x0000000308007986 */ /* 0x0011e2000c101524 */
[----:B------:R-:W-:Y:S05]  /*5820*/  BRA `(.L_x_27876) ;  /* 0x0000000c00047947 */ /* 0x000fea0003800000 */
.L_x_27872:
[----:B------:R-:W-:-:S13]  /*5830*/  ISETP.GT.AND P0, PT, R0, 0x6, PT ;  /* 0x000000060000780c */ /* 0x000fda0003f04270 */
[----:B------:R-:W-:Y:S05]  /*5840*/  @P0 BRA `(.L_x_27879) ;  /* 0x0000000000240947 */ /* 0x000fea0003800000 */
[----:B------:R-:W-:-:S13]  /*5850*/  ISETP.NE.AND P0, PT, R0, 0x5, PT ;  /* 0x000000050000780c */ /* 0x000fda0003f05270 */
[----:B------:R-:W-:Y:S05]  /*5860*/  @!P0 BRA `(.L_x_27880) ;  /* 0x0000000000108947 */ /* 0x000fea0003800000 */
[----:B------:R-:W-:-:S13]  /*5870*/  ISETP.NE.AND P0, PT, R0, 0x6, PT ;  /* 0x000000060000780c */ /* 0x000fda0003f05270 */
[----:B------:R-:W-:Y:S05]  /*5880*/  @P0 BRA `(.L_x_27875) ;  /* 0x0000000800940947 */ /* 0x000fea0003800000 */
[----:B---3--:R0:W-:Y:S01]  /*5890*/  STG.E desc[UR36][R8.64], R22 ;  /* 0x0000001608007986 */ /* 0x0081e2000c101924 */
[----:B------:R-:W-:Y:S05]  /*58a0*/  BRA `(.L_x_27876) ;  /* 0x0000000800e47947 */ /* 0x000fea0003800000 */
.L_x_27880:
[----:B---3--:R-:W-:-:S05]  /*58b0*/  F2FP.F16.F32.PACK_AB R0, RZ, R22 ;  /* 0x00000016ff00723e */ /* 0x008fca00000000ff */
[----:B------:R0:W-:Y:S01]  /*58c0*/  STG.E.U16 desc[UR36][R8.64], R0 ;  /* 0x0000000008007986 */ /* 0x0001e2000c101524 */
[----:B------:R-:W-:Y:S05]  /*58d0*/  BRA `(.L_x_27876) ;  /* 0x0000000800d87947 */ /* 0x000fea0003800000 */
.L_x_27879:
[----:B------:R-:W-:-:S13]  /*58e0*/  ISETP.NE.AND P0, PT, R0, 0x7, PT ;  /* 0x000000070000780c */ /* 0x000fda0003f05270 */
[----:B------:R-:W-:Y:S05]  /*58f0*/  @!P0 BRA `(.L_x_27881) ;  /* 0x00000000002c8947 */ /* 0x000fea0003800000 */
[----:B------:R-:W-:-:S13]  /*5900*/  ISETP.NE.AND P0, PT, R0, 0x8, PT ;  /* 0x000000080000780c */ /* 0x000fda0003f05270 */
[----:B------:R-:W-:Y:S05]  /*5910*/  @!P0 BRA `(.L_x_27882) ;  /* 0x0000000000148947 */ /* 0x000fea0003800000 */
[----:B------:R-:W-:-:S13]  /*5920*/  ISETP.NE.AND P0, PT, R0, 0x9, PT ;  /* 0x000000090000780c */ /* 0x000fda0003f05270 */
[----:B------:R-:W-:Y:S05]  /*5930*/  @P0 BRA `(.L_x_27875) ;  /* 0x0000000800680947 */ /* 0x000fea0003800000 */
[----:B------:R-:W-:-:S05]  /*5940*/  IMAD.MOV.U32 R23, RZ, RZ, RZ ;  /* 0x000000ffff177224 */ /* 0x000fca00078e00ff */
[----:B---3--:R0:W-:Y:S01]  /*5950*/  STG.E.64 desc[UR36][R8.64], R22 ;  /* 0x0000001608007986 */ /* 0x0081e2000c101b24 */
[----:B------:R-:W-:Y:S05]  /*5960*/  BRA `(.L_x_27876) ;  /* 0x0000000800b47947 */ /* 0x000fea0003800000 */
.L_x_27882:
[----:B---3--:R-:W-:-:S04]  /*5970*/  F2FP.F16.F32.PACK_AB R3, RZ, R22 ;  /* 0x00000016ff03723e */ /* 0x008fc800000000ff */
[----:B------:R-:W-:-:S05]  /*5980*/  PRMT R3, R3, 0x5410, RZ ;  /* 0x0000541003037816 */ /* 0x000fca00000000ff */
[----:B------:R0:W-:Y:S01]  /*5990*/  STG.E desc[UR36][R8.64], R3 ;  /* 0x0000000308007986 */ /* 0x0001e2000c101924 */
[----:B------:R-:W-:Y:S05]  /*59a0*/  BRA `(.L_x_27876) ;  /* 0x0000000800a47947 */ /* 0x000fea0003800000 */
.L_x_27881:
[----:B---3--:R-:W-:-:S06]  /*59b0*/  FMUL.FTZ R4, R22, 1 ;  /* 0x3f80000016047820 */ /* 0x008fcc0000410000 */
[----:B------:R-:W0:Y:S02]  /*59c0*/  F2F.F64.F32 R4, R4 ;  /* 0x0000000400047310 */ /* 0x000e240000201800 */
[----:B0-----:R0:W-:Y:S01]  /*59d0*/  STG.E.64 desc[UR36][R8.64], R4 ;  /* 0x0000000408007986 */ /* 0x0011e2000c101b24 */
[----:B------:R-:W-:Y:S05]  /*59e0*/  BRA `(.L_x_27876) ;  /* 0x0000000800947947 */ /* 0x000fea0003800000 */
.L_x_27871:
        /* <DEDUP_REMOVED lines=8> */
[----:B---3--:R-:W-:-:S04]  /*5a70*/  FSETP.NEU.FTZ.AND P0, PT, R22, RZ, PT ;  /* 0x000000ff1600720b */ /* 0x008fc80003f1d000 */
[----:B------:R-:W-:-:S05]  /*5a80*/  SEL R3, RZ, 0x1, !P0 ;  /* 0x00000001ff037807 */ /* 0x000fca0004000000 */
[----:B------:R0:W-:Y:S01]  /*5a90*/  STG.E.U8 desc[UR36][R8.64], R3 ;  /* 0x0000000308007986 */ /* 0x0001e2000c101124 */
[----:B------:R-:W-:Y:S05]  /*5aa0*/  BRA `(.L_x_27876) ;  /* 0x0000000800647947 */ /* 0x000fea0003800000 */
.L_x_27885:
[----:B---3--:R-:W-:Y:S01]  /*5ab0*/  FMUL.FTZ R4, R22, 1 ;  /* 0x3f80000016047820 */ /* 0x008fe20000410000 */
[----:B------:R-:W-:-:S05]  /*5ac0*/  CS2R R6, SRZ ;  /* 0x0000000000067805 */ /* 0x000fca000001ff00 */
[----:B------:R-:W0:Y:S02]  /*5ad0*/  F2F.F64.F32 R4, R4 ;  /* 0x0000000400047310 */ /* 0x000e240000201800 */
[----:B0-----:R0:W-:Y:S01]  /*5ae0*/  STG.E.128 desc[UR36][R8.64], R4 ;  /* 0x0000000408007986 */ /* 0x0011e2000c101d24 */
[----:B------:R-:W-:Y:S05]  /*5af0*/  BRA `(.L_x_27876) ;  /* 0x0000000800507947 */ /* 0x000fea0003800000 */
.L_x_27884:
[----:B------:R-:W-:-:S13]  /*5b00*/  ISETP.NE.AND P0, PT, R0, 0xf, PT ;  /* 0x0000000f0000780c */ /* 0x000fda0003f05270 */
[----:B------:R-:W-:Y:S05]  /*5b10*/  @!P0 BRA `(.L_x_27886) ;  /* 0x0000000000ac8947 */ /* 0x000fea0003800000 */
[----:B------:R-:W-:-:S13]  /*5b20*/  ISETP.NE.AND P0, PT, R0, 0x17, PT ;  /* 0x000000170000780c */ /* 0x000fda0003f05270 */
[----:B------:R-:W-:Y:S05]  /*5b30*/  @!P0 BRA `(.L_x_27887) ;  /* 0x0000000000508947 */ /* 0x000fea0003800000 */
[----:B------:R-:W-:-:S13]  /*5b40*/  ISETP.NE.AND P0, PT, R0, 0x18, PT ;  /* 0x000000180000780c */ /* 0x000fda0003f05270 */
[----:B------:R-:W-:Y:S05]  /*5b50*/  @P0 BRA `(.L_x_27875) ;  /* 0x0000000400e00947 */ /* 0x000fea0003800000 */
[C---:B---3--:R-:W-:Y:S01]  /*5b60*/  LOP3.LUT R4, R22.reuse, 0x7fffffff, RZ, 0xc0, !PT ;  /* 0x7fffffff16047812 */ /* 0x048fe200078ec0ff */
        /* <DEDUP_REMOVED lines=13> */
.L_x_27889:
[----:B------:R-:W-:Y:S05]  /*5c40*/  BSYNC B0 ;  /* 0x0000000000007941 */ /* 0x000fea0003800000 */
.L_x_27888:
[----:B------:R-:W-:-:S05]  /*5c50*/  LOP3.LUT R5, R0, R5, RZ, 0xfc, !PT ;  /* 0x0000000500057212 */ /* 0x000fca00078efcff */
[----:B------:R0:W-:Y:S01]  /*5c60*/  STG.E.U8 desc[UR36][R8.64], R5 ;  /* 0x0000000508007986 */ /* 0x0001e2000c101124 */
[----:B------:R-:W-:Y:S05]  /*5c70*/  BRA `(.L_x_27876) ;  /* 0x0000000400f07947 */ /* 0x000fea0003800000 */
.L_x_27887:
[----:B---3--:R-:W-:Y:S01]  /*5c80*/  LOP3.LUT R4, R22, 0x7fffffff, RZ, 0xc0, !PT ;  /* 0x7fffffff16047812 */ /* 0x008fe200078ec0ff */
        /* <DEDUP_REMOVED lines=11> */
.L_x_27891:
[----:B------:R-:W-:Y:S01]  /*5d40*/  IMAD.MOV.U32 R0, RZ, RZ, 0x7f ;  /* 0x0000007fff007424 */ /* 0x000fe200078e00ff */
[----:B------:R-:W-:-:S04]  /*5d50*/  ISETP.GT.U32.AND P0, PT, R4, 0x7f800000, PT ;  /* 0x7f8000000400780c */ /* 0x000fc80003f04070 */
[----:B------:R-:W-:-:S09]  /*5d60*/  SEL R0, R0, 0x7c, P0 ;  /* 0x0000007c00007807 */ /* 0x000fd20000000000 */
.L_x_27892:
[----:B------:R-:W-:Y:S05]  /*5d70*/  BSYNC B0 ;  /* 0x0000000000007941 */ /* 0x000fea0003800000 */
.L_x_27890:
[----:B------:R-:W-:-:S04]  /*5d80*/  LOP3.LUT R3, R22, 0x80000000, RZ, 0xc0, !PT ;  /* 0x8000000016037812 */ /* 0x000fc800078ec0ff */
[----:B------:R-:W-:-:S04]  /*5d90*/  SHF.R.U32.HI R3, RZ, 0x18, R3 ;  /* 0x00000018ff037819 */ /* 0x000fc80000011603 */
[----:B------:R-:W-:-:S05]  /*5da0*/  LOP3.LUT R3, R0, R3, RZ, 0xfc, !PT ;  /* 0x0000000300037212 */ /* 0x000fca00078efcff */
[----:B------:R0:W-:Y:S01]  /*5db0*/  STG.E.U8 desc[UR36][R8.64], R3 ;  /* 0x0000000308007986 */ /* 0x0001e2000c101124 */
[----:B------:R-:W-:Y:S05]  /*5dc0*/  BRA `(.L_x_27876) ;  /* 0x00000004009c7947 */ /* 0x000fea0003800000 */
.L_x_27886:
[----:B---3--:R-:W-:-:S05]  /*5dd0*/  F2FP.BF16.F32.PACK_AB R0, RZ, R22 ;  /* 0x00000016ff00723e */ /* 0x008fca00000010ff */
[----:B------:R0:W-:Y:S01]  /*5de0*/  STG.E.U16 desc[UR36][R8.64], R0 ;  /* 0x0000000008007986 */ /* 0x0001e2000c101524 */
[----:B------:R-:W-:Y:S05]  /*5df0*/  BRA `(.L_x_27876) ;  /* 0x0000000400907947 */ /* 0x000fea0003800000 */
.L_x_27883:
        /* <DEDUP_REMOVED lines=8> */
[----:B---3--:R-:W0:Y:S02]  /*5e80*/  F2I.FTZ.U32.TRUNC.NTZ R3, R22 ;  /* 0x0000001600037305 */ /* 0x008e24000021f000 */
[----:B0-----:R0:W-:Y:S01]  /*5e90*/  STG.E.U16 desc[UR36][R8.64], R3 ;  /* 0x0000000308007986 */ /* 0x0011e2000c101524 */
[----:B------:R-:W-:Y:S05]  /*5ea0*/  BRA `(.L_x_27876) ;  /* 0x0000000400647947 */ /* 0x000fea0003800000 */
.L_x_27895:
[----:B---3--:R-:W-:Y:S01]  /*5eb0*/  LOP3.LUT R3, R22, 0x7fffffff, RZ, 0xc0, !PT ;  /* 0x7fffffff16037812 */ /* 0x008fe200078ec0ff */
        /* <DEDUP_REMOVED lines=15> */
.L_x_27898:
[----:B------:R-:W-:-:S04]  /*5fb0*/  LOP3.LUT R3, R22, 0x80000000, RZ, 0xc0, !PT ;  /* 0x8000000016037812 */ /* 0x000fc800078ec0ff */
[----:B------:R-:W-:-:S04]  /*5fc0*/  SHF.R.U32.HI R3, RZ, 0x18, R3 ;  /* 0x00000018ff037819 */ /* 0x000fc80000011603 */
[----:B------:R-:W-:-:S04]  /*5fd0*/  LOP3.LUT R0, R0, R3, RZ, 0xfc, !PT ;  /* 0x0000000300007212 */ /* 0x000fc800078efcff */
[----:B------:R-:W-:-:S07]  /*5fe0*/  PRMT R4, R0, 0x7610, R4 ;  /* 0x0000761000047816 */ /* 0x000fce0000000004 */
.L_x_27897:
[----:B------:R-:W-:Y:S05]  /*5ff0*/  BSYNC B0 ;  /* 0x0000000000007941 */ /* 0x000fea0003800000 */
.L_x_27896:
[----:B------:R0:W-:Y:S01]  /*6000*/  STG.E.U8 desc[UR36][R8.64], R4 ;  /* 0x0000000408007986 */ /* 0x0001e2000c101124 */
[----:B------:R-:W-:Y:S05]  /*6010*/  BRA `(.L_x_27876) ;  /* 0x0000000400087947 */ /* 0x000fea0003800000 */
.L_x_27894:
        /* <DEDUP_REMOVED lines=16> */
.L_x_27901:
[----:B------:R-:W-:-:S04]  /*6120*/  LOP3.LUT R3, R22, 0x80000000, RZ, 0xc0, !PT ;  /* 0x8000000016037812 */ /* 0x000fc800078ec0ff */
[----:B------:R-:W-:-:S04]  /*6130*/  SHF.R.U32.HI R3, RZ, 0x18, R3 ;  /* 0x00000018ff037819 */ /* 0x000fc80000011603 */
[----:B------:R-:W-:-:S04]  /*6140*/  LOP3.LUT R0, R0, R3, RZ, 0xfc, !PT ;  /* 0x0000000300007212 */ /* 0x000fc800078efcff */
[----:B------:R-:W-:-:S07]  /*6150*/  PRMT R4, R0, 0x7610, R4 ;  /* 0x0000761000047816 */ /* 0x000fce0000000004 */
.L_x_27900:
[----:B------:R-:W-:Y:S05]  /*6160*/  BSYNC B0 ;  /* 0x0000000000007941 */ /* 0x000fea0003800000 */
.L_x_27899:
[----:B------:R0:W-:Y:S01]  /*6170*/  STG.E.U8 desc[UR36][R8.64], R4 ;  /* 0x0000000408007986 */ /* 0x0001e2000c101124 */
[----:B------:R-:W-:Y:S05]  /*6180*/  BRA `(.L_x_27876) ;  /* 0x0000000000ac7947 */ /* 0x000fea0003800000 */
.L_x_27893:
[----:B------:R-:W-:-:S13]  /*6190*/  ISETP.NE.AND P0, PT, R0, 0x1c, PT ;  /* 0x0000001c0000780c */ /* 0x000fda0003f05270 */
[----:B------:R-:W-:Y:S05]  /*61a0*/  @!P0 BRA `(.L_x_27902) ;  /* 0x00000000009c8947 */ /* 0x000fea0003800000 */
[----:B------:R-:W-:-:S13]  /*61b0*/  ISETP.NE.AND P0, PT, R0, 0x1d, PT ;  /* 0x0000001d0000780c */ /* 0x000fda0003f05270 */
[----:B------:R-:W-:Y:S05]  /*61c0*/  @!P0 BRA `(.L_x_27903) ;  /* 0x0000000000888947 */ /* 0x000fea0003800000 */
[----:B------:R-:W-:-:S13]  /*61d0*/  ISETP.NE.AND P0, PT, R0, 0x2c, PT ;  /* 0x0000002c0000780c */ /* 0x000fda0003f05270 */
[----:B------:R-:W-:Y:S05]  /*61e0*/  @P0 BRA `(.L_x_27875) ;  /* 0x00000000003c0947 */ /* 0x000fea0003800000 */
[----:B---3--:R-:W-:-:S04]  /*61f0*/  SHF.R.U32.HI R4, RZ, 0x17, R22 ;  /* 0x00000017ff047819 */ /* 0x008fc80000011616 */
        /* <DEDUP_REMOVED lines=14> */
.L_x_27875:
        /* <DEDUP_REMOVED lines=16> */
.L_x_27904:
[----:B------:R-:W-:Y:S05]  /*63e0*/  BRA `(.L_x_27876) ;  /* 0x0000000000147947 */ /* 0x000fea0003800000 */
.L_x_27903:
[----:B---3--:R-:W0:Y:S02]  /*63f0*/  F2I.U64.TRUNC R4, R22 ;  /* 0x0000001600047311 */ /* 0x008e24000020d800 */
[----:B0-----:R0:W-:Y:S01]  /*6400*/  STG.E.64 desc[UR36][R8.64], R4 ;  /* 0x0000000408007986 */ /* 0x0011e2000c101b24 */
[----:B------:R-:W-:Y:S05]  /*6410*/  BRA `(.L_x_27876) ;  /* 0x0000000000087947 */ /* 0x000fea0003800000 */
.L_x_27902:
[----:B---3--:R-:W0:Y:S02]  /*6420*/  F2I.FTZ.U32.TRUNC.NTZ R3, R22 ;  /* 0x0000001600037305 */ /* 0x008e24000021f000 */
[----:B0-----:R0:W-:Y:S02]  /*6430*/  STG.E desc[UR36][R8.64], R3 ;  /* 0x0000000308007986 */ /* 0x0011e4000c101924 */
.L_x_27876:
        /* <DEDUP_REMOVED lines=24> */
.L_x_27908:
[----:B------:R-:W0:Y:S02]  /*65c0*/  F2I.S64.TRUNC R4, R24 ;  /* 0x0000001800047311 */ /* 0x000e24000020d900 */
[----:B0-----:R0:W-:Y:S01]  /*65d0*/  STG.E.U8 desc[UR36][R8.64], R4 ;  /* 0x0000000408007986 */ /* 0x0011e2000c101124 */
[----:B------:R-:W-:Y:S05]  /*65e0*/  BRA `(.L_x_27910) ;  /* 0x0000000c00407947 */ /* 0x000fea0003800000 */
.L_x_27907:
        /* <DEDUP_REMOVED lines=9> */
.L_x_27912:
[----:B------:R-:W0:Y:S02]  /*6680*/  F2I.FTZ.TRUNC.NTZ R3, R24 ;  /* 0x0000001800037305 */ /* 0x000e24000021f100 */
[----:B0-----:R0:W-:Y:S01]  /*6690*/  STG.E desc[UR36][R8.64], R3 ;  /* 0x0000000308007986 */ /* 0x0011e2000c101924 */
[----:B------:R-:W-:Y:S05]  /*66a0*/  BRA `(.L_x_27910) ;  /* 0x0000000c00107947 */ /* 0x000fea0003800000 */
.L_x_27911:
[----:B------:R-:W0:Y:S02]  /*66b0*/  F2I.FTZ.TRUNC.NTZ R3, R24 ;  /* 0x0000001800037305 */ /* 0x000e24000021f100 */
[----:B0-----:R0:W-:Y:S01]  /*66c0*/  STG.E.U16 desc[UR36][R8.64], R3 ;  /* 0x0000000308007986 */ /* 0x0011e2000c101524 */
[----:B------:R-:W-:Y:S05]  /*66d0*/  BRA `(.L_x_27910) ;  /* 0x0000000c00047947 */ /* 0x000fea0003800000 */
.L_x_27906:
        /* <DEDUP_REMOVED lines=8> */
.L_x_27914:
[----:B------:R-:W-:-:S05]  /*6760*/  F2FP.F16.F32.PACK_AB R0, RZ, R24 ;  /* 0x00000018ff00723e */ /* 0x000fca00000000ff */
[----:B------:R0:W-:Y:S01]  /*6770*/  STG.E.U16 desc[UR36][R8.64], R0 ;  /* 0x0000000008007986 */ /* 0x0001e2000c101524 */
[----:B------:R-:W-:Y:S05]  /*6780*/  BRA `(.L_x_27910) ;  /* 0x0000000800d87947 */ /* 0x000fea0003800000 */
.L_x_27913:
        /* <DEDUP_REMOVED lines=9> */
.L_x_27916:
[----:B------:R-:W-:-:S04]  /*6820*/  F2FP.F16.F32.PACK_AB R3, RZ, R24 ;  /* 0x00000018ff03723e */ /* 0x000fc800000000ff */
[----:B------:R-:W-:-:S05]  /*6830*/  PRMT R3, R3, 0x5410, RZ ;  /* 0x0000541003037816 */ /* 0x000fca00000000ff */
[----:B------:R0:W-:Y:S01]  /*6840*/  STG.E desc[UR36][R8.64], R3 ;  /* 0x0000000308007986 */ /* 0x0001e2000c101924 */
[----:B------:R-:W-:Y:S05]  /*6850*/  BRA `(.L_x_27910) ;  /* 0x0000000800a47947 */ /* 0x000fea0003800000 */
.L_x_27915:
[----:B------:R-:W-:-:S06]  /*6860*/  FMUL.FTZ R4, R24, 1 ;  /* 0x3f80000018047820 */ /* 0x000fcc0000410000 */
[----:B------:R-:W0:Y:S02]  /*6870*/  F2F.F64.F32 R4, R4 ;  /* 0x0000000400047310 */ /* 0x000e240000201800 */
[----:B0-----:R0:W-:Y:S01]  /*6880*/  STG.E.64 desc[UR36][R8.64], R4 ;  /* 0x0000000408007986 */ /* 0x0011e2000c101b24 */
[----:B------:R-:W-:Y:S05]  /*6890*/  BRA `(.L_x_27910) ;  /* 0x0000000800947947 */ /* 0x000fea0003800000 */
.L_x_27905:
        /* <DEDUP_REMOVED lines=12> */
.L_x_27919:
[----:B------:R-:W-:Y:S01]  /*6960*/  FMUL.FTZ R4, R24, 1 ;  /* 0x3f80000018047820 */ /* 0x000fe20000410000 */
[----:B------:R-:W-:-:S05]  /*6970*/  CS2R R6, SRZ ;  /* 0x0000000000067805 */ /* 0x000fca000001ff00 */
[----:B------:R-:W0:Y:S02]  /*6980*/  F2F.F64.F32 R4, R4 ;  /* 0x0000000400047310 */ /* 0x000e240000201800 */
[----:B0-----:R0:W-:Y:S01]  /*6990*/  STG.E.128 desc[UR36][R8.64], R4 ;  /* 0x0000000408007986 */ /* 0x0011e2000c101d24 */
[----:B------:R-:W-:Y:S05]  /*69a0*/  BRA `(.L_x_27910) ;  /* 0x0000000800507947 */ /* 0x000fea0003800000 */
.L_x_27918:
        /* <DEDUP_REMOVED lines=20> */
.L_x_27923:
[----:B------:R-:W-:Y:S05]  /*6af0*/  BSYNC B0 ;  /* 0x0000000000007941 */ /* 0x000fea0003800000 */
.L_x_27922:
[----:B------:R-:W-:-:S05]  /*6b00*/  LOP3.LUT R5, R0, R5, RZ, 0xfc, !PT ;  /* 0x0000000500057212 */ /* 0x000fca00078efcff */
[----:B------:R0:W-:Y:S01]  /*6b10*/  STG.E.U8 desc[UR36][R8.64], R5 ;  /* 0x0000000508007986 */ /* 0x0001e2000c101124 */
[----:B------:R-:W-:Y:S05]  /*6b20*/  BRA `(.L_x_27910) ;  /* 0x0000000400f07947 */ /* 0x000fea0003800000 */
.L_x_27921:
        /* <DEDUP_REMOVED lines=12> */
.L_x_27925:
[----:B------:R-:W-:Y:S01]  /*6bf0*/  IMAD.MOV.U32 R0, RZ, RZ, 0x7f ;  /* 0x0000007fff007424 */ /* 0x000fe200078e00ff */
[----:B------:R-:W-:-:S04]  /*6c00*/  ISETP.GT.U32.AND P0, PT, R4, 0x7f800000, PT ;  /* 0x7f8000000400780c */ /* 0x000fc80003f04070 */
[----:B------:R-:W-:-:S09]  /*6c10*/  SEL R0, R0, 0x7c, P0 ;  /* 0x0000007c00007807 */ /* 0x000fd20000000000 */
.L_x_27926:
[----:B------:R-:W-:Y:S05]  /*6c20*/  BSYNC B0 ;  /* 0x0000000000007941 */ /* 0x000fea0003800000 */
.L_x_27924:
[----:B------:R-:W-:-:S04]  /*6c30*/  LOP3.LUT R3, R24, 0x80000000, RZ, 0xc0, !PT ;  /* 0x8000000018037812 */ /* 0x000fc800078ec0ff */
[----:B------:R-:W-:-:S04]  /*6c40*/  SHF.R.U32.HI R3, RZ, 0x18, R3 ;  /* 0x00000018ff037819 */ /* 0x000fc80000011603 */
[----:B------:R-:W-:-:S05]  /*6c50*/  LOP3.LUT R3, R0, R3, RZ, 0xfc, !PT ;  /* 0x0000000300037212 */ /* 0x000fca00078efcff */
[----:B------:R0:W-:Y:S01]  /*6c60*/  STG.E.U8 desc[UR36][R8.64], R3 ;  /* 0x0000000308007986 */ /* 0x0001e2000c101124 */
[----:B------:R-:W-:Y:S05]  /*6c70*/  BRA `(.L_x_27910) ;  /* 0x00000004009c7947 */ /* 0x000fea0003800000 */
.L_x_27920:
[----:B------:R-:W-:-:S05]  /*6c80*/  F2FP.BF16.F32.PACK_AB R0, RZ, R24 ;  /* 0x00000018ff00723e */ /* 0x000fca00000010ff */
[----:B------:R0:W-:Y:S01]  /*6c90*/  STG.E.U16 desc[UR36][R8.64], R0 ;  /* 0x0000000008007986 */ /* 0x0001e2000c101524 */
[----:B------:R-:W-:Y:S05]  /*6ca0*/  BRA `(.L_x_27910) ;  /* 0x0000000400907947 */ /* 0x000fea0003800000 */
.L_x_27917:
        /* <DEDUP_REMOVED lines=11> */
.L_x_27929:
        /* <DEDUP_REMOVED lines=16> */
.L_x_27932:
[----:B------:R-:W-:-:S04]  /*6e60*/  LOP3.LUT R3, R24, 0x80000000, RZ, 0xc0, !PT ;  /* 0x8000000018037812 */ /* 0x000fc800078ec0ff */
[----:B------:R-:W-:-:S04]  /*6e70*/  SHF.R.U32.HI R3, RZ, 0x18, R3 ;  /* 0x00000018ff037819 */ /* 0x000fc80000011603 */
[----:B------:R-:W-:-:S04]  /*6e80*/  LOP3.LUT R0, R0, R3, RZ, 0xfc, !PT ;  /* 0x0000000300007212 */ /* 0x000fc800078efcff */
[----:B------:R-:W-:-:S07]  /*6e90*/  PRMT R4, R0, 0x7610, R4 ;  /* 0x0000761000047816 */ /* 0x000fce0000000004 */
.L_x_27931:
[----:B------:R-:W-:Y:S05]  /*6ea0*/  BSYNC B0 ;  /* 0x0000000000007941 */ /* 0x000fea0003800000 */
.L_x_27930:
[----:B------:R3:W-:Y:S01]  /*6eb0*/  STG.E.U8 desc[UR36][R8.64], R4 ;  /* 0x0000000408007986 */ /* 0x0007e2000c101124 */
[----:B------:R-:W-:Y:S05]  /*6ec0*/  BRA `(.L_x_27910) ;  /* 0x0000000400087947 */ /* 0x000fea0003800000 */
.L_x_27928:
        /* <DEDUP_REMOVED lines=16> */
.L_x_27935:
[----:B------:R-:W-:-:S04]  /*6fd0*/  LOP3.LUT R3, R24, 0x80000000, RZ, 0xc0, !PT ;  /* 0x8000000018037812 */ /* 0x000fc800078ec0ff */
[----:B------:R-:W-:-:S04]  /*6fe0*/  SHF.R.U32.HI R3, RZ, 0x18, R3 ;  /* 0x00000018ff037819 */ /* 0x000fc80000011603 */
[----:B------:R-:W-:-:S04]  /*6ff0*/  LOP3.LUT R0, R0, R3, RZ, 0xfc, !PT ;  /* 0x0000000300007212 */ /* 0x000fc800078efcff */
[----:B------:R-:W-:-:S07]  /*7000*/  PRMT R4, R0, 0x7610, R4 ;  /* 0x0000761000047816 */ /* 0x000fce0000000004 */
.L_x_27934:
[----:B------:R-:W-:Y:S05]  /*7010*/  BSYNC B0 ;  /* 0x0000000000007941 */ /* 0x000fea0003800000 */
.L_x_27933:
[----:B------:R0:W-:Y:S01]  /*7020*/  STG.E.U8 desc[UR36][R8.64], R4 ;  /* 0x0000000408007986 */ /* 0x0001e2000c101124 */
[----:B------:R-:W-:Y:S05]  /*7030*/  BRA `(.L_x_27910) ;  /* 0x0000000000ac7947 */ /* 0x000fea0003800000 */
.L_x_27927:
        /* <DEDUP_REMOVED lines=21> */
.L_x_27909:
        /* <DEDUP_REMOVED lines=16> */
.L_x_27938:
[----:B------:R-:W-:Y:S05]  /*7290*/  BRA `(.L_x_27910) ;  /* 0x0000000000147947 */ /* 0x000fea0003800000 */
.L_x_27937:
[----:B------:R-:W0:Y:S02]  /*72a0*/  F2I.U64.TRUNC R4, R24 ;  /* 0x0000001800047311 */ /* 0x000e24000020d800 */
[----:B0-----:R2:W-:Y:S01]  /*72b0*/  STG.E.64 desc[UR36][R8.64], R4 ;  /* 0x0000000408007986 */ /* 0x0015e2000c101b24 */
[----:B------:R-:W-:Y:S05]  /*72c0*/  BRA `(.L_x_27910) ;  /* 0x0000000000087947 */ /* 0x000fea0003800000 */
.L_x_27936:
[----:B------:R-:W0:Y:S02]  /*72d0*/  F2I.FTZ.U32.TRUNC.NTZ R3, R24 ;  /* 0x0000001800037305 */ /* 0x000e24000021f000 */
[----:B0-----:R0:W-:Y:S02]  /*72e0*/  STG.E desc[UR36][R8.64], R3 ;  /* 0x0000000308007986 */ /* 0x0011e4000c101924 */
.L_x_27910:
[----:B------:R-:W-:-:S07]  /*72f0*/  VIADD R19, R19, 0x80 ;  /* 0x0000008013137836 */ /* 0x000fce0000000000 */
.L_x_27870:
[----:B------:R-:W-:Y:S05]  /*7300*/  BSYNC B6 ;  /* 0x0000000000067941 */ /* 0x000fea0003800000 */
.L_x_27869:
        /* <DEDUP_REMOVED lines=22> */
.L_x_27942:
[----:B------:R-:W0:Y:S02]  /*7470*/  F2I.S64.TRUNC R18, R18 ;  /* 0x0000001200127311 */ /* 0x000e24000020d900 */
[----:B0-----:R-:W-:-:S05]  /*7480*/  IMAD.MOV.U32 R5, RZ, RZ, R18 ;  /* 0x000000ffff057224 */ /* 0x001fca00078e0012 */
[----:B------:R-:W-:Y:S01]  /*7490*/  STG.E.U8 desc[UR36][R2.64], R5 ;  /* 0x0000000502007986 */ /* 0x000fe2000c101124 */
[----:B------:R-:W-:Y:S05]  /*74a0*/  EXIT ;  /* 0x000000000000794d */ /* 0x000fea0003800000 */
.L_x_27941:
        /* <DEDUP_REMOVED lines=9> */
.L_x_27945:
[----:B------:R-:W0:Y:S02]  /*7540*/  F2I.FTZ.TRUNC.NTZ R5, R18 ;  /* 0x0000001200057305 */ /* 0x000e24000021f100 */
[----:B0-----:R-:W-:Y:S01]  /*7550*/  STG.E desc[UR36][R2.64], R5 ;  /* 0x0000000502007986 */ /* 0x001fe2000c101924 */
[----:B------:R-:W-:Y:S05]  /*7560*/  EXIT ;  /* 0x000000000000794d */ /* 0x000fea0003800000 */
.L_x_27944:
[----:B------:R-:W0:Y:S02]  /*7570*/  F2I.FTZ.TRUNC.NTZ R5, R18 ;  /* 0x0000001200057305 */ /* 0x000e24000021f100 */
[----:B0-----:R-:W-:Y:S01]  /*7580*/  STG.E.U16 desc[UR36][R2.64], R5 ;  /* 0x0000000502007986 */ /* 0x001fe2000c101524 */
[----:B------:R-:W-:Y:S05]  /*7590*/  EXIT ;  /* 0x000000000000794d */ /* 0x000fea0003800000 */
.L_x_27940:
        /* <DEDUP_REMOVED lines=8> */
.L_x_27947:
[----:B------:R-:W-:-:S05]  /*7620*/  F2FP.F16.F32.PACK_AB R18, RZ, R18 ;  /* 0x00000012ff12723e */ /* 0x000fca00000000ff */
[----:B------:R-:W-:Y:S01]  /*7630*/  STG.E.U16 desc[UR36][R2.64], R18 ;  /* 0x0000001202007986 */ /* 0x000fe2000c101524 */
[----:B------:R-:W-:Y:S05]  /*7640*/  EXIT ;  /* 0x000000000000794d */ /* 0x000fea0003800000 */
.L_x_27946:
        /* <DEDUP_REMOVED lines=9> */
.L_x_27949:
[----:B------:R-:W-:-:S04]  /*76e0*/  F2FP.F16.F32.PACK_AB R5, RZ, R18 ;  /* 0x00000012ff05723e */ /* 0x000fc800000000ff */
[----:B------:R-:W-:-:S05]  /*76f0*/  PRMT R5, R5, 0x5410, RZ ;  /* 0x0000541005057816 */ /* 0x000fca00000000ff */
[----:B------:R-:W-:Y:S01]  /*7700*/  STG.E desc[UR36][R2.64], R5 ;  /* 0x0000000502007986 */ /* 0x000fe2000c101924 */
[----:B------:R-:W-:Y:S05]  /*7710*/  EXIT ;  /* 0x000000000000794d */ /* 0x000fea0003800000 */
.L_x_27948:
[----:B------:R-:W-:-:S06]  /*7720*/  FMUL.FTZ R4, R18, 1 ;  /* 0x3f80000012047820 */ /* 0x000fcc0000410000 */
[----:B------:R-:W0:Y:S02]  /*7730*/  F2F.F64.F32 R4, R4 ;  /* 0x0000000400047310 */ /* 0x000e240000201800 */
[----:B0-----:R-:W-:Y:S01]  /*7740*/  STG.E.64 desc[UR36][R2.64], R4 ;  /* 0x0000000402007986 */ /* 0x001fe2000c101b24 */
[----:B------:R-:W-:Y:S05]  /*7750*/  EXIT ;  /* 0x000000000000794d */ /* 0x000fea0003800000 */
.L_x_27939:
        /* <DEDUP_REMOVED lines=12> */
.L_x_27952:
[----:B------:R-:W-:Y:S01]  /*7820*/  FMUL.FTZ R4, R18, 1 ;  /* 0x3f80000012047820 */ /* 0x000fe20000410000 */
[----:B------:R-:W-:-:S05]  /*7830*/  CS2R R6, SRZ ;  /* 0x0000000000067805 */ /* 0x000fca000001ff00 */
[----:B------:R-:W0:Y:S02]  /*7840*/  F2F.F64.F32 R4, R4 ;  /* 0x0000000400047310 */ /* 0x000e240000201800 */
[----:B0-----:R-:W-:Y:S01]  /*7850*/  STG.E.128 desc[UR36][R2.64], R4 ;  /* 0x0000000402007986 */ /* 0x001fe2000c101d24 */
[----:B------:R-:W-:Y:S05]  /*7860*/  EXIT ;  /* 0x000000000000794d */ /* 0x000fea0003800000 */
.L_x_27951:
        /* <DEDUP_REMOVED lines=20> */
.L_x_27956:
[----:B------:R-:W-:Y:S05]  /*79b0*/  BSYNC B0 ;  /* 0x0000000000007941 */ /* 0x000fea0003800000 */
.L_x_27955:
[----:B------:R-:W-:-:S05]  /*79c0*/  LOP3.LUT R7, R0, R7, RZ, 0xfc, !PT ;  /* 0x0000000700077212 */ /* 0x000fca00078efcff */
[----:B------:R-:W-:Y:S01]  /*79d0*/  STG.E.U8 desc[UR36][R2.64], R7 ;  /* 0x0000000702007986 */ /* 0x000fe2000c101124 */
[----:B------:R-:W-:Y:S05]  /*79e0*/  EXIT ;  /* 0x000000000000794d */ /* 0x000fea0003800000 */
.L_x_27954:
        /* <DEDUP_REMOVED lines=12> */
.L_x_27958:
[----:B------:R-:W-:Y:S01]  /*7ab0*/  IMAD.MOV.U32 R0, RZ, RZ, 0x7f ;  /* 0x0000007fff007424 */ /* 0x000fe200078e00ff */
[----:B------:R-:W-:-:S04]  /*7ac0*/  ISETP.GT.U32.AND P0, PT, R4, 0x7f800000, PT ;  /* 0x7f8000000400780c */ /* 0x000fc80003f04070 */
[----:B------:R-:W-:-:S09]  /*7ad0*/  SEL R0, R0, 0x7c, P0 ;  /* 0x0000007c00007807 */ /* 0x000fd20000000000 */
.L_x_27959:
[----:B------:R-:W-:Y:S05]  /*7ae0*/  BSYNC B0 ;  /* 0x0000000000007941 */ /* 0x000fea0003800000 */
.L_x_27957:
[----:B------:R-:W-:-:S04]  /*7af0*/  LOP3.LUT R18, R18, 0x80000000, RZ, 0xc0, !PT ;  /* 0x8000000012127812 */ /* 0x000fc800078ec0ff */
[----:B------:R-:W-:-:S04]  /*7b00*/  SHF.R.U32.HI R5, RZ, 0x18, R18 ;  /* 0x00000018ff057819 */ /* 0x000fc80000011612 */
[----:B------:R-:W-:-:S05]  /*7b10*/  LOP3.LUT R5, R0, R5, RZ, 0xfc, !PT ;  /* 0x0000000500057212 */ /* 0x000fca00078efcff */
[----:B------:R-:W-:Y:S01]  /*7b20*/  STG.E.U8 desc[UR36][R2.64], R5 ;  /* 0x0000000502007986 */ /* 0x000fe2000c101124 */
[----:B------:R-:W-:Y:S05]  /*7b30*/  EXIT ;  /* 0x000000000000794d */ /* 0x000fea0003800000 */
.L_x_27953:
[----:B------:R-:W-:-:S05]  /*7b40*/  F2FP.BF16.F32.PACK_AB R18, RZ, R18 ;  /* 0x00000012ff12723e */ /* 0x000fca00000010ff */
[----:B------:R-:W-:Y:S01]  /*7b50*/  STG.E.U16 desc[UR36][R2.64], R18 ;  /* 0x0000001202007986 */ /* 0x000fe2000c101524 */
[----:B------:R-:W-:Y:S05]  /*7b60*/  EXIT ;  /* 0x000000000000794d */ /* 0x000fea0003800000 */
.L_x_27950:
        /* <DEDUP_REMOVED lines=11> */
.L_x_27962:
        /* <DEDUP_REMOVED lines=16> */
.L_x_27965:
[----:B------:R-:W-:-:S04]  /*7d20*/  LOP3.LUT R18, R18, 0x80000000, RZ, 0xc0, !PT ;  /* 0x8000000012127812 */ /* 0x000fc800078ec0ff */
[----:B------:R-:W-:-:S04]  /*7d30*/  SHF.R.U32.HI R5, RZ, 0x18, R18 ;  /* 0x00000018ff057819 */ /* 0x000fc80000011612 */
[----:B------:R-:W-:-:S04]  /*7d40*/  LOP3.LUT R4, R4, R5, RZ, 0xfc, !PT ;  /* 0x0000000504047212 */ /* 0x000fc800078efcff */
[----:B------:R-:W-:-:S07]  /*7d50*/  PRMT R0, R4, 0x7610, R0 ;  /* 0x0000761004007816 */ /* 0x000fce0000000000 */
.L_x_27964:
[----:B------:R-:W-:Y:S05]  /*7d60*/  BSYNC B0 ;  /* 0x0000000000007941 */ /* 0x000fea0003800000 */
.L_x_27963:
[----:B------:R-:W-:Y:S01]  /*7d70*/  STG.E.U8 desc[UR36][R2.64], R0 ;  /* 0x0000000002007986 */ /* 0x000fe2000c101124 */
[----:B------:R-:W-:Y:S05]  /*7d80*/  EXIT ;  /* 0x000000000000794d */ /* 0x000fea0003800000 */
.L_x_27961:
        /* <DEDUP_REMOVED lines=16> */
.L_x_27968:
[----:B------:R-:W-:-:S04]  /*7e90*/  LOP3.LUT R18, R18, 0x80000000, RZ, 0xc0, !PT ;  /* 0x8000000012127812 */ /* 0x000fc800078ec0ff */
[----:B------:R-:W-:-:S04]  /*7ea0*/  SHF.R.U32.HI R5, RZ, 0x18, R18 ;  /* 0x00000018ff057819 */ /* 0x000fc80000011612 */
[----:B------:R-:W-:-:S04]  /*7eb0*/  LOP3.LUT R4, R4, R5, RZ, 0xfc, !PT ;  /* 0x0000000504047212 */ /* 0x000fc800078efcff */
[----:B------:R-:W-:-:S07]  /*7ec0*/  PRMT R0, R4, 0x7610, R0 ;  /* 0x0000761004007816 */ /* 0x000fce0000000000 */
.L_x_27967:
[----:B------:R-:W-:Y:S05]  /*7ed0*/  BSYNC B0 ;  /* 0x0000000000007941 */ /* 0x000fea0003800000 */
.L_x_27966:
[----:B------:R-:W-:Y:S01]  /*7ee0*/  STG.E.U8 desc[UR36][R2.64], R0 ;  /* 0x0000000002007986 */ /* 0x000fe2000c101124 */
[----:B------:R-:W-:Y:S05]  /*7ef0*/  EXIT ;  /* 0x000000000000794d */ /* 0x000fea0003800000 */
.L_x_27960:
        /* <DEDUP_REMOVED lines=21> */
.L_x_27943:
        /* <DEDUP_REMOVED lines=16> */
.L_x_27971:
[----:B------:R-:W-:Y:S05]  /*8150*/  EXIT ;  /* 0x000000000000794d */ /* 0x000fea0003800000 */
.L_x_27970:
[----:B------:R-:W0:Y:S02]  /*8160*/  F2I.U64.TRUNC R18, R18 ;  /* 0x0000001200127311 */ /* 0x000e24000020d800 */
[----:B0-----:R-:W-:Y:S01]  /*8170*/  STG.E.64 desc[UR36][R2.64], R18 ;  /* 0x0000001202007986 */ /* 0x001fe2000c101b24 */
[----:B------:R-:W-:Y:S05]  /*8180*/  EXIT ;  /* 0x000000000000794d */ /* 0x000fea0003800000 */
.L_x_27969:
[----:B------:R-:W0:Y:S02]  /*8190*/  F2I.FTZ.U32.TRUNC.NTZ R5, R18 ;  /* 0x0000001200057305 */ /* 0x000e24000021f000 */
[----:B0-----:R-:W-:Y:S01]  /*81a0*/  STG.E desc[UR36][R2.64], R5 ;  /* 0x0000000502007986 */ /* 0x001fe2000c101924 */
[----:B------:R-:W-:Y:S05]  /*81b0*/  EXIT ;  /* 0x000000000000794d */ /* 0x000fea0003800000 */
.L_x_27972:
        /* <DEDUP_REMOVED lines=12> */
.L_x_32275:


//--------------------- .text._ZN2at6native18elementwise_kernelILi128ELi2EZNS0_22gpu_kernel_impl_nocastINS0_13BUnaryFunctorIfffZZZNS0_21nextafter_kernel_cudaERNS_18TensorIteratorBaseEENKUlvE_clEvENKUlvE0_clEvEUlffE_EEEEvS5_RKT_EUliE_EEviT1_ --------------------------
	.section	.text._ZN2at6native18elementwise_kernelILi128ELi2EZNS0_22gpu_kernel_impl_nocastINS0_13BUnaryFunctorIfffZZZNS0_21nextafter_kernel_cudaERNS_18TensorIteratorBaseEENKUlvE_clEvENKUlvE0_clEvEUlffE_EEEEvS5_RKT_EUliE_EEviT1_,"ax",@progbits
	.align	128
        .global         _ZN2at6native18elementwise_kernelILi128ELi2EZNS0_22gpu_kernel_impl_nocastINS0_13BUnaryFunctorIfffZZZNS0_21nextafter_kernel_cudaERNS_18TensorIteratorBaseEENKUlvE_clEvENKUlvE0_clEvEUlffE_EEEEvS5_RKT_EUliE_EEviT1_
        .type           _ZN2at6native18elementwise_kernelILi128ELi2EZNS0_22gpu_kernel_impl_nocastINS0_13BUnaryFunctorIfffZZZNS0_21nextafter_kernel_cudaERNS_18TensorIteratorBaseEENKUlvE_clEvENKUlvE0_clEvEUlffE_EEEEvS5_RKT_EUliE_EEviT1_,@function
        .size           _ZN2at6native18elementwise_kernelILi128ELi2EZNS0_22gpu_kernel_impl_nocastINS0_13BUnaryFunctorIfffZZZNS0_21nextafter_kernel_cudaERNS_18TensorIteratorBaseEENKUlvE_clEvENKUlvE0_clEvEUlffE_EEEEvS5_RKT_EUliE_EEviT1_,(.L_x_32276 - _ZN2at6native18elementwise_kernelILi128ELi2EZNS0_22gpu_kernel_impl_nocastINS0_13BUnaryFunctorIfffZZZNS0_21nextafter_kernel_cudaERNS_18TensorIteratorBaseEENKUlvE_clEvENKUlvE0_clEvEUlffE_EEEEvS5_RKT_EUliE_EEviT1_)
        .other          _ZN2at6native18elementwise_kernelILi128ELi2EZNS0_22gpu_kernel_impl_nocastINS0_13BUnaryFunctorIfffZZZNS0_21nextafter_kernel_cudaERNS_18TensorIteratorBaseEENKUlvE_clEvENKUlvE0_clEvEUlffE_EEEEvS5_RKT_EUliE_EEviT1_,@"STO_CUDA_ENTRY STV_DEFAULT"
_ZN2at6native18elementwise_kernelILi128ELi2EZNS0_22gpu_kernel_impl_nocastINS0_13BUnaryFunctorIfffZZZNS0_21nextafter_kernel_cudaERNS_18TensorIteratorBaseEENKUlvE_clEvENKUlvE0_clEvEUlffE_EEEEvS5_RKT_EUliE_EEviT1_:
.text._ZN2at6native18elementwise_kernelILi128ELi2EZNS0_22gpu_kernel_impl_nocastINS0_13BUnaryFunctorIfffZZZNS0_21nextafter_kernel_cudaERNS_18TensorIteratorBaseEENKUlvE_clEvENKUlvE0_clEvEUlffE_EEEEvS5_RKT_EUliE_EEviT1_:
[----:B------:R-:W-:Y:S01]  /*0000*/  LDC R1, c[0x0][0x28] ;  /* 0x00000a00ff017b82 */ /* 0x000fe20000000800 */
[----:B------:R-:W0:Y:S07]  /*0010*/  S2R R5, SR_CTAID.X ;  /* 0x0000000000057919 */ /* 0x000e2e0000002500 */
[----:B------:R-:W1:Y:S01]  /*0020*/  LDC R3, c[0x0][0x424] ;  /* 0x00010900ff037b82 */ /* 0x000e620000000800 */
[----:B------:R-:W-:Y:S01]  /*0030*/  ULDC UR6, c[0x0][0x210] ;  /* 0x0000840000067ab9 */ /* 0x000fe20000000800 */
[----:B------:R-:W-:Y:S01]  /*0040*/  ULDC.64 UR4, c[0x0][0x208] ;  /* 0x0000820000047ab9 */ /* 0x000fe20000000a00 */
[----:B------:R-:W0:Y:S01]  /*0050*/  S2R R0, SR_TID.X ;  /* 0x0000000000007919 */ /* 0x000e220000002100 */
[----:B------:R-:W-:Y:S01]  /*0060*/  BSSY B0, `(.L_x_27973) ;  /* 0x0000166000007945 */ /* 0x000fe20003800000 */
[----:B-1----:R-:W-:-:S04]  /*0070*/  SHF.L.U32 R2, R3, 0x1, RZ ;  /* 0x0000000103027819 */ /* 0x002fc800000006ff */
[----:B------:R-:W-:Y:S01]  /*0080*/  ISETP.GE.U32.AND P0, PT, R2, 0x1000000, PT ;  /* 0x010000000200780c */ /* 0x000fe20003f06070 */
[----:B------:R-:W-:-:S05]  /*0090*/  IMAD.MOV.U32 R2, RZ, RZ, 0x800000 ;  /* 0x00800000ff027424 */ /* 0x000fca00078e00ff */
[----:B------:R-:W-:Y:S02]  /*00a0*/  LOP3.LUT R2, R2, 0x80000000, R3, 0xb8, !PT ;  /* 0x8000000002027812 */ /* 0x000fe400078eb803 */
[----:B0-----:R-:W-:Y:S02]  /*00b0*/  LEA R5, R5, R0, 0x8 ;  /* 0x0000000005057211 */ /* 0x001fe400078e40ff */
[----:B------:R-:W-:Y:S02]  /*00c0*/  LOP3.LUT R0, R3, 0x80000000, RZ, 0xc0, !PT ;  /* 0x8000000003007812 */ /* 0x000fe400078ec0ff */
[----:B------:R-:W-:Y:S02]  /*00d0*/  ISETP.GE.AND P1, PT, R5, UR6, PT ;  /* 0x0000000605007c0c */ /* 0x000fe4000bf26270 */
[----:B------:R-:W-:-:S11]  /*00e0*/  SEL R0, R0, R3, !P0 ;  /* 0x0000000300007207 */ /* 0x000fd60004000000 */
[----:B------:R-:W-:Y:S05]  /*00f0*/  @P1 BRA `(.L_x_27974) ;  /* 0x0000001400701947 */ /* 0x000fea0003800000 */
        /* <DEDUP_REMOVED lines=302> */
.L_x_27975:
[----:B------:R-:W-:Y:S02]  /*13e0*/  ULDC.64 UR8, c[0x0][0x418] ;  /* 0x0001060000087ab9 */ /* 0x000fe40000000a00 */
[----:B------:R-:W-:-:S04]  /*13f0*/  IADD3 R8, P0, R4, UR8, RZ ;  /* 0x0000000804087c10 */ /* 0x000fc8000ff1e0ff */
[----:B------:R-:W-:Y:S01]  /*1400*/  IADD3.X R9, RZ, UR9, RZ, P0, !PT ;  /* 0x00000009ff097c10 */ /* 0x000fe200087fe4ff */
[----:B------:R-:W-:-:S04]  /*1410*/  ULDC.64 UR8, c[0x0][0x410] ;  /* 0x0001040000087ab9 */ /* 0x000fc80000000a00 */
[----:B------:R-:W2:Y:S01]  /*1420*/  LDG.E R8, desc[UR4][R8.64] ;  /* 0x0000000408087981 */ /* 0x000ea2000c1e1900 */
[----:B------:R-:W-:Y:S01]  /*1430*/  IADD3 R6, P1, R7, UR8, RZ ;  /* 0x0000000807067c10 */ /* 0x000fe2000ff3e0ff */
[----:B------:R-:W-:Y:S04]  /*1440*/  BSSY B1, `(.L_x_27976) ;  /* 0x0000025000017945 */ /* 0x000fe80003800000 */
[----:B------:R-:W-:Y:S01]  /*1450*/  IMAD.X R7, RZ, RZ, UR9, P1 ;  /* 0x00000009ff077e24 */ /* 0x000fe200088e06ff */
[----:B--2---:R-:W-:-:S13]  /*1460*/  FSETP.GTU.FTZ.AND P0, PT, |R8|, +INF , PT ;  /* 0x7f8000000800780b */ /* 0x004fda0003f1c200 */
[----:B------:R-:W-:Y:S05]  /*1470*/  @P0 BRA `(.L_x_27977) ;  /* 0x0000000000800947 */ /* 0x000fea0003800000 */
[----:B------:R-:W-:-:S13]  /*1480*/  FSETP.GTU.FTZ.AND P0, PT, |R3|, +INF , PT ;  /* 0x7f8000000300780b */ /* 0x000fda0003f1c200 */
[----:B------:R-:W-:Y:S05]  /*1490*/  @P0 BRA `(.L_x_27977) ;  /* 0x0000000000780947 */ /* 0x000fea0003800000 */
[C---:B------:R-:W-:Y:S02]  /*14a0*/  SHF.L.U32 R9, R8.reuse, 0x1, RZ ;  /* 0x0000000108097819 */ /* 0x040fe400000006ff */
[----:B------:R-:W-:Y:S02]  /*14b0*/  LOP3.LUT R4, R8, 0x80000000, RZ, 0xc0, !PT ;  /* 0x8000000008047812 */ /* 0x000fe400078ec0ff */
[----:B------:R-:W-:Y:S02]  /*14c0*/  ISETP.GE.U32.AND P0, PT, R9, 0x1000000, PT ;  /* 0x010000000900780c */ /* 0x000fe40003f06070 */
[----:B------:R-:W-:Y:S02]  /*14d0*/  MOV R9, R0 ;  /* 0x0000000000097202 */ /* 0x000fe40000000f00 */
[----:B------:R-:W-:-:S04]  /*14e0*/  SEL R11, R4, R8, !P0 ;  /* 0x00000008040b7207 */ /* 0x000fc80004000000 */
        /* <DEDUP_REMOVED lines=15> */
[----:B------:R-:W-:-:S05]  /*15e0*/  @!P4 IADD3 R4, R11, RZ, RZ ;  /* 0x000000ff0b04c210 */ /* 0x000fca0007ffe0ff */
[C---:B------:R-:W-:Y:S01]  /*15f0*/  VIADD R8, R4.reuse, 0x1 ;  /* 0x0000000104087836 */ /* 0x040fe20000000000 */
[----:B------:R-:W-:-:S04]  /*1600*/  @!P1 IADD3 R8, R4, RZ, RZ ;  /* 0x000000ff04089210 */ /* 0x000fc80007ffe0ff */
[----:B------:R-:W-:Y:S01]  /*1610*/  IADD3 R4, R8, 0x1, RZ ;  /* 0x0000000108047810 */ /* 0x000fe20007ffe0ff */
[----:B------:R-:W-:-:S05]  /*1620*/  @!P3 IMAD.MOV R4, RZ, RZ, R8 ;  /* 0x000000ffff04b224 */ /* 0x000fca00078e0208 */
[C---:B------:R-:W-:Y:S02]  /*1630*/  IADD3 R9, R4.reuse, -0x1, RZ ;  /* 0xffffffff04097810 */ /* 0x040fe40007ffe0ff */
[----:B------:R-:W-:-:S04]  /*1640*/  @!P0 IADD3 R9, R4, RZ, RZ ;  /* 0x000000ff04098210 */ /* 0x000fc80007ffe0ff */
[----:B------:R-:W-:-:S13]  /*1650*/  FSETP.NEU.FTZ.AND P0, PT, R9, RZ, PT ;  /* 0x000000ff0900720b */ /* 0x000fda0003f1d000 */
[----:B------:R-:W-:Y:S01]  /*1660*/  @!P0 LOP3.LUT R9, R9, 0x80000000, RZ, 0xc0, !PT ;  /* 0x8000000009098812 */ /* 0x000fe200078ec0ff */
[----:B------:R-:W-:Y:S06]  /*1670*/  BRA `(.L_x_27978) ;  /* 0x0000000000047947 */ /* 0x000fec0003800000 */
.L_x_27977:
[----:B------:R-:W-:-:S07]  /*1680*/  FADD.FTZ R9, R8, R3 ;  /* 0x0000000308097221 */ /* 0x000fce0000010000 */
.L_x_27978:
[----:B------:R-:W-:Y:S05]  /*1690*/  BSYNC B1 ;  /* 0x0000000000017941 */ /* 0x000fea0003800000 */
.L_x_27976:
[----:B------:R0:W-:Y:S01]  /*16a0*/  STG.E desc[UR4][R6.64], R9 ;  /* 0x0000000906007986 */ /* 0x0001e2000c101904 */
[----:B------:R-:W-:-:S07]  /*16b0*/  IADD3 R5, R5, 0x80, RZ ;  /* 0x0000008005057810 */ /* 0x000fce0007ffe0ff */
.L_x_27974:
[----:B------:R-:W-:Y:S05]  /*16c0*/  BSYNC B0 ;  /* 0x0000000000007941 */ /* 0x000fea0003800000 */
.L_x_27973:
[----:B------:R-:W-:-:S13]  /*16d0*/  ISETP.GE.AND P0, PT, R5, UR6, PT ;  /* 0x0000000605007c0c */ /* 0x000fda000bf06270 */
[----:B------:R-:W-:Y:S05]  /*16e0*/  @P0 EXIT ;  /* 0x000000000000094d */ /* 0x000fea0003800000 */
        /* <DEDUP_REMOVED lines=302> */
.L_x_27979:
[----:B------:R-:W-:Y:S02]  /*29d0*/  ULDC.64 UR6, c[0x0][0x418] ;  /* 0x0001060000067ab9 */ /* 0x000fe40000000a00 */
[----:B------:R-:W-:-:S05]  /*29e0*/  IADD3 R4, P0, R4, UR6, RZ ;  /* 0x0000000604047c10 */ /* 0x000fca000ff1e0ff */
[----:B------:R-:W-:Y:S01]  /*29f0*/  IMAD.X R5, RZ, RZ, UR7, P0 ;  /* 0x00000007ff057e24 */ /* 0x000fe200080e06ff */
[----:B------:R-:W-:-:S04]  /*2a00*/  ULDC.64 UR6, c[0x0][0x410] ;  /* 0x0001040000067ab9 */ /* 0x000fc80000000a00 */
[----:B------:R-:W2:Y:S01]  /*2a10*/  LDG.E R8, desc[UR4][R4.64] ;  /* 0x0000000404087981 */ /* 0x000ea2000c1e1900 */
[----:B------:R-:W-:Y:S01]  /*2a20*/  IADD3 R6, P1, R7, UR6, RZ ;  /* 0x0000000607067c10 */ /* 0x000fe2000ff3e0ff */
[----:B------:R-:W-:Y:S03]  /*2a30*/  BSSY B0, `(.L_x_27980) ;  /* 0x0000024000007945 */ /* 0x000fe60003800000 */
[----:B------:R-:W-:Y:S02]  /*2a40*/  IADD3.X R7, RZ, UR7, RZ, P1, !PT ;  /* 0x00000007ff077c10 */ /* 0x000fe40008ffe4ff */
[----:B--2---:R-:W-:-:S13]  /*2a50*/  FSETP.GTU.FTZ.AND P0, PT, |R8|, +INF , PT ;  /* 0x7f8000000800780b */ /* 0x004fda0003f1c200 */
[----:B------:R-:W-:Y:S05]  /*2a60*/  @P0 BRA `(.L_x_27981) ;  /* 0x00000000007c0947 */ /* 0x000fea0003800000 */
[----:B------:R-:W-:-:S13]  /*2a70*/  FSETP.GTU.FTZ.AND P0, PT, |R3|, +INF , PT ;  /* 0x7f8000000300780b */ /* 0x000fda0003f1c200 */
[----:B------:R-:W-:Y:S05]  /*2a80*/  @P0 BRA `(.L_x_27981) ;  /* 0x0000000000740947 */ /* 0x000fea0003800000 */
[C---:B------:R-:W-:Y:S02]  /*2a90*/  SHF.L.U32 R5, R8.reuse, 0x1, RZ ;  /* 0x0000000108057819 */ /* 0x040fe400000006ff */
[----:B------:R-:W-:Y:S02]  /*2aa0*/  LOP3.LUT R4, R8, 0x80000000, RZ, 0xc0, !PT ;  /* 0x8000000008047812 */ /* 0x000fe400078ec0ff */
[----:B------:R-:W-:-:S04]  /*2ab0*/  ISETP.GE.U32.AND P0, PT, R5, 0x1000000, PT ;  /* 0x010000000500780c */ /* 0x000fc80003f06070 */
[----:B------:R-:W-:-:S04]  /*2ac0*/  SEL R5, R4, R8, !P0 ;  /* 0x0000000804057207 */ /* 0x000fc80004000000 */
[----:B------:R-:W-:-:S04]  /*2ad0*/  LOP3.LUT R4, R0, R5, RZ, 0xfc, !PT ;  /* 0x0000000500047212 */ /* 0x000fc800078efcff */
[----:B------:R-:W-:-:S13]  /*2ae0*/  FSETP.NEU.FTZ.AND P0, PT, R4, RZ, PT ;  /* 0x000000ff0400720b */ /* 0x000fda0003f1d000 */
[----:B------:R-:W-:Y:S05]  /*2af0*/  @!P0 BRA `(.L_x_27982) ;  /* 0x00000000005c8947 */ /* 0x000fea0003800000 */
[----:B------:R-:W-:Y:S02]  /*2b00*/  FSETP.NEU.FTZ.AND P0, PT, R5, RZ, PT ;  /* 0x000000ff0500720b */ /* 0x000fe40003f1d000 */
[----:B------:R-:W-:-:S11]  /*2b10*/  MOV R0, R2 ;  /* 0x0000000200007202 */ /* 0x000fd60000000f00 */
[----:B------:R-:W-:Y:S05]  /*2b20*/  @!P0 BRA `(.L_x_27982) ;  /* 0x0000000000508947 */ /* 0x000fea0003800000 */
        /* <DEDUP_REMOVED lines=11> */
[----:B------:R-:W-:-:S05]  /*2be0*/  @!P1 IADD3 R2, R0, RZ, RZ ;  /* 0x000000ff00029210 */ /* 0x000fca0007ffe0ff */
[C---:B------:R-:W-:Y:S01]  /*2bf0*/  VIADD R3, R2.reuse, 0x1 ;  /* 0x0000000102037836 */ /* 0x040fe20000000000 */
[----:B------:R-:W-:-:S04]  /*2c00*/  @!P3 IADD3 R3, R2, RZ, RZ ;  /* 0x000000ff0203b210 */ /* 0x000fc80007ffe0ff */
[C---:B------:R-:W-:Y:S02]  /*2c10*/  IADD3 R0, R3.reuse, -0x1, RZ ;  /* 0xffffffff03007810 */ /* 0x040fe40007ffe0ff */
[----:B------:R-:W-:-:S04]  /*2c20*/  @!P0 IADD3 R0, R3, RZ, RZ ;  /* 0x000000ff03008210 */ /* 0x000fc80007ffe0ff */
[----:B------:R-:W-:-:S13]  /*2c30*/  FSETP.NEU.FTZ.AND P0, PT, R0, RZ, PT ;  /* 0x000000ff0000720b */ /* 0x000fda0003f1d000 */
[----:B------:R-:W-:Y:S01]  /*2c40*/  @!P0 LOP3.LUT R0, R0, 0x80000000, RZ, 0xc0, !PT ;  /* 0x8000000000008812 */ /* 0x000fe200078ec0ff */
[----:B------:R-:W-:Y:S06]  /*2c50*/  BRA `(.L_x_27982) ;  /* 0x0000000000047947 */ /* 0x000fec0003800000 */
.L_x_27981:
[----:B------:R-:W-:-:S07]  /*2c60*/  FADD.FTZ R0, R8, R3 ;  /* 0x0000000308007221 */ /* 0x000fce0000010000 */
.L_x_27982:
[----:B------:R-:W-:Y:S05]  /*2c70*/  BSYNC B0 ;  /* 0x0000000000007941 */ /* 0x000fea0003800000 */
.L_x_27980:
[----:B------:R-:W-:Y:S01]  /*2c80*/  STG.E desc[UR4][R6.64], R0 ;  /* 0x0000000006007986 */ /* 0x000fe2000c101904 */
[----:B------:R-:W-:Y:S05]  /*2c90*/  EXIT ;  /* 0x000000000000794d */ /* 0x000fea0003800000 */
.L_x_27983:
        /* <DEDUP_REMOVED lines=14> */
.L_x_32276:


//--------------------- .text._ZN2at6native27unrolled_elementwise_kernelINS0_13BUnaryFunctorIfffZZZNS0_21nextafter_kernel_cudaERNS_18TensorIteratorBaseEENKUlvE_clEvENKUlvE0_clEvEUlffE_EESt5arrayIPcLm2EELi4E23TrivialOffsetCalculatorILi1EjESD_NS0_6memory15LoadWithoutCastENSE_16StoreWithoutCastEEEviT_T0_T2_T3_T4_T5_ --------------------------
	.section	.text._ZN2at6native27unrolled_elementwise_kernelINS0_13BUnaryFunctorIfffZZZNS0_21nextafter_kernel_cudaERNS_18TensorIteratorBaseEENKUlvE_clEvENKUlvE0_clEvEUlffE_EESt5arrayIPcLm2EELi4E23TrivialOffsetCalculatorILi1EjESD_NS0_6memory15LoadWithoutCastENSE_16StoreWithoutCastEEEviT_T0_T2_T3_T4_T5_,"ax",@progbits
	.align	128
        .global         _ZN2at6native27unrolled_elementwise_kernelINS0_13BUnaryFunctorIfffZZZNS0_21nextafter_kernel_cudaERNS_18TensorIteratorBaseEENKUlvE_clEvENKUlvE0_clEvEUlffE_EESt5arrayIPcLm2EELi4E23TrivialOffsetCalculatorILi1EjESD_NS0_6memory15LoadWithoutCastENSE_16StoreWithoutCastEEEviT_T0_T2_T3_T4_T5_
        .type           _ZN2at6native27unrolled_elementwise_kernelINS0_13BUnaryFunctorIfffZZZNS0_21nextafter_kernel_cudaERNS_18TensorIteratorBaseEENKUlvE_clEvENKUlvE0_clEvEUlffE_EESt5arrayIPcLm2EELi4E23TrivialOffsetCalculatorILi1EjESD_NS0_6memory15LoadWithoutCastENSE_16StoreWithoutCastEEEviT_T0_T2_T3_T4_T5_,@function
        .size           _ZN2at6native27unrolled_elementwise_kernelINS0_13BUnaryFunctorIfffZZZNS0_21nextafter_kernel_cudaERNS_18TensorIteratorBaseEENKUlvE_clEvENKUlvE0_clEvEUlffE_EESt5arrayIPcLm2EELi4E23TrivialOffsetCalculatorILi1EjESD_NS0_6memory15LoadWithoutCastENSE_16StoreWithoutCastEEEviT_T0_T2_T3_T4_T5_,(.L_x_32277 - _ZN2at6native27unrolled_elementwise_kernelINS0_13BUnaryFunctorIfffZZZNS0_21nextafter_kernel_cudaERNS_18TensorIteratorBaseEENKUlvE_clEvENKUlvE0_clEvEUlffE_EESt5arrayIPcLm2EELi4E23TrivialOffsetCalculatorILi1EjESD_NS0_6memory15LoadWithoutCastENSE_16StoreWithoutCastEEEviT_T0_T2_T3_T4_T5_)
        .other          _ZN2at6native27unrolled_elementwise_kernelINS0_13BUnaryFunctorIfffZZZNS0_21nextafter_kernel_cudaERNS_18TensorIteratorBaseEENKUlvE_clEvENKUlvE0_clEvEUlffE_EESt5arrayIPcLm2EELi4E23TrivialOffsetCalculatorILi1EjESD_NS0_6memory15LoadWithoutCastENSE_16StoreWithoutCastEEEviT_T0_T2_T3_T4_T5_,@"STO_CUDA_ENTRY STV_DEFAULT"
_ZN2at6native27unrolled_elementwise_kernelINS0_13BUnaryFunctorIfffZZZNS0_21nextafter_kernel_cudaERNS_18TensorIteratorBaseEENKUlvE_clEvENKUlvE0_clEvEUlffE_EESt5arrayIPcLm2EELi4E23TrivialOffsetCalculatorILi1EjESD_NS0_6memory15LoadWithoutCastENSE_16StoreWithoutCastEEEviT_T0_T2_T3_T4_T5_:
.text._ZN2at6native27unrolled_elementwise_kernelINS0_13BUnaryFunctorIfffZZZNS0_21nextafter_kernel_cudaERNS_18TensorIteratorBaseEENKUlvE_clEvENKUlvE0_clEvEUlffE_EESt5arrayIPcLm2EELi4E23TrivialOffsetCalculatorILi1EjESD_NS0_6memory15LoadWithoutCastENSE_16StoreWithoutCastEEEviT_T0_T2_T3_T4_T5_:
[----:B------:R-:W-:Y:S01]  /*0000*/  LDC R1, c[0x0][0x28] ;  /* 0x00000a00ff017b82 */ /* 0x000fe20000000800 */
[----:B------:R-:W0:Y:S07]  /*0010*/  S2R R0, SR_CTAID.X ;  /* 0x0000000000007919 */ /* 0x000e2e0000002500 */
[----:B------:R-:W0:Y:S01]  /*0020*/  LDC R5, c[0x0][0x210] ;  /* 0x00008400ff057b82 */ /* 0x000e220000000800 */
[----:B------:R-:W-:Y:S01]  /*0030*/  ULDC.64 UR4, c[0x0][0x208] ;  /* 0x0000820000047ab9 */ /* 0x000fe20000000a00 */
[----:B------:R-:W1:Y:S06]  /*0040*/  S2R R3, SR_TID.X ;  /* 0x0000000000037919 */ /* 0x000e6c0000002100 */
[----:B------:R-:W2:Y:S01]  /*0050*/  LDC R12, c[0x0][0x218] ;  /* 0x00008600ff0c7b82 */ /* 0x000ea20000000800 */
        /* <DEDUP_REMOVED lines=11> */
[----:B------:R-:W-:-:S13]  /*0110*/  ISETP.GE.AND P3, PT, R13, R2, PT ;  /* 0x000000020d00720c */ /* 0x000fda0003f66270 */
[----:B------:R-:W-:Y:S01]  /*0120*/  @!P3 IMAD R19, R0, 0x200, R13 ;  /* 0x000002000013b824 */ /* 0x000fe200078e020d */
[----:B------:R-:W0:Y:S01]  /*0130*/  @!P3 LDC.64 R8, c[0x0][0x228] ;  /* 0x00008a00ff08bb82 */ /* 0x000e220000000a00 */
[----:B------:R-:W-:Y:S02]  /*0140*/  @!P3 VIADD R13, R13, 0x80 ;  /* 0x000000800d0db836 */ /* 0x000fe40000000000 */
[----:B-1----:R-:W-:-:S03]  /*0150*/  @!P0 IMAD.WIDE.U32 R10, R17, 0x4, R10 ;  /* 0x00000004110a8825 */ /* 0x002fc600078e000a */
[----:B------:R-:W-:-:S13]  /*0160*/  ISETP.GE.AND P1, PT, R13, R2, PT ;  /* 0x000000020d00720c */ /* 0x000fda0003f26270 */
[----:B------:R-:W1:Y:S01]  /*0170*/  @!P1 LDC.64 R6, c[0x0][0x228] ;  /* 0x00008a00ff069b82 */ /* 0x000e620000000a00 */
[----:B------:R-:W-:Y:S02]  /*0180*/  @!P1 IMAD R13, R0, 0x200, R13 ;  /* 0x00000200000d9824 */ /* 0x000fe400078e020d */
[----:B0-----:R-:W-:-:S04]  /*0190*/  @!P3 IMAD.WIDE.U32 R16, R19, 0x4, R8 ;  /* 0x000000041310b825 */ /* 0x001fc800078e0008 */
[----:B------:R-:W-:Y:S02]  /*01a0*/  IMAD.MOV.U32 R9, RZ, RZ, RZ ;  /* 0x000000ffff097224 */ /* 0x000fe400078e00ff */
[----:B-1----:R-:W-:Y:S01]  /*01b0*/  @!P1 IMAD.WIDE.U32 R14, R13, 0x4, R6 ;  /* 0x000000040d0e9825 */ /* 0x002fe200078e0006 */
[----:B------:R-:W-:-:S03]  /*01c0*/  CS2R R6, SRZ ;  /* 0x0000000000067805 */ /* 0x000fc6000001ff00 */
[----:B------:R-:W5:Y:S01]  /*01d0*/  @!P0 LDG.E R9, desc[UR4][R10.64] ;  /* 0x000000040a098981 */ /* 0x000f62000c1e1900 */
[----:B------:R-:W-:-:S03]  /*01e0*/  IMAD.MOV.U32 R19, RZ, RZ, RZ ;  /* 0x000000ffff137224 */ /* 0x000fc600078e00ff */
[----:B------:R-:W5:Y:S04]  /*01f0*/  @!P3 LDG.E R6, desc[UR4][R16.64] ;  /* 0x000000041006b981 */ /* 0x000f68000c1e1900 */
[----:B------:R-:W5:Y:S01]  /*0200*/  @!P1 LDG.E R7, desc[UR4][R14.64] ;  /* 0x000000040e079981 */ /* 0x000f62000c1e1900 */
[C---:B--2---:R-:W-:Y:S01]  /*0210*/  IMAD.SHL.U32 R8, R12.reuse, 0x2, RZ ;  /* 0x000000020c087824 */ /* 0x044fe200078e00ff */
[----:B------:R-:W-:Y:S01]  /*0220*/  LOP3.LUT R13, R12, 0x80000000, RZ, 0xc0, !PT ;  /* 0x800000000c0d7812 */ /* 0x000fe200078ec0ff */
[----:B------:R-:W-:Y:S01]  /*0230*/  IMAD.MOV.U32 R21, RZ, RZ, 0x800000 ;  /* 0x00800000ff157424 */ /* 0x000fe200078e00ff */
[----:B------:R-:W-:Y:S01]  /*0240*/  BSSY B0, `(.L_x_27984) ;  /* 0x000002a000007945 */ /* 0x000fe20003800000 */
[----:B------:R0:W5:Y:S01]  /*0250*/  @!P2 LDG.E R19, desc[UR4][R4.64] ;  /* 0x000000040413a981 */ /* 0x000162000c1e1900 */
[----:B------:R-:W-:-:S04]  /*0260*/  ISETP.GE.U32.AND P0, PT, R8, 0x1000000, PT ;  /* 0x010000000800780c */ /* 0x000fc80003f06070 */
[----:B0-----:R-:W-:Y:S02]  /*0270*/  SEL R4, R13, R12, !P0 ;  /* 0x0000000c0d047207 */ /* 0x001fe40004000000 */
[----:B------:R-:W-:Y:S01]  /*0280*/  LOP3.LUT R13, R21, 0x80000000, R12, 0xb8, !PT ;  /* 0x80000000150d7812 */ /* 0x000fe200078eb80c */
[----:B------:R-:W-:Y:S06]  /*0290*/  @P2 BRA `(.L_x_27985) ;  /* 0x0000000000902947 */ /* 0x000fec0003800000 */
[C---:B-----5:R-:W-:Y:S01]  /*02a0*/  FSETP.GTU.FTZ.AND P0, PT, |R19|.reuse, +INF , PT ;  /* 0x7f8000001300780b */ /* 0x060fe20003f1c200 */
[C---:B------:R-:W-:Y:S01]  /*02b0*/  IMAD.SHL.U32 R5, R19.reuse, 0x2, RZ ;  /* 0x0000000213057824 */ /* 0x040fe200078e00ff */
        /* <DEDUP_REMOVED lines=33> */
.L_x_27986:
[----:B------:R-:W-:-:S07]  /*04d0*/  FADD.FTZ R10, R19, R12 ;  /* 0x0000000c130a7221 */ /* 0x000fce0000010000 */
.L_x_27985:
[----:B------:R-:W-:Y:S05]  /*04e0*/  BSYNC B0 ;  /* 0x0000000000007941 */ /* 0x000fea0003800000 */
.L_x_27984:
[----:B------:R-:W-:Y:S01]  /*04f0*/  VIADD R11, R3, 0x80 ;  /* 0x00000080030b7836 */ /* 0x000fe20000000000 */
[----:B------:R-:W-:Y:S04]  /*0500*/  BSSY B0, `(.L_x_27987) ;  /* 0x0000027000007945 */ /* 0x000fe80003800000 */
[----:B------:R-:W-:-:S13]  /*0510*/  ISETP.GE.AND P0, PT, R11, R2, PT ;  /* 0x000000020b00720c */ /* 0x000fda0003f06270 */
[----:B------:R-:W-:Y:S05]  /*0520*/  @P0 BRA `(.L_x_27988) ;  /* 0x0000000000900947 */ /* 0x000fea0003800000 */
        /* <DEDUP_REMOVED lines=35> */
.L_x_27989:
[----:B------:R-:W-:-:S07]  /*0760*/  FADD.FTZ R8, R9, R12 ;  /* 0x0000000c09087221 */ /* 0x000fce0000010000 */
.L_x_27988:
[----:B------:R-:W-:Y:S05]  /*0770*/  BSYNC B0 ;  /* 0x0000000000007941 */ /* 0x000fea0003800000 */
.L_x_27987:
[----:B------:R-:W-:Y:S01]  /*0780*/  VIADD R5, R3, 0x100 ;  /* 0x0000010003057836 */ /* 0x000fe20000000000 */
[----:B------:R-:W-:Y:S04]  /*0790*/  BSSY B0, `(.L_x_27990) ;  /* 0x0000027000007945 */ /* 0x000fe80003800000 */
[----:B------:R-:W-:-:S13]  /*07a0*/  ISETP.GE.AND P0, PT, R5, R2, PT ;  /* 0x000000020500720c */ /* 0x000fda0003f06270 */
[----:B------:R-:W-:Y:S05]  /*07b0*/  @P0 BRA `(.L_x_27991) ;  /* 0x0000000000900947 */ /* 0x000fea0003800000 */
[C---:B-----5:R-:W-:Y:S01]  /*07c0*/  FSETP.GTU.FTZ.AND P0, PT, |R6|.reuse, +INF , PT ;  /* 0x7f8000000600780b */ /* 0x060fe20003f1c200 */
        /* <DEDUP_REMOVED lines=34> */
.L_x_27992:
[----:B------:R-:W-:-:S07]  /*09f0*/  FADD.FTZ R5, R6, R12 ;  /* 0x0000000c06057221 */ /* 0x000fce0000010000 */
.L_x_27991:
[----:B------:R-:W-:Y:S05]  /*0a00*/  BSYNC B0 ;  /* 0x0000000000007941 */ /* 0x000fea0003800000 */
.L_x_27990:
[----:B-----5:R-:W-:Y:S01]  /*0a10*/  VIADD R9, R3, 0x180 ;  /* 0x0000018003097836 */ /* 0x020fe20000000000 */
[----:B------:R-:W-:Y:S04]  /*0a20*/  BSSY B0, `(.L_x_27993) ;  /* 0x0000026000007945 */ /* 0x000fe80003800000 */
[----:B------:R-:W-:-:S13]  /*0a30*/  ISETP.GE.AND P0, PT, R9, R2, PT ;  /* 0x000000020900720c */ /* 0x000fda0003f06270 */
[----:B------:R-:W-:Y:S05]  /*0a40*/  @P0 BRA `(.L_x_27994) ;  /* 0x00000000008c0947 */ /* 0x000fea0003800000 */
[C---:B------:R-:W-:Y:S01]  /*0a50*/  FSETP.GTU.FTZ.AND P0, PT, |R7|.reuse, +INF , PT ;  /* 0x7f8000000700780b */ /* 0x040fe20003f1c200 */
        /* <DEDUP_REMOVED lines=33> */
.L_x_27995:
[----:B------:R-:W-:-:S07]  /*0c70*/  FADD.FTZ R4, R7, R12 ;  /* 0x0000000c07047221 */ /* 0x000fce0000010000 */
.L_x_27994:
[----:B------:R-:W-:Y:S05]  /*0c80*/  BSYNC B0 ;  /* 0x0000000000007941 */ /* 0x000fea0003800000 */
.L_x_27993:
[----:B------:R-:W-:Y:S01]  /*0c90*/  ISETP.GE.AND P0, PT, R3, R2, PT ;  /* 0x000000020300720c */ /* 0x000fe20003f06270 */
[----:B------:R-:W-:Y:S04]  /*0ca0*/  BSSY B0, `(.L_x_27996) ;  /* 0x0000017000007945 */ /* 0x000fe80003800000 */
[----:B------:R-:W-:Y:S08]  /*0cb0*/  BSSY B1, `(.L_x_27997) ;  /* 0x000000f000017945 */ /* 0x000ff00003800000 */
[----:B------:R-:W-:Y:S05]  /*0cc0*/  @P0 BRA `(.L_x_27998) ;  /* 0x0000000000340947 */ /* 0x000fea0003800000 */
[----:B------:R-:W0:Y:S01]  /*0cd0*/  LDC.64 R6, c[0x0][0x220] ;  /* 0x00008800ff067b82 */ /* 0x000e220000000a00 */
[----:B------:R-:W-:-:S04]  /*0ce0*/  IMAD R3, R0, 0x200, R3 ;  /* 0x0000020000037824 */ /* 0x000fc800078e0203 */
[----:B0-----:R-:W-:-:S04]  /*0cf0*/  IMAD.WIDE.U32 R6, R3, 0x4, R6 ;  /* 0x0000000403067825 */ /* 0x001fc800078e0006 */
[----:B------:R-:W-:Y:S01]  /*0d00*/  IMAD.MOV.U32 R3, RZ, RZ, R11 ;  /* 0x000000ffff037224 */ /* 0x000fe200078e000b */
[----:B------:R0:W-:Y:S04]  /*0d10*/  STG.E desc[UR4][R6.64], R10 ;  /* 0x0000000a06007986 */ /* 0x0001e8000c101904 */
[----:B------:R-:W-:-:S13]  /*0d20*/  ISETP.GE.AND P0, PT, R3, R2, PT ;  /* 0x000000020300720c */ /* 0x000fda0003f06270 */
[----:B------:R-:W-:Y:S05]  /*0d30*/  @P0 BREAK B1 ;  /* 0x0000000000010942 */ /* 0x000fea0003800000 */
[----:B0-----:R-:W-:Y:S05]  /*0d40*/  @P0 BRA `(.L_x_27999) ;  /* 0x0000000000300947 */ /* 0x001fea0003800000 */
[----:B------:R-:W0:Y:S01]  /*0d50*/  LDC.64 R6, c[0x0][0x220] ;  /* 0x00008800ff067b82 */ /* 0x000e220000000a00 */
[----:B------:R-:W-:Y:S02]  /*0d60*/  IMAD R9, R0, 0x200, R3 ;  /* 0x0000020000097824 */ /* 0x000fe400078e0203 */
[----:B------:R-:W-:Y:S02]  /*0d70*/  VIADD R3, R3, 0x80 ;  /* 0x0000008003037836 */ /* 0x000fe40000000000 */
[----:B0-----:R-:W-:-:S05]  /*0d80*/  IMAD.WIDE.U32 R6, R9, 0x4, R6 ;  /* 0x0000000409067825 */ /* 0x001fca00078e0006 */
[----:B------:R0:W-:Y:S02]  /*0d90*/  STG.E desc[UR4][R6.64], R8 ;  /* 0x0000000806007986 */ /* 0x0001e4000c101904 */
.L_x_27998:
[----:B------:R-:W-:Y:S05]  /*0da0*/  BSYNC B1 ;  /* 0x0000000000017941 */ /* 0x000fea0003800000 */
.L_x_27997:
[----:B------:R-:W-:-:S13]  /*0db0*/  ISETP.GE.AND P0, PT, R3, R2, PT ;  /* 0x000000020300720c */ /* 0x000fda0003f06270 */
[----:B0-----:R-:W0:Y:S01]  /*0dc0*/  @!P0 LDC.64 R6, c[0x0][0x220] ;  /* 0x00008800ff068b82 */ /* 0x001e220000000a00 */
[----:B------:R-:W-:Y:S02]  /*0dd0*/  @!P0 IMAD R9, R0, 0x200, R3 ;  /* 0x0000020000098824 */ /* 0x000fe400078e0203 */
[----:B------:R-:W-:Y:S02]  /*0de0*/  @!P0 VIADD R3, R3, 0x80 ;  /* 0x0000008003038836 */ /* 0x000fe40000000000 */
[----:B0-----:R-:W-:-:S05]  /*0df0*/  @!P0 IMAD.WIDE.U32 R6, R9, 0x4, R6 ;  /* 0x0000000409068825 */ /* 0x001fca00078e0006 */
[----:B------:R0:W-:Y:S02]  /*0e00*/  @!P0 STG.E desc[UR4][R6.64], R5 ;  /* 0x0000000506008986 */ /* 0x0001e4000c101904 */
.L_x_27999:
[----:B------:R-:W-:Y:S05]  /*0e10*/  BSYNC B0 ;  /* 0x0000000000007941 */ /* 0x000fea0003800000 */
.L_x_27996:
[----:B------:R-:W-:Y:S05]  /*0e20*/  WARPSYNC.ALL ;  /* 0x0000000000007948 */ /* 0x000fea0003800000 */
[----:B------:R-:W-:-:S13]  /*0e30*/  ISETP.GE.AND P0, PT, R3, R2, PT ;  /* 0x000000020300720c */ /* 0x000fda0003f06270 */
[----:B------:R-:W-:Y:S05]  /*0e40*/  @P0 EXIT ;  /* 0x000000000000094d */ /* 0x000fea0003800000 */
[----:B0-----:R-:W0:Y:S01]  /*0e50*/  LDC.64 R6, c[0x0][0x220] ;  /* 0x00008800ff067b82 */ /* 0x001e220000000a00 */
[----:B------:R-:W-:-:S04]  /*0e60*/  IMAD R3, R0, 0x200, R3 ;  /* 0x0000020000037824 */ /* 0x000fc800078e0203 */
[----:B0-----:R-:W-:-:S05]  /*0e70*/  IMAD.WIDE.U32 R2, R3, 0x4, R6 ;  /* 0x0000000403027825 */ /* 0x001fca00078e0006 */
[----:B------:R-:W-:Y:S01]  /*0e80*/  STG.E desc[UR4][R2.64], R4 ;  /* 0x0000000402007986 */ /* 0x000fe2000c101904 */
[----:B------:R-:W-:Y:S05]  /*0e90*/  EXIT ;  /* 0x000000000000794d */ /* 0x000fea0003800000 */
.L_x_28000:
        /* <DEDUP_REMOVED lines=14> */
.L_x_32277:


//--------------------- .text._ZN2at6native29vectorized_elementwise_kernelILi2ENS0_13BUnaryFunctorIfffZZZNS0_21nextafter_kernel_cudaERNS_18TensorIteratorBaseEENKUlvE_clEvENKUlvE0_clEvEUlffE_EESt5arrayIPcLm2EEEEviT0_T1_ --------------------------
	.section	.text._ZN2at6native29vectorized_elementwise_kernelILi2ENS0_13BUnaryFunctorIfffZZZNS0_21nextafter_kernel_cudaERNS_18TensorIteratorBaseEENKUlvE_clEvENKUlvE0_clEvEUlffE_EESt5arrayIPcLm2EEEEviT0_T1_,"ax",@progbits
	.align	128
        .global         _ZN2at6native29vectorized_elementwise_kernelILi2ENS0_13BUnaryFunctorIfffZZZNS0_21nextafter_kernel_cudaERNS_18TensorIteratorBaseEENKUlvE_clEvENKUlvE0_clEvEUlffE_EESt5arrayIPcLm2EEEEviT0_T1_
        .type           _ZN2at6native29vectorized_elementwise_kernelILi2ENS0_13BUnaryFunctorIfffZZZNS0_21nextafter_kernel_cudaERNS_18TensorIteratorBaseEENKUlvE_clEvENKUlvE0_clEvEUlffE_EESt5arrayIPcLm2EEEEviT0_T1_,@function
        .size           _ZN2at6native29vectorized_elementwise_kernelILi2ENS0_13BUnaryFunctorIfffZZZNS0_21nextafter_kernel_cudaERNS_18TensorIteratorBaseEENKUlvE_clEvENKUlvE0_clEvEUlffE_EESt5arrayIPcLm2EEEEviT0_T1_,(.L_x_32278 - _ZN2at6native29vectorized_elementwise_kernelILi2ENS0_13BUnaryFunctorIfffZZZNS0_21nextafter_kernel_cudaERNS_18TensorIteratorBaseEENKUlvE_clEvENKUlvE0_clEvEUlffE_EESt5arrayIPcLm2EEEEviT0_T1_)
        .other          _ZN2at6native29vectorized_elementwise_kernelILi2ENS0_13BUnaryFunctorIfffZZZNS0_21nextafter_kernel_cudaERNS_18TensorIteratorBaseEENKUlvE_clEvENKUlvE0_clEvEUlffE_EESt5arrayIPcLm2EEEEviT0_T1_,@"STO_CUDA_ENTRY STV_DEFAULT"
_ZN2at6native29vectorized_elementwise_kernelILi2ENS0_13BUnaryFunctorIfffZZZNS0_21nextafter_kernel_cudaERNS_18TensorIteratorBaseEENKUlvE_clEvENKUlvE0_clEvEUlffE_EESt5arrayIPcLm2EEEEviT0_T1_:
.text._ZN2at6native29vectorized_elementwise_kernelILi2ENS0_13BUnaryFunctorIfffZZZNS0_21nextafter_kernel_cudaERNS_18TensorIteratorBaseEENKUlvE_clEvENKUlvE0_clEvEUlffE_EESt5arrayIPcLm2EEEEviT0_T1_:
[----:B------:R-:W-:Y:S01]  /*0000*/  LDC R1, c[0x0][0x28] ;  /* 0x00000a00ff017b82 */ /* 0x000fe20000000800 */
[----:B------:R-:W0:Y:S07]  /*0010*/  S2R R8, SR_CTAID.X ;  /* 0x0000000000087919 */ /* 0x000e2e0000002500 */
[----:B------:R-:W1:Y:S01]  /*0020*/  LDC R7, c[0x0][0x218] ;  /* 0x00008600ff077b82 */ /* 0x000e620000000800 */
[----:B------:R-:W-:Y:S01]  /*0030*/  ULDC UR4, c[0x0][0x210] ;  /* 0x0000840000047ab9 */ /* 0x000fe20000000800 */
[----:B------:R-:W-:-:S02]  /*0040*/  ULDC UR6, c[0x0][0x218] ;  /* 0x0000860000067ab9 */ /* 0x000fc40000000800 */
[----:B------:R-:W-:Y:S02]  /*0050*/  IMAD.U32 R5, RZ, RZ, UR6 ;  /* 0x00000006ff057e24 */ /* 0x000fe4000f8e00ff */
[----:B-1----:R-:W-:Y:S02]  /*0060*/  IMAD.SHL.U32 R4, R7, 0x2, RZ ;  /* 0x0000000207047824 */ /* 0x002fe400078e00ff */
        /* <DEDUP_REMOVED lines=10> */
[----:B------:R0:W5:Y:S04]  /*0110*/  LDG.E.64 R14, desc[UR4][R10.64+0x400] ;  /* 0x000400040a0e7981 */ /* 0x000168000c1e1b00 */
[----:B------:R0:W5:Y:S04]  /*0120*/  LDG.E.64 R2, desc[UR4][R10.64+0x800] ;  /* 0x000800040a027981 */ /* 0x000168000c1e1b00 */
[----:B------:R0:W5:Y:S01]  /*0130*/  LDG.E.64 R16, desc[UR4][R10.64+0xc00] ;  /* 0x000c00040a107981 */ /* 0x000162000c1e1b00 */
[----:B------:R-:W-:Y:S01]  /*0140*/  ISETP.GE.U32.AND P1, PT, R4, 0x1000000, PT ;  /* 0x010000000400780c */ /* 0x000fe20003f26070 */
[----:B------:R-:W-:Y:S01]  /*0150*/  IMAD.MOV.U32 R6, RZ, RZ, 0x800000 ;  /* 0x00800000ff067424 */ /* 0x000fe200078e00ff */
[----:B------:R-:W-:Y:S01]  /*0160*/  LOP3.LUT R4, R7, 0x80000000, RZ, 0xc0, !PT ;  /* 0x8000000007047812 */ /* 0x000fe200078ec0ff */
[----:B------:R-:W-:Y:S03]  /*0170*/  BSSY B0, `(.L_x_28002) ;  /* 0x0000027000007945 */ /* 0x000fe60003800000 */
[----:B------:R-:W-:-:S02]  /*0180*/  SEL R5, R4, R7, !P1 ;  /* 0x0000000704057207 */ /* 0x000fc40004800000 */
[----:B------:R-:W-:Y:S02]  /*0190*/  LOP3.LUT R6, R6, 0x80000000, R7, 0xb8, !PT ;  /* 0x8000000006067812 */ /* 0x000fe400078eb807 */
[----:B--2---:R-:W-:-:S13]  /*01a0*/  FSETP.GTU.FTZ.AND P0, PT, |R12|, +INF , PT ;  /* 0x7f8000000c00780b */ /* 0x004fda0003f1c200 */
[----:B0-----:R-:W-:Y:S05]  /*01b0*/  @P0 BRA `(.L_x_28003) ;  /* 0x0000000000840947 */ /* 0x001fea0003800000 */
[----:B------:R-:W-:-:S13]  /*01c0*/  FSETP.GTU.FTZ.AND P0, PT, |R7|, +INF , PT ;  /* 0x7f8000000700780b */ /* 0x000fda0003f1c200 */
[----:B------:R-:W-:Y:S05]  /*01d0*/  @P0 BRA `(.L_x_28003) ;  /* 0x00000000007c0947 */ /* 0x000fea0003800000 */
[C---:B------:R-:W-:Y:S01]  /*01e0*/  IMAD.SHL.U32 R4, R12.reuse, 0x2, RZ ;  /* 0x000000020c047824 */ /* 0x040fe200078e00ff */
[----:B------:R-:W-:Y:S01]  /*01f0*/  LOP3.LUT R9, R12, 0x80000000, RZ, 0xc0, !PT ;  /* 0x800000000c097812 */ /* 0x000fe200078ec0ff */
[----:B------:R-:W-:-:S03]  /*0200*/  IMAD.MOV.U32 R10, RZ, RZ, R5 ;  /* 0x000000ffff0a7224 */ /* 0x000fc600078e0005 */
[----:B------:R-:W-:-:S04]  /*0210*/  ISETP.GE.U32.AND P0, PT, R4, 0x1000000, PT ;  /* 0x010000000400780c */ /* 0x000fc80003f06070 */
[----:B------:R-:W-:-:S04]  /*0220*/  SEL R9, R9, R12, !P0 ;  /* 0x0000000c09097207 */ /* 0x000fc80004000000 */
        /* <DEDUP_REMOVED lines=26> */
.L_x_28003:
[----:B------:R-:W-:-:S07]  /*03d0*/  FADD.FTZ R10, R12, R7 ;  /* 0x000000070c0a7221 */ /* 0x000fce0000010000 */
.L_x_28004:
[----:B------:R-:W-:Y:S05]  /*03e0*/  BSYNC B0 ;  /* 0x0000000000007941 */ /* 0x000fea0003800000 */
.L_x_28002:
[----:B------:R-:W-:Y:S01]  /*03f0*/  FSETP.GTU.FTZ.AND P0, PT, |R13|, +INF , PT ;  /* 0x7f8000000d00780b */ /* 0x000fe20003f1c200 */
[----:B------:R-:W-:-:S12]  /*0400*/  BSSY B0, `(.L_x_28005) ;  /* 0x0000024000007945 */ /* 0x000fd80003800000 */
[----:B------:R-:W-:Y:S05]  /*0410*/  @P0 BRA `(.L_x_28006) ;  /* 0x0000000000840947 */ /* 0x000fea0003800000 */
        /* <DEDUP_REMOVED lines=33> */
.L_x_28006:
[----:B------:R-:W-:-:S07]  /*0630*/  FADD.FTZ R11, R13, R7 ;  /* 0x000000070d0b7221 */ /* 0x000fce0000010000 */
.L_x_28007:
[----:B------:R-:W-:Y:S05]  /*0640*/  BSYNC B0 ;  /* 0x0000000000007941 */ /* 0x000fea0003800000 */
.L_x_28005:
[----:B-----5:R-:W-:Y:S01]  /*0650*/  FSETP.GTU.FTZ.AND P0, PT, |R14|, +INF , PT ;  /* 0x7f8000000e00780b */ /* 0x020fe20003f1c200 */
        /* <DEDUP_REMOVED lines=35> */
.L_x_28009:
[----:B------:R-:W-:-:S07]  /*0890*/  FADD.FTZ R12, R14, R7 ;  /* 0x000000070e0c7221 */ /* 0x000fce0000010000 */
.L_x_28010:
[----:B------:R-:W-:Y:S05]  /*08a0*/  BSYNC B0 ;  /* 0x0000000000007941 */ /* 0x000fea0003800000 */
.L_x_28008:
        /* <DEDUP_REMOVED lines=36> */
.L_x_28012:
[----:B------:R-:W-:-:S07]  /*0af0*/  FADD.FTZ R13, R15, R7 ;  /* 0x000000070f0d7221 */ /* 0x000fce0000010000 */
.L_x_28013:
[----:B------:R-:W-:Y:S05]  /*0b00*/  BSYNC B0 ;  /* 0x0000000000007941 */ /* 0x000fea0003800000 */
.L_x_28011:
        /* <DEDUP_REMOVED lines=36> */
.L_x_28015:
[----:B------:R-:W-:-:S07]  /*0d50*/  FADD.FTZ R14, R2, R7 ;  /* 0x00000007020e7221 */ /* 0x000fce0000010000 */
.L_x_28016:
[----:B------:R-:W-:Y:S05]  /*0d60*/  BSYNC B0 ;  /* 0x0000000000007941 */ /* 0x000fea0003800000 */
.L_x_28014:
        /* <DEDUP_REMOVED lines=36> */
.L_x_28018:
[----:B------:R-:W-:-:S07]  /*0fb0*/  FADD.FTZ R15, R3, R7 ;  /* 0x00000007030f7221 */ /* 0x000fce0000010000 */
.L_x_28019:
[----:B------:R-:W-:Y:S05]  /*0fc0*/  BSYNC B0 ;  /* 0x0000000000007941 */ /* 0x000fea0003800000 */
.L_x_28017:
        /* <DEDUP_REMOVED lines=36> */
.L_x_28021:
[----:B------:R-:W-:-:S07]  /*1210*/  FADD.FTZ R4, R16, R7 ;  /* 0x0000000710047221 */ /* 0x000fce0000010000 */
.L_x_28022:
[----:B------:R-:W-:Y:S05]  /*1220*/  BSYNC B0 ;  /* 0x0000000000007941 */ /* 0x000fea0003800000 */
.L_x_28020:
[----:B------:R-:W-:Y:S01]  /*1230*/  FSETP.GTU.FTZ.AND P0, PT, |R17|, +INF , PT ;  /* 0x7f8000001100780b */ /* 0x000fe20003f1c200 */
[----:B------:R-:W-:-:S12]  /*1240*/  BSSY B0, `(.L_x_28023) ;  /* 0x0000023000007945 */ /* 0x000fd80003800000 */
[----:B------:R-:W-:Y:S05]  /*1250*/  @P0 BRA `(.L_x_28024) ;  /* 0x0000000000800947 */ /* 0x000fea0003800000 */
[----:B------:R-:W-:-:S13]  /*1260*/  FSETP.GTU.FTZ.AND P0, PT, |R7|, +INF , PT ;  /* 0x7f8000000700780b */ /* 0x000fda0003f1c200 */
        /* <DEDUP_REMOVED lines=31> */
.L_x_28024:
[----:B------:R-:W-:-:S07]  /*1460*/  FADD.FTZ R5, R17, R7 ;  /* 0x0000000711057221 */ /* 0x000fce0000010000 */
.L_x_28025:
[----:B------:R-:W-:Y:S05]  /*1470*/  BSYNC B0 ;  /* 0x0000000000007941 */ /* 0x000fea0003800000 */
.L_x_28023:
        /* <DEDUP_REMOVED lines=8> */
.L_x_28001:
[----:B------:R-:W0:Y:S01]  /*1500*/  S2R R3, SR_TID.X ;  /* 0x0000000000037919 */ /* 0x000e220000002100 */
[----:B------:R-:W-:Y:S01]  /*1510*/  IMAD.MOV.U32 R2, RZ, RZ, RZ ;  /* 0x000000ffff027224 */ /* 0x000fe200078e00ff */
        /* <DEDUP_REMOVED lines=15> */
[----:B------:R1:W5:Y:S11]  /*1610*/  @!P6 LDG.E R2, desc[UR4][R12.64] ;  /* 0x000000040c02e981 */ /* 0x000376000c1e1900 */
        /* <DEDUP_REMOVED lines=8> */
[----:B------:R-:W-:Y:S02]  /*16a0*/  @!P2 IMAD.IADD R23, R8, 0x1, R25 ;  /* 0x000000010817a824 */ /* 0x000fe400078e0219 */
[----:B------:R-:W-:-:S05]  /*16b0*/  @!P2 VIADD R25, R25, 0x80 ;  /* 0x000000801919a836 */ /* 0x000fca0000000000 */
[----:B------:R-:W-:Y:S01]  /*16c0*/  ISETP.GE.AND P0, PT, R25, R6, PT ;  /* 0x000000061900720c */ /* 0x000fe20003f06270 */
[----:B------:R-:W-:-:S12]  /*16d0*/  IMAD.MOV.U32 R0, RZ, RZ, RZ ;  /* 0x000000ffff007224 */ /* 0x000fd800078e00ff */
[----:B------:R-:W-:Y:S01]  /*16e0*/  @!P0 IMAD.IADD R9, R8, 0x1, R25 ;  /* 0x0000000108098824 */ /* 0x000fe200078e0219 */
[----:B-1----:R-:W1:Y:S01]  /*16f0*/  @!P0 LDC.64 R12, c[0x0][0x228] ;  /* 0x00008a00ff0c8b82 */ /* 0x002e620000000a00 */
[----:B------:R-:W-:-:S05]  /*1700*/  @!P0 VIADD R25, R25, 0x80 ;  /* 0x0000008019198836 */ /* 0x000fca0000000000 */
[----:B------:R-:W-:Y:S01]  /*1710*/  ISETP.GE.AND P6, PT, R25, R6, PT ;  /* 0x000000061900720c */ /* 0x000fe20003fc6270 */
[----:B0-----:R-:W-:Y:S02]  /*1720*/  @!P1 IMAD.WIDE.U32 R10, R15, 0x4, R10 ;  /* 0x000000040f0a9825 */ /* 0x001fe400078e000a */
[----:B------:R-:W0:Y:S03]  /*1730*/  @!P2 LDC.64 R14, c[0x0][0x228] ;  /* 0x00008a00ff0eab82 */ /* 0x000e260000000a00 */
[----:B------:R2:W5:Y:S07]  /*1740*/  @!P1 LDG.E R0, desc[UR4][R10.64] ;  /* 0x000000040a009981 */ /* 0x00056e000c1e1900 */
[----:B--2---:R-:W2:Y:S01]  /*1750*/  @!P6 LDC.64 R10, c[0x0][0x228] ;  /* 0x00008a00ff0aeb82 */ /* 0x004ea20000000a00 */
[----:B------:R-:W-:-:S04]  /*1760*/  @!P5 IMAD.WIDE.U32 R20, R22, 0x4, R20 ;  /* 0x000000041614d825 */ /* 0x000fc800078e0014 */
[----:B------:R-:W-:Y:S02]  /*1770*/  IMAD.MOV.U32 R22, RZ, RZ, RZ ;  /* 0x000000ffff167224 */ /* 0x000fe400078e00ff */
[----:B------:R-:W-:Y:S02]  /*1780*/  @!P6 IMAD.IADD R25, R8, 0x1, R25 ;  /* 0x000000010819e824 */ /* 0x000fe400078e0219 */
[----:B-1----:R-:W-:Y:S02]  /*1790*/  @!P0 IMAD.WIDE.U32 R12, R9, 0x4, R12 ;  /* 0x00000004090c8825 */ /* 0x002fe400078e000c */
[----:B------:R1:W5:Y:S02]  /*17a0*/  @!P5 LDG.E R22, desc[UR4][R20.64] ;  /* 0x000000041416d981 */ /* 0x000364000c1e1900 */
[----:B------:R-:W-:Y:S02]  /*17b0*/  IMAD.MOV.U32 R9, RZ, RZ, RZ ;  /* 0x000000ffff097224 */ /* 0x000fe400078e00ff */
[----:B------:R-:W-:-:S02]  /*17c0*/  IMAD.MOV.U32 R28, RZ, RZ, RZ ;  /* 0x000000ffff1c7224 */ /* 0x000fc400078e00ff */
[----:B------:R-:W-:Y:S02]  /*17d0*/  IMAD.MOV.U32 R26, RZ, RZ, RZ ;  /* 0x000000ffff1a7224 */ /* 0x000fe400078e00ff */
[----:B---3--:R-:W-:-:S04]  /*17e0*/  @!P4 IMAD.WIDE.U32 R18, R29, 0x4, R18 ;  /* 0x000000041d12c825 */ /* 0x008fc800078e0012 */
[----:B-1----:R-:W-:Y:S01]  /*17f0*/  IMAD.MOV.U32 R20, RZ, RZ, RZ ;  /* 0x000000ffff147224 */ /* 0x002fe200078e00ff */
[----:B------:R1:W5:Y:S01]  /*1800*/  @!P4 LDG.E R9, desc[UR4][R18.64] ;  /* 0x000000041209c981 */ /* 0x000362000c1e1900 */
[----:B----4-:R-:W-:-:S04]  /*1810*/  @!P3 IMAD.WIDE.U32 R16, R27, 0x4, R16 ;  /* 0x000000041b10b825 */ /* 0x010fc800078e0010 */
[----:B0-----:R-:W-:Y:S01]  /*1820*/  @!P2 IMAD.WIDE.U32 R14, R23, 0x4, R14 ;  /* 0x00000004170ea825 */ /* 0x001fe200078e000e */
[----:B------:R1:W5:Y:S03]  /*1830*/  @!P3 LDG.E R28, desc[UR4][R16.64] ;  /* 0x00000004101cb981 */ /* 0x000366000c1e1900 */
[----:B--2---:R-:W-:Y:S01]  /*1840*/  @!P6 IMAD.WIDE.U32 R10, R25, 0x4, R10 ;  /* 0x00000004190ae825 */ /* 0x004fe200078e000a */
[----:B------:R1:W5:Y:S04]  /*1850*/  @!P2 LDG.E R26, desc[UR4][R14.64] ;  /* 0x000000040e1aa981 */ /* 0x000368000c1e1900 */
[----:B------:R1:W5:Y:S01]  /*1860*/  @!P6 LDG.E R20, desc[UR4][R10.64] ;  /* 0x000000040a14e981 */ /* 0x000362000c1e1900 */
[----:B------:R-:W-:-:S06]  /*1870*/  IMAD.MOV.U32 R24, RZ, RZ, RZ ;  /* 0x000000ffff187224 */ /* 0x000fcc00078e00ff */
[----:B------:R1:W5:Y:S01]  /*1880*/  @!P0 LDG.E R24, desc[UR4][R12.64] ;  /* 0x000000040c188981 */ /* 0x000362000c1e1900 */
[----:B------:R-:W-:Y:S01]  /*1890*/  ISETP.GE.U32.AND P0, PT, R4, 0x1000000, PT ;  /* 0x010000000400780c */ /* 0x000fe20003f06070 */
[----:B------:R-:W-:-:S12]  /*18a0*/  BSSY B0, `(.L_x_28026) ;  /* 0x000029a000007945 */ /* 0x000fd80003800000 */
[----:B-1----:R-:W-:Y:S05]  /*18b0*/  @!P0 BRA `(.L_x_28027) ;  /* 0x0000001400308947 */ /* 0x002fea0003800000 */
[----:B------:R-:W-:Y:S04]  /*18c0*/  BSSY B1, `(.L_x_28028) ;  /* 0x0000027000017945 */ /* 0x000fe80003800000 */
        /* <DEDUP_REMOVED lines=10> */
[----:B------:R-:W-:-:S03]  /*1970*/  IMAD.U32 R12, RZ, RZ, UR6 ;  /* 0x00000006ff0c7e24 */ /* 0x000fc6000f8e00ff */
[----:B------:R-:W-:-:S13]  /*1980*/  FSETP.NEU.FTZ.AND P0, PT, R4, RZ, PT ;  /* 0x000000ff0400720b */ /* 0x000fda0003f1d000 */
[----:B------:R-:W-:Y:S05]  /*1990*/  @!P0 BRA `(.L_x_28029) ;  /* 0x0000000000648947 */ /* 0x000fea0003800000 */
[----:B------:R-:W-:-:S13]  /*19a0*/  FSETP.NEU.FTZ.AND P0, PT, R11, RZ, PT ;  /* 0x000000ff0b00720b */ /* 0x000fda0003f1d000 */
[----:B------:R-:W-:-:S05]  /*19b0*/  @!P0 IMAD.MOV.U32 R12, RZ, RZ, 0x800000 ;  /* 0x00800000ff0c8424 */ /* 0x000fca00078e00ff */
[----:B------:R-:W-:Y:S01]  /*19c0*/  @!P0 LOP3.LUT R12, R12, 0x80000000, R7, 0xb8, !PT ;  /* 0x800000000c0c8812 */ /* 0x000fe200078eb807 */
[----:B------:R-:W-:Y:S06]  /*19d0*/  @!P0 BRA `(.L_x_28029) ;  /* 0x0000000000548947 */ /* 0x000fec0003800000 */
        /* <DEDUP_REMOVED lines=20> */
.L_x_28030:
[----:B------:R-:W-:-:S07]  /*1b20*/  FADD.FTZ R12, R0, R7 ;  /* 0x00000007000c7221 */ /* 0x000fce0000010000 */
.L_x_28029:
[----:B------:R-:W-:Y:S05]  /*1b30*/  BSYNC B1 ;  /* 0x0000000000017941 */ /* 0x000fea0003800000 */
.L_x_28028:
        /* <DEDUP_REMOVED lines=40> */
.L_x_28033:
[----:B------:R-:W-:-:S07]  /*1dc0*/  FADD.FTZ R11, R2, R7 ;  /* 0x00000007020b7221 */ /* 0x000fce0000010000 */
.L_x_28032:
[----:B------:R-:W-:Y:S05]  /*1dd0*/  BSYNC B1 ;  /* 0x0000000000017941 */ /* 0x000fea0003800000 */
.L_x_28031:
        /* <DEDUP_REMOVED lines=14> */
[----:B------:R-:W-:-:S12]  /*1ec0*/  IMAD.U32 R0, RZ, RZ, UR6 ;  /* 0x00000006ff007e24 */ /* 0x000fd8000f8e00ff */
        /* <DEDUP_REMOVED lines=25> */
.L_x_28036:
[----:B------:R-:W-:-:S07]  /*2060*/  FADD.FTZ R0, R22, R7 ;  /* 0x0000000716007221 */ /* 0x000fce0000010000 */
.L_x_28035:
[----:B------:R-:W-:Y:S05]  /*2070*/  BSYNC B1 ;  /* 0x0000000000017941 */ /* 0x000fea0003800000 */
.L_x_28034:
        /* <DEDUP_REMOVED lines=40> */
.L_x_28039:
[----:B------:R-:W-:-:S07]  /*2300*/  FADD.FTZ R2, R9, R7 ;  /* 0x0000000709027221 */ /* 0x000fce0000010000 */
.L_x_28038:
[----:B------:R-:W-:Y:S05]  /*2310*/  BSYNC B1 ;  /* 0x0000000000017941 */ /* 0x000fea0003800000 */
.L_x_28037:
[----:B-----5:R-:W-:Y:S01]  /*2320*/  VIADD R9, R3, 0x200 ;  /* 0x0000020003097836 */ /* 0x020fe20000000000 */
[----:B------:R-:W-:Y:S04]  /*2330*/  BSSY B1, `(.L_x_28040) ;  /* 0x0000028000017945 */ /* 0x000fe80003800000 */
[----:B------:R-:W-:-:S13]  /*2340*/  ISETP.GE.AND P0, PT, R9, R6, PT ;  /* 0x000000060900720c */ /* 0x000fda0003f06270 */
[----:B------:R-:W-:Y:S05]  /*2350*/  @P0 BRA `(.L_x_28041) ;  /* 0x0000000000940947 */ /* 0x000fea0003800000 */
[C---:B------:R-:W-:Y:S01]  /*2360*/  FSETP.GTU.FTZ.AND P0, PT, |R28|.reuse, +INF , PT ;  /* 0x7f8000001c00780b */ /* 0x040fe20003f1c200 */
        /* <DEDUP_REMOVED lines=35> */
.L_x_28042:
[----:B------:R-:W-:-:S07]  /*25a0*/  FADD.FTZ R4, R28, R7 ;  /* 0x000000071c047221 */ /* 0x000fce0000010000 */
.L_x_28041:
[----:B------:R-:W-:Y:S05]  /*25b0*/  BSYNC B1 ;  /* 0x0000000000017941 */ /* 0x000fea0003800000 */
.L_x_28040:
[----:B------:R-:W-:Y:S01]  /*25c0*/  VIADD R9, R3, 0x280 ;  /* 0x0000028003097836 */ /* 0x000fe20000000000 */
        /* <DEDUP_REMOVED lines=39> */
.L_x_28045:
[----:B------:R-:W-:-:S07]  /*2840*/  FADD.FTZ R9, R26, R7 ;  /* 0x000000071a097221 */ /* 0x000fce0000010000 */
.L_x_28044:
[----:B------:R-:W-:Y:S05]  /*2850*/  BSYNC B1 ;  /* 0x0000000000017941 */ /* 0x000fea0003800000 */
.L_x_28043:
[----:B------:R-:W-:Y:S01]  /*2860*/  VIADD R15, R3, 0x300 ;  /* 0x00000300030f7836 */ /* 0x000fe20000000000 */
        /* <DEDUP_REMOVED lines=39> */
.L_x_28048:
[----:B------:R-:W-:-:S07]  /*2ae0*/  FADD.FTZ R10, R24, R7 ;  /* 0x00000007180a7221 */ /* 0x000fce0000010000 */
.L_x_28047:
[----:B------:R-:W-:Y:S05]  /*2af0*/  BSYNC B1 ;  /* 0x0000000000017941 */ /* 0x000fea0003800000 */
.L_x_28046:
[----:B------:R-:W-:-:S05]  /*2b00*/  VIADD R15, R3, 0x380 ;  /* 0x00000380030f7836 */ /* 0x000fca0000000000 */
        /* <DEDUP_REMOVED lines=37> */
.L_x_28050:
[----:B------:R-:W-:Y:S01]  /*2d60*/  FADD.FTZ R5, R20, R7 ;  /* 0x0000000714057221 */ /* 0x000fe20000010000 */
[----:B------:R-:W-:Y:S06]  /*2d70*/  BRA `(.L_x_28049) ;  /* 0x0000001400307947 */ /* 0x000fec0003800000 */
.L_x_28027:
[----:B------:R-:W-:Y:S04]  /*2d80*/  BSSY B1, `(.L_x_28051) ;  /* 0x0000027000017945 */ /* 0x000fe80003800000 */
[----:B------:R-:W-:Y:S05]  /*2d90*/  @P1 BRA `(.L_x_28052) ;  /* 0x0000000000941947 */ /* 0x000fea0003800000 */
[C---:B-----5:R-:W-:Y:S01]  /*2da0*/  FSETP.GTU.FTZ.AND P2, PT, |R0|.reuse, +INF , PT ;  /* 0x7f8000000000780b */ /* 0x060fe20003f5c200 */
[C---:B------:R-:W-:Y:S01]  /*2db0*/  IMAD.SHL.U32 R4, R0.reuse, 0x2, RZ ;  /* 0x0000000200047824 */ /* 0x040fe200078e00ff */
[----:B------:R-:W-:-:S04]  /*2dc0*/  LOP3.LUT R11, R0, 0x80000000, RZ, 0xc0, !PT ;  /* 0x80000000000b7812 */ /* 0x000fc800078ec0ff */
[----:B------:R-:W-:-:S04]  /*2dd0*/  ISETP.GE.U32.AND P0, PT, R4, 0x1000000, PT ;  /* 0x010000000400780c */ /* 0x000fc80003f06070 */
[----:B------:R-:W-:-:S03]  /*2de0*/  SEL R11, R11, R0, !P0 ;  /* 0x000000000b0b7207 */ /* 0x000fc60004000000 */
[----:B------:R-:W-:Y:S06]  /*2df0*/  @P2 BRA `(.L_x_28053) ;  /* 0x0000000000782947 */ /* 0x000fec0003800000 */
[----:B------:R-:W-:-:S13]  /*2e00*/  FSETP.GTU.FTZ.AND P0, PT, |R7|, +INF , PT ;  /* 0x7f8000000700780b */ /* 0x000fda0003f1c200 */
[----:B------:R-:W-:Y:S05]  /*2e10*/  @P0 BRA `(.L_x_28053) ;  /* 0x0000000000700947 */ /* 0x000fea0003800000 */
[----:B------:R-:W-:Y:S02]  /*2e20*/  LOP3.LUT R4, R11, 0x80000000, R7, 0xf8, !PT ;  /* 0x800000000b047812 */ /* 0x000fe400078ef807 */
[----:B------:R-:W-:Y:S02]  /*2e30*/  LOP3.LUT R12, R7, 0x80000000, RZ, 0xc0, !PT ;  /* 0x80000000070c7812 */ /* 0x000fe400078ec0ff */
        /* <DEDUP_REMOVED lines=26> */
.L_x_28053:
[----:B------:R-:W-:-:S07]  /*2fe0*/  FADD.FTZ R12, R0, R7 ;  /* 0x00000007000c7221 */ /* 0x000fce0000010000 */
.L_x_28052:
[----:B------:R-:W-:Y:S05]  /*2ff0*/  BSYNC B1 ;  /* 0x0000000000017941 */ /* 0x000fea0003800000 */
.L_x_28051:
[----:B------:R-:W-:Y:S01]  /*3000*/  VIADD R13, R3, 0x80 ;  /* 0x00000080030d7836 */ /* 0x000fe20000000000 */
[----:B------:R-:W-:Y:S04]  /*3010*/  BSSY B1, `(.L_x_28054) ;  /* 0x0000028000017945 */ /* 0x000fe80003800000 */
[----:B------:R-:W-:-:S13]  /*3020*/  ISETP.GE.AND P0, PT, R13, R6, PT ;  /* 0x000000060d00720c */ /* 0x000fda0003f06270 */
        /* <DEDUP_REMOVED lines=37> */
.L_x_28056:
[----:B------:R-:W-:-:S07]  /*3280*/  FADD.FTZ R11, R2, R7 ;  /* 0x00000007020b7221 */ /* 0x000fce0000010000 */
.L_x_28055:
[----:B------:R-:W-:Y:S05]  /*3290*/  BSYNC B1 ;  /* 0x0000000000017941 */ /* 0x000fea0003800000 */
.L_x_28054:
        /* <DEDUP_REMOVED lines=12> */
[----:B------:R-:W-:-:S04]  /*3360*/  LOP3.LUT R0, R15, 0x80000000, R7, 0xf8, !PT ;  /* 0x800000000f007812 */ /* 0x000fc800078ef807 */
[----:B------:R-:W-:Y:S02]  /*3370*/  FSETP.NEU.FTZ.AND P0, PT, R0, RZ, PT ;  /* 0x000000ff0000720b */ /* 0x000fe40003f1d000 */
[----:B------:R-:W-:-:S11]  /*3380*/  LOP3.LUT R0, R7, 0x80000000, RZ, 0xc0, !PT ;  /* 0x8000000007007812 */ /* 0x000fd600078ec0ff */
        /* <DEDUP_REMOVED lines=25> */
.L_x_28059:
[----:B------:R-:W-:-:S07]  /*3520*/  FADD.FTZ R0, R22, R7 ;  /* 0x0000000716007221 */ /* 0x000fce0000010000 */
.L_x_28058:
[----:B------:R-:W-:Y:S05]  /*3530*/  BSYNC B1 ;  /* 0x0000000000017941 */ /* 0x000fea0003800000 */
.L_x_28057:
[----:B------:R-:W-:Y:S01]  /*3540*/  VIADD R15, R3, 0x180 ;  /* 0x00000180030f7836 */ /* 0x000fe20000000000 */
[----:B------:R-:W-:Y:S04]  /*3550*/  BSSY B1, `(.L_x_28060) ;  /* 0x0000028000017945 */ /* 0x000fe80003800000 */
[----:B------:R-:W-:-:S13]  /*3560*/  ISETP.GE.AND P0, PT, R15, R6, PT ;  /* 0x000000060f00720c */ /* 0x000fda0003f06270 */
[----:B------:R-:W-:Y:S05]  /*3570*/  @P0 BRA `(.L_x_28061) ;  /* 0x0000000000940947 */ /* 0x000fea0003800000 */
[C---:B-----5:R-:W-:Y:S01]  /*3580*/  FSETP.GTU.FTZ.AND P2, PT, |R9|.reuse, +INF , PT ;  /* 0x7f8000000900780b */ /* 0x060fe20003f5c200 */
[----:B------:R-:W-:-:S05]  /*3590*/  IMAD.SHL.U32 R2, R9, 0x2, RZ ;  /* 0x0000000209027824 */ /* 0x000fca00078e00ff */
[----:B------:R-:W-:Y:S02]  /*35a0*/  ISETP.GE.U32.AND P0, PT, R2, 0x1000000, PT ;  /* 0x010000000200780c */ /* 0x000fe40003f06070 */
[----:B------:R-:W-:-:S04]  /*35b0*/  LOP3.LUT R2, R9, 0x80000000, RZ, 0xc0, !PT ;  /* 0x8000000009027812 */ /* 0x000fc800078ec0ff */
[----:B------:R-:W-:Y:S01]  /*35c0*/  SEL R4, R2, R9, !P0 ;  /* 0x0000000902047207 */ /* 0x000fe20004000000 */
        /* <DEDUP_REMOVED lines=31> */
.L_x_28062:
[----:B------:R-:W-:-:S07]  /*37c0*/  FADD.FTZ R2, R9, R7 ;  /* 0x0000000709027221 */ /* 0x000fce0000010000 */
.L_x_28061:
[----:B------:R-:W-:Y:S05]  /*37d0*/  BSYNC B1 ;  /* 0x0000000000017941 */ /* 0x000fea0003800000 */
.L_x_28060:
[----:B-----5:R-:W-:Y:S01]  /*37e0*/  VIADD R9, R3, 0x200 ;  /* 0x0000020003097836 */ /* 0x020fe20000000000 */
[----:B------:R-:W-:Y:S04]  /*37f0*/  BSSY B1, `(.L_x_28063) ;  /* 0x0000028000017945 */ /* 0x000fe80003800000 */
[----:B------:R-:W-:-:S13]  /*3800*/  ISETP.GE.AND P0, PT, R9, R6, PT ;  /* 0x000000060900720c */ /* 0x000fda0003f06270 */
[----:B------:R-:W-:Y:S05]  /*3810*/  @P0 BRA `(.L_x_28064) ;  /* 0x0000000000940947 */ /* 0x000fea0003800000 */
[C---:B------:R-:W-:Y:S01]  /*3820*/  FSETP.GTU.FTZ.AND P2, PT, |R28|.reuse, +INF , PT ;  /* 0x7f8000001c00780b */ /* 0x040fe20003f5c200 */
        /* <DEDUP_REMOVED lines=35> */
.L_x_28065:
[----:B------:R-:W-:-:S07]  /*3a60*/  FADD.FTZ R4, R28, R7 ;  /* 0x000000071c047221 */ /* 0x000fce0000010000 */
.L_x_28064:
[----:B------:R-:W-:Y:S05]  /*3a70*/  BSYNC B1 ;  /* 0x0000000000017941 */ /* 0x000fea0003800000 */
.L_x_28063:
[----:B------:R-:W-:Y:S01]  /*3a80*/  VIADD R9, R3, 0x280 ;  /* 0x0000028003097836 */ /* 0x000fe20000000000 */
[----:B------:R-:W-:Y:S04]  /*3a90*/  BSSY B1, `(.L_x_28066) ;  /* 0x0000028000017945 */ /* 0x000fe80003800000 */
[----:B------:R-:W-:-:S13]  /*3aa0*/  ISETP.GE.AND P0, PT, R9, R6, PT ;  /* 0x000000060900720c */ /* 0x000fda0003f06270 */
[----:B------:R-:W-:Y:S05]  /*3ab0*/  @P0 BRA `(.L_x_28067) ;  /* 0x0000000000940947 */ /* 0x000fea0003800000 */
[C---:B------:R-:W-:Y:S01]  /*3ac0*/  FSETP.GTU.FTZ.AND P2, PT, |R26|.reuse, +INF , PT ;  /* 0x7f8000001a00780b */ /* 0x040fe20003f5c200 */
        /* <DEDUP_REMOVED lines=35> */
.L_x_28068:
[----:B------:R-:W-:-:S07]  /*3d00*/  FADD.FTZ R9, R26, R7 ;  /* 0x000000071a097221 */ /* 0x000fce0000010000 */
.L_x_28067:
[----:B------:R-:W-:Y:S05]  /*3d10*/  BSYNC B1 ;  /* 0x0000000000017941 */ /* 0x000fea0003800000 */
.L_x_28066:
[----:B------:R-:W-:Y:S01]  /*3d20*/  VIADD R15, R3, 0x300 ;  /* 0x00000300030f7836 */ /* 0x000fe20000000000 */
        /* <DEDUP_REMOVED lines=39> */
.L_x_28071:
[----:B------:R-:W-:-:S07]  /*3fa0*/  FADD.FTZ R10, R24, R7 ;  /* 0x00000007180a7221 */ /* 0x000fce0000010000 */
.L_x_28070:
[----:B------:R-:W-:Y:S05]  /*3fb0*/  BSYNC B1 ;  /* 0x0000000000017941 */ /* 0x000fea0003800000 */
.L_x_28069:
[----:B------:R-:W-:-:S05]  /*3fc0*/  VIADD R15, R3, 0x380 ;  /* 0x00000380030f7836 */ /* 0x000fca0000000000 */
        /* <DEDUP_REMOVED lines=38> */
.L_x_28072:
[----:B------:R-:W-:-:S07]  /*4230*/  FADD.FTZ R5, R20, R7 ;  /* 0x0000000714057221 */ /* 0x000fce0000010000 */
.L_x_28049:
[----:B------:R-:W-:Y:S05]  /*4240*/  BSYNC B0 ;  /* 0x0000000000007941 */ /* 0x000fea0003800000 */
.L_x_28026:
        /* <DEDUP_REMOVED lines=21> */
.L_x_28075:
[----:B------:R-:W-:-:S13]  /*43a0*/  ISETP.GE.AND P0, PT, R3, R6, PT ;  /* 0x000000060300720c */ /* 0x000fda0003f06270 */
[----:B------:R-:W-:Y:S05]  /*43b0*/  @P0 BRA `(.L_x_28077) ;  /* 0x0000000000300947 */ /* 0x000fea0003800000 */
[----:B01----:R-:W0:Y:S01]  /*43c0*/  LDC.64 R12, c[0x0][0x220] ;  /* 0x00008800ff0c7b82 */ /* 0x003e220000000a00 */
[----:B------:R-:W-:Y:S02]  /*43d0*/  IMAD.IADD R7, R8, 0x1, R3 ;  /* 0x0000000108077824 */ /* 0x000fe400078e0203 */
[----:B------:R-:W-:Y:S02]  /*43e0*/  VIADD R3, R3, 0x80 ;  /* 0x0000008003037836 */ /* 0x000fe40000000000 */
[----:B0-----:R-:W-:-:S05]  /*43f0*/  IMAD.WIDE.U32 R12, R7, 0x4, R12 ;  /* 0x00000004070c7825 */ /* 0x001fca00078e000c */
[----:B------:R1:W-:Y:S02]  /*4400*/  STG.E desc[UR4][R12.64], R2 ;  /* 0x000000020c007986 */ /* 0x0003e4000c101904 */
.L_x_28076:
[----:B------:R-:W-:-:S13]  /*4410*/  ISETP.GE.AND P0, PT, R3, R6, PT ;  /* 0x000000060300720c */ /* 0x000fda0003f06270 */
[----:B------:R-:W-:Y:S05]  /*4420*/  @P0 BRA `(.L_x_28078) ;  /* 0x0000000000340947 */ /* 0x000fea0003800000 */
[----:B01----:R-:W0:Y:S01]  /*4430*/  LDC.64 R12, c[0x0][0x220] ;  /* 0x00008800ff0c7b82 */ /* 0x003e220000000a00 */
[----:B------:R-:W-:Y:S02]  /*4440*/  IMAD.IADD R7, R8, 0x1, R3 ;  /* 0x0000000108077824 */ /* 0x000fe400078e0203 */
[----:B------:R-:W-:Y:S02]  /*4450*/  VIADD R3, R3, 0x80 ;  /* 0x0000008003037836 */ /* 0x000fe40000000000 */
[----:B0-----:R-:W-:-:S05]  /*4460*/  IMAD.WIDE.U32 R12, R7, 0x4, R12 ;  /* 0x00000004070c7825 */ /* 0x001fca00078e000c */
[----:B------:R2:W-:Y:S02]  /*4470*/  STG.E desc[UR4][R12.64], R4 ;  /* 0x000000040c007986 */ /* 0x0005e4000c101904 */
.L_x_28077:
[----:B------:R-:W-:-:S13]  /*4480*/  ISETP.GE.AND P0, PT, R3, R6, PT ;  /* 0x000000060300720c */ /* 0x000fda0003f06270 */
[----:B------:R-:W-:Y:S05]  /*4490*/  @P0 BREAK B1 ;  /* 0x0000000000010942 */ /* 0x000fea0003800000 */
[----:B------:R-:W-:Y:S05]  /*44a0*/  @P0 BRA `(.L_x_28079) ;  /* 0x0000000000300947 */ /* 0x000fea0003800000 */
[----:B012---:R-:W0:Y:S01]  /*44b0*/  LDC.64 R12, c[0x0][0x220] ;  /* 0x00008800ff0c7b82 */ /* 0x007e220000000a00 */
[----:B------:R-:W-:Y:S02]  /*44c0*/  IMAD.IADD R7, R8, 0x1, R3 ;  /* 0x0000000108077824 */ /* 0x000fe400078e0203 */
[----:B------:R-:W-:Y:S02]  /*44d0*/  VIADD R3, R3, 0x80 ;  /* 0x0000008003037836 */ /* 0x000fe40000000000 */
[----:B0-----:R-:W-:-:S05]  /*44e0*/  IMAD.WIDE.U32 R12, R7, 0x4, R12 ;  /* 0x00000004070c7825 */ /* 0x001fca00078e000c */
[----:B------:R2:W-:Y:S02]  /*44f0*/  STG.E desc[UR4][R12.64], R9 ;  /* 0x000000090c007986 */ /* 0x0005e4000c101904 */
.L_x_28078:
[----:B------:R-:W-:Y:S05]  /*4500*/  BSYNC B1 ;  /* 0x0000000000017941 */ /* 0x000fea0003800000 */
.L_x_28074:
[----:B------:R-:W-:-:S13]  /*4510*/  ISETP.GE.AND P0, PT, R3, R6, PT ;  /* 0x000000060300720c */ /* 0x000fda0003f06270 */
[----:B012---:R-:W0:Y:S01]  /*4520*/  @!P0 LDC.64 R12, c[0x0][0x220] ;  /* 0x00008800ff0c8b82 */ /* 0x007e220000000a00 */
[----:B------:R-:W-:Y:S02]  /*4530*/  @!P0 IMAD.IADD R7, R8, 0x1, R3 ;  /* 0x0000000108078824 */ /* 0x000fe400078e0203 */
[----:B------:R-:W-:Y:S02]  /*4540*/  @!P0 VIADD R3, R3, 0x80 ;  /* 0x0000008003038836 */ /* 0x000fe40000000000 */
[----:B0-----:R-:W-:-:S05]  /*4550*/  @!P0 IMAD.WIDE.U32 R12, R7, 0x4, R12 ;  /* 0x00000004070c8825 */ /* 0x001fca00078e000c */
[----:B------:R3:W-:Y:S02]  /*4560*/  @!P0 STG.E desc[UR4][R12.64], R10 ;  /* 0x0000000a0c008986 */ /* 0x0007e4000c101904 */
.L_x_28079:
[----:B------:R-:W-:Y:S05]  /*4570*/  BSYNC B0 ;  /* 0x0000000000007941 */ /* 0x000fea0003800000 */
.L_x_28073:
[----:B------:R-:W-:Y:S05]  /*4580*/  WARPSYNC.ALL ;  /* 0x0000000000007948 */ /* 0x000fea0003800000 */
[----:B------:R-:W-:-:S13]  /*4590*/  ISETP.GE.AND P0, PT, R3, R6, PT ;  /* 0x000000060300720c */ /* 0x000fda0003f06270 */
[----:B------:R-:W-:Y:S05]  /*45a0*/  @P0 EXIT ;  /* 0x000000000000094d */ /* 0x000fea0003800000 */
[----:B------:R-:W4:Y:S01]  /*45b0*/  LDC.64 R6, c[0x0][0x220] ;  /* 0x00008800ff067b82 */ /* 0x000f220000000a00 */
[----:B------:R-:W-:-:S04]  /*45c0*/  IMAD.IADD R3, R8, 0x1, R3 ;  /* 0x0000000108037824 */ /* 0x000fc800078e0203 */
[----:B----4-:R-:W-:-:S05]  /*45d0*/  IMAD.WIDE.U32 R2, R3, 0x4, R6 ;  /* 0x0000000403027825 */ /* 0x010fca00078e0006 */
[----:B------:R-:W-:Y:S01]  /*45e0*/  STG.E desc[UR4][R2.64], R5 ;  /* 0x0000000502007986 */ /* 0x000fe2000c101904 */
[----:B------:R-:W-:Y:S05]  /*45f0*/  EXIT ;  /* 0x000000000000794d */ /* 0x000fea0003800000 */
.L_x_28080:
        /* <DEDUP_REMOVED lines=16> */
.L_x_32278:


//--------------------- .text._ZN2at6native29vectorized_elementwise_kernelILi4ENS0_13BUnaryFunctorIfffZZZNS0_21nextafter_kernel_cudaERNS_18TensorIteratorBaseEENKUlvE_clEvENKUlvE0_clEvEUlffE_EESt5arrayIPcLm2EEEEviT0_T1_ --------------------------
	.section	.text._ZN2at6native29vectorized_elementwise_kernelILi4ENS0_13BUnaryFunctorIfffZZZNS0_21nextafter_kernel_cudaERNS_18TensorIteratorBaseEENKUlvE_clEvENKUlvE0_clEvEUlffE_EESt5arrayIPcLm2EEEEviT0_T1_,"ax",@progbits
	.align	128
        .global         _ZN2at6native29vectorized_elementwise_kernelILi4ENS0_13BUnaryFunctorIfffZZZNS0_21nextafter_kernel_cudaERNS_18TensorIteratorBaseEENKUlvE_clEvENKUlvE0_clEvEUlffE_EESt5arrayIPcLm2EEEEviT0_T1_
        .type           _ZN2at6native29vectorized_elementwise_kernelILi4ENS0_13BUnaryFunctorIfffZZZNS0_21nextafter_kernel_cudaERNS_18TensorIteratorBaseEENKUlvE_clEvENKUlvE0_clEvEUlffE_EESt5arrayIPcLm2EEEEviT0_T1_,@function
        .size           _ZN2at6native29vectorized_elementwise_kernelILi4ENS0_13BUnaryFunctorIfffZZZNS0_21nextafter_kernel_cudaERNS_18TensorIteratorBaseEENKUlvE_clEvENKUlvE0_clEvEUlffE_EESt5arrayIPcLm2EEEEviT0_T1_,(.L_x_32279 - _ZN2at6native29vectorized_elementwise_kernelILi4ENS0_13BUnaryFunctorIfffZZZNS0_21nextafter_kernel_cudaERNS_18TensorIteratorBaseEENKUlvE_clEvENKUlvE0_clEvEUlffE_EESt5arrayIPcLm2EEEEviT0_T1_)
        .other          _ZN2at6native29vectorized_elementwise_kernelILi4ENS0_13BUnaryFunctorIfffZZZNS0_21nextafter_kernel_cudaERNS_18TensorIteratorBaseEENKUlvE_clEvENKUlvE0_clEvEUlffE_EESt5arrayIPcLm2EEEEviT0_T1_,@"STO_CUDA_ENTRY STV_DEFAULT"
_ZN2at6native29vectorized_elementwise_kernelILi4ENS0_13BUnaryFunctorIfffZZZNS0_21nextafter_kernel_cudaERNS_18TensorIteratorBaseEENKUlvE_clEvENKUlvE0_clEvEUlffE_EESt5arrayIPcLm2EEEEviT0_T1_:
.text._ZN2at6native29vectorized_elementwise_kernelILi4ENS0_13BUnaryFunctorIfffZZZNS0_21nextafter_kernel_cudaERNS_18TensorIteratorBaseEENKUlvE_clEvENKUlvE0_clEvEUlffE_EESt5arrayIPcLm2EEEEviT0_T1_:
        /* <DEDUP_REMOVED lines=16> */
[----:B------:R-:W2:Y:S04]  /*0100*/  LDG.E.128 R12, desc[UR4][R10.64] ;  /* 0x000000040a0c7981 */ /* 0x000ea8000c1e1d00 */
[----:B------:R0:W5:Y:S01]  /*0110*/  LDG.E.128 R16, desc[UR4][R10.64+0x800] ;  /* 0x000800040a107981 */ /* 0x000162000c1e1d00 */
        /* <DEDUP_REMOVED lines=41> */
.L_x_28083:
[----:B------:R-:W-:-:S07]  /*03b0*/  FADD.FTZ R20, R12, R7 ;  /* 0x000000070c147221 */ /* 0x000fce0000010000 */
.L_x_28084:
[----:B------:R-:W-:Y:S05]  /*03c0*/  BSYNC B0 ;  /* 0x0000000000007941 */ /* 0x000fea0003800000 */
.L_x_28082:
        /* <DEDUP_REMOVED lines=36> */
.L_x_28086:
[----:B------:R-:W-:-:S07]  /*0610*/  FADD.FTZ R21, R13, R7 ;  /* 0x000000070d157221 */ /* 0x000fce0000010000 */
.L_x_28087:
[----:B------:R-:W-:Y:S05]  /*0620*/  BSYNC B0 ;  /* 0x0000000000007941 */ /* 0x000fea0003800000 */
.L_x_28085:
        /* <DEDUP_REMOVED lines=36> */
.L_x_28089:
[----:B------:R-:W-:-:S07]  /*0870*/  FADD.FTZ R22, R14, R7 ;  /* 0x000000070e167221 */ /* 0x000fce0000010000 */
.L_x_28090:
[----:B------:R-:W-:Y:S05]  /*0880*/  BSYNC B0 ;  /* 0x0000000000007941 */ /* 0x000fea0003800000 */
.L_x_28088:
        /* <DEDUP_REMOVED lines=36> */
.L_x_28092:
[----:B------:R-:W-:-:S07]  /*0ad0*/  FADD.FTZ R23, R15, R7 ;  /* 0x000000070f177221 */ /* 0x000fce0000010000 */
.L_x_28093:
[----:B------:R-:W-:Y:S05]  /*0ae0*/  BSYNC B0 ;  /* 0x0000000000007941 */ /* 0x000fea0003800000 */
.L_x_28091:
        /* <DEDUP_REMOVED lines=36> */
.L_x_28095:
[----:B------:R-:W-:-:S07]  /*0d30*/  FADD.FTZ R24, R16, R7 ;  /* 0x0000000710187221 */ /* 0x000fce0000010000 */
.L_x_28096:
[----:B------:R-:W-:Y:S05]  /*0d40*/  BSYNC B0 ;  /* 0x0000000000007941 */ /* 0x000fea0003800000 */
.L_x_28094:
        /* <DEDUP_REMOVED lines=36> */
.L_x_28098:
[----:B------:R-:W-:-:S07]  /*0f90*/  FADD.FTZ R25, R17, R7 ;  /* 0x0000000711197221 */ /* 0x000fce0000010000 */
.L_x_28099:
[----:B------:R-:W-:Y:S05]  /*0fa0*/  BSYNC B0 ;  /* 0x0000000000007941 */ /* 0x000fea0003800000 */
.L_x_28097:
        /* <DEDUP_REMOVED lines=36> */
.L_x_28101:
[----:B------:R-:W-:-:S07]  /*11f0*/  FADD.FTZ R26, R18, R7 ;  /* 0x00000007121a7221 */ /* 0x000fce0000010000 */
.L_x_28102:
[----:B------:R-:W-:Y:S05]  /*1200*/  BSYNC B0 ;  /* 0x0000000000007941 */ /* 0x000fea0003800000 */
.L_x_28100:
        /* <DEDUP_REMOVED lines=35> */
.L_x_28104:
[----:B------:R-:W-:-:S07]  /*1440*/  FADD.FTZ R27, R19, R7 ;  /* 0x00000007131b7221 */ /* 0x000fce0000010000 */
.L_x_28105:
[----:B------:R-:W-:Y:S05]  /*1450*/  BSYNC B0 ;  /* 0x0000000000007941 */ /* 0x000fea0003800000 */
.L_x_28103:
[----:B------:R-:W0:Y:S02]  /*1460*/  LDC.64 R2, c[0x0][0x220] ;  /* 0x00008800ff027b82 */ /* 0x000e240000000a00 */
[----:B0-----:R-:W-:-:S04]  /*1470*/  IMAD.WIDE.U32 R8, R8, 0x4, R2 ;  /* 0x0000000408087825 */ /* 0x001fc800078e0002 */
[----:B------:R-:W-:-:S05]  /*1480*/  IMAD.WIDE R8, R0, 0x10, R8 ;  /* 0x0000001000087825 */ /* 0x000fca00078e0208 */
[----:B------:R-:W-:Y:S04]  /*1490*/  STG.E.128 desc[UR4][R8.64], R20 ;  /* 0x0000001408007986 */ /* 0x000fe8000c101d04 */
[----:B------:R-:W-:Y:S01]  /*14a0*/  STG.E.128 desc[UR4][R8.64+0x800], R24 ;  /* 0x0008001808007986 */ /* 0x000fe2000c101d04 */
[----:B------:R-:W-:Y:S05]  /*14b0*/  EXIT ;  /* 0x000000000000794d */ /* 0x000fea0003800000 */
.L_x_28081:
        /* <DEDUP_REMOVED lines=98> */
.L_x_28110:
[----:B------:R-:W-:-:S07]  /*1ae0*/  FADD.FTZ R12, R0, R7 ;  /* 0x00000007000c7221 */ /* 0x000fce0000010000 */
.L_x_28109:
[----:B------:R-:W-:Y:S05]  /*1af0*/  BSYNC B1 ;  /* 0x0000000000017941 */ /* 0x000fea0003800000 */
.L_x_28108:
        /* <DEDUP_REMOVED lines=40> */
.L_x_28113:
[----:B------:R-:W-:-:S07]  /*1d80*/  FADD.FTZ R11, R2, R7 ;  /* 0x00000007020b7221 */ /* 0x000fce0000010000 */
.L_x_28112:
[----:B------:R-:W-:Y:S05]  /*1d90*/  BSYNC B1 ;  /* 0x0000000000017941 */ /* 0x000fea0003800000 */
.L_x_28111:
        /* <DEDUP_REMOVED lines=40> */
.L_x_28116:
[----:B------:R-:W-:-:S07]  /*2020*/  FADD.FTZ R0, R22, R7 ;  /* 0x0000000716007221 */ /* 0x000fce0000010000 */
.L_x_28115:
[----:B------:R-:W-:Y:S05]  /*2030*/  BSYNC B1 ;  /* 0x0000000000017941 */ /* 0x000fea0003800000 */
.L_x_28114:
        /* <DEDUP_REMOVED lines=40> */
.L_x_28119:
[----:B------:R-:W-:-:S07]  /*22c0*/  FADD.FTZ R2, R9, R7 ;  /* 0x0000000709027221 */ /* 0x000fce0000010000 */
.L_x_28118:
[----:B------:R-:W-:Y:S05]  /*22d0*/  BSYNC B1 ;  /* 0x0000000000017941 */ /* 0x000fea0003800000 */
.L_x_28117:
        /* <DEDUP_REMOVED lines=40> */
.L_x_28122:
[----:B------:R-:W-:-:S07]  /*2560*/  FADD.FTZ R4, R28, R7 ;  /* 0x000000071c047221 */ /* 0x000fce0000010000 */
.L_x_28121:
[----:B------:R-:W-:Y:S05]  /*2570*/  BSYNC B1 ;  /* 0x0000000000017941 */ /* 0x000fea0003800000 */
.L_x_28120:
        /* <DEDUP_REMOVED lines=40> */
.L_x_28125:
[----:B------:R-:W-:-:S07]  /*2800*/  FADD.FTZ R9, R26, R7 ;  /* 0x000000071a097221 */ /* 0x000fce0000010000 */
.L_x_28124:
[----:B------:R-:W-:Y:S05]  /*2810*/  BSYNC B1 ;  /* 0x0000000000017941 */ /* 0x000fea0003800000 */
.L_x_28123:
        /* <DEDUP_REMOVED lines=40> */
.L_x_28128:
[----:B------:R-:W-:-:S07]  /*2aa0*/  FADD.FTZ R10, R24, R7 ;  /* 0x00000007180a7221 */ /* 0x000fce0000010000 */
.L_x_28127:
[----:B------:R-:W-:Y:S05]  /*2ab0*/  BSYNC B1 ;  /* 0x0000000000017941 */ /* 0x000fea0003800000 */
.L_x_28126:
        /* <DEDUP_REMOVED lines=38> */
.L_x_28130:
[----:B------:R-:W-:Y:S01]  /*2d20*/  FADD.FTZ R5, R20, R7 ;  /* 0x0000000714057221 */ /* 0x000fe20000010000 */
[----:B------:R-:W-:Y:S06]  /*2d30*/  BRA `(.L_x_28129) ;  /* 0x0000001400307947 */ /* 0x000fec0003800000 */
.L_x_28107:
        /* <DEDUP_REMOVED lines=38> */
.L_x_28133:
[----:B------:R-:W-:-:S07]  /*2fa0*/  FADD.FTZ R12, R0, R7 ;  /* 0x00000007000c7221 */ /* 0x000fce0000010000 */
.L_x_28132:
[----:B------:R-:W-:Y:S05]  /*2fb0*/  BSYNC B1 ;  /* 0x0000000000017941 */ /* 0x000fea0003800000 */
.L_x_28131:
        /* <DEDUP_REMOVED lines=40> */
.L_x_28136:
[----:B------:R-:W-:-:S07]  /*3240*/  FADD.FTZ R11, R2, R7 ;  /* 0x00000007020b7221 */ /* 0x000fce0000010000 */
.L_x_28135:
[----:B------:R-:W-:Y:S05]  /*3250*/  BSYNC B1 ;  /* 0x0000000000017941 */ /* 0x000fea0003800000 */
.L_x_28134:
        /* <DEDUP_REMOVED lines=40> */
.L_x_28139:
[----:B------:R-:W-:-:S07]  /*34e0*/  FADD.FTZ R0, R22, R7 ;  /* 0x0000000716007221 */ /* 0x000fce0000010000 */
.L_x_28138:
[----:B------:R-:W-:Y:S05]  /*34f0*/  BSYNC B1 ;  /* 0x0000000000017941 */ /* 0x000fea0003800000 */
.L_x_28137:
        /* <DEDUP_REMOVED lines=40> */
.L_x_28142:
[----:B------:R-:W-:-:S07]  /*3780*/  FADD.FTZ R2, R9, R7 ;  /* 0x0000000709027221 */ /* 0x000fce0000010000 */
.L_x_28141:
[----:B------:R-:W-:Y:S05]  /*3790*/  BSYNC B1 ;  /* 0x0000000000017941 */ /* 0x000fea0003800000 */
.L_x_28140:
        /* <DEDUP_REMOVED lines=40> */
.L_x_28145:
[----:B------:R-:W-:-:S07]  /*3a20*/  FADD.FTZ R4, R28, R7 ;  /* 0x000000071c047221 */ /* 0x000fce0000010000 */
.L_x_28144:
[----:B------:R-:W-:Y:S05]  /*3a30*/  BSYNC B1 ;  /* 0x0000000000017941 */ /* 0x000fea0003800000 */
.L_x_28143:
        /* <DEDUP_REMOVED lines=40> */
.L_x_28148:
[----:B------:R-:W-:-:S07]  /*3cc0*/  FADD.FTZ R9, R26, R7 ;  /* 0x000000071a097221 */ /* 0x000fce0000010000 */
.L_x_28147:
[----:B------:R-:W-:Y:S05]  /*3cd0*/  BSYNC B1 ;  /* 0x0000000000017941 */ /* 0x000fea0003800000 */
.L_x_28146:
        /* <DEDUP_REMOVED lines=40> */
.L_x_28151:
[----:B------:R-:W-:-:S07]  /*3f60*/  FADD.FTZ R10, R24, R7 ;  /* 0x00000007180a7221 */ /* 0x000fce0000010000 */
.L_x_28150:
[----:B------:R-:W-:Y:S05]  /*3f70*/  BSYNC B1 ;  /* 0x0000000000017941 */ /* 0x000fea0003800000 */
.L_x_28149:
        /* <DEDUP_REMOVED lines=39> */
.L_x_28152:
[----:B------:R-:W-:-:S07]  /*41f0*/  FADD.FTZ R5, R20, R7 ;  /* 0x0000000714057221 */ /* 0x000fce0000010000 */
.L_x_28129:
[----:B------:R-:W-:Y:S05]  /*4200*/  BSYNC B0 ;  /* 0x0000000000007941 */ /* 0x000fea0003800000 */
.L_x_28106:
        /* <DEDUP_REMOVED lines=21> */
.L_x_28155:
[----:B------:R-:W-:-:S13]  /*4360*/  ISETP.GE.AND P0, PT, R3, R6, PT ;  /* 0x000000060300720c */ /* 0x000fda0003f06270 */
[----:B------:R-:W-:Y:S05]  /*4370*/  @P0 BRA `(.L_x_28157) ;  /* 0x0000000000300947 */ /* 0x000fea0003800000 */
[----:B01----:R-:W0:Y:S01]  /*4380*/  LDC.64 R12, c[0x0][0x220] ;  /* 0x00008800ff0c7b82 */ /* 0x003e220000000a00 */
[----:B------:R-:W-:Y:S02]  /*4390*/  IMAD.IADD R7, R8, 0x1, R3 ;  /* 0x0000000108077824 */ /* 0x000fe400078e0203 */
[----:B------:R-:W-:Y:S02]  /*43a0*/  VIADD R3, R3, 0x80 ;  /* 0x0000008003037836 */ /* 0x000fe40000000000 */
[----:B0-----:R-:W-:-:S05]  /*43b0*/  IMAD.WIDE.U32 R12, R7, 0x4, R12 ;  /* 0x00000004070c7825 */ /* 0x001fca00078e000c */
[----:B------:R1:W-:Y:S02]  /*43c0*/  STG.E desc[UR4][R12.64], R2 ;  /* 0x000000020c007986 */ /* 0x0003e4000c101904 */
.L_x_28156:
[----:B------:R-:W-:-:S13]  /*43d0*/  ISETP.GE.AND P0, PT, R3, R6, PT ;  /* 0x000000060300720c */ /* 0x000fda0003f06270 */
[----:B------:R-:W-:Y:S05]  /*43e0*/  @P0 BRA `(.L_x_28158) ;  /* 0x0000000000340947 */ /* 0x000fea0003800000 */
[----:B01----:R-:W0:Y:S01]  /*43f0*/  LDC.64 R12, c[0x0][0x220] ;  /* 0x00008800ff0c7b82 */ /* 0x003e220000000a00 */
[----:B------:R-:W-:Y:S02]  /*4400*/  IMAD.IADD R7, R8, 0x1, R3 ;  /* 0x0000000108077824 */ /* 0x000fe400078e0203 */
[----:B------:R-:W-:Y:S02]  /*4410*/  VIADD R3, R3, 0x80 ;  /* 0x0000008003037836 */ /* 0x000fe40000000000 */
[----:B0-----:R-:W-:-:S05]  /*4420*/  IMAD.WIDE.U32 R12, R7, 0x4, R12 ;  /* 0x00000004070c7825 */ /* 0x001fca00078e000c */
[----:B------:R2:W-:Y:S02]  /*4430*/  STG.E desc[UR4][R12.64], R4 ;  /* 0x000000040c007986 */ /* 0x0005e4000c101904 */
.L_x_28157:
        /* <DEDUP_REMOVED lines=8> */
.L_x_28158:
[----:B------:R-:W-:Y:S05]  /*44c0*/  BSYNC B1 ;  /* 0x0000000000017941 */ /* 0x000fea0003800000 */
.L_x_28154:
[----:B------:R-:W-:-:S13]  /*44d0*/  ISETP.GE.AND P0, PT, R3, R6, PT ;  /* 0x000000060300720c */ /* 0x000fda0003f06270 */
[----:B012---:R-:W0:Y:S01]  /*44e0*/  @!P0 LDC.64 R12, c[0x0][0x220] ;  /* 0x00008800ff0c8b82 */ /* 0x007e220000000a00 */
[----:B------:R-:W-:Y:S02]  /*44f0*/  @!P0 IMAD.IADD R7, R8, 0x1, R3 ;  /* 0x0000000108078824 */ /* 0x000fe400078e0203 */
[----:B------:R-:W-:Y:S02]  /*4500*/  @!P0 VIADD R3, R3, 0x80 ;  /* 0x0000008003038836 */ /* 0x000fe40000000000 */
[----:B0-----:R-:W-:-:S05]  /*4510*/  @!P0 IMAD.WIDE.U32 R12, R7, 0x4, R12 ;  /* 0x00000004070c8825 */ /* 0x001fca00078e000c */
[----:B------:R3:W-:Y:S02]  /*4520*/  @!P0 STG.E desc[UR4][R12.64], R10 ;  /* 0x0000000a0c008986 */ /* 0x0007e4000c101904 */
.L_x_28159:
[----:B------:R-:W-:Y:S05]  /*4530*/  BSYNC B0 ;  /* 0x0000000000007941 */ /* 0x000fea0003800000 */
.L_x_28153:
        /* <DEDUP_REMOVED lines=8> */
.L_x_28160:
        /* <DEDUP_REMOVED lines=12> */
.L_x_32279:


//--------------------- .text._ZN2at6native29vectorized_elementwise_kernelILi8ENS0_13BUnaryFunctorIfffZZZNS0_21nextafter_kernel_cudaERNS_18TensorIteratorBaseEENKUlvE_clEvENKUlvE0_clEvEUlffE_EESt5arrayIPcLm2EEEEviT0_T1_ --------------------------
	.section	.text._ZN2at6native29vectorized_elementwise_kernelILi8ENS0_13BUnaryFunctorIfffZZZNS0_21nextafter_kernel_cudaERNS_18TensorIteratorBaseEENKUlvE_clEvENKUlvE0_clEvEUlffE_EESt5arrayIPcLm2EEEEviT0_T1_,"ax",@progbits
	.align	128
        .global         _ZN2at6native29vectorized_elementwise_kernelILi8ENS0_13BUnaryFunctorIfffZZZNS0_21nextafter_kernel_cudaERNS_18TensorIteratorBaseEENKUlvE_clEvENKUlvE0_clEvEUlffE_EESt5arrayIPcLm2EEEEviT0_T1_
        .type           _ZN2at6native29vectorized_elementwise_kernelILi8ENS0_13BUnaryFunctorIfffZZZNS0_21nextafter_kernel_cudaERNS_18TensorIteratorBaseEENKUlvE_clEvENKUlvE0_clEvEUlffE_EESt5arrayIPcLm2EEEEviT0_T1_,@function
        .size           _ZN2at6native29vectorized_elementwise_kernelILi8ENS0_13BUnaryFunctorIfffZZZNS0_21nextafter_kernel_cudaERNS_18TensorIteratorBaseEENKUlvE_clEvENKUlvE0_clEvEUlffE_EESt5arrayIPcLm2EEEEviT0_T1_,(.L_x_32280 - _ZN2at6native29vectorized_elementwise_kernelILi8ENS0_13BUnaryFunctorIfffZZZNS0_21nextafter_kernel_cudaERNS_18TensorIteratorBaseEENKUlvE_clEvENKUlvE0_clEvEUlffE_EESt5arrayIPcLm2EEEEviT0_T1_)
        .other          _ZN2at6native29vectorized_elementwise_kernelILi8ENS0_13BUnaryFunctorIfffZZZNS0_21nextafter_kernel_cudaERNS_18TensorIteratorBaseEENKUlvE_clEvENKUlvE0_clEvEUlffE_EESt5arrayIPcLm2EEEEviT0_T1_,@"STO_CUDA_ENTRY STV_DEFAULT"
_ZN2at6native29vectorized_elementwise_kernelILi8ENS0_13BUnaryFunctorIfffZZZNS0_21nextafter_kernel_cudaERNS_18TensorIteratorBaseEENKUlvE_clEvENKUlvE0_clEvEUlffE_EESt5arrayIPcLm2EEEEviT0_T1_:
.text._ZN2at6native29vectorized_elementwise_kernelILi8ENS0_13BUnaryFunctorIfffZZZNS0_21nextafter_kernel_cudaERNS_18TensorIteratorBaseEENKUlvE_clEvENKUlvE0_clEvEUlffE_EESt5arrayIPcLm2EEEEviT0_T1_:
        /* <DEDUP_REMOVED lines=59> */
.L_x_28163:
[----:B------:R-:W-:-:S07]  /*03b0*/  FADD.FTZ R20, R12, R7 ;  /* 0x000000070c147221 */ /* 0x000fce0000010000 */
.L_x_28164:
[----:B------:R-:W-:Y:S05]  /*03c0*/  BSYNC B0 ;  /* 0x0000000000007941 */ /* 0x000fea0003800000 */
.L_x_28162:
        /* <DEDUP_REMOVED lines=36> */
.L_x_28166:
[----:B------:R-:W-:-:S07]  /*0610*/  FADD.FTZ R21, R13, R7 ;  /* 0x000000070d157221 */ /* 0x000fce0000010000 */
.L_x_28167:
[----:B------:R-:W-:Y:S05]  /*0620*/  BSYNC B0 ;  /* 0x0000000000007941 */ /* 0x000fea0003800000 */
.L_x_28165:
        /* <DEDUP_REMOVED lines=36> */
.L_x_28169:
[----:B------:R-:W-:-:S07]  /*0870*/  FADD.FTZ R22, R14, R7 ;  /* 0x000000070e167221 */ /* 0x000fce0000010000 */
.L_x_28170:
[----:B------:R-:W-:Y:S05]  /*0880*/  BSYNC B0 ;  /* 0x0000000000007941 */ /* 0x000fea0003800000 */
.L_x_28168:
        /* <DEDUP_REMOVED lines=36> */
.L_x_28172:
[----:B------:R-:W-:-:S07]  /*0ad0*/  FADD.FTZ R23, R15, R7 ;  /* 0x000000070f177221 */ /* 0x000fce0000010000 */
.L_x_28173:
[----:B------:R-:W-:Y:S05]  /*0ae0*/  BSYNC B0 ;  /* 0x0000000000007941 */ /* 0x000fea0003800000 */
.L_x_28171:
        /* <DEDUP_REMOVED lines=36> */
.L_x_28175:
[----:B------:R-:W-:-:S07]  /*0d30*/  FADD.FTZ R24, R16, R7 ;  /* 0x0000000710187221 */ /* 0x000fce0000010000 */
.L_x_28176:
[----:B------:R-:W-:Y:S05]  /*0d40*/  BSYNC B0 ;  /* 0x0000000000007941 */ /* 0x000fea0003800000 */
.L_x_28174:
        /* <DEDUP_REMOVED lines=36> */
.L_x_28178:
[----:B------:R-:W-:-:S07]  /*0f90*/  FADD.FTZ R25, R17, R7 ;  /* 0x0000000711197221 */ /* 0x000fce0000010000 */
.L_x_28179:
[----:B------:R-:W-:Y:S05]  /*0fa0*/  BSYNC B0 ;  /* 0x0000000000007941 */ /* 0x000fea0003800000 */
.L_x_28177:
        /* <DEDUP_REMOVED lines=36> */
.L_x_28181:
[----:B------:R-:W-:-:S07]  /*11f0*/  FADD.FTZ R26, R18, R7 ;  /* 0x00000007121a7221 */ /* 0x000fce0000010000 */
.L_x_28182:
[----:B------:R-:W-:Y:S05]  /*1200*/  BSYNC B0 ;  /* 0x0000000000007941 */ /* 0x000fea0003800000 */
.L_x_28180:
        /* <DEDUP_REMOVED lines=35> */
.L_x_28184:
[----:B------:R-:W-:-:S07]  /*1440*/  FADD.FTZ R27, R19, R7 ;  /* 0x00000007131b7221 */ /* 0x000fce0000010000 */
.L_x_28185:
[----:B------:R-:W-:Y:S05]  /*1450*/  BSYNC B0 ;  /* 0x0000000000007941 */ /* 0x000fea0003800000 */
.L_x_28183:
[----:B------:R-:W0:Y:S02]  /*1460*/  LDC.64 R2, c[0x0][0x220] ;  /* 0x00008800ff027b82 */ /* 0x000e240000000a00 */
[----:B0-----:R-:W-:-:S04]  /*1470*/  IMAD.WIDE.U32 R8, R8, 0x4, R2 ;  /* 0x0000000408087825 */ /* 0x001fc800078e0002 */
[----:B------:R-:W-:-:S05]  /*1480*/  IMAD.WIDE R8, R0, 0x20, R8 ;  /* 0x0000002000087825 */ /* 0x000fca00078e0208 */
[----:B------:R-:W-:Y:S04]  /*1490*/  STG.E.128 desc[UR4][R8.64], R20 ;  /* 0x0000001408007986 */ /* 0x000fe8000c101d04 */
[----:B------:R-:W-:Y:S01]  /*14a0*/  STG.E.128 desc[UR4][R8.64+0x10], R24 ;  /* 0x0000101808007986 */ /* 0x000fe2000c101d04 */
[----:B------:R-:W-:Y:S05]  /*14b0*/  EXIT ;  /* 0x000000000000794d */ /* 0x000fea0003800000 */
.L_x_28161:
        /* <DEDUP_REMOVED lines=98> */
.L_x_28190:
[----:B------:R-:W-:-:S07]  /*1ae0*/  FADD.FTZ R12, R0, R7 ;  /* 0x00000007000c7221 */ /* 0x000fce0000010000 */
.L_x_28189:
[----:B------:R-:W-:Y:S05]  /*1af0*/  BSYNC B1 ;  /* 0x0000000000017941 */ /* 0x000fea0003800000 */
.L_x_28188:
        /* <DEDUP_REMOVED lines=40> */
.L_x_28193:
[----:B------:R-:W-:-:S07]  /*1d80*/  FADD.FTZ R11, R2, R7 ;  /* 0x00000007020b7221 */ /* 0x000fce0000010000 */
.L_x_28192:
[----:B------:R-:W-:Y:S05]  /*1d90*/  BSYNC B1 ;  /* 0x0000000000017941 */ /* 0x000fea0003800000 */
.L_x_28191:
        /* <DEDUP_REMOVED lines=40> */
.L_x_28196:
[----:B------:R-:W-:-:S07]  /*2020*/  FADD.FTZ R0, R22, R7 ;  /* 0x0000000716007221 */ /* 0x000fce0000010000 */
.L_x_28195:
[----:B------:R-:W-:Y:S05]  /*2030*/  BSYNC B1 ;  /* 0x0000000000017941 */ /* 0x000fea0003800000 */
.L_x_28194:
        /* <DEDUP_REMOVED lines=40> */
.L_x_28199:
[----:B------:R-:W-:-:S07]  /*22c0*/  FADD.FTZ R2, R9, R7 ;  /* 0x0000000709027221 */ /* 0x000fce0000010000 */
.L_x_28198:
[----:B------:R-:W-:Y:S05]  /*22d0*/  BSYNC B1 ;  /* 0x0000000000017941 */ /* 0x000fea0003800000 */
.L_x_28197:
        /* <DEDUP_REMOVED lines=40> */
.L_x_28202:
[----:B------:R-:W-:-:S07]  /*2560*/  FADD.FTZ R4, R28, R7 ;  /* 0x000000071c047221 */ /* 0x000fce0000010000 */
.L_x_28201:
[----:B------:R-:W-:Y:S05]  /*2570*/  BSYNC B1 ;  /* 0x0000000000017941 */ /* 0x000fea0003800000 */
.L_x_28200:
        /* <DEDUP_REMOVED lines=40> */
.L_x_28205:
[----:B------:R-:W-:-:S07]  /*2800*/  FADD.FTZ R9, R26, R7 ;  /* 0x000000071a097221 */ /* 0x000fce0000010000 */
.L_x_28204:
[----:B------:R-:W-:Y:S05]  /*2810*/  BSYNC B1 ;  /* 0x0000000000017941 */ /* 0x000fea0003800000 */
.L_x_28203:
        /* <DEDUP_REMOVED lines=40> */
.L_x_28208:
[----:B------:R-:W-:-:S07]  /*2aa0*/  FADD.FTZ R10, R24, R7 ;  /* 0x00000007180a7221 */ /* 0x000fce0000010000 */
.L_x_28207:
[----:B------:R-:W-:Y:S05]  /*2ab0*/  BSYNC B1 ;  /* 0x0000000000017941 */ /* 0x000fea0003800000 */
.L_x_28206:
        /* <DEDUP_REMOVED lines=38> */
.L_x_28210:
[----:B------:R-:W-:Y:S01]  /*2d20*/  FADD.FTZ R5, R20, R7 ;  /* 0x0000000714057221 */ /* 0x000fe20000010000 */
[----:B------:R-:W-:Y:S06]  /*2d30*/  BRA `(.L_x_28209) ;  /* 0x0000001400307947 */ /* 0x000fec0003800000 */
.L_x_28187:
        /* <DEDUP_REMOVED lines=38> */
.L_x_28213:
[----:B------:R-:W-:-:S07]  /*2fa0*/  FADD.FTZ R12, R0, R7 ;  /* 0x00000007000c7221 */ /* 0x000fce0000010000 */
.L_x_28212:
[----:B------:R-:W-:Y:S05]  /*2fb0*/  BSYNC B1 ;  /* 0x0000000000017941 */ /* 0x000fea0003800000 */
.L_x_28211:
        /* <DEDUP_REMOVED lines=40> */
.L_x_28216:
[----:B------:R-:W-:-:S07]  /*3240*/  FADD.FTZ R11, R2, R7 ;  /* 0x00000007020b7221 */ /* 0x000fce0000010000 */
.L_x_28215:
[----:B------:R-:W-:Y:S05]  /*3250*/  BSYNC B1 ;  /* 0x0000000000017941 */ /* 0x000fea0003800000 */
.L_x_28214:
        /* <DEDUP_REMOVED lines=40> */
.L_x_28219:
[----:B------:R-:W-:-:S07]  /*34e0*/  FADD.FTZ R0, R22, R7 ;  /* 0x0000000716007221 */ /* 0x000fce0000010000 */
.L_x_28218:
[----:B------:R-:W-:Y:S05]  /*34f0*/  BSYNC B1 ;  /* 0x0000000000017941 */ /* 0x000fea0003800000 */
.L_x_28217:
        /* <DEDUP_REMOVED lines=40> */
.L_x_28222:
[----:B------:R-:W-:-:S07]  /*3780*/  FADD.FTZ R2, R9, R7 ;  /* 0x0000000709027221 */ /* 0x000fce0000010000 */
.L_x_28221:
[----:B------:R-:W-:Y:S05]  /*3790*/  BSYNC B1 ;  /* 0x0000000000017941 */ /* 0x000fea0003800000 */
.L_x_28220:
        /* <DEDUP_REMOVED lines=40> */
.L_x_28225:
[----:B------:R-:W-:-:S07]  /*3a20*/  FADD.FTZ R4, R28, R7 ;  /* 0x000000071c047221 */ /* 0x000fce0000010000 */
.L_x_28224:
[----:B------:R-:W-:Y:S05]  /*3a30*/  BSYNC B1 ;  /* 0x0000000000017941 */ /* 0x000fea0003800000 */
.L_x_28223:
        /* <DEDUP_REMOVED lines=40> */
.L_x_28228:
[----:B------:R-:W-:-:S07]  /*3cc0*/  FADD.FTZ R9, R26, R7 ;  /* 0x000000071a097221 */ /* 0x000fce0000010000 */
.L_x_28227:
[----:B------:R-:W-:Y:S05]  /*3cd0*/  BSYNC B1 ;  /* 0x0000000000017941 */ /* 0x000fea0003800000 */
.L_x_28226:
        /* <DEDUP_REMOVED lines=40> */
.L_x_28231:
[----:B------:R-:W-:-:S07]  /*3f60*/  FADD.FTZ R10, R24, R7 ;  /* 0x00000007180a7221 */ /* 0x000fce0000010000 */
.L_x_28230:
[----:B------:R-:W-:Y:S05]  /*3f70*/  BSYNC B1 ;  /* 0x0000000000017941 */ /* 0x000fea0003800000 */
.L_x_28229:
        /* <DEDUP_REMOVED lines=39> */
.L_x_28232:
[----:B------:R-:W-:-:S07]  /*41f0*/  FADD.FTZ R5, R20, R7 ;  /* 0x0000000714057221 */ /* 0x000fce0000010000 */
.L_x_28209:
[----:B------:R-:W-:Y:S05]  /*4200*/  BSYNC B0 ;  /* 0x0000000000007941 */ /* 0x000fea0003800000 */
.L_x_28186:
        /* <DEDUP_REMOVED lines=21> */
.L_x_28235:
[----:B------:R-:W-:-:S13]  /*4360*/  ISETP.GE.AND P0, PT, R3, R6, PT ;  /* 0x000000060300720c */ /* 0x000fda0003f06270 */
[----:B------:R-:W-:Y:S05]  /*4370*/  @P0 BRA `(.L_x_28237) ;  /* 0x0000000000300947 */ /* 0x000fea0003800000 */
[----:B01----:R-:W0:Y:S01]  /*4380*/  LDC.64 R12, c[0x0][0x220] ;  /* 0x00008800ff0c7b82 */ /* 0x003e220000000a00 */
[----:B------:R-:W-:Y:S02]  /*4390*/  IMAD.IADD R7, R8, 0x1, R3 ;  /* 0x0000000108077824 */ /* 0x000fe400078e0203 */
[----:B------:R-:W-:Y:S02]  /*43a0*/  VIADD R3, R3, 0x80 ;  /* 0x0000008003037836 */ /* 0x000fe40000000000 */
[----:B0-----:R-:W-:-:S05]  /*43b0*/  IMAD.WIDE.U32 R12, R7, 0x4, R12 ;  /* 0x00000004070c7825 */ /* 0x001fca00078e000c */
[----:B------:R1:W-:Y:S02]  /*43c0*/  STG.E desc[UR4][R12.64], R2 ;  /* 0x000000020c007986 */ /* 0x0003e4000c101904 */
.L_x_28236:
[----:B------:R-:W-:-:S13]  /*43d0*/  ISETP.GE.AND P0, PT, R3, R6, PT ;  /* 0x000000060300720c */ /* 0x000fda0003f06270 */
[----:B------:R-:W-:Y:S05]  /*43e0*/  @P0 BRA `(.L_x_28238) ;  /* 0x0000000000340947 */ /* 0x000fea0003800000 */
[----:B01----:R-:W0:Y:S01]  /*43f0*/  LDC.64 R12, c[0x0][0x220] ;  /* 0x00008800ff0c7b82 */ /* 0x003e220000000a00 */
[----:B------:R-:W-:Y:S02]  /*4400*/  IMAD.IADD R7, R8, 0x1, R3 ;  /* 0x0000000108077824 */ /* 0x000fe400078e0203 */
[----:B------:R-:W-:Y:S02]  /*4410*/  VIADD R3, R3, 0x80 ;  /* 0x0000008003037836 */ /* 0x000fe40000000000 */
[----:B0-----:R-:W-:-:S05]  /*4420*/  IMAD.WIDE.U32 R12, R7, 0x4, R12 ;  /* 0x00000004070c7825 */ /* 0x001fca00078e000c */
[----:B------:R2:W-:Y:S02]  /*4430*/  STG.E desc[UR4][R12.64], R4 ;  /* 0x000000040c007986 */ /* 0x0005e4000c101904 */
.L_x_28237:
        /* <DEDUP_REMOVED lines=8> */
.L_x_28238:
[----:B------:R-:W-:Y:S05]  /*44c0*/  BSYNC B1 ;  /* 0x0000000000017941 */ /* 0x000fea0003800000 */
.L_x_28234:
[----:B------:R-:W-:-:S13]  /*44d0*/  ISETP.GE.AND P0, PT, R3, R6, PT ;  /* 0x000000060300720c */ /* 0x000fda0003f06270 */
[----:B012---:R-:W0:Y:S01]  /*44e0*/  @!P0 LDC.64 R12, c[0x0][0x220] ;  /* 0x00008800ff0c8b82 */ /* 0x007e220000000a00 */
[----:B------:R-:W-:Y:S02]  /*44f0*/  @!P0 IMAD.IADD R7, R8, 0x1, R3 ;  /* 0x0000000108078824 */ /* 0x000fe400078e0203 */
[----:B------:R-:W-:Y:S02]  /*4500*/  @!P0 VIADD R3, R3, 0x80 ;  /* 0x0000008003038836 */ /* 0x000fe40000000000 */
[----:B0-----:R-:W-:-:S05]  /*4510*/  @!P0 IMAD.WIDE.U32 R12, R7, 0x4, R12 ;  /* 0x00000004070c8825 */ /* 0x001fca00078e000c */
[----:B------:R3:W-:Y:S02]  /*4520*/  @!P0 STG.E desc[UR4][R12.64], R10 ;  /* 0x0000000a0c008986 */ /* 0x0007e4000c101904 */
.L_x_28239:
[----:B------:R-:W-:Y:S05]  /*4530*/  BSYNC B0 ;  /* 0x0000000000007941 */ /* 0x000fea0003800000 */
.L_x_28233:
        /* <DEDUP_REMOVED lines=8> */
.L_x_28240:
        /* <DEDUP_REMOVED lines=12> */
.L_x_32280:


//--------------------- .text._ZN2at6native18elementwise_kernelILi128ELi4EZNS0_15gpu_kernel_implINS0_13AUnaryFunctorIfffZZZNS0_21nextafter_kernel_cudaERNS_18TensorIteratorBaseEENKUlvE_clEvENKUlvE0_clEvEUlffE_EEEEvS5_RKT_EUliE_EEviT1_ --------------------------
	.section	.text._ZN2at6native18elementwise_kernelILi128ELi4EZNS0_15gpu_kernel_implINS0_13AUnaryFunctorIfffZZZNS0_21nextafter_kernel_cudaERNS_18TensorIteratorBaseEENKUlvE_clEvENKUlvE0_clEvEUlffE_EEEEvS5_RKT_EUliE_EEviT1_,"ax",@progbits
	.align	128
        .global         _ZN2at6native18elementwise_kernelILi128ELi4EZNS0_15gpu_kernel_implINS0_13AUnaryFunctorIfffZZZNS0_21nextafter_kernel_cudaERNS_18TensorIteratorBaseEENKUlvE_clEvENKUlvE0_clEvEUlffE_EEEEvS5_RKT_EUliE_EEviT1_
        .type           _ZN2at6native18elementwise_kernelILi128ELi4EZNS0_15gpu_kernel_implINS0_13AUnaryFunctorIfffZZZNS0_21nextafter_kernel_cudaERNS_18TensorIteratorBaseEENKUlvE_clEvENKUlvE0_clEvEUlffE_EEEEvS5_RKT_EUliE_EEviT1_,@function
        .size           _ZN2at6native18elementwise_kernelILi128ELi4EZNS0_15gpu_kernel_implINS0_13AUnaryFunctorIfffZZZNS0_21nextafter_kernel_cudaERNS_18TensorIteratorBaseEENKUlvE_clEvENKUlvE0_clEvEUlffE_EEEEvS5_RKT_EUliE_EEviT1_,(.L_x_32281 - _ZN2at6native18elementwise_kernelILi128ELi4EZNS0_15gpu_kernel_implINS0_13AUnaryFunctorIfffZZZNS0_21nextafter_kernel_cudaERNS_18TensorIteratorBaseEENKUlvE_clEvENKUlvE0_clEvEUlffE_EEEEvS5_RKT_EUliE_EEviT1_)
        .other          _ZN2at6native18elementwise_kernelILi128ELi4EZNS0_15gpu_kernel_implINS0_13AUnaryFunctorIfffZZZNS0_21nextafter_kernel_cudaERNS_18TensorIteratorBaseEENKUlvE_clEvENKUlvE0_clEvEUlffE_EEEEvS5_RKT_EUliE_EEviT1_,@"STO_CUDA_ENTRY STV_DEFAULT"
_ZN2at6native18elementwise_kernelILi128ELi4EZNS0_15gpu_kernel_implINS0_13AUnaryFunctorIfffZZZNS0_21nextafter_kernel_cudaERNS_18TensorIteratorBaseEENKUlvE_clEvENKUlvE0_clEvEUlffE_EEEEvS5_RKT_EUliE_EEviT1_:
.text._ZN2at6native18elementwise_kernelILi128ELi4EZNS0_15gpu_kernel_implINS0_13AUnaryFunctorIfffZZZNS0_21nextafter_kernel_cudaERNS_18TensorIteratorBaseEENKUlvE_clEvENKUlvE0_clEvEUlffE_EEEEvS5_RKT_EUliE_EEviT1_:
        /* <DEDUP_REMOVED lines=313> */
.L_x_28243:
        /* <DEDUP_REMOVED lines=22> */
.L_x_28248:
[----:B------:R-:W2:Y:S02]  /*14f0*/  LDG.E.U8 R0, desc[UR36][R2.64] ;  /* 0x0000002402007981 */ /* 0x000ea4000c1e1100 */
[----:B--2---:R-:W-:Y:S01]  /*1500*/  I2FP.F32.U32 R0, R0 ;  /* 0x0000000000007245 */ /* 0x004fe20000201000 */
[----:B------:R-:W-:Y:S06]  /*1510*/  BRA `(.L_x_28250) ;  /* 0x0000000c002c7947 */ /* 0x000fec0003800000 */
.L_x_28247:
        /* <DEDUP_REMOVED lines=9> */
.L_x_28252:
[----:B------:R-:W2:Y:S02]  /*15b0*/  LDG.E R0, desc[UR36][R2.64] ;  /* 0x0000002402007981 */ /* 0x000ea4000c1e1900 */
[----:B--2---:R-:W-:Y:S01]  /*15c0*/  I2FP.F32.S32 R0, R0 ;  /* 0x0000000000007245 */ /* 0x004fe20000201400 */
[----:B------:R-:W-:Y:S06]  /*15d0*/  BRA `(.L_x_28250) ;  /* 0x0000000800fc7947 */ /* 0x000fec0003800000 */
.L_x_28251:
[----:B------:R-:W2:Y:S02]  /*15e0*/  LDG.E.U16 R0, desc[UR36][R2.64] ;  /* 0x0000002402007981 */ /* 0x000ea4000c1e1500 */
[----:B--2---:R-:W0:Y:S01]  /*15f0*/  I2F.S16 R0, R0 ;  /* 0x0000000000007306 */ /* 0x004e220000101400 */
[----:B------:R-:W-:Y:S05]  /*1600*/  BRA `(.L_x_28250) ;  /* 0x0000000800f07947 */ /* 0x000fea0003800000 */
.L_x_28246:
        /* <DEDUP_REMOVED lines=8> */
.L_x_28254:
[----:B------:R-:W2:Y:S02]  /*1690*/  LDG.E.U16 R0, desc[UR36][R2.64] ;  /* 0x0000002402007981 */ /* 0x000ea4000c1e1500 */
[----:B--2---:R-:W-:Y:S01]  /*16a0*/  HADD2.F32 R0, -RZ, R0.H0_H0 ;  /* 0x20000000ff007230 */ /* 0x004fe20000004100 */
[----:B------:R-:W-:Y:S06]  /*16b0*/  BRA `(.L_x_28250) ;  /* 0x0000000800c47947 */ /* 0x000fec0003800000 */
.L_x_28253:
        /* <DEDUP_REMOVED lines=8> */
.L_x_28256:
[----:B------:R-:W2:Y:S02]  /*1740*/  LDG.E.U16 R0, desc[UR36][R2.64] ;  /* 0x0000002402007981 */ /* 0x000ea4000c1e1500 */
[----:B--2---:R-:W-:Y:S01]  /*1750*/  HADD2.F32 R0, -RZ, R0.H0_H0 ;  /* 0x20000000ff007230 */ /* 0x004fe20000004100 */
[----:B------:R-:W-:Y:S06]  /*1760*/  BRA `(.L_x_28250) ;  /* 0x0000000800987947 */ /* 0x000fec0003800000 */
.L_x_28255:
[----:B------:R-:W2:Y:S01]  /*1770*/  LDG.E.64 R2, desc[UR36][R2.64] ;  /* 0x0000002402027981 */ /* 0x000ea2000c1e1b00 */
[----:B------:R-:W-:Y:S01]  /*1780*/  UMOV UR4, 0xf0000000 ;  /* 0xf000000000047882 */ /* 0x000fe20000000000 */
[----:B------:R-:W-:Y:S01]  /*1790*/  UMOV UR5, 0x380fffff ;  /* 0x380fffff00057882 */ /* 0x000fe20000000000 */
[----:B--2---:R-:W0:Y:S01]  /*17a0*/  F2F.F32.F64 R0, R2 ;  /* 0x0000000200007310 */ /* 0x004e220000301000 */
[----:B------:R-:W-:-:S14]  /*17b0*/  DSETP.GEU.AND P0, PT, |R2|, UR4, PT ;  /* 0x0000000402007e2a */ /* 0x000fdc000bf0e200 */
[----:B0-----:R-:W-:Y:S01]  /*17c0*/  @!P0 FMUL R0, R0, 1.175494350822287508e-38 ;  /* 0x0080000000008820 */ /* 0x001fe20000400000 */
[----:B------:R-:W-:Y:S06]  /*17d0*/  BRA `(.L_x_28250) ;  /* 0x00000008007c7947 */ /* 0x000fec0003800000 */
.L_x_28245:
        /* <DEDUP_REMOVED lines=12> */
.L_x_28259:
[----:B------:R-:W2:Y:S01]  /*18a0*/  LDG.E.64 R2, desc[UR36][R2.64] ;  /* 0x0000002402027981 */ /* 0x000ea2000c1e1b00 */
[----:B------:R-:W-:Y:S01]  /*18b0*/  UMOV UR4, 0xf0000000 ;  /* 0xf000000000047882 */ /* 0x000fe20000000000 */
[----:B------:R-:W-:Y:S01]  /*18c0*/  UMOV UR5, 0x380fffff ;  /* 0x380fffff00057882 */ /* 0x000fe20000000000 */
[----:B--2---:R-:W0:Y:S01]  /*18d0*/  F2F.F32.F64 R0, R2 ;  /* 0x0000000200007310 */ /* 0x004e220000301000 */
[----:B------:R-:W-:-:S14]  /*18e0*/  DSETP.GEU.AND P0, PT, |R2|, UR4, PT ;  /* 0x0000000402007e2a */ /* 0x000fdc000bf0e200 */
[----:B0-----:R-:W-:Y:S01]  /*18f0*/  @!P0 FMUL R0, R0, 1.175494350822287508e-38 ;  /* 0x0080000000008820 */ /* 0x001fe20000400000 */
[----:B------:R-:W-:Y:S06]  /*1900*/  BRA `(.L_x_28250) ;  /* 0x0000000800307947 */ /* 0x000fec0003800000 */
.L_x_28258:
        /* <DEDUP_REMOVED lines=26> */
.L_x_28261:
        /* <DEDUP_REMOVED lines=13> */
.L_x_28260:
[----:B------:R-:W2:Y:S02]  /*1b80*/  LDG.E.U16 R0, desc[UR36][R2.64] ;  /* 0x0000002402007981 */ /* 0x000ea4000c1e1500 */
[----:B--2---:R-:W-:Y:S01]  /*1b90*/  IMAD.U32 R0, R0, 0x10000, RZ ;  /* 0x0001000000007824 */ /* 0x004fe200078e00ff */
[----:B------:R-:W-:Y:S06]  /*1ba0*/  BRA `(.L_x_28250) ;  /* 0x0000000400887947 */ /* 0x000fec0003800000 */
.L_x_28257:
        /* <DEDUP_REMOVED lines=11> */
.L_x_28264:
        /* <DEDUP_REMOVED lines=20> */
.L_x_28266:
[----:B------:R-:W-:Y:S05]  /*1da0*/  BSYNC B0 ;  /* 0x0000000000007941 */ /* 0x000fea0003800000 */
.L_x_28265:
[----:B------:R-:W-:Y:S01]  /*1db0*/  LEA R3, R0, 0x3b800000, 0x17 ;  /* 0x3b80000000037811 */ /* 0x000fe200078eb8ff */
[----:B------:R-:W-:-:S05]  /*1dc0*/  IMAD.SHL.U32 R0, R2, 0x100000, RZ ;  /* 0x0010000002007824 */ /* 0x000fca00078e00ff */
[----:B------:R-:W-:Y:S01]  /*1dd0*/  LOP3.LUT R0, R3, R0, R4, 0xfe, !PT ;  /* 0x0000000003007212 */ /* 0x000fe200078efe04 */
[----:B------:R-:W-:Y:S06]  /*1de0*/  BRA `(.L_x_28250) ;  /* 0x0000000000f87947 */ /* 0x000fec0003800000 */
.L_x_28263:
        /* <DEDUP_REMOVED lines=20> */
.L_x_28268:
[----:B------:R-:W-:Y:S05]  /*1f30*/  BSYNC B0 ;  /* 0x0000000000007941 */ /* 0x000fea0003800000 */
.L_x_28267:
[----:B------:R-:W-:Y:S01]  /*1f40*/  LEA R3, R0, 0x37800000, 0x17 ;  /* 0x3780000000037811 */ /* 0x000fe200078eb8ff */
[----:B------:R-:W-:-:S05]  /*1f50*/  IMAD.SHL.U32 R0, R2, 0x200000, RZ ;  /* 0x0020000002007824 */ /* 0x000fca00078e00ff */
[----:B------:R-:W-:Y:S01]  /*1f60*/  LOP3.LUT R0, R3, R0, R4, 0xfe, !PT ;  /* 0x0000000003007212 */ /* 0x000fe200078efe04 */
[----:B------:R-:W-:Y:S06]  /*1f70*/  BRA `(.L_x_28250) ;  /* 0x0000000000947947 */ /* 0x000fec0003800000 */
.L_x_28262:
        /* <DEDUP_REMOVED lines=14> */
.L_x_28249:
        /* <DEDUP_REMOVED lines=16> */
.L_x_28271:
[----:B------:R-:W-:Y:S01]  /*2160*/  IMAD.MOV.U32 R0, RZ, RZ, RZ ;  /* 0x000000ffff007224 */ /* 0x000fe200078e00ff */
[----:B------:R-:W-:Y:S06]  /*2170*/  BRA `(.L_x_28250) ;  /* 0x0000000000147947 */ /* 0x000fec0003800000 */
.L_x_28270:
[----:B------:R-:W2:Y:S02]  /*2180*/  LDG.E.64 R2, desc[UR36][R2.64] ;  /* 0x0000002402027981 */ /* 0x000ea4000c1e1b00 */
[----:B--2---:R0:W1:Y:S01]  /*2190*/  I2F.U64 R0, R2 ;  /* 0x0000000200007312 */ /* 0x0040620000301000 */
[----:B------:R-:W-:Y:S05]  /*21a0*/  BRA `(.L_x_28250) ;  /* 0x0000000000087947 */ /* 0x000fea0003800000 */
.L_x_28269:
[----:B------:R-:W2:Y:S02]  /*21b0*/  LDG.E R0, desc[UR36][R2.64] ;  /* 0x0000002402007981 */ /* 0x000ea4000c1e1900 */
[----:B--2---:R-:W-:-:S07]  /*21c0*/  I2FP.F32.U32 R0, R0 ;  /* 0x0000000000007245 */ /* 0x004fce0000201000 */
.L_x_28250:
[----:B------:R-:W-:Y:S05]  /*21d0*/  BSYNC B6 ;  /* 0x0000000000067941 */ /* 0x000fea0003800000 */
.L_x_28244:
[----:B------:R-:W0:Y:S02]  /*21e0*/  LDC R5, c[0x0][0x424] ;  /* 0x00010900ff057b82 */ /* 0x000e240000000800 */
[C---:B012345:R-:W-:Y:S01]  /*21f0*/  IMAD.SHL.U32 R2, R0.reuse, 0x2, RZ ;  /* 0x0000000200027824 */ /* 0x07ffe200078e00ff */
[----:B------:R-:W-:Y:S01]  /*2200*/  LOP3.LUT R3, R0, 0x80000000, RZ, 0xc0, !PT ;  /* 0x8000000000037812 */ /* 0x000fe200078ec0ff */
[----:B------:R-:W-:Y:S03]  /*2210*/  BSSY B0, `(.L_x_28272) ;  /* 0x0000028000007945 */ /* 0x000fe60003800000 */
[----:B------:R-:W-:-:S04]  /*2220*/  ISETP.GE.U32.AND P1, PT, R2, 0x1000000, PT ;  /* 0x010000000200780c */ /* 0x000fc80003f26070 */
[----:B------:R-:W-:Y:S02]  /*2230*/  SEL R4, R3, R0, !P1 ;  /* 0x0000000003047207 */ /* 0x000fe40004800000 */
[----:B------:R-:W-:-:S13]  /*2240*/  FSETP.GTU.FTZ.AND P0, PT, |R5|, +INF , PT ;  /* 0x7f8000000500780b */ /* 0x000fda0003f1c200 */
        /* <DEDUP_REMOVED lines=9> */
[----:B------:R-:W-:Y:S01]  /*22e0*/  @!P0 IMAD.MOV.U32 R2, RZ, RZ, R4 ;  /* 0x000000ffff028224 */ /* 0x000fe200078e0004 */
[----:B------:R-:W-:Y:S06]  /*22f0*/  @!P0 BRA `(.L_x_28274) ;  /* 0x0000000000648947 */ /* 0x000fec0003800000 */
[----:B------:R-:W-:-:S13]  /*2300*/  FSETP.NEU.FTZ.AND P0, PT, R3, RZ, PT ;  /* 0x000000ff0300720b */ /* 0x000fda0003f1d000 */
[----:B------:R-:W-:-:S05]  /*2310*/  @!P0 IMAD.MOV.U32 R7, RZ, RZ, 0x800000 ;  /* 0x00800000ff078424 */ /* 0x000fca00078e00ff */
[----:B------:R-:W-:Y:S01]  /*2320*/  @!P0 LOP3.LUT R2, R7, 0x80000000, R0, 0xb8, !PT ;  /* 0x8000000007028812 */ /* 0x000fe200078eb800 */
[----:B------:R-:W-:Y:S06]  /*2330*/  @!P0 BRA `(.L_x_28274) ;  /* 0x0000000000548947 */ /* 0x000fec0003800000 */
[CC--:B------:R-:W-:Y:S01]  /*2340*/  FSETP.GT.FTZ.AND P2, PT, R0.reuse, R5.reuse, PT ;  /* 0x000000050000720b */ /* 0x0c0fe20003f54000 */
[----:B------:R-:W-:Y:S01]  /*2350*/  IMAD.MOV.U32 R2, RZ, RZ, RZ ;  /* 0x000000ffff027224 */ /* 0x000fe200078e00ff */
[C---:B------:R-:W-:Y:S02]  /*2360*/  FSETP.GEU.FTZ.AND P3, PT, R5.reuse, RZ, PT ;  /* 0x000000ff0500720b */ /* 0x040fe40003f7e000 */
[----:B------:R-:W-:Y:S02]  /*2370*/  FSETP.GT.FTZ.AND P0, PT, R5, RZ, PT ;  /* 0x000000ff0500720b */ /* 0x000fe40003f14000 */
[----:B------:R-:W-:Y:S02]  /*2380*/  PLOP3.LUT P4, PT, P3, P2, PT, 0x8, 0x0 ;  /* 0x000000000000781c */ /* 0x000fe40001f84170 */
[----:B------:R-:W-:Y:S02]  /*2390*/  PLOP3.LUT P2, PT, P0, P2, PT, 0x80, 0x0 ;  /* 0x000000000000781c */ /* 0x000fe40000745070 */
[----:B------:R-:W-:-:S02]  /*23a0*/  FSETP.GEU.FTZ.AND P1, PT, R0, R5, PT ;  /* 0x000000050000720b */ /* 0x000fc40003f3e000 */
        /* <DEDUP_REMOVED lines=13> */
.L_x_28273:
[----:B------:R-:W-:-:S07]  /*2480*/  FADD.FTZ R2, R0, R5 ;  /* 0x0000000500027221 */ /* 0x000fce0000010000 */
.L_x_28274:
[----:B------:R-:W-:Y:S05]  /*2490*/  BSYNC B0 ;  /* 0x0000000000007941 */ /* 0x000fea0003800000 */
.L_x_28272:
        /* <DEDUP_REMOVED lines=15> */
.L_x_28278:
[----:B------:R-:W0:Y:S02]  /*2590*/  F2I.S64.TRUNC R2, R2 ;  /* 0x0000000200027311 */ /* 0x000e24000020d900 */
[----:B0-----:R-:W-:-:S05]  /*25a0*/  IMAD.MOV.U32 R5, RZ, RZ, R2 ;  /* 0x000000ffff057224 */ /* 0x001fca00078e0002 */
[----:B------:R0:W-:Y:S01]  /*25b0*/  STG.E.U8 desc[UR36][R16.64], R5 ;  /* 0x0000000510007986 */ /* 0x0001e2000c101124 */
[----:B------:R-:W-:Y:S05]  /*25c0*/  BRA `(.L_x_28280) ;  /* 0x0000000c00407947 */ /* 0x000fea0003800000 */
.L_x_28277:
        /* <DEDUP_REMOVED lines=9> */
.L_x_28282:
[----:B------:R-:W0:Y:S02]  /*2660*/  F2I.FTZ.TRUNC.NTZ R3, R2 ;  /* 0x0000000200037305 */ /* 0x000e24000021f100 */
[----:B0-----:R0:W-:Y:S01]  /*2670*/  STG.E desc[UR36][R16.64], R3 ;  /* 0x0000000310007986 */ /* 0x0011e2000c101924 */
[----:B------:R-:W-:Y:S05]  /*2680*/  BRA `(.L_x_28280) ;  /* 0x0000000c00107947 */ /* 0x000fea0003800000 */
.L_x_28281:
[----:B------:R-:W0:Y:S02]  /*2690*/  F2I.FTZ.TRUNC.NTZ R3, R2 ;  /* 0x0000000200037305 */ /* 0x000e24000021f100 */
[----:B0-----:R0:W-:Y:S01]  /*26a0*/  STG.E.U16 desc[UR36][R16.64], R3 ;  /* 0x0000000310007986 */ /* 0x0011e2000c101524 */
[----:B------:R-:W-:Y:S05]  /*26b0*/  BRA `(.L_x_28280) ;  /* 0x0000000c00047947 */ /* 0x000fea0003800000 */
.L_x_28276:
        /* <DEDUP_REMOVED lines=8> */
.L_x_28284:
[----:B------:R-:W-:-:S05]  /*2740*/  F2FP.F16.F32.PACK_AB R2, RZ, R2 ;  /* 0x00000002ff02723e */ /* 0x000fca00000000ff */
[----:B------:R0:W-:Y:S01]  /*2750*/  STG.E.U16 desc[UR36][R16.64], R2 ;  /* 0x0000000210007986 */ /* 0x0001e2000c101524 */
[----:B------:R-:W-:Y:S05]  /*2760*/  BRA `(.L_x_28280) ;  /* 0x0000000800d87947 */ /* 0x000fea0003800000 */
.L_x_28283:
        /* <DEDUP_REMOVED lines=9> */
.L_x_28286:
[----:B------:R-:W-:-:S04]  /*2800*/  F2FP.F16.F32.PACK_AB R3, RZ, R2 ;  /* 0x00000002ff03723e */ /* 0x000fc800000000ff */
[----:B------:R-:W-:-:S05]  /*2810*/  PRMT R3, R3, 0x5410, RZ ;  /* 0x0000541003037816 */ /* 0x000fca00000000ff */
[----:B------:R0:W-:Y:S01]  /*2820*/  STG.E desc[UR36][R16.64], R3 ;  /* 0x0000000310007986 */ /* 0x0001e2000c101924 */
[----:B------:R-:W-:Y:S05]  /*2830*/  BRA `(.L_x_28280) ;  /* 0x0000000800a47947 */ /* 0x000fea0003800000 */
.L_x_28285:
[----:B------:R-:W-:-:S06]  /*2840*/  FMUL.FTZ R2, R2, 1 ;  /* 0x3f80000002027820 */ /* 0x000fcc0000410000 */
[----:B------:R-:W0:Y:S02]  /*2850*/  F2F.F64.F32 R2, R2 ;  /* 0x0000000200027310 */ /* 0x000e240000201800 */
[----:B0-----:R0:W-:Y:S01]  /*2860*/  STG.E.64 desc[UR36][R16.64], R2 ;  /* 0x0000000210007986 */ /* 0x0011e2000c101b24 */
[----:B------:R-:W-:Y:S05]  /*2870*/  BRA `(.L_x_28280) ;  /* 0x0000000800947947 */ /* 0x000fea0003800000 */
.L_x_28275:
        /* <DEDUP_REMOVED lines=12> */
.L_x_28289:
[----:B------:R-:W-:Y:S01]  /*2940*/  FMUL.FTZ R4, R2, 1 ;  /* 0x3f80000002047820 */ /* 0x000fe20000410000 */
[----:B------:R-:W-:-:S05]  /*2950*/  CS2R R6, SRZ ;  /* 0x0000000000067805 */ /* 0x000fca000001ff00 */
[----:B------:R-:W0:Y:S02]  /*2960*/  F2F.F64.F32 R4, R4 ;  /* 0x0000000400047310 */ /* 0x000e240000201800 */
[----:B0-----:R0:W-:Y:S01]  /*2970*/  STG.E.128 desc[UR36][R16.64], R4 ;  /* 0x0000000410007986 */ /* 0x0011e2000c101d24 */
[----:B------:R-:W-:Y:S05]  /*2980*/  BRA `(.L_x_28280) ;  /* 0x0000000800507947 */ /* 0x000fea0003800000 */
.L_x_28288:
        /* <DEDUP_REMOVED lines=20> */
.L_x_28293:
[----:B------:R-:W-:Y:S05]  /*2ad0*/  BSYNC B0 ;  /* 0x0000000000007941 */ /* 0x000fea0003800000 */
.L_x_28292:
[----:B------:R-:W-:-:S05]  /*2ae0*/  LOP3.LUT R5, R0, R5, RZ, 0xfc, !PT ;  /* 0x0000000500057212 */ /* 0x000fca00078efcff */
[----:B------:R0:W-:Y:S01]  /*2af0*/  STG.E.U8 desc[UR36][R16.64], R5 ;  /* 0x0000000510007986 */ /* 0x0001e2000c101124 */
[----:B------:R-:W-:Y:S05]  /*2b00*/  BRA `(.L_x_28280) ;  /* 0x0000000400f07947 */ /* 0x000fea0003800000 */
.L_x_28291:
        /* <DEDUP_REMOVED lines=12> */
.L_x_28295:
[----:B------:R-:W-:Y:S01]  /*2bd0*/  IMAD.MOV.U32 R0, RZ, RZ, 0x7f ;  /* 0x0000007fff007424 */ /* 0x000fe200078e00ff */
[----:B------:R-:W-:-:S04]  /*2be0*/  ISETP.GT.U32.AND P0, PT, R4, 0x7f800000, PT ;  /* 0x7f8000000400780c */ /* 0x000fc80003f04070 */
[----:B------:R-:W-:-:S09]  /*2bf0*/  SEL R0, R0, 0x7c, P0 ;  /* 0x0000007c00007807 */ /* 0x000fd20000000000 */
.L_x_28296:
[----:B------:R-:W-:Y:S05]  /*2c00*/  BSYNC B0 ;  /* 0x0000000000007941 */ /* 0x000fea0003800000 */
.L_x_28294:
[----:B------:R-:W-:-:S04]  /*2c10*/  LOP3.LUT R2, R2, 0x80000000, RZ, 0xc0, !PT ;  /* 0x8000000002027812 */ /* 0x000fc800078ec0ff */
[----:B------:R-:W-:-:S04]  /*2c20*/  SHF.R.U32.HI R3, RZ, 0x18, R2 ;  /* 0x00000018ff037819 */ /* 0x000fc80000011602 */
[----:B------:R-:W-:-:S05]  /*2c30*/  LOP3.LUT R3, R0, R3, RZ, 0xfc, !PT ;  /* 0x0000000300037212 */ /* 0x000fca00078efcff */
[----:B------:R0:W-:Y:S01]  /*2c40*/  STG.E.U8 desc[UR36][R16.64], R3 ;  /* 0x0000000310007986 */ /* 0x0001e2000c101124 */
[----:B------:R-:W-:Y:S05]  /*2c50*/  BRA `(.L_x_28280) ;  /* 0x00000004009c7947 */ /* 0x000fea0003800000 */
.L_x_28290:
[----:B------:R-:W-:-:S05]  /*2c60*/  F2FP.BF16.F32.PACK_AB R2, RZ, R2 ;  /* 0x00000002ff02723e */ /* 0x000fca00000010ff */
[----:B------:R0:W-:Y:S01]  /*2c70*/  STG.E.U16 desc[UR36][R16.64], R2 ;  /* 0x0000000210007986 */ /* 0x0001e2000c101524 */
[----:B------:R-:W-:Y:S05]  /*2c80*/  BRA `(.L_x_28280) ;  /* 0x0000000400907947 */ /* 0x000fea0003800000 */
.L_x_28287:
        /* <DEDUP_REMOVED lines=11> */
.L_x_28299:
        /* <DEDUP_REMOVED lines=16> */
.L_x_28302:
[----:B------:R-:W-:-:S04]  /*2e40*/  LOP3.LUT R2, R2, 0x80000000, RZ, 0xc0, !PT ;  /* 0x8000000002027812 */ /* 0x000fc800078ec0ff */
[----:B------:R-:W-:-:S04]  /*2e50*/  SHF.R.U32.HI R3, RZ, 0x18, R2 ;  /* 0x00000018ff037819 */ /* 0x000fc80000011602 */
[----:B------:R-:W-:-:S04]  /*2e60*/  LOP3.LUT R0, R0, R3, RZ, 0xfc, !PT ;  /* 0x0000000300007212 */ /* 0x000fc800078efcff */
[----:B------:R-:W-:-:S07]  /*2e70*/  PRMT R8, R0, 0x7610, R8 ;  /* 0x0000761000087816 */ /* 0x000fce0000000008 */
.L_x_28301:
[----:B------:R-:W-:Y:S05]  /*2e80*/  BSYNC B0 ;  /* 0x0000000000007941 */ /* 0x000fea0003800000 */
.L_x_28300:
[----:B------:R3:W-:Y:S01]  /*2e90*/  STG.E.U8 desc[UR36][R16.64], R8 ;  /* 0x0000000810007986 */ /* 0x0007e2000c101124 */
[----:B------:R-:W-:Y:S05]  /*2ea0*/  BRA `(.L_x_28280) ;  /* 0x0000000400087947 */ /* 0x000fea0003800000 */
.L_x_28298:
        /* <DEDUP_REMOVED lines=16> */
.L_x_28305:
[----:B------:R-:W-:-:S04]  /*2fb0*/  LOP3.LUT R2, R2, 0x80000000, RZ, 0xc0, !PT ;  /* 0x8000000002027812 */ /* 0x000fc800078ec0ff */
[----:B------:R-:W-:-:S04]  /*2fc0*/  SHF.R.U32.HI R3, RZ, 0x18, R2 ;  /* 0x00000018ff037819 */ /* 0x000fc80000011602 */
[----:B------:R-:W-:-:S04]  /*2fd0*/  LOP3.LUT R0, R0, R3, RZ, 0xfc, !PT ;  /* 0x0000000300007212 */ /* 0x000fc800078efcff */
[----:B------:R-:W-:-:S07]  /*2fe0*/  PRMT R8, R0, 0x7610, R8 ;  /* 0x0000761000087816 */ /* 0x000fce0000000008 */
.L_x_28304:
[----:B------:R-:W-:Y:S05]  /*2ff0*/  BSYNC B0 ;  /* 0x0000000000007941 */ /* 0x000fea0003800000 */
.L_x_28303:
[----:B------:R0:W-:Y:S01]  /*3000*/  STG.E.U8 desc[UR36][R16.64], R8 ;  /* 0x0000000810007986 */ /* 0x0001e2000c101124 */
[----:B------:R-:W-:Y:S05]  /*3010*/  BRA `(.L_x_28280) ;  /* 0x0000000000ac7947 */ /* 0x000fea0003800000 */
.L_x_28297:
        /* <DEDUP_REMOVED lines=21> */
.L_x_28279:
        /* <DEDUP_REMOVED lines=16> */
.L_x_28308:
[----:B------:R-:W-:Y:S05]  /*3270*/  BRA `(.L_x_28280) ;  /* 0x0000000000147947 */ /* 0x000fea0003800000 */
.L_x_28307:
[----:B------:R-:W0:Y:S02]  /*3280*/  F2I.U64.TRUNC R2, R2 ;  /* 0x0000000200027311 */ /* 0x000e24000020d800 */
[----:B0-----:R2:W-:Y:S01]  /*3290*/  STG.E.64 desc[UR36][R16.64], R2 ;  /* 0x0000000210007986 */ /* 0x0015e2000c101b24 */
[----:B------:R-:W-:Y:S05]  /*32a0*/  BRA `(.L_x_28280) ;  /* 0x0000000000087947 */ /* 0x000fea0003800000 */
.L_x_28306:
[----:B------:R-:W0:Y:S02]  /*32b0*/  F2I.FTZ.U32.TRUNC.NTZ R3, R2 ;  /* 0x0000000200037305 */ /* 0x000e24000021f000 */
[----:B0-----:R0:W-:Y:S02]  /*32c0*/  STG.E desc[UR36][R16.64], R3 ;  /* 0x0000000310007986 */ /* 0x0011e4000c101924 */
.L_x_28280:
[----:B------:R-:W-:-:S04]  /*32d0*/  IMAD R18, R23, 0x200, R18 ;  /* 0x0000020017127824 */ /* 0x000fc800078e0212 */
[----:B------:R-:W-:-:S07]  /*32e0*/  VIADD R19, R18, 0x80 ;  /* 0x0000008012137836 */ /* 0x000fce0000000000 */
.L_x_28242:
[----:B------:R-:W-:Y:S05]  /*32f0*/  BSYNC B7 ;  /* 0x0000000000077941 */ /* 0x000fea0003800000 */
.L_x_28241:
        /* <DEDUP_REMOVED lines=307> */
.L_x_28311:
        /* <DEDUP_REMOVED lines=22> */
.L_x_28316:
[----:B------:R-:W2:Y:S02]  /*4790*/  LDG.E.U8 R0, desc[UR36][R2.64] ;  /* 0x0000002402007981 */ /* 0x000ea4000c1e1100 */
[----:B--2---:R-:W-:Y:S01]  /*47a0*/  I2FP.F32.U32 R0, R0 ;  /* 0x0000000000007245 */ /* 0x004fe20000201000 */
[----:B------:R-:W-:Y:S06]  /*47b0*/  BRA `(.L_x_28318) ;  /* 0x0000000c002c7947 */ /* 0x000fec0003800000 */
.L_x_28315:
        /* <DEDUP_REMOVED lines=9> */
.L_x_28320:
[----:B------:R-:W2:Y:S02]  /*4850*/  LDG.E R0, desc[UR36][R2.64] ;  /* 0x0000002402007981 */ /* 0x000ea4000c1e1900 */
[----:B--2---:R-:W-:Y:S01]  /*4860*/  I2FP.F32.S32 R0, R0 ;  /* 0x0000000000007245 */ /* 0x004fe20000201400 */
[----:B------:R-:W-:Y:S06]  /*4870*/  BRA `(.L_x_28318) ;  /* 0x0000000800fc7947 */ /* 0x000fec0003800000 */
.L_x_28319:
[----:B------:R-:W2:Y:S02]  /*4880*/  LDG.E.U16 R0, desc[UR36][R2.64] ;  /* 0x0000002402007981 */ /* 0x000ea4000c1e1500 */
[----:B--2---:R-:W0:Y:S01]  /*4890*/  I2F.S16 R0, R0 ;  /* 0x0000000000007306 */ /* 0x004e220000101400 */
[----:B------:R-:W-:Y:S05]  /*48a0*/  BRA `(.L_x_28318) ;  /* 0x0000000800f07947 */ /* 0x000fea0003800000 */
.L_x_28314:
        /* <DEDUP_REMOVED lines=8> */
.L_x_28322:
[----:B------:R-:W2:Y:S02]  /*4930*/  LDG.E.U16 R0, desc[UR36][R2.64] ;  /* 0x0000002402007981 */ /* 0x000ea4000c1e1500 */
[----:B--2---:R-:W-:Y:S01]  /*4940*/  HADD2.F32 R0, -RZ, R0.H0_H0 ;  /* 0x20000000ff007230 */ /* 0x004fe20000004100 */
[----:B------:R-:W-:Y:S06]  /*4950*/  BRA `(.L_x_28318) ;  /* 0x0000000800c47947 */ /* 0x000fec0003800000 */
.L_x_28321:
        /* <DEDUP_REMOVED lines=8> */
.L_x_28324:
[----:B------:R-:W2:Y:S02]  /*49e0*/  LDG.E.U16 R0, desc[UR36][R2.64] ;  /* 0x0000002402007981 */ /* 0x000ea4000c1e1500 */
[----:B--2---:R-:W-:Y:S01]  /*49f0*/  HADD2.F32 R0, -RZ, R0.H0_H0 ;  /* 0x20000000ff007230 */ /* 0x004fe20000004100 */
[----:B------:R-:W-:Y:S06]  /*4a00*/  BRA `(.L_x_28318) ;  /* 0x0000000800987947 */ /* 0x000fec0003800000 */
.L_x_28323:
[----:B------:R-:W2:Y:S01]  /*4a10*/  LDG.E.64 R2, desc[UR36][R2.64] ;  /* 0x0000002402027981 */ /* 0x000ea2000c1e1b00 */
[----:B------:R-:W-:Y:S01]  /*4a20*/  UMOV UR4, 0xf0000000 ;  /* 0xf000000000047882 */ /* 0x000fe20000000000 */
[----:B------:R-:W-:Y:S01]  /*4a30*/  UMOV UR5, 0x380fffff ;  /* 0x380fffff00057882 */ /* 0x000fe20000000000 */
[----:B--2---:R-:W0:Y:S01]  /*4a40*/  F2F.F32.F64 R0, R2 ;  /* 0x0000000200007310 */ /* 0x004e220000301000 */
[----:B------:R-:W-:-:S14]  /*4a50*/  DSETP.GEU.AND P0, PT, |R2|, UR4, PT ;  /* 0x0000000402007e2a */ /* 0x000fdc000bf0e200 */
[----:B0-----:R-:W-:Y:S01]  /*4a60*/  @!P0 FMUL R0, R0, 1.175494350822287508e-38 ;  /* 0x0080000000008820 */ /* 0x001fe20000400000 */
[----:B------:R-:W-:Y:S06]  /*4a70*/  BRA `(.L_x_28318) ;  /* 0x00000008007c7947 */ /* 0x000fec0003800000 */
.L_x_28313:
        /* <DEDUP_REMOVED lines=12> */
.L_x_28327:
[----:B------:R-:W2:Y:S01]  /*4b40*/  LDG.E.64 R2, desc[UR36][R2.64] ;  /* 0x0000002402027981 */ /* 0x000ea2000c1e1b00 */
[----:B------:R-:W-:Y:S01]  /*4b50*/  UMOV UR4, 0xf0000000 ;  /* 0xf000000000047882 */ /* 0x000fe20000000000 */
[----:B------:R-:W-:Y:S01]  /*4b60*/  UMOV UR5, 0x380fffff ;  /* 0x380fffff00057882 */ /* 0x000fe20000000000 */
[----:B--2---:R-:W0:Y:S01]  /*4b70*/  F2F.F32.F64 R0, R2 ;  /* 0x0000000200007310 */ /* 0x004e220000301000 */
[----:B------:R-:W-:-:S14]  /*4b80*/  DSETP.GEU.AND P0, PT, |R2|, UR4, PT ;  /* 0x0000000402007e2a */ /* 0x000fdc000bf0e200 */
[----:B0-----:R-:W-:Y:S01]  /*4b90*/  @!P0 FMUL R0, R0, 1.175494350822287508e-38 ;  /* 0x0080000000008820 */ /* 0x001fe20000400000 */
[----:B------:R-:W-:Y:S06]  /*4ba0*/  BRA `(.L_x_28318) ;  /* 0x0000000800307947 */ /* 0x000fec0003800000 */
.L_x_28326:
        /* <DEDUP_REMOVED lines=26> */
.L_x_28329:
        /* <DEDUP_REMOVED lines=13> */
.L_x_28328:
[----:B------:R-:W2:Y:S02]  /*4e20*/  LDG.E.U16 R0, desc[UR36][R2.64] ;  /* 0x0000002402007981 */ /* 0x000ea4000c1e1500 */
[----:B--2---:R-:W-:Y:S01]  /*4e30*/  IMAD.U32 R0, R0, 0x10000, RZ ;  /* 0x0001000000007824 */ /* 0x004fe200078e00ff */
[----:B------:R-:W-:Y:S06]  /*4e40*/  BRA `(.L_x_28318) ;  /* 0x0000000400887947 */ /* 0x000fec0003800000 */
.L_x_28325:
        /* <DEDUP_REMOVED lines=11> */
.L_x_28332:
        /* <DEDUP_REMOVED lines=20> */
.L_x_28334:
[----:B------:R-:W-:Y:S05]  /*5040*/  BSYNC B0 ;  /* 0x0000000000007941 */ /* 0x000fea0003800000 */
.L_x_28333:
[----:B------:R-:W-:Y:S01]  /*5050*/  LEA R3, R0, 0x3b800000, 0x17 ;  /* 0x3b80000000037811 */ /* 0x000fe200078eb8ff */
[----:B------:R-:W-:-:S05]  /*5060*/  IMAD.SHL.U32 R0, R2, 0x100000, RZ ;  /* 0x0010000002007824 */ /* 0x000fca00078e00ff */
[----:B------:R-:W-:Y:S01]  /*5070*/  LOP3.LUT R0, R3, R0, R4, 0xfe, !PT ;  /* 0x0000000003007212 */ /* 0x000fe200078efe04 */
[----:B------:R-:W-:Y:S06]  /*5080*/  BRA `(.L_x_28318) ;  /* 0x0000000000f87947 */ /* 0x000fec0003800000 */
.L_x_28331:
        /* <DEDUP_REMOVED lines=20> */
.L_x_28336:
[----:B------:R-:W-:Y:S05]  /*51d0*/  BSYNC B0 ;  /* 0x0000000000007941 */ /* 0x000fea0003800000 */
.L_x_28335:
[----:B------:R-:W-:Y:S01]  /*51e0*/  LEA R3, R0, 0x37800000, 0x17 ;  /* 0x3780000000037811 */ /* 0x000fe200078eb8ff */
[----:B------:R-:W-:-:S05]  /*51f0*/  IMAD.SHL.U32 R0, R2, 0x200000, RZ ;  /* 0x0020000002007824 */ /* 0x000fca00078e00ff */
[----:B------:R-:W-:Y:S01]  /*5200*/  LOP3.LUT R0, R3, R0, R4, 0xfe, !PT ;  /* 0x0000000003007212 */ /* 0x000fe200078efe04 */
[----:B------:R-:W-:Y:S06]  /*5210*/  BRA `(.L_x_28318) ;  /* 0x0000000000947947 */ /* 0x000fec0003800000 */
.L_x_28330:
        /* <DEDUP_REMOVED lines=14> */
.L_x_28317:
        /* <DEDUP_REMOVED lines=16> */
.L_x_28339:
[----:B------:R-:W-:Y:S01]  /*5400*/  IMAD.MOV.U32 R0, RZ, RZ, RZ ;  /* 0x000000ffff007224 */ /* 0x000fe200078e00ff */
[----:B------:R-:W-:Y:S06]  /*5410*/  BRA `(.L_x_28318) ;  /* 0x0000000000147947 */ /* 0x000fec0003800000 */
.L_x_28338:
[----:B------:R-:W2:Y:S02]  /*5420*/  LDG.E.64 R2, desc[UR36][R2.64] ;  /* 0x0000002402027981 */ /* 0x000ea4000c1e1b00 */
[----:B--2---:R0:W1:Y:S01]  /*5430*/  I2F.U64 R0, R2 ;  /* 0x0000000200007312 */ /* 0x0040620000301000 */
[----:B------:R-:W-:Y:S05]  /*5440*/  BRA `(.L_x_28318) ;  /* 0x0000000000087947 */ /* 0x000fea0003800000 */
.L_x_28337:
[----:B------:R-:W2:Y:S02]  /*5450*/  LDG.E R0, desc[UR36][R2.64] ;  /* 0x0000002402007981 */ /* 0x000ea4000c1e1900 */
[----:B--2---:R-:W-:-:S07]  /*5460*/  I2FP.F32.U32 R0, R0 ;  /* 0x0000000000007245 */ /* 0x004fce0000201000 */
.L_x_28318:
[----:B------:R-:W-:Y:S05]  /*5470*/  BSYNC B6 ;  /* 0x0000000000067941 */ /* 0x000fea0003800000 */
.L_x_28312:
        /* <DEDUP_REMOVED lines=41> */
.L_x_28341:
[----:B------:R-:W-:-:S07]  /*5710*/  FADD.FTZ R2, R0, R5 ;  /* 0x0000000500027221 */ /* 0x000fce0000010000 */
.L_x_28342:
[----:B------:R-:W-:Y:S05]  /*5720*/  BSYNC B0 ;  /* 0x0000000000007941 */ /* 0x000fea0003800000 */
.L_x_28340:
        /* <DEDUP_REMOVED lines=15> */
.L_x_28346:
[----:B------:R-:W0:Y:S02]  /*5820*/  F2I.S64.TRUNC R2, R2 ;  /* 0x0000000200027311 */ /* 0x000e24000020d900 */
[----:B0-----:R-:W-:-:S05]  /*5830*/  IMAD.MOV.U32 R5, RZ, RZ, R2 ;  /* 0x000000ffff057224 */ /* 0x001fca00078e0002 */
[----:B------:R0:W-:Y:S01]  /*5840*/  STG.E.U8 desc[UR36][R16.64], R5 ;  /* 0x0000000510007986 */ /* 0x0001e2000c101124 */
[----:B------:R-:W-:Y:S05]  /*5850*/  BRA `(.L_x_28348) ;  /* 0x0000000c00407947 */ /* 0x000fea0003800000 */
.L_x_28345:
        /* <DEDUP_REMOVED lines=9> */
.L_x_28350:
[----:B------:R-:W0:Y:S02]  /*58f0*/  F2I.FTZ.TRUNC.NTZ R3, R2 ;  /* 0x0000000200037305 */ /* 0x000e24000021f100 */
[----:B0-----:R3:W-:Y:S01]  /*5900*/  STG.E desc[UR36][R16.64], R3 ;  /* 0x0000000310007986 */ /* 0x0017e2000c101924 */
[----:B------:R-:W-:Y:S05]  /*5910*/  BRA `(.L_x_28348) ;  /* 0x0000000c00107947 */ /* 0x000fea0003800000 */
.L_x_28349:
[----:B------:R-:W0:Y:S02]  /*5920*/  F2I.FTZ.TRUNC.NTZ R3, R2 ;  /* 0x0000000200037305 */ /* 0x000e24000021f100 */
[----:B0-----:R2:W-:Y:S01]  /*5930*/  STG.E.U16 desc[UR36][R16.64], R3 ;  /* 0x0000000310007986 */ /* 0x0015e2000c101524 */
[----:B------:R-:W-:Y:S05]  /*5940*/  BRA `(.L_x_28348) ;  /* 0x0000000c00047947 */ /* 0x000fea0003800000 */
.L_x_28344:
        /* <DEDUP_REMOVED lines=8> */
.L_x_28352:
[----:B------:R-:W-:-:S05]  /*59d0*/  F2FP.F16.F32.PACK_AB R2, RZ, R2 ;  /* 0x00000002ff02723e */ /* 0x000fca00000000ff */
[----:B------:R0:W-:Y:S01]  /*59e0*/  STG.E.U16 desc[UR36][R16.64], R2 ;  /* 0x0000000210007986 */ /* 0x0001e2000c101524 */
[----:B------:R-:W-:Y:S05]  /*59f0*/  BRA `(.L_x_28348) ;  /* 0x0000000800d87947 */ /* 0x000fea0003800000 */
.L_x_28351:
        /* <DEDUP_REMOVED lines=9> */
.L_x_28354:
[----:B------:R-:W-:-:S04]  /*5a90*/  F2FP.F16.F32.PACK_AB R3, RZ, R2 ;  /* 0x00000002ff03723e */ /* 0x000fc800000000ff */
[----:B------:R-:W-:-:S05]  /*5aa0*/  PRMT R3, R3, 0x5410, RZ ;  /* 0x0000541003037816 */ /* 0x000fca00000000ff */
[----:B------:R0:W-:Y:S01]  /*5ab0*/  STG.E desc[UR36][R16.64], R3 ;  /* 0x0000000310007986 */ /* 0x0001e2000c101924 */
[----:B------:R-:W-:Y:S05]  /*5ac0*/  BRA `(.L_x_28348) ;  /* 0x0000000800a47947 */ /* 0x000fea0003800000 */
.L_x_28353:
[----:B------:R-:W-:-:S06]  /*5ad0*/  FMUL.FTZ R2, R2, 1 ;  /* 0x3f80000002027820 */ /* 0x000fcc0000410000 */
[----:B------:R-:W0:Y:S02]  /*5ae0*/  F2F.F64.F32 R2, R2 ;  /* 0x0000000200027310 */ /* 0x000e240000201800 */
[----:B0-----:R0:W-:Y:S01]  /*5af0*/  STG.E.64 desc[UR36][R16.64], R2 ;  /* 0x0000000210007986 */ /* 0x0011e2000c101b24 */
[----:B------:R-:W-:Y:S05]  /*5b00*/  BRA `(.L_x_28348) ;  /* 0x0000000800947947 */ /* 0x000fea0003800000 */
.L_x_28343:
        /* <DEDUP_REMOVED lines=12> */
.L_x_28357:
[----:B------:R-:W-:Y:S01]  /*5bd0*/  FMUL.FTZ R4, R2, 1 ;  /* 0x3f80000002047820 */ /* 0x000fe20000410000 */
[----:B------:R-:W-:-:S05]  /*5be0*/  CS2R R6, SRZ ;  /* 0x0000000000067805 */ /* 0x000fca000001ff00 */
[----:B------:R-:W0:Y:S02]  /*5bf0*/  F2F.F64.F32 R4, R4 ;  /* 0x0000000400047310 */ /* 0x000e240000201800 */
[----:B0-----:R0:W-:Y:S01]  /*5c00*/  STG.E.128 desc[UR36][R16.64], R4 ;  /* 0x0000000410007986 */ /* 0x0011e2000c101d24 */
[----:B------:R-:W-:Y:S05]  /*5c10*/  BRA `(.L_x_28348) ;  /* 0x0000000800507947 */ /* 0x000fea0003800000 */
.L_x_28356:
        /* <DEDUP_REMOVED lines=20> */
.L_x_28361:
[----:B------:R-:W-:Y:S05]  /*5d60*/  BSYNC B0 ;  /* 0x0000000000007941 */ /* 0x000fea0003800000 */
.L_x_28360:
[----:B------:R-:W-:-:S05]  /*5d70*/  LOP3.LUT R5, R0, R5, RZ, 0xfc, !PT ;  /* 0x0000000500057212 */ /* 0x000fca00078efcff */
[----:B------:R0:W-:Y:S01]  /*5d80*/  STG.E.U8 desc[UR36][R16.64], R5 ;  /* 0x0000000510007986 */ /* 0x0001e2000c101124 */
[----:B------:R-:W-:Y:S05]  /*5d90*/  BRA `(.L_x_28348) ;  /* 0x0000000400f07947 */ /* 0x000fea0003800000 */
.L_x_28359:
        /* <DEDUP_REMOVED lines=12> */
.L_x_28363:
[----:B------:R-:W-:Y:S01]  /*5e60*/  IMAD.MOV.U32 R0, RZ, RZ, 0x7f ;  /* 0x0000007fff007424 */ /* 0x000fe200078e00ff */
[----:B------:R-:W-:-:S04]  /*5e70*/  ISETP.GT.U32.AND P0, PT, R4, 0x7f800000, PT ;  /* 0x7f8000000400780c */ /* 0x000fc80003f04070 */
[----:B------:R-:W-:-:S09]  /*5e80*/  SEL R0, R0, 0x7c, P0 ;  /* 0x0000007c00007807 */ /* 0x000fd20000000000 */
.L_x_28364:
[----:B------:R-:W-:Y:S05]  /*5e90*/  BSYNC B0 ;  /* 0x0000000000007941 */ /* 0x000fea0003800000 */
.L_x_28362:
[----:B------:R-:W-:-:S04]  /*5ea0*/  LOP3.LUT R2, R2, 0x80000000, RZ, 0xc0, !PT ;  /* 0x8000000002027812 */ /* 0x000fc800078ec0ff */
[----:B------:R-:W-:-:S04]  /*5eb0*/  SHF.R.U32.HI R3, RZ, 0x18, R2 ;  /* 0x00000018ff037819 */ /* 0x000fc80000011602 */
[----:B------:R-:W-:-:S05]  /*5ec0*/  LOP3.LUT R3, R0, R3, RZ, 0xfc, !PT ;  /* 0x0000000300037212 */ /* 0x000fca00078efcff */
[----:B------:R0:W-:Y:S01]  /*5ed0*/  STG.E.U8 desc[UR36][R16.64], R3 ;  /* 0x0000000310007986 */ /* 0x0001e2000c101124 */
[----:B------:R-:W-:Y:S05]  /*5ee0*/  BRA `(.L_x_28348) ;  /* 0x00000004009c7947 */ /* 0x000fea0003800000 */
.L_x_28358:
[----:B------:R-:W-:-:S05]  /*5ef0*/  F2FP.BF16.F32.PACK_AB R2, RZ, R2 ;  /* 0x00000002ff02723e */ /* 0x000fca00000010ff */
[----:B------:R0:W-:Y:S01]  /*5f00*/  STG.E.U16 desc[UR36][R16.64], R2 ;  /* 0x0000000210007986 */ /* 0x0001e2000c101524 */
[----:B------:R-:W-:Y:S05]  /*5f10*/  BRA `(.L_x_28348) ;  /* 0x0000000400907947 */ /* 0x000fea0003800000 */
.L_x_28355:
        /* <DEDUP_REMOVED lines=11> */
.L_x_28367:
        /* <DEDUP_REMOVED lines=16> */
.L_x_28370:
[----:B------:R-:W-:-:S04]  /*60d0*/  LOP3.LUT R2, R2, 0x80000000, RZ, 0xc0, !PT ;  /* 0x8000000002027812 */ /* 0x000fc800078ec0ff */
[----:B------:R-:W-:-:S04]  /*60e0*/  SHF.R.U32.HI R3, RZ, 0x18, R2 ;  /* 0x00000018ff037819 */ /* 0x000fc80000011602 */
[----:B------:R-:W-:-:S04]  /*60f0*/  LOP3.LUT R0, R0, R3, RZ, 0xfc, !PT ;  /* 0x0000000300007212 */ /* 0x000fc800078efcff */
[----:B------:R-:W-:-:S07]  /*6100*/  PRMT R8, R0, 0x7610, R8 ;  /* 0x0000761000087816 */ /* 0x000fce0000000008 */
.L_x_28369:
[----:B------:R-:W-:Y:S05]  /*6110*/  BSYNC B0 ;  /* 0x0000000000007941 */ /* 0x000fea0003800000 */
.L_x_28368:
[----:B------:R0:W-:Y:S01]  /*6120*/  STG.E.U8 desc[UR36][R16.64], R8 ;  /* 0x0000000810007986 */ /* 0x0001e2000c101124 */
[----:B------:R-:W-:Y:S05]  /*6130*/  BRA `(.L_x_28348) ;  /* 0x0000000400087947 */ /* 0x000fea0003800000 */
.L_x_28366:
        /* <DEDUP_REMOVED lines=16> */
.L_x_28373:
[----:B------:R-:W-:-:S04]  /*6240*/  LOP3.LUT R2, R2, 0x80000000, RZ, 0xc0, !PT ;  /* 0x8000000002027812 */ /* 0x000fc800078ec0ff */
[----:B------:R-:W-:-:S04]  /*6250*/  SHF.R.U32.HI R3, RZ, 0x18, R2 ;  /* 0x00000018ff037819 */ /* 0x000fc80000011602 */
[----:B------:R-:W-:-:S04]  /*6260*/  LOP3.LUT R0, R0, R3, RZ, 0xfc, !PT ;  /* 0x0000000300007212 */ /* 0x000fc800078efcff */
[----:B------:R-:W-:-:S07]  /*6270*/  PRMT R8, R0, 0x7610, R8 ;  /* 0x0000761000087816 */ /* 0x000fce0000000008 */
.L_x_28372:
[----:B------:R-:W-:Y:S05]  /*6280*/  BSYNC B0 ;  /* 0x0000000000007941 */ /* 0x000fea0003800000 */
.L_x_28371:
[----:B------:R0:W-:Y:S01]  /*6290*/  STG.E.U8 desc[UR36][R16.64], R8 ;  /* 0x0000000810007986 */ /* 0x0001e2000c101124 */
[----:B------:R-:W-:Y:S05]  /*62a0*/  BRA `(.L_x_28348) ;  /* 0x0000000000ac7947 */ /* 0x000fea0003800000 */
.L_x_28365:
        /* <DEDUP_REMOVED lines=21> */
.L_x_28347:
        /* <DEDUP_REMOVED lines=16> */
.L_x_28376:
[----:B------:R-:W-:Y:S05]  /*6500*/  BRA `(.L_x_28348) ;  /* 0x0000000000147947 */ /* 0x000fea0003800000 */
.L_x_28375:
[----:B------:R-:W0:Y:S02]  /*6510*/  F2I.U64.TRUNC R2, R2 ;  /* 0x0000000200027311 */ /* 0x000e24000020d800 */
[----:B0-----:R0:W-:Y:S01]  /*6520*/  STG.E.64 desc[UR36][R16.64], R2 ;  /* 0x0000000210007986 */ /* 0x0011e2000c101b24 */
[----:B------:R-:W-:Y:S05]  /*6530*/  BRA `(.L_x_28348) ;  /* 0x0000000000087947 */ /* 0x000fea0003800000 */
.L_x_28374:
[----:B------:R-:W0:Y:S02]  /*6540*/  F2I.FTZ.U32.TRUNC.NTZ R3, R2 ;  /* 0x0000000200037305 */ /* 0x000e24000021f000 */
[----:B0-----:R0:W-:Y:S02]  /*6550*/  STG.E desc[UR36][R16.64], R3 ;  /* 0x0000000310007986 */ /* 0x0011e4000c101924 */
.L_x_28348:
[----:B------:R-:W-:-:S07]  /*6560*/  VIADD R19, R19, 0x80 ;  /* 0x0000008013137836 */ /* 0x000fce0000000000 */
.L_x_28310:
[----:B------:R-:W-:Y:S05]  /*6570*/  BSYNC B7 ;  /* 0x0000000000077941 */ /* 0x000fea0003800000 */
.L_x_28309:
        /* <DEDUP_REMOVED lines=307> */
.L_x_28379:
        /* <DEDUP_REMOVED lines=22> */
.L_x_28384:
[----:B------:R-:W2:Y:S02]  /*7a10*/  LDG.E.U8 R0, desc[UR36][R2.64] ;  /* 0x0000002402007981 */ /* 0x000ea4000c1e1100 */
[----:B--2---:R-:W-:Y:S01]  /*7a20*/  I2FP.F32.U32 R0, R0 ;  /* 0x0000000000007245 */ /* 0x004fe20000201000 */
[----:B------:R-:W-:Y:S06]  /*7a30*/  BRA `(.L_x_28386) ;  /* 0x0000000c002c7947 */ /* 0x000fec0003800000 */
.L_x_28383:
        /* <DEDUP_REMOVED lines=9> */
.L_x_28388:
[----:B------:R-:W2:Y:S02]  /*7ad0*/  LDG.E R0, desc[UR36][R2.64] ;  /* 0x0000002402007981 */ /* 0x000ea4000c1e1900 */
[----:B--2---:R-:W-:Y:S01]  /*7ae0*/  I2FP.F32.S32 R0, R0 ;  /* 0x0000000000007245 */ /* 0x004fe20000201400 */
[----:B------:R-:W-:Y:S06]  /*7af0*/  BRA `(.L_x_28386) ;  /* 0x0000000800fc7947 */ /* 0x000fec0003800000 */
.L_x_28387:
[----:B------:R-:W2:Y:S02]  /*7b00*/  LDG.E.U16 R0, desc[UR36][R2.64] ;  /* 0x0000002402007981 */ /* 0x000ea4000c1e1500 */
[----:B--2---:R-:W0:Y:S01]  /*7b10*/  I2F.S16 R0, R0 ;  /* 0x0000000000007306 */ /* 0x004e220000101400 */
[----:B------:R-:W-:Y:S05]  /*7b20*/  BRA `(.L_x_28386) ;  /* 0x0000000800f07947 */ /* 0x000fea0003800000 */
.L_x_28382:
        /* <DEDUP_REMOVED lines=8> */
.L_x_28390:
[----:B------:R-:W2:Y:S02]  /*7bb0*/  LDG.E.U16 R0, desc[UR36][R2.64] ;  /* 0x0000002402007981 */ /* 0x000ea4000c1e1500 */
[----:B--2---:R-:W-:Y:S01]  /*7bc0*/  HADD2.F32 R0, -RZ, R0.H0_H0 ;  /* 0x20000000ff007230 */ /* 0x004fe20000004100 */
[----:B------:R-:W-:Y:S06]  /*7bd0*/  BRA `(.L_x_28386) ;  /* 0x0000000800c47947 */ /* 0x000fec0003800000 */
.L_x_28389:
        /* <DEDUP_REMOVED lines=8> */
.L_x_28392:
[----:B------:R-:W2:Y:S02]  /*7c60*/  LDG.E.U16 R0, desc[UR36][R2.64] ;  /* 0x0000002402007981 */ /* 0x000ea4000c1e1500 */
[----:B--2---:R-:W-:Y:S01]  /*7c70*/  HADD2.F32 R0, -RZ, R0.H0_H0 ;  /* 0x20000000ff007230 */ /* 0x004fe20000004100 */
[----:B------:R-:W-:Y:S06]  /*7c80*/  BRA `(.L_x_28386) ;  /* 0x0000000800987947 */ /* 0x000fec0003800000 */
.L_x_28391:
[----:B------:R-:W2:Y:S01]  /*7c90*/  LDG.E.64 R2, desc[UR36][R2.64] ;  /* 0x0000002402027981 */ /* 0x000ea2000c1e1b00 */
[----:B------:R-:W-:Y:S01]  /*7ca0*/  UMOV UR4, 0xf0000000 ;  /* 0xf000000000047882 */ /* 0x000fe20000000000 */
[----:B------:R-:W-:Y:S01]  /*7cb0*/  UMOV UR5, 0x380fffff ;  /* 0x380fffff00057882 */ /* 0x000fe20000000000 */
[----:B--2---:R-:W0:Y:S01]  /*7cc0*/  F2F.F32.F64 R0, R2 ;  /* 0x0000000200007310 */ /* 0x004e220000301000 */
[----:B------:R-:W-:-:S14]  /*7cd0*/  DSETP.GEU.AND P0, PT, |R2|, UR4, PT ;  /* 0x0000000402007e2a */ /* 0x000fdc000bf0e200 */
[----:B0-----:R-:W-:Y:S01]  /*7ce0*/  @!P0 FMUL R0, R0, 1.175494350822287508e-38 ;  /* 0x0080000000008820 */ /* 0x001fe20000400000 */
[----:B------:R-:W-:Y:S06]  /*7cf0*/  BRA `(.L_x_28386) ;  /* 0x00000008007c7947 */ /* 0x000fec0003800000 */
.L_x_28381:
        /* <DEDUP_REMOVED lines=12> */
.L_x_28395:
[----:B------:R-:W2:Y:S01]  /*7dc0*/  LDG.E.64 R2, desc[UR36][R2.64] ;  /* 0x0000002402027981 */ /* 0x000ea2000c1e1b00 */
[----:B------:R-:W-:Y:S01]  /*7dd0*/  UMOV UR4, 0xf0000000 ;  /* 0xf000000000047882 */ /* 0x000fe20000000000 */
[----:B------:R-:W-:Y:S01]  /*7de0*/  UMOV UR5, 0x380fffff ;  /* 0x380fffff00057882 */ /* 0x000fe20000000000 */
[----:B--2---:R-:W0:Y:S01]  /*7df0*/  F2F.F32.F64 R0, R2 ;  /* 0x0000000200007310 */ /* 0x004e220000301000 */
[----:B------:R-:W-:-:S14]  /*7e00*/  DSETP.GEU.AND P0, PT, |R2|, UR4, PT ;  /* 0x0000000402007e2a */ /* 0x000fdc000bf0e200 */
[----:B0-----:R-:W-:Y:S01]  /*7e10*/  @!P0 FMUL R0, R0, 1.175494350822287508e-38 ;  /* 0x0080000000008820 */ /* 0x001fe20000400000 */
[----:B------:R-:W-:Y:S06]  /*7e20*/  BRA `(.L_x_28386) ;  /* 0x0000000800307947 */ /* 0x000fec0003800000 */
.L_x_28394:
        /* <DEDUP_REMOVED lines=26> */
.L_x_28397:
        /* <DEDUP_REMOVED lines=13> */
.L_x_28396:
[----:B------:R-:W2:Y:S02]  /*80a0*/  LDG.E.U16 R0, desc[UR36][R2.64] ;  /* 0x0000002402007981 */ /* 0x000ea4000c1e1500 */
[----:B--2---:R-:W-:Y:S01]  /*80b0*/  IMAD.U32 R0, R0, 0x10000, RZ ;  /* 0x0001000000007824 */ /* 0x004fe200078e00ff */
[----:B------:R-:W-:Y:S06]  /*80c0*/  BRA `(.L_x_28386) ;  /* 0x0000000400887947 */ /* 0x000fec0003800000 */
.L_x_28393:
        /* <DEDUP_REMOVED lines=11> */
.L_x_28400:
        /* <DEDUP_REMOVED lines=20> */
.L_x_28402:
[----:B------:R-:W-:Y:S05]  /*82c0*/  BSYNC B0 ;  /* 0x0000000000007941 */ /* 0x000fea0003800000 */
.L_x_28401:
[----:B------:R-:W-:Y:S01]  /*82d0*/  LEA R3, R0, 0x3b800000, 0x17 ;  /* 0x3b80000000037811 */ /* 0x000fe200078eb8ff */
[----:B------:R-:W-:-:S05]  /*82e0*/  IMAD.SHL.U32 R0, R2, 0x100000, RZ ;  /* 0x0010000002007824 */ /* 0x000fca00078e00ff */
[----:B------:R-:W-:Y:S01]  /*82f0*/  LOP3.LUT R0, R3, R0, R4, 0xfe, !PT ;  /* 0x0000000003007212 */ /* 0x000fe200078efe04 */
[----:B------:R-:W-:Y:S06]  /*8300*/  BRA `(.L_x_28386) ;  /* 0x0000000000f87947 */ /* 0x000fec0003800000 */
.L_x_28399:
        /* <DEDUP_REMOVED lines=20> */
.L_x_28404:
[----:B------:R-:W-:Y:S05]  /*8450*/  BSYNC B0 ;  /* 0x0000000000007941 */ /* 0x000fea0003800000 */
.L_x_28403:
[----:B------:R-:W-:Y:S01]  /*8460*/  LEA R3, R0, 0x37800000, 0x17 ;  /* 0x3780000000037811 */ /* 0x000fe200078eb8ff */
[----:B------:R-:W-:-:S05]  /*8470*/  IMAD.SHL.U32 R0, R2, 0x200000, RZ ;  /* 0x0020000002007824 */ /* 0x000fca00078e00ff */
[----:B------:R-:W-:Y:S01]  /*8480*/  LOP3.LUT R0, R3, R0, R4, 0xfe, !PT ;  /* 0x0000000003007212 */ /* 0x000fe200078efe04 */
[----:B------:R-:W-:Y:S06]  /*8490*/  BRA `(.L_x_28386) ;  /* 0x0000000000947947 */ /* 0x000fec0003800000 */
.L_x_28398:
        /* <DEDUP_REMOVED lines=14> */
.L_x_28385:
        /* <DEDUP_REMOVED lines=16> */
.L_x_28407:
[----:B------:R-:W-:Y:S01]  /*8680*/  IMAD.MOV.U32 R0, RZ, RZ, RZ ;  /* 0x000000ffff007224 */ /* 0x000fe200078e00ff */
[----:B------:R-:W-:Y:S06]  /*8690*/  BRA `(.L_x_28386) ;  /* 0x0000000000147947 */ /* 0x000fec0003800000 */
.L_x_28406:
[----:B------:R-:W2:Y:S02]  /*86a0*/  LDG.E.64 R2, desc[UR36][R2.64] ;  /* 0x0000002402027981 */ /* 0x000ea4000c1e1b00 */
[----:B--2---:R0:W1:Y:S01]  /*86b0*/  I2F.U64 R0, R2 ;  /* 0x0000000200007312 */ /* 0x0040620000301000 */
[----:B------:R-:W-:Y:S05]  /*86c0*/  BRA `(.L_x_28386) ;  /* 0x0000000000087947 */ /* 0x000fea0003800000 */
.L_x_28405:
[----:B------:R-:W2:Y:S02]  /*86d0*/  LDG.E R0, desc[UR36][R2.64] ;  /* 0x0000002402007981 */ /* 0x000ea4000c1e1900 */
[----:B--2---:R-:W-:-:S07]  /*86e0*/  I2FP.F32.U32 R0, R0 ;  /* 0x0000000000007245 */ /* 0x004fce0000201000 */
.L_x_28386:
[----:B------:R-:W-:Y:S05]  /*86f0*/  BSYNC B6 ;  /* 0x0000000000067941 */ /* 0x000fea0003800000 */
.L_x_28380:
        /* <DEDUP_REMOVED lines=41> */
.L_x_28409:
[----:B------:R-:W-:-:S07]  /*8990*/  FADD.FTZ R2, R0, R5 ;  /* 0x0000000500027221 */ /* 0x000fce0000010000 */
.L_x_28410:
[----:B------:R-:W-:Y:S05]  /*89a0*/  BSYNC B0 ;  /* 0x0000000000007941 */ /* 0x000fea0003800000 */
.L_x_28408:
        /* <DEDUP_REMOVED lines=15> */
.L_x_28414:
[----:B------:R-:W0:Y:S02]  /*8aa0*/  F2I.S64.TRUNC R2, R2 ;  /* 0x0000000200027311 */ /* 0x000e24000020d900 */
[----:B0-----:R-:W-:-:S05]  /*8ab0*/  IMAD.MOV.U32 R5, RZ, RZ, R2 ;  /* 0x000000ffff057224 */ /* 0x001fca00078e0002 */
[----:B------:R0:W-:Y:S01]  /*8ac0*/  STG.E.U8 desc[UR36][R16.64], R5 ;  /* 0x0000000510007986 */ /* 0x0001e2000c101124 */
[----:B------:R-:W-:Y:S05]  /*8ad0*/  BRA `(.L_x_28416) ;  /* 0x0000000c00407947 */ /* 0x000fea0003800000 */
.L_x_28413:
        /* <DEDUP_REMOVED lines=9> */
.L_x_28418:
[----:B------:R-:W0:Y:S02]  /*8b70*/  F2I.FTZ.TRUNC.NTZ R3, R2 ;  /* 0x0000000200037305 */ /* 0x000e24000021f100 */
[----:B0-----:R0:W-:Y:S01]  /*8b80*/  STG.E desc[UR36][R16.64], R3 ;  /* 0x0000000310007986 */ /* 0x0011e2000c101924 */
[----:B------:R-:W-:Y:S05]  /*8b90*/  BRA `(.L_x_28416) ;  /* 0x0000000c00107947 */ /* 0x000fea0003800000 */
.L_x_28417:
[----:B------:R-:W0:Y:S02]  /*8ba0*/  F2I.FTZ.TRUNC.NTZ R3, R2 ;  /* 0x0000000200037305 */ /* 0x000e24000021f100 */
[----:B0-----:R0:W-:Y:S01]  /*8bb0*/  STG.E.U16 desc[UR36][R16.64], R3 ;  /* 0x0000000310007986 */ /* 0x0011e2000c101524 */
[----:B------:R-:W-:Y:S05]  /*8bc0*/  BRA `(.L_x_28416) ;  /* 0x0000000c00047947 */ /* 0x000fea0003800000 */
.L_x_28412:
        /* <DEDUP_REMOVED lines=8> */
.L_x_28420:
[----:B------:R-:W-:-:S05]  /*8c50*/  F2FP.F16.F32.PACK_AB R2, RZ, R2 ;  /* 0x00000002ff02723e */ /* 0x000fca00000000ff */
[----:B------:R0:W-:Y:S01]  /*8c60*/  STG.E.U16 desc[UR36][R16.64], R2 ;  /* 0x0000000210007986 */ /* 0x0001e2000c101524 */
[----:B------:R-:W-:Y:S05]  /*8c70*/  BRA `(.L_x_28416) ;  /* 0x0000000800d87947 */ /* 0x000fea0003800000 */
.L_x_28419:
        /* <DEDUP_REMOVED lines=9> */
.L_x_28422:
[----:B------:R-:W-:-:S04]  /*8d10*/  F2FP.F16.F32.PACK_AB R3, RZ, R2 ;  /* 0x00000002ff03723e */ /* 0x000fc800000000ff */
[----:B------:R-:W-:-:S05]  /*8d20*/  PRMT R3, R3, 0x5410, RZ ;  /* 0x0000541003037816 */ /* 0x000fca00000000ff */
[----:B------:R0:W-:Y:S01]  /*8d30*/  STG.E desc[UR36][R16.64], R3 ;  /* 0x0000000310007986 */ /* 0x0001e2000c101924 */
[----:B------:R-:W-:Y:S05]  /*8d40*/  BRA `(.L_x_28416) ;  /* 0x0000000800a47947 */ /* 0x000fea0003800000 */
.L_x_28421:
[----:B------:R-:W-:-:S06]  /*8d50*/  FMUL.FTZ R2, R2, 1 ;  /* 0x3f80000002027820 */ /* 0x000fcc0000410000 */
[----:B------:R-:W0:Y:S02]  /*8d60*/  F2F.F64.F32 R2, R2 ;  /* 0x0000000200027310 */ /* 0x000e240000201800 */
[----:B0-----:R0:W-:Y:S01]  /*8d70*/  STG.E.64 desc[UR36][R16.64], R2 ;  /* 0x0000000210007986 */ /* 0x0011e2000c101b24 */
[----:B------:R-:W-:Y:S05]  /*8d80*/  BRA `(.L_x_28416) ;  /* 0x0000000800947947 */ /* 0x000fea0003800000 */
.L_x_28411:
        /* <DEDUP_REMOVED lines=12> */
.L_x_28425:
[----:B------:R-:W-:Y:S01]  /*8e50*/  FMUL.FTZ R4, R2, 1 ;  /* 0x3f80000002047820 */ /* 0x000fe20000410000 */
[----:B------:R-:W-:-:S05]  /*8e60*/  CS2R R6, SRZ ;  /* 0x0000000000067805 */ /* 0x000fca000001ff00 */
[----:B------:R-:W0:Y:S02]  /*8e70*/  F2F.F64.F32 R4, R4 ;  /* 0x0000000400047310 */ /* 0x000e240000201800 */
[----:B0-----:R0:W-:Y:S01]  /*8e80*/  STG.E.128 desc[UR36][R16.64], R4 ;  /* 0x0000000410007986 */ /* 0x0011e2000c101d24 */
[----:B------:R-:W-:Y:S05]  /*8e90*/  BRA `(.L_x_28416) ;  /* 0x0000000800507947 */ /* 0x000fea0003800000 */
.L_x_28424:
        /* <DEDUP_REMOVED lines=20> */
.L_x_28429:
[----:B------:R-:W-:Y:S05]  /*8fe0*/  BSYNC B0 ;  /* 0x0000000000007941 */ /* 0x000fea0003800000 */
.L_x_28428:
[----:B------:R-:W-:-:S05]  /*8ff0*/  LOP3.LUT R5, R0, R5, RZ, 0xfc, !PT ;  /* 0x0000000500057212 */ /* 0x000fca00078efcff */
[----:B------:R0:W-:Y:S01]  /*9000*/  STG.E.U8 desc[UR36][R16.64], R5 ;  /* 0x0000000510007986 */ /* 0x0001e2000c101124 */
[----:B------:R-:W-:Y:S05]  /*9010*/  BRA `(.L_x_28416) ;  /* 0x0000000400f07947 */ /* 0x000fea0003800000 */
.L_x_28427:
        /* <DEDUP_REMOVED lines=12> */
.L_x_28431:
[----:B------:R-:W-:Y:S01]  /*90e0*/  IMAD.MOV.U32 R0, RZ, RZ, 0x7f ;  /* 0x0000007fff007424 */ /* 0x000fe200078e00ff */
[----:B------:R-:W-:-:S04]  /*90f0*/  ISETP.GT.U32.AND P0, PT, R4, 0x7f800000, PT ;  /* 0x7f8000000400780c */ /* 0x000fc80003f04070 */
[----:B------:R-:W-:-:S09]  /*9100*/  SEL R0, R0, 0x7c, P0 ;  /* 0x0000007c00007807 */ /* 0x000fd20000000000 */
.L_x_28432:
[----:B------:R-:W-:Y:S05]  /*9110*/  BSYNC B0 ;  /* 0x0000000000007941 */ /* 0x000fea0003800000 */
.L_x_28430:
[----:B------:R-:W-:-:S04]  /*9120*/  LOP3.LUT R2, R2, 0x80000000, RZ, 0xc0, !PT ;  /* 0x8000000002027812 */ /* 0x000fc800078ec0ff */
[----:B------:R-:W-:-:S04]  /*9130*/  SHF.R.U32.HI R3, RZ, 0x18, R2 ;  /* 0x00000018ff037819 */ /* 0x000fc80000011602 */
[----:B------:R-:W-:-:S05]  /*9140*/  LOP3.LUT R3, R0, R3, RZ, 0xfc, !PT ;  /* 0x0000000300037212 */ /* 0x000fca00078efcff */
[----:B------:R0:W-:Y:S01]  /*9150*/  STG.E.U8 desc[UR36][R16.64], R3 ;  /* 0x0000000310007986 */ /* 0x0001e2000c101124 */
[----:B------:R-:W-:Y:S05]  /*9160*/  BRA `(.L_x_28416) ;  /* 0x00000004009c7947 */ /* 0x000fea0003800000 */
.L_x_28426:
[----:B------:R-:W-:-:S05]  /*9170*/  F2FP.BF16.F32.PACK_AB R2, RZ, R2 ;  /* 0x00000002ff02723e */ /* 0x000fca00000010ff */
[----:B------:R0:W-:Y:S01]  /*9180*/  STG.E.U16 desc[UR36][R16.64], R2 ;  /* 0x0000000210007986 */ /* 0x0001e2000c101524 */
[----:B------:R-:W-:Y:S05]  /*9190*/  BRA `(.L_x_28416) ;  /* 0x0000000400907947 */ /* 0x000fea0003800000 */
.L_x_28423:
        /* <DEDUP_REMOVED lines=11> */
.L_x_28435:
        /* <DEDUP_REMOVED lines=16> */
.L_x_28438:
[----:B------:R-:W-:-:S04]  /*9350*/  LOP3.LUT R2, R2, 0x80000000, RZ, 0xc0, !PT ;  /* 0x8000000002027812 */ /* 0x000fc800078ec0ff */
[----:B------:R-:W-:-:S04]  /*9360*/  SHF.R.U32.HI R3, RZ, 0x18, R2 ;  /* 0x00000018ff037819 */ /* 0x000fc80000011602 */
[----:B------:R-:W-:-:S04]  /*9370*/  LOP3.LUT R0, R0, R3, RZ, 0xfc, !PT ;  /* 0x0000000300007212 */ /* 0x000fc800078efcff */
[----:B------:R-:W-:-:S07]  /*9380*/  PRMT R8, R0, 0x7610, R8 ;  /* 0x0000761000087816 */ /* 0x000fce0000000008 */
.L_x_28437:
[----:B------:R-:W-:Y:S05]  /*9390*/  BSYNC B0 ;  /* 0x0000000000007941 */ /* 0x000fea0003800000 */
.L_x_28436:
[----:B------:R4:W-:Y:S01]  /*93a0*/  STG.E.U8 desc[UR36][R16.64], R8 ;  /* 0x0000000810007986 */ /* 0x0009e2000c101124 */
[----:B------:R-:W-:Y:S05]  /*93b0*/  BRA `(.L_x_28416) ;  /* 0x0000000400087947 */ /* 0x000fea0003800000 */
.L_x_28434:
        /* <DEDUP_REMOVED lines=16> */
.L_x_28441:
[----:B------:R-:W-:-:S04]  /*94c0*/  LOP3.LUT R2, R2, 0x80000000, RZ, 0xc0, !PT ;  /* 0x8000000002027812 */ /* 0x000fc800078ec0ff */
[----:B------:R-:W-:-:S04]  /*94d0*/  SHF.R.U32.HI R3, RZ, 0x18, R2 ;  /* 0x00000018ff037819 */ /* 0x000fc80000011602 */
[----:B------:R-:W-:-:S04]  /*94e0*/  LOP3.LUT R0, R0, R3, RZ, 0xfc, !PT ;  /* 0x0000000300007212 */ /* 0x000fc800078efcff */
[----:B------:R-:W-:-:S07]  /*94f0*/  PRMT R8, R0, 0x7610, R8 ;  /* 0x0000761000087816 */ /* 0x000fce0000000008 */
.L_x_28440:
[----:B------:R-:W-:Y:S05]  /*9500*/  BSYNC B0 ;  /* 0x0000000000007941 */ /* 0x000fea0003800000 */
.L_x_28439:
[----:B------:R3:W-:Y:S01]  /*9510*/  STG.E.U8 desc[UR36][R16.64], R8 ;  /* 0x0000000810007986 */ /* 0x0007e2000c101124 */
[----:B------:R-:W-:Y:S05]  /*9520*/  BRA `(.L_x_28416) ;  /* 0x0000000000ac7947 */ /* 0x000fea0003800000 */
.L_x_28433:
        /* <DEDUP_REMOVED lines=21> */
.L_x_28415:
        /* <DEDUP_REMOVED lines=16> */
.L_x_28444:
[----:B------:R-:W-:Y:S05]  /*9780*/  BRA `(.L_x_28416) ;  /* 0x0000000000147947 */ /* 0x000fea0003800000 */
.L_x_28443:
[----:B------:R-:W0:Y:S02]  /*9790*/  F2I.U64.TRUNC R2, R2 ;  /* 0x0000000200027311 */ /* 0x000e24000020d800 */
[----:B0-----:R2:W-:Y:S01]  /*97a0*/  STG.E.64 desc[UR36][R16.64], R2 ;  /* 0x0000000210007986 */ /* 0x0015e2000c101b24 */
[----:B------:R-:W-:Y:S05]  /*97b0*/  BRA `(.L_x_28416) ;  /* 0x0000000000087947 */ /* 0x000fea0003800000 */
.L_x_28442:
[----:B------:R-:W0:Y:S02]  /*97c0*/  F2I.FTZ.U32.TRUNC.NTZ R3, R2 ;  /* 0x0000000200037305 */ /* 0x000e24000021f000 */
[----:B0-----:R0:W-:Y:S02]  /*97d0*/  STG.E desc[UR36][R16.64], R3 ;  /* 0x0000000310007986 */ /* 0x0011e4000c101924 */
.L_x_28416:
[----:B------:R-:W-:-:S07]  /*97e0*/  VIADD R19, R19, 0x80 ;  /* 0x0000008013137836 */ /* 0x000fce0000000000 */
.L_x_28378:
[----:B------:R-:W-:Y:S05]  /*97f0*/  BSYNC B7 ;  /* 0x0000000000077941 */ /* 0x000fea0003800000 */
.L_x_28377:
        /* <DEDUP_REMOVED lines=306> */
.L_x_28445:
        /* <DEDUP_REMOVED lines=22> */
.L_x_28450:
[----:B------:R-:W2:Y:S02]  /*ac80*/  LDG.E.U8 R0, desc[UR36][R2.64] ;  /* 0x0000002402007981 */ /* 0x000ea4000c1e1100 */
[----:B--2---:R-:W-:Y:S01]  /*ac90*/  I2FP.F32.U32 R0, R0 ;  /* 0x0000000000007245 */ /* 0x004fe20000201000 */
[----:B------:R-:W-:Y:S06]  /*aca0*/  BRA `(.L_x_28452) ;  /* 0x0000000c002c7947 */ /* 0x000fec0003800000 */
.L_x_28449:
        /* <DEDUP_REMOVED lines=9> */
.L_x_28454:
[----:B------:R-:W2:Y:S02]  /*ad40*/  LDG.E R0, desc[UR36][R2.64] ;  /* 0x0000002402007981 */ /* 0x000ea4000c1e1900 */
[----:B--2---:R-:W-:Y:S01]  /*ad50*/  I2FP.F32.S32 R0, R0 ;  /* 0x0000000000007245 */ /* 0x004fe20000201400 */
[----:B------:R-:W-:Y:S06]  /*ad60*/  BRA `(.L_x_28452) ;  /* 0x0000000800fc7947 */ /* 0x000fec0003800000 */
.L_x_28453:
[----:B------:R-:W2:Y:S02]  /*ad70*/  LDG.E.U16 R0, desc[UR36][R2.64] ;  /* 0x0000002402007981 */ /* 0x000ea4000c1e1500 */
[----:B--2---:R-:W3:Y:S01]  /*ad80*/  I2F.S16 R0, R0 ;  /* 0x0000000000007306 */ /* 0x004ee20000101400 */
[----:B------:R-:W-:Y:S05]  /*ad90*/  BRA `(.L_x_28452) ;  /* 0x0000000800f07947 */ /* 0x000fea0003800000 */
.L_x_28448:
        /* <DEDUP_REMOVED lines=8> */
.L_x_28456:
[----:B------:R-:W2:Y:S02]  /*ae20*/  LDG.E.U16 R0, desc[UR36][R2.64] ;  /* 0x0000002402007981 */ /* 0x000ea4000c1e1500 */
[----:B--2---:R-:W-:Y:S01]  /*ae30*/  HADD2.F32 R0, -RZ, R0.H0_H0 ;  /* 0x20000000ff007230 */ /* 0x004fe20000004100 */
[----:B------:R-:W-:Y:S06]  /*ae40*/  BRA `(.L_x_28452) ;  /* 0x0000000800c47947 */ /* 0x000fec0003800000 */
.L_x_28455:
        /* <DEDUP_REMOVED lines=8> */
.L_x_28458:
[----:B------:R-:W2:Y:S02]  /*aed0*/  LDG.E.U16 R0, desc[UR36][R2.64] ;  /* 0x0000002402007981 */ /* 0x000ea4000c1e1500 */
[----:B--2---:R-:W-:Y:S01]  /*aee0*/  HADD2.F32 R0, -RZ, R0.H0_H0 ;  /* 0x20000000ff007230 */ /* 0x004fe20000004100 */
[----:B------:R-:W-:Y:S06]  /*aef0*/  BRA `(.L_x_28452) ;  /* 0x0000000800987947 */ /* 0x000fec0003800000 */
.L_x_28457:
[----:B------:R-:W2:Y:S01]  /*af00*/  LDG.E.64 R2, desc[UR36][R2.64] ;  /* 0x0000002402027981 */ /* 0x000ea2000c1e1b00 */
[----:B------:R-:W-:Y:S01]  /*af10*/  UMOV UR4, 0xf0000000 ;  /* 0xf000000000047882 */ /* 0x000fe20000000000 */
[----:B------:R-:W-:Y:S01]  /*af20*/  UMOV UR5, 0x380fffff ;  /* 0x380fffff00057882 */ /* 0x000fe20000000000 */
[----:B--2---:R-:W0:Y:S01]  /*af30*/  F2F.F32.F64 R0, R2 ;  /* 0x0000000200007310 */ /* 0x004e220000301000 */
[----:B------:R-:W-:-:S14]  /*af40*/  DSETP.GEU.AND P0, PT, |R2|, UR4, PT ;  /* 0x0000000402007e2a */ /* 0x000fdc000bf0e200 */
[----:B0-----:R-:W-:Y:S01]  /*af50*/  @!P0 FMUL R0, R0, 1.175494350822287508e-38 ;  /* 0x0080000000008820 */ /* 0x001fe20000400000 */
[----:B------:R-:W-:Y:S06]  /*af60*/  BRA `(.L_x_28452) ;  /* 0x00000008007c7947 */ /* 0x000fec0003800000 */
.L_x_28447:
        /* <DEDUP_REMOVED lines=12> */
.L_x_28461:
[----:B------:R-:W2:Y:S01]  /*b030*/  LDG.E.64 R2, desc[UR36][R2.64] ;  /* 0x0000002402027981 */ /* 0x000ea2000c1e1b00 */
[----:B------:R-:W-:Y:S01]  /*b040*/  UMOV UR4, 0xf0000000 ;  /* 0xf000000000047882 */ /* 0x000fe20000000000 */
[----:B------:R-:W-:Y:S01]  /*b050*/  UMOV UR5, 0x380fffff ;  /* 0x380fffff00057882 */ /* 0x000fe20000000000 */
[----:B--2---:R-:W0:Y:S01]  /*b060*/  F2F.F32.F64 R0, R2 ;  /* 0x0000000200007310 */ /* 0x004e220000301000 */
[----:B------:R-:W-:-:S14]  /*b070*/  DSETP.GEU.AND P0, PT, |R2|, UR4, PT ;  /* 0x0000000402007e2a */ /* 0x000fdc000bf0e200 */
[----:B0-----:R-:W-:Y:S01]  /*b080*/  @!P0 FMUL R0, R0, 1.175494350822287508e-38 ;  /* 0x0080000000008820 */ /* 0x001fe20000400000 */
[----:B------:R-:W-:Y:S06]  /*b090*/  BRA `(.L_x_28452) ;  /* 0x0000000800307947 */ /* 0x000fec0003800000 */
.L_x_28460:
        /* <DEDUP_REMOVED lines=26> */
.L_x_28463:
        /* <DEDUP_REMOVED lines=13> */
.L_x_28462:
[----:B------:R-:W2:Y:S02]  /*b310*/  LDG.E.U16 R0, desc[UR36][R2.64] ;  /* 0x0000002402007981 */ /* 0x000ea4000c1e1500 */
[----:B--2---:R-:W-:Y:S01]  /*b320*/  IMAD.U32 R0, R0, 0x10000, RZ ;  /* 0x0001000000007824 */ /* 0x004fe200078e00ff */
[----:B------:R-:W-:Y:S06]  /*b330*/  BRA `(.L_x_28452) ;  /* 0x0000000400887947 */ /* 0x000fec0003800000 */
.L_x_28459:
        /* <DEDUP_REMOVED lines=11> */
.L_x_28466:
        /* <DEDUP_REMOVED lines=20> */
.L_x_28468:
[----:B------:R-:W-:Y:S05]  /*b530*/  BSYNC B0 ;  /* 0x0000000000007941 */ /* 0x000fea0003800000 */
.L_x_28467:
[----:B------:R-:W-:Y:S01]  /*b540*/  LEA R3, R0, 0x3b800000, 0x17 ;  /* 0x3b80000000037811 */ /* 0x000fe200078eb8ff */
[----:B------:R-:W-:-:S05]  /*b550*/  IMAD.SHL.U32 R0, R2, 0x100000, RZ ;  /* 0x0010000002007824 */ /* 0x000fca00078e00ff */
[----:B------:R-:W-:Y:S01]  /*b560*/  LOP3.LUT R0, R3, R0, R4, 0xfe, !PT ;  /* 0x0000000003007212 */ /* 0x000fe200078efe04 */
[----:B------:R-:W-:Y:S06]  /*b570*/  BRA `(.L_x_28452) ;  /* 0x0000000000f87947 */ /* 0x000fec0003800000 */
.L_x_28465:
        /* <DEDUP_REMOVED lines=20> */
.L_x_28470:
[----:B------:R-:W-:Y:S05]  /*b6c0*/  BSYNC B0 ;  /* 0x0000000000007941 */ /* 0x000fea0003800000 */
.L_x_28469:
[----:B------:R-:W-:Y:S01]  /*b6d0*/  LEA R3, R0, 0x37800000, 0x17 ;  /* 0x3780000000037811 */ /* 0x000fe200078eb8ff */
[----:B------:R-:W-:-:S05]  /*b6e0*/  IMAD.SHL.U32 R0, R2, 0x200000, RZ ;  /* 0x0020000002007824 */ /* 0x000fca00078e00ff */
[----:B------:R-:W-:Y:S01]  /*b6f0*/  LOP3.LUT R0, R3, R0, R4, 0xfe, !PT ;  /* 0x0000000003007212 */ /* 0x000fe200078efe04 */
[----:B------:R-:W-:Y:S06]  /*b700*/  BRA `(.L_x_28452) ;  /* 0x0000000000947947 */ /* 0x000fec0003800000 */
.L_x_28464:
        /* <DEDUP_REMOVED lines=14> */
.L_x_28451:
        /* <DEDUP_REMOVED lines=16> */
.L_x_28473:
[----:B------:R-:W-:Y:S01]  /*b8f0*/  IMAD.MOV.U32 R0, RZ, RZ, RZ ;  /* 0x000000ffff007224 */ /* 0x000fe200078e00ff */
[----:B------:R-:W-:Y:S06]  /*b900*/  BRA `(.L_x_28452) ;  /* 0x0000000000147947 */ /* 0x000fec0003800000 */
.L_x_28472:
[----:B------:R-:W2:Y:S02]  /*b910*/  LDG.E.64 R2, desc[UR36][R2.64] ;  /* 0x0000002402027981 */ /* 0x000ea4000c1e1b00 */
[----:B--2---:R0:W1:Y:S01]  /*b920*/  I2F.U64 R0, R2 ;  /* 0x0000000200007312 */ /* 0x0040620000301000 */
[----:B------:R-:W-:Y:S05]  /*b930*/  BRA `(.L_x_28452) ;  /* 0x0000000000087947 */ /* 0x000fea0003800000 */
.L_x_28471:
[----:B------:R-:W2:Y:S02]  /*b940*/  LDG.E R0, desc[UR36][R2.64] ;  /* 0x0000002402007981 */ /* 0x000ea4000c1e1900 */
[----:B--2---:R-:W-:-:S07]  /*b950*/  I2FP.F32.U32 R0, R0 ;  /* 0x0000000000007245 */ /* 0x004fce0000201000 */
.L_x_28452:
[----:B------:R-:W-:Y:S05]  /*b960*/  BSYNC B6 ;  /* 0x0000000000067941 */ /* 0x000fea0003800000 */
.L_x_28446:
        /* <DEDUP_REMOVED lines=41> */
.L_x_28475:
[----:B------:R-:W-:-:S07]  /*bc00*/  FADD.FTZ R2, R0, R5 ;  /* 0x0000000500027221 */ /* 0x000fce0000010000 */
.L_x_28476:
[----:B------:R-:W-:Y:S05]  /*bc10*/  BSYNC B0 ;  /* 0x0000000000007941 */ /* 0x000fea0003800000 */
.L_x_28474:
        /* <DEDUP_REMOVED lines=15> */
.L_x_28480:
[----:B------:R-:W0:Y:S02]  /*bd10*/  F2I.S64.TRUNC R2, R2 ;  /* 0x0000000200027311 */ /* 0x000e24000020d900 */
[----:B0-----:R-:W-:-:S05]  /*bd20*/  IMAD.MOV.U32 R5, RZ, RZ, R2 ;  /* 0x000000ffff057224 */ /* 0x001fca00078e0002 */
[----:B------:R-:W-:Y:S01]  /*bd30*/  STG.E.U8 desc[UR36][R16.64], R5 ;  /* 0x0000000510007986 */ /* 0x000fe2000c101124 */
[----:B------:R-:W-:Y:S05]  /*bd40*/  EXIT ;  /* 0x000000000000794d */ /* 0x000fea0003800000 */
.L_x_28479:
        /* <DEDUP_REMOVED lines=9> */
.L_x_28483:
[----:B------:R-:W0:Y:S02]  /*bde0*/  F2I.FTZ.TRUNC.NTZ R3, R2 ;  /* 0x0000000200037305 */ /* 0x000e24000021f100 */
[----:B0-----:R-:W-:Y:S01]  /*bdf0*/  STG.E desc[UR36][R16.64], R3 ;  /* 0x0000000310007986 */ /* 0x001fe2000c101924 */
[----:B------:R-:W-:Y:S05]  /*be00*/  EXIT ;  /* 0x000000000000794d */ /* 0x000fea0003800000 */
.L_x_28482:
[----:B------:R-:W0:Y:S02]  /*be10*/  F2I.FTZ.TRUNC.NTZ R3, R2 ;  /* 0x0000000200037305 */ /* 0x000e24000021f100 */
[----:B0-----:R-:W-:Y:S01]  /*be20*/  STG.E.U16 desc[UR36][R16.64], R3 ;  /* 0x0000000310007986 */ /* 0x001fe2000c101524 */
[----:B------:R-:W-:Y:S05]  /*be30*/  EXIT ;  /* 0x000000000000794d */ /* 0x000fea0003800000 */
.L_x_28478:
        /* <DEDUP_REMOVED lines=8> */
.L_x_28485:
[----:B------:R-:W-:-:S05]  /*bec0*/  F2FP.F16.F32.PACK_AB R2, RZ, R2 ;  /* 0x00000002ff02723e */ /* 0x000fca00000000ff */
[----:B------:R-:W-:Y:S01]  /*bed0*/  STG.E.U16 desc[UR36][R16.64], R2 ;  /* 0x0000000210007986 */ /* 0x000fe2000c101524 */
[----:B------:R-:W-:Y:S05]  /*bee0*/  EXIT ;  /* 0x000000000000794d */ /* 0x000fea0003800000 */
.L_x_28484:
        /* <DEDUP_REMOVED lines=9> */
.L_x_28487:
[----:B------:R-:W-:-:S04]  /*bf80*/  F2FP.F16.F32.PACK_AB R3, RZ, R2 ;  /* 0x00000002ff03723e */ /* 0x000fc800000000ff */
[----:B------:R-:W-:-:S05]  /*bf90*/  PRMT R3, R3, 0x5410, RZ ;  /* 0x0000541003037816 */ /* 0x000fca00000000ff */
[----:B------:R-:W-:Y:S01]  /*bfa0*/  STG.E desc[UR36][R16.64], R3 ;  /* 0x0000000310007986 */ /* 0x000fe2000c101924 */
[----:B------:R-:W-:Y:S05]  /*bfb0*/  EXIT ;  /* 0x000000000000794d */ /* 0x000fea0003800000 */
.L_x_28486:
[----:B------:R-:W-:-:S06]  /*bfc0*/  FMUL.FTZ R2, R2, 1 ;  /* 0x3f80000002027820 */ /* 0x000fcc0000410000 */
[----:B------:R-:W0:Y:S02]  /*bfd0*/  F2F.F64.F32 R2, R2 ;  /* 0x0000000200027310 */ /* 0x000e240000201800 */
[----:B0-----:R-:W-:Y:S01]  /*bfe0*/  STG.E.64 desc[UR36][R16.64], R2 ;  /* 0x0000000210007986 */ /* 0x001fe2000c101b24 */
[----:B------:R-:W-:Y:S05]  /*bff0*/  EXIT ;  /* 0x000000000000794d */ /* 0x000fea0003800000 */
.L_x_28477:
        /* <DEDUP_REMOVED lines=12> */
.L_x_28490:
[----:B------:R-:W-:Y:S01]  /*c0c0*/  FMUL.FTZ R4, R2, 1 ;  /* 0x3f80000002047820 */ /* 0x000fe20000410000 */
[----:B------:R-:W-:-:S05]  /*c0d0*/  CS2R R6, SRZ ;  /* 0x0000000000067805 */ /* 0x000fca000001ff00 */
[----:B------:R-:W0:Y:S02]  /*c0e0*/  F2F.F64.F32 R4, R4 ;  /* 0x0000000400047310 */ /* 0x000e240000201800 */
[----:B0-----:R-:W-:Y:S01]  /*c0f0*/  STG.E.128 desc[UR36][R16.64], R4 ;  /* 0x0000000410007986 */ /* 0x001fe2000c101d24 */
[----:B------:R-:W-:Y:S05]  /*c100*/  EXIT ;  /* 0x000000000000794d */ /* 0x000fea0003800000 */
.L_x_28489:
        /* <DEDUP_REMOVED lines=20> */
.L_x_28494:
[----:B------:R-:W-:Y:S05]  /*c250*/  BSYNC B0 ;  /* 0x0000000000007941 */ /* 0x000fea0003800000 */
.L_x_28493:
[----:B------:R-:W-:-:S05]  /*c260*/  LOP3.LUT R5, R0, R5, RZ, 0xfc, !PT ;  /* 0x0000000500057212 */ /* 0x000fca00078efcff */
[----:B------:R-:W-:Y:S01]  /*c270*/  STG.E.U8 desc[UR36][R16.64], R5 ;  /* 0x0000000510007986 */ /* 0x000fe2000c101124 */
[----:B------:R-:W-:Y:S05]  /*c280*/  EXIT ;  /* 0x000000000000794d */ /* 0x000fea0003800000 */
.L_x_28492:
        /* <DEDUP_REMOVED lines=12> */
.L_x_28496:
[----:B------:R-:W-:Y:S01]  /*c350*/  IMAD.MOV.U32 R0, RZ, RZ, 0x7f ;  /* 0x0000007fff007424 */ /* 0x000fe200078e00ff */
[----:B------:R-:W-:-:S04]  /*c360*/  ISETP.GT.U32.AND P0, PT, R4, 0x7f800000, PT ;  /* 0x7f8000000400780c */ /* 0x000fc80003f04070 */
[----:B------:R-:W-:-:S09]  /*c370*/  SEL R0, R0, 0x7c, P0 ;  /* 0x0000007c00007807 */ /* 0x000fd20000000000 */
.L_x_28497:
[----:B------:R-:W-:Y:S05]  /*c380*/  BSYNC B0 ;  /* 0x0000000000007941 */ /* 0x000fea0003800000 */
.L_x_28495:
[----:B------:R-:W-:-:S04]  /*c390*/  LOP3.LUT R2, R2, 0x80000000, RZ, 0xc0, !PT ;  /* 0x8000000002027812 */ /* 0x000fc800078ec0ff */
[----:B------:R-:W-:-:S04]  /*c3a0*/  SHF.R.U32.HI R3, RZ, 0x18, R2 ;  /* 0x00000018ff037819 */ /* 0x000fc80000011602 */
[----:B------:R-:W-:-:S05]  /*c3b0*/  LOP3.LUT R3, R0, R3, RZ, 0xfc, !PT ;  /* 0x0000000300037212 */ /* 0x000fca00078efcff */
[----:B------:R-:W-:Y:S01]  /*c3c0*/  STG.E.U8 desc[UR36][R16.64], R3 ;  /* 0x0000000310007986 */ /* 0x000fe2000c101124 */
[----:B------:R-:W-:Y:S05]  /*c3d0*/  EXIT ;  /* 0x000000000000794d */ /* 0x000fea0003800000 */
.L_x_28491:
[----:B------:R-:W-:-:S05]  /*c3e0*/  F2FP.BF16.F32.PACK_AB R2, RZ, R2 ;  /* 0x00000002ff02723e */ /* 0x000fca00000010ff */
[----:B------:R-:W-:Y:S01]  /*c3f0*/  STG.E.U16 desc[UR36][R16.64], R2 ;  /* 0x0000000210007986 */ /* 0x000fe2000c101524 */
[----:B------:R-:W-:Y:S05]  /*c400*/  EXIT ;  /* 0x000000000000794d */ /* 0x000fea0003800000 */
.L_x_28488:
        /* <DEDUP_REMOVED lines=11> */
.L_x_28500:
        /* <DEDUP_REMOVED lines=16> */
.L_x_28503:
[----:B------:R-:W-:-:S04]  /*c5c0*/  LOP3.LUT R2, R2, 0x80000000, RZ, 0xc0, !PT ;  /* 0x8000000002027812 */ /* 0x000fc800078ec0ff */
[----:B------:R-:W-:-:S04]  /*c5d0*/  SHF.R.U32.HI R3, RZ, 0x18, R2 ;  /* 0x00000018ff037819 */ /* 0x000fc80000011602 */
[----:B------:R-:W-:-:S04]  /*c5e0*/  LOP3.LUT R0, R0, R3, RZ, 0xfc, !PT ;  /* 0x0000000300007212 */ /* 0x000fc800078efcff */
[----:B------:R-:W-:-:S07]  /*c5f0*/  PRMT R8, R0, 0x7610, R8 ;  /* 0x0000761000087816 */ /* 0x000fce0000000008 */
.L_x_28502:
[----:B------:R-:W-:Y:S05]  /*c600*/  BSYNC B0 ;  /* 0x0000000000007941 */ /* 0x000fea0003800000 */
.L_x_28501:
[----:B------:R-:W-:Y:S01]  /*c610*/  STG.E.U8 desc[UR36][R16.64], R8 ;  /* 0x0000000810007986 */ /* 0x000fe2000c101124 */
[----:B------:R-:W-:Y:S05]  /*c620*/  EXIT ;  /* 0x000000000000794d */ /* 0x000fea0003800000 */
.L_x_28499:
        /* <DEDUP_REMOVED lines=16> */
.L_x_28506:
[----:B------:R-:W-:-:S04]  /*c730*/  LOP3.LUT R2, R2, 0x80000000, RZ, 0xc0, !PT ;  /* 0x8000000002027812 */ /* 0x000fc800078ec0ff */
[----:B------:R-:W-:-:S04]  /*c740*/  SHF.R.U32.HI R3, RZ, 0x18, R2 ;  /* 0x00000018ff037819 */ /* 0x000fc80000011602 */
[----:B------:R-:W-:-:S04]  /*c750*/  LOP3.LUT R0, R0, R3, RZ, 0xfc, !PT ;  /* 0x0000000300007212 */ /* 0x000fc800078efcff */
[----:B------:R-:W-:-:S07]  /*c760*/  PRMT R8, R0, 0x7610, R8 ;  /* 0x0000761000087816 */ /* 0x000fce0000000008 */
.L_x_28505:
[----:B------:R-:W-:Y:S05]  /*c770*/  BSYNC B0 ;  /* 0x0000000000007941 */ /* 0x000fea0003800000 */
.L_x_28504:
[----:B------:R-:W-:Y:S01]  /*c780*/  STG.E.U8 desc[UR36][R16.64], R8 ;  /* 0x0000000810007986 */ /* 0x000fe2000c101124 */
[----:B------:R-:W-:Y:S05]  /*c790*/  EXIT ;  /* 0x000000000000794d */ /* 0x000fea0003800000 */
.L_x_28498:
        /* <DEDUP_REMOVED lines=21> */
.L_x_28481:
        /* <DEDUP_REMOVED lines=16> */
.L_x_28509:
[----:B------:R-:W-:Y:S05]  /*c9f0*/  EXIT ;  /* 0x000000000000794d */ /* 0x000fea0003800000 */
.L_x_28508:
[----:B------:R-:W0:Y:S02]  /*ca00*/  F2I.U64.TRUNC R2, R2 ;  /* 0x0000000200027311 */ /* 0x000e24000020d800 */
[----:B0-----:R-:W-:Y:S01]  /*ca10*/  STG.E.64 desc[UR36][R16.64], R2 ;  /* 0x0000000210007986 */ /* 0x001fe2000c101b24 */
[----:B------:R-:W-:Y:S05]  /*ca20*/  EXIT ;  /* 0x000000000000794d */ /* 0x000fea0003800000 */
.L_x_28507:
[----:B------:R-:W0:Y:S02]  /*ca30*/  F2I.FTZ.U32.TRUNC.NTZ R3, R2 ;  /* 0x0000000200037305 */ /* 0x000e24000021f000 */
[----:B0-----:R-:W-:Y:S01]  /*ca40*/  STG.E desc[UR36][R16.64], R3 ;  /* 0x0000000310007986 */ /* 0x001fe2000c101924 */
[----:B------:R-:W-:Y:S05]  /*ca50*/  EXIT ;  /* 0x000000000000794d */ /* 0x000fea0003800000 */
.L_x_28510:
        /* <DEDUP_REMOVED lines=10> */
.L_x_32281:


//--------------------- .text._ZN2at6native27unrolled_elementwise_kernelINS0_13AUnaryFunctorIfffZZZNS0_21nextafter_kernel_cudaERNS_18TensorIteratorBaseEENKUlvE_clEvENKUlvE0_clEvEUlffE_EESt5arrayIPcLm2EELi4E23TrivialOffsetCalculatorILi1EjESD_NS0_6memory12LoadWithCastILi1EEENSE_13StoreWithCastILi1EEEEEviT_T0_T2_T3_T4_T5_ --------------------------
	.section	.text._ZN2at6native27unrolled_elementwise_kernelINS0_13AUnaryFunctorIfffZZZNS0_21nextafter_kernel_cudaERNS_18TensorIteratorBaseEENKUlvE_clEvENKUlvE0_clEvEUlffE_EESt5arrayIPcLm2EELi4E23TrivialOffsetCalculatorILi1EjESD_NS0_6memory12LoadWithCastILi1EEENSE_13StoreWithCastILi1EEEEEviT_T0_T2_T3_T4_T5_,"ax",@progbits
	.align	128
        .global         _ZN2at6native27unrolled_elementwise_kernelINS0_13AUnaryFunctorIfffZZZNS0_21nextafter_kernel_cudaERNS_18TensorIteratorBaseEENKUlvE_clEvENKUlvE0_clEvEUlffE_EESt5arrayIPcLm2EELi4E23TrivialOffsetCalculatorILi1EjESD_NS0_6memory12LoadWithCastILi1EEENSE_13StoreWithCastILi1EEEEEviT_T0_T2_T3_T4_T5_
        .type           _ZN2at6native27unrolled_elementwise_kernelINS0_13AUnaryFunctorIfffZZZNS0_21nextafter_kernel_cudaERNS_18TensorIteratorBaseEENKUlvE_clEvENKUlvE0_clEvEUlffE_EESt5arrayIPcLm2EELi4E23TrivialOffsetCalculatorILi1EjESD_NS0_6memory12LoadWithCastILi1EEENSE_13StoreWithCastILi1EEEEEviT_T0_T2_T3_T4_T5_,@function
        .size           _ZN2at6native27unrolled_elementwise_kernelINS0_13AUnaryFunctorIfffZZZNS0_21nextafter_kernel_cudaERNS_18TensorIteratorBaseEENKUlvE_clEvENKUlvE0_clEvEUlffE_EESt5arrayIPcLm2EELi4E23TrivialOffsetCalculatorILi1EjESD_NS0_6memory12LoadWithCastILi1EEENSE_13StoreWithCastILi1EEEEEviT_T0_T2_T3_T4_T5_,(.L_x_32282 - _ZN2at6native27unrolled_elementwise_kernelINS0_13AUnaryFunctorIfffZZZNS0_21nextafter_kernel_cudaERNS_18TensorIteratorBaseEENKUlvE_clEvENKUlvE0_clEvEUlffE_EESt5arrayIPcLm2EELi4E23TrivialOffsetCalculatorILi1EjESD_NS0_6memory12LoadWithCastILi1EEENSE_13StoreWithCastILi1EEEEEviT_T0_T2_T3_T4_T5_)
        .other          _ZN2at6native27unrolled_elementwise_kernelINS0_13AUnaryFunctorIfffZZZNS0_21nextafter_kernel_cudaERNS_18TensorIteratorBaseEENKUlvE_clEvENKUlvE0_clEvEUlffE_EESt5arrayIPcLm2EELi4E23TrivialOffsetCalculatorILi1EjESD_NS0_6memory12LoadWithCastILi1EEENSE_13StoreWithCastILi1EEEEEviT_T0_T2_T3_T4_T5_,@"STO_CUDA_ENTRY STV_DEFAULT"
_ZN2at6native27unrolled_elementwise_kernelINS0_13AUnaryFunctorIfffZZZNS0_21nextafter_kernel_cudaERNS_18TensorIteratorBaseEENKUlvE_clEvENKUlvE0_clEvEUlffE_EESt5arrayIPcLm2EELi4E23TrivialOffsetCalculatorILi1EjESD_NS0_6memory12LoadWithCastILi1EEENSE_13StoreWithCastILi1EEEEEviT_T0_T2_T3_T4_T5_:
.text._ZN2at6native27unrolled_elementwise_kernelINS0_13AUnaryFunctorIfffZZZNS0_21nextafter_kernel_cudaERNS_18TensorIteratorBaseEENKUlvE_clEvENKUlvE0_clEvEUlffE_EESt5arrayIPcLm2EELi4E23TrivialOffsetCalculatorILi1EjESD_NS0_6memory12LoadWithCastILi1EEENSE_13StoreWithCastILi1EEEEEviT_T0_T2_T3_T4_T5_:
        /* <DEDUP_REMOVED lines=33> */
.L_x_28517:
[----:B------:R-:W2:Y:S02]  /*0210*/  LDG.E.U8 R4, desc[UR36][R4.64] ;  /* 0x0000002404047981 */ /* 0x000ea4000c1e1100 */
[----:B--2---:R-:W-:Y:S01]  /*0220*/  I2FP.F32.U32 R18, R4 ;  /* 0x0000000400127245 */ /* 0x004fe20000201000 */
[----:B------:R-:W-:Y:S06]  /*0230*/  BRA `(.L_x_28519) ;  /* 0x0000000c00307947 */ /* 0x000fec0003800000 */
.L_x_28516:
        /* <DEDUP_REMOVED lines=9> */
.L_x_28521:
[----:B------:R-:W2:Y:S02]  /*02d0*/  LDG.E R4, desc[UR36][R4.64] ;  /* 0x0000002404047981 */ /* 0x000ea4000c1e1900 */
[----:B--2---:R-:W-:Y:S01]  /*02e0*/  I2FP.F32.S32 R18, R4 ;  /* 0x0000000400127245 */ /* 0x004fe20000201400 */
[----:B------:R-:W-:Y:S06]  /*02f0*/  BRA `(.L_x_28519) ;  /* 0x0000000c00007947 */ /* 0x000fec0003800000 */
.L_x_28520:
[----:B------:R-:W2:Y:S02]  /*0300*/  LDG.E.U16 R4, desc[UR36][R4.64] ;  /* 0x0000002404047981 */ /* 0x000ea4000c1e1500 */
[----:B--2---:R2:W3:Y:S01]  /*0310*/  I2F.S16 R18, R4 ;  /* 0x0000000400127306 */ /* 0x0044e20000101400 */
[----:B------:R-:W-:Y:S05]  /*0320*/  BRA `(.L_x_28519) ;  /* 0x0000000800f47947 */ /* 0x000fea0003800000 */
.L_x_28515:
        /* <DEDUP_REMOVED lines=8> */
.L_x_28523:
[----:B------:R-:W2:Y:S02]  /*03b0*/  LDG.E.U16 R4, desc[UR36][R4.64] ;  /* 0x0000002404047981 */ /* 0x000ea4000c1e1500 */
[----:B--2---:R-:W-:Y:S01]  /*03c0*/  HADD2.F32 R18, -RZ, R4.H0_H0 ;  /* 0x20000004ff127230 */ /* 0x004fe20000004100 */
[----:B------:R-:W-:Y:S06]  /*03d0*/  BRA `(.L_x_28519) ;  /* 0x0000000800c87947 */ /* 0x000fec0003800000 */
.L_x_28522:
        /* <DEDUP_REMOVED lines=8> */
.L_x_28525:
[----:B------:R-:W2:Y:S02]  /*0460*/  LDG.E.U16 R4, desc[UR36][R4.64] ;  /* 0x0000002404047981 */ /* 0x000ea4000c1e1500 */
[----:B--2---:R-:W-:Y:S01]  /*0470*/  HADD2.F32 R18, -RZ, R4.H0_H0 ;  /* 0x20000004ff127230 */ /* 0x004fe20000004100 */
[----:B------:R-:W-:Y:S06]  /*0480*/  BRA `(.L_x_28519) ;  /* 0x00000008009c7947 */ /* 0x000fec0003800000 */
.L_x_28524:
[----:B------:R-:W2:Y:S01]  /*0490*/  LDG.E.64 R4, desc[UR36][R4.64] ;  /* 0x0000002404047981 */ /* 0x000ea2000c1e1b00 */
[----:B------:R-:W-:Y:S01]  /*04a0*/  UMOV UR4, 0xf0000000 ;  /* 0xf000000000047882 */ /* 0x000fe20000000000 */
[----:B------:R-:W-:Y:S01]  /*04b0*/  UMOV UR5, 0x380fffff ;  /* 0x380fffff00057882 */ /* 0x000fe20000000000 */
[----:B--2---:R-:W0:Y:S01]  /*04c0*/  F2F.F32.F64 R18, R4 ;  /* 0x0000000400127310 */ /* 0x004e220000301000 */
[----:B------:R-:W-:-:S14]  /*04d0*/  DSETP.GEU.AND P0, PT, |R4|, UR4, PT ;  /* 0x0000000404007e2a */ /* 0x000fdc000bf0e200 */
[----:B0-----:R-:W-:Y:S01]  /*04e0*/  @!P0 FMUL R18, R18, 1.175494350822287508e-38 ;  /* 0x0080000012128820 */ /* 0x001fe20000400000 */
[----:B------:R-:W-:Y:S06]  /*04f0*/  BRA `(.L_x_28519) ;  /* 0x0000000800807947 */ /* 0x000fec0003800000 */
.L_x_28514:
        /* <DEDUP_REMOVED lines=12> */
.L_x_28528:
[----:B------:R-:W2:Y:S01]  /*05c0*/  LDG.E.64 R4, desc[UR36][R4.64] ;  /* 0x0000002404047981 */ /* 0x000ea2000c1e1b00 */
[----:B------:R-:W-:Y:S01]  /*05d0*/  UMOV UR4, 0xf0000000 ;  /* 0xf000000000047882 */ /* 0x000fe20000000000 */
[----:B------:R-:W-:Y:S01]  /*05e0*/  UMOV UR5, 0x380fffff ;  /* 0x380fffff00057882 */ /* 0x000fe20000000000 */
[----:B--2---:R-:W0:Y:S01]  /*05f0*/  F2F.F32.F64 R18, R4 ;  /* 0x0000000400127310 */ /* 0x004e220000301000 */
[----:B------:R-:W-:-:S14]  /*0600*/  DSETP.GEU.AND P0, PT, |R4|, UR4, PT ;  /* 0x0000000404007e2a */ /* 0x000fdc000bf0e200 */
[----:B0-----:R-:W-:Y:S01]  /*0610*/  @!P0 FMUL R18, R18, 1.175494350822287508e-38 ;  /* 0x0080000012128820 */ /* 0x001fe20000400000 */
[----:B------:R-:W-:Y:S06]  /*0620*/  BRA `(.L_x_28519) ;  /* 0x0000000800347947 */ /* 0x000fec0003800000 */
.L_x_28527:
        /* <DEDUP_REMOVED lines=26> */
.L_x_28530:
        /* <DEDUP_REMOVED lines=14> */
.L_x_28529:
[----:B------:R-:W2:Y:S02]  /*08b0*/  LDG.E.U16 R4, desc[UR36][R4.64] ;  /* 0x0000002404047981 */ /* 0x000ea4000c1e1500 */
[----:B--2---:R-:W-:Y:S01]  /*08c0*/  IMAD.U32 R18, R4, 0x10000, RZ ;  /* 0x0001000004127824 */ /* 0x004fe200078e00ff */
[----:B------:R-:W-:Y:S06]  /*08d0*/  BRA `(.L_x_28519) ;  /* 0x0000000400887947 */ /* 0x000fec0003800000 */
.L_x_28526:
        /* <DEDUP_REMOVED lines=11> */
.L_x_28533:
        /* <DEDUP_REMOVED lines=20> */
.L_x_28535:
[----:B------:R-:W-:Y:S05]  /*0ad0*/  BSYNC B0 ;  /* 0x0000000000007941 */ /* 0x000fea0003800000 */
.L_x_28534:
[----:B------:R-:W-:Y:S01]  /*0ae0*/  IMAD.SHL.U32 R3, R3, 0x100000, RZ ;  /* 0x0010000003037824 */ /* 0x000fe200078e00ff */
[----:B------:R-:W-:-:S04]  /*0af0*/  LEA R5, R0, 0x3b800000, 0x17 ;  /* 0x3b80000000057811 */ /* 0x000fc800078eb8ff */
[----:B------:R-:W-:Y:S01]  /*0b00*/  LOP3.LUT R18, R5, R3, R18, 0xfe, !PT ;  /* 0x0000000305127212 */ /* 0x000fe200078efe12 */
[----:B------:R-:W-:Y:S06]  /*0b10*/  BRA `(.L_x_28519) ;  /* 0x0000000000f87947 */ /* 0x000fec0003800000 */
.L_x_28532:
        /* <DEDUP_REMOVED lines=20> */
.L_x_28537:
[----:B------:R-:W-:Y:S05]  /*0c60*/  BSYNC B0 ;  /* 0x0000000000007941 */ /* 0x000fea0003800000 */
.L_x_28536:
[----:B------:R-:W-:Y:S01]  /*0c70*/  IMAD.SHL.U32 R3, R3, 0x200000, RZ ;  /* 0x0020000003037824 */ /* 0x000fe200078e00ff */
[----:B------:R-:W-:-:S04]  /*0c80*/  LEA R5, R0, 0x37800000, 0x17 ;  /* 0x3780000000057811 */ /* 0x000fc800078eb8ff */
[----:B------:R-:W-:Y:S01]  /*0c90*/  LOP3.LUT R18, R5, R3, R18, 0xfe, !PT ;  /* 0x0000000305127212 */ /* 0x000fe200078efe12 */
[----:B------:R-:W-:Y:S06]  /*0ca0*/  BRA `(.L_x_28519) ;  /* 0x0000000000947947 */ /* 0x000fec0003800000 */
.L_x_28531:
        /* <DEDUP_REMOVED lines=14> */
.L_x_28518:
        /* <DEDUP_REMOVED lines=16> */
.L_x_28540:
[----:B------:R-:W-:Y:S01]  /*0e90*/  IMAD.MOV.U32 R18, RZ, RZ, RZ ;  /* 0x000000ffff127224 */ /* 0x000fe200078e00ff */
[----:B------:R-:W-:Y:S06]  /*0ea0*/  BRA `(.L_x_28519) ;  /* 0x0000000000147947 */ /* 0x000fec0003800000 */
.L_x_28539:
[----:B------:R-:W2:Y:S02]  /*0eb0*/  LDG.E.64 R18, desc[UR36][R4.64] ;  /* 0x0000002404127981 */ /* 0x000ea4000c1e1b00 */
[----:B--2---:R0:W1:Y:S01]  /*0ec0*/  I2F.U64 R18, R18 ;  /* 0x0000001200127312 */ /* 0x0040620000301000 */
[----:B------:R-:W-:Y:S05]  /*0ed0*/  BRA `(.L_x_28519) ;  /* 0x0000000000087947 */ /* 0x000fea0003800000 */
.L_x_28538:
[----:B------:R-:W2:Y:S02]  /*0ee0*/  LDG.E R4, desc[UR36][R4.64] ;  /* 0x0000002404047981 */ /* 0x000ea4000c1e1900 */
[----:B--2---:R-:W-:-:S07]  /*0ef0*/  I2FP.F32.U32 R18, R4 ;  /* 0x0000000400127245 */ /* 0x004fce0000201000 */
.L_x_28519:
[----:B------:R-:W-:Y:S05]  /*0f00*/  BSYNC B6 ;  /* 0x0000000000067941 */ /* 0x000fea0003800000 */
.L_x_28513:
[----:B------:R-:W2:Y:S02]  /*0f10*/  S2R R22, SR_TID.X ;  /* 0x0000000000167919 */ /* 0x000ea40000002100 */
[----:B--2---:R-:W-:-:S07]  /*0f20*/  VIADD R22, R22, 0x80 ;  /* 0x0000008016167836 */ /* 0x004fce0000000000 */
.L_x_28512:
[----:B------:R-:W-:Y:S05]  /*0f30*/  BSYNC B7 ;  /* 0x0000000000077941 */ /* 0x000fea0003800000 */
.L_x_28511:
        /* <DEDUP_REMOVED lines=25> */
.L_x_28547:
[----:B------:R-:W2:Y:S02]  /*10d0*/  LDG.E.U8 R4, desc[UR36][R4.64] ;  /* 0x0000002404047981 */ /* 0x000ea4000c1e1100 */
[----:B--2---:R-:W-:Y:S01]  /*10e0*/  I2FP.F32.U32 R16, R4 ;  /* 0x0000000400107245 */ /* 0x004fe20000201000 */
[----:B------:R-:W-:Y:S06]  /*10f0*/  BRA `(.L_x_28549) ;  /* 0x0000000c002c7947 */ /* 0x000fec0003800000 */
.L_x_28546:
        /* <DEDUP_REMOVED lines=9> */
.L_x_28551:
[----:B------:R-:W2:Y:S02]  /*1190*/  LDG.E R4, desc[UR36][R4.64] ;  /* 0x0000002404047981 */ /* 0x000ea4000c1e1900 */
[----:B--2---:R-:W-:Y:S01]  /*11a0*/  I2FP.F32.S32 R16, R4 ;  /* 0x0000000400107245 */ /* 0x004fe20000201400 */
[----:B------:R-:W-:Y:S06]  /*11b0*/  BRA `(.L_x_28549) ;  /* 0x0000000800fc7947 */ /* 0x000fec0003800000 */
.L_x_28550:
[----:B------:R-:W2:Y:S02]  /*11c0*/  LDG.E.U16 R4, desc[UR36][R4.64] ;  /* 0x0000002404047981 */ /* 0x000ea4000c1e1500 */
[----:B--2---:R0:W2:Y:S01]  /*11d0*/  I2F.S16 R16, R4 ;  /* 0x0000000400107306 */ /* 0x0040a20000101400 */
[----:B------:R-:W-:Y:S05]  /*11e0*/  BRA `(.L_x_28549) ;  /* 0x0000000800f07947 */ /* 0x000fea0003800000 */
.L_x_28545:
        /* <DEDUP_REMOVED lines=8> */
.L_x_28553:
[----:B------:R-:W2:Y:S02]  /*1270*/  LDG.E.U16 R4, desc[UR36][R4.64] ;  /* 0x0000002404047981 */ /* 0x000ea4000c1e1500 */
[----:B--2---:R-:W-:Y:S01]  /*1280*/  HADD2.F32 R16, -RZ, R4.H0_H0 ;  /* 0x20000004ff107230 */ /* 0x004fe20000004100 */
[----:B------:R-:W-:Y:S06]  /*1290*/  BRA `(.L_x_28549) ;  /* 0x0000000800c47947 */ /* 0x000fec0003800000 */
.L_x_28552:
        /* <DEDUP_REMOVED lines=8> */
.L_x_28555:
[----:B------:R-:W2:Y:S02]  /*1320*/  LDG.E.U16 R4, desc[UR36][R4.64] ;  /* 0x0000002404047981 */ /* 0x000ea4000c1e1500 */
[----:B--2---:R-:W-:Y:S01]  /*1330*/  HADD2.F32 R16, -RZ, R4.H0_H0 ;  /* 0x20000004ff107230 */ /* 0x004fe20000004100 */
[----:B------:R-:W-:Y:S06]  /*1340*/  BRA `(.L_x_28549) ;  /* 0x0000000800987947 */ /* 0x000fec0003800000 */
.L_x_28554:
[----:B------:R-:W2:Y:S01]  /*1350*/  LDG.E.64 R4, desc[UR36][R4.64] ;  /* 0x0000002404047981 */ /* 0x000ea2000c1e1b00 */
[----:B------:R-:W-:Y:S01]  /*1360*/  UMOV UR4, 0xf0000000 ;  /* 0xf000000000047882 */ /* 0x000fe20000000000 */
[----:B------:R-:W-:Y:S01]  /*1370*/  UMOV UR5, 0x380fffff ;  /* 0x380fffff00057882 */ /* 0x000fe20000000000 */
[----:B--2---:R-:W0:Y:S01]  /*1380*/  F2F.F32.F64 R16, R4 ;  /* 0x0000000400107310 */ /* 0x004e220000301000 */
[----:B------:R-:W-:-:S14]  /*1390*/  DSETP.GEU.AND P0, PT, |R4|, UR4, PT ;  /* 0x0000000404007e2a */ /* 0x000fdc000bf0e200 */
[----:B0-----:R-:W-:Y:S01]  /*13a0*/  @!P0 FMUL R16, R16, 1.175494350822287508e-38 ;  /* 0x0080000010108820 */ /* 0x001fe20000400000 */
[----:B------:R-:W-:Y:S06]  /*13b0*/  BRA `(.L_x_28549) ;  /* 0x00000008007c7947 */ /* 0x000fec0003800000 */
.L_x_28544:
        /* <DEDUP_REMOVED lines=12> */
.L_x_28558:
[----:B------:R-:W2:Y:S01]  /*1480*/  LDG.E.64 R4, desc[UR36][R4.64] ;  /* 0x0000002404047981 */ /* 0x000ea2000c1e1b00 */
[----:B------:R-:W-:Y:S01]  /*1490*/  UMOV UR4, 0xf0000000 ;  /* 0xf000000000047882 */ /* 0x000fe20000000000 */
[----:B------:R-:W-:Y:S01]  /*14a0*/  UMOV UR5, 0x380fffff ;  /* 0x380fffff00057882 */ /* 0x000fe20000000000 */
[----:B--2---:R-:W0:Y:S01]  /*14b0*/  F2F.F32.F64 R16, R4 ;  /* 0x0000000400107310 */ /* 0x004e220000301000 */
[----:B------:R-:W-:-:S14]  /*14c0*/  DSETP.GEU.AND P0, PT, |R4|, UR4, PT ;  /* 0x0000000404007e2a */ /* 0x000fdc000bf0e200 */
[----:B0-----:R-:W-:Y:S01]  /*14d0*/  @!P0 FMUL R16, R16, 1.175494350822287508e-38 ;  /* 0x0080000010108820 */ /* 0x001fe20000400000 */
[----:B------:R-:W-:Y:S06]  /*14e0*/  BRA `(.L_x_28549) ;  /* 0x0000000800307947 */ /* 0x000fec0003800000 */
.L_x_28557:
        /* <DEDUP_REMOVED lines=26> */
.L_x_28560:
        /* <DEDUP_REMOVED lines=13> */
.L_x_28559:
[----:B------:R-:W2:Y:S02]  /*1760*/  LDG.E.U16 R4, desc[UR36][R4.64] ;  /* 0x0000002404047981 */ /* 0x000ea4000c1e1500 */
[----:B--2---:R-:W-:Y:S01]  /*1770*/  IMAD.U32 R16, R4, 0x10000, RZ ;  /* 0x0001000004107824 */ /* 0x004fe200078e00ff */
[----:B------:R-:W-:Y:S06]  /*1780*/  BRA `(.L_x_28549) ;  /* 0x0000000400887947 */ /* 0x000fec0003800000 */
.L_x_28556:
        /* <DEDUP_REMOVED lines=11> */
.L_x_28563:
        /* <DEDUP_REMOVED lines=20> */
.L_x_28565:
[----:B------:R-:W-:Y:S05]  /*1980*/  BSYNC B0 ;  /* 0x0000000000007941 */ /* 0x000fea0003800000 */
.L_x_28564:
[----:B------:R-:W-:Y:S01]  /*1990*/  IMAD.SHL.U32 R3, R3, 0x100000, RZ ;  /* 0x0010000003037824 */ /* 0x000fe200078e00ff */
[----:B------:R-:W-:-:S04]  /*19a0*/  LEA R5, R0, 0x3b800000, 0x17 ;  /* 0x3b80000000057811 */ /* 0x000fc800078eb8ff */
[----:B------:R-:W-:Y:S01]  /*19b0*/  LOP3.LUT R16, R5, R3, R16, 0xfe, !PT ;  /* 0x0000000305107212 */ /* 0x000fe200078efe10 */
[----:B------:R-:W-:Y:S06]  /*19c0*/  BRA `(.L_x_28549) ;  /* 0x0000000000f87947 */ /* 0x000fec0003800000 */
.L_x_28562:
        /* <DEDUP_REMOVED lines=20> */
.L_x_28567:
[----:B------:R-:W-:Y:S05]  /*1b10*/  BSYNC B0 ;  /* 0x0000000000007941 */ /* 0x000fea0003800000 */
.L_x_28566:
[----:B------:R-:W-:Y:S01]  /*1b20*/  IMAD.SHL.U32 R3, R3, 0x200000, RZ ;  /* 0x0020000003037824 */ /* 0x000fe200078e00ff */
[----:B------:R-:W-:-:S04]  /*1b30*/  LEA R5, R0, 0x37800000, 0x17 ;  /* 0x3780000000057811 */ /* 0x000fc800078eb8ff */
[----:B------:R-:W-:Y:S01]  /*1b40*/  LOP3.LUT R16, R5, R3, R16, 0xfe, !PT ;  /* 0x0000000305107212 */ /* 0x000fe200078efe10 */
[----:B------:R-:W-:Y:S06]  /*1b50*/  BRA `(.L_x_28549) ;  /* 0x0000000000947947 */ /* 0x000fec0003800000 */
.L_x_28561:
        /* <DEDUP_REMOVED lines=14> */
.L_x_28548:
        /* <DEDUP_REMOVED lines=16> */
.L_x_28570:
[----:B------:R-:W-:Y:S01]  /*1d40*/  IMAD.MOV.U32 R16, RZ, RZ, RZ ;  /* 0x000000ffff107224 */ /* 0x000fe200078e00ff */
[----:B------:R-:W-:Y:S06]  /*1d50*/  BRA `(.L_x_28549) ;  /* 0x0000000000147947 */ /* 0x000fec0003800000 */
.L_x_28569:
[----:B------:R-:W2:Y:S02]  /*1d60*/  LDG.E.64 R4, desc[UR36][R4.64] ;  /* 0x0000002404047981 */ /* 0x000ea4000c1e1b00 */
[----:B--2---:R0:W2:Y:S01]  /*1d70*/  I2F.U64 R16, R4 ;  /* 0x0000000400107312 */ /* 0x0040a20000301000 */
[----:B------:R-:W-:Y:S05]  /*1d80*/  BRA `(.L_x_28549) ;  /* 0x0000000000087947 */ /* 0x000fea0003800000 */
.L_x_28568:
[----:B------:R-:W2:Y:S02]  /*1d90*/  LDG.E R4, desc[UR36][R4.64] ;  /* 0x0000002404047981 */ /* 0x000ea4000c1e1900 */
[----:B--2---:R-:W-:-:S07]  /*1da0*/  I2FP.F32.U32 R16, R4 ;  /* 0x0000000400107245 */ /* 0x004fce0000201000 */
.L_x_28549:
[----:B------:R-:W-:Y:S05]  /*1db0*/  BSYNC B6 ;  /* 0x0000000000067941 */ /* 0x000fea0003800000 */
.L_x_28543:
[----:B------:R-:W-:-:S07]  /*1dc0*/  VIADD R22, R22, 0x80 ;  /* 0x0000008016167836 */ /* 0x000fce0000000000 */
.L_x_28542:
[----:B------:R-:W-:Y:S05]  /*1dd0*/  BSYNC B7 ;  /* 0x0000000000077941 */ /* 0x000fea0003800000 */
.L_x_28541:
        /* <DEDUP_REMOVED lines=27> */
.L_x_28577:
[----:B------:R-:W2:Y:S02]  /*1f90*/  LDG.E.U8 R4, desc[UR36][R4.64] ;  /* 0x0000002404047981 */ /* 0x000ea4000c1e1100 */
[----:B--2---:R-:W-:Y:S01]  /*1fa0*/  I2FP.F32.U32 R19, R4 ;  /* 0x0000000400137245 */ /* 0x004fe20000201000 */
[----:B------:R-:W-:Y:S06]  /*1fb0*/  BRA `(.L_x_28579) ;  /* 0x0000000c002c7947 */ /* 0x000fec0003800000 */
.L_x_28576:
        /* <DEDUP_REMOVED lines=9> */
.L_x_28581:
[----:B------:R-:W2:Y:S02]  /*2050*/  LDG.E R4, desc[UR36][R4.64] ;  /* 0x0000002404047981 */ /* 0x000ea4000c1e1900 */
[----:B--2---:R-:W-:Y:S01]  /*2060*/  I2FP.F32.S32 R19, R4 ;  /* 0x0000000400137245 */ /* 0x004fe20000201400 */
[----:B------:R-:W-:Y:S06]  /*2070*/  BRA `(.L_x_28579) ;  /* 0x0000000800fc7947 */ /* 0x000fec0003800000 */
.L_x_28580:
[----:B------:R-:W2:Y:S02]  /*2080*/  LDG.E.U16 R4, desc[UR36][R4.64] ;  /* 0x0000002404047981 */ /* 0x000ea4000c1e1500 */
[----:B--2---:R4:W0:Y:S01]  /*2090*/  I2F.S16 R19, R4 ;  /* 0x0000000400137306 */ /* 0x0048220000101400 */
[----:B------:R-:W-:Y:S05]  /*20a0*/  BRA `(.L_x_28579) ;  /* 0x0000000800f07947 */ /* 0x000fea0003800000 */
.L_x_28575:
        /* <DEDUP_REMOVED lines=8> */
.L_x_28583:
[----:B------:R-:W2:Y:S02]  /*2130*/  LDG.E.U16 R4, desc[UR36][R4.64] ;  /* 0x0000002404047981 */ /* 0x000ea4000c1e1500 */
[----:B--2---:R-:W-:Y:S01]  /*2140*/  HADD2.F32 R19, -RZ, R4.H0_H0 ;  /* 0x20000004ff137230 */ /* 0x004fe20000004100 */
[----:B------:R-:W-:Y:S06]  /*2150*/  BRA `(.L_x_28579) ;  /* 0x0000000800c47947 */ /* 0x000fec0003800000 */
.L_x_28582:
        /* <DEDUP_REMOVED lines=8> */
.L_x_28585:
[----:B------:R-:W2:Y:S02]  /*21e0*/  LDG.E.U16 R4, desc[UR36][R4.64] ;  /* 0x0000002404047981 */ /* 0x000ea4000c1e1500 */
[----:B--2---:R-:W-:Y:S01]  /*21f0*/  HADD2.F32 R19, -RZ, R4.H0_H0 ;  /* 0x20000004ff137230 */ /* 0x004fe20000004100 */
[----:B------:R-:W-:Y:S06]  /*2200*/  BRA `(.L_x_28579) ;  /* 0x0000000800987947 */ /* 0x000fec0003800000 */
.L_x_28584:
[----:B------:R-:W2:Y:S01]  /*2210*/  LDG.E.64 R4, desc[UR36][R4.64] ;  /* 0x0000002404047981 */ /* 0x000ea2000c1e1b00 */
[----:B------:R-:W-:Y:S01]  /*2220*/  UMOV UR4, 0xf0000000 ;  /* 0xf000000000047882 */ /* 0x000fe20000000000 */
[----:B------:R-:W-:Y:S01]  /*2230*/  UMOV UR5, 0x380fffff ;  /* 0x380fffff00057882 */ /* 0x000fe20000000000 */
[----:B--2---:R-:W0:Y:S01]  /*2240*/  F2F.F32.F64 R19, R4 ;  /* 0x0000000400137310 */ /* 0x004e220000301000 */
[----:B------:R-:W-:-:S14]  /*2250*/  DSETP.GEU.AND P0, PT, |R4|, UR4, PT ;  /* 0x0000000404007e2a */ /* 0x000fdc000bf0e200 */
[----:B0-----:R-:W-:Y:S01]  /*2260*/  @!P0 FMUL R19, R19, 1.175494350822287508e-38 ;  /* 0x0080000013138820 */ /* 0x001fe20000400000 */
[----:B------:R-:W-:Y:S06]  /*2270*/  BRA `(.L_x_28579) ;  /* 0x00000008007c7947 */ /* 0x000fec0003800000 */
.L_x_28574:
        /* <DEDUP_REMOVED lines=12> */
.L_x_28588:
[----:B------:R-:W2:Y:S01]  /*2340*/  LDG.E.64 R4, desc[UR36][R4.64] ;  /* 0x0000002404047981 */ /* 0x000ea2000c1e1b00 */
[----:B------:R-:W-:Y:S01]  /*2350*/  UMOV UR4, 0xf0000000 ;  /* 0xf000000000047882 */ /* 0x000fe20000000000 */
[----:B------:R-:W-:Y:S01]  /*2360*/  UMOV UR5, 0x380fffff ;  /* 0x380fffff00057882 */ /* 0x000fe20000000000 */
[----:B--2---:R-:W0:Y:S01]  /*2370*/  F2F.F32.F64 R19, R4 ;  /* 0x0000000400137310 */ /* 0x004e220000301000 */
[----:B------:R-:W-:-:S14]  /*2380*/  DSETP.GEU.AND P0, PT, |R4|, UR4, PT ;  /* 0x0000000404007e2a */ /* 0x000fdc000bf0e200 */
[----:B0-----:R-:W-:Y:S01]  /*2390*/  @!P0 FMUL R19, R19, 1.175494350822287508e-38 ;  /* 0x0080000013138820 */ /* 0x001fe20000400000 */
[----:B------:R-:W-:Y:S06]  /*23a0*/  BRA `(.L_x_28579) ;  /* 0x0000000800307947 */ /* 0x000fec0003800000 */
.L_x_28587:
        /* <DEDUP_REMOVED lines=26> */
.L_x_28590:
        /* <DEDUP_REMOVED lines=13> */
.L_x_28589:
[----:B------:R-:W2:Y:S02]  /*2620*/  LDG.E.U16 R4, desc[UR36][R4.64] ;  /* 0x0000002404047981 */ /* 0x000ea4000c1e1500 */
[----:B--2---:R-:W-:Y:S01]  /*2630*/  IMAD.U32 R19, R4, 0x10000, RZ ;  /* 0x0001000004137824 */ /* 0x004fe200078e00ff */
[----:B------:R-:W-:Y:S06]  /*2640*/  BRA `(.L_x_28579) ;  /* 0x0000000400887947 */ /* 0x000fec0003800000 */
.L_x_28586:
        /* <DEDUP_REMOVED lines=11> */
.L_x_28593:
        /* <DEDUP_REMOVED lines=20> */
.L_x_28595:
[----:B------:R-:W-:Y:S05]  /*2840*/  BSYNC B0 ;  /* 0x0000000000007941 */ /* 0x000fea0003800000 */
.L_x_28594:
[----:B------:R-:W-:Y:S01]  /*2850*/  IMAD.SHL.U32 R3, R3, 0x100000, RZ ;  /* 0x0010000003037824 */ /* 0x000fe200078e00ff */
[----:B------:R-:W-:-:S04]  /*2860*/  LEA R0, R0, 0x3b800000, 0x17 ;  /* 0x3b80000000007811 */ /* 0x000fc800078eb8ff */
[----:B------:R-:W-:Y:S01]  /*2870*/  LOP3.LUT R19, R0, R3, R19, 0xfe, !PT ;  /* 0x0000000300137212 */ /* 0x000fe200078efe13 */
[----:B------:R-:W-:Y:S06]  /*2880*/  BRA `(.L_x_28579) ;  /* 0x0000000000f87947 */ /* 0x000fec0003800000 */
.L_x_28592:
        /* <DEDUP_REMOVED lines=20> */
.L_x_28597:
[----:B------:R-:W-:Y:S05]  /*29d0*/  BSYNC B0 ;  /* 0x0000000000007941 */ /* 0x000fea0003800000 */
.L_x_28596:
[----:B------:R-:W-:Y:S01]  /*29e0*/  IMAD.SHL.U32 R3, R3, 0x200000, RZ ;  /* 0x0020000003037824 */ /* 0x000fe200078e00ff */
[----:B------:R-:W-:-:S04]  /*29f0*/  LEA R0, R0, 0x37800000, 0x17 ;  /* 0x3780000000007811 */ /* 0x000fc800078eb8ff */
[----:B------:R-:W-:Y:S01]  /*2a00*/  LOP3.LUT R19, R0, R3, R19, 0xfe, !PT ;  /* 0x0000000300137212 */ /* 0x000fe200078efe13 */
[----:B------:R-:W-:Y:S06]  /*2a10*/  BRA `(.L_x_28579) ;  /* 0x0000000000947947 */ /* 0x000fec0003800000 */
.L_x_28591:
        /* <DEDUP_REMOVED lines=14> */
.L_x_28578:
        /* <DEDUP_REMOVED lines=16> */
.L_x_28600:
[----:B------:R-:W-:Y:S01]  /*2c00*/  IMAD.MOV.U32 R19, RZ, RZ, RZ ;  /* 0x000000ffff137224 */ /* 0x000fe200078e00ff */
[----:B------:R-:W-:Y:S06]  /*2c10*/  BRA `(.L_x_28579) ;  /* 0x0000000000147947 */ /* 0x000fec0003800000 */
.L_x_28599:
[----:B------:R-:W2:Y:S02]  /*2c20*/  LDG.E.64 R4, desc[UR36][R4.64] ;  /* 0x0000002404047981 */ /* 0x000ea4000c1e1b00 */
[----:B--2---:R0:W2:Y:S01]  /*2c30*/  I2F.U64 R19, R4 ;  /* 0x0000000400137312 */ /* 0x0040a20000301000 */
[----:B------:R-:W-:Y:S05]  /*2c40*/  BRA `(.L_x_28579) ;  /* 0x0000000000087947 */ /* 0x000fea0003800000 */
.L_x_28598:
[----:B------:R-:W2:Y:S02]  /*2c50*/  LDG.E R4, desc[UR36][R4.64] ;  /* 0x0000002404047981 */ /* 0x000ea4000c1e1900 */
[----:B--2---:R-:W-:-:S07]  /*2c60*/  I2FP.F32.U32 R19, R4 ;  /* 0x0000000400137245 */ /* 0x004fce0000201000 */
.L_x_28579:
[----:B------:R-:W-:Y:S05]  /*2c70*/  BSYNC B6 ;  /* 0x0000000000067941 */ /* 0x000fea0003800000 */
.L_x_28573:
[----:B------:R-:W-:-:S07]  /*2c80*/  VIADD R22, R22, 0x80 ;  /* 0x0000008016167836 */ /* 0x000fce0000000000 */
.L_x_28572:
[----:B------:R-:W-:Y:S05]  /*2c90*/  BSYNC B7 ;  /* 0x0000000000077941 */ /* 0x000fea0003800000 */
.L_x_28571:
        /* <DEDUP_REMOVED lines=23> */
.L_x_28606:
[----:B------:R-:W2:Y:S02]  /*2e10*/  LDG.E.U8 R4, desc[UR36][R4.64] ;  /* 0x0000002404047981 */ /* 0x000ea4000c1e1100 */
[----:B--2---:R-:W-:Y:S01]  /*2e20*/  I2FP.F32.U32 R24, R4 ;  /* 0x0000000400187245 */ /* 0x004fe20000201000 */
[----:B------:R-:W-:Y:S06]  /*2e30*/  BRA `(.L_x_28602) ;  /* 0x0000000c00207947 */ /* 0x000fec0003800000 */
.L_x_28605:
        /* <DEDUP_REMOVED lines=9> */
.L_x_28609:
[----:B------:R-:W2:Y:S02]  /*2ed0*/  LDG.E R4, desc[UR36][R4.64] ;  /* 0x0000002404047981 */ /* 0x000ea4000c1e1900 */
[----:B--2---:R-:W-:Y:S01]  /*2ee0*/  I2FP.F32.S32 R24, R4 ;  /* 0x0000000400187245 */ /* 0x004fe20000201400 */
[----:B------:R-:W-:Y:S06]  /*2ef0*/  BRA `(.L_x_28602) ;  /* 0x0000000800f07947 */ /* 0x000fec0003800000 */
.L_x_28608:
[----:B------:R-:W2:Y:S02]  /*2f00*/  LDG.E.U16 R4, desc[UR36][R4.64] ;  /* 0x0000002404047981 */ /* 0x000ea4000c1e1500 */
[----:B--2---:R0:W2:Y:S01]  /*2f10*/  I2F.S16 R24, R4 ;  /* 0x0000000400187306 */ /* 0x0040a20000101400 */
[----:B------:R-:W-:Y:S05]  /*2f20*/  BRA `(.L_x_28602) ;  /* 0x0000000800e47947 */ /* 0x000fea0003800000 */
.L_x_28604:
        /* <DEDUP_REMOVED lines=8> */
.L_x_28611:
[----:B------:R-:W2:Y:S02]  /*2fb0*/  LDG.E.U16 R4, desc[UR36][R4.64] ;  /* 0x0000002404047981 */ /* 0x000ea4000c1e1500 */
[----:B--2---:R-:W-:Y:S01]  /*2fc0*/  HADD2.F32 R24, -RZ, R4.H0_H0 ;  /* 0x20000004ff187230 */ /* 0x004fe20000004100 */
[----:B------:R-:W-:Y:S06]  /*2fd0*/  BRA `(.L_x_28602) ;  /* 0x0000000800b87947 */ /* 0x000fec0003800000 */
.L_x_28610:
        /* <DEDUP_REMOVED lines=8> */
.L_x_28613:
[----:B------:R-:W2:Y:S02]  /*3060*/  LDG.E.U16 R4, desc[UR36][R4.64] ;  /* 0x0000002404047981 */ /* 0x000ea4000c1e1500 */
[----:B--2---:R-:W-:Y:S01]  /*3070*/  HADD2.F32 R24, -RZ, R4.H0_H0 ;  /* 0x20000004ff187230 */ /* 0x004fe20000004100 */
[----:B------:R-:W-:Y:S06]  /*3080*/  BRA `(.L_x_28602) ;  /* 0x00000008008c7947 */ /* 0x000fec0003800000 */
.L_x_28612:
[----:B------:R-:W2:Y:S01]  /*3090*/  LDG.E.64 R4, desc[UR36][R4.64] ;  /* 0x0000002404047981 */ /* 0x000ea2000c1e1b00 */
[----:B------:R-:W-:Y:S01]  /*30a0*/  UMOV UR4, 0xf0000000 ;  /* 0xf000000000047882 */ /* 0x000fe20000000000 */
[----:B------:R-:W-:Y:S01]  /*30b0*/  UMOV UR5, 0x380fffff ;  /* 0x380fffff00057882 */ /* 0x000fe20000000000 */
[----:B--2---:R-:W0:Y:S01]  /*30c0*/  F2F.F32.F64 R24, R4 ;  /* 0x0000000400187310 */ /* 0x004e220000301000 */
[----:B------:R-:W-:-:S14]  /*30d0*/  DSETP.GEU.AND P0, PT, |R4|, UR4, PT ;  /* 0x0000000404007e2a */ /* 0x000fdc000bf0e200 */
[----:B0-----:R-:W-:Y:S01]  /*30e0*/  @!P0 FMUL R24, R24, 1.175494350822287508e-38 ;  /* 0x0080000018188820 */ /* 0x001fe20000400000 */
[----:B------:R-:W-:Y:S06]  /*30f0*/  BRA `(.L_x_28602) ;  /* 0x0000000800707947 */ /* 0x000fec0003800000 */
.L_x_28603:
        /* <DEDUP_REMOVED lines=12> */
.L_x_28616:
[----:B------:R-:W2:Y:S01]  /*31c0*/  LDG.E.64 R4, desc[UR36][R4.64] ;  /* 0x0000002404047981 */ /* 0x000ea2000c1e1b00 */
[----:B------:R-:W-:Y:S01]  /*31d0*/  UMOV UR4, 0xf0000000 ;  /* 0xf000000000047882 */ /* 0x000fe20000000000 */
[----:B------:R-:W-:Y:S01]  /*31e0*/  UMOV UR5, 0x380fffff ;  /* 0x380fffff00057882 */ /* 0x000fe20000000000 */
[----:B--2---:R-:W0:Y:S01]  /*31f0*/  F2F.F32.F64 R24, R4 ;  /* 0x0000000400187310 */ /* 0x004e220000301000 */
[----:B------:R-:W-:-:S14]  /*3200*/  DSETP.GEU.AND P0, PT, |R4|, UR4, PT ;  /* 0x0000000404007e2a */ /* 0x000fdc000bf0e200 */
[----:B0-----:R-:W-:Y:S01]  /*3210*/  @!P0 FMUL R24, R24, 1.175494350822287508e-38 ;  /* 0x0080000018188820 */ /* 0x001fe20000400000 */
[----:B------:R-:W-:Y:S06]  /*3220*/  BRA `(.L_x_28602) ;  /* 0x0000000800247947 */ /* 0x000fec0003800000 */
.L_x_28615:
        /* <DEDUP_REMOVED lines=26> */
.L_x_28618:
        /* <DEDUP_REMOVED lines=13> */
.L_x_28617:
[----:B------:R-:W2:Y:S02]  /*34a0*/  LDG.E.U16 R4, desc[UR36][R4.64] ;  /* 0x0000002404047981 */ /* 0x000ea4000c1e1500 */
[----:B--2---:R-:W-:Y:S01]  /*34b0*/  IMAD.U32 R24, R4, 0x10000, RZ ;  /* 0x0001000004187824 */ /* 0x004fe200078e00ff */
[----:B------:R-:W-:Y:S06]  /*34c0*/  BRA `(.L_x_28602) ;  /* 0x00000004007c7947 */ /* 0x000fec0003800000 */
.L_x_28614:
        /* <DEDUP_REMOVED lines=11> */
.L_x_28621:
        /* <DEDUP_REMOVED lines=19> */
.L_x_28623:
[----:B------:R-:W-:Y:S05]  /*36b0*/  BSYNC B0 ;  /* 0x0000000000007941 */ /* 0x000fea0003800000 */
.L_x_28622:
[----:B------:R-:W-:Y:S01]  /*36c0*/  IMAD.SHL.U32 R3, R3, 0x100000, RZ ;  /* 0x0010000003037824 */ /* 0x000fe200078e00ff */
[----:B------:R-:W-:-:S04]  /*36d0*/  LEA R5, R0, 0x3b800000, 0x17 ;  /* 0x3b80000000057811 */ /* 0x000fc800078eb8ff */
[----:B------:R-:W-:Y:S01]  /*36e0*/  LOP3.LUT R24, R5, R3, R24, 0xfe, !PT ;  /* 0x0000000305187212 */ /* 0x000fe200078efe18 */
[----:B------:R-:W-:Y:S06]  /*36f0*/  BRA `(.L_x_28602) ;  /* 0x0000000000f07947 */ /* 0x000fec0003800000 */
.L_x_28620:
        /* <DEDUP_REMOVED lines=19> */
.L_x_28625:
[----:B------:R-:W-:Y:S05]  /*3830*/  BSYNC B0 ;  /* 0x0000000000007941 */ /* 0x000fea0003800000 */
.L_x_28624:
[----:B------:R-:W-:Y:S01]  /*3840*/  IMAD.SHL.U32 R3, R3, 0x200000, RZ ;  /* 0x0020000003037824 */ /* 0x000fe200078e00ff */
[----:B------:R-:W-:-:S04]  /*3850*/  LEA R5, R0, 0x37800000, 0x17 ;  /* 0x3780000000057811 */ /* 0x000fc800078eb8ff */
[----:B------:R-:W-:Y:S01]  /*3860*/  LOP3.LUT R24, R5, R3, R24, 0xfe, !PT ;  /* 0x0000000305187212 */ /* 0x000fe200078efe18 */
[----:B------:R-:W-:Y:S06]  /*3870*/  BRA `(.L_x_28602) ;  /* 0x0000000000907947 */ /* 0x000fec0003800000 */
.L_x_28619:
        /* <DEDUP_REMOVED lines=14> */
.L_x_28607:
        /* <DEDUP_REMOVED lines=16> */
.L_x_28628:
[----:B------:R-:W-:Y:S05]  /*3a60*/  BRA `(.L_x_28602) ;  /* 0x0000000000147947 */ /* 0x000fea0003800000 */
.L_x_28627:
[----:B------:R-:W2:Y:S02]  /*3a70*/  LDG.E.64 R24, desc[UR36][R4.64] ;  /* 0x0000002404187981 */ /* 0x000ea4000c1e1b00 */
[----:B--2---:R0:W2:Y:S01]  /*3a80*/  I2F.U64 R24, R24 ;  /* 0x0000001800187312 */ /* 0x0040a20000301000 */
[----:B------:R-:W-:Y:S05]  /*3a90*/  BRA `(.L_x_28602) ;  /* 0x0000000000087947 */ /* 0x000fea0003800000 */
.L_x_28626:
[----:B------:R-:W2:Y:S02]  /*3aa0*/  LDG.E R4, desc[UR36][R4.64] ;  /* 0x0000002404047981 */ /* 0x000ea4000c1e1900 */
[----:B--2---:R-:W-:-:S07]  /*3ab0*/  I2FP.F32.U32 R24, R4 ;  /* 0x0000000400187245 */ /* 0x004fce0000201000 */
.L_x_28602:
[----:B------:R-:W-:Y:S05]  /*3ac0*/  BSYNC B6 ;  /* 0x0000000000067941 */ /* 0x000fea0003800000 */
.L_x_28601:
[----:B------:R-:W0:Y:S01]  /*3ad0*/  LDC R3, c[0x0][0x218] ;  /* 0x00008600ff037b82 */ /* 0x000e220000000800 */
[----:B------:R-:W-:Y:S01]  /*3ae0*/  BSSY B0, `(.L_x_28629) ;  /* 0x00000e3000007945 */ /* 0x000fe20003800000 */
[C---:B0-2-4-:R-:W-:Y:S01]  /*3af0*/  IMAD.SHL.U32 R4, R3.reuse, 0x2, RZ ;  /* 0x0000000203047824 */ /* 0x055fe200078e00ff */
[----:B------:R-:W-:-:S04]  /*3b00*/  LOP3.LUT R0, R3, 0x80000000, RZ, 0xc0, !PT ;  /* 0x8000000003007812 */ /* 0x000fc800078ec0ff */
[----:B------:R-:W-:-:S04]  /*3b10*/  ISETP.GE.U32.AND P0, PT, R4, 0x1000000, PT ;  /* 0x010000000400780c */ /* 0x000fc80003f06070 */
[----:B------:R-:W-:-:S04]  /*3b20*/  SEL R0, R0, R3, !P0 ;  /* 0x0000000300007207 */ /* 0x000fc80004000000 */
[----:B------:R-:W-:-:S13]  /*3b30*/  FSETP.NEU.FTZ.AND P0, PT, R0, RZ, PT ;  /* 0x000000ff0000720b */ /* 0x000fda0003f1d000 */
[----:B------:R-:W-:Y:S05]  /*3b40*/  @!P0 BRA `(.L_x_28630) ;  /* 0x0000000800448947 */ /* 0x000fea0003800000 */
[----:B------:R-:W0:Y:S01]  /*3b50*/  S2R R25, SR_TID.X ;  /* 0x0000000000197919 */ /* 0x000e220000002100 */
[----:B------:R-:W-:Y:S01]  /*3b60*/  BSSY B1, `(.L_x_28631) ;  /* 0x0000022000017945 */ /* 0x000fe20003800000 */
[----:B0-----:R-:W-:-:S13]  /*3b70*/  ISETP.GE.AND P4, PT, R25, R17, PT ;  /* 0x000000111900720c */ /* 0x001fda0003f86270 */
[----:B------:R-:W-:Y:S05]  /*3b80*/  @P4 BRA `(.L_x_28632) ;  /* 0x00000000007c4947 */ /* 0x000fea0003800000 */
[----:B------:R-:W-:Y:S01]  /*3b90*/  FSETP.GTU.FTZ.AND P0, PT, |R3|, +INF , PT ;  /* 0x7f8000000300780b */ /* 0x000fe20003f1c200 */
[C---:B-1-3-5:R-:W-:Y:S01]  /*3ba0*/  IMAD.SHL.U32 R4, R18.reuse, 0x2, RZ ;  /* 0x0000000212047824 */ /* 0x06afe200078e00ff */
[C---:B------:R-:W-:Y:S02]  /*3bb0*/  FSETP.GTU.FTZ.AND P1, PT, |R18|.reuse, +INF , PT ;  /* 0x7f8000001200780b */ /* 0x040fe40003f3c200 */
        /* <DEDUP_REMOVED lines=8> */
[-C--:B------:R-:W-:Y:S01]  /*3c40*/  FSETP.GT.FTZ.AND P3, PT, R18, R3.reuse, PT ;  /* 0x000000031200720b */ /* 0x080fe20003f74000 */
[----:B------:R-:W-:Y:S01]  /*3c50*/  VIADD R4, R0, 0xffffffff ;  /* 0xffffffff00047836 */ /* 0x000fe20000000000 */
[C---:B------:R-:W-:Y:S02]  /*3c60*/  FSETP.GEU.FTZ.AND P0, PT, R3.reuse, RZ, PT ;  /* 0x000000ff0300720b */ /* 0x040fe40003f1e000 */
[----:B------:R-:W-:Y:S02]  /*3c70*/  FSETP.GT.FTZ.AND P1, PT, R3, RZ, PT ;  /* 0x000000ff0300720b */ /* 0x000fe40003f34000 */
[----:B------:R-:W-:Y:S02]  /*3c80*/  PLOP3.LUT P5, PT, P0, P3, PT, 0x8, 0x0 ;  /* 0x000000000000781c */ /* 0x000fe400007a6170 */
[----:B------:R-:W-:Y:S02]  /*3c90*/  PLOP3.LUT P3, PT, P1, P3, PT, 0x80, 0x0 ;  /* 0x000000000000781c */ /* 0x000fe40000f67070 */
[----:B------:R-:W-:-:S04]  /*3ca0*/  FSETP.GEU.FTZ.AND P2, PT, R18, R3, PT ;  /* 0x000000031200720b */ /* 0x000fc80003f5e000 */
        /* <DEDUP_REMOVED lines=12> */
.L_x_28633:
[----:B------:R-:W-:-:S07]  /*3d70*/  FADD.FTZ R4, R18, R3 ;  /* 0x0000000312047221 */ /* 0x000fce0000010000 */
.L_x_28632:
[----:B------:R-:W-:Y:S05]  /*3d80*/  BSYNC B1 ;  /* 0x0000000000017941 */ /* 0x000fea0003800000 */
.L_x_28631:
[----:B------:R-:W-:Y:S01]  /*3d90*/  VIADD R6, R25, 0x80 ;  /* 0x0000008019067836 */ /* 0x000fe20000000000 */
[----:B------:R-:W-:Y:S04]  /*3da0*/  BSSY B1, `(.L_x_28634) ;  /* 0x0000022000017945 */ /* 0x000fe80003800000 */
[----:B------:R-:W-:-:S13]  /*3db0*/  ISETP.GE.AND P0, PT, R6, R17, PT ;  /* 0x000000110600720c */ /* 0x000fda0003f06270 */
[----:B------:R-:W-:Y:S05]  /*3dc0*/  @P0 BRA `(.L_x_28635) ;  /* 0x00000000007c0947 */ /* 0x000fea0003800000 */
[----:B------:R-:W-:Y:S01]  /*3dd0*/  FSETP.GTU.FTZ.AND P1, PT, |R3|, +INF , PT ;  /* 0x7f8000000300780b */ /* 0x000fe20003f3c200 */
[C---:B-----5:R-:W-:Y:S01]  /*3de0*/  IMAD.SHL.U32 R5, R16.reuse, 0x2, RZ ;  /* 0x0000000210057824 */ /* 0x060fe200078e00ff */
[----:B------:R-:W-:-:S04]  /*3df0*/  FSETP.GTU.FTZ.AND P0, PT, |R16|, +INF , PT ;  /* 0x7f8000001000780b */ /* 0x000fc80003f1c200 */
[----:B------:R-:W-:Y:S02]  /*3e00*/  PLOP3.LUT P0, PT, P1, P0, PT, 0xa8, 0x0 ;  /* 0x000000000000781c */ /* 0x000fe40000f01570 */
[----:B------:R-:W-:Y:S02]  /*3e10*/  ISETP.GE.U32.AND P2, PT, R5, 0x1000000, PT ;  /* 0x010000000500780c */ /* 0x000fe40003f46070 */
[----:B------:R-:W-:-:S04]  /*3e20*/  LOP3.LUT R5, R16, 0x80000000, RZ, 0xc0, !PT ;  /* 0x8000000010057812 */ /* 0x000fc800078ec0ff */
[----:B-1-3--:R-:W-:-:S05]  /*3e30*/  SEL R18, R5, R16, !P2 ;  /* 0x0000001005127207 */ /* 0x00afca0005000000 */
        /* <DEDUP_REMOVED lines=23> */
.L_x_28636:
[----:B------:R-:W-:-:S07]  /*3fb0*/  FADD.FTZ R18, R16, R3 ;  /* 0x0000000310127221 */ /* 0x000fce0000010000 */
.L_x_28635:
[----:B------:R-:W-:Y:S05]  /*3fc0*/  BSYNC B1 ;  /* 0x0000000000017941 */ /* 0x000fea0003800000 */
.L_x_28634:
[----:B------:R-:W-:Y:S01]  /*3fd0*/  VIADD R6, R25, 0x100 ;  /* 0x0000010019067836 */ /* 0x000fe20000000000 */
[----:B------:R-:W-:Y:S04]  /*3fe0*/  BSSY B1, `(.L_x_28637) ;  /* 0x0000022000017945 */ /* 0x000fe80003800000 */
[----:B------:R-:W-:-:S13]  /*3ff0*/  ISETP.GE.AND P0, PT, R6, R17, PT ;  /* 0x000000110600720c */ /* 0x000fda0003f06270 */
[----:B------:R-:W-:Y:S05]  /*4000*/  @P0 BRA `(.L_x_28638) ;  /* 0x00000000007c0947 */ /* 0x000fea0003800000 */
[----:B------:R-:W-:Y:S01]  /*4010*/  FSETP.GTU.FTZ.AND P1, PT, |R3|, +INF , PT ;  /* 0x7f8000000300780b */ /* 0x000fe20003f3c200 */
[C---:B-----5:R-:W-:Y:S01]  /*4020*/  IMAD.SHL.U32 R5, R19.reuse, 0x2, RZ ;  /* 0x0000000213057824 */ /* 0x060fe200078e00ff */
        /* <DEDUP_REMOVED lines=28> */
.L_x_28639:
[----:B------:R-:W-:-:S07]  /*41f0*/  FADD.FTZ R22, R19, R3 ;  /* 0x0000000313167221 */ /* 0x000fce0000010000 */
.L_x_28638:
[----:B------:R-:W-:Y:S05]  /*4200*/  BSYNC B1 ;  /* 0x0000000000017941 */ /* 0x000fea0003800000 */
.L_x_28637:
[----:B------:R-:W-:-:S05]  /*4210*/  VIADD R6, R25, 0x180 ;  /* 0x0000018019067836 */ /* 0x000fca0000000000 */
        /* <DEDUP_REMOVED lines=32> */
.L_x_28642:
[----:B------:R-:W-:Y:S01]  /*4420*/  IMAD.MOV.U32 R24, RZ, RZ, R5 ;  /* 0x000000ffff187224 */ /* 0x000fe200078e0005 */
[----:B------:R-:W-:Y:S06]  /*4430*/  BRA `(.L_x_28640) ;  /* 0x0000000400347947 */ /* 0x000fec0003800000 */
.L_x_28641:
[----:B------:R-:W-:Y:S01]  /*4440*/  FADD.FTZ R24, R24, R3 ;  /* 0x0000000318187221 */ /* 0x000fe20000010000 */
[----:B------:R-:W-:Y:S06]  /*4450*/  BRA `(.L_x_28640) ;  /* 0x00000004002c7947 */ /* 0x000fec0003800000 */
.L_x_28630:
        /* <DEDUP_REMOVED lines=14> */
[----:B------:R-:W-:-:S05]  /*4540*/  @P0 IMAD.MOV.U32 R5, RZ, RZ, 0x800000 ;  /* 0x00800000ff050424 */ /* 0x000fca00078e00ff */
[----:B------:R-:W-:Y:S01]  /*4550*/  @P0 LOP3.LUT R4, R5, 0x80000000, R18, 0xb8, !PT ;  /* 0x8000000005040812 */ /* 0x000fe200078eb812 */
[----:B------:R-:W-:Y:S06]  /*4560*/  BRA `(.L_x_28644) ;  /* 0x0000000000047947 */ /* 0x000fec0003800000 */
.L_x_28645:
[----:B------:R-:W-:-:S07]  /*4570*/  FADD.FTZ R4, R18, R3 ;  /* 0x0000000312047221 */ /* 0x000fce0000010000 */
.L_x_28644:
[----:B------:R-:W-:Y:S05]  /*4580*/  BSYNC B1 ;  /* 0x0000000000017941 */ /* 0x000fea0003800000 */
.L_x_28643:
        /* <DEDUP_REMOVED lines=14> */
[----:B------:R-:W-:-:S05]  /*4670*/  @P0 IMAD.MOV.U32 R5, RZ, RZ, 0x800000 ;  /* 0x00800000ff050424 */ /* 0x000fca00078e00ff */
[----:B------:R-:W-:Y:S01]  /*4680*/  @P0 LOP3.LUT R18, R5, 0x80000000, R16, 0xb8, !PT ;  /* 0x8000000005120812 */ /* 0x000fe200078eb810 */
[----:B------:R-:W-:Y:S06]  /*4690*/  BRA `(.L_x_28647) ;  /* 0x0000000000047947 */ /* 0x000fec0003800000 */
.L_x_28648:
[----:B------:R-:W-:-:S07]  /*46a0*/  FADD.FTZ R18, R16, R3 ;  /* 0x0000000310127221 */ /* 0x000fce0000010000 */
.L_x_28647:
[----:B------:R-:W-:Y:S05]  /*46b0*/  BSYNC B1 ;  /* 0x0000000000017941 */ /* 0x000fea0003800000 */
.L_x_28646:
        /* <DEDUP_REMOVED lines=17> */
.L_x_28651:
[----:B------:R-:W-:-:S07]  /*47d0*/  FADD.FTZ R22, R19, R3 ;  /* 0x0000000313167221 */ /* 0x000fce0000010000 */
.L_x_28650:
[----:B------:R-:W-:Y:S05]  /*47e0*/  BSYNC B1 ;  /* 0x0000000000017941 */ /* 0x000fea0003800000 */
.L_x_28649:
        /* <DEDUP_REMOVED lines=13> */
[----:B------:R-:W-:-:S05]  /*48c0*/  @P0 IMAD.MOV.U32 R3, RZ, RZ, 0x800000 ;  /* 0x00800000ff030424 */ /* 0x000fca00078e00ff */
[----:B------:R-:W-:Y:S01]  /*48d0*/  @P0 LOP3.LUT R24, R3, 0x80000000, R24, 0xb8, !PT ;  /* 0x8000000003180812 */ /* 0x000fe200078eb818 */
[----:B------:R-:W-:Y:S01]  /*48e0*/  @!P0 IMAD.MOV.U32 R24, RZ, RZ, R5 ;  /* 0x000000ffff188224 */ /* 0x000fe200078e0005 */
[----:B------:R-:W-:Y:S06]  /*48f0*/  BRA `(.L_x_28640) ;  /* 0x0000000000047947 */ /* 0x000fec0003800000 */
.L_x_28652:
[----:B------:R-:W-:-:S07]  /*4900*/  FADD.FTZ R24, R24, R3 ;  /* 0x0000000318187221 */ /* 0x000fce0000010000 */
.L_x_28640:
[----:B------:R-:W-:Y:S05]  /*4910*/  BSYNC B0 ;  /* 0x0000000000007941 */ /* 0x000fea0003800000 */
.L_x_28629:
[----:B-----5:R-:W0:Y:S01]  /*4920*/  LDC.U8 R16, c[0x0][0x23c] ;  /* 0x00008f00ff107b82 */ /* 0x020e220000000000 */
[----:B------:R-:W-:Y:S04]  /*4930*/  BSSY B6, `(.L_x_28653) ;  /* 0x00000ec000067945 */ /* 0x000fe80003800000 */
[----:B------:R-:W-:Y:S05]  /*4940*/  @P4 BRA `(.L_x_28654) ;  /* 0x0000000c00a84947 */ /* 0x000fea0003800000 */
[----:B------:R-:W2:Y:S01]  /*4950*/  LDC.64 R8, c[0x0][0x220] ;  /* 0x00008800ff087b82 */ /* 0x000ea20000000a00 */
[----:B------:R-:W-:Y:S01]  /*4960*/  IMAD R0, R2, 0x200, R25 ;  /* 0x0000020002007824 */ /* 0x000fe200078e0219 */
[----:B0-----:R-:W-:Y:S01]  /*4970*/  PRMT R5, R16, 0x9910, RZ ;  /* 0x0000991010057816 */ /* 0x001fe200000000ff */
        /* <DEDUP_REMOVED lines=18> */
.L_x_28658:
[----:B------:R-:W0:Y:S02]  /*4aa0*/  F2I.S64.TRUNC R4, R4 ;  /* 0x0000000400047311 */ /* 0x000e24000020d900 */
[----:B0-----:R-:W-:-:S05]  /*4ab0*/  IMAD.MOV.U32 R3, RZ, RZ, R4 ;  /* 0x000000ffff037224 */ /* 0x001fca00078e0004 */
[----:B------:R0:W-:Y:S01]  /*4ac0*/  STG.E.U8 desc[UR36][R8.64], R3 ;  /* 0x0000000308007986 */ /* 0x0001e2000c101124 */
[----:B------:R-:W-:Y:S05]  /*4ad0*/  BRA `(.L_x_28660) ;  /* 0x0000000c00407947 */ /* 0x000fea0003800000 */
.L_x_28657:
        /* <DEDUP_REMOVED lines=9> */
.L_x_28662:
[----:B------:R-:W0:Y:S02]  /*4b70*/  F2I.FTZ.TRUNC.NTZ R3, R4 ;  /* 0x0000000400037305 */ /* 0x000e24000021f100 */
[----:B0-----:R0:W-:Y:S01]  /*4b80*/  STG.E desc[UR36][R8.64], R3 ;  /* 0x0000000308007986 */ /* 0x0011e2000c101924 */
[----:B------:R-:W-:Y:S05]  /*4b90*/  BRA `(.L_x_28660) ;  /* 0x0000000c00107947 */ /* 0x000fea0003800000 */
.L_x_28661:
[----:B------:R-:W0:Y:S02]  /*4ba0*/  F2I.FTZ.TRUNC.NTZ R3, R4 ;  /* 0x0000000400037305 */ /* 0x000e24000021f100 */
[----:B0-----:R0:W-:Y:S01]  /*4bb0*/  STG.E.U16 desc[UR36][R8.64], R3 ;  /* 0x0000000308007986 */ /* 0x0011e2000c101524 */
[----:B------:R-:W-:Y:S05]  /*4bc0*/  BRA `(.L_x_28660) ;  /* 0x0000000c00047947 */ /* 0x000fea0003800000 */
.L_x_28656:
        /* <DEDUP_REMOVED lines=8> */
.L_x_28664:
[----:B------:R-:W-:-:S05]  /*4c50*/  F2FP.F16.F32.PACK_AB R4, RZ, R4 ;  /* 0x00000004ff04723e */ /* 0x000fca00000000ff */
[----:B------:R0:W-:Y:S01]  /*4c60*/  STG.E.U16 desc[UR36][R8.64], R4 ;  /* 0x0000000408007986 */ /* 0x0001e2000c101524 */
[----:B------:R-:W-:Y:S05]  /*4c70*/  BRA `(.L_x_28660) ;  /* 0x0000000800d87947 */ /* 0x000fea0003800000 */
.L_x_28663:
        /* <DEDUP_REMOVED lines=9> */
.L_x_28666:
[----:B------:R-:W-:-:S04]  /*4d10*/  F2FP.F16.F32.PACK_AB R3, RZ, R4 ;  /* 0x00000004ff03723e */ /* 0x000fc800000000ff */
[----:B------:R-:W-:-:S05]  /*4d20*/  PRMT R3, R3, 0x5410, RZ ;  /* 0x0000541003037816 */ /* 0x000fca00000000ff */
[----:B------:R0:W-:Y:S01]  /*4d30*/  STG.E desc[UR36][R8.64], R3 ;  /* 0x0000000308007986 */ /* 0x0001e2000c101924 */
[----:B------:R-:W-:Y:S05]  /*4d40*/  BRA `(.L_x_28660) ;  /* 0x0000000800a47947 */ /* 0x000fea0003800000 */
.L_x_28665:
[----:B------:R-:W-:-:S06]  /*4d50*/  FMUL.FTZ R4, R4, 1 ;  /* 0x3f80000004047820 */ /* 0x000fcc0000410000 */
[----:B------:R-:W0:Y:S02]  /*4d60*/  F2F.F64.F32 R4, R4 ;  /* 0x0000000400047310 */ /* 0x000e240000201800 */
[----:B0-----:R0:W-:Y:S01]  /*4d70*/  STG.E.64 desc[UR36][R8.64], R4 ;  /* 0x0000000408007986 */ /* 0x0011e2000c101b24 */
[----:B------:R-:W-:Y:S05]  /*4d80*/  BRA `(.L_x_28660) ;  /* 0x0000000800947947 */ /* 0x000fea0003800000 */
.L_x_28655:
        /* <DEDUP_REMOVED lines=12> */
.L_x_28669:
[----:B------:R-:W-:Y:S01]  /*4e50*/  FMUL.FTZ R4, R4, 1 ;  /* 0x3f80000004047820 */ /* 0x000fe20000410000 */
[----:B------:R-:W-:-:S05]  /*4e60*/  CS2R R6, SRZ ;  /* 0x0000000000067805 */ /* 0x000fca000001ff00 */
[----:B------:R-:W0:Y:S02]  /*4e70*/  F2F.F64.F32 R4, R4 ;  /* 0x0000000400047310 */ /* 0x000e240000201800 */
[----:B0-----:R0:W-:Y:S01]  /*4e80*/  STG.E.128 desc[UR36][R8.64], R4 ;  /* 0x0000000408007986 */ /* 0x0011e2000c101d24 */
[----:B------:R-:W-:Y:S05]  /*4e90*/  BRA `(.L_x_28660) ;  /* 0x0000000800507947 */ /* 0x000fea0003800000 */
.L_x_28668:
        /* <DEDUP_REMOVED lines=20> */
.L_x_28673:
[----:B------:R-:W-:Y:S05]  /*4fe0*/  BSYNC B0 ;  /* 0x0000000000007941 */ /* 0x000fea0003800000 */
.L_x_28672:
[----:B------:R-:W-:-:S05]  /*4ff0*/  LOP3.LUT R5, R0, R5, RZ, 0xfc, !PT ;  /* 0x0000000500057212 */ /* 0x000fca00078efcff */
[----:B------:R0:W-:Y:S01]  /*5000*/  STG.E.U8 desc[UR36][R8.64], R5 ;  /* 0x0000000508007986 */ /* 0x0001e2000c101124 */
[----:B------:R-:W-:Y:S05]  /*5010*/  BRA `(.L_x_28660) ;  /* 0x0000000400f07947 */ /* 0x000fea0003800000 */
.L_x_28671:
        /* <DEDUP_REMOVED lines=12> */
.L_x_28675:
[----:B------:R-:W-:Y:S01]  /*50e0*/  IMAD.MOV.U32 R0, RZ, RZ, 0x7f ;  /* 0x0000007fff007424 */ /* 0x000fe200078e00ff */
[----:B------:R-:W-:-:S04]  /*50f0*/  ISETP.GT.U32.AND P0, PT, R5, 0x7f800000, PT ;  /* 0x7f8000000500780c */ /* 0x000fc80003f04070 */
[----:B------:R-:W-:-:S09]  /*5100*/  SEL R0, R0, 0x7c, P0 ;  /* 0x0000007c00007807 */ /* 0x000fd20000000000 */
.L_x_28676:
[----:B------:R-:W-:Y:S05]  /*5110*/  BSYNC B0 ;  /* 0x0000000000007941 */ /* 0x000fea0003800000 */
.L_x_28674:
[----:B------:R-:W-:-:S04]  /*5120*/  LOP3.LUT R4, R4, 0x80000000, RZ, 0xc0, !PT ;  /* 0x8000000004047812 */ /* 0x000fc800078ec0ff */
[----:B------:R-:W-:-:S04]  /*5130*/  SHF.R.U32.HI R3, RZ, 0x18, R4 ;  /* 0x00000018ff037819 */ /* 0x000fc80000011604 */
[----:B------:R-:W-:-:S05]  /*5140*/  LOP3.LUT R3, R0, R3, RZ, 0xfc, !PT ;  /* 0x0000000300037212 */ /* 0x000fca00078efcff */
[----:B------:R0:W-:Y:S01]  /*5150*/  STG.E.U8 desc[UR36][R8.64], R3 ;  /* 0x0000000308007986 */ /* 0x0001e2000c101124 */
[----:B------:R-:W-:Y:S05]  /*5160*/  BRA `(.L_x_28660) ;  /* 0x00000004009c7947 */ /* 0x000fea0003800000 */
.L_x_28670:
[----:B------:R-:W-:-:S05]  /*5170*/  F2FP.BF16.F32.PACK_AB R4, RZ, R4 ;  /* 0x00000004ff04723e */ /* 0x000fca00000010ff */
[----:B------:R0:W-:Y:S01]  /*5180*/  STG.E.U16 desc[UR36][R8.64], R4 ;  /* 0x0000000408007986 */ /* 0x0001e2000c101524 */
[----:B------:R-:W-:Y:S05]  /*5190*/  BRA `(.L_x_28660) ;  /* 0x0000000400907947 */ /* 0x000fea0003800000 */
.L_x_28667:
        /* <DEDUP_REMOVED lines=11> */
.L_x_28679:
        /* <DEDUP_REMOVED lines=16> */
.L_x_28682:
[----:B------:R-:W-:-:S04]  /*5350*/  LOP3.LUT R4, R4, 0x80000000, RZ, 0xc0, !PT ;  /* 0x8000000004047812 */ /* 0x000fc800078ec0ff */
[----:B------:R-:W-:-:S04]  /*5360*/  SHF.R.U32.HI R4, RZ, 0x18, R4 ;  /* 0x00000018ff047819 */ /* 0x000fc80000011604 */
[----:B------:R-:W-:-:S04]  /*5370*/  LOP3.LUT R3, R3, R4, RZ, 0xfc, !PT ;  /* 0x0000000403037212 */ /* 0x000fc800078efcff */
[----:B------:R-:W-:-:S07]  /*5380*/  PRMT R0, R3, 0x7610, R0 ;  /* 0x0000761003007816 */ /* 0x000fce0000000000 */
.L_x_28681:
[----:B------:R-:W-:Y:S05]  /*5390*/  BSYNC B0 ;  /* 0x0000000000007941 */ /* 0x000fea0003800000 */
.L_x_28680:
[----:B------:R0:W-:Y:S01]  /*53a0*/  STG.E.U8 desc[UR36][R8.64], R0 ;  /* 0x0000000008007986 */ /* 0x0001e2000c101124 */
[----:B------:R-:W-:Y:S05]  /*53b0*/  BRA `(.L_x_28660) ;  /* 0x0000000400087947 */ /* 0x000fea0003800000 */
.L_x_28678:
        /* <DEDUP_REMOVED lines=16> */
.L_x_28685:
[----:B------:R-:W-:-:S04]  /*54c0*/  LOP3.LUT R4, R4, 0x80000000, RZ, 0xc0, !PT ;  /* 0x8000000004047812 */ /* 0x000fc800078ec0ff */
[----:B------:R-:W-:-:S04]  /*54d0*/  SHF.R.U32.HI R4, RZ, 0x18, R4 ;  /* 0x00000018ff047819 */ /* 0x000fc80000011604 */
[----:B------:R-:W-:-:S04]  /*54e0*/  LOP3.LUT R3, R3, R4, RZ, 0xfc, !PT ;  /* 0x0000000403037212 */ /* 0x000fc800078efcff */
[----:B------:R-:W-:-:S07]  /*54f0*/  PRMT R0, R3, 0x7610, R0 ;  /* 0x0000761003007816 */ /* 0x000fce0000000000 */
.L_x_28684:
[----:B------:R-:W-:Y:S05]  /*5500*/  BSYNC B0 ;  /* 0x0000000000007941 */ /* 0x000fea0003800000 */
.L_x_28683:
[----:B------:R0:W-:Y:S01]  /*5510*/  STG.E.U8 desc[UR36][R8.64], R0 ;  /* 0x0000000008007986 */ /* 0x0001e2000c101124 */
[----:B------:R-:W-:Y:S05]  /*5520*/  BRA `(.L_x_28660) ;  /* 0x0000000000ac7947 */ /* 0x000fea0003800000 */
.L_x_28677:
        /* <DEDUP_REMOVED lines=21> */
.L_x_28659:
        /* <DEDUP_REMOVED lines=16> */
.L_x_28688:
[----:B------:R-:W-:Y:S05]  /*5780*/  BRA `(.L_x_28660) ;  /* 0x0000000000147947 */ /* 0x000fea0003800000 */
.L_x_28687:
[----:B------:R-:W0:Y:S02]  /*5790*/  F2I.U64.TRUNC R4, R4 ;  /* 0x0000000400047311 */ /* 0x000e24000020d800 */
[----:B0-----:R4:W-:Y:S01]  /*57a0*/  STG.E.64 desc[UR36][R8.64], R4 ;  /* 0x0000000408007986 */ /* 0x0019e2000c101b24 */
[----:B------:R-:W-:Y:S05]  /*57b0*/  BRA `(.L_x_28660) ;  /* 0x0000000000087947 */ /* 0x000fea0003800000 */
.L_x_28686:
[----:B------:R-:W0:Y:S02]  /*57c0*/  F2I.FTZ.U32.TRUNC.NTZ R3, R4 ;  /* 0x0000000400037305 */ /* 0x000e24000021f000 */
[----:B0-----:R0:W-:Y:S02]  /*57d0*/  STG.E desc[UR36][R8.64], R3 ;  /* 0x0000000308007986 */ /* 0x0011e4000c101924 */
.L_x_28660:
[----:B------:R-:W-:-:S07]  /*57e0*/  VIADD R25, R25, 0x80 ;  /* 0x0000008019197836 */ /* 0x000fce0000000000 */
.L_x_28654:
[----:B------:R-:W-:Y:S05]  /*57f0*/  BSYNC B6 ;  /* 0x0000000000067941 */ /* 0x000fea0003800000 */
.L_x_28653:
[----:B------:R-:W-:Y:S01]  /*5800*/  ISETP.GE.AND P0, PT, R25, R17, PT ;  /* 0x000000111900720c */ /* 0x000fe20003f06270 */
[----:B------:R-:W-:-:S12]  /*5810*/  BSSY B6, `(.L_x_28689) ;  /* 0x00001d8000067945 */ /* 0x000fd80003800000 */
[----:B------:R-:W-:Y:S05]  /*5820*/  @P0 BRA `(.L_x_28690) ;  /* 0x0000001c00580947 */ /* 0x000fea0003800000 */
[----:B0-2-4-:R-:W0:Y:S01]  /*5830*/  LDC.64 R8, c[0x0][0x220] ;  /* 0x00008800ff087b82 */ /* 0x015e220000000a00 */
        /* <DEDUP_REMOVED lines=17> */
[----:B-1-3--:R-:W0:Y:S02]  /*5950*/  F2I.FTZ.TRUNC.NTZ R3, R18 ;  /* 0x0000001200037305 */ /* 0x00ae24000021f100 */
[----:B0-----:R0:W-:Y:S01]  /*5960*/  STG.E.U8 desc[UR36][R8.64], R3 ;  /* 0x0000000308007986 */ /* 0x0011e2000c101124 */
[----:B------:R-:W-:Y:S05]  /*5970*/  BRA `(.L_x_28696) ;  /* 0x0000000c00507947 */ /* 0x000fea0003800000 */
.L_x_28694:
[----:B-1-3--:R-:W0:Y:S02]  /*5980*/  F2I.S64.TRUNC R18, R18 ;  /* 0x0000001200127311 */ /* 0x00ae24000020d900 */
[----:B0-----:R-:W-:-:S05]  /*5990*/  IMAD.MOV.U32 R3, RZ, RZ, R18 ;  /* 0x000000ffff037224 */ /* 0x001fca00078e0012 */
[----:B------:R0:W-:Y:S01]  /*59a0*/  STG.E.U8 desc[UR36][R8.64], R3 ;  /* 0x0000000308007986 */ /* 0x0001e2000c101124 */
[----:B------:R-:W-:Y:S05]  /*59b0*/  BRA `(.L_x_28696) ;  /* 0x0000000c00407947 */ /* 0x000fea0003800000 */
.L_x_28693:
[----:B------:R-:W-:-:S13]  /*59c0*/  ISETP.NE.AND P0, PT, R0, 0x2, PT ;  /* 0x000000020000780c */ /* 0x000fda0003f05270 */
[----:B------:R-:W-:Y:S05]  /*59d0*/  @!P0 BRA `(.L_x_28697) ;  /* 0x0000000000288947 */ /* 0x000fea0003800000 */
[----:B------:R-:W-:-:S13]  /*59e0*/  ISETP.NE.AND P0, PT, R0, 0x3, PT ;  /* 0x000000030000780c */ /* 0x000fda0003f05270 */
[----:B------:R-:W-:Y:S05]  /*59f0*/  @!P0 BRA `(.L_x_28698) ;  /* 0x0000000000148947 */ /* 0x000fea0003800000 */
[----:B------:R-:W-:-:S13]  /*5a00*/  ISETP.NE.AND P0, PT, R0, 0x4, PT ;  /* 0x000000040000780c */ /* 0x000fda0003f05270 */
[----:B------:R-:W-:Y:S05]  /*5a10*/  @P0 BRA `(.L_x_28695) ;  /* 0x0000000800d00947 */ /* 0x000fea0003800000 */
[----:B-1-3--:R-:W0:Y:S02]  /*5a20*/  F2I.S64.TRUNC R18, R18 ;  /* 0x0000001200127311 */ /* 0x00ae24000020d900 */
[----:B0-----:R0:W-:Y:S01]  /*5a30*/  STG.E.64 desc[UR36][R8.64], R18 ;  /* 0x0000001208007986 */ /* 0x0011e2000c101b24 */
[----:B------:R-:W-:Y:S05]  /*5a40*/  BRA `(.L_x_28696) ;  /* 0x0000000c001c7947 */ /* 0x000fea0003800000 */
.L_x_28698:
[----:B-1-3--:R-:W0:Y:S02]  /*5a50*/  F2I.FTZ.TRUNC.NTZ R3, R18 ;  /* 0x0000001200037305 */ /* 0x00ae24000021f100 */
[----:B0-----:R0:W-:Y:S01]  /*5a60*/  STG.E desc[UR36][R8.64], R3 ;  /* 0x0000000308007986 */ /* 0x0011e2000c101924 */
[----:B------:R-:W-:Y:S05]  /*5a70*/  BRA `(.L_x_28696) ;  /* 0x0000000c00107947 */ /* 0x000fea0003800000 */
.L_x_28697:
[----:B-1-3--:R-:W0:Y:S02]  /*5a80*/  F2I.FTZ.TRUNC.NTZ R3, R18 ;  /* 0x0000001200037305 */ /* 0x00ae24000021f100 */
[----:B0-----:R0:W-:Y:S01]  /*5a90*/  STG.E.U16 desc[UR36][R8.64], R3 ;  /* 0x0000000308007986 */ /* 0x0011e2000c101524 */
[----:B------:R-:W-:Y:S05]  /*5aa0*/  BRA `(.L_x_28696) ;  /* 0x0000000c00047947 */ /* 0x000fea0003800000 */
.L_x_28692:
[----:B------:R-:W-:-:S13]  /*5ab0*/  ISETP.GT.AND P0, PT, R0, 0x6, PT ;  /* 0x000000060000780c */ /* 0x000fda0003f04270 */
[----:B------:R-:W-:Y:S05]  /*5ac0*/  @P0 BRA `(.L_x_28699) ;  /* 0x0000000000240947 */ /* 0x000fea0003800000 */
[----:B------:R-:W-:-:S13]  /*5ad0*/  ISETP.NE.AND P0, PT, R0, 0x5, PT ;  /* 0x000000050000780c */ /* 0x000fda0003f05270 */
[----:B------:R-:W-:Y:S05]  /*5ae0*/  @!P0 BRA `(.L_x_28700) ;  /* 0x0000000000108947 */ /* 0x000fea0003800000 */
[----:B------:R-:W-:-:S13]  /*5af0*/  ISETP.NE.AND P0, PT, R0, 0x6, PT ;  /* 0x000000060000780c */ /* 0x000fda0003f05270 */
[----:B------:R-:W-:Y:S05]  /*5b00*/  @P0 BRA `(.L_x_28695) ;  /* 0x0000000800940947 */ /* 0x000fea0003800000 */
[----:B-1-3--:R0:W-:Y:S01]  /*5b10*/  STG.E desc[UR36][R8.64], R18 ;  /* 0x0000001208007986 */ /* 0x00a1e2000c101924 */
[----:B------:R-:W-:Y:S05]  /*5b20*/  BRA `(.L_x_28696) ;  /* 0x0000000800e47947 */ /* 0x000fea0003800000 */
.L_x_28700:
[----:B-1-3--:R-:W-:-:S05]  /*5b30*/  F2FP.F16.F32.PACK_AB R18, RZ, R18 ;  /* 0x00000012ff12723e */ /* 0x00afca00000000ff */
[----:B------:R0:W-:Y:S01]  /*5b40*/  STG.E.U16 desc[UR36][R8.64], R18 ;  /* 0x0000001208007986 */ /* 0x0001e2000c101524 */
[----:B------:R-:W-:Y:S05]  /*5b50*/  BRA `(.L_x_28696) ;  /* 0x0000000800d87947 */ /* 0x000fea0003800000 */
.L_x_28699:
[----:B------:R-:W-:-:S13]  /*5b60*/  ISETP.NE.AND P0, PT, R0, 0x7, PT ;  /* 0x000000070000780c */ /* 0x000fda0003f05270 */
[----:B------:R-:W-:Y:S05]  /*5b70*/  @!P0 BRA `(.L_x_28701) ;  /* 0x00000000002c8947 */ /* 0x000fea0003800000 */
[----:B------:R-:W-:-:S13]  /*5b80*/  ISETP.NE.AND P0, PT, R0, 0x8, PT ;  /* 0x000000080000780c */ /* 0x000fda0003f05270 */
[----:B------:R-:W-:Y:S05]  /*5b90*/  @!P0 BRA `(.L_x_28702) ;  /* 0x0000000000148947 */ /* 0x000fea0003800000 */
[----:B------:R-:W-:-:S13]  /*5ba0*/  ISETP.NE.AND P0, PT, R0, 0x9, PT ;  /* 0x000000090000780c */ /* 0x000fda0003f05270 */
[----:B------:R-:W-:Y:S05]  /*5bb0*/  @P0 BRA `(.L_x_28695) ;  /* 0x0000000800680947 */ /* 0x000fea0003800000 */
[----:B------:R-:W-:-:S05]  /*5bc0*/  IMAD.MOV.U32 R19, RZ, RZ, RZ ;  /* 0x000000ffff137224 */ /* 0x000fca00078e00ff */
[----:B-1-3--:R0:W-:Y:S01]  /*5bd0*/  STG.E.64 desc[UR36][R8.64], R18 ;  /* 0x0000001208007986 */ /* 0x00a1e2000c101b24 */
[----:B------:R-:W-:Y:S05]  /*5be0*/  BRA `(.L_x_28696) ;  /* 0x0000000800b47947 */ /* 0x000fea0003800000 */
.L_x_28702:
[----:B-1-3--:R-:W-:-:S04]  /*5bf0*/  F2FP.F16.F32.PACK_AB R3, RZ, R18 ;  /* 0x00000012ff03723e */ /* 0x00afc800000000ff */
[----:B------:R-:W-:-:S05]  /*5c00*/  PRMT R3, R3, 0x5410, RZ ;  /* 0x0000541003037816 */ /* 0x000fca00000000ff */
[----:B------:R0:W-:Y:S01]  /*5c10*/  STG.E desc[UR36][R8.64], R3 ;  /* 0x0000000308007986 */ /* 0x0001e2000c101924 */
[----:B------:R-:W-:Y:S05]  /*5c20*/  BRA `(.L_x_28696) ;  /* 0x0000000800a47947 */ /* 0x000fea0003800000 */
.L_x_28701:
[----:B-1-3--:R-:W-:-:S06]  /*5c30*/  FMUL.FTZ R4, R18, 1 ;  /* 0x3f80000012047820 */ /* 0x00afcc0000410000 */
[----:B------:R-:W0:Y:S02]  /*5c40*/  F2F.F64.F32 R4, R4 ;  /* 0x0000000400047310 */ /* 0x000e240000201800 */
[----:B0-----:R0:W-:Y:S01]  /*5c50*/  STG.E.64 desc[UR36][R8.64], R4 ;  /* 0x0000000408007986 */ /* 0x0011e2000c101b24 */
[----:B------:R-:W-:Y:S05]  /*5c60*/  BRA `(.L_x_28696) ;  /* 0x0000000800947947 */ /* 0x000fea0003800000 */
.L_x_28691:
        /* <DEDUP_REMOVED lines=8> */
[----:B-1-3--:R-:W-:-:S04]  /*5cf0*/  FSETP.NEU.FTZ.AND P0, PT, R18, RZ, PT ;  /* 0x000000ff1200720b */ /* 0x00afc80003f1d000 */
[----:B------:R-:W-:-:S05]  /*5d00*/  SEL R3, RZ, 0x1, !P0 ;  /* 0x00000001ff037807 */ /* 0x000fca0004000000 */
[----:B------:R0:W-:Y:S01]  /*5d10*/  STG.E.U8 desc[UR36][R8.64], R3 ;  /* 0x0000000308007986 */ /* 0x0001e2000c101124 */
[----:B------:R-:W-:Y:S05]  /*5d20*/  BRA `(.L_x_28696) ;  /* 0x0000000800647947 */ /* 0x000fea0003800000 */
.L_x_28705:
[----:B-1-3--:R-:W-:Y:S01]  /*5d30*/  FMUL.FTZ R4, R18, 1 ;  /* 0x3f80000012047820 */ /* 0x00afe20000410000 */
[----:B------:R-:W-:-:S05]  /*5d40*/  CS2R R6, SRZ ;  /* 0x0000000000067805 */ /* 0x000fca000001ff00 */
[----:B------:R-:W0:Y:S02]  /*5d50*/  F2F.F64.F32 R4, R4 ;  /* 0x0000000400047310 */ /* 0x000e240000201800 */
[----:B0-----:R0:W-:Y:S01]  /*5d60*/  STG.E.128 desc[UR36][R8.64], R4 ;  /* 0x0000000408007986 */ /* 0x0011e2000c101d24 */
[----:B------:R-:W-:Y:S05]  /*5d70*/  BRA `(.L_x_28696) ;  /* 0x0000000800507947 */ /* 0x000fea0003800000 */
.L_x_28704:
[----:B------:R-:W-:-:S13]  /*5d80*/  ISETP.NE.AND P0, PT, R0, 0xf, PT ;  /* 0x0000000f0000780c */ /* 0x000fda0003f05270 */
[----:B------:R-:W-:Y:S05]  /*5d90*/  @!P0 BRA `(.L_x_28706) ;  /* 0x0000000000ac8947 */ /* 0x000fea0003800000 */
[----:B------:R-:W-:-:S13]  /*5da0*/  ISETP.NE.AND P0, PT, R0, 0x17, PT ;  /* 0x000000170000780c */ /* 0x000fda0003f05270 */
[----:B------:R-:W-:Y:S05]  /*5db0*/  @!P0 BRA `(.L_x_28707) ;  /* 0x0000000000508947 */ /* 0x000fea0003800000 */
[----:B------:R-:W-:-:S13]  /*5dc0*/  ISETP.NE.AND P0, PT, R0, 0x18, PT ;  /* 0x000000180000780c */ /* 0x000fda0003f05270 */
[----:B------:R-:W-:Y:S05]  /*5dd0*/  @P0 BRA `(.L_x_28695) ;  /* 0x0000000400e00947 */ /* 0x000fea0003800000 */
[C---:B-1-3--:R-:W-:Y:S01]  /*5de0*/  LOP3.LUT R4, R18.reuse, 0x7fffffff, RZ, 0xc0, !PT ;  /* 0x7fffffff12047812 */ /* 0x04afe200078ec0ff */
        /* <DEDUP_REMOVED lines=13> */
.L_x_28709:
[----:B------:R-:W-:Y:S05]  /*5ec0*/  BSYNC B0 ;  /* 0x0000000000007941 */ /* 0x000fea0003800000 */
.L_x_28708:
[----:B------:R-:W-:-:S05]  /*5ed0*/  LOP3.LUT R5, R0, R5, RZ, 0xfc, !PT ;  /* 0x0000000500057212 */ /* 0x000fca00078efcff */
[----:B------:R0:W-:Y:S01]  /*5ee0*/  STG.E.U8 desc[UR36][R8.64], R5 ;  /* 0x0000000508007986 */ /* 0x0001e2000c101124 */
[----:B------:R-:W-:Y:S05]  /*5ef0*/  BRA `(.L_x_28696) ;  /* 0x0000000400f07947 */ /* 0x000fea0003800000 */
.L_x_28707:
[----:B-1-3--:R-:W-:Y:S01]  /*5f00*/  LOP3.LUT R4, R18, 0x7fffffff, RZ, 0xc0, !PT ;  /* 0x7fffffff12047812 */ /* 0x00afe200078ec0ff */
        /* <DEDUP_REMOVED lines=11> */
.L_x_28711:
[----:B------:R-:W-:Y:S01]  /*5fc0*/  IMAD.MOV.U32 R0, RZ, RZ, 0x7f ;  /* 0x0000007fff007424 */ /* 0x000fe200078e00ff */
[----:B------:R-:W-:-:S04]  /*5fd0*/  ISETP.GT.U32.AND P0, PT, R4, 0x7f800000, PT ;  /* 0x7f8000000400780c */ /* 0x000fc80003f04070 */
[----:B------:R-:W-:-:S09]  /*5fe0*/  SEL R0, R0, 0x7c, P0 ;  /* 0x0000007c00007807 */ /* 0x000fd20000000000 */
.L_x_28712:
[----:B------:R-:W-:Y:S05]  /*5ff0*/  BSYNC B0 ;  /* 0x0000000000007941 */ /* 0x000fea0003800000 */
.L_x_28710:
[----:B------:R-:W-:-:S04]  /*6000*/  LOP3.LUT R18, R18, 0x80000000, RZ, 0xc0, !PT ;  /* 0x8000000012127812 */ /* 0x000fc800078ec0ff */
[----:B------:R-:W-:-:S04]  /*6010*/  SHF.R.U32.HI R3, RZ, 0x18, R18 ;  /* 0x00000018ff037819 */ /* 0x000fc80000011612 */
[----:B------:R-:W-:-:S05]  /*6020*/  LOP3.LUT R3, R0, R3, RZ, 0xfc, !PT ;  /* 0x0000000300037212 */ /* 0x000fca00078efcff */
[----:B------:R0:W-:Y:S01]  /*6030*/  STG.E.U8 desc[UR36][R8.64], R3 ;  /* 0x0000000308007986 */ /* 0x0001e2000c101124 */
[----:B------:R-:W-:Y:S05]  /*6040*/  BRA `(.L_x_28696) ;  /* 0x00000004009c7947 */ /* 0x000fea0003800000 */
.L_x_28706:
[----:B-1-3--:R-:W-:-:S05]  /*6050*/  F2FP.BF16.F32.PACK_AB R18, RZ, R18 ;  /* 0x00000012ff12723e */ /* 0x00afca00000010ff */
[----:B------:R0:W-:Y:S01]  /*6060*/  STG.E.U16 desc[UR36][R8.64], R18 ;  /* 0x0000001208007986 */ /* 0x0001e2000c101524 */
[----:B------:R-:W-:Y:S05]  /*6070*/  BRA `(.L_x_28696) ;  /* 0x0000000400907947 */ /* 0x000fea0003800000 */
.L_x_28703:
        /* <DEDUP_REMOVED lines=8> */
[----:B-1-3--:R-:W0:Y:S02]  /*6100*/  F2I.FTZ.U32.TRUNC.NTZ R3, R18 ;  /* 0x0000001200037305 */ /* 0x00ae24000021f000 */
[----:B0-----:R4:W-:Y:S01]  /*6110*/  STG.E.U16 desc[UR36][R8.64], R3 ;  /* 0x0000000308007986 */ /* 0x0019e2000c101524 */
[----:B------:R-:W-:Y:S05]  /*6120*/  BRA `(.L_x_28696) ;  /* 0x0000000400647947 */ /* 0x000fea0003800000 */
.L_x_28715:
[----:B-1-3--:R-:W-:Y:S01]  /*6130*/  LOP3.LUT R3, R18, 0x7fffffff, RZ, 0xc0, !PT ;  /* 0x7fffffff12037812 */ /* 0x00afe200078ec0ff */
        /* <DEDUP_REMOVED lines=15> */
.L_x_28718:
[----:B------:R-:W-:-:S04]  /*6230*/  LOP3.LUT R18, R18, 0x80000000, RZ, 0xc0, !PT ;  /* 0x8000000012127812 */ /* 0x000fc800078ec0ff */
[----:B------:R-:W-:-:S04]  /*6240*/  SHF.R.U32.HI R3, RZ, 0x18, R18 ;  /* 0x00000018ff037819 */ /* 0x000fc80000011612 */
[----:B------:R-:W-:-:S04]  /*6250*/  LOP3.LUT R0, R0, R3, RZ, 0xfc, !PT ;  /* 0x0000000300007212 */ /* 0x000fc800078efcff */
[----:B------:R-:W-:-:S07]  /*6260*/  PRMT R4, R0, 0x7610, R4 ;  /* 0x0000761000047816 */ /* 0x000fce0000000004 */
.L_x_28717:
[----:B------:R-:W-:Y:S05]  /*6270*/  BSYNC B0 ;  /* 0x0000000000007941 */ /* 0x000fea0003800000 */
.L_x_28716:
[----:B------:R3:W-:Y:S01]  /*6280*/  STG.E.U8 desc[UR36][R8.64], R4 ;  /* 0x0000000408007986 */ /* 0x0007e2000c101124 */
[----:B------:R-:W-:Y:S05]  /*6290*/  BRA `(.L_x_28696) ;  /* 0x0000000400087947 */ /* 0x000fea0003800000 */
.L_x_28714:
        /* <DEDUP_REMOVED lines=16> */
.L_x_28721:
[----:B------:R-:W-:-:S04]  /*63a0*/  LOP3.LUT R18, R18, 0x80000000, RZ, 0xc0, !PT ;  /* 0x8000000012127812 */ /* 0x000fc800078ec0ff */
[----:B------:R-:W-:-:S04]  /*63b0*/  SHF.R.U32.HI R3, RZ, 0x18, R18 ;  /* 0x00000018ff037819 */ /* 0x000fc80000011612 */
[----:B------:R-:W-:-:S04]  /*63c0*/  LOP3.LUT R0, R0, R3, RZ, 0xfc, !PT ;  /* 0x0000000300007212 */ /* 0x000fc800078efcff */
[----:B------:R-:W-:-:S07]  /*63d0*/  PRMT R4, R0, 0x7610, R4 ;  /* 0x0000761000047816 */ /* 0x000fce0000000004 */
.L_x_28720:
[----:B------:R-:W-:Y:S05]  /*63e0*/  BSYNC B0 ;  /* 0x0000000000007941 */ /* 0x000fea0003800000 */
.L_x_28719:
[----:B------:R0:W-:Y:S01]  /*63f0*/  STG.E.U8 desc[UR36][R8.64], R4 ;  /* 0x0000000408007986 */ /* 0x0001e2000c101124 */
[----:B------:R-:W-:Y:S05]  /*6400*/  BRA `(.L_x_28696) ;  /* 0x0000000000ac7947 */ /* 0x000fea0003800000 */
.L_x_28713:
[----:B------:R-:W-:-:S13]  /*6410*/  ISETP.NE.AND P0, PT, R0, 0x1c, PT ;  /* 0x0000001c0000780c */ /* 0x000fda0003f05270 */
[----:B------:R-:W-:Y:S05]  /*6420*/  @!P0 BRA `(.L_x_28722) ;  /* 0x00000000009c8947 */ /* 0x000fea0003800000 */
[----:B------:R-:W-:-:S13]  /*6430*/  ISETP.NE.AND P0, PT, R0, 0x1d, PT ;  /* 0x0000001d0000780c */ /* 0x000fda0003f05270 */
[----:B------:R-:W-:Y:S05]  /*6440*/  @!P0 BRA `(.L_x_28723) ;  /* 0x0000000000888947 */ /* 0x000fea0003800000 */
[----:B------:R-:W-:-:S13]  /*6450*/  ISETP.NE.AND P0, PT, R0, 0x2c, PT ;  /* 0x0000002c0000780c */ /* 0x000fda0003f05270 */
[----:B------:R-:W-:Y:S05]  /*6460*/  @P0 BRA `(.L_x_28695) ;  /* 0x00000000003c0947 */ /* 0x000fea0003800000 */
[----:B-1-3--:R-:W-:-:S04]  /*6470*/  SHF.R.U32.HI R4, RZ, 0x17, R18 ;  /* 0x00000017ff047819 */ /* 0x00afc80000011612 */
        /* <DEDUP_REMOVED lines=14> */
.L_x_28695:
        /* <DEDUP_REMOVED lines=16> */
.L_x_28724:
[----:B------:R-:W-:Y:S05]  /*6660*/  BRA `(.L_x_28696) ;  /* 0x0000000000147947 */ /* 0x000fea0003800000 */
.L_x_28723:
[----:B-1-3--:R-:W0:Y:S02]  /*6670*/  F2I.U64.TRUNC R18, R18 ;  /* 0x0000001200127311 */ /* 0x00ae24000020d800 */
[----:B0-----:R1:W-:Y:S01]  /*6680*/  STG.E.64 desc[UR36][R8.64], R18 ;  /* 0x0000001208007986 */ /* 0x0013e2000c101b24 */
[----:B------:R-:W-:Y:S05]  /*6690*/  BRA `(.L_x_28696) ;  /* 0x0000000000087947 */ /* 0x000fea0003800000 */
.L_x_28722:
[----:B-1-3--:R-:W0:Y:S02]  /*66a0*/  F2I.FTZ.U32.TRUNC.NTZ R3, R18 ;  /* 0x0000001200037305 */ /* 0x00ae24000021f000 */
[----:B0-----:R0:W-:Y:S02]  /*66b0*/  STG.E desc[UR36][R8.64], R3 ;  /* 0x0000000308007986 */ /* 0x0011e4000c101924 */
.L_x_28696:
        /* <DEDUP_REMOVED lines=24> */
.L_x_28728:
[----:B------:R-:W0:Y:S02]  /*6840*/  F2I.S64.TRUNC R22, R22 ;  /* 0x0000001600167311 */ /* 0x000e24000020d900 */
[----:B0-----:R-:W-:-:S05]  /*6850*/  IMAD.MOV.U32 R3, RZ, RZ, R22 ;  /* 0x000000ffff037224 */ /* 0x001fca00078e0016 */
[----:B------:R0:W-:Y:S01]  /*6860*/  STG.E.U8 desc[UR36][R8.64], R3 ;  /* 0x0000000308007986 */ /* 0x0001e2000c101124 */
[----:B------:R-:W-:Y:S05]  /*6870*/  BRA `(.L_x_28730) ;  /* 0x0000000c00407947 */ /* 0x000fea0003800000 */
.L_x_28727:
        /* <DEDUP_REMOVED lines=9> */
.L_x_28732:
[----:B------:R-:W0:Y:S02]  /*6910*/  F2I.FTZ.TRUNC.NTZ R3, R22 ;  /* 0x0000001600037305 */ /* 0x000e24000021f100 */
[----:B0-----:R0:W-:Y:S01]  /*6920*/  STG.E desc[UR36][R8.64], R3 ;  /* 0x0000000308007986 */ /* 0x0011e2000c101924 */
[----:B------:R-:W-:Y:S05]  /*6930*/  BRA `(.L_x_28730) ;  /* 0x0000000c00107947 */ /* 0x000fea0003800000 */
.L_x_28731:
[----:B------:R-:W0:Y:S02]  /*6940*/  F2I.FTZ.TRUNC.NTZ R3, R22 ;  /* 0x0000001600037305 */ /* 0x000e24000021f100 */
[----:B0-----:R0:W-:Y:S01]  /*6950*/  STG.E.U16 desc[UR36][R8.64], R3 ;  /* 0x0000000308007986 */ /* 0x0011e2000c101524 */
[----:B------:R-:W-:Y:S05]  /*6960*/  BRA `(.L_x_28730) ;  /* 0x0000000c00047947 */ /* 0x000fea0003800000 */
.L_x_28726:
        /* <DEDUP_REMOVED lines=8> */
.L_x_28734:
[----:B------:R-:W-:-:S05]  /*69f0*/  F2FP.F16.F32.PACK_AB R22, RZ, R22 ;  /* 0x00000016ff16723e */ /* 0x000fca00000000ff */
[----:B------:R0:W-:Y:S01]  /*6a00*/  STG.E.U16 desc[UR36][R8.64], R22 ;  /* 0x0000001608007986 */ /* 0x0001e2000c101524 */
[----:B------:R-:W-:Y:S05]  /*6a10*/  BRA `(.L_x_28730) ;  /* 0x0000000800d87947 */ /* 0x000fea0003800000 */
.L_x_28733:
        /* <DEDUP_REMOVED lines=9> */
.L_x_28736:
[----:B------:R-:W-:-:S04]  /*6ab0*/  F2FP.F16.F32.PACK_AB R3, RZ, R22 ;  /* 0x00000016ff03723e */ /* 0x000fc800000000ff */
[----:B------:R-:W-:-:S05]  /*6ac0*/  PRMT R3, R3, 0x5410, RZ ;  /* 0x0000541003037816 */ /* 0x000fca00000000ff */
[----:B------:R0:W-:Y:S01]  /*6ad0*/  STG.E desc[UR36][R8.64], R3 ;  /* 0x0000000308007986 */ /* 0x0001e2000c101924 */
[----:B------:R-:W-:Y:S05]  /*6ae0*/  BRA `(.L_x_28730) ;  /* 0x0000000800a47947 */ /* 0x000fea0003800000 */
.L_x_28735:
[----:B------:R-:W-:-:S06]  /*6af0*/  FMUL.FTZ R4, R22, 1 ;  /* 0x3f80000016047820 */ /* 0x000fcc0000410000 */
[----:B------:R-:W0:Y:S02]  /*6b00*/  F2F.F64.F32 R4, R4 ;  /* 0x0000000400047310 */ /* 0x000e240000201800 */
[----:B0-----:R0:W-:Y:S01]  /*6b10*/  STG.E.64 desc[UR36][R8.64], R4 ;  /* 0x0000000408007986 */ /* 0x0011e2000c101b24 */
[----:B------:R-:W-:Y:S05]  /*6b20*/  BRA `(.L_x_28730) ;  /* 0x0000000800947947 */ /* 0x000fea0003800000 */
.L_x_28725:
        /* <DEDUP_REMOVED lines=12> */
.L_x_28739:
[----:B------:R-:W-:Y:S01]  /*6bf0*/  FMUL.FTZ R4, R22, 1 ;  /* 0x3f80000016047820 */ /* 0x000fe20000410000 */
[----:B------:R-:W-:-:S05]  /*6c00*/  CS2R R6, SRZ ;  /* 0x0000000000067805 */ /* 0x000fca000001ff00 */
[----:B------:R-:W0:Y:S02]  /*6c10*/  F2F.F64.F32 R4, R4 ;  /* 0x0000000400047310 */ /* 0x000e240000201800 */
[----:B0-----:R0:W-:Y:S01]  /*6c20*/  STG.E.128 desc[UR36][R8.64], R4 ;  /* 0x0000000408007986 */ /* 0x0011e2000c101d24 */
[----:B------:R-:W-:Y:S05]  /*6c30*/  BRA `(.L_x_28730) ;  /* 0x0000000800507947 */ /* 0x000fea0003800000 */
.L_x_28738:
        /* <DEDUP_REMOVED lines=20> */
.L_x_28743:
[----:B------:R-:W-:Y:S05]  /*6d80*/  BSYNC B0 ;  /* 0x0000000000007941 */ /* 0x000fea0003800000 */
.L_x_28742:
[----:B------:R-:W-:-:S05]  /*6d90*/  LOP3.LUT R5, R0, R5, RZ, 0xfc, !PT ;  /* 0x0000000500057212 */ /* 0x000fca00078efcff */
[----:B------:R0:W-:Y:S01]  /*6da0*/  STG.E.U8 desc[UR36][R8.64], R5 ;  /* 0x0000000508007986 */ /* 0x0001e2000c101124 */
[----:B------:R-:W-:Y:S05]  /*6db0*/  BRA `(.L_x_28730) ;  /* 0x0000000400f07947 */ /* 0x000fea0003800000 */
.L_x_28741:
        /* <DEDUP_REMOVED lines=12> */
.L_x_28745:
[----:B------:R-:W-:Y:S01]  /*6e80*/  IMAD.MOV.U32 R0, RZ, RZ, 0x7f ;  /* 0x0000007fff007424 */ /* 0x000fe200078e00ff */
[----:B------:R-:W-:-:S04]  /*6e90*/  ISETP.GT.U32.AND P0, PT, R4, 0x7f800000, PT ;  /* 0x7f8000000400780c */ /* 0x000fc80003f04070 */
[----:B------:R-:W-:-:S09]  /*6ea0*/  SEL R0, R0, 0x7c, P0 ;  /* 0x0000007c00007807 */ /* 0x000fd20000000000 */
.L_x_28746:
[----:B------:R-:W-:Y:S05]  /*6eb0*/  BSYNC B0 ;  /* 0x0000000000007941 */ /* 0x000fea0003800000 */
.L_x_28744:
[----:B------:R-:W-:-:S04]  /*6ec0*/  LOP3.LUT R22, R22, 0x80000000, RZ, 0xc0, !PT ;  /* 0x8000000016167812 */ /* 0x000fc800078ec0ff */
[----:B------:R-:W-:-:S04]  /*6ed0*/  SHF.R.U32.HI R3, RZ, 0x18, R22 ;  /* 0x00000018ff037819 */ /* 0x000fc80000011616 */
[----:B------:R-:W-:-:S05]  /*6ee0*/  LOP3.LUT R3, R0, R3, RZ, 0xfc, !PT ;  /* 0x0000000300037212 */ /* 0x000fca00078efcff */
[----:B------:R0:W-:Y:S01]  /*6ef0*/  STG.E.U8 desc[UR36][R8.64], R3 ;  /* 0x0000000308007986 */ /* 0x0001e2000c101124 */
[----:B------:R-:W-:Y:S05]  /*6f00*/  BRA `(.L_x_28730) ;  /* 0x00000004009c7947 */ /* 0x000fea0003800000 */
.L_x_28740:
[----:B------:R-:W-:-:S05]  /*6f10*/  F2FP.BF16.F32.PACK_AB R22, RZ, R22 ;  /* 0x00000016ff16723e */ /* 0x000fca00000010ff */
[----:B------:R0:W-:Y:S01]  /*6f20*/  STG.E.U16 desc[UR36][R8.64], R22 ;  /* 0x0000001608007986 */ /* 0x0001e2000c101524 */
[----:B------:R-:W-:Y:S05]  /*6f30*/  BRA `(.L_x_28730) ;  /* 0x0000000400907947 */ /* 0x000fea0003800000 */
.L_x_28737:
        /* <DEDUP_REMOVED lines=11> */
.L_x_28749:
        /* <DEDUP_REMOVED lines=16> */
.L_x_28752:
[----:B------:R-:W-:-:S04]  /*70f0*/  LOP3.LUT R22, R22, 0x80000000, RZ, 0xc0, !PT ;  /* 0x8000000016167812 */ /* 0x000fc800078ec0ff */
[----:B------:R-:W-:-:S04]  /*7100*/  SHF.R.U32.HI R3, RZ, 0x18, R22 ;  /* 0x00000018ff037819 */ /* 0x000fc80000011616 */
[----:B------:R-:W-:-:S04]  /*7110*/  LOP3.LUT R0, R0, R3, RZ, 0xfc, !PT ;  /* 0x0000000300007212 */ /* 0x000fc800078efcff */
[----:B------:R-:W-:-:S07]  /*7120*/  PRMT R4, R0, 0x7610, R4 ;  /* 0x0000761000047816 */ /* 0x000fce0000000004 */
.L_x_28751:
[----:B------:R-:W-:Y:S05]  /*7130*/  BSYNC B0 ;  /* 0x0000000000007941 */ /* 0x000fea0003800000 */
.L_x_28750:
[----:B------:R3:W-:Y:S01]  /*7140*/  STG.E.U8 desc[UR36][R8.64], R4 ;  /* 0x0000000408007986 */ /* 0x0007e2000c101124 */
[----:B------:R-:W-:Y:S05]  /*7150*/  BRA `(.L_x_28730) ;  /* 0x0000000400087947 */ /* 0x000fea0003800000 */
.L_x_28748:
        /* <DEDUP_REMOVED lines=16> */
.L_x_28755:
[----:B------:R-:W-:-:S04]  /*7260*/  LOP3.LUT R22, R22, 0x80000000, RZ, 0xc0, !PT ;  /* 0x8000000016167812 */ /* 0x000fc800078ec0ff */
[----:B------:R-:W-:-:S04]  /*7270*/  SHF.R.U32.HI R3, RZ, 0x18, R22 ;  /* 0x00000018ff037819 */ /* 0x000fc80000011616 */
[----:B------:R-:W-:-:S04]  /*7280*/  LOP3.LUT R0, R0, R3, RZ, 0xfc, !PT ;  /* 0x0000000300007212 */ /* 0x000fc800078efcff */
[----:B------:R-:W-:-:S07]  /*7290*/  PRMT R4, R0, 0x7610, R4 ;  /* 0x0000761000047816 */ /* 0x000fce0000000004 */
.L_x_28754:
[----:B------:R-:W-:Y:S05]  /*72a0*/  BSYNC B0 ;  /* 0x0000000000007941 */ /* 0x000fea0003800000 */
.L_x_28753:
[----:B------:R0:W-:Y:S01]  /*72b0*/  STG.E.U8 desc[UR36][R8.64], R4 ;  /* 0x0000000408007986 */ /* 0x0001e2000c101124 */
[----:B------:R-:W-:Y:S05]  /*72c0*/  BRA `(.L_x_28730) ;  /* 0x0000000000ac7947 */ /* 0x000fea0003800000 */
.L_x_28747:
        /* <DEDUP_REMOVED lines=21> */
.L_x_28729:
        /* <DEDUP_REMOVED lines=16> */
.L_x_28758:
[----:B------:R-:W-:Y:S05]  /*7520*/  BRA `(.L_x_28730) ;  /* 0x0000000000147947 */ /* 0x000fea0003800000 */
.L_x_28757:
[----:B------:R-:W0:Y:S02]  /*7530*/  F2I.U64.TRUNC R22, R22 ;  /* 0x0000001600167311 */ /* 0x000e24000020d800 */
[----:B0-----:R1:W-:Y:S01]  /*7540*/  STG.E.64 desc[UR36][R8.64], R22 ;  /* 0x0000001608007986 */ /* 0x0013e2000c101b24 */
[----:B------:R-:W-:Y:S05]  /*7550*/  BRA `(.L_x_28730) ;  /* 0x0000000000087947 */ /* 0x000fea0003800000 */
.L_x_28756:
[----:B------:R-:W0:Y:S02]  /*7560*/  F2I.FTZ.U32.TRUNC.NTZ R3, R22 ;  /* 0x0000001600037305 */ /* 0x000e24000021f000 */
[----:B0-----:R0:W-:Y:S02]  /*7570*/  STG.E desc[UR36][R8.64], R3 ;  /* 0x0000000308007986 */ /* 0x0011e4000c101924 */
.L_x_28730:
[----:B------:R-:W-:-:S07]  /*7580*/  VIADD R25, R25, 0x80 ;  /* 0x0000008019197836 */ /* 0x000fce0000000000 */
.L_x_28690:
[----:B------:R-:W-:Y:S05]  /*7590*/  BSYNC B6 ;  /* 0x0000000000067941 */ /* 0x000fea0003800000 */
.L_x_28689:
        /* <DEDUP_REMOVED lines=22> */
.L_x_28762:
[----:B------:R-:W0:Y:S02]  /*7700*/  F2I.S64.TRUNC R24, R24 ;  /* 0x0000001800187311 */ /* 0x000e24000020d900 */
[----:B0-----:R-:W-:-:S05]  /*7710*/  IMAD.MOV.U32 R5, RZ, RZ, R24 ;  /* 0x000000ffff057224 */ /* 0x001fca00078e0018 */
[----:B------:R-:W-:Y:S01]  /*7720*/  STG.E.U8 desc[UR36][R2.64], R5 ;  /* 0x0000000502007986 */ /* 0x000fe2000c101124 */
[----:B------:R-:W-:Y:S05]  /*7730*/  EXIT ;  /* 0x000000000000794d */ /* 0x000fea0003800000 */
.L_x_28761:
        /* <DEDUP_REMOVED lines=9> */
.L_x_28765:
[----:B------:R-:W0:Y:S02]  /*77d0*/  F2I.FTZ.TRUNC.NTZ R5, R24 ;  /* 0x0000001800057305 */ /* 0x000e24000021f100 */
[----:B0-----:R-:W-:Y:S01]  /*77e0*/  STG.E desc[UR36][R2.64], R5 ;  /* 0x0000000502007986 */ /* 0x001fe2000c101924 */
[----:B------:R-:W-:Y:S05]  /*77f0*/  EXIT ;  /* 0x000000000000794d */ /* 0x000fea0003800000 */
.L_x_28764:
[----:B------:R-:W0:Y:S02]  /*7800*/  F2I.FTZ.TRUNC.NTZ R5, R24 ;  /* 0x0000001800057305 */ /* 0x000e24000021f100 */
[----:B0-----:R-:W-:Y:S01]  /*7810*/  STG.E.U16 desc[UR36][R2.64], R5 ;  /* 0x0000000502007986 */ /* 0x001fe2000c101524 */
[----:B------:R-:W-:Y:S05]  /*7820*/  EXIT ;  /* 0x000000000000794d */ /* 0x000fea0003800000 */
.L_x_28760:
        /* <DEDUP_REMOVED lines=8> */
.L_x_28767:
[----:B------:R-:W-:-:S05]  /*78b0*/  F2FP.F16.F32.PACK_AB R24, RZ, R24 ;  /* 0x00000018ff18723e */ /* 0x000fca00000000ff */
[----:B------:R-:W-:Y:S01]  /*78c0*/  STG.E.U16 desc[UR36][R2.64], R24 ;  /* 0x0000001802007986 */ /* 0x000fe2000c101524 */
[----:B------:R-:W-:Y:S05]  /*78d0*/  EXIT ;  /* 0x000000000000794d */ /* 0x000fea0003800000 */
.L_x_28766:
        /* <DEDUP_REMOVED lines=9> */
.L_x_28769:
[----:B------:R-:W-:-:S04]  /*7970*/  F2FP.F16.F32.PACK_AB R5, RZ, R24 ;  /* 0x00000018ff05723e */ /* 0x000fc800000000ff */
[----:B------:R-:W-:-:S05]  /*7980*/  PRMT R5, R5, 0x5410, RZ ;  /* 0x0000541005057816 */ /* 0x000fca00000000ff */
[----:B------:R-:W-:Y:S01]  /*7990*/  STG.E desc[UR36][R2.64], R5 ;  /* 0x0000000502007986 */ /* 0x000fe2000c101924 */
[----:B------:R-:W-:Y:S05]  /*79a0*/  EXIT ;  /* 0x000000000000794d */ /* 0x000fea0003800000 */
.L_x_28768:
[----:B------:R-:W-:-:S06]  /*79b0*/  FMUL.FTZ R4, R24, 1 ;  /* 0x3f80000018047820 */ /* 0x000fcc0000410000 */
[----:B------:R-:W0:Y:S02]  /*79c0*/  F2F.F64.F32 R4, R4 ;  /* 0x0000000400047310 */ /* 0x000e240000201800 */
[----:B0-----:R-:W-:Y:S01]  /*79d0*/  STG.E.64 desc[UR36][R2.64], R4 ;  /* 0x0000000402007986 */ /* 0x001fe2000c101b24 */
[----:B------:R-:W-:Y:S05]  /*79e0*/  EXIT ;  /* 0x000000000000794d */ /* 0x000fea0003800000 */
.L_x_28759:
        /* <DEDUP_REMOVED lines=12> */
.L_x_28772:
[----:B------:R-:W-:Y:S01]  /*7ab0*/  FMUL.FTZ R4, R24, 1 ;  /* 0x3f80000018047820 */ /* 0x000fe20000410000 */
[----:B------:R-:W-:-:S05]  /*7ac0*/  CS2R R6, SRZ ;  /* 0x0000000000067805 */ /* 0x000fca000001ff00 */
[----:B------:R-:W0:Y:S02]  /*7ad0*/  F2F.F64.F32 R4, R4 ;  /* 0x0000000400047310 */ /* 0x000e240000201800 */
[----:B0-----:R-:W-:Y:S01]  /*7ae0*/  STG.E.128 desc[UR36][R2.64], R4 ;  /* 0x0000000402007986 */ /* 0x001fe2000c101d24 */
[----:B------:R-:W-:Y:S05]  /*7af0*/  EXIT ;  /* 0x000000000000794d */ /* 0x000fea0003800000 */
.L_x_28771:
        /* <DEDUP_REMOVED lines=20> */
.L_x_28776:
[----:B------:R-:W-:Y:S05]  /*7c40*/  BSYNC B0 ;  /* 0x0000000000007941 */ /* 0x000fea0003800000 */
.L_x_28775:
[----:B------:R-:W-:-:S05]  /*7c50*/  LOP3.LUT R7, R0, R7, RZ, 0xfc, !PT ;  /* 0x0000000700077212 */ /* 0x000fca00078efcff */
[----:B------:R-:W-:Y:S01]  /*7c60*/  STG.E.U8 desc[UR36][R2.64], R7 ;  /* 0x0000000702007986 */ /* 0x000fe2000c101124 */
[----:B------:R-:W-:Y:S05]  /*7c70*/  EXIT ;  /* 0x000000000000794d */ /* 0x000fea0003800000 */
.L_x_28774:
        /* <DEDUP_REMOVED lines=12> */
.L_x_28778:
[----:B------:R-:W-:Y:S01]  /*7d40*/  IMAD.MOV.U32 R0, RZ, RZ, 0x7f ;  /* 0x0000007fff007424 */ /* 0x000fe200078e00ff */
[----:B------:R-:W-:-:S04]  /*7d50*/  ISETP.GT.U32.AND P0, PT, R4, 0x7f800000, PT ;  /* 0x7f8000000400780c */ /* 0x000fc80003f04070 */
[----:B------:R-:W-:-:S09]  /*7d60*/  SEL R0, R0, 0x7c, P0 ;  /* 0x0000007c00007807 */ /* 0x000fd20000000000 */
.L_x_28779:
[----:B------:R-:W-:Y:S05]  /*7d70*/  BSYNC B0 ;  /* 0x0000000000007941 */ /* 0x000fea0003800000 */
.L_x_28777:
[----:B------:R-:W-:-:S04]  /*7d80*/  LOP3.LUT R24, R24, 0x80000000, RZ, 0xc0, !PT ;  /* 0x8000000018187812 */ /* 0x000fc800078ec0ff */
[----:B------:R-:W-:-:S04]  /*7d90*/  SHF.R.U32.HI R5, RZ, 0x18, R24 ;  /* 0x00000018ff057819 */ /* 0x000fc80000011618 */
[----:B------:R-:W-:-:S05]  /*7da0*/  LOP3.LUT R5, R0, R5, RZ, 0xfc, !PT ;  /* 0x0000000500057212 */ /* 0x000fca00078efcff */
[----:B------:R-:W-:Y:S01]  /*7db0*/  STG.E.U8 desc[UR36][R2.64], R5 ;  /* 0x0000000502007986 */ /* 0x000fe2000c101124 */
[----:B------:R-:W-:Y:S05]  /*7dc0*/  EXIT ;  /* 0x000000000000794d */ /* 0x000fea0003800000 */
.L_x_28773:
[----:B------:R-:W-:-:S05]  /*7dd0*/  F2FP.BF16.F32.PACK_AB R24, RZ, R24 ;  /* 0x00000018ff18723e */ /* 0x000fca00000010ff */
[----:B------:R-:W-:Y:S01]  /*7de0*/  STG.E.U16 desc[UR36][R2.64], R24 ;  /* 0x0000001802007986 */ /* 0x000fe2000c101524 */
[----:B------:R-:W-:Y:S05]  /*7df0*/  EXIT ;  /* 0x000000000000794d */ /* 0x000fea0003800000 */
.L_x_28770:
        /* <DEDUP_REMOVED lines=11> */
.L_x_28782:
        /* <DEDUP_REMOVED lines=16> */
.L_x_28785:
[----:B------:R-:W-:-:S04]  /*7fb0*/  LOP3.LUT R24, R24, 0x80000000, RZ, 0xc0, !PT ;  /* 0x8000000018187812 */ /* 0x000fc800078ec0ff */
[----:B------:R-:W-:-:S04]  /*7fc0*/  SHF.R.U32.HI R5, RZ, 0x18, R24 ;  /* 0x00000018ff057819 */ /* 0x000fc80000011618 */
[----:B------:R-:W-:-:S04]  /*7fd0*/  LOP3.LUT R4, R4, R5, RZ, 0xfc, !PT ;  /* 0x0000000504047212 */ /* 0x000fc800078efcff */
[----:B------:R-:W-:-:S07]  /*7fe0*/  PRMT R0, R4, 0x7610, R0 ;  /* 0x0000761004007816 */ /* 0x000fce0000000000 */
.L_x_28784:
[----:B------:R-:W-:Y:S05]  /*7ff0*/  BSYNC B0 ;  /* 0x0000000000007941 */ /* 0x000fea0003800000 */
.L_x_28783:
[----:B------:R-:W-:Y:S01]  /*8000*/  STG.E.U8 desc[UR36][R2.64], R0 ;  /* 0x0000000002007986 */ /* 0x000fe2000c101124 */
[----:B------:R-:W-:Y:S05]  /*8010*/  EXIT ;  /* 0x000000000000794d */ /* 0x000fea0003800000 */
.L_x_28781:
        /* <DEDUP_REMOVED lines=16> */
.L_x_28788:
[----:B------:R-:W-:-:S04]  /*8120*/  LOP3.LUT R24, R24, 0x80000000, RZ, 0xc0, !PT ;  /* 0x8000000018187812 */ /* 0x000fc800078ec0ff */
[----:B------:R-:W-:-:S04]  /*8130*/  SHF.R.U32.HI R5, RZ, 0x18, R24 ;  /* 0x00000018ff057819 */ /* 0x000fc80000011618 */
[----:B------:R-:W-:-:S04]  /*8140*/  LOP3.LUT R4, R4, R5, RZ, 0xfc, !PT ;  /* 0x0000000504047212 */ /* 0x000fc800078efcff */
[----:B------:R-:W-:-:S07]  /*8150*/  PRMT R0, R4, 0x7610, R0 ;  /* 0x0000761004007816 */ /* 0x000fce0000000000 */
.L_x_28787:
[----:B------:R-:W-:Y:S05]  /*8160*/  BSYNC B0 ;  /* 0x0000000000007941 */ /* 0x000fea0003800000 */
.L_x_28786:
[----:B------:R-:W-:Y:S01]  /*8170*/  STG.E.U8 desc[UR36][R2.64], R0 ;  /* 0x0000000002007986 */ /* 0x000fe2000c101124 */
[----:B------:R-:W-:Y:S05]  /*8180*/  EXIT ;  /* 0x000000000000794d */ /* 0x000fea0003800000 */
.L_x_28780:
        /* <DEDUP_REMOVED lines=21> */
.L_x_28763:
[----:B------:R-:W-:Y:S01]  /*82e0*/  MOV R0, 0x0 ;  /* 0x0000000000007802 */ /* 0x000fe20000000f00 */
[----:B------:R-:W-:Y:S01]  /*82f0*/  ULDC.64 UR4, c[0x4][0x188] ;  /* 0x0100620000047ab9 */ /* 0x000fe20000000a00 */
[----:B------:R-:W-:Y:S01]  /*8300*/  ULDC.64 UR6, c[0x4][0x20] ;  /* 0x0100080000067ab9 */ /* 0x000fe20000000a00 */
[----:B------:R-:W-:Y:S01]  /*8310*/  IMAD.U32 R4, RZ, RZ, UR4 ;  /* 0x00000004ff047e24 */ /* 0x000fe2000f8e00ff */
[----:B------:R0:W2:Y:S01]  /*8320*/  LDC.64 R2, c[0x4][R0] ;  /* 0x0100000000027b82 */ /* 0x0000a20000000a00 */
[----:B------:R-:W-:Y:S01]  /*8330*/  IMAD.U32 R5, RZ, RZ, UR5 ;  /* 0x00000005ff057e24 */ /* 0x000fe2000f8e00ff */
[----:B------:R-:W-:Y:S01]  /*8340*/  ULDC.64 UR4, c[0x4][0x190] ;  /* 0x0100640000047ab9 */ /* 0x000fe20000000a00 */
[----:B------:R-:W-:Y:S02]  /*8350*/  IMAD.U32 R10, RZ, RZ, UR6 ;  /* 0x00000006ff0a7e24 */ /* 0x000fe4000f8e00ff */
[----:B------:R-:W-:Y:S02]  /*8360*/  IMAD.U32 R6, RZ, RZ, UR4 ;  /* 0x00000004ff067e24 */ /* 0x000fe4000f8e00ff */
[----:B------:R-:W-:-:S02]  /*8370*/  IMAD.U32 R7, RZ, RZ, UR5 ;  /* 0x00000005ff077e24 */ /* 0x000fc4000f8e00ff */
[----:B------:R-:W-:Y:S02]  /*8380*/  IMAD.U32 R11, RZ, RZ, UR7 ;  /* 0x00000007ff0b7e24 */ /* 0x000fe4000f8e00ff */
[----:B-1----:R-:W-:Y:S02]  /*8390*/  IMAD.MOV.U32 R8, RZ, RZ, 0x65 ;  /* 0x00000065ff087424 */ /* 0x002fe400078e00ff */
[----:B------:R-:W-:Y:S02]  /*83a0*/  IMAD.MOV.U32 R12, RZ, RZ, 0x1 ;  /* 0x00000001ff0c7424 */ /* 0x000fe400078e00ff */
[----:B0-----:R-:W-:-:S07]  /*83b0*/  IMAD.MOV.U32 R13, RZ, RZ, RZ ;  /* 0x000000ffff0d7224 */ /* 0x001fce00078e00ff */
[----:B------:R-:W-:-:S07]  /*83c0*/  LEPC R20, `(.L_x_28791) ;  /* 0x000000001014794e */ /* 0x000fce0000000000 */
[----:B--2---:R-:W-:Y:S05]  /*83d0*/  CALL.ABS.NOINC R2 ;  /* 0x0000000002007343 */ /* 0x004fea0003c00000 */
.L_x_28791:
[----:B------:R-:W-:Y:S05]  /*83e0*/  EXIT ;  /* 0x000000000000794d */ /* 0x000fea0003800000 */
.L_x_28790:
[----:B------:R-:W0:Y:S02]  /*83f0*/  F2I.U64.TRUNC R24, R24 ;  /* 0x0000001800187311 */ /* 0x000e24000020d800 */
[----:B0-----:R-:W-:Y:S01]  /*8400*/  STG.E.64 desc[UR36][R2.64], R24 ;  /* 0x0000001802007986 */ /* 0x001fe2000c101b24 */
[----:B------:R-:W-:Y:S05]  /*8410*/  EXIT ;  /* 0x000000000000794d */ /* 0x000fea0003800000 */
.L_x_28789:
[----:B------:R-:W0:Y:S02]  /*8420*/  F2I.FTZ.U32.TRUNC.NTZ R5, R24 ;  /* 0x0000001800057305 */ /* 0x000e24000021f000 */
[----:B0-----:R-:W-:Y:S01]  /*8430*/  STG.E desc[UR36][R2.64], R5 ;  /* 0x0000000502007986 */ /* 0x001fe2000c101924 */
[----:B------:R-:W-:Y:S05]  /*8440*/  EXIT ;  /* 0x000000000000794d */ /* 0x000fea0003800000 */
.L_x_28792:
        /* <DEDUP_REMOVED lines=11> */
.L_x_32282:


//--------------------- .text._ZN2at6native18elementwise_kernelILi128ELi2EZNS0_22gpu_kernel_impl_nocastINS0_13AUnaryFunctorIfffZZZNS0_21nextafter_kernel_cudaERNS_18TensorIteratorBaseEENKUlvE_clEvENKUlvE0_clEvEUlffE_EEEEvS5_RKT_EUliE_EEviT1_ --------------------------
	.section	.text._ZN2at6native18elementwise_kernelILi128ELi2EZNS0_22gpu_kernel_impl_nocastINS0_13AUnaryFunctorIfffZZZNS0_21nextafter_kernel_cudaERNS_18TensorIteratorBaseEENKUlvE_clEvENKUlvE0_clEvEUlffE_EEEEvS5_RKT_EUliE_EEviT1_,"ax",@progbits
	.align	128
        .global         _ZN2at6native18elementwise_kernelILi128ELi2EZNS0_22gpu_kernel_impl_nocastINS0_13AUnaryFunctorIfffZZZNS0_21nextafter_kernel_cudaERNS_18TensorIteratorBaseEENKUlvE_clEvENKUlvE0_clEvEUlffE_EEEEvS5_RKT_EUliE_EEviT1_
        .type           _ZN2at6native18elementwise_kernelILi128ELi2EZNS0_22gpu_kernel_impl_nocastINS0_13AUnaryFunctorIfffZZZNS0_21nextafter_kernel_cudaERNS_18TensorIteratorBaseEENKUlvE_clEvENKUlvE0_clEvEUlffE_EEEEvS5_RKT_EUliE_EEviT1_,@function
        .size           _ZN2at6native18elementwise_kernelILi128ELi2EZNS0_22gpu_kernel_impl_nocastINS0_13AUnaryFunctorIfffZZZNS0_21nextafter_kernel_cudaERNS_18TensorIteratorBaseEENKUlvE_clEvENKUlvE0_clEvEUlffE_EEEEvS5_RKT_EUliE_EEviT1_,(.L_x_32283 - _ZN2at6native18elementwise_kernelILi128ELi2EZNS0_22gpu_kernel_impl_nocastINS0_13AUnaryFunctorIfffZZZNS0_21nextafter_kernel_cudaERNS_18TensorIteratorBaseEENKUlvE_clEvENKUlvE0_clEvEUlffE_EEEEvS5_RKT_EUliE_EEviT1_)
        .other          _ZN2at6native18elementwise_kernelILi128ELi2EZNS0_22gpu_kernel_impl_nocastINS0_13AUnaryFunctorIfffZZZNS0_21nextafter_kernel_cudaERNS_18TensorIteratorBaseEENKUlvE_clEvENKUlvE0_clEvEUlffE_EEEEvS5_RKT_EUliE_EEviT1_,@"STO_CUDA_ENTRY STV_DEFAULT"
_ZN2at6native18elementwise_kernelILi128ELi2EZNS0_22gpu_kernel_impl_nocastINS0_13AUnaryFunctorIfffZZZNS0_21nextafter_kernel_cudaERNS_18TensorIteratorBaseEENKUlvE_clEvENKUlvE0_clEvEUlffE_EEEEvS5_RKT_EUliE_EEviT1_:
.text._ZN2at6native18elementwise_kernelILi128ELi2EZNS0_22gpu_kernel_impl_nocastINS0_13AUnaryFunctorIfffZZZNS0_21nextafter_kernel_cudaERNS_18TensorIteratorBaseEENKUlvE_clEvENKUlvE0_clEvEUlffE_EEEEvS5_RKT_EUliE_EEviT1_:
[----:B------:R-:W-:Y:S01]  /*0000*/  LDC R1, c[0x0][0x28] ;  /* 0x00000a00ff017b82 */ /* 0x000fe20000000800 */
[----:B------:R-:W0:Y:S07]  /*0010*/  S2R R3, SR_CTAID.X ;  /* 0x0000000000037919 */ /* 0x000e2e0000002500 */
[----:B------:R-:W1:Y:S01]  /*0020*/  LDC R2, c[0x0][0x424] ;  /* 0x00010900ff027b82 */ /* 0x000e620000000800 */
[----:B------:R-:W-:Y:S01]  /*0030*/  ULDC UR6, c[0x0][0x210] ;  /* 0x0000840000067ab9 */ /* 0x000fe20000000800 */
[----:B------:R-:W-:Y:S01]  /*0040*/  ULDC.64 UR4, c[0x0][0x208] ;  /* 0x0000820000047ab9 */ /* 0x000fe20000000a00 */
[----:B------:R-:W0:Y:S01]  /*0050*/  S2R R0, SR_TID.X ;  /* 0x0000000000007919 */ /* 0x000e220000002100 */
[----:B------:R-:W-:Y:S01]  /*0060*/  BSSY B0, `(.L_x_28793) ;  /* 0x0000165000007945 */ /* 0x000fe20003800000 */
[----:B-1----:R-:W-:-:S02]  /*0070*/  SHF.L.U32 R4, R2, 0x1, RZ ;  /* 0x0000000102047819 */ /* 0x002fc400000006ff */
[----:B------:R-:W-:Y:S02]  /*0080*/  LOP3.LUT R5, R2, 0x80000000, RZ, 0xc0, !PT ;  /* 0x8000000002057812 */ /* 0x000fe400078ec0ff */
[----:B------:R-:W-:Y:S02]  /*0090*/  ISETP.GE.U32.AND P0, PT, R4, 0x1000000, PT ;  /* 0x010000000400780c */ /* 0x000fe40003f06070 */
[----:B0-----:R-:W-:Y:S02]  /*00a0*/  LEA R3, R3, R0, 0x8 ;  /* 0x0000000003037211 */ /* 0x001fe400078e40ff */
[----:B------:R-:W-:Y:S02]  /*00b0*/  SEL R0, R5, R2, !P0 ;  /* 0x0000000205007207 */ /* 0x000fe40004000000 */
[----:B------:R-:W-:-:S13]  /*00c0*/  ISETP.GE.AND P1, PT, R3, UR6, PT ;  /* 0x0000000603007c0c */ /* 0x000fda000bf26270 */
[----:B------:R-:W-:Y:S05]  /*00d0*/  @P1 BRA `(.L_x_28794) ;  /* 0x0000001400741947 */ /* 0x000fea0003800000 */
        /* <DEDUP_REMOVED lines=302> */
.L_x_28795:
[----:B------:R-:W-:Y:S02]  /*13c0*/  ULDC.64 UR8, c[0x0][0x418] ;  /* 0x0001060000087ab9 */ /* 0x000fe40000000a00 */
[----:B------:R-:W-:-:S05]  /*13d0*/  IADD3 R6, P0, R4, UR8, RZ ;  /* 0x0000000804067c10 */ /* 0x000fca000ff1e0ff */
[----:B------:R-:W-:Y:S01]  /*13e0*/  IMAD.X R7, RZ, RZ, UR9, P0 ;  /* 0x00000009ff077e24 */ /* 0x000fe200080e06ff */
[----:B------:R-:W-:-:S04]  /*13f0*/  ULDC.64 UR8, c[0x0][0x410] ;  /* 0x0001040000087ab9 */ /* 0x000fc80000000a00 */
[----:B------:R0:W5:Y:S01]  /*1400*/  LDG.E R9, desc[UR4][R6.64] ;  /* 0x0000000406097981 */ /* 0x000162000c1e1900 */
[----:B------:R-:W-:Y:S01]  /*1410*/  FSETP.GTU.FTZ.AND P0, PT, |R2|, +INF , PT ;  /* 0x7f8000000200780b */ /* 0x000fe20003f1c200 */
[----:B------:R-:W-:Y:S01]  /*1420*/  BSSY B1, `(.L_x_28796) ;  /* 0x0000026000017945 */ /* 0x000fe20003800000 */
[----:B------:R-:W-:-:S04]  /*1430*/  IADD3 R4, P1, R5, UR8, RZ ;  /* 0x0000000805047c10 */ /* 0x000fc8000ff3e0ff */
[----:B------:R-:W-:-:S07]  /*1440*/  IADD3.X R5, RZ, UR9, RZ, P1, !PT ;  /* 0x00000009ff057c10 */ /* 0x000fce0008ffe4ff */
[----:B0-----:R-:W-:Y:S05]  /*1450*/  @P0 BRA `(.L_x_28797) ;  /* 0x0000000000840947 */ /* 0x001fea0003800000 */
[----:B-----5:R-:W-:-:S13]  /*1460*/  FSETP.GTU.FTZ.AND P0, PT, |R9|, +INF , PT ;  /* 0x7f8000000900780b */ /* 0x020fda0003f1c200 */
        /* <DEDUP_REMOVED lines=13> */
[----:B------:R-:W-:Y:S01]  /*1540*/  HFMA2.MMA R7, -RZ, RZ, 0, 0 ;  /* 0x00000000ff077435 */ /* 0x000fe200000001ff */
        /* <DEDUP_REMOVED lines=8> */
[----:B------:R-:W-:Y:S02]  /*15d0*/  @!P4 IADD3 R7, RZ, 0x1, RZ ;  /* 0x00000001ff07c810 */ /* 0x000fe40007ffe0ff */
[----:B------:R-:W-:-:S05]  /*15e0*/  @!P2 IMAD.MOV R7, RZ, RZ, R6 ;  /* 0x000000ffff07a224 */ /* 0x000fca00078e0206 */
[C---:B------:R-:W-:Y:S02]  /*15f0*/  IADD3 R6, R7.reuse, 0x1, RZ ;  /* 0x0000000107067810 */ /* 0x040fe40007ffe0ff */
[----:B------:R-:W-:-:S05]  /*1600*/  @!P3 IADD3 R6, R7, RZ, RZ ;  /* 0x000000ff0706b210 */ /* 0x000fca0007ffe0ff */
[C---:B------:R-:W-:Y:S01]  /*1610*/  VIADD R7, R6.reuse, 0xffffffff ;  /* 0xffffffff06077836 */ /* 0x040fe20000000000 */
[----:B------:R-:W-:-:S04]  /*1620*/  @!P0 IADD3 R7, R6, RZ, RZ ;  /* 0x000000ff06078210 */ /* 0x000fc80007ffe0ff */
[----:B------:R-:W-:-:S04]  /*1630*/  IADD3 R7, R0, R7, RZ ;  /* 0x0000000700077210 */ /* 0x000fc80007ffe0ff */
[----:B------:R-:W-:-:S13]  /*1640*/  FSETP.NEU.FTZ.AND P0, PT, R7, RZ, PT ;  /* 0x000000ff0700720b */ /* 0x000fda0003f1d000 */
[----:B------:R-:W-:Y:S01]  /*1650*/  @!P0 LOP3.LUT R7, R7, 0x80000000, RZ, 0xc0, !PT ;  /* 0x8000000007078812 */ /* 0x000fe200078ec0ff */
[----:B------:R-:W-:Y:S06]  /*1660*/  BRA `(.L_x_28798) ;  /* 0x0000000000047947 */ /* 0x000fec0003800000 */
.L_x_28797:
[----:B-----5:R-:W-:-:S07]  /*1670*/  FADD.FTZ R7, R9, R2 ;  /* 0x0000000209077221 */ /* 0x020fce0000010000 */
.L_x_28798:
[----:B------:R-:W-:Y:S05]  /*1680*/  BSYNC B1 ;  /* 0x0000000000017941 */ /* 0x000fea0003800000 */
.L_x_28796:
[----:B------:R0:W-:Y:S01]  /*1690*/  STG.E desc[UR4][R4.64], R7 ;  /* 0x0000000704007986 */ /* 0x0001e2000c101904 */
[----:B------:R-:W-:-:S07]  /*16a0*/  VIADD R3, R3, 0x80 ;  /* 0x0000008003037836 */ /* 0x000fce0000000000 */
.L_x_28794:
[----:B------:R-:W-:Y:S05]  /*16b0*/  BSYNC B0 ;  /* 0x0000000000007941 */ /* 0x000fea0003800000 */
.L_x_28793:
        /* <DEDUP_REMOVED lines=304> */
.L_x_28799:
[----:B------:R-:W-:Y:S02]  /*29c0*/  ULDC.64 UR6, c[0x0][0x418] ;  /* 0x0001060000067ab9 */ /* 0x000fe40000000a00 */
[----:B------:R-:W-:-:S05]  /*29d0*/  IADD3 R6, P0, R4, UR6, RZ ;  /* 0x0000000604067c10 */ /* 0x000fca000ff1e0ff */
[----:B------:R-:W-:Y:S01]  /*29e0*/  IMAD.X R7, RZ, RZ, UR7, P0 ;  /* 0x00000007ff077e24 */ /* 0x000fe200080e06ff */
[----:B------:R-:W-:Y:S01]  /*29f0*/  FSETP.GTU.FTZ.AND P1, PT, |R2|, +INF , PT ;  /* 0x7f8000000200780b */ /* 0x000fe20003f3c200 */
[----:B------:R-:W-:-:S04]  /*2a00*/  ULDC.64 UR6, c[0x0][0x410] ;  /* 0x0001040000067ab9 */ /* 0x000fc80000000a00 */
[----:B------:R0:W5:Y:S01]  /*2a10*/  LDG.E R7, desc[UR4][R6.64] ;  /* 0x0000000406077981 */ /* 0x000162000c1e1900 */
[----:B------:R-:W-:Y:S01]  /*2a20*/  IADD3 R4, P0, R5, UR6, RZ ;  /* 0x0000000605047c10 */ /* 0x000fe2000ff1e0ff */
[----:B------:R-:W-:Y:S03]  /*2a30*/  BSSY B0, `(.L_x_28800) ;  /* 0x0000025000007945 */ /* 0x000fe60003800000 */
[----:B------:R-:W-:-:S03]  /*2a40*/  IADD3.X R5, RZ, UR7, RZ, P0, !PT ;  /* 0x00000007ff057c10 */ /* 0x000fc600087fe4ff */
[----:B------:R-:W-:Y:S06]  /*2a50*/  @P1 BRA `(.L_x_28801) ;  /* 0x0000000000841947 */ /* 0x000fec0003800000 */
[----:B-----5:R-:W-:-:S13]  /*2a60*/  FSETP.GTU.FTZ.AND P0, PT, |R7|, +INF , PT ;  /* 0x7f8000000700780b */ /* 0x020fda0003f1c200 */
[----:B------:R-:W-:Y:S05]  /*2a70*/  @P0 BRA `(.L_x_28801) ;  /* 0x00000000007c0947 */ /* 0x000fea0003800000 */
[C---:B0-----:R-:W-:Y:S02]  /*2a80*/  SHF.L.U32 R6, R7.reuse, 0x1, RZ ;  /* 0x0000000107067819 */ /* 0x041fe400000006ff */
[----:B------:R-:W-:Y:S02]  /*2a90*/  LOP3.LUT R3, R7, 0x80000000, RZ, 0xc0, !PT ;  /* 0x8000000007037812 */ /* 0x000fe400078ec0ff */
[----:B------:R-:W-:-:S04]  /*2aa0*/  ISETP.GE.U32.AND P0, PT, R6, 0x1000000, PT ;  /* 0x010000000600780c */ /* 0x000fc80003f06070 */
        /* <DEDUP_REMOVED lines=19> */
[----:B------:R-:W-:-:S04]  /*2be0*/  @!P2 IADD3 R3, R2, RZ, RZ ;  /* 0x000000ff0203a210 */ /* 0x000fc80007ffe0ff */
[----:B------:R-:W-:Y:S02]  /*2bf0*/  IADD3 R2, R3, 0x1, RZ ;  /* 0x0000000103027810 */ /* 0x000fe40007ffe0ff */
[----:B------:R-:W-:-:S05]  /*2c00*/  @!P3 IMAD.MOV R2, RZ, RZ, R3 ;  /* 0x000000ffff02b224 */ /* 0x000fca00078e0203 */
[C---:B------:R-:W-:Y:S02]  /*2c10*/  IADD3 R3, R2.reuse, -0x1, RZ ;  /* 0xffffffff02037810 */ /* 0x040fe40007ffe0ff */
[----:B------:R-:W-:-:S04]  /*2c20*/  @!P0 IADD3 R3, R2, RZ, RZ ;  /* 0x000000ff02038210 */ /* 0x000fc80007ffe0ff */
[----:B------:R-:W-:-:S04]  /*2c30*/  IADD3 R3, R0, R3, RZ ;  /* 0x0000000300037210 */ /* 0x000fc80007ffe0ff */
[----:B------:R-:W-:-:S13]  /*2c40*/  FSETP.NEU.FTZ.AND P0, PT, R3, RZ, PT ;  /* 0x000000ff0300720b */ /* 0x000fda0003f1d000 */
[----:B------:R-:W-:Y:S01]  /*2c50*/  @!P0 LOP3.LUT R3, R3, 0x80000000, RZ, 0xc0, !PT ;  /* 0x8000000003038812 */ /* 0x000fe200078ec0ff */
[----:B------:R-:W-:Y:S06]  /*2c60*/  BRA `(.L_x_28802) ;  /* 0x0000000000047947 */ /* 0x000fec0003800000 */
.L_x_28801:
[----:B-----5:R-:W-:-:S07]  /*2c70*/  FADD.FTZ R3, R7, R2 ;  /* 0x0000000207037221 */ /* 0x020fce0000010000 */
.L_x_28802:
[----:B------:R-:W-:Y:S05]  /*2c80*/  BSYNC B0 ;  /* 0x0000000000007941 */ /* 0x000fea0003800000 */
.L_x_28800:
[----:B------:R-:W-:Y:S01]  /*2c90*/  STG.E desc[UR4][R4.64], R3 ;  /* 0x0000000304007986 */ /* 0x000fe2000c101904 */
[----:B------:R-:W-:Y:S05]  /*2ca0*/  EXIT ;  /* 0x000000000000794d */ /* 0x000fea0003800000 */
.L_x_28803:
        /* <DEDUP_REMOVED lines=13> */
.L_x_32283:


//--------------------- .text._ZN2at6native27unrolled_elementwise_kernelINS0_13AUnaryFunctorIfffZZZNS0_21nextafter_kernel_cudaERNS_18TensorIteratorBaseEENKUlvE_clEvENKUlvE0_clEvEUlffE_EESt5arrayIPcLm2EELi4E23TrivialOffsetCalculatorILi1EjESD_NS0_6memory15LoadWithoutCastENSE_16StoreWithoutCastEEEviT_T0_T2_T3_T4_T5_ --------------------------
	.section	.text._ZN2at6native27unrolled_elementwise_kernelINS0_13AUnaryFunctorIfffZZZNS0_21nextafter_kernel_cudaERNS_18TensorIteratorBaseEENKUlvE_clEvENKUlvE0_clEvEUlffE_EESt5arrayIPcLm2EELi4E23TrivialOffsetCalculatorILi1EjESD_NS0_6memory15LoadWithoutCastENSE_16StoreWithoutCastEEEviT_T0_T2_T3_T4_T5_,"ax",@progbits
	.align	128
        .global         _ZN2at6native27unrolled_elementwise_kernelINS0_13AUnaryFunctorIfffZZZNS0_21nextafter_kernel_cudaERNS_18TensorIteratorBaseEENKUlvE_clEvENKUlvE0_clEvEUlffE_EESt5arrayIPcLm2EELi4E23TrivialOffsetCalculatorILi1EjESD_NS0_6memory15LoadWithoutCastENSE_16StoreWithoutCastEEEviT_T0_T2_T3_T4_T5_
        .type           _ZN2at6native27unrolled_elementwise_kernelINS0_13AUnaryFunctorIfffZZZNS0_21nextafter_kernel_cudaERNS_18TensorIteratorBaseEENKUlvE_clEvENKUlvE0_clEvEUlffE_EESt5arrayIPcLm2EELi4E23TrivialOffsetCalculatorILi1EjESD_NS0_6memory15LoadWithoutCastENSE_16StoreWithoutCastEEEviT_T0_T2_T3_T4_T5_,@function
        .size           _ZN2at6native27unrolled_elementwise_kernelINS0_13AUnaryFunctorIfffZZZNS0_21nextafter_kernel_cudaERNS_18TensorIteratorBaseEENKUlvE_clEvENKUlvE0_clEvEUlffE_EESt5arrayIPcLm2EELi4E23TrivialOffsetCalculatorILi1EjESD_NS0_6memory15LoadWithoutCastENSE_16StoreWithoutCastEEEviT_T0_T2_T3_T4_T5_,(.L_x_32284 - _ZN2at6native27unrolled_elementwise_kernelINS0_13AUnaryFunctorIfffZZZNS0_21nextafter_kernel_cudaERNS_18TensorIteratorBaseEENKUlvE_clEvENKUlvE0_clEvEUlffE_EESt5arrayIPcLm2EELi4E23TrivialOffsetCalculatorILi1EjESD_NS0_6memory15LoadWithoutCastENSE_16StoreWithoutCastEEEviT_T0_T2_T3_T4_T5_)
        .other          _ZN2at6native27unrolled_elementwise_kernelINS0_13AUnaryFunctorIfffZZZNS0_21nextafter_kernel_cudaERNS_18TensorIteratorBaseEENKUlvE_clEvENKUlvE0_clEvEUlffE_EESt5arrayIPcLm2EELi4E23TrivialOffsetCalculatorILi1EjESD_NS0_6memory15LoadWithoutCastENSE_16StoreWithoutCastEEEviT_T0_T2_T3_T4_T5_,@"STO_CUDA_ENTRY STV_DEFAULT"
_ZN2at6native27unrolled_elementwise_kernelINS0_13AUnaryFunctorIfffZZZNS0_21nextafter_kernel_cudaERNS_18TensorIteratorBaseEENKUlvE_clEvENKUlvE0_clEvEUlffE_EESt5arrayIPcLm2EELi4E23TrivialOffsetCalculatorILi1EjESD_NS0_6memory15LoadWithoutCastENSE_16StoreWithoutCastEEEviT_T0_T2_T3_T4_T5_:
.text._ZN2at6native27unrolled_elementwise_kernelINS0_13AUnaryFunctorIfffZZZNS0_21nextafter_kernel_cudaERNS_18TensorIteratorBaseEENKUlvE_clEvENKUlvE0_clEvEUlffE_EESt5arrayIPcLm2EELi4E23TrivialOffsetCalculatorILi1EjESD_NS0_6memory15LoadWithoutCastENSE_16StoreWithoutCastEEEviT_T0_T2_T3_T4_T5_:
        /* <DEDUP_REMOVED lines=17> */
[C---:B------:R-:W-:Y:S02]  /*0110*/  ISETP.GE.AND P2, PT, R13.reuse, R2, PT ;  /* 0x000000020d00720c */ /* 0x040fe40003f46270 */
[----:B------:R0:W5:Y:S11]  /*0120*/  @!P4 LDG.E R14, desc[UR4][R4.64] ;  /* 0x00000004040ec981 */ /* 0x000176000c1e1900 */
[----:B------:R-:W-:Y:S01]  /*0130*/  @!P2 IMAD R21, R0, 0x200, R13 ;  /* 0x000002000015a824 */ /* 0x000fe200078e020d */
[----:B------:R-:W2:Y:S01]  /*0140*/  @!P2 LDC.64 R10, c[0x0][0x228] ;  /* 0x00008a00ff0aab82 */ /* 0x000ea20000000a00 */
[----:B------:R-:W-:-:S02]  /*0150*/  @!P2 VIADD R13, R13, 0x80 ;  /* 0x000000800d0da836 */ /* 0x000fc40000000000 */
[----:B-1----:R-:W-:-:S03]  /*0160*/  @!P0 IMAD.WIDE.U32 R8, R19, 0x4, R8 ;  /* 0x0000000413088825 */ /* 0x002fc600078e0008 */
[----:B------:R-:W-:-:S13]  /*0170*/  ISETP.GE.AND P1, PT, R13, R2, PT ;  /* 0x000000020d00720c */ /* 0x000fda0003f26270 */
[----:B------:R-:W1:Y:S01]  /*0180*/  @!P1 LDC.64 R6, c[0x0][0x228] ;  /* 0x00008a00ff069b82 */ /* 0x000e620000000a00 */
[----:B------:R-:W-:Y:S02]  /*0190*/  @!P1 IMAD R17, R0, 0x200, R13 ;  /* 0x0000020000119824 */ /* 0x000fe400078e020d */
[----:B--2---:R-:W-:-:S05]  /*01a0*/  @!P2 IMAD.WIDE.U32 R18, R21, 0x4, R10 ;  /* 0x000000041512a825 */ /* 0x004fca00078e000a */
[----:B------:R-:W2:Y:S01]  /*01b0*/  LDC R11, c[0x0][0x218] ;  /* 0x00008600ff0b7b82 */ /* 0x000ea20000000800 */
[----:B------:R-:W-:-:S06]  /*01c0*/  IMAD.MOV.U32 R10, RZ, RZ, RZ ;  /* 0x000000ffff0a7224 */ /* 0x000fcc00078e00ff */
[----:B------:R0:W5:Y:S01]  /*01d0*/  @!P0 LDG.E R10, desc[UR4][R8.64] ;  /* 0x00000004080a8981 */ /* 0x000162000c1e1900 */
[----:B-1----:R-:W-:Y:S01]  /*01e0*/  @!P1 IMAD.WIDE.U32 R16, R17, 0x4, R6 ;  /* 0x0000000411109825 */ /* 0x002fe200078e0006 */
[----:B------:R-:W-:-:S06]  /*01f0*/  CS2R R6, SRZ ;  /* 0x0000000000067805 */ /* 0x000fcc000001ff00 */
[----:B------:R0:W5:Y:S04]  /*0200*/  @!P2 LDG.E R7, desc[UR4][R18.64] ;  /* 0x000000041207a981 */ /* 0x000168000c1e1900 */
[----:B------:R0:W5:Y:S01]  /*0210*/  @!P1 LDG.E R6, desc[UR4][R16.64] ;  /* 0x0000000410069981 */ /* 0x000162000c1e1900 */
[----:B--2---:R-:W-:-:S05]  /*0220*/  IMAD.SHL.U32 R12, R11, 0x2, RZ ;  /* 0x000000020b0c7824 */ /* 0x004fca00078e00ff */
[----:B------:R-:W-:Y:S02]  /*0230*/  ISETP.GE.U32.AND P0, PT, R12, 0x1000000, PT ;  /* 0x010000000c00780c */ /* 0x000fe40003f06070 */
[----:B------:R-:W-:-:S04]  /*0240*/  LOP3.LUT R12, R11, 0x80000000, RZ, 0xc0, !PT ;  /* 0x800000000b0c7812 */ /* 0x000fc800078ec0ff */
[----:B------:R-:W-:-:S04]  /*0250*/  SEL R12, R12, R11, !P0 ;  /* 0x0000000b0c0c7207 */ /* 0x000fc80004000000 */
[----:B------:R-:W-:Y:S01]  /*0260*/  FSETP.NEU.FTZ.AND P0, PT, R12, RZ, PT ;  /* 0x000000ff0c00720b */ /* 0x000fe20003f1d000 */
[----:B------:R-:W-:-:S12]  /*0270*/  BSSY B0, `(.L_x_28804) ;  /* 0x00000d8000007945 */ /* 0x000fd80003800000 */
[----:B0-----:R-:W-:Y:S05]  /*0280*/  @!P0 BRA `(.L_x_28805) ;  /* 0x0000000800348947 */ /* 0x001fea0003800000 */
[----:B------:R-:W-:Y:S04]  /*0290*/  BSSY B1, `(.L_x_28806) ;  /* 0x0000021000017945 */ /* 0x000fe80003800000 */
        /* <DEDUP_REMOVED lines=31> */
.L_x_28808:
[----:B------:R-:W-:-:S07]  /*0490*/  FADD.FTZ R5, R14, R11 ;  /* 0x0000000b0e057221 */ /* 0x000fce0000010000 */
.L_x_28807:
[----:B------:R-:W-:Y:S05]  /*04a0*/  BSYNC B1 ;  /* 0x0000000000017941 */ /* 0x000fea0003800000 */
.L_x_28806:
        /* <DEDUP_REMOVED lines=34> */
.L_x_28811:
[----:B------:R-:W-:-:S07]  /*06d0*/  FADD.FTZ R4, R10, R11 ;  /* 0x0000000b0a047221 */ /* 0x000fce0000010000 */
.L_x_28810:
[----:B------:R-:W-:Y:S05]  /*06e0*/  BSYNC B1 ;  /* 0x0000000000017941 */ /* 0x000fea0003800000 */
.L_x_28809:
        /* <DEDUP_REMOVED lines=34> */
.L_x_28814:
[----:B------:R-:W-:-:S07]  /*0910*/  FADD.FTZ R8, R7, R11 ;  /* 0x0000000b07087221 */ /* 0x000fce0000010000 */
.L_x_28813:
[----:B------:R-:W-:Y:S05]  /*0920*/  BSYNC B1 ;  /* 0x0000000000017941 */ /* 0x000fea0003800000 */
.L_x_28812:
[----:B-----5:R-:W-:-:S05]  /*0930*/  VIADD R7, R3, 0x180 ;  /* 0x0000018003077836 */ /* 0x020fca0000000000 */
[----:B------:R-:W-:-:S13]  /*0940*/  ISETP.GE.AND P0, PT, R7, R2, PT ;  /* 0x000000020700720c */ /* 0x000fda0003f06270 */
[----:B------:R-:W-:Y:S05]  /*0950*/  @P0 BRA `(.L_x_28815) ;  /* 0x0000000400a40947 */ /* 0x000fea0003800000 */
[----:B------:R-:W-:Y:S01]  /*0960*/  FSETP.GTU.FTZ.AND P1, PT, |R11|, +INF , PT ;  /* 0x7f8000000b00780b */ /* 0x000fe20003f3c200 */
[C---:B------:R-:W-:Y:S01]  /*0970*/  IMAD.SHL.U32 R7, R6.reuse, 0x2, RZ ;  /* 0x0000000206077824 */ /* 0x040fe200078e00ff */
        /* <DEDUP_REMOVED lines=28> */
.L_x_28816:
[----:B------:R-:W-:Y:S01]  /*0b40*/  FADD.FTZ R13, R6, R11 ;  /* 0x0000000b060d7221 */ /* 0x000fe20000010000 */
[----:B------:R-:W-:Y:S06]  /*0b50*/  BRA `(.L_x_28815) ;  /* 0x0000000400247947 */ /* 0x000fec0003800000 */
.L_x_28805:
        /* <DEDUP_REMOVED lines=15> */
.L_x_28819:
[----:B------:R-:W-:-:S07]  /*0c50*/  FADD.FTZ R5, R14, R11 ;  /* 0x0000000b0e057221 */ /* 0x000fce0000010000 */
.L_x_28818:
[----:B------:R-:W-:Y:S05]  /*0c60*/  BSYNC B1 ;  /* 0x0000000000017941 */ /* 0x000fea0003800000 */
.L_x_28817:
        /* <DEDUP_REMOVED lines=17> */
.L_x_28822:
[----:B------:R-:W-:-:S07]  /*0d80*/  FADD.FTZ R4, R10, R11 ;  /* 0x0000000b0a047221 */ /* 0x000fce0000010000 */
.L_x_28821:
[----:B------:R-:W-:Y:S05]  /*0d90*/  BSYNC B1 ;  /* 0x0000000000017941 */ /* 0x000fea0003800000 */
.L_x_28820:
        /* <DEDUP_REMOVED lines=16> */
[----:B------:R-:W-:Y:S06]  /*0ea0*/  BRA `(.L_x_28824) ;  /* 0x0000000000047947 */ /* 0x000fec0003800000 */
.L_x_28825:
[----:B------:R-:W-:-:S07]  /*0eb0*/  FADD.FTZ R8, R7, R11 ;  /* 0x0000000b07087221 */ /* 0x000fce0000010000 */
.L_x_28824:
[----:B------:R-:W-:Y:S05]  /*0ec0*/  BSYNC B1 ;  /* 0x0000000000017941 */ /* 0x000fea0003800000 */
.L_x_28823:
        /* <DEDUP_REMOVED lines=17> */
.L_x_28826:
[----:B------:R-:W-:-:S07]  /*0fe0*/  FADD.FTZ R13, R6, R11 ;  /* 0x0000000b060d7221 */ /* 0x000fce0000010000 */
.L_x_28815:
[----:B------:R-:W-:Y:S05]  /*0ff0*/  BSYNC B0 ;  /* 0x0000000000007941 */ /* 0x000fea0003800000 */
.L_x_28804:
[----:B------:R-:W0:Y:S01]  /*1000*/  @!P4 LDC.64 R6, c[0x0][0x220] ;  /* 0x00008800ff06cb82 */ /* 0x000e220000000a00 */
[--C-:B------:R-:W-:Y:S01]  /*1010*/  IMAD.MOV.U32 R15, RZ, RZ, R3.reuse ;  /* 0x000000ffff0f7224 */ /* 0x100fe200078e0003 */
[----:B------:R-:W-:Y:S01]  /*1020*/  BSSY B0, `(.L_x_28827) ;  /* 0x0000011000007945 */ /* 0x000fe20003800000 */
[----:B------:R-:W-:Y:S02]  /*1030*/  @!P4 IMAD R3, R0, 0x200, R3 ;  /* 0x000002000003c824 */ /* 0x000fe400078e0203 */
[----:B------:R-:W-:-:S05]  /*1040*/  @!P4 IMAD.MOV.U32 R15, RZ, RZ, R9 ;  /* 0x000000ffff0fc224 */ /* 0x000fca00078e0009 */
        /* <DEDUP_REMOVED lines=14> */
.L_x_28828:
[----:B------:R-:W-:Y:S05]  /*1130*/  BSYNC B0 ;  /* 0x0000000000007941 */ /* 0x000fea0003800000 */
.L_x_28827:
[----:B------:R-:W-:-:S13]  /*1140*/  ISETP.GE.AND P0, PT, R15, R2, PT ;  /* 0x000000020f00720c */ /* 0x000fda0003f06270 */
[----:B------:R-:W-:Y:S05]  /*1150*/  @P0 EXIT ;  /* 0x000000000000094d */ /* 0x000fea0003800000 */
[----:B------:R-:W2:Y:S01]  /*1160*/  LDC.64 R2, c[0x0][0x220] ;  /* 0x00008800ff027b82 */ /* 0x000ea20000000a00 */
[----:B------:R-:W-:-:S04]  /*1170*/  IMAD R15, R0, 0x200, R15 ;  /* 0x00000200000f7824 */ /* 0x000fc800078e020f */
[----:B--2---:R-:W-:-:S05]  /*1180*/  IMAD.WIDE.U32 R2, R15, 0x4, R2 ;  /* 0x000000040f027825 */ /* 0x004fca00078e0002 */
[----:B------:R-:W-:Y:S01]  /*1190*/  STG.E desc[UR4][R2.64], R13 ;  /* 0x0000000d02007986 */ /* 0x000fe2000c101904 */
[----:B------:R-:W-:Y:S05]  /*11a0*/  EXIT ;  /* 0x000000000000794d */ /* 0x000fea0003800000 */
.L_x_28829:
        /* <DEDUP_REMOVED lines=13> */
.L_x_32284:


//--------------------- .text._ZN2at6native29vectorized_elementwise_kernelILi2ENS0_13AUnaryFunctorIfffZZZNS0_21nextafter_kernel_cudaERNS_18TensorIteratorBaseEENKUlvE_clEvENKUlvE0_clEvEUlffE_EESt5arrayIPcLm2EEEEviT0_T1_ --------------------------
	.section	.text._ZN2at6native29vectorized_elementwise_kernelILi2ENS0_13AUnaryFunctorIfffZZZNS0_21nextafter_kernel_cudaERNS_18TensorIteratorBaseEENKUlvE_clEvENKUlvE0_clEvEUlffE_EESt5arrayIPcLm2EEEEviT0_T1_,"ax",@progbits
	.align	128
        .global         _ZN2at6native29vectorized_elementwise_kernelILi2ENS0_13AUnaryFunctorIfffZZZNS0_21nextafter_kernel_cudaERNS_18TensorIteratorBaseEENKUlvE_clEvENKUlvE0_clEvEUlffE_EESt5arrayIPcLm2EEEEviT0_T1_
        .type           _ZN2at6native29vectorized_elementwise_kernelILi2ENS0_13AUnaryFunctorIfffZZZNS0_21nextafter_kernel_cudaERNS_18TensorIteratorBaseEENKUlvE_clEvENKUlvE0_clEvEUlffE_EESt5arrayIPcLm2EEEEviT0_T1_,@function
        .size           _ZN2at6native29vectorized_elementwise_kernelILi2ENS0_13AUnaryFunctorIfffZZZNS0_21nextafter_kernel_cudaERNS_18TensorIteratorBaseEENKUlvE_clEvENKUlvE0_clEvEUlffE_EESt5arrayIPcLm2EEEEviT0_T1_,(.L_x_32285 - _ZN2at6native29vectorized_elementwise_kernelILi2ENS0_13AUnaryFunctorIfffZZZNS0_21nextafter_kernel_cudaERNS_18TensorIteratorBaseEENKUlvE_clEvENKUlvE0_clEvEUlffE_EESt5arrayIPcLm2EEEEviT0_T1_)
        .other          _ZN2at6native29vectorized_elementwise_kernelILi2ENS0_13AUnaryFunctorIfffZZZNS0_21nextafter_kernel_cudaERNS_18TensorIteratorBaseEENKUlvE_clEvENKUlvE0_clEvEUlffE_EESt5arrayIPcLm2EEEEviT0_T1_,@"STO_CUDA_ENTRY STV_DEFAULT"
_ZN2at6native29vectorized_elementwise_kernelILi2ENS0_13AUnaryFunctorIfffZZZNS0_21nextafter_kernel_cudaERNS_18TensorIteratorBaseEENKUlvE_clEvENKUlvE0_clEvEUlffE_EESt5arrayIPcLm2EEEEviT0_T1_:
.text._ZN2at6native29vectorized_elementwise_kernelILi2ENS0_13AUnaryFunctorIfffZZZNS0_21nextafter_kernel_cudaERNS_18TensorIteratorBaseEENKUlvE_clEvENKUlvE0_clEvEUlffE_EESt5arrayIPcLm2EEEEviT0_T1_:
[----:B------:R-:W-:Y:S01]  /*0000*/  LDC R1, c[0x0][0x28] ;  /* 0x00000a00ff017b82 */ /* 0x000fe20000000800 */
[----:B------:R-:W0:Y:S07]  /*0010*/  S2R R16, SR_CTAID.X ;  /* 0x0000000000107919 */ /* 0x000e2e0000002500 */
[----:B------:R-:W1:Y:S01]  /*0020*/  LDC R15, c[0x0][0x218] ;  /* 0x00008600ff0f7b82 */ /* 0x000e620000000800 */
[----:B------:R-:W-:Y:S01]  /*0030*/  ULDC UR4, c[0x0][0x210] ;  /* 0x0000840000047ab9 */ /* 0x000fe20000000800 */
[----:B-1----:R-:W-:-:S02]  /*0040*/  IMAD.SHL.U32 R21, R15, 0x2, RZ ;  /* 0x000000020f157824 */ /* 0x002fc400078e00ff */
        /* <DEDUP_REMOVED lines=9> */
[----:B------:R0:W5:Y:S04]  /*00e0*/  LDG.E.64 R6, desc[UR4][R12.64] ;  /* 0x000000040c067981 */ /* 0x000168000c1e1b00 */
[----:B------:R0:W5:Y:S04]  /*00f0*/  LDG.E.64 R8, desc[UR4][R12.64+0x400] ;  /* 0x000400040c087981 */ /* 0x000168000c1e1b00 */
[----:B------:R0:W5:Y:S04]  /*0100*/  LDG.E.64 R4, desc[UR4][R12.64+0x800] ;  /* 0x000800040c047981 */ /* 0x000168000c1e1b00 */
[----:B------:R0:W5:Y:S01]  /*0110*/  LDG.E.64 R2, desc[UR4][R12.64+0xc00] ;  /* 0x000c00040c027981 */ /* 0x000162000c1e1b00 */
[----:B------:R-:W-:Y:S01]  /*0120*/  FSETP.GTU.FTZ.AND P0, PT, |R15|, +INF , PT ;  /* 0x7f8000000f00780b */ /* 0x000fe20003f1c200 */
[----:B------:R-:W-:Y:S01]  /*0130*/  BSSY B0, `(.L_x_28831) ;  /* 0x0000189000007945 */ /* 0x000fe20003800000 */
[----:B------:R-:W-:-:S02]  /*0140*/  ISETP.GE.U32.AND P1, PT, R21, 0x1000000, PT ;  /* 0x010000001500780c */ /* 0x000fc40003f26070 */
[----:B------:R-:W-:-:S04]  /*0150*/  LOP3.LUT R10, R15, 0x80000000, RZ, 0xc0, !PT ;  /* 0x800000000f0a7812 */ /* 0x000fc800078ec0ff */
[----:B------:R-:W-:-:S05]  /*0160*/  SEL R10, R10, R15, !P1 ;  /* 0x0000000f0a0a7207 */ /* 0x000fca0004800000 */
[----:B0-----:R-:W-:Y:S05]  /*0170*/  @P0 BRA `(.L_x_28832) ;  /* 0x0000001400f00947 */ /* 0x001fea0003800000 */
[----:B------:R-:W-:Y:S01]  /*0180*/  FSETP.NEU.FTZ.AND P0, PT, R10, RZ, PT ;  /* 0x000000ff0a00720b */ /* 0x000fe20003f1d000 */
[----:B-----5:R-:W-:-:S05]  /*0190*/  IMAD.SHL.U32 R11, R6, 0x2, RZ ;  /* 0x00000002060b7824 */ /* 0x020fca00078e00ff */
[----:B------:R-:W-:Y:S02]  /*01a0*/  ISETP.GE.U32.AND P1, PT, R11, 0x1000000, PT ;  /* 0x010000000b00780c */ /* 0x000fe40003f26070 */
[----:B------:R-:W-:-:S04]  /*01b0*/  LOP3.LUT R11, R6, 0x80000000, RZ, 0xc0, !PT ;  /* 0x80000000060b7812 */ /* 0x000fc800078ec0ff */
[----:B------:R-:W-:Y:S01]  /*01c0*/  SEL R11, R11, R6, !P1 ;  /* 0x000000060b0b7207 */ /* 0x000fe20004800000 */
[----:B------:R-:W-:Y:S06]  /*01d0*/  @!P0 BRA `(.L_x_28833) ;  /* 0x00000010000c8947 */ /* 0x000fec0003800000 */
[----:B------:R-:W-:Y:S01]  /*01e0*/  FSETP.GTU.FTZ.AND P0, PT, |R6|, +INF , PT ;  /* 0x7f8000000600780b */ /* 0x000fe20003f1c200 */
[----:B------:R-:W-:-:S12]  /*01f0*/  BSSY B1, `(.L_x_28834) ;  /* 0x000001b000017945 */ /* 0x000fd80003800000 */
        /* <DEDUP_REMOVED lines=23> */
.L_x_28836:
[----:B------:R-:W-:Y:S01]  /*0370*/  IMAD.MOV.U32 R6, RZ, RZ, R11 ;  /* 0x000000ffff067224 */ /* 0x000fe200078e000b */
[----:B------:R-:W-:Y:S06]  /*0380*/  BRA `(.L_x_28837) ;  /* 0x0000000000047947 */ /* 0x000fec0003800000 */
.L_x_28835:
[----:B------:R-:W-:-:S07]  /*0390*/  FADD.FTZ R6, R6, R15 ;  /* 0x0000000f06067221 */ /* 0x000fce0000010000 */
.L_x_28837:
[----:B------:R-:W-:Y:S05]  /*03a0*/  BSYNC B1 ;  /* 0x0000000000017941 */ /* 0x000fea0003800000 */
.L_x_28834:
[C---:B------:R-:W-:Y:S01]  /*03b0*/  FSETP.GTU.FTZ.AND P0, PT, |R7|.reuse, +INF , PT ;  /* 0x7f8000000700780b */ /* 0x040fe20003f1c200 */
[C---:B------:R-:W-:Y:S01]  /*03c0*/  IMAD.SHL.U32 R11, R7.reuse, 0x2, RZ ;  /* 0x00000002070b7824 */ /* 0x040fe200078e00ff */
[----:B------:R-:W-:Y:S01]  /*03d0*/  LOP3.LUT R12, R7, 0x80000000, RZ, 0xc0, !PT ;  /* 0x80000000070c7812 */ /* 0x000fe200078ec0ff */
[----:B------:R-:W-:Y:S03]  /*03e0*/  BSSY B1, `(.L_x_28838) ;  /* 0x000001d000017945 */ /* 0x000fe60003800000 */
[----:B------:R-:W-:-:S04]  /*03f0*/  ISETP.GE.U32.AND P1, PT, R11, 0x1000000, PT ;  /* 0x010000000b00780c */ /* 0x000fc80003f26070 */
[----:B------:R-:W-:-:S03]  /*0400*/  SEL R11, R12, R7, !P1 ;  /* 0x000000070c0b7207 */ /* 0x000fc60004800000 */
[----:B------:R-:W-:Y:S06]  /*0410*/  @P0 BRA `(.L_x_28839) ;  /* 0x0000000000600947 */ /* 0x000fec0003800000 */
        /* <DEDUP_REMOVED lines=10> */
[----:B------:R-:W-:-:S05]  /*04c0*/  PLOP3.LUT P1, PT, P1, P2, PT, 0x2, 0x0 ;  /* 0x000000000000781c */ /* 0x000fca0000f24072 */
[----:B------:R-:W-:-:S04]  /*04d0*/  @!P4 IMAD.MOV R11, RZ, RZ, R10 ;  /* 0x000000ffff0bc224 */ /* 0x000fc800078e020a */
[----:B------:R-:W-:Y:S02]  /*04e0*/  VIADD R7, R11, 0x1 ;  /* 0x000000010b077836 */ /* 0x000fe40000000000 */
[----:B------:R-:W-:Y:S01]  /*04f0*/  @!P0 IMAD.MOV R7, RZ, RZ, R11 ;  /* 0x000000ffff078224 */ /* 0x000fe200078e020b */
[----:B------:R-:W-:-:S03]  /*0500*/  PLOP3.LUT P0, PT, P3, P2, PT, 0x20, 0x0 ;  /* 0x000000000000781c */ /* 0x000fc60001f04470 */
[----:B------:R-:W-:Y:S02]  /*0510*/  VIADD R11, R7, 0x1 ;  /* 0x00000001070b7836 */ /* 0x000fe40000000000 */
[----:B------:R-:W-:-:S04]  /*0520*/  @!P1 IMAD.MOV R11, RZ, RZ, R7 ;  /* 0x000000ffff0b9224 */ /* 0x000fc800078e0207 */
[----:B------:R-:W-:-:S04]  /*0530*/  VIADD R7, R11, 0xffffffff ;  /* 0xffffffff0b077836 */ /* 0x000fc80000000000 */
[----:B------:R-:W-:-:S05]  /*0540*/  @!P0 IMAD.MOV R7, RZ, RZ, R11 ;  /* 0x000000ffff078224 */ /* 0x000fca00078e020b */
[----:B------:R-:W-:-:S13]  /*0550*/  FSETP.NEU.FTZ.AND P0, PT, R7, RZ, PT ;  /* 0x000000ff0700720b */ /* 0x000fda0003f1d000 */
[----:B------:R-:W-:Y:S01]  /*0560*/  @!P0 LOP3.LUT R7, R7, 0x80000000, RZ, 0xc0, !PT ;  /* 0x8000000007078812 */ /* 0x000fe200078ec0ff */
[----:B------:R-:W-:Y:S06]  /*0570*/  BRA `(.L_x_28841) ;  /* 0x00000000000c7947 */ /* 0x000fec0003800000 */
.L_x_28840:
[----:B------:R-:W-:Y:S01]  /*0580*/  IMAD.MOV.U32 R7, RZ, RZ, R11 ;  /* 0x000000ffff077224 */ /* 0x000fe200078e000b */
[----:B------:R-:W-:Y:S06]  /*0590*/  BRA `(.L_x_28841) ;  /* 0x0000000000047947 */ /* 0x000fec0003800000 */
.L_x_28839:
[----:B------:R-:W-:-:S07]  /*05a0*/  FADD.FTZ R7, R7, R15 ;  /* 0x0000000f07077221 */ /* 0x000fce0000010000 */
.L_x_28841:
[----:B------:R-:W-:Y:S05]  /*05b0*/  BSYNC B1 ;  /* 0x0000000000017941 */ /* 0x000fea0003800000 */
.L_x_28838:
[C---:B------:R-:W-:Y:S01]  /*05c0*/  FSETP.GTU.FTZ.AND P0, PT, |R8|.reuse, +INF , PT ;  /* 0x7f8000000800780b */ /* 0x040fe20003f1c200 */
[C---:B------:R-:W-:Y:S01]  /*05d0*/  IMAD.SHL.U32 R11, R8.reuse, 0x2, RZ ;  /* 0x00000002080b7824 */ /* 0x040fe200078e00ff */
[----:B------:R-:W-:Y:S04]  /*05e0*/  BSSY B1, `(.L_x_28842) ;  /* 0x000001e000017945 */ /* 0x000fe80003800000 */
[----:B------:R-:W-:Y:S02]  /*05f0*/  ISETP.GE.U32.AND P1, PT, R11, 0x1000000, PT ;  /* 0x010000000b00780c */ /* 0x000fe40003f26070 */
[----:B------:R-:W-:-:S04]  /*0600*/  LOP3.LUT R11, R8, 0x80000000, RZ, 0xc0, !PT ;  /* 0x80000000080b7812 */ /* 0x000fc800078ec0ff */
[----:B------:R-:W-:Y:S01]  /*0610*/  SEL R11, R11, R8, !P1 ;  /* 0x000000080b0b7207 */ /* 0x000fe20004800000 */
        /* <DEDUP_REMOVED lines=23> */
.L_x_28844:
[----:B------:R-:W-:Y:S01]  /*0790*/  IMAD.MOV.U32 R8, RZ, RZ, R11 ;  /* 0x000000ffff087224 */ /* 0x000fe200078e000b */
[----:B------:R-:W-:Y:S06]  /*07a0*/  BRA `(.L_x_28845) ;  /* 0x0000000000047947 */ /* 0x000fec0003800000 */
.L_x_28843:
[----:B------:R-:W-:-:S07]  /*07b0*/  FADD.FTZ R8, R8, R15 ;  /* 0x0000000f08087221 */ /* 0x000fce0000010000 */
.L_x_28845:
[----:B------:R-:W-:Y:S05]  /*07c0*/  BSYNC B1 ;  /* 0x0000000000017941 */ /* 0x000fea0003800000 */
.L_x_28842:
        /* <DEDUP_REMOVED lines=29> */
.L_x_28848:
[----:B------:R-:W-:Y:S01]  /*09a0*/  IMAD.MOV.U32 R9, RZ, RZ, R11 ;  /* 0x000000ffff097224 */ /* 0x000fe200078e000b */
[----:B------:R-:W-:Y:S06]  /*09b0*/  BRA `(.L_x_28849) ;  /* 0x0000000000047947 */ /* 0x000fec0003800000 */
.L_x_28847:
[----:B------:R-:W-:-:S07]  /*09c0*/  FADD.FTZ R9, R9, R15 ;  /* 0x0000000f09097221 */ /* 0x000fce0000010000 */
.L_x_28849:
[----:B------:R-:W-:Y:S05]  /*09d0*/  BSYNC B1 ;  /* 0x0000000000017941 */ /* 0x000fea0003800000 */
.L_x_28846:
        /* <DEDUP_REMOVED lines=29> */
.L_x_28852:
[----:B------:R-:W-:Y:S01]  /*0bb0*/  IMAD.MOV.U32 R4, RZ, RZ, R11 ;  /* 0x000000ffff047224 */ /* 0x000fe200078e000b */
[----:B------:R-:W-:Y:S06]  /*0bc0*/  BRA `(.L_x_28853) ;  /* 0x0000000000047947 */ /* 0x000fec0003800000 */
.L_x_28851:
[----:B------:R-:W-:-:S07]  /*0bd0*/  FADD.FTZ R4, R4, R15 ;  /* 0x0000000f04047221 */ /* 0x000fce0000010000 */
.L_x_28853:
[----:B------:R-:W-:Y:S05]  /*0be0*/  BSYNC B1 ;  /* 0x0000000000017941 */ /* 0x000fea0003800000 */
.L_x_28850:
        /* <DEDUP_REMOVED lines=29> */
.L_x_28856:
[----:B------:R-:W-:Y:S01]  /*0dc0*/  IMAD.MOV.U32 R5, RZ, RZ, R11 ;  /* 0x000000ffff057224 */ /* 0x000fe200078e000b */
[----:B------:R-:W-:Y:S06]  /*0dd0*/  BRA `(.L_x_28857) ;  /* 0x0000000000047947 */ /* 0x000fec0003800000 */
.L_x_28855:
[----:B------:R-:W-:-:S07]  /*0de0*/  FADD.FTZ R5, R5, R15 ;  /* 0x0000000f05057221 */ /* 0x000fce0000010000 */
.L_x_28857:
[----:B------:R-:W-:Y:S05]  /*0df0*/  BSYNC B1 ;  /* 0x0000000000017941 */ /* 0x000fea0003800000 */
.L_x_28854:
        /* <DEDUP_REMOVED lines=29> */
.L_x_28860:
[----:B------:R-:W-:Y:S01]  /*0fd0*/  IMAD.MOV.U32 R2, RZ, RZ, R11 ;  /* 0x000000ffff027224 */ /* 0x000fe200078e000b */
[----:B------:R-:W-:Y:S06]  /*0fe0*/  BRA `(.L_x_28861) ;  /* 0x0000000000047947 */ /* 0x000fec0003800000 */
.L_x_28859:
[----:B------:R-:W-:-:S07]  /*0ff0*/  FADD.FTZ R2, R2, R15 ;  /* 0x0000000f02027221 */ /* 0x000fce0000010000 */
.L_x_28861:
[----:B------:R-:W-:Y:S05]  /*1000*/  BSYNC B1 ;  /* 0x0000000000017941 */ /* 0x000fea0003800000 */
.L_x_28858:
[C---:B------:R-:W-:Y:S01]  /*1010*/  FSETP.GTU.FTZ.AND P0, PT, |R3|.reuse, +INF , PT ;  /* 0x7f8000000300780b */ /* 0x040fe20003f1c200 */
[C---:B------:R-:W-:Y:S01]  /*1020*/  IMAD.SHL.U32 R11, R3.reuse, 0x2, RZ ;  /* 0x00000002030b7824 */ /* 0x040fe200078e00ff */
[----:B------:R-:W-:-:S04]  /*1030*/  LOP3.LUT R12, R3, 0x80000000, RZ, 0xc0, !PT ;  /* 0x80000000030c7812 */ /* 0x000fc800078ec0ff */
        /* <DEDUP_REMOVED lines=25> */
.L_x_28863:
[----:B------:R-:W-:Y:S01]  /*11d0*/  IMAD.MOV.U32 R3, RZ, RZ, R11 ;  /* 0x000000ffff037224 */ /* 0x000fe200078e000b */
[----:B------:R-:W-:Y:S06]  /*11e0*/  BRA `(.L_x_28864) ;  /* 0x0000000400f47947 */ /* 0x000fec0003800000 */
.L_x_28862:
[----:B------:R-:W-:Y:S01]  /*11f0*/  FADD.FTZ R3, R3, R15 ;  /* 0x0000000f03037221 */ /* 0x000fe20000010000 */
[----:B------:R-:W-:Y:S06]  /*1200*/  BRA `(.L_x_28864) ;  /* 0x0000000400ec7947 */ /* 0x000fec0003800000 */
.L_x_28833:
[----:B------:R-:W-:Y:S01]  /*1210*/  FSETP.GTU.FTZ.AND P0, PT, |R6|, +INF , PT ;  /* 0x7f8000000600780b */ /* 0x000fe20003f1c200 */
[----:B------:R-:W-:-:S12]  /*1220*/  BSSY B1, `(.L_x_28865) ;  /* 0x0000009000017945 */ /* 0x000fd80003800000 */
[----:B------:R-:W-:Y:S05]  /*1230*/  @P0 BRA `(.L_x_28866) ;  /* 0x0000000000180947 */ /* 0x000fea0003800000 */
[----:B------:R-:W-:-:S04]  /*1240*/  LOP3.LUT R12, R11, R10, RZ, 0xfc, !PT ;  /* 0x0000000a0b0c7212 */ /* 0x000fc800078efcff */
[----:B------:R-:W-:-:S13]  /*1250*/  FSETP.NEU.FTZ.AND P0, PT, R12, RZ, PT ;  /* 0x000000ff0c00720b */ /* 0x000fda0003f1d000 */
[----:B------:R-:W-:-:S05]  /*1260*/  @P0 IMAD.MOV.U32 R13, RZ, RZ, 0x800000 ;  /* 0x00800000ff0d0424 */ /* 0x000fca00078e00ff */
[----:B------:R-:W-:Y:S01]  /*1270*/  @P0 LOP3.LUT R6, R13, 0x80000000, R6, 0xb8, !PT ;  /* 0x800000000d060812 */ /* 0x000fe200078eb806 */
[----:B------:R-:W-:Y:S01]  /*1280*/  @!P0 IMAD.MOV.U32 R6, RZ, RZ, R11 ;  /* 0x000000ffff068224 */ /* 0x000fe200078e000b */
[----:B------:R-:W-:Y:S06]  /*1290*/  BRA `(.L_x_28867) ;  /* 0x0000000000047947 */ /* 0x000fec0003800000 */
.L_x_28866:
[----:B------:R-:W-:-:S07]  /*12a0*/  FADD.FTZ R6, R6, R15 ;  /* 0x0000000f06067221 */ /* 0x000fce0000010000 */
.L_x_28867:
[----:B------:R-:W-:Y:S05]  /*12b0*/  BSYNC B1 ;  /* 0x0000000000017941 */ /* 0x000fea0003800000 */
.L_x_28865:
        /* <DEDUP_REMOVED lines=9> */
[----:B------:R-:W-:-:S05]  /*1350*/  @P0 IMAD.MOV.U32 R12, RZ, RZ, 0x800000 ;  /* 0x00800000ff0c0424 */ /* 0x000fca00078e00ff */
[----:B------:R-:W-:Y:S01]  /*1360*/  @P0 LOP3.LUT R7, R12, 0x80000000, R7, 0xb8, !PT ;  /* 0x800000000c070812 */ /* 0x000fe200078eb807 */
[----:B------:R-:W-:Y:S01]  /*1370*/  @!P0 IMAD.MOV.U32 R7, RZ, RZ, R11 ;  /* 0x000000ffff078224 */ /* 0x000fe200078e000b */
[----:B------:R-:W-:Y:S06]  /*1380*/  BRA `(.L_x_28870) ;  /* 0x0000000000047947 */ /* 0x000fec0003800000 */
.L_x_28869:
[----:B------:R-:W-:-:S07]  /*1390*/  FADD.FTZ R7, R7, R15 ;  /* 0x0000000f07077221 */ /* 0x000fce0000010000 */
.L_x_28870:
[----:B------:R-:W-:Y:S05]  /*13a0*/  BSYNC B1 ;  /* 0x0000000000017941 */ /* 0x000fea0003800000 */
.L_x_28868:
        /* <DEDUP_REMOVED lines=9> */
[----:B------:R-:W-:-:S05]  /*1440*/  @P0 IMAD.MOV.U32 R13, RZ, RZ, 0x800000 ;  /* 0x00800000ff0d0424 */ /* 0x000fca00078e00ff */
[----:B------:R-:W-:Y:S01]  /*1450*/  @P0 LOP3.LUT R8, R13, 0x80000000, R8, 0xb8, !PT ;  /* 0x800000000d080812 */ /* 0x000fe200078eb808 */
[----:B------:R-:W-:Y:S01]  /*1460*/  @!P0 IMAD.MOV.U32 R8, RZ, RZ, R11 ;  /* 0x000000ffff088224 */ /* 0x000fe200078e000b */
[----:B------:R-:W-:Y:S06]  /*1470*/  BRA `(.L_x_28873) ;  /* 0x0000000000047947 */ /* 0x000fec0003800000 */
.L_x_28872:
[----:B------:R-:W-:-:S07]  /*1480*/  FADD.FTZ R8, R8, R15 ;  /* 0x0000000f08087221 */ /* 0x000fce0000010000 */
.L_x_28873:
[----:B------:R-:W-:Y:S05]  /*1490*/  BSYNC B1 ;  /* 0x0000000000017941 */ /* 0x000fea0003800000 */
.L_x_28871:
        /* <DEDUP_REMOVED lines=13> */
.L_x_28875:
[----:B------:R-:W-:-:S07]  /*1570*/  FADD.FTZ R9, R9, R15 ;  /* 0x0000000f09097221 */ /* 0x000fce0000010000 */
.L_x_28876:
[----:B------:R-:W-:Y:S05]  /*1580*/  BSYNC B1 ;  /* 0x0000000000017941 */ /* 0x000fea0003800000 */
.L_x_28874:
        /* <DEDUP_REMOVED lines=13> */
.L_x_28878:
[----:B------:R-:W-:-:S07]  /*1660*/  FADD.FTZ R4, R4, R15 ;  /* 0x0000000f04047221 */ /* 0x000fce0000010000 */
.L_x_28879:
[----:B------:R-:W-:Y:S05]  /*1670*/  BSYNC B1 ;  /* 0x0000000000017941 */ /* 0x000fea0003800000 */
.L_x_28877:
        /* <DEDUP_REMOVED lines=13> */
.L_x_28881:
[----:B------:R-:W-:-:S07]  /*1750*/  FADD.FTZ R5, R5, R15 ;  /* 0x0000000f05057221 */ /* 0x000fce0000010000 */
.L_x_28882:
[----:B------:R-:W-:Y:S05]  /*1760*/  BSYNC B1 ;  /* 0x0000000000017941 */ /* 0x000fea0003800000 */
.L_x_28880:
        /* <DEDUP_REMOVED lines=13> */
.L_x_28884:
[----:B------:R-:W-:-:S07]  /*1840*/  FADD.FTZ R2, R2, R15 ;  /* 0x0000000f02027221 */ /* 0x000fce0000010000 */
.L_x_28885:
[----:B------:R-:W-:Y:S05]  /*1850*/  BSYNC B1 ;  /* 0x0000000000017941 */ /* 0x000fea0003800000 */
.L_x_28883:
        /* <DEDUP_REMOVED lines=12> */
.L_x_28886:
[----:B------:R-:W-:Y:S01]  /*1920*/  FADD.FTZ R3, R3, R15 ;  /* 0x0000000f03037221 */ /* 0x000fe20000010000 */
[----:B------:R-:W-:Y:S06]  /*1930*/  BRA `(.L_x_28864) ;  /* 0x0000000000207947 */ /* 0x000fec0003800000 */
.L_x_28832:
[--C-:B-----5:R-:W-:Y:S01]  /*1940*/  FADD.FTZ R6, R6, R15.reuse ;  /* 0x0000000f06067221 */ /* 0x120fe20000010000 */
[--C-:B------:R-:W-:Y:S01]  /*1950*/  FADD.FTZ R7, R7, R15.reuse ;  /* 0x0000000f07077221 */ /* 0x100fe20000010000 */
[--C-:B------:R-:W-:Y:S01]  /*1960*/  FADD.FTZ R8, R8, R15.reuse ;  /* 0x0000000f08087221 */ /* 0x100fe20000010000 */
[--C-:B------:R-:W-:Y:S01]  /*1970*/  FADD.FTZ R9, R9, R15.reuse ;  /* 0x0000000f09097221 */ /* 0x100fe20000010000 */
[--C-:B------:R-:W-:Y:S01]  /*1980*/  FADD.FTZ R4, R4, R15.reuse ;  /* 0x0000000f04047221 */ /* 0x100fe20000010000 */
[--C-:B------:R-:W-:Y:S01]  /*1990*/  FADD.FTZ R5, R5, R15.reuse ;  /* 0x0000000f05057221 */ /* 0x100fe20000010000 */
[--C-:B------:R-:W-:Y:S01]  /*19a0*/  FADD.FTZ R2, R2, R15.reuse ;  /* 0x0000000f02027221 */ /* 0x100fe20000010000 */
[----:B------:R-:W-:-:S07]  /*19b0*/  FADD.FTZ R3, R3, R15 ;  /* 0x0000000f03037221 */ /* 0x000fce0000010000 */
.L_x_28864:
[----:B------:R-:W-:Y:S05]  /*19c0*/  BSYNC B0 ;  /* 0x0000000000007941 */ /* 0x000fea0003800000 */
.L_x_28831:
        /* <DEDUP_REMOVED lines=8> */
.L_x_28830:
        /* <DEDUP_REMOVED lines=34> */
[----:B0-----:R-:W-:-:S05]  /*1c70*/  @!P1 IMAD.WIDE.U32 R2, R7, 0x4, R2 ;  /* 0x0000000407029825 */ /* 0x001fca00078e0002 */
[----:B------:R0:W5:Y:S07]  /*1c80*/  @!P1 LDG.E R0, desc[UR4][R2.64] ;  /* 0x0000000402009981 */ /* 0x00016e000c1e1900 */
[----:B------:R-:W1:Y:S08]  /*1c90*/  @!P6 LDC.64 R6, c[0x0][0x228] ;  /* 0x00008a00ff06eb82 */ /* 0x000e700000000a00 */
[----:B0-----:R-:W0:Y:S01]  /*1ca0*/  @!P2 LDC.64 R2, c[0x0][0x228] ;  /* 0x00008a00ff02ab82 */ /* 0x001e220000000a00 */
[----:B--2---:R-:W-:-:S04]  /*1cb0*/  @!P5 IMAD.WIDE.U32 R12, R20, 0x4, R12 ;  /* 0x00000004140cd825 */ /* 0x004fc800078e000c */
[----:B------:R-:W-:Y:S02]  /*1cc0*/  IMAD.MOV.U32 R20, RZ, RZ, RZ ;  /* 0x000000ffff147224 */ /* 0x000fe400078e00ff */
[----:B------:R-:W-:Y:S02]  /*1cd0*/  @!P6 IMAD.IADD R25, R16, 0x1, R25 ;  /* 0x000000011019e824 */ /* 0x000fe400078e0219 */
[----:B------:R-:W-:Y:S02]  /*1ce0*/  IMAD.MOV.U32 R28, RZ, RZ, RZ ;  /* 0x000000ffff1c7224 */ /* 0x000fe400078e00ff */
[----:B------:R2:W5:Y:S01]  /*1cf0*/  @!P5 LDG.E R20, desc[UR4][R12.64] ;  /* 0x000000040c14d981 */ /* 0x000562000c1e1900 */
[----:B------:R-:W-:Y:S02]  /*1d00*/  IMAD.MOV.U32 R26, RZ, RZ, RZ ;  /* 0x000000ffff1a7224 */ /* 0x000fe400078e00ff */
[----:B------:R-:W-:Y:S02]  /*1d10*/  IMAD.MOV.U32 R24, RZ, RZ, RZ ;  /* 0x000000ffff187224 */ /* 0x000fe400078e00ff */
[----:B---3--:R-:W-:-:S04]  /*1d20*/  @!P4 IMAD.WIDE.U32 R10, R29, 0x4, R10 ;  /* 0x000000041d0ac825 */ /* 0x008fc800078e000a */
[----:B----4-:R-:W-:Y:S01]  /*1d30*/  @!P3 IMAD.WIDE.U32 R8, R27, 0x4, R8 ;  /* 0x000000041b08b825 */ /* 0x010fe200078e0008 */
[----:B------:R3:W5:Y:S03]  /*1d40*/  @!P4 LDG.E R28, desc[UR4][R10.64] ;  /* 0x000000040a1cc981 */ /* 0x000766000c1e1900 */
[----:B--2---:R-:W-:Y:S01]  /*1d50*/  IMAD.MOV.U32 R12, RZ, RZ, RZ ;  /* 0x000000ffff0c7224 */ /* 0x004fe200078e00ff */
[----:B------:R3:W5:Y:S01]  /*1d60*/  @!P3 LDG.E R26, desc[UR4][R8.64] ;  /* 0x00000004081ab981 */ /* 0x000762000c1e1900 */
[----:B0-----:R-:W-:-:S04]  /*1d70*/  @!P2 IMAD.WIDE.U32 R2, R23, 0x4, R2 ;  /* 0x000000041702a825 */ /* 0x001fc800078e0002 */
[----:B-1----:R-:W-:Y:S01]  /*1d80*/  @!P6 IMAD.WIDE.U32 R6, R25, 0x4, R6 ;  /* 0x000000041906e825 */ /* 0x002fe200078e0006 */
[----:B------:R3:W5:Y:S04]  /*1d90*/  @!P2 LDG.E R24, desc[UR4][R2.64] ;  /* 0x000000040218a981 */ /* 0x000768000c1e1900 */
[----:B------:R3:W5:Y:S01]  /*1da0*/  @!P6 LDG.E R12, desc[UR4][R6.64] ;  /* 0x00000004060ce981 */ /* 0x000762000c1e1900 */
[----:B------:R-:W-:Y:S02]  /*1db0*/  IMAD.MOV.U32 R22, RZ, RZ, RZ ;  /* 0x000000ffff167224 */ /* 0x000fe400078e00ff */
[----:B------:R-:W-:-:S05]  /*1dc0*/  @!P0 IMAD.WIDE.U32 R4, R19, 0x4, R4 ;  /* 0x0000000413048825 */ /* 0x000fca00078e0004 */
[----:B------:R3:W5:Y:S01]  /*1dd0*/  @!P0 LDG.E R22, desc[UR4][R4.64] ;  /* 0x0000000404168981 */ /* 0x000762000c1e1900 */
[----:B------:R-:W-:Y:S01]  /*1de0*/  ISETP.GE.U32.AND P0, PT, R21, 0x1000000, PT ;  /* 0x010000001500780c */ /* 0x000fe20003f06070 */
[----:B------:R-:W-:-:S12]  /*1df0*/  BSSY B0, `(.L_x_28887) ;  /* 0x00002f9000007945 */ /* 0x000fd80003800000 */
[----:B---3--:R-:W-:Y:S05]  /*1e00*/  @!P0 BRA `(.L_x_28888) ;  /* 0x0000001800dc8947 */ /* 0x008fea0003800000 */
[----:B------:R-:W-:-:S13]  /*1e10*/  FSETP.NEU.FTZ.AND P0, PT, R15, RZ, PT ;  /* 0x000000ff0f00720b */ /* 0x000fda0003f1d000 */
[----:B------:R-:W-:Y:S05]  /*1e20*/  @!P0 BRA `(.L_x_28889) ;  /* 0x00000010007c8947 */ /* 0x000fea0003800000 */
        /* <DEDUP_REMOVED lines=13> */
[CC--:B------:R-:W-:Y:S01]  /*1f00*/  FSETP.GT.FTZ.AND P2, PT, R0.reuse, R15.reuse, PT ;  /* 0x0000000f0000720b */ /* 0x0c0fe20003f54000 */
[C---:B------:R-:W-:Y:S01]  /*1f10*/  VIADD R2, R15.reuse, 0xffffffff ;  /* 0xffffffff0f027836 */ /* 0x040fe20000000000 */
        /* <DEDUP_REMOVED lines=17> */
.L_x_28892:
[----:B------:R-:W-:-:S07]  /*2030*/  FADD.FTZ R7, R0, R15 ;  /* 0x0000000f00077221 */ /* 0x000fce0000010000 */
.L_x_28891:
[----:B------:R-:W-:Y:S05]  /*2040*/  BSYNC B1 ;  /* 0x0000000000017941 */ /* 0x000fea0003800000 */
.L_x_28890:
        /* <DEDUP_REMOVED lines=34> */
.L_x_28895:
[----:B------:R-:W-:-:S07]  /*2270*/  FADD.FTZ R6, R14, R15 ;  /* 0x0000000f0e067221 */ /* 0x000fce0000010000 */
.L_x_28894:
[----:B------:R-:W-:Y:S05]  /*2280*/  BSYNC B1 ;  /* 0x0000000000017941 */ /* 0x000fea0003800000 */
.L_x_28893:
[----:B-----5:R-:W-:Y:S01]  /*2290*/  VIADD R0, R18, 0x100 ;  /* 0x0000010012007836 */ /* 0x020fe20000000000 */
[----:B------:R-:W-:Y:S04]  /*22a0*/  BSSY B1, `(.L_x_28896) ;  /* 0x0000022000017945 */ /* 0x000fe80003800000 */
[----:B------:R-:W-:-:S13]  /*22b0*/  ISETP.GE.AND P0, PT, R0, R17, PT ;  /* 0x000000110000720c */ /* 0x000fda0003f06270 */
[----:B------:R-:W-:Y:S05]  /*22c0*/  @P0 BRA `(.L_x_28897) ;  /* 0x00000000007c0947 */ /* 0x000fea0003800000 */
[----:B------:R-:W-:Y:S01]  /*22d0*/  FSETP.GTU.FTZ.AND P2, PT, |R15|, +INF , PT ;  /* 0x7f8000000f00780b */ /* 0x000fe20003f5c200 */
[C---:B------:R-:W-:Y:S01]  /*22e0*/  IMAD.SHL.U32 R0, R20.reuse, 0x2, RZ ;  /* 0x0000000214007824 */ /* 0x040fe200078e00ff */
        /* <DEDUP_REMOVED lines=28> */
.L_x_28898:
[----:B------:R-:W-:-:S07]  /*24b0*/  FADD.FTZ R0, R20, R15 ;  /* 0x0000000f14007221 */ /* 0x000fce0000010000 */
.L_x_28897:
[----:B------:R-:W-:Y:S05]  /*24c0*/  BSYNC B1 ;  /* 0x0000000000017941 */ /* 0x000fea0003800000 */
.L_x_28896:
[----:B------:R-:W-:Y:S01]  /*24d0*/  VIADD R2, R18, 0x180 ;  /* 0x0000018012027836 */ /* 0x000fe20000000000 */
        /* <DEDUP_REMOVED lines=33> */
.L_x_28901:
[----:B------:R-:W-:-:S07]  /*26f0*/  FADD.FTZ R2, R28, R15 ;  /* 0x0000000f1c027221 */ /* 0x000fce0000010000 */
.L_x_28900:
[----:B------:R-:W-:Y:S05]  /*2700*/  BSYNC B1 ;  /* 0x0000000000017941 */ /* 0x000fea0003800000 */
.L_x_28899:
[----:B------:R-:W-:Y:S01]  /*2710*/  VIADD R4, R18, 0x200 ;  /* 0x0000020012047836 */ /* 0x000fe20000000000 */
[----:B------:R-:W-:Y:S04]  /*2720*/  BSSY B1, `(.L_x_28902) ;  /* 0x0000022000017945 */ /* 0x000fe80003800000 */
        /* <DEDUP_REMOVED lines=32> */
.L_x_28904:
[----:B------:R-:W-:-:S07]  /*2930*/  FADD.FTZ R3, R26, R15 ;  /* 0x0000000f1a037221 */ /* 0x000fce0000010000 */
.L_x_28903:
[----:B------:R-:W-:Y:S05]  /*2940*/  BSYNC B1 ;  /* 0x0000000000017941 */ /* 0x000fea0003800000 */
.L_x_28902:
        /* <DEDUP_REMOVED lines=34> */
.L_x_28907:
[----:B------:R-:W-:-:S07]  /*2b70*/  FADD.FTZ R4, R24, R15 ;  /* 0x0000000f18047221 */ /* 0x000fce0000010000 */
.L_x_28906:
[----:B------:R-:W-:Y:S05]  /*2b80*/  BSYNC B1 ;  /* 0x0000000000017941 */ /* 0x000fea0003800000 */
.L_x_28905:
        /* <DEDUP_REMOVED lines=34> */
.L_x_28910:
[----:B------:R-:W-:-:S07]  /*2db0*/  FADD.FTZ R5, R22, R15 ;  /* 0x0000000f16057221 */ /* 0x000fce0000010000 */
.L_x_28909:
[----:B------:R-:W-:Y:S05]  /*2dc0*/  BSYNC B1 ;  /* 0x0000000000017941 */ /* 0x000fea0003800000 */
.L_x_28908:
[----:B------:R-:W-:-:S05]  /*2dd0*/  VIADD R10, R18, 0x380 ;  /* 0x00000380120a7836 */ /* 0x000fca0000000000 */
        /* <DEDUP_REMOVED lines=32> */
.L_x_28913:
[----:B------:R-:W-:Y:S01]  /*2fe0*/  IMAD.MOV.U32 R12, RZ, RZ, R10 ;  /* 0x000000ffff0c7224 */ /* 0x000fe200078e000a */
[----:B------:R-:W-:Y:S06]  /*2ff0*/  BRA `(.L_x_28911) ;  /* 0x0000001c00607947 */ /* 0x000fec0003800000 */
.L_x_28912:
[----:B------:R-:W-:Y:S01]  /*3000*/  FADD.FTZ R12, R12, R15 ;  /* 0x0000000f0c0c7221 */ /* 0x000fe20000010000 */
[----:B------:R-:W-:Y:S06]  /*3010*/  BRA `(.L_x_28911) ;  /* 0x0000001c00587947 */ /* 0x000fec0003800000 */
.L_x_28889:
        /* <DEDUP_REMOVED lines=15> */
.L_x_28916:
[----:B------:R-:W-:-:S07]  /*3110*/  FADD.FTZ R7, R0, R15 ;  /* 0x0000000f00077221 */ /* 0x000fce0000010000 */
.L_x_28915:
[----:B------:R-:W-:Y:S05]  /*3120*/  BSYNC B1 ;  /* 0x0000000000017941 */ /* 0x000fea0003800000 */
.L_x_28914:
        /* <DEDUP_REMOVED lines=17> */
.L_x_28919:
[----:B------:R-:W-:-:S07]  /*3240*/  FADD.FTZ R6, R14, R15 ;  /* 0x0000000f0e067221 */ /* 0x000fce0000010000 */
.L_x_28918:
[----:B------:R-:W-:Y:S05]  /*3250*/  BSYNC B1 ;  /* 0x0000000000017941 */ /* 0x000fea0003800000 */
.L_x_28917:
        /* <DEDUP_REMOVED lines=17> */
.L_x_28922:
[----:B------:R-:W-:-:S07]  /*3370*/  FADD.FTZ R0, R20, R15 ;  /* 0x0000000f14007221 */ /* 0x000fce0000010000 */
.L_x_28921:
[----:B------:R-:W-:Y:S05]  /*3380*/  BSYNC B1 ;  /* 0x0000000000017941 */ /* 0x000fea0003800000 */
.L_x_28920:
        /* <DEDUP_REMOVED lines=17> */
.L_x_28925:
[----:B------:R-:W-:-:S07]  /*34a0*/  FADD.FTZ R2, R28, R15 ;  /* 0x0000000f1c027221 */ /* 0x000fce0000010000 */
.L_x_28924:
[----:B------:R-:W-:Y:S05]  /*34b0*/  BSYNC B1 ;  /* 0x0000000000017941 */ /* 0x000fea0003800000 */
.L_x_28923:
        /* <DEDUP_REMOVED lines=17> */
.L_x_28928:
[----:B------:R-:W-:-:S07]  /*35d0*/  FADD.FTZ R3, R26, R15 ;  /* 0x0000000f1a037221 */ /* 0x000fce0000010000 */
.L_x_28927:
[----:B------:R-:W-:Y:S05]  /*35e0*/  BSYNC B1 ;  /* 0x0000000000017941 */ /* 0x000fea0003800000 */
.L_x_28926:
        /* <DEDUP_REMOVED lines=17> */
.L_x_28931:
[----:B------:R-:W-:-:S07]  /*3700*/  FADD.FTZ R4, R24, R15 ;  /* 0x0000000f18047221 */ /* 0x000fce0000010000 */
.L_x_28930:
[----:B------:R-:W-:Y:S05]  /*3710*/  BSYNC B1 ;  /* 0x0000000000017941 */ /* 0x000fea0003800000 */
.L_x_28929:
        /* <DEDUP_REMOVED lines=17> */
.L_x_28934:
[----:B------:R-:W-:-:S07]  /*3830*/  FADD.FTZ R5, R22, R15 ;  /* 0x0000000f16057221 */ /* 0x000fce0000010000 */
.L_x_28933:
[----:B------:R-:W-:Y:S05]  /*3840*/  BSYNC B1 ;  /* 0x0000000000017941 */ /* 0x000fea0003800000 */
.L_x_28932:
        /* <DEDUP_REMOVED lines=17> */
.L_x_28935:
[----:B------:R-:W-:Y:S01]  /*3960*/  FADD.FTZ R12, R12, R15 ;  /* 0x0000000f0c0c7221 */ /* 0x000fe20000010000 */
[----:B------:R-:W-:Y:S06]  /*3970*/  BRA `(.L_x_28911) ;  /* 0x0000001400007947 */ /* 0x000fec0003800000 */
.L_x_28888:
[----:B------:R-:W-:Y:S01]  /*3980*/  BSSY B1, `(.L_x_28936) ;  /* 0x0000026000017945 */ /* 0x000fe20003800000 */
[----:B------:R-:W-:-:S03]  /*3990*/  LOP3.LUT R9, R15, 0x80000000, RZ, 0xc0, !PT ;  /* 0x800000000f097812 */ /* 0x000fc600078ec0ff */
        /* <DEDUP_REMOVED lines=9> */
[----:B------:R-:W-:-:S04]  /*3a30*/  LOP3.LUT R2, R7, 0x80000000, R15, 0xf8, !PT ;  /* 0x8000000007027812 */ /* 0x000fc800078ef80f */
[----:B------:R-:W-:-:S13]  /*3a40*/  FSETP.NEU.FTZ.AND P0, PT, R2, RZ, PT ;  /* 0x000000ff0200720b */ /* 0x000fda0003f1d000 */
[----:B------:R-:W-:Y:S05]  /*3a50*/  @!P0 BRA `(.L_x_28937) ;  /* 0x0000000000608947 */ /* 0x000fea0003800000 */
[----:B------:R-:W-:-:S13]  /*3a60*/  FSETP.NEU.FTZ.AND P0, PT, R9, RZ, PT ;  /* 0x000000ff0900720b */ /* 0x000fda0003f1d000 */
[----:B------:R-:W-:-:S05]  /*3a70*/  @!P0 IMAD.MOV.U32 R7, RZ, RZ, 0x800000 ;  /* 0x00800000ff078424 */ /* 0x000fca00078e00ff */
[----:B------:R-:W-:Y:S01]  /*3a80*/  @!P0 LOP3.LUT R7, R7, 0x80000000, R0, 0xb8, !PT ;  /* 0x8000000007078812 */ /* 0x000fe200078eb800 */
[----:B------:R-:W-:Y:S06]  /*3a90*/  @!P0 BRA `(.L_x_28937) ;  /* 0x0000000000508947 */ /* 0x000fec0003800000 */
[CC--:B------:R-:W-:Y:S01]  /*3aa0*/  FSETP.GT.FTZ.AND P3, PT, R0.reuse, R15.reuse, PT ;  /* 0x0000000f0000720b */ /* 0x0c0fe20003f74000 */
        /* <DEDUP_REMOVED lines=18> */
.L_x_28938:
[----:B------:R-:W-:-:S07]  /*3bd0*/  FADD.FTZ R7, R0, R15 ;  /* 0x0000000f00077221 */ /* 0x000fce0000010000 */
.L_x_28937:
[----:B------:R-:W-:Y:S05]  /*3be0*/  BSYNC B1 ;  /* 0x0000000000017941 */ /* 0x000fea0003800000 */
.L_x_28936:
        /* <DEDUP_REMOVED lines=38> */
.L_x_28941:
[----:B------:R-:W-:-:S07]  /*3e50*/  FADD.FTZ R6, R14, R15 ;  /* 0x0000000f0e067221 */ /* 0x000fce0000010000 */
.L_x_28940:
[----:B------:R-:W-:Y:S05]  /*3e60*/  BSYNC B1 ;  /* 0x0000000000017941 */ /* 0x000fea0003800000 */
.L_x_28939:
        /* <DEDUP_REMOVED lines=38> */
.L_x_28944:
[----:B------:R-:W-:-:S07]  /*40d0*/  FADD.FTZ R0, R20, R15 ;  /* 0x0000000f14007221 */ /* 0x000fce0000010000 */
.L_x_28943:
[----:B------:R-:W-:Y:S05]  /*40e0*/  BSYNC B1 ;  /* 0x0000000000017941 */ /* 0x000fea0003800000 */
.L_x_28942:
        /* <DEDUP_REMOVED lines=38> */
.L_x_28947:
[----:B------:R-:W-:-:S07]  /*4350*/  FADD.FTZ R2, R28, R15 ;  /* 0x0000000f1c027221 */ /* 0x000fce0000010000 */
.L_x_28946:
[----:B------:R-:W-:Y:S05]  /*4360*/  BSYNC B1 ;  /* 0x0000000000017941 */ /* 0x000fea0003800000 */
.L_x_28945:
        /* <DEDUP_REMOVED lines=38> */
.L_x_28950:
[----:B------:R-:W-:-:S07]  /*45d0*/  FADD.FTZ R3, R26, R15 ;  /* 0x0000000f1a037221 */ /* 0x000fce0000010000 */
.L_x_28949:
[----:B------:R-:W-:Y:S05]  /*45e0*/  BSYNC B1 ;  /* 0x0000000000017941 */ /* 0x000fea0003800000 */
.L_x_28948:
        /* <DEDUP_REMOVED lines=38> */
.L_x_28953:
[----:B------:R-:W-:-:S07]  /*4850*/  FADD.FTZ R4, R24, R15 ;  /* 0x0000000f18047221 */ /* 0x000fce0000010000 */
.L_x_28952:
[----:B------:R-:W-:Y:S05]  /*4860*/  BSYNC B1 ;  /* 0x0000000000017941 */ /* 0x000fea0003800000 */
.L_x_28951:
        /* <DEDUP_REMOVED lines=38> */
.L_x_28956:
[----:B------:R-:W-:-:S07]  /*4ad0*/  FADD.FTZ R5, R22, R15 ;  /* 0x0000000f16057221 */ /* 0x000fce0000010000 */
.L_x_28955:
[----:B------:R-:W-:Y:S05]  /*4ae0*/  BSYNC B1 ;  /* 0x0000000000017941 */ /* 0x000fea0003800000 */
.L_x_28954:
[----:B------:R-:W-:-:S05]  /*4af0*/  VIADD R10, R18, 0x380 ;  /* 0x00000380120a7836 */ /* 0x000fca0000000000 */
        /* <DEDUP_REMOVED lines=14> */
[----:B------:R-:W-:Y:S05]  /*4be0*/  @!P0 BRA `(.L_x_28959) ;  /* 0x00000000004c8947 */ /* 0x000fea0003800000 */
        /* <DEDUP_REMOVED lines=19> */
.L_x_28959:
[----:B------:R-:W-:-:S05]  /*4d20*/  IMAD.MOV.U32 R9, RZ, RZ, 0x800000 ;  /* 0x00800000ff097424 */ /* 0x000fca00078e00ff */
[----:B------:R-:W-:Y:S01]  /*4d30*/  LOP3.LUT R12, R9, 0x80000000, R12, 0xb8, !PT ;  /* 0x80000000090c7812 */ /* 0x000fe200078eb80c */
[----:B------:R-:W-:Y:S06]  /*4d40*/  BRA `(.L_x_28911) ;  /* 0x00000000000c7947 */ /* 0x000fec0003800000 */
.L_x_28958:
[----:B------:R-:W-:Y:S01]  /*4d50*/  IMAD.MOV.U32 R12, RZ, RZ, R10 ;  /* 0x000000ffff0c7224 */ /* 0x000fe200078e000a */
[----:B------:R-:W-:Y:S06]  /*4d60*/  BRA `(.L_x_28911) ;  /* 0x0000000000047947 */ /* 0x000fec0003800000 */
.L_x_28957:
[----:B------:R-:W-:-:S07]  /*4d70*/  FADD.FTZ R12, R12, R15 ;  /* 0x0000000f0c0c7221 */ /* 0x000fce0000010000 */
.L_x_28911:
[----:B------:R-:W-:Y:S05]  /*4d80*/  BSYNC B0 ;  /* 0x0000000000007941 */ /* 0x000fea0003800000 */
.L_x_28887:
        /* <DEDUP_REMOVED lines=9> */
[----:B------:R-:W1:Y:S01]  /*4e20*/  LDC.64 R8, c[0x0][0x220] ;  /* 0x00008800ff087b82 */ /* 0x000e620000000a00 */
[----:B0-----:R-:W-:Y:S02]  /*4e30*/  IMAD.IADD R7, R16, 0x1, R18 ;  /* 0x0000000110077824 */ /* 0x001fe400078e0212 */
[----:B------:R-:W-:-:S05]  /*4e40*/  VIADD R18, R18, 0x80 ;  /* 0x0000008012127836 */ /* 0x000fca0000000000 */
[----:B------:R-:W-:Y:S01]  /*4e50*/  ISETP.GE.AND P0, PT, R18, R17, PT ;  /* 0x000000111200720c */ /* 0x000fe20003f06270 */
[----:B-1----:R-:W-:-:S05]  /*4e60*/  IMAD.WIDE.U32 R8, R7, 0x4, R8 ;  /* 0x0000000407087825 */ /* 0x002fca00078e0008 */
[----:B------:R0:W-:Y:S07]  /*4e70*/  STG.E desc[UR4][R8.64], R6 ;  /* 0x0000000608007986 */ /* 0x0001ee000c101904 */
[----:B------:R-:W-:Y:S05]  /*4e80*/  @P0 BRA `(.L_x_28963) ;  /* 0x0000000000300947 */ /* 0x000fea0003800000 */
[----:B0-----:R-:W0:Y:S01]  /*4e90*/  LDC.64 R6, c[0x0][0x220] ;  /* 0x00008800ff067b82 */ /* 0x001e220000000a00 */
[----:B------:R-:W-:Y:S02]  /*4ea0*/  IMAD.IADD R9, R16, 0x1, R18 ;  /* 0x0000000110097824 */ /* 0x000fe400078e0212 */
[----:B------:R-:W-:Y:S02]  /*4eb0*/  VIADD R18, R18, 0x80 ;  /* 0x0000008012127836 */ /* 0x000fe40000000000 */
[----:B0-----:R-:W-:-:S05]  /*4ec0*/  IMAD.WIDE.U32 R6, R9, 0x4, R6 ;  /* 0x0000000409067825 */ /* 0x001fca00078e0006 */
[----:B------:R1:W-:Y:S02]  /*4ed0*/  STG.E desc[UR4][R6.64], R0 ;  /* 0x0000000006007986 */ /* 0x0003e4000c101904 */
.L_x_28962:
[----:B------:R-:W-:-:S13]  /*4ee0*/  ISETP.GE.AND P0, PT, R18, R17, PT ;  /* 0x000000111200720c */ /* 0x000fda0003f06270 */
[----:B------:R-:W-:Y:S05]  /*4ef0*/  @P0 BRA `(.L_x_28964) ;  /* 0x0000000000300947 */ /* 0x000fea0003800000 */
[----:B01----:R-:W0:Y:S01]  /*4f00*/  LDC.64 R6, c[0x0][0x220] ;  /* 0x00008800ff067b82 */ /* 0x003e220000000a00 */
[----:B------:R-:W-:Y:S02]  /*4f10*/  IMAD.IADD R9, R16, 0x1, R18 ;  /* 0x0000000110097824 */ /* 0x000fe400078e0212 */
[----:B------:R-:W-:Y:S02]  /*4f20*/  VIADD R18, R18, 0x80 ;  /* 0x0000008012127836 */ /* 0x000fe40000000000 */
[----:B0-----:R-:W-:-:S05]  /*4f30*/  IMAD.WIDE.U32 R6, R9, 0x4, R6 ;  /* 0x0000000409067825 */ /* 0x001fca00078e0006 */
[----:B------:R1:W-:Y:S02]  /*4f40*/  STG.E desc[UR4][R6.64], R2 ;  /* 0x0000000206007986 */ /* 0x0003e4000c101904 */
.L_x_28963:
[----:B------:R-:W-:-:S13]  /*4f50*/  ISETP.GE.AND P0, PT, R18, R17, PT ;  /* 0x000000111200720c */ /* 0x000fda0003f06270 */
[----:B------:R-:W-:Y:S05]  /*4f60*/  @P0 BRA `(.L_x_28965) ;  /* 0x0000000000340947 */ /* 0x000fea0003800000 */
[----:B01----:R-:W0:Y:S01]  /*4f70*/  LDC.64 R6, c[0x0][0x220] ;  /* 0x00008800ff067b82 */ /* 0x003e220000000a00 */
[----:B------:R-:W-:Y:S02]  /*4f80*/  IMAD.IADD R9, R16, 0x1, R18 ;  /* 0x0000000110097824 */ /* 0x000fe400078e0212 */
[----:B------:R-:W-:Y:S02]  /*4f90*/  VIADD R18, R18, 0x80 ;  /* 0x0000008012127836 */ /* 0x000fe40000000000 */
[----:B0-----:R-:W-:-:S05]  /*4fa0*/  IMAD.WIDE.U32 R6, R9, 0x4, R6 ;  /* 0x0000000409067825 */ /* 0x001fca00078e0006 */
[----:B------:R2:W-:Y:S02]  /*4fb0*/  STG.E desc[UR4][R6.64], R3 ;  /* 0x0000000306007986 */ /* 0x0005e4000c101904 */
.L_x_28964:
[----:B------:R-:W-:-:S13]  /*4fc0*/  ISETP.GE.AND P0, PT, R18, R17, PT ;  /* 0x000000111200720c */ /* 0x000fda0003f06270 */
[----:B------:R-:W-:Y:S05]  /*4fd0*/  @P0 BREAK B1 ;  /* 0x0000000000010942 */ /* 0x000fea0003800000 */
[----:B------:R-:W-:Y:S05]  /*4fe0*/  @P0 BRA `(.L_x_28966) ;  /* 0x0000000000300947 */ /* 0x000fea0003800000 */
[----:B--2---:R-:W2:Y:S01]  /*4ff0*/  LDC.64 R2, c[0x0][0x220] ;  /* 0x00008800ff027b82 */ /* 0x004ea20000000a00 */
[----:B01----:R-:W-:Y:S02]  /*5000*/  IMAD.IADD R7, R16, 0x1, R18 ;  /* 0x0000000110077824 */ /* 0x003fe400078e0212 */
[----:B------:R-:W-:Y:S02]  /*5010*/  VIADD R18, R18, 0x80 ;  /* 0x0000008012127836 */ /* 0x000fe40000000000 */
[----:B--2---:R-:W-:-:S05]  /*5020*/  IMAD.WIDE.U32 R2, R7, 0x4, R2 ;  /* 0x0000000407027825 */ /* 0x004fca00078e0002 */
[----:B------:R2:W-:Y:S02]  /*5030*/  STG.E desc[UR4][R2.64], R4 ;  /* 0x0000000402007986 */ /* 0x0005e4000c101904 */
.L_x_28965:
[----:B------:R-:W-:Y:S05]  /*5040*/  BSYNC B1 ;  /* 0x0000000000017941 */ /* 0x000fea0003800000 */
.L_x_28961:
[----:B------:R-:W-:-:S13]  /*5050*/  ISETP.GE.AND P0, PT, R18, R17, PT ;  /* 0x000000111200720c */ /* 0x000fda0003f06270 */
[----:B-12---:R-:W1:Y:S01]  /*5060*/  @!P0 LDC.64 R2, c[0x0][0x220] ;  /* 0x00008800ff028b82 */ /* 0x006e620000000a00 */
[----:B------:R-:W-:Y:S02]  /*5070*/  @!P0 IMAD.IADD R7, R16, 0x1, R18 ;  /* 0x0000000110078824 */ /* 0x000fe400078e0212 */
[----:B------:R-:W-:Y:S02]  /*5080*/  @!P0 VIADD R18, R18, 0x80 ;  /* 0x0000008012128836 */ /* 0x000fe40000000000 */
[----:B-1----:R-:W-:-:S05]  /*5090*/  @!P0 IMAD.WIDE.U32 R2, R7, 0x4, R2 ;  /* 0x0000000407028825 */ /* 0x002fca00078e0002 */
[----:B------:R3:W-:Y:S02]  /*50a0*/  @!P0 STG.E desc[UR4][R2.64], R5 ;  /* 0x0000000502008986 */ /* 0x0007e4000c101904 */
.L_x_28966:
[----:B------:R-:W-:Y:S05]  /*50b0*/  BSYNC B0 ;  /* 0x0000000000007941 */ /* 0x000fea0003800000 */
.L_x_28960:
[----:B------:R-:W-:Y:S05]  /*50c0*/  WARPSYNC.ALL ;  /* 0x0000000000007948 */ /* 0x000fea0003800000 */
[----:B------:R-:W-:-:S13]  /*50d0*/  ISETP.GE.AND P0, PT, R18, R17, PT ;  /* 0x000000111200720c */ /* 0x000fda0003f06270 */
[----:B------:R-:W-:Y:S05]  /*50e0*/  @P0 EXIT ;  /* 0x000000000000094d */ /* 0x000fea0003800000 */
[----:B--23--:R-:W2:Y:S01]  /*50f0*/  LDC.64 R2, c[0x0][0x220] ;  /* 0x00008800ff027b82 */ /* 0x00cea20000000a00 */
[----:B------:R-:W-:-:S04]  /*5100*/  IMAD.IADD R5, R16, 0x1, R18 ;  /* 0x0000000110057824 */ /* 0x000fc800078e0212 */
[----:B--2---:R-:W-:-:S05]  /*5110*/  IMAD.WIDE.U32 R2, R5, 0x4, R2 ;  /* 0x0000000405027825 */ /* 0x004fca00078e0002 */
[----:B------:R-:W-:Y:S01]  /*5120*/  STG.E desc[UR4][R2.64], R12 ;  /* 0x0000000c02007986 */ /* 0x000fe2000c101904 */
[----:B------:R-:W-:Y:S05]  /*5130*/  EXIT ;  /* 0x000000000000794d */ /* 0x000fea0003800000 */
.L_x_28967:
        /* <DEDUP_REMOVED lines=12> */
.L_x_32285:


//--------------------- .text._ZN2at6native29vectorized_elementwise_kernelILi4ENS0_13AUnaryFunctorIfffZZZNS0_21nextafter_kernel_cudaERNS_18TensorIteratorBaseEENKUlvE_clEvENKUlvE0_clEvEUlffE_EESt5arrayIPcLm2EEEEviT0_T1_ --------------------------
	.section	.text._ZN2at6native29vectorized_elementwise_kernelILi4ENS0_13AUnaryFunctorIfffZZZNS0_21nextafter_kernel_cudaERNS_18TensorIteratorBaseEENKUlvE_clEvENKUlvE0_clEvEUlffE_EESt5arrayIPcLm2EEEEviT0_T1_,"ax",@progbits
	.align	128
        .global         _ZN2at6native29vectorized_elementwise_kernelILi4ENS0_13AUnaryFunctorIfffZZZNS0_21nextafter_kernel_cudaERNS_18TensorIteratorBaseEENKUlvE_clEvENKUlvE0_clEvEUlffE_EESt5arrayIPcLm2EEEEviT0_T1_
        .type           _ZN2at6native29vectorized_elementwise_kernelILi4ENS0_13AUnaryFunctorIfffZZZNS0_21nextafter_kernel_cudaERNS_18TensorIteratorBaseEENKUlvE_clEvENKUlvE0_clEvEUlffE_EESt5arrayIPcLm2EEEEviT0_T1_,@function
        .size           _ZN2at6native29vectorized_elementwise_kernelILi4ENS0_13AUnaryFunctorIfffZZZNS0_21nextafter_kernel_cudaERNS_18TensorIteratorBaseEENKUlvE_clEvENKUlvE0_clEvEUlffE_EESt5arrayIPcLm2EEEEviT0_T1_,(.L_x_32286 - _ZN2at6native29vectorized_elementwise_kernelILi4ENS0_13AUnaryFunctorIfffZZZNS0_21nextafter_kernel_cudaERNS_18TensorIteratorBaseEENKUlvE_clEvENKUlvE0_clEvEUlffE_EESt5arrayIPcLm2EEEEviT0_T1_)
        .other          _ZN2at6native29vectorized_elementwise_kernelILi4ENS0_13AUnaryFunctorIfffZZZNS0_21nextafter_kernel_cudaERNS_18TensorIteratorBaseEENKUlvE_clEvENKUlvE0_clEvEUlffE_EESt5arrayIPcLm2EEEEviT0_T1_,@"STO_CUDA_ENTRY STV_DEFAULT"
_ZN2at6native29vectorized_elementwise_kernelILi4ENS0_13AUnaryFunctorIfffZZZNS0_21nextafter_kernel_cudaERNS_18TensorIteratorBaseEENKUlvE_clEvENKUlvE0_clEvEUlffE_EESt5arrayIPcLm2EEEEviT0_T1_:
.text._ZN2at6native29vectorized_elementwise_kernelILi4ENS0_13AUnaryFunctorIfffZZZNS0_21nextafter_kernel_cudaERNS_18TensorIteratorBaseEENKUlvE_clEvENKUlvE0_clEvEUlffE_EESt5arrayIPcLm2EEEEviT0_T1_:
        /* <DEDUP_REMOVED lines=14> */
[----:B------:R0:W5:Y:S04]  /*00e0*/  LDG.E.128 R8, desc[UR4][R12.64] ;  /* 0x000000040c087981 */ /* 0x000168000c1e1d00 */
[----:B------:R0:W5:Y:S01]  /*00f0*/  LDG.E.128 R4, desc[UR4][R12.64+0x800] ;  /* 0x000800040c047981 */ /* 0x000162000c1e1d00 */
[----:B------:R-:W-:Y:S01]  /*0100*/  FSETP.GTU.FTZ.AND P0, PT, |R15|, +INF , PT ;  /* 0x7f8000000f00780b */ /* 0x000fe20003f1c200 */
[----:B------:R-:W-:Y:S01]  /*0110*/  BSSY B0, `(.L_x_28969) ;  /* 0x0000189000007945 */ /* 0x000fe20003800000 */
[----:B------:R-:W-:Y:S02]  /*0120*/  ISETP.GE.U32.AND P1, PT, R21, 0x1000000, PT ;  /* 0x010000001500780c */ /* 0x000fe40003f26070 */
        /* <DEDUP_REMOVED lines=34> */
.L_x_28974:
[----:B------:R-:W-:Y:S01]  /*0350*/  IMAD.MOV.U32 R8, RZ, RZ, R3 ;  /* 0x000000ffff087224 */ /* 0x000fe200078e0003 */
[----:B------:R-:W-:Y:S06]  /*0360*/  BRA `(.L_x_28975) ;  /* 0x0000000000047947 */ /* 0x000fec0003800000 */
.L_x_28973:
[----:B------:R-:W-:-:S07]  /*0370*/  FADD.FTZ R8, R8, R15 ;  /* 0x0000000f08087221 */ /* 0x000fce0000010000 */
.L_x_28975:
[----:B------:R-:W-:Y:S05]  /*0380*/  BSYNC B1 ;  /* 0x0000000000017941 */ /* 0x000fea0003800000 */
.L_x_28972:
        /* <DEDUP_REMOVED lines=29> */
.L_x_28978:
[----:B------:R-:W-:Y:S01]  /*0560*/  IMAD.MOV.U32 R9, RZ, RZ, R3 ;  /* 0x000000ffff097224 */ /* 0x000fe200078e0003 */
[----:B------:R-:W-:Y:S06]  /*0570*/  BRA `(.L_x_28979) ;  /* 0x0000000000047947 */ /* 0x000fec0003800000 */
.L_x_28977:
[----:B------:R-:W-:-:S07]  /*0580*/  FADD.FTZ R9, R9, R15 ;  /* 0x0000000f09097221 */ /* 0x000fce0000010000 */
.L_x_28979:
[----:B------:R-:W-:Y:S05]  /*0590*/  BSYNC B1 ;  /* 0x0000000000017941 */ /* 0x000fea0003800000 */
.L_x_28976:
        /* <DEDUP_REMOVED lines=29> */
.L_x_28982:
[----:B------:R-:W-:Y:S01]  /*0770*/  IMAD.MOV.U32 R10, RZ, RZ, R3 ;  /* 0x000000ffff0a7224 */ /* 0x000fe200078e0003 */
[----:B------:R-:W-:Y:S06]  /*0780*/  BRA `(.L_x_28983) ;  /* 0x0000000000047947 */ /* 0x000fec0003800000 */
.L_x_28981:
[----:B------:R-:W-:-:S07]  /*0790*/  FADD.FTZ R10, R10, R15 ;  /* 0x0000000f0a0a7221 */ /* 0x000fce0000010000 */
.L_x_28983:
[----:B------:R-:W-:Y:S05]  /*07a0*/  BSYNC B1 ;  /* 0x0000000000017941 */ /* 0x000fea0003800000 */
.L_x_28980:
        /* <DEDUP_REMOVED lines=29> */
.L_x_28986:
[----:B------:R-:W-:Y:S01]  /*0980*/  IMAD.MOV.U32 R11, RZ, RZ, R3 ;  /* 0x000000ffff0b7224 */ /* 0x000fe200078e0003 */
[----:B------:R-:W-:Y:S06]  /*0990*/  BRA `(.L_x_28987) ;  /* 0x0000000000047947 */ /* 0x000fec0003800000 */
.L_x_28985:
[----:B------:R-:W-:-:S07]  /*09a0*/  FADD.FTZ R11, R11, R15 ;  /* 0x0000000f0b0b7221 */ /* 0x000fce0000010000 */
.L_x_28987:
[----:B------:R-:W-:Y:S05]  /*09b0*/  BSYNC B1 ;  /* 0x0000000000017941 */ /* 0x000fea0003800000 */
.L_x_28984:
        /* <DEDUP_REMOVED lines=29> */
.L_x_28990:
[----:B------:R-:W-:Y:S01]  /*0b90*/  IMAD.MOV.U32 R4, RZ, RZ, R3 ;  /* 0x000000ffff047224 */ /* 0x000fe200078e0003 */
[----:B------:R-:W-:Y:S06]  /*0ba0*/  BRA `(.L_x_28991) ;  /* 0x0000000000047947 */ /* 0x000fec0003800000 */
.L_x_28989:
[----:B------:R-:W-:-:S07]  /*0bb0*/  FADD.FTZ R4, R4, R15 ;  /* 0x0000000f04047221 */ /* 0x000fce0000010000 */
.L_x_28991:
[----:B------:R-:W-:Y:S05]  /*0bc0*/  BSYNC B1 ;  /* 0x0000000000017941 */ /* 0x000fea0003800000 */
.L_x_28988:
        /* <DEDUP_REMOVED lines=29> */
.L_x_28994:
[----:B------:R-:W-:Y:S01]  /*0da0*/  IMAD.MOV.U32 R5, RZ, RZ, R3 ;  /* 0x000000ffff057224 */ /* 0x000fe200078e0003 */
[----:B------:R-:W-:Y:S06]  /*0db0*/  BRA `(.L_x_28995) ;  /* 0x0000000000047947 */ /* 0x000fec0003800000 */
.L_x_28993:
[----:B------:R-:W-:-:S07]  /*0dc0*/  FADD.FTZ R5, R5, R15 ;  /* 0x0000000f05057221 */ /* 0x000fce0000010000 */
.L_x_28995:
[----:B------:R-:W-:Y:S05]  /*0dd0*/  BSYNC B1 ;  /* 0x0000000000017941 */ /* 0x000fea0003800000 */
.L_x_28992:
        /* <DEDUP_REMOVED lines=29> */
.L_x_28998:
[----:B------:R-:W-:Y:S01]  /*0fb0*/  IMAD.MOV.U32 R6, RZ, RZ, R3 ;  /* 0x000000ffff067224 */ /* 0x000fe200078e0003 */
[----:B------:R-:W-:Y:S06]  /*0fc0*/  BRA `(.L_x_28999) ;  /* 0x0000000000047947 */ /* 0x000fec0003800000 */
.L_x_28997:
[----:B------:R-:W-:-:S07]  /*0fd0*/  FADD.FTZ R6, R6, R15 ;  /* 0x0000000f06067221 */ /* 0x000fce0000010000 */
.L_x_28999:
[----:B------:R-:W-:Y:S05]  /*0fe0*/  BSYNC B1 ;  /* 0x0000000000017941 */ /* 0x000fea0003800000 */
.L_x_28996:
        /* <DEDUP_REMOVED lines=28> */
.L_x_29001:
[----:B------:R-:W-:Y:S01]  /*11b0*/  IMAD.MOV.U32 R7, RZ, RZ, R3 ;  /* 0x000000ffff077224 */ /* 0x000fe200078e0003 */
[----:B------:R-:W-:Y:S06]  /*11c0*/  BRA `(.L_x_29002) ;  /* 0x0000000400f47947 */ /* 0x000fec0003800000 */
.L_x_29000:
[----:B------:R-:W-:Y:S01]  /*11d0*/  FADD.FTZ R7, R7, R15 ;  /* 0x0000000f07077221 */ /* 0x000fe20000010000 */
[----:B------:R-:W-:Y:S06]  /*11e0*/  BRA `(.L_x_29002) ;  /* 0x0000000400ec7947 */ /* 0x000fec0003800000 */
.L_x_28971:
        /* <DEDUP_REMOVED lines=9> */
.L_x_29004:
[----:B------:R-:W-:-:S07]  /*1280*/  FADD.FTZ R8, R8, R15 ;  /* 0x0000000f08087221 */ /* 0x000fce0000010000 */
.L_x_29005:
[----:B------:R-:W-:Y:S05]  /*1290*/  BSYNC B1 ;  /* 0x0000000000017941 */ /* 0x000fea0003800000 */
.L_x_29003:
        /* <DEDUP_REMOVED lines=13> */
.L_x_29007:
[----:B------:R-:W-:-:S07]  /*1370*/  FADD.FTZ R9, R9, R15 ;  /* 0x0000000f09097221 */ /* 0x000fce0000010000 */
.L_x_29008:
[----:B------:R-:W-:Y:S05]  /*1380*/  BSYNC B1 ;  /* 0x0000000000017941 */ /* 0x000fea0003800000 */
.L_x_29006:
        /* <DEDUP_REMOVED lines=13> */
.L_x_29010:
[----:B------:R-:W-:-:S07]  /*1460*/  FADD.FTZ R10, R10, R15 ;  /* 0x0000000f0a0a7221 */ /* 0x000fce0000010000 */
.L_x_29011:
[----:B------:R-:W-:Y:S05]  /*1470*/  BSYNC B1 ;  /* 0x0000000000017941 */ /* 0x000fea0003800000 */
.L_x_29009:
        /* <DEDUP_REMOVED lines=13> */
.L_x_29013:
[----:B------:R-:W-:-:S07]  /*1550*/  FADD.FTZ R11, R11, R15 ;  /* 0x0000000f0b0b7221 */ /* 0x000fce0000010000 */
.L_x_29014:
[----:B------:R-:W-:Y:S05]  /*1560*/  BSYNC B1 ;  /* 0x0000000000017941 */ /* 0x000fea0003800000 */
.L_x_29012:
        /* <DEDUP_REMOVED lines=13> */
.L_x_29016:
[----:B------:R-:W-:-:S07]  /*1640*/  FADD.FTZ R4, R4, R15 ;  /* 0x0000000f04047221 */ /* 0x000fce0000010000 */
.L_x_29017:
[----:B------:R-:W-:Y:S05]  /*1650*/  BSYNC B1 ;  /* 0x0000000000017941 */ /* 0x000fea0003800000 */
.L_x_29015:
        /* <DEDUP_REMOVED lines=13> */
.L_x_29019:
[----:B------:R-:W-:-:S07]  /*1730*/  FADD.FTZ R5, R5, R15 ;  /* 0x0000000f05057221 */ /* 0x000fce0000010000 */
.L_x_29020:
[----:B------:R-:W-:Y:S05]  /*1740*/  BSYNC B1 ;  /* 0x0000000000017941 */ /* 0x000fea0003800000 */
.L_x_29018:
        /* <DEDUP_REMOVED lines=13> */
.L_x_29022:
[----:B------:R-:W-:-:S07]  /*1820*/  FADD.FTZ R6, R6, R15 ;  /* 0x0000000f06067221 */ /* 0x000fce0000010000 */
.L_x_29023:
[----:B------:R-:W-:Y:S05]  /*1830*/  BSYNC B1 ;  /* 0x0000000000017941 */ /* 0x000fea0003800000 */
.L_x_29021:
        /* <DEDUP_REMOVED lines=12> */
.L_x_29024:
[----:B------:R-:W-:Y:S01]  /*1900*/  FADD.FTZ R7, R7, R15 ;  /* 0x0000000f07077221 */ /* 0x000fe20000010000 */
[----:B------:R-:W-:Y:S06]  /*1910*/  BRA `(.L_x_29002) ;  /* 0x0000000000207947 */ /* 0x000fec0003800000 */
.L_x_28970:
        /* <DEDUP_REMOVED lines=8> */
.L_x_29002:
[----:B------:R-:W-:Y:S05]  /*19a0*/  BSYNC B0 ;  /* 0x0000000000007941 */ /* 0x000fea0003800000 */
.L_x_28969:
[----:B------:R-:W0:Y:S02]  /*19b0*/  LDC.64 R2, c[0x0][0x220] ;  /* 0x00008800ff027b82 */ /* 0x000e240000000a00 */
[----:B0-----:R-:W-:-:S04]  /*19c0*/  IMAD.WIDE.U32 R16, R16, 0x4, R2 ;  /* 0x0000000410107825 */ /* 0x001fc800078e0002 */
[----:B------:R-:W-:-:S05]  /*19d0*/  IMAD.WIDE R16, R0, 0x10, R16 ;  /* 0x0000001000107825 */ /* 0x000fca00078e0210 */
[----:B------:R-:W-:Y:S04]  /*19e0*/  STG.E.128 desc[UR4][R16.64], R8 ;  /* 0x0000000810007986 */ /* 0x000fe8000c101d04 */
[----:B------:R-:W-:Y:S01]  /*19f0*/  STG.E.128 desc[UR4][R16.64+0x800], R4 ;  /* 0x0008000410007986 */ /* 0x000fe2000c101d04 */
[----:B------:R-:W-:Y:S05]  /*1a00*/  EXIT ;  /* 0x000000000000794d */ /* 0x000fea0003800000 */
.L_x_28968:
        /* <DEDUP_REMOVED lines=94> */
.L_x_29030:
[----:B------:R-:W-:-:S07]  /*1ff0*/  FADD.FTZ R7, R0, R15 ;  /* 0x0000000f00077221 */ /* 0x000fce0000010000 */
.L_x_29029:
[----:B------:R-:W-:Y:S05]  /*2000*/  BSYNC B1 ;  /* 0x0000000000017941 */ /* 0x000fea0003800000 */
.L_x_29028:
        /* <DEDUP_REMOVED lines=34> */
.L_x_29033:
[----:B------:R-:W-:-:S07]  /*2230*/  FADD.FTZ R6, R14, R15 ;  /* 0x0000000f0e067221 */ /* 0x000fce0000010000 */
.L_x_29032:
[----:B------:R-:W-:Y:S05]  /*2240*/  BSYNC B1 ;  /* 0x0000000000017941 */ /* 0x000fea0003800000 */
.L_x_29031:
        /* <DEDUP_REMOVED lines=34> */
.L_x_29036:
[----:B------:R-:W-:-:S07]  /*2470*/  FADD.FTZ R0, R20, R15 ;  /* 0x0000000f14007221 */ /* 0x000fce0000010000 */
.L_x_29035:
[----:B------:R-:W-:Y:S05]  /*2480*/  BSYNC B1 ;  /* 0x0000000000017941 */ /* 0x000fea0003800000 */
.L_x_29034:
        /* <DEDUP_REMOVED lines=34> */
.L_x_29039:
[----:B------:R-:W-:-:S07]  /*26b0*/  FADD.FTZ R2, R28, R15 ;  /* 0x0000000f1c027221 */ /* 0x000fce0000010000 */
.L_x_29038:
[----:B------:R-:W-:Y:S05]  /*26c0*/  BSYNC B1 ;  /* 0x0000000000017941 */ /* 0x000fea0003800000 */
.L_x_29037:
        /* <DEDUP_REMOVED lines=34> */
.L_x_29042:
[----:B------:R-:W-:-:S07]  /*28f0*/  FADD.FTZ R3, R26, R15 ;  /* 0x0000000f1a037221 */ /* 0x000fce0000010000 */
.L_x_29041:
[----:B------:R-:W-:Y:S05]  /*2900*/  BSYNC B1 ;  /* 0x0000000000017941 */ /* 0x000fea0003800000 */
.L_x_29040:
        /* <DEDUP_REMOVED lines=34> */
.L_x_29045:
[----:B------:R-:W-:-:S07]  /*2b30*/  FADD.FTZ R4, R24, R15 ;  /* 0x0000000f18047221 */ /* 0x000fce0000010000 */
.L_x_29044:
[----:B------:R-:W-:Y:S05]  /*2b40*/  BSYNC B1 ;  /* 0x0000000000017941 */ /* 0x000fea0003800000 */
.L_x_29043:
        /* <DEDUP_REMOVED lines=34> */
.L_x_29048:
[----:B------:R-:W-:-:S07]  /*2d70*/  FADD.FTZ R5, R22, R15 ;  /* 0x0000000f16057221 */ /* 0x000fce0000010000 */
.L_x_29047:
[----:B------:R-:W-:Y:S05]  /*2d80*/  BSYNC B1 ;  /* 0x0000000000017941 */ /* 0x000fea0003800000 */
.L_x_29046:
        /* <DEDUP_REMOVED lines=33> */
.L_x_29051:
[----:B------:R-:W-:Y:S01]  /*2fa0*/  IMAD.MOV.U32 R12, RZ, RZ, R10 ;  /* 0x000000ffff0c7224 */ /* 0x000fe200078e000a */
[----:B------:R-:W-:Y:S06]  /*2fb0*/  BRA `(.L_x_29049) ;  /* 0x0000001c00607947 */ /* 0x000fec0003800000 */
.L_x_29050:
[----:B------:R-:W-:Y:S01]  /*2fc0*/  FADD.FTZ R12, R12, R15 ;  /* 0x0000000f0c0c7221 */ /* 0x000fe20000010000 */
[----:B------:R-:W-:Y:S06]  /*2fd0*/  BRA `(.L_x_29049) ;  /* 0x0000001c00587947 */ /* 0x000fec0003800000 */
.L_x_29027:
        /* <DEDUP_REMOVED lines=15> */
.L_x_29054:
[----:B------:R-:W-:-:S07]  /*30d0*/  FADD.FTZ R7, R0, R15 ;  /* 0x0000000f00077221 */ /* 0x000fce0000010000 */
.L_x_29053:
[----:B------:R-:W-:Y:S05]  /*30e0*/  BSYNC B1 ;  /* 0x0000000000017941 */ /* 0x000fea0003800000 */
.L_x_29052:
        /* <DEDUP_REMOVED lines=17> */
.L_x_29057:
[----:B------:R-:W-:-:S07]  /*3200*/  FADD.FTZ R6, R14, R15 ;  /* 0x0000000f0e067221 */ /* 0x000fce0000010000 */
.L_x_29056:
[----:B------:R-:W-:Y:S05]  /*3210*/  BSYNC B1 ;  /* 0x0000000000017941 */ /* 0x000fea0003800000 */
.L_x_29055:
        /* <DEDUP_REMOVED lines=17> */
.L_x_29060:
[----:B------:R-:W-:-:S07]  /*3330*/  FADD.FTZ R0, R20, R15 ;  /* 0x0000000f14007221 */ /* 0x000fce0000010000 */
.L_x_29059:
[----:B------:R-:W-:Y:S05]  /*3340*/  BSYNC B1 ;  /* 0x0000000000017941 */ /* 0x000fea0003800000 */
.L_x_29058:
        /* <DEDUP_REMOVED lines=17> */
.L_x_29063:
[----:B------:R-:W-:-:S07]  /*3460*/  FADD.FTZ R2, R28, R15 ;  /* 0x0000000f1c027221 */ /* 0x000fce0000010000 */
.L_x_29062:
[----:B------:R-:W-:Y:S05]  /*3470*/  BSYNC B1 ;  /* 0x0000000000017941 */ /* 0x000fea0003800000 */
.L_x_29061:
        /* <DEDUP_REMOVED lines=17> */
.L_x_29066:
[----:B------:R-:W-:-:S07]  /*3590*/  FADD.FTZ R3, R26, R15 ;  /* 0x0000000f1a037221 */ /* 0x000fce0000010000 */
.L_x_29065:
[----:B------:R-:W-:Y:S05]  /*35a0*/  BSYNC B1 ;  /* 0x0000000000017941 */ /* 0x000fea0003800000 */
.L_x_29064:
        /* <DEDUP_REMOVED lines=17> */
.L_x_29069:
[----:B------:R-:W-:-:S07]  /*36c0*/  FADD.FTZ R4, R24, R15 ;  /* 0x0000000f18047221 */ /* 0x000fce0000010000 */
.L_x_29068:
[----:B------:R-:W-:Y:S05]  /*36d0*/  BSYNC B1 ;  /* 0x0000000000017941 */ /* 0x000fea0003800000 */
.L_x_29067:
        /* <DEDUP_REMOVED lines=17> */
.L_x_29072:
[----:B------:R-:W-:-:S07]  /*37f0*/  FADD.FTZ R5, R22, R15 ;  /* 0x0000000f16057221 */ /* 0x000fce0000010000 */
.L_x_29071:
[----:B------:R-:W-:Y:S05]  /*3800*/  BSYNC B1 ;  /* 0x0000000000017941 */ /* 0x000fea0003800000 */
.L_x_29070:
        /* <DEDUP_REMOVED lines=17> */
.L_x_29073:
[----:B------:R-:W-:Y:S01]  /*3920*/  FADD.FTZ R12, R12, R15 ;  /* 0x0000000f0c0c7221 */ /* 0x000fe20000010000 */
[----:B------:R-:W-:Y:S06]  /*3930*/  BRA `(.L_x_29049) ;  /* 0x0000001400007947 */ /* 0x000fec0003800000 */
.L_x_29026:
        /* <DEDUP_REMOVED lines=37> */
.L_x_29076:
[----:B------:R-:W-:-:S07]  /*3b90*/  FADD.FTZ R7, R0, R15 ;  /* 0x0000000f00077221 */ /* 0x000fce0000010000 */
.L_x_29075:
[----:B------:R-:W-:Y:S05]  /*3ba0*/  BSYNC B1 ;  /* 0x0000000000017941 */ /* 0x000fea0003800000 */
.L_x_29074:
        /* <DEDUP_REMOVED lines=38> */
.L_x_29079:
[----:B------:R-:W-:-:S07]  /*3e10*/  FADD.FTZ R6, R14, R15 ;  /* 0x0000000f0e067221 */ /* 0x000fce0000010000 */
.L_x_29078:
[----:B------:R-:W-:Y:S05]  /*3e20*/  BSYNC B1 ;  /* 0x0000000000017941 */ /* 0x000fea0003800000 */
.L_x_29077:
        /* <DEDUP_REMOVED lines=38> */
.L_x_29082:
[----:B------:R-:W-:-:S07]  /*4090*/  FADD.FTZ R0, R20, R15 ;  /* 0x0000000f14007221 */ /* 0x000fce0000010000 */
.L_x_29081:
[----:B------:R-:W-:Y:S05]  /*40a0*/  BSYNC B1 ;  /* 0x0000000000017941 */ /* 0x000fea0003800000 */
.L_x_29080:
        /* <DEDUP_REMOVED lines=38> */
.L_x_29085:
[----:B------:R-:W-:-:S07]  /*4310*/  FADD.FTZ R2, R28, R15 ;  /* 0x0000000f1c027221 */ /* 0x000fce0000010000 */
.L_x_29084:
[----:B------:R-:W-:Y:S05]  /*4320*/  BSYNC B1 ;  /* 0x0000000000017941 */ /* 0x000fea0003800000 */
.L_x_29083:
        /* <DEDUP_REMOVED lines=38> */
.L_x_29088:
[----:B------:R-:W-:-:S07]  /*4590*/  FADD.FTZ R3, R26, R15 ;  /* 0x0000000f1a037221 */ /* 0x000fce0000010000 */
.L_x_29087:
[----:B------:R-:W-:Y:S05]  /*45a0*/  BSYNC B1 ;  /* 0x0000000000017941 */ /* 0x000fea0003800000 */
.L_x_29086:
        /* <DEDUP_REMOVED lines=38> */
.L_x_29091:
[----:B------:R-:W-:-:S07]  /*4810*/  FADD.FTZ R4, R24, R15 ;  /* 0x0000000f18047221 */ /* 0x000fce0000010000 */
.L_x_29090:
[----:B------:R-:W-:Y:S05]  /*4820*/  BSYNC B1 ;  /* 0x0000000000017941 */ /* 0x000fea0003800000 */
.L_x_29089:
        /* <DEDUP_REMOVED lines=38> */
.L_x_29094:
[----:B------:R-:W-:-:S07]  /*4a90*/  FADD.FTZ R5, R22, R15 ;  /* 0x0000000f16057221 */ /* 0x000fce0000010000 */
.L_x_29093:
[----:B------:R-:W-:Y:S05]  /*4aa0*/  BSYNC B1 ;  /* 0x0000000000017941 */ /* 0x000fea0003800000 */
.L_x_29092:
        /* <DEDUP_REMOVED lines=35> */
.L_x_29097:
[----:B------:R-:W-:-:S05]  /*4ce0*/  IMAD.MOV.U32 R9, RZ, RZ, 0x800000 ;  /* 0x00800000ff097424 */ /* 0x000fca00078e00ff */
[----:B------:R-:W-:Y:S01]  /*4cf0*/  LOP3.LUT R12, R9, 0x80000000, R12, 0xb8, !PT ;  /* 0x80000000090c7812 */ /* 0x000fe200078eb80c */
[----:B------:R-:W-:Y:S06]  /*4d00*/  BRA `(.L_x_29049) ;  /* 0x00000000000c7947 */ /* 0x000fec0003800000 */
.L_x_29096:
[----:B------:R-:W-:Y:S01]  /*4d10*/  IMAD.MOV.U32 R12, RZ, RZ, R10 ;  /* 0x000000ffff0c7224 */ /* 0x000fe200078e000a */
[----:B------:R-:W-:Y:S06]  /*4d20*/  BRA `(.L_x_29049) ;  /* 0x0000000000047947 */ /* 0x000fec0003800000 */
.L_x_29095:
[----:B------:R-:W-:-:S07]  /*4d30*/  FADD.FTZ R12, R12, R15 ;  /* 0x0000000f0c0c7221 */ /* 0x000fce0000010000 */
.L_x_29049:
[----:B------:R-:W-:Y:S05]  /*4d40*/  BSYNC B0 ;  /* 0x0000000000007941 */ /* 0x000fea0003800000 */
.L_x_29025:
        /* <DEDUP_REMOVED lines=21> */
.L_x_29100:
[----:B------:R-:W-:-:S13]  /*4ea0*/  ISETP.GE.AND P0, PT, R18, R17, PT ;  /* 0x000000111200720c */ /* 0x000fda0003f06270 */
[----:B------:R-:W-:Y:S05]  /*4eb0*/  @P0 BRA `(.L_x_29102) ;  /* 0x0000000000300947 */ /* 0x000fea0003800000 */
[----:B01----:R-:W0:Y:S01]  /*4ec0*/  LDC.64 R6, c[0x0][0x220] ;  /* 0x00008800ff067b82 */ /* 0x003e220000000a00 */
[----:B------:R-:W-:Y:S02]  /*4ed0*/  IMAD.IADD R9, R16, 0x1, R18 ;  /* 0x0000000110097824 */ /* 0x000fe400078e0212 */
[----:B------:R-:W-:Y:S02]  /*4ee0*/  VIADD R18, R18, 0x80 ;  /* 0x0000008012127836 */ /* 0x000fe40000000000 */
[----:B0-----:R-:W-:-:S05]  /*4ef0*/  IMAD.WIDE.U32 R6, R9, 0x4, R6 ;  /* 0x0000000409067825 */ /* 0x001fca00078e0006 */
[----:B------:R1:W-:Y:S02]  /*4f00*/  STG.E desc[UR4][R6.64], R2 ;  /* 0x0000000206007986 */ /* 0x0003e4000c101904 */
.L_x_29101:
[----:B------:R-:W-:-:S13]  /*4f10*/  ISETP.GE.AND P0, PT, R18, R17, PT ;  /* 0x000000111200720c */ /* 0x000fda0003f06270 */
[----:B------:R-:W-:Y:S05]  /*4f20*/  @P0 BRA `(.L_x_29103) ;  /* 0x0000000000340947 */ /* 0x000fea0003800000 */
[----:B01----:R-:W0:Y:S01]  /*4f30*/  LDC.64 R6, c[0x0][0x220] ;  /* 0x00008800ff067b82 */ /* 0x003e220000000a00 */
[----:B------:R-:W-:Y:S02]  /*4f40*/  IMAD.IADD R9, R16, 0x1, R18 ;  /* 0x0000000110097824 */ /* 0x000fe400078e0212 */
[----:B------:R-:W-:Y:S02]  /*4f50*/  VIADD R18, R18, 0x80 ;  /* 0x0000008012127836 */ /* 0x000fe40000000000 */
[----:B0-----:R-:W-:-:S05]  /*4f60*/  IMAD.WIDE.U32 R6, R9, 0x4, R6 ;  /* 0x0000000409067825 */ /* 0x001fca00078e0006 */
[----:B------:R2:W-:Y:S02]  /*4f70*/  STG.E desc[UR4][R6.64], R3 ;  /* 0x0000000306007986 */ /* 0x0005e4000c101904 */
.L_x_29102:
        /* <DEDUP_REMOVED lines=8> */
.L_x_29103:
[----:B------:R-:W-:Y:S05]  /*5000*/  BSYNC B1 ;  /* 0x0000000000017941 */ /* 0x000fea0003800000 */
.L_x_29099:
[----:B------:R-:W-:-:S13]  /*5010*/  ISETP.GE.AND P0, PT, R18, R17, PT ;  /* 0x000000111200720c */ /* 0x000fda0003f06270 */
[----:B-12---:R-:W1:Y:S01]  /*5020*/  @!P0 LDC.64 R2, c[0x0][0x220] ;  /* 0x00008800ff028b82 */ /* 0x006e620000000a00 */
[----:B------:R-:W-:Y:S02]  /*5030*/  @!P0 IMAD.IADD R7, R16, 0x1, R18 ;  /* 0x0000000110078824 */ /* 0x000fe400078e0212 */
[----:B------:R-:W-:Y:S02]  /*5040*/  @!P0 VIADD R18, R18, 0x80 ;  /* 0x0000008012128836 */ /* 0x000fe40000000000 */
[----:B-1----:R-:W-:-:S05]  /*5050*/  @!P0 IMAD.WIDE.U32 R2, R7, 0x4, R2 ;  /* 0x0000000407028825 */ /* 0x002fca00078e0002 */
[----:B------:R3:W-:Y:S02]  /*5060*/  @!P0 STG.E desc[UR4][R2.64], R5 ;  /* 0x0000000502008986 */ /* 0x0007e4000c101904 */
.L_x_29104:
[----:B------:R-:W-:Y:S05]  /*5070*/  BSYNC B0 ;  /* 0x0000000000007941 */ /* 0x000fea0003800000 */
.L_x_29098:
        /* <DEDUP_REMOVED lines=8> */
.L_x_29105:
        /* <DEDUP_REMOVED lines=16> */
.L_x_32286:


//--------------------- .text._ZN2at6native29vectorized_elementwise_kernelILi8ENS0_13AUnaryFunctorIfffZZZNS0_21nextafter_kernel_cudaERNS_18TensorIteratorBaseEENKUlvE_clEvENKUlvE0_clEvEUlffE_EESt5arrayIPcLm2EEEEviT0_T1_ --------------------------
	.section	.text._ZN2at6native29vectorized_elementwise_kernelILi8ENS0_13AUnaryFunctorIfffZZZNS0_21nextafter_kernel_cudaERNS_18TensorIteratorBaseEENKUlvE_clEvENKUlvE0_clEvEUlffE_EESt5arrayIPcLm2EEEEviT0_T1_,"ax",@progbits
	.align	128
        .global         _ZN2at6native29vectorized_elementwise_kernelILi8ENS0_13AUnaryFunctorIfffZZZNS0_21nextafter_kernel_cudaERNS_18TensorIteratorBaseEENKUlvE_clEvENKUlvE0_clEvEUlffE_EESt5arrayIPcLm2EEEEviT0_T1_
        .type           _ZN2at6native29vectorized_elementwise_kernelILi8ENS0_13AUnaryFunctorIfffZZZNS0_21nextafter_kernel_cudaERNS_18TensorIteratorBaseEENKUlvE_clEvENKUlvE0_clEvEUlffE_EESt5arrayIPcLm2EEEEviT0_T1_,@function
        .size           _ZN2at6native29vectorized_elementwise_kernelILi8ENS0_13AUnaryFunctorIfffZZZNS0_21nextafter_kernel_cudaERNS_18TensorIteratorBaseEENKUlvE_clEvENKUlvE0_clEvEUlffE_EESt5arrayIPcLm2EEEEviT0_T1_,(.L_x_32287 - _ZN2at6native29vectorized_elementwise_kernelILi8ENS0_13AUnaryFunctorIfffZZZNS0_21nextafter_kernel_cudaERNS_18TensorIteratorBaseEENKUlvE_clEvENKUlvE0_clEvEUlffE_EESt5arrayIPcLm2EEEEviT0_T1_)
        .other          _ZN2at6native29vectorized_elementwise_kernelILi8ENS0_13AUnaryFunctorIfffZZZNS0_21nextafter_kernel_cudaERNS_18TensorIteratorBaseEENKUlvE_clEvENKUlvE0_clEvEUlffE_EESt5arrayIPcLm2EEEEviT0_T1_,@"STO_CUDA_ENTRY STV_DEFAULT"
_ZN2at6native29vectorized_elementwise_kernelILi8ENS0_13AUnaryFunctorIfffZZZNS0_21nextafter_kernel_cudaERNS_18TensorIteratorBaseEENKUlvE_clEvENKUlvE0_clEvEUlffE_EESt5arrayIPcLm2EEEEviT0_T1_:
.text._ZN2at6native29vectorized_elementwise_kernelILi8ENS0_13AUnaryFunctorIfffZZZNS0_21nextafter_kernel_cudaERNS_18TensorIteratorBaseEENKUlvE_clEvENKUlvE0_clEvEUlffE_EESt5arrayIPcLm2EEEEviT0_T1_:
        /* <DEDUP_REMOVED lines=53> */
.L_x_29112:
[----:B------:R-:W-:Y:S01]  /*0350*/  IMAD.MOV.U32 R8, RZ, RZ, R3 ;  /* 0x000000ffff087224 */ /* 0x000fe200078e0003 */
[----:B------:R-:W-:Y:S06]  /*0360*/  BRA `(.L_x_29113) ;  /* 0x0000000000047947 */ /* 0x000fec0003800000 */
.L_x_29111:
[----:B------:R-:W-:-:S07]  /*0370*/  FADD.FTZ R8, R8, R15 ;  /* 0x0000000f08087221 */ /* 0x000fce0000010000 */
.L_x_29113:
[----:B------:R-:W-:Y:S05]  /*0380*/  BSYNC B1 ;  /* 0x0000000000017941 */ /* 0x000fea0003800000 */
.L_x_29110:
        /* <DEDUP_REMOVED lines=29> */
.L_x_29116:
[----:B------:R-:W-:Y:S01]  /*0560*/  IMAD.MOV.U32 R9, RZ, RZ, R3 ;  /* 0x000000ffff097224 */ /* 0x000fe200078e0003 */
[----:B------:R-:W-:Y:S06]  /*0570*/  BRA `(.L_x_29117) ;  /* 0x0000000000047947 */ /* 0x000fec0003800000 */
.L_x_29115:
[----:B------:R-:W-:-:S07]  /*0580*/  FADD.FTZ R9, R9, R15 ;  /* 0x0000000f09097221 */ /* 0x000fce0000010000 */
.L_x_29117:
[----:B------:R-:W-:Y:S05]  /*0590*/  BSYNC B1 ;  /* 0x0000000000017941 */ /* 0x000fea0003800000 */
.L_x_29114:
        /* <DEDUP_REMOVED lines=29> */
.L_x_29120:
[----:B------:R-:W-:Y:S01]  /*0770*/  IMAD.MOV.U32 R10, RZ, RZ, R3 ;  /* 0x000000ffff0a7224 */ /* 0x000fe200078e0003 */
[----:B------:R-:W-:Y:S06]  /*0780*/  BRA `(.L_x_29121) ;  /* 0x0000000000047947 */ /* 0x000fec0003800000 */
.L_x_29119:
[----:B------:R-:W-:-:S07]  /*0790*/  FADD.FTZ R10, R10, R15 ;  /* 0x0000000f0a0a7221 */ /* 0x000fce0000010000 */
.L_x_29121:
[----:B------:R-:W-:Y:S05]  /*07a0*/  BSYNC B1 ;  /* 0x0000000000017941 */ /* 0x000fea0003800000 */
.L_x_29118:
        /* <DEDUP_REMOVED lines=29> */
.L_x_29124:
[----:B------:R-:W-:Y:S01]  /*0980*/  IMAD.MOV.U32 R11, RZ, RZ, R3 ;  /* 0x000000ffff0b7224 */ /* 0x000fe200078e0003 */
[----:B------:R-:W-:Y:S06]  /*0990*/  BRA `(.L_x_29125) ;  /* 0x0000000000047947 */ /* 0x000fec0003800000 */
.L_x_29123:
[----:B------:R-:W-:-:S07]  /*09a0*/  FADD.FTZ R11, R11, R15 ;  /* 0x0000000f0b0b7221 */ /* 0x000fce0000010000 */
.L_x_29125:
[----:B------:R-:W-:Y:S05]  /*09b0*/  BSYNC B1 ;  /* 0x0000000000017941 */ /* 0x000fea0003800000 */
.L_x_29122:
        /* <DEDUP_REMOVED lines=29> */
.L_x_29128:
[----:B------:R-:W-:Y:S01]  /*0b90*/  IMAD.MOV.U32 R4, RZ, RZ, R3 ;  /* 0x000000ffff047224 */ /* 0x000fe200078e0003 */
[----:B------:R-:W-:Y:S06]  /*0ba0*/  BRA `(.L_x_29129) ;  /* 0x0000000000047947 */ /* 0x000fec0003800000 */
.L_x_29127:
[----:B------:R-:W-:-:S07]  /*0bb0*/  FADD.FTZ R4, R4, R15 ;  /* 0x0000000f04047221 */ /* 0x000fce0000010000 */
.L_x_29129:
[----:B------:R-:W-:Y:S05]  /*0bc0*/  BSYNC B1 ;  /* 0x0000000000017941 */ /* 0x000fea0003800000 */
.L_x_29126:
        /* <DEDUP_REMOVED lines=29> */
.L_x_29132:
[----:B------:R-:W-:Y:S01]  /*0da0*/  IMAD.MOV.U32 R5, RZ, RZ, R3 ;  /* 0x000000ffff057224 */ /* 0x000fe200078e0003 */
[----:B------:R-:W-:Y:S06]  /*0db0*/  BRA `(.L_x_29133) ;  /* 0x0000000000047947 */ /* 0x000fec0003800000 */
.L_x_29131:
[----:B------:R-:W-:-:S07]  /*0dc0*/  FADD.FTZ R5, R5, R15 ;  /* 0x0000000f05057221 */ /* 0x000fce0000010000 */
.L_x_29133:
[----:B------:R-:W-:Y:S05]  /*0dd0*/  BSYNC B1 ;  /* 0x0000000000017941 */ /* 0x000fea0003800000 */
.L_x_29130:
        /* <DEDUP_REMOVED lines=29> */
.L_x_29136:
[----:B------:R-:W-:Y:S01]  /*0fb0*/  IMAD.MOV.U32 R6, RZ, RZ, R3 ;  /* 0x000000ffff067224 */ /* 0x000fe200078e0003 */
[----:B------:R-:W-:Y:S06]  /*0fc0*/  BRA `(.L_x_29137) ;  /* 0x0000000000047947 */ /* 0x000fec0003800000 */
.L_x_29135:
[----:B------:R-:W-:-:S07]  /*0fd0*/  FADD.FTZ R6, R6, R15 ;  /* 0x0000000f06067221 */ /* 0x000fce0000010000 */
.L_x_29137:
[----:B------:R-:W-:Y:S05]  /*0fe0*/  BSYNC B1 ;  /* 0x0000000000017941 */ /* 0x000fea0003800000 */
.L_x_29134:
        /* <DEDUP_REMOVED lines=28> */
.L_x_29139:
[----:B------:R-:W-:Y:S01]  /*11b0*/  IMAD.MOV.U32 R7, RZ, RZ, R3 ;  /* 0x000000ffff077224 */ /* 0x000fe200078e0003 */
[----:B------:R-:W-:Y:S06]  /*11c0*/  BRA `(.L_x_29140) ;  /* 0x0000000400f47947 */ /* 0x000fec0003800000 */
.L_x_29138:
[----:B------:R-:W-:Y:S01]  /*11d0*/  FADD.FTZ R7, R7, R15 ;  /* 0x0000000f07077221 */ /* 0x000fe20000010000 */
[----:B------:R-:W-:Y:S06]  /*11e0*/  BRA `(.L_x_29140) ;  /* 0x0000000400ec7947 */ /* 0x000fec0003800000 */
.L_x_29109:
        /* <DEDUP_REMOVED lines=9> */
.L_x_29142:
[----:B------:R-:W-:-:S07]  /*1280*/  FADD.FTZ R8, R8, R15 ;  /* 0x0000000f08087221 */ /* 0x000fce0000010000 */
.L_x_29143:
[----:B------:R-:W-:Y:S05]  /*1290*/  BSYNC B1 ;  /* 0x0000000000017941 */ /* 0x000fea0003800000 */
.L_x_29141:
        /* <DEDUP_REMOVED lines=13> */
.L_x_29145:
[----:B------:R-:W-:-:S07]  /*1370*/  FADD.FTZ R9, R9, R15 ;  /* 0x0000000f09097221 */ /* 0x000fce0000010000 */
.L_x_29146:
[----:B------:R-:W-:Y:S05]  /*1380*/  BSYNC B1 ;  /* 0x0000000000017941 */ /* 0x000fea0003800000 */
.L_x_29144:
        /* <DEDUP_REMOVED lines=13> */
.L_x_29148:
[----:B------:R-:W-:-:S07]  /*1460*/  FADD.FTZ R10, R10, R15 ;  /* 0x0000000f0a0a7221 */ /* 0x000fce0000010000 */
.L_x_29149:
[----:B------:R-:W-:Y:S05]  /*1470*/  BSYNC B1 ;  /* 0x0000000000017941 */ /* 0x000fea0003800000 */
.L_x_29147:
        /* <DEDUP_REMOVED lines=13> */
.L_x_29151:
[----:B------:R-:W-:-:S07]  /*1550*/  FADD.FTZ R11, R11, R15 ;  /* 0x0000000f0b0b7221 */ /* 0x000fce0000010000 */
.L_x_29152:
[----:B------:R-:W-:Y:S05]  /*1560*/  BSYNC B1 ;  /* 0x0000000000017941 */ /* 0x000fea0003800000 */
.L_x_29150:
        /* <DEDUP_REMOVED lines=13> */
.L_x_29154:
[----:B------:R-:W-:-:S07]  /*1640*/  FADD.FTZ R4, R4, R15 ;  /* 0x0000000f04047221 */ /* 0x000fce0000010000 */
.L_x_29155:
[----:B------:R-:W-:Y:S05]  /*1650*/  BSYNC B1 ;  /* 0x0000000000017941 */ /* 0x000fea0003800000 */
.L_x_29153:
        /* <DEDUP_REMOVED lines=13> */
.L_x_29157:
[----:B------:R-:W-:-:S07]  /*1730*/  FADD.FTZ R5, R5, R15 ;  /* 0x0000000f05057221 */ /* 0x000fce0000010000 */
.L_x_29158:
[----:B------:R-:W-:Y:S05]  /*1740*/  BSYNC B1 ;  /* 0x0000000000017941 */ /* 0x000fea0003800000 */
.L_x_29156:
        /* <DEDUP_REMOVED lines=13> */
.L_x_29160:
[----:B------:R-:W-:-:S07]  /*1820*/  FADD.FTZ R6, R6, R15 ;  /* 0x0000000f06067221 */ /* 0x000fce0000010000 */
.L_x_29161:
[----:B------:R-:W-:Y:S05]  /*1830*/  BSYNC B1 ;  /* 0x0000000000017941 */ /* 0x000fea0003800000 */
.L_x_29159:
        /* <DEDUP_REMOVED lines=12> */
.L_x_29162:
[----:B------:R-:W-:Y:S01]  /*1900*/  FADD.FTZ R7, R7, R15 ;  /* 0x0000000f07077221 */ /* 0x000fe20000010000 */
[----:B------:R-:W-:Y:S06]  /*1910*/  BRA `(.L_x_29140) ;  /* 0x0000000000207947 */ /* 0x000fec0003800000 */
.L_x_29108:
        /* <DEDUP_REMOVED lines=8> */
.L_x_29140:
[----:B------:R-:W-:Y:S05]  /*19a0*/  BSYNC B0 ;  /* 0x0000000000007941 */ /* 0x000fea0003800000 */
.L_x_29107:
[----:B------:R-:W0:Y:S02]  /*19b0*/  LDC.64 R2, c[0x0][0x220] ;  /* 0x00008800ff027b82 */ /* 0x000e240000000a00 */
[----:B0-----:R-:W-:-:S04]  /*19c0*/  IMAD.WIDE.U32 R16, R16, 0x4, R2 ;  /* 0x0000000410107825 */ /* 0x001fc800078e0002 */
[----:B------:R-:W-:-:S05]  /*19d0*/  IMAD.WIDE R16, R0, 0x20, R16 ;  /* 0x0000002000107825 */ /* 0x000fca00078e0210 */
[----:B------:R-:W-:Y:S04]  /*19e0*/  STG.E.128 desc[UR4][R16.64], R8 ;  /* 0x0000000810007986 */ /* 0x000fe8000c101d04 */
[----:B------:R-:W-:Y:S01]  /*19f0*/  STG.E.128 desc[UR4][R16.64+0x10], R4 ;  /* 0x0000100410007986 */ /* 0x000fe2000c101d04 */
[----:B------:R-:W-:Y:S05]  /*1a00*/  EXIT ;  /* 0x000000000000794d */ /* 0x000fea0003800000 */
.L_x_29106:
        /* <DEDUP_REMOVED lines=94> */
.L_x_29168:
[----:B------:R-:W-:-:S07]  /*1ff0*/  FADD.FTZ R7, R0, R15 ;  /* 0x0000000f00077221 */ /* 0x000fce0000010000 */
.L_x_29167:
[----:B------:R-:W-:Y:S05]  /*2000*/  BSYNC B1 ;  /* 0x0000000000017941 */ /* 0x000fea0003800000 */
.L_x_29166:
        /* <DEDUP_REMOVED lines=34> */
.L_x_29171:
[----:B------:R-:W-:-:S07]  /*2230*/  FADD.FTZ R6, R14, R15 ;  /* 0x0000000f0e067221 */ /* 0x000fce0000010000 */
.L_x_29170:
[----:B------:R-:W-:Y:S05]  /*2240*/  BSYNC B1 ;  /* 0x0000000000017941 */ /* 0x000fea0003800000 */
.L_x_29169:
        /* <DEDUP_REMOVED lines=34> */
.L_x_29174:
[----:B------:R-:W-:-:S07]  /*2470*/  FADD.FTZ R0, R20, R15 ;  /* 0x0000000f14007221 */ /* 0x000fce0000010000 */
.L_x_29173:
[----:B------:R-:W-:Y:S05]  /*2480*/  BSYNC B1 ;  /* 0x0000000000017941 */ /* 0x000fea0003800000 */
.L_x_29172:
        /* <DEDUP_REMOVED lines=34> */
.L_x_29177:
[----:B------:R-:W-:-:S07]  /*26b0*/  FADD.FTZ R2, R28, R15 ;  /* 0x0000000f1c027221 */ /* 0x000fce0000010000 */
.L_x_29176:
[----:B------:R-:W-:Y:S05]  /*26c0*/  BSYNC B1 ;  /* 0x0000000000017941 */ /* 0x000fea0003800000 */
.L_x_29175:
        /* <DEDUP_REMOVED lines=34> */
.L_x_29180:
[----:B------:R-:W-:-:S07]  /*28f0*/  FADD.FTZ R3, R26, R15 ;  /* 0x0000000f1a037221 */ /* 0x000fce0000010000 */
.L_x_29179:
[----:B------:R-:W-:Y:S05]  /*2900*/  BSYNC B1 ;  /* 0x0000000000017941 */ /* 0x000fea0003800000 */
.L_x_29178:
        /* <DEDUP_REMOVED lines=34> */
.L_x_29183:
[----:B------:R-:W-:-:S07]  /*2b30*/  FADD.FTZ R4, R24, R15 ;  /* 0x0000000f18047221 */ /* 0x000fce0000010000 */
.L_x_29182:
[----:B------:R-:W-:Y:S05]  /*2b40*/  BSYNC B1 ;  /* 0x0000000000017941 */ /* 0x000fea0003800000 */
.L_x_29181:
        /* <DEDUP_REMOVED lines=34> */
.L_x_29186:
[----:B------:R-:W-:-:S07]  /*2d70*/  FADD.FTZ R5, R22, R15 ;  /* 0x0000000f16057221 */ /* 0x000fce0000010000 */
.L_x_29185:
[----:B------:R-:W-:Y:S05]  /*2d80*/  BSYNC B1 ;  /* 0x0000000000017941 */ /* 0x000fea0003800000 */
.L_x_29184:
        /* <DEDUP_REMOVED lines=33> */
.L_x_29189:
[----:B------:R-:W-:Y:S01]  /*2fa0*/  IMAD.MOV.U32 R12, RZ, RZ, R10 ;  /* 0x000000ffff0c7224 */ /* 0x000fe200078e000a */
[----:B------:R-:W-:Y:S06]  /*2fb0*/  BRA `(.L_x_29187) ;  /* 0x0000001c00607947 */ /* 0x000fec0003800000 */
.L_x_29188:
[----:B------:R-:W-:Y:S01]  /*2fc0*/  FADD.FTZ R12, R12, R15 ;  /* 0x0000000f0c0c7221 */ /* 0x000fe20000010000 */
[----:B------:R-:W-:Y:S06]  /*2fd0*/  BRA `(.L_x_29187) ;  /* 0x0000001c00587947 */ /* 0x000fec0003800000 */
.L_x_29165:
        /* <DEDUP_REMOVED lines=15> */
.L_x_29192:
[----:B------:R-:W-:-:S07]  /*30d0*/  FADD.FTZ R7, R0, R15 ;  /* 0x0000000f00077221 */ /* 0x000fce0000010000 */
.L_x_29191:
[----:B------:R-:W-:Y:S05]  /*30e0*/  BSYNC B1 ;  /* 0x0000000000017941 */ /* 0x000fea0003800000 */
.L_x_29190:
        /* <DEDUP_REMOVED lines=17> */
.L_x_29195:
[----:B------:R-:W-:-:S07]  /*3200*/  FADD.FTZ R6, R14, R15 ;  /* 0x0000000f0e067221 */ /* 0x000fce0000010000 */
.L_x_29194:
[----:B------:R-:W-:Y:S05]  /*3210*/  BSYNC B1 ;  /* 0x0000000000017941 */ /* 0x000fea0003800000 */
.L_x_29193:
        /* <DEDUP_REMOVED lines=17> */
.L_x_29198:
[----:B------:R-:W-:-:S07]  /*3330*/  FADD.FTZ R0, R20, R15 ;  /* 0x0000000f14007221 */ /* 0x000fce0000010000 */
.L_x_29197:
[----:B------:R-:W-:Y:S05]  /*3340*/  BSYNC B1 ;  /* 0x0000000000017941 */ /* 0x000fea0003800000 */
.L_x_29196:
        /* <DEDUP_REMOVED lines=17> */
.L_x_29201:
[----:B------:R-:W-:-:S07]  /*3460*/  FADD.FTZ R2, R28, R15 ;  /* 0x0000000f1c027221 */ /* 0x000fce0000010000 */
.L_x_29200:
[----:B------:R-:W-:Y:S05]  /*3470*/  BSYNC B1 ;  /* 0x0000000000017941 */ /* 0x000fea0003800000 */
.L_x_29199:
        /* <DEDUP_REMOVED lines=17> */
.L_x_29204:
[----:B------:R-:W-:-:S07]  /*3590*/  FADD.FTZ R3, R26, R15 ;  /* 0x0000000f1a037221 */ /* 0x000fce0000010000 */
.L_x_29203:
[----:B------:R-:W-:Y:S05]  /*35a0*/  BSYNC B1 ;  /* 0x0000000000017941 */ /* 0x000fea0003800000 */
.L_x_29202:
        /* <DEDUP_REMOVED lines=17> */
.L_x_29207:
[----:B------:R-:W-:-:S07]  /*36c0*/  FADD.FTZ R4, R24, R15 ;  /* 0x0000000f18047221 */ /* 0x000fce0000010000 */
.L_x_29206:
[----:B------:R-:W-:Y:S05]  /*36d0*/  BSYNC B1 ;  /* 0x0000000000017941 */ /* 0x000fea0003800000 */
.L_x_29205:
        /* <DEDUP_REMOVED lines=17> */
.L_x_29210:
[----:B------:R-:W-:-:S07]  /*37f0*/  FADD.FTZ R5, R22, R15 ;  /* 0x0000000f16057221 */ /* 0x000fce0000010000 */
.L_x_29209:
[----:B------:R-:W-:Y:S05]  /*3800*/  BSYNC B1 ;  /* 0x0000000000017941 */ /* 0x000fea0003800000 */
.L_x_29208:
        /* <DEDUP_REMOVED lines=17> */
.L_x_29211:
[----:B------:R-:W-:Y:S01]  /*3920*/  FADD.FTZ R12, R12, R15 ;  /* 0x0000000f0c0c7221 */ /* 0x000fe20000010000 */
[----:B------:R-:W-:Y:S06]  /*3930*/  BRA `(.L_x_29187) ;  /* 0x0000001400007947 */ /* 0x000fec0003800000 */
.L_x_29164:
        /* <DEDUP_REMOVED lines=37> */
.L_x_29214:
[----:B------:R-:W-:-:S07]  /*3b90*/  FADD.FTZ R7, R0, R15 ;  /* 0x0000000f00077221 */ /* 0x000fce0000010000 */
.L_x_29213:
[----:B------:R-:W-:Y:S05]  /*3ba0*/  BSYNC B1 ;  /* 0x0000000000017941 */ /* 0x000fea0003800000 */
.L_x_29212:
        /* <DEDUP_REMOVED lines=38> */
.L_x_29217:
[----:B------:R-:W-:-:S07]  /*3e10*/  FADD.FTZ R6, R14, R15 ;  /* 0x0000000f0e067221 */ /* 0x000fce0000010000 */
.L_x_29216:
[----:B------:R-:W-:Y:S05]  /*3e20*/  BSYNC B1 ;  /* 0x0000000000017941 */ /* 0x000fea0003800000 */
.L_x_29215:
        /* <DEDUP_REMOVED lines=38> */
.L_x_29220:
[----:B------:R-:W-:-:S07]  /*4090*/  FADD.FTZ R0, R20, R15 ;  /* 0x0000000f14007221 */ /* 0x000fce0000010000 */
.L_x_29219:
[----:B------:R-:W-:Y:S05]  /*40a0*/  BSYNC B1 ;  /* 0x0000000000017941 */ /* 0x000fea0003800000 */
.L_x_29218:
        /* <DEDUP_REMOVED lines=38> */
.L_x_29223:
[----:B------:R-:W-:-:S07]  /*4310*/  FADD.FTZ R2, R28, R15 ;  /* 0x0000000f1c027221 */ /* 0x000fce0000010000 */
.L_x_29222:
[----:B------:R-:W-:Y:S05]  /*4320*/  BSYNC B1 ;  /* 0x0000000000017941 */ /* 0x000fea0003800000 */
.L_x_29221:
        /* <DEDUP_REMOVED lines=38> */
.L_x_29226:
[----:B------:R-:W-:-:S07]  /*4590*/  FADD.FTZ R3, R26, R15 ;  /* 0x0000000f1a037221 */ /* 0x000fce0000010000 */
.L_x_29225:
[----:B------:R-:W-:Y:S05]  /*45a0*/  BSYNC B1 ;  /* 0x0000000000017941 */ /* 0x000fea0003800000 */
.L_x_29224:
        /* <DEDUP_REMOVED lines=38> */
.L_x_29229:
[----:B------:R-:W-:-:S07]  /*4810*/  FADD.FTZ R4, R24, R15 ;  /* 0x0000000f18047221 */ /* 0x000fce0000010000 */
.L_x_29228:
[----:B------:R-:W-:Y:S05]  /*4820*/  BSYNC B1 ;  /* 0x0000000000017941 */ /* 0x000fea0003800000 */
.L_x_29227:
        /* <DEDUP_REMOVED lines=38> */
.L_x_29232:
[----:B------:R-:W-:-:S07]  /*4a90*/  FADD.FTZ R5, R22, R15 ;  /* 0x0000000f16057221 */ /* 0x000fce0000010000 */
.L_x_29231:
[----:B------:R-:W-:Y:S05]  /*4aa0*/  BSYNC B1 ;  /* 0x0000000000017941 */ /* 0x000fea0003800000 */
.L_x_29230:
        /* <DEDUP_REMOVED lines=35> */
.L_x_29235:
[----:B------:R-:W-:-:S05]  /*4ce0*/  IMAD.MOV.U32 R9, RZ, RZ, 0x800000 ;  /* 0x00800000ff097424 */ /* 0x000fca00078e00ff */
[----:B------:R-:W-:Y:S01]  /*4cf0*/  LOP3.LUT R12, R9, 0x80000000, R12, 0xb8, !PT ;  /* 0x80000000090c7812 */ /* 0x000fe200078eb80c */
[----:B------:R-:W-:Y:S06]  /*4d00*/  BRA `(.L_x_29187) ;  /* 0x00000000000c7947 */ /* 0x000fec0003800000 */
.L_x_29234:
[----:B------:R-:W-:Y:S01]  /*4d10*/  IMAD.MOV.U32 R12, RZ, RZ, R10 ;  /* 0x000000ffff0c7224 */ /* 0x000fe200078e000a */
[----:B------:R-:W-:Y:S06]  /*4d20*/  BRA `(.L_x_29187) ;  /* 0x0000000000047947 */ /* 0x000fec0003800000 */
.L_x_29233:
[----:B------:R-:W-:-:S07]  /*4d30*/  FADD.FTZ R12, R12, R15 ;  /* 0x0000000f0c0c7221 */ /* 0x000fce0000010000 */
.L_x_29187:
[----:B------:R-:W-:Y:S05]  /*4d40*/  BSYNC B0 ;  /* 0x0000000000007941 */ /* 0x000fea0003800000 */
.L_x_29163:
        /* <DEDUP_REMOVED lines=21> */
.L_x_29238:
[----:B------:R-:W-:-:S13]  /*4ea0*/  ISETP.GE.AND P0, PT, R18, R17, PT ;  /* 0x000000111200720c */ /* 0x000fda0003f06270 */
[----:B------:R-:W-:Y:S05]  /*4eb0*/  @P0 BRA `(.L_x_29240) ;  /* 0x0000000000300947 */ /* 0x000fea0003800000 */
[----:B01----:R-:W0:Y:S01]  /*4ec0*/  LDC.64 R6, c[0x0][0x220] ;  /* 0x00008800ff067b82 */ /* 0x003e220000000a00 */
[----:B------:R-:W-:Y:S02]  /*4ed0*/  IMAD.IADD R9, R16, 0x1, R18 ;  /* 0x0000000110097824 */ /* 0x000fe400078e0212 */
[----:B------:R-:W-:Y:S02]  /*4ee0*/  VIADD R18, R18, 0x80 ;  /* 0x0000008012127836 */ /* 0x000fe40000000000 */
[----:B0-----:R-:W-:-:S05]  /*4ef0*/  IMAD.WIDE.U32 R6, R9, 0x4, R6 ;  /* 0x0000000409067825 */ /* 0x001fca00078e0006 */
[----:B------:R1:W-:Y:S02]  /*4f00*/  STG.E desc[UR4][R6.64], R2 ;  /* 0x0000000206007986 */ /* 0x0003e4000c101904 */
.L_x_29239:
[----:B------:R-:W-:-:S13]  /*4f10*/  ISETP.GE.AND P0, PT, R18, R17, PT ;  /* 0x000000111200720c */ /* 0x000fda0003f06270 */
[----:B------:R-:W-:Y:S05]  /*4f20*/  @P0 BRA `(.L_x_29241) ;  /* 0x0000000000340947 */ /* 0x000fea0003800000 */
[----:B01----:R-:W0:Y:S01]  /*4f30*/  LDC.64 R6, c[0x0][0x220] ;  /* 0x00008800ff067b82 */ /* 0x003e220000000a00 */
[----:B------:R-:W-:Y:S02]  /*4f40*/  IMAD.IADD R9, R16, 0x1, R18 ;  /* 0x0000000110097824 */ /* 0x000fe400078e0212 */
[----:B------:R-:W-:Y:S02]  /*4f50*/  VIADD R18, R18, 0x80 ;  /* 0x0000008012127836 */ /* 0x000fe40000000000 */
[----:B0-----:R-:W-:-:S05]  /*4f60*/  IMAD.WIDE.U32 R6, R9, 0x4, R6 ;  /* 0x0000000409067825 */ /* 0x001fca00078e0006 */
[----:B------:R2:W-:Y:S02]  /*4f70*/  STG.E desc[UR4][R6.64], R3 ;  /* 0x0000000306007986 */ /* 0x0005e4000c101904 */
.L_x_29240:
        /* <DEDUP_REMOVED lines=8> */
.L_x_29241:
[----:B------:R-:W-:Y:S05]  /*5000*/  BSYNC B1 ;  /* 0x0000000000017941 */ /* 0x000fea0003800000 */
.L_x_29237:
[----:B------:R-:W-:-:S13]  /*5010*/  ISETP.GE.AND P0, PT, R18, R17, PT ;  /* 0x000000111200720c */ /* 0x000fda0003f06270 */
[----:B-12---:R-:W1:Y:S01]  /*5020*/  @!P0 LDC.64 R2, c[0x0][0x220] ;  /* 0x00008800ff028b82 */ /* 0x006e620000000a00 */
[----:B------:R-:W-:Y:S02]  /*5030*/  @!P0 IMAD.IADD R7, R16, 0x1, R18 ;  /* 0x0000000110078824 */ /* 0x000fe400078e0212 */
[----:B------:R-:W-:Y:S02]  /*5040*/  @!P0 VIADD R18, R18, 0x80 ;  /* 0x0000008012128836 */ /* 0x000fe40000000000 */
[----:B-1----:R-:W-:-:S05]  /*5050*/  @!P0 IMAD.WIDE.U32 R2, R7, 0x4, R2 ;  /* 0x0000000407028825 */ /* 0x002fca00078e0002 */
[----:B------:R3:W-:Y:S02]  /*5060*/  @!P0 STG.E desc[UR4][R2.64], R5 ;  /* 0x0000000502008986 */ /* 0x0007e4000c101904 */
.L_x_29242:
[----:B------:R-:W-:Y:S05]  /*5070*/  BSYNC B0 ;  /* 0x0000000000007941 */ /* 0x000fea0003800000 */
.L_x_29236:
        /* <DEDUP_REMOVED lines=8> */
.L_x_29243:
        /* <DEDUP_REMOVED lines=16> */
.L_x_32287:


//--------------------- .text._ZN2at6native18elementwise_kernelILi128ELi4EZNS0_15gpu_kernel_implINS0_13BinaryFunctorIdddZZZNS0_21nextafter_kernel_cudaERNS_18TensorIteratorBaseEENKUlvE_clEvENKUlvE_clEvEUlddE_EEEEvS5_RKT_EUliE_EEviT1_ --------------------------
	.section	.text._ZN2at6native18elementwise_kernelILi128ELi4EZNS0_15gpu_kernel_implINS0_13BinaryFunctorIdddZZZNS0_21nextafter_kernel_cudaERNS_18TensorIteratorBaseEENKUlvE_clEvENKUlvE_clEvEUlddE_EEEEvS5_RKT_EUliE_EEviT1_,"ax",@progbits
	.align	128
        .global         _ZN2at6native18elementwise_kernelILi128ELi4EZNS0_15gpu_kernel_implINS0_13BinaryFunctorIdddZZZNS0_21nextafter_kernel_cudaERNS_18TensorIteratorBaseEENKUlvE_clEvENKUlvE_clEvEUlddE_EEEEvS5_RKT_EUliE_EEviT1_
        .type           _ZN2at6native18elementwise_kernelILi128ELi4EZNS0_15gpu_kernel_implINS0_13BinaryFunctorIdddZZZNS0_21nextafter_kernel_cudaERNS_18TensorIteratorBaseEENKUlvE_clEvENKUlvE_clEvEUlddE_EEEEvS5_RKT_EUliE_EEviT1_,@function
        .size           _ZN2at6native18elementwise_kernelILi128ELi4EZNS0_15gpu_kernel_implINS0_13BinaryFunctorIdddZZZNS0_21nextafter_kernel_cudaERNS_18TensorIteratorBaseEENKUlvE_clEvENKUlvE_clEvEUlddE_EEEEvS5_RKT_EUliE_EEviT1_,(.L_x_32288 - _ZN2at6native18elementwise_kernelILi128ELi4EZNS0_15gpu_kernel_implINS0_13BinaryFunctorIdddZZZNS0_21nextafter_kernel_cudaERNS_18TensorIteratorBaseEENKUlvE_clEvENKUlvE_clEvEUlddE_EEEEvS5_RKT_EUliE_EEviT1_)
        .other          _ZN2at6native18elementwise_kernelILi128ELi4EZNS0_15gpu_kernel_implINS0_13BinaryFunctorIdddZZZNS0_21nextafter_kernel_cudaERNS_18TensorIteratorBaseEENKUlvE_clEvENKUlvE_clEvEUlddE_EEEEvS5_RKT_EUliE_EEviT1_,@"STO_CUDA_ENTRY STV_DEFAULT"
_ZN2at6native18elementwise_kernelILi128ELi4EZNS0_15gpu_kernel_implINS0_13BinaryFunctorIdddZZZNS0_21nextafter_kernel_cudaERNS_18TensorIteratorBaseEENKUlvE_clEvENKUlvE_clEvEUlddE_EEEEvS5_RKT_EUliE_EEviT1_:
.text._ZN2at6native18elementwise_kernelILi128ELi4EZNS0_15gpu_kernel_implINS0_13BinaryFunctorIdddZZZNS0_21nextafter_kernel_cudaERNS_18TensorIteratorBaseEENKUlvE_clEvENKUlvE_clEvEUlddE_EEEEvS5_RKT_EUliE_EEviT1_:
        /* <DEDUP_REMOVED lines=365> */
.L_x_29246:
        /* <DEDUP_REMOVED lines=21> */
.L_x_29250:
[----:B------:R-:W2:Y:S02]  /*1820*/  LDG.E.U8 R2, desc[UR36][R2.64] ;  /* 0x0000002402027981 */ /* 0x000ea4000c1e1100 */
[----:B--2---:R0:W1:Y:S01]  /*1830*/  I2F.F64.U16 R18, R2 ;  /* 0x0000000200127312 */ /* 0x0040620000101800 */
[----:B------:R-:W-:Y:S05]  /*1840*/  BRA `(.L_x_29252) ;  /* 0x0000000c00707947 */ /* 0x000fea0003800000 */
.L_x_29249:
        /* <DEDUP_REMOVED lines=9> */
.L_x_29254:
[----:B------:R-:W2:Y:S02]  /*18e0*/  LDG.E R2, desc[UR36][R2.64] ;  /* 0x0000002402027981 */ /* 0x000ea4000c1e1900 */
[----:B--2---:R0:W1:Y:S01]  /*18f0*/  I2F.F64 R18, R2 ;  /* 0x0000000200127312 */ /* 0x0040620000201c00 */
[----:B------:R-:W-:Y:S05]  /*1900*/  BRA `(.L_x_29252) ;  /* 0x0000000c00407947 */ /* 0x000fea0003800000 */
.L_x_29253:
[----:B------:R-:W2:Y:S02]  /*1910*/  LDG.E.U16 R2, desc[UR36][R2.64] ;  /* 0x0000002402027981 */ /* 0x000ea4000c1e1500 */
[----:B--2---:R0:W1:Y:S01]  /*1920*/  I2F.F64.S16 R18, R2 ;  /* 0x0000000200127312 */ /* 0x0040620000101c00 */
[----:B------:R-:W-:Y:S05]  /*1930*/  BRA `(.L_x_29252) ;  /* 0x0000000c00347947 */ /* 0x000fea0003800000 */
.L_x_29248:
        /* <DEDUP_REMOVED lines=10> */
.L_x_29256:
[----:B------:R-:W2:Y:S02]  /*19e0*/  LDG.E.U16 R0, desc[UR36][R2.64] ;  /* 0x0000002402007981 */ /* 0x000ea4000c1e1500 */
[----:B--2---:R-:W-:-:S05]  /*19f0*/  HADD2.F32 R0, -RZ, R0.H0_H0 ;  /* 0x20000000ff007230 */ /* 0x004fca0000004100 */
[----:B------:R-:W-:-:S04]  /*1a00*/  FMUL.FTZ R0, R0, 1 ;  /* 0x3f80000000007820 */ /* 0x000fc80000410000 */
[----:B------:R0:W1:Y:S01]  /*1a10*/  F2F.F64.F32 R18, R0 ;  /* 0x0000000000127310 */ /* 0x0000620000201800 */
[----:B------:R-:W-:Y:S05]  /*1a20*/  BRA `(.L_x_29252) ;  /* 0x0000000800f87947 */ /* 0x000fea0003800000 */
.L_x_29255:
        /* <DEDUP_REMOVED lines=10> */
.L_x_29258:
[----:B------:R-:W2:Y:S02]  /*1ad0*/  LDG.E.U16 R2, desc[UR36][R2.64] ;  /* 0x0000002402027981 */ /* 0x000ea4000c1e1500 */
[----:B--2---:R-:W-:-:S05]  /*1ae0*/  HADD2.F32 R0, -RZ, R2.H0_H0 ;  /* 0x20000002ff007230 */ /* 0x004fca0000004100 */
[----:B------:R-:W-:-:S04]  /*1af0*/  FMUL.FTZ R0, R0, 1 ;  /* 0x3f80000000007820 */ /* 0x000fc80000410000 */
[----:B------:R0:W1:Y:S01]  /*1b00*/  F2F.F64.F32 R18, R0 ;  /* 0x0000000000127310 */ /* 0x0000620000201800 */
[----:B------:R-:W-:Y:S05]  /*1b10*/  BRA `(.L_x_29252) ;  /* 0x0000000800bc7947 */ /* 0x000fea0003800000 */
.L_x_29257:
[----:B------:R0:W5:Y:S01]  /*1b20*/  LDG.E.64 R18, desc[UR36][R2.64] ;  /* 0x0000002402127981 */ /* 0x000162000c1e1b00 */
[----:B------:R-:W-:Y:S05]  /*1b30*/  BRA `(.L_x_29252) ;  /* 0x0000000800b47947 */ /* 0x000fea0003800000 */
.L_x_29247:
        /* <DEDUP_REMOVED lines=13> */
.L_x_29261:
[----:B------:R0:W5:Y:S01]  /*1c10*/  LDG.E.64 R18, desc[UR36][R2.64] ;  /* 0x0000002402127981 */ /* 0x000162000c1e1b00 */
[----:B------:R-:W-:Y:S05]  /*1c20*/  BRA `(.L_x_29252) ;  /* 0x0000000800787947 */ /* 0x000fea0003800000 */
.L_x_29260:
        /* <DEDUP_REMOVED lines=28> */
.L_x_29263:
        /* <DEDUP_REMOVED lines=15> */
.L_x_29262:
[----:B------:R-:W2:Y:S02]  /*1ee0*/  LDG.E.U16 R0, desc[UR36][R2.64] ;  /* 0x0000002402007981 */ /* 0x000ea4000c1e1500 */
[----:B--2---:R-:W-:-:S04]  /*1ef0*/  IMAD.U32 R0, R0, 0x10000, RZ ;  /* 0x0001000000007824 */ /* 0x004fc800078e00ff */
[----:B------:R-:W-:-:S04]  /*1f00*/  FMUL.FTZ R0, R0, 1 ;  /* 0x3f80000000007820 */ /* 0x000fc80000410000 */
[----:B------:R0:W1:Y:S01]  /*1f10*/  F2F.F64.F32 R18, R0 ;  /* 0x0000000000127310 */ /* 0x0000620000201800 */
[----:B------:R-:W-:Y:S05]  /*1f20*/  BRA `(.L_x_29252) ;  /* 0x0000000400b87947 */ /* 0x000fea0003800000 */
.L_x_29259:
        /* <DEDUP_REMOVED lines=11> */
.L_x_29266:
        /* <DEDUP_REMOVED lines=21> */
.L_x_29270:
[----:B------:R-:W-:Y:S05]  /*2130*/  BSYNC B1 ;  /* 0x0000000000017941 */ /* 0x000fea0003800000 */
.L_x_29269:
[----:B------:R-:W-:Y:S01]  /*2140*/  LEA R3, R0, 0x3b800000, 0x17 ;  /* 0x3b80000000037811 */ /* 0x000fe200078eb8ff */
[----:B------:R-:W-:-:S05]  /*2150*/  IMAD.SHL.U32 R0, R2, 0x100000, RZ ;  /* 0x0010000002007824 */ /* 0x000fca00078e00ff */
[----:B------:R-:W-:-:S07]  /*2160*/  LOP3.LUT R0, R3, R0, R4, 0xfe, !PT ;  /* 0x0000000003007212 */ /* 0x000fce00078efe04 */
.L_x_29268:
[----:B------:R-:W-:Y:S05]  /*2170*/  BSYNC B0 ;  /* 0x0000000000007941 */ /* 0x000fea0003800000 */
.L_x_29267:
[----:B------:R-:W-:-:S04]  /*2180*/  FMUL.FTZ R0, R0, 1 ;  /* 0x3f80000000007820 */ /* 0x000fc80000410000 */
[----:B------:R2:W3:Y:S01]  /*2190*/  F2F.F64.F32 R18, R0 ;  /* 0x0000000000127310 */ /* 0x0004e20000201800 */
[----:B------:R-:W-:Y:S05]  /*21a0*/  BRA `(.L_x_29252) ;  /* 0x0000000400187947 */ /* 0x000fea0003800000 */
.L_x_29265:
        /* <DEDUP_REMOVED lines=21> */
.L_x_29274:
[----:B------:R-:W-:Y:S05]  /*2300*/  BSYNC B1 ;  /* 0x0000000000017941 */ /* 0x000fea0003800000 */
.L_x_29273:
[----:B------:R-:W-:Y:S01]  /*2310*/  LEA R3, R0, 0x37800000, 0x17 ;  /* 0x3780000000037811 */ /* 0x000fe200078eb8ff */
[----:B------:R-:W-:-:S05]  /*2320*/  IMAD.SHL.U32 R0, R2, 0x200000, RZ ;  /* 0x0020000002007824 */ /* 0x000fca00078e00ff */
[----:B------:R-:W-:-:S07]  /*2330*/  LOP3.LUT R0, R3, R0, R4, 0xfe, !PT ;  /* 0x0000000003007212 */ /* 0x000fce00078efe04 */
.L_x_29272:
[----:B------:R-:W-:Y:S05]  /*2340*/  BSYNC B0 ;  /* 0x0000000000007941 */ /* 0x000fea0003800000 */
.L_x_29271:
[----:B------:R-:W-:-:S04]  /*2350*/  FMUL.FTZ R0, R0, 1 ;  /* 0x3f80000000007820 */ /* 0x000fc80000410000 */
[----:B------:R4:W0:Y:S01]  /*2360*/  F2F.F64.F32 R18, R0 ;  /* 0x0000000000127310 */ /* 0x0008220000201800 */
[----:B------:R-:W-:Y:S05]  /*2370*/  BRA `(.L_x_29252) ;  /* 0x0000000000a47947 */ /* 0x000fea0003800000 */
.L_x_29264:
        /* <DEDUP_REMOVED lines=14> */
.L_x_29278:
[----:B------:R-:W-:Y:S05]  /*2460*/  BSYNC B0 ;  /* 0x0000000000007941 */ /* 0x000fea0003800000 */
.L_x_29277:
[----:B------:R-:W-:-:S04]  /*2470*/  FMUL.FTZ R0, R0, 1 ;  /* 0x3f80000000007820 */ /* 0x000fc80000410000 */
[----:B------:R0:W1:Y:S01]  /*2480*/  F2F.F64.F32 R18, R0 ;  /* 0x0000000000127310 */ /* 0x0000620000201800 */
[----:B------:R-:W-:Y:S05]  /*2490*/  BRA `(.L_x_29252) ;  /* 0x00000000005c7947 */ /* 0x000fea0003800000 */
.L_x_29251:
        /* <DEDUP_REMOVED lines=16> */
.L_x_29279:
[----:B------:R-:W-:Y:S01]  /*25a0*/  CS2R R18, SRZ ;  /* 0x0000000000127805 */ /* 0x000fe2000001ff00 */
[----:B------:R-:W-:Y:S06]  /*25b0*/  BRA `(.L_x_29252) ;  /* 0x0000000000147947 */ /* 0x000fec0003800000 */
.L_x_29276:
[----:B------:R-:W2:Y:S02]  /*25c0*/  LDG.E.64 R18, desc[UR36][R2.64] ;  /* 0x0000002402127981 */ /* 0x000ea4000c1e1b00 */
[----:B--2---:R-:W0:Y:S01]  /*25d0*/  I2F.F64.U64 R18, R18 ;  /* 0x0000001200127312 */ /* 0x004e220000301800 */
[----:B------:R-:W-:Y:S05]  /*25e0*/  BRA `(.L_x_29252) ;  /* 0x0000000000087947 */ /* 0x000fea0003800000 */
.L_x_29275:
[----:B------:R-:W2:Y:S02]  /*25f0*/  LDG.E R2, desc[UR36][R2.64] ;  /* 0x0000002402027981 */ /* 0x000ea4000c1e1900 */
[----:B--2---:R0:W1:Y:S02]  /*2600*/  I2F.F64.U32 R18, R2 ;  /* 0x0000000200127312 */ /* 0x0040640000201800 */
.L_x_29252:
        /* <DEDUP_REMOVED lines=18> */
.L_x_29283:
[----:B------:R-:W2:Y:S02]  /*2730*/  LDG.E.U8 R2, desc[UR36][R2.64] ;  /* 0x0000002402027981 */ /* 0x000ea4000c1e1100 */
[----:B--2---:R0:W2:Y:S01]  /*2740*/  I2F.F64.U16 R4, R2 ;  /* 0x0000000200047312 */ /* 0x0040a20000101800 */
[----:B------:R-:W-:Y:S05]  /*2750*/  BRA `(.L_x_29285) ;  /* 0x0000000c00707947 */ /* 0x000fea0003800000 */
.L_x_29282:
        /* <DEDUP_REMOVED lines=9> */
.L_x_29287:
[----:B------:R-:W2:Y:S02]  /*27f0*/  LDG.E R2, desc[UR36][R2.64] ;  /* 0x0000002402027981 */ /* 0x000ea4000c1e1900 */
[----:B--2---:R2:W4:Y:S01]  /*2800*/  I2F.F64 R4, R2 ;  /* 0x0000000200047312 */ /* 0x0045220000201c00 */
[----:B------:R-:W-:Y:S05]  /*2810*/  BRA `(.L_x_29285) ;  /* 0x0000000c00407947 */ /* 0x000fea0003800000 */
.L_x_29286:
[----:B------:R-:W2:Y:S02]  /*2820*/  LDG.E.U16 R2, desc[UR36][R2.64] ;  /* 0x0000002402027981 */ /* 0x000ea4000c1e1500 */
[----:B--2---:R0:W2:Y:S01]  /*2830*/  I2F.F64.S16 R4, R2 ;  /* 0x0000000200047312 */ /* 0x0040a20000101c00 */
[----:B------:R-:W-:Y:S05]  /*2840*/  BRA `(.L_x_29285) ;  /* 0x0000000c00347947 */ /* 0x000fea0003800000 */
.L_x_29281:
        /* <DEDUP_REMOVED lines=10> */
.L_x_29289:
[----:B------:R-:W2:Y:S02]  /*28f0*/  LDG.E.U16 R0, desc[UR36][R2.64] ;  /* 0x0000002402007981 */ /* 0x000ea4000c1e1500 */
[----:B--2---:R-:W-:-:S05]  /*2900*/  HADD2.F32 R0, -RZ, R0.H0_H0 ;  /* 0x20000000ff007230 */ /* 0x004fca0000004100 */
[----:B------:R-:W-:-:S04]  /*2910*/  FMUL.FTZ R0, R0, 1 ;  /* 0x3f80000000007820 */ /* 0x000fc80000410000 */
[----:B------:R0:W2:Y:S01]  /*2920*/  F2F.F64.F32 R4, R0 ;  /* 0x0000000000047310 */ /* 0x0000a20000201800 */
[----:B------:R-:W-:Y:S05]  /*2930*/  BRA `(.L_x_29285) ;  /* 0x0000000800f87947 */ /* 0x000fea0003800000 */
.L_x_29288:
        /* <DEDUP_REMOVED lines=10> */
.L_x_29291:
[----:B------:R-:W2:Y:S02]  /*29e0*/  LDG.E.U16 R2, desc[UR36][R2.64] ;  /* 0x0000002402027981 */ /* 0x000ea4000c1e1500 */
[----:B--2---:R-:W-:-:S05]  /*29f0*/  HADD2.F32 R0, -RZ, R2.H0_H0 ;  /* 0x20000002ff007230 */ /* 0x004fca0000004100 */
[----:B------:R-:W-:-:S04]  /*2a00*/  FMUL.FTZ R0, R0, 1 ;  /* 0x3f80000000007820 */ /* 0x000fc80000410000 */
[----:B------:R0:W2:Y:S01]  /*2a10*/  F2F.F64.F32 R4, R0 ;  /* 0x0000000000047310 */ /* 0x0000a20000201800 */
[----:B------:R-:W-:Y:S05]  /*2a20*/  BRA `(.L_x_29285) ;  /* 0x0000000800bc7947 */ /* 0x000fea0003800000 */
.L_x_29290:
[----:B------:R0:W5:Y:S01]  /*2a30*/  LDG.E.64 R4, desc[UR36][R2.64] ;  /* 0x0000002402047981 */ /* 0x000162000c1e1b00 */
[----:B------:R-:W-:Y:S05]  /*2a40*/  BRA `(.L_x_29285) ;  /* 0x0000000800b47947 */ /* 0x000fea0003800000 */
.L_x_29280:
        /* <DEDUP_REMOVED lines=13> */
.L_x_29294:
[----:B------:R0:W5:Y:S01]  /*2b20*/  LDG.E.64 R4, desc[UR36][R2.64] ;  /* 0x0000002402047981 */ /* 0x000162000c1e1b00 */
[----:B------:R-:W-:Y:S05]  /*2b30*/  BRA `(.L_x_29285) ;  /* 0x0000000800787947 */ /* 0x000fea0003800000 */
.L_x_29293:
        /* <DEDUP_REMOVED lines=25> */
[----:B------:R-:W-:-:S06]  /*2cd0*/  FMUL.FTZ R5, R5, 1 ;  /* 0x3f80000005057820 */ /* 0x000fcc0000410000 */
[----:B------:R-:W0:Y:S01]  /*2ce0*/  F2F.F64.F32 R4, R5 ;  /* 0x0000000500047310 */ /* 0x000e220000201800 */
[----:B------:R-:W-:Y:S05]  /*2cf0*/  BRA `(.L_x_29285) ;  /* 0x0000000800087947 */ /* 0x000fea0003800000 */
.L_x_29296:
        /* <DEDUP_REMOVED lines=15> */
.L_x_29295:
[----:B------:R-:W2:Y:S02]  /*2df0*/  LDG.E.U16 R0, desc[UR36][R2.64] ;  /* 0x0000002402007981 */ /* 0x000ea4000c1e1500 */
[----:B--2---:R-:W-:-:S04]  /*2e00*/  IMAD.U32 R0, R0, 0x10000, RZ ;  /* 0x0001000000007824 */ /* 0x004fc800078e00ff */
[----:B------:R-:W-:-:S04]  /*2e10*/  FMUL.FTZ R0, R0, 1 ;  /* 0x3f80000000007820 */ /* 0x000fc80000410000 */
[----:B------:R0:W2:Y:S01]  /*2e20*/  F2F.F64.F32 R4, R0 ;  /* 0x0000000000047310 */ /* 0x0000a20000201800 */
[----:B------:R-:W-:Y:S05]  /*2e30*/  BRA `(.L_x_29285) ;  /* 0x0000000400b87947 */ /* 0x000fea0003800000 */
.L_x_29292:
        /* <DEDUP_REMOVED lines=11> */
.L_x_29299:
        /* <DEDUP_REMOVED lines=21> */
.L_x_29303:
[----:B------:R-:W-:Y:S05]  /*3040*/  BSYNC B1 ;  /* 0x0000000000017941 */ /* 0x000fea0003800000 */
.L_x_29302:
[----:B------:R-:W-:Y:S01]  /*3050*/  LEA R3, R0, 0x3b800000, 0x17 ;  /* 0x3b80000000037811 */ /* 0x000fe200078eb8ff */
[----:B------:R-:W-:-:S05]  /*3060*/  IMAD.SHL.U32 R0, R2, 0x100000, RZ ;  /* 0x0010000002007824 */ /* 0x000fca00078e00ff */
[----:B------:R-:W-:-:S07]  /*3070*/  LOP3.LUT R0, R3, R0, R4, 0xfe, !PT ;  /* 0x0000000003007212 */ /* 0x000fce00078efe04 */
.L_x_29301:
[----:B------:R-:W-:Y:S05]  /*3080*/  BSYNC B0 ;  /* 0x0000000000007941 */ /* 0x000fea0003800000 */
.L_x_29300:
[----:B------:R-:W-:-:S04]  /*3090*/  FMUL.FTZ R0, R0, 1 ;  /* 0x3f80000000007820 */ /* 0x000fc80000410000 */
[----:B------:R0:W2:Y:S01]  /*30a0*/  F2F.F64.F32 R4, R0 ;  /* 0x0000000000047310 */ /* 0x0000a20000201800 */
[----:B------:R-:W-:Y:S05]  /*30b0*/  BRA `(.L_x_29285) ;  /* 0x0000000400187947 */ /* 0x000fea0003800000 */
.L_x_29298:
        /* <DEDUP_REMOVED lines=21> */
.L_x_29307:
[----:B------:R-:W-:Y:S05]  /*3210*/  BSYNC B1 ;  /* 0x0000000000017941 */ /* 0x000fea0003800000 */
.L_x_29306:
[----:B------:R-:W-:Y:S01]  /*3220*/  LEA R3, R0, 0x37800000, 0x17 ;  /* 0x3780000000037811 */ /* 0x000fe200078eb8ff */
[----:B------:R-:W-:-:S05]  /*3230*/  IMAD.SHL.U32 R0, R2, 0x200000, RZ ;  /* 0x0020000002007824 */ /* 0x000fca00078e00ff */
[----:B------:R-:W-:-:S07]  /*3240*/  LOP3.LUT R0, R3, R0, R4, 0xfe, !PT ;  /* 0x0000000003007212 */ /* 0x000fce00078efe04 */
.L_x_29305:
[----:B------:R-:W-:Y:S05]  /*3250*/  BSYNC B0 ;  /* 0x0000000000007941 */ /* 0x000fea0003800000 */
.L_x_29304:
[----:B------:R-:W-:-:S04]  /*3260*/  FMUL.FTZ R0, R0, 1 ;  /* 0x3f80000000007820 */ /* 0x000fc80000410000 */
[----:B------:R0:W2:Y:S01]  /*3270*/  F2F.F64.F32 R4, R0 ;  /* 0x0000000000047310 */ /* 0x0000a20000201800 */
[----:B------:R-:W-:Y:S05]  /*3280*/  BRA `(.L_x_29285) ;  /* 0x0000000000a47947 */ /* 0x000fea0003800000 */
.L_x_29297:
        /* <DEDUP_REMOVED lines=14> */
.L_x_29311:
[----:B------:R-:W-:Y:S05]  /*3370*/  BSYNC B0 ;  /* 0x0000000000007941 */ /* 0x000fea0003800000 */
.L_x_29310:
[----:B------:R-:W-:-:S04]  /*3380*/  FMUL.FTZ R0, R0, 1 ;  /* 0x3f80000000007820 */ /* 0x000fc80000410000 */
[----:B------:R0:W2:Y:S01]  /*3390*/  F2F.F64.F32 R4, R0 ;  /* 0x0000000000047310 */ /* 0x0000a20000201800 */
[----:B------:R-:W-:Y:S05]  /*33a0*/  BRA `(.L_x_29285) ;  /* 0x00000000005c7947 */ /* 0x000fea0003800000 */
.L_x_29284:
        /* <DEDUP_REMOVED lines=16> */
.L_x_29312:
[----:B------:R-:W-:Y:S01]  /*34b0*/  CS2R R4, SRZ ;  /* 0x0000000000047805 */ /* 0x000fe2000001ff00 */
[----:B------:R-:W-:Y:S06]  /*34c0*/  BRA `(.L_x_29285) ;  /* 0x0000000000147947 */ /* 0x000fec0003800000 */
.L_x_29309:
[----:B------:R-:W2:Y:S02]  /*34d0*/  LDG.E.64 R4, desc[UR36][R2.64] ;  /* 0x0000002402047981 */ /* 0x000ea4000c1e1b00 */
[----:B--2---:R-:W0:Y:S01]  /*34e0*/  I2F.F64.U64 R4, R4 ;  /* 0x0000000400047312 */ /* 0x004e220000301800 */
[----:B------:R-:W-:Y:S05]  /*34f0*/  BRA `(.L_x_29285) ;  /* 0x0000000000087947 */ /* 0x000fea0003800000 */
.L_x_29308:
[----:B------:R-:W2:Y:S02]  /*3500*/  LDG.E R2, desc[UR36][R2.64] ;  /* 0x0000002402027981 */ /* 0x000ea4000c1e1900 */
[----:B--2---:R0:W2:Y:S02]  /*3510*/  I2F.F64.U32 R4, R2 ;  /* 0x0000000200047312 */ /* 0x0040a40000201800 */
.L_x_29285:
[----:B0-2-45:R-:W-:Y:S01]  /*3520*/  DSETP.GTU.AND P0, PT, |R4|, +INF , PT ;  /* 0x7ff000000400742a */ /* 0x035fe20003f0c200 */
[----:B------:R-:W-:Y:S05]  /*3530*/  BSSY B0, `(.L_x_29313) ;  /* 0x000001e000007945 */ /* 0x000fea0003800000 */
[----:B-1-3--:R-:W-:-:S14]  /*3540*/  DSETP.GTU.OR P0, PT, |R18|, +INF , P0 ;  /* 0x7ff000001200742a */ /* 0x00afdc000070c600 */
[----:B------:R-:W-:Y:S05]  /*3550*/  @P0 BRA `(.L_x_29314) ;  /* 0x0000000000680947 */ /* 0x000fea0003800000 */
[----:B------:R-:W-:Y:S02]  /*3560*/  LOP3.LUT R0, R4, R18, RZ, 0xfc, !PT ;  /* 0x0000001204007212 */ /* 0x000fe400078efcff */
[----:B------:R-:W-:Y:S02]  /*3570*/  LOP3.LUT R2, R5, R19, RZ, 0xfc, !PT ;  /* 0x0000001305027212 */ /* 0x000fe400078efcff */
[----:B------:R-:W-:-:S04]  /*3580*/  ISETP.NE.U32.AND P0, PT, R0, RZ, PT ;  /* 0x000000ff0000720c */ /* 0x000fc80003f05070 */
[----:B------:R-:W-:-:S13]  /*3590*/  LOP3.LUT P0, RZ, R2, 0x7fffffff, RZ, 0xc0, P0 ;  /* 0x7fffffff02ff7812 */ /* 0x000fda000000c0ff */
[----:B------:R-:W-:Y:S05]  /*35a0*/  @!P0 BRA `(.L_x_29315) ;  /* 0x0000000000588947 */ /* 0x000fea0003800000 */
[----:B------:R-:W-:-:S04]  /*35b0*/  ISETP.NE.U32.AND P0, PT, R18, RZ, PT ;  /* 0x000000ff1200720c */ /* 0x000fc80003f05070 */
[----:B------:R-:W-:-:S13]  /*35c0*/  LOP3.LUT P0, RZ, R19, 0x7fffffff, RZ, 0xc0, P0 ;  /* 0x7fffffff13ff7812 */ /* 0x000fda000000c0ff */
[----:B------:R-:W-:Y:S01]  /*35d0*/  @!P0 LOP3.LUT R0, RZ, 0x80000000, R5, 0xb8, !PT ;  /* 0x80000000ff008812 */ /* 0x000fe200078eb805 */
[----:B------:R-:W-:-:S04]  /*35e0*/  @!P0 IMAD.MOV.U32 R4, RZ, RZ, 0x1 ;  /* 0x00000001ff048424 */ /* 0x000fc800078e00ff */
[----:B------:R-:W-:Y:S01]  /*35f0*/  @!P0 IMAD.MOV.U32 R5, RZ, RZ, R0 ;  /* 0x000000ffff058224 */ /* 0x000fe200078e0000 */
[----:B------:R-:W-:Y:S06]  /*3600*/  @!P0 BRA `(.L_x_29315) ;  /* 0x0000000000408947 */ /* 0x000fec0003800000 */
[C-C-:B------:R-:W-:Y:S02]  /*3610*/  DSETP.GEU.AND P0, PT, R18.reuse, R4.reuse, PT ;  /* 0x000000041200722a */ /* 0x140fe40003f0e000 */
[----:B------:R-:W-:-:S04]  /*3620*/  DSETP.GT.AND P1, PT, R18, R4, PT ;  /* 0x000000041200722a */ /* 0x000fc80003f24000 */
[C---:B------:R-:W-:Y:S02]  /*3630*/  DSETP.LT.AND P3, PT, R18.reuse, RZ, !P0 ;  /* 0x000000ff1200722a */ /* 0x040fe40004761000 */
[C---:B------:R-:W-:Y:S02]  /*3640*/  DSETP.GT.AND P0, PT, R18.reuse, RZ, !P0 ;  /* 0x000000ff1200722a */ /* 0x040fe40004704000 */
[C---:B------:R-:W-:Y:S02]  /*3650*/  DSETP.LT.AND P2, PT, R18.reuse, RZ, P1 ;  /* 0x000000ff1200722a */ /* 0x040fe40000f41000 */
[----:B------:R-:W-:Y:S01]  /*3660*/  DSETP.GT.AND P1, PT, R18, RZ, P1 ;  /* 0x000000ff1200722a */ /* 0x000fe20000f24000 */
[----:B------:R-:W-:Y:S02]  /*3670*/  SEL R7, RZ, 0xffffffff, !P3 ;  /* 0xffffffffff077807 */ /* 0x000fe40005800000 */
[----:B------:R-:W-:Y:S02]  /*3680*/  SEL R3, RZ, 0x1, !P0 ;  /* 0x00000001ff037807 */ /* 0x000fe40004000000 */
[----:B------:R-:W-:-:S02]  /*3690*/  SEL R4, RZ, 0x1, !P2 ;  /* 0x00000001ff047807 */ /* 0x000fc40005000000 */
[-C--:B------:R-:W-:Y:S02]  /*36a0*/  IADD3 R0, P0, P2, R3, R7.reuse, R18 ;  /* 0x0000000703007210 */ /* 0x080fe40007a1e012 */
[----:B------:R-:W-:Y:S02]  /*36b0*/  SEL R5, RZ, 0xffffffff, !P1 ;  /* 0xffffffffff057807 */ /* 0x000fe40004800000 */
[----:B------:R-:W-:Y:S02]  /*36c0*/  IADD3.X R18, RZ, R7, R19, P0, P2 ;  /* 0x00000007ff127210 */ /* 0x000fe400007e4413 */
[----:B------:R-:W-:-:S04]  /*36d0*/  IADD3 R4, P0, P1, R5, R0, R4 ;  /* 0x0000000005047210 */ /* 0x000fc8000791e004 */
[----:B------:R-:W-:Y:S01]  /*36e0*/  IADD3.X R5, R5, R18, RZ, P0, P1 ;  /* 0x0000001205057210 */ /* 0x000fe200007e24ff */
[----:B------:R-:W-:Y:S08]  /*36f0*/  BRA `(.L_x_29315) ;  /* 0x0000000000047947 */ /* 0x000ff00003800000 */
.L_x_29314:
[----:B------:R-:W-:-:S11]  /*3700*/  DADD R4, R4, R18 ;  /* 0x0000000004047229 */ /* 0x000fd60000000012 */
.L_x_29315:
[----:B------:R-:W-:Y:S05]  /*3710*/  BSYNC B0 ;  /* 0x0000000000007941 */ /* 0x000fea0003800000 */
.L_x_29313:
        /* <DEDUP_REMOVED lines=15> */
.L_x_29319:
[----:B------:R-:W0:Y:S02]  /*3810*/  F2I.S64.F64.TRUNC R4, R4 ;  /* 0x0000000400047311 */ /* 0x000e24000030d900 */
[----:B0-----:R-:W-:-:S05]  /*3820*/  IMAD.MOV.U32 R3, RZ, RZ, R4 ;  /* 0x000000ffff037224 */ /* 0x001fca00078e0004 */
[----:B------:R0:W-:Y:S01]  /*3830*/  STG.E.U8 desc[UR36][R16.64], R3 ;  /* 0x0000000310007986 */ /* 0x0001e2000c101124 */
[----:B------:R-:W-:Y:S05]  /*3840*/  BRA `(.L_x_29321) ;  /* 0x0000000c00f87947 */ /* 0x000fea0003800000 */
.L_x_29318:
        /* <DEDUP_REMOVED lines=9> */
.L_x_29323:
[----:B------:R-:W0:Y:S02]  /*38e0*/  F2I.F64.TRUNC R5, R4 ;  /* 0x0000000400057311 */ /* 0x000e24000030d100 */
[----:B0-----:R0:W-:Y:S01]  /*38f0*/  STG.E desc[UR36][R16.64], R5 ;  /* 0x0000000510007986 */ /* 0x0011e2000c101924 */
[----:B------:R-:W-:Y:S05]  /*3900*/  BRA `(.L_x_29321) ;  /* 0x0000000c00c87947 */ /* 0x000fea0003800000 */
.L_x_29322:
[----:B------:R-:W0:Y:S02]  /*3910*/  F2I.F64.TRUNC R5, R4 ;  /* 0x0000000400057311 */ /* 0x000e24000030d100 */
[----:B0-----:R0:W-:Y:S01]  /*3920*/  STG.E.U16 desc[UR36][R16.64], R5 ;  /* 0x0000000510007986 */ /* 0x0011e2000c101524 */
[----:B------:R-:W-:Y:S05]  /*3930*/  BRA `(.L_x_29321) ;  /* 0x0000000c00bc7947 */ /* 0x000fea0003800000 */
.L_x_29317:
        /* <DEDUP_REMOVED lines=13> */
.L_x_29325:
        /* <DEDUP_REMOVED lines=8> */
.L_x_29324:
        /* <DEDUP_REMOVED lines=14> */
.L_x_29327:
        /* <DEDUP_REMOVED lines=9> */
.L_x_29326:
[----:B------:R4:W-:Y:S01]  /*3c00*/  STG.E.64 desc[UR36][R16.64], R4 ;  /* 0x0000000410007986 */ /* 0x0009e2000c101b24 */
[----:B------:R-:W-:Y:S05]  /*3c10*/  BRA `(.L_x_29321) ;  /* 0x0000000c00047947 */ /* 0x000fea0003800000 */
.L_x_29316:
        /* <DEDUP_REMOVED lines=12> */
.L_x_29330:
[----:B------:R-:W-:-:S05]  /*3ce0*/  CS2R R6, SRZ ;  /* 0x0000000000067805 */ /* 0x000fca000001ff00 */
[----:B------:R0:W-:Y:S01]  /*3cf0*/  STG.E.128 desc[UR36][R16.64], R4 ;  /* 0x0000000410007986 */ /* 0x0001e2000c101d24 */
[----:B------:R-:W-:Y:S05]  /*3d00*/  BRA `(.L_x_29321) ;  /* 0x0000000800c87947 */ /* 0x000fea0003800000 */
.L_x_29329:
        /* <DEDUP_REMOVED lines=25> */
.L_x_29334:
[----:B------:R-:W-:Y:S05]  /*3ea0*/  BSYNC B0 ;  /* 0x0000000000007941 */ /* 0x000fea0003800000 */
.L_x_29333:
[----:B------:R-:W-:-:S05]  /*3eb0*/  LOP3.LUT R3, R0, R3, RZ, 0xfc, !PT ;  /* 0x0000000300037212 */ /* 0x000fca00078efcff */
[----:B------:R0:W-:Y:S01]  /*3ec0*/  STG.E.U8 desc[UR36][R16.64], R3 ;  /* 0x0000000310007986 */ /* 0x0001e2000c101124 */
[----:B------:R-:W-:Y:S05]  /*3ed0*/  BRA `(.L_x_29321) ;  /* 0x0000000800547947 */ /* 0x000fea0003800000 */
.L_x_29332:
        /* <DEDUP_REMOVED lines=17> */
.L_x_29336:
[----:B------:R-:W-:Y:S01]  /*3ff0*/  IMAD.MOV.U32 R0, RZ, RZ, 0x7f ;  /* 0x0000007fff007424 */ /* 0x000fe200078e00ff */
[----:B------:R-:W-:-:S04]  /*4000*/  ISETP.GT.U32.AND P0, PT, R2, 0x7f800000, PT ;  /* 0x7f8000000200780c */ /* 0x000fc80003f04070 */
[----:B------:R-:W-:-:S09]  /*4010*/  SEL R0, R0, 0x7c, P0 ;  /* 0x0000007c00007807 */ /* 0x000fd20000000000 */
.L_x_29337:
[----:B------:R-:W-:Y:S05]  /*4020*/  BSYNC B0 ;  /* 0x0000000000007941 */ /* 0x000fea0003800000 */
.L_x_29335:
[----:B------:R-:W-:-:S04]  /*4030*/  LOP3.LUT R2, R3, 0x80000000, RZ, 0xc0, !PT ;  /* 0x8000000003027812 */ /* 0x000fc800078ec0ff */
[----:B------:R-:W-:-:S04]  /*4040*/  SHF.R.U32.HI R3, RZ, 0x18, R2 ;  /* 0x00000018ff037819 */ /* 0x000fc80000011602 */
[----:B------:R-:W-:-:S05]  /*4050*/  LOP3.LUT R3, R0, R3, RZ, 0xfc, !PT ;  /* 0x0000000300037212 */ /* 0x000fca00078efcff */
[----:B------:R0:W-:Y:S01]  /*4060*/  STG.E.U8 desc[UR36][R16.64], R3 ;  /* 0x0000000310007986 */ /* 0x0001e2000c101124 */
[----:B------:R-:W-:Y:S05]  /*4070*/  BRA `(.L_x_29321) ;  /* 0x0000000400ec7947 */ /* 0x000fea0003800000 */
.L_x_29331:
        /* <DEDUP_REMOVED lines=8> */
.L_x_29328:
        /* <DEDUP_REMOVED lines=11> */
.L_x_29340:
        /* <DEDUP_REMOVED lines=21> */
.L_x_29343:
[----:B------:R-:W-:-:S04]  /*4300*/  LOP3.LUT R2, R3, 0x80000000, RZ, 0xc0, !PT ;  /* 0x8000000003027812 */ /* 0x000fc800078ec0ff */
[----:B------:R-:W-:-:S04]  /*4310*/  SHF.R.U32.HI R3, RZ, 0x18, R2 ;  /* 0x00000018ff037819 */ /* 0x000fc80000011602 */
[----:B------:R-:W-:-:S04]  /*4320*/  LOP3.LUT R0, R0, R3, RZ, 0xfc, !PT ;  /* 0x0000000300007212 */ /* 0x000fc800078efcff */
[----:B------:R-:W-:-:S07]  /*4330*/  PRMT R8, R0, 0x7610, R8 ;  /* 0x0000761000087816 */ /* 0x000fce0000000008 */
.L_x_29342:
[----:B------:R-:W-:Y:S05]  /*4340*/  BSYNC B0 ;  /* 0x0000000000007941 */ /* 0x000fea0003800000 */
.L_x_29341:
[----:B------:R0:W-:Y:S01]  /*4350*/  STG.E.U8 desc[UR36][R16.64], R8 ;  /* 0x0000000810007986 */ /* 0x0001e2000c101124 */
[----:B------:R-:W-:Y:S05]  /*4360*/  BRA `(.L_x_29321) ;  /* 0x0000000400307947 */ /* 0x000fea0003800000 */
.L_x_29339:
        /* <DEDUP_REMOVED lines=21> */
.L_x_29346:
[----:B------:R-:W-:-:S04]  /*44c0*/  LOP3.LUT R2, R3, 0x80000000, RZ, 0xc0, !PT ;  /* 0x8000000003027812 */ /* 0x000fc800078ec0ff */
[----:B------:R-:W-:-:S04]  /*44d0*/  SHF.R.U32.HI R3, RZ, 0x18, R2 ;  /* 0x00000018ff037819 */ /* 0x000fc80000011602 */
[----:B------:R-:W-:-:S04]  /*44e0*/  LOP3.LUT R0, R0, R3, RZ, 0xfc, !PT ;  /* 0x0000000300007212 */ /* 0x000fc800078efcff */
[----:B------:R-:W-:-:S07]  /*44f0*/  PRMT R8, R0, 0x7610, R8 ;  /* 0x0000761000087816 */ /* 0x000fce0000000008 */
.L_x_29345:
[----:B------:R-:W-:Y:S05]  /*4500*/  BSYNC B0 ;  /* 0x0000000000007941 */ /* 0x000fea0003800000 */
.L_x_29344:
[----:B------:R0:W-:Y:S01]  /*4510*/  STG.E.U8 desc[UR36][R16.64], R8 ;  /* 0x0000000810007986 */ /* 0x0001e2000c101124 */
[----:B------:R-:W-:Y:S05]  /*4520*/  BRA `(.L_x_29321) ;  /* 0x0000000000c07947 */ /* 0x000fea0003800000 */
.L_x_29338:
        /* <DEDUP_REMOVED lines=26> */
.L_x_29320:
        /* <DEDUP_REMOVED lines=16> */
.L_x_29349:
[----:B------:R-:W-:Y:S05]  /*47d0*/  BRA `(.L_x_29321) ;  /* 0x0000000000147947 */ /* 0x000fea0003800000 */
.L_x_29348:
[----:B------:R-:W0:Y:S02]  /*47e0*/  F2I.U64.F64.TRUNC R4, R4 ;  /* 0x0000000400047311 */ /* 0x000e24000030d800 */
[----:B0-----:R0:W-:Y:S01]  /*47f0*/  STG.E.64 desc[UR36][R16.64], R4 ;  /* 0x0000000410007986 */ /* 0x0011e2000c101b24 */
[----:B------:R-:W-:Y:S05]  /*4800*/  BRA `(.L_x_29321) ;  /* 0x0000000000087947 */ /* 0x000fea0003800000 */
.L_x_29347:
[----:B------:R-:W0:Y:S02]  /*4810*/  F2I.U32.F64.TRUNC R5, R4 ;  /* 0x0000000400057311 */ /* 0x000e24000030d000 */
[----:B0-----:R0:W-:Y:S02]  /*4820*/  STG.E desc[UR36][R16.64], R5 ;  /* 0x0000000510007986 */ /* 0x0011e4000c101924 */
.L_x_29321:
[----:B------:R-:W-:-:S04]  /*4830*/  IMAD R22, R25, 0x200, R22 ;  /* 0x0000020019167824 */ /* 0x000fc800078e0216 */
[----:B------:R-:W-:-:S07]  /*4840*/  VIADD R23, R22, 0x80 ;  /* 0x0000008016177836 */ /* 0x000fce0000000000 */
.L_x_29245:
[----:B------:R-:W-:Y:S05]  /*4850*/  BSYNC B6 ;  /* 0x0000000000067941 */ /* 0x000fea0003800000 */
.L_x_29244:
        /* <DEDUP_REMOVED lines=358> */
.L_x_29352:
        /* <DEDUP_REMOVED lines=21> */
.L_x_29356:
[----:B------:R-:W2:Y:S02]  /*6010*/  LDG.E.U8 R2, desc[UR36][R2.64] ;  /* 0x0000002402027981 */ /* 0x000ea4000c1e1100 */
[----:B--2---:R0:W1:Y:S01]  /*6020*/  I2F.F64.U16 R18, R2 ;  /* 0x0000000200127312 */ /* 0x0040620000101800 */
[----:B------:R-:W-:Y:S05]  /*6030*/  BRA `(.L_x_29358) ;  /* 0x0000000c00707947 */ /* 0x000fea0003800000 */
.L_x_29355:
[----:B------:R-:W-:-:S13]  /*6040*/  ISETP.NE.AND P0, PT, R4, 0x2, PT ;  /* 0x000000020400780c */ /* 0x000fda0003f05270 */
[----:B------:R-:W-:Y:S05]  /*6050*/  @!P0 BRA `(.L_x_29359) ;  /* 0x0000000000288947 */ /* 0x000fea0003800000 */
[----:B------:R-:W-:-:S13]  /*6060*/  ISETP.NE.AND P0, PT, R4, 0x3, PT ;  /* 0x000000030400780c */ /* 0x000fda0003f05270 */
[----:B------:R-:W-:Y:S05]  /*6070*/  @!P0 BRA `(.L_x_29360) ;  /* 0x0000000000148947 */ /* 0x000fea0003800000 */
[----:B------:R-:W-:-:S13]  /*6080*/  ISETP.NE.AND P0, PT, R4, 0x4, PT ;  /* 0x000000040400780c */ /* 0x000fda0003f05270 */
[----:B------:R-:W-:Y:S05]  /*6090*/  @P0 BRA `(.L_x_29357) ;  /* 0x0000000800fc0947 */ /* 0x000fea0003800000 */
[----:B------:R-:W2:Y:S02]  /*60a0*/  LDG.E.64 R18, desc[UR36][R2.64] ;  /* 0x0000002402127981 */ /* 0x000ea4000c1e1b00 */
[----:B--2---:R-:W2:Y:S01]  /*60b0*/  I2F.F64.S64 R18, R18 ;  /* 0x0000001200127312 */ /* 0x004ea20000301c00 */
[----:B------:R-:W-:Y:S05]  /*60c0*/  BRA `(.L_x_29358) ;  /* 0x0000000c004c7947 */ /* 0x000fea0003800000 */
.L_x_29360:
[----:B------:R-:W2:Y:S02]  /*60d0*/  LDG.E R2, desc[UR36][R2.64] ;  /* 0x0000002402027981 */ /* 0x000ea4000c1e1900 */
[----:B--2---:R3:W4:Y:S01]  /*60e0*/  I2F.F64 R18, R2 ;  /* 0x0000000200127312 */ /* 0x0047220000201c00 */
[----:B------:R-:W-:Y:S05]  /*60f0*/  BRA `(.L_x_29358) ;  /* 0x0000000c00407947 */ /* 0x000fea0003800000 */
.L_x_29359:
[----:B------:R-:W2:Y:S02]  /*6100*/  LDG.E.U16 R2, desc[UR36][R2.64] ;  /* 0x0000002402027981 */ /* 0x000ea4000c1e1500 */
[----:B--2---:R0:W1:Y:S01]  /*6110*/  I2F.F64.S16 R18, R2 ;  /* 0x0000000200127312 */ /* 0x0040620000101c00 */
[----:B------:R-:W-:Y:S05]  /*6120*/  BRA `(.L_x_29358) ;  /* 0x0000000c00347947 */ /* 0x000fea0003800000 */
.L_x_29354:
        /* <DEDUP_REMOVED lines=10> */
.L_x_29362:
[----:B------:R-:W2:Y:S02]  /*61d0*/  LDG.E.U16 R0, desc[UR36][R2.64] ;  /* 0x0000002402007981 */ /* 0x000ea4000c1e1500 */
[----:B--2---:R-:W-:-:S05]  /*61e0*/  HADD2.F32 R0, -RZ, R0.H0_H0 ;  /* 0x20000000ff007230 */ /* 0x004fca0000004100 */
[----:B------:R-:W-:-:S04]  /*61f0*/  FMUL.FTZ R0, R0, 1 ;  /* 0x3f80000000007820 */ /* 0x000fc80000410000 */
[----:B------:R0:W1:Y:S01]  /*6200*/  F2F.F64.F32 R18, R0 ;  /* 0x0000000000127310 */ /* 0x0000620000201800 */
[----:B------:R-:W-:Y:S05]  /*6210*/  BRA `(.L_x_29358) ;  /* 0x0000000800f87947 */ /* 0x000fea0003800000 */
.L_x_29361:
        /* <DEDUP_REMOVED lines=10> */
.L_x_29364:
[----:B------:R-:W2:Y:S02]  /*62c0*/  LDG.E.U16 R2, desc[UR36][R2.64] ;  /* 0x0000002402027981 */ /* 0x000ea4000c1e1500 */
[----:B--2---:R-:W-:-:S05]  /*62d0*/  HADD2.F32 R0, -RZ, R2.H0_H0 ;  /* 0x20000002ff007230 */ /* 0x004fca0000004100 */
[----:B------:R-:W-:-:S04]  /*62e0*/  FMUL.FTZ R0, R0, 1 ;  /* 0x3f80000000007820 */ /* 0x000fc80000410000 */
[----:B------:R0:W1:Y:S01]  /*62f0*/  F2F.F64.F32 R18, R0 ;  /* 0x0000000000127310 */ /* 0x0000620000201800 */
[----:B------:R-:W-:Y:S05]  /*6300*/  BRA `(.L_x_29358) ;  /* 0x0000000800bc7947 */ /* 0x000fea0003800000 */
.L_x_29363:
[----:B------:R0:W5:Y:S01]  /*6310*/  LDG.E.64 R18, desc[UR36][R2.64] ;  /* 0x0000002402127981 */ /* 0x000162000c1e1b00 */
[----:B------:R-:W-:Y:S05]  /*6320*/  BRA `(.L_x_29358) ;  /* 0x0000000800b47947 */ /* 0x000fea0003800000 */
.L_x_29353:
        /* <DEDUP_REMOVED lines=13> */
.L_x_29367:
[----:B------:R0:W5:Y:S01]  /*6400*/  LDG.E.64 R18, desc[UR36][R2.64] ;  /* 0x0000002402127981 */ /* 0x000162000c1e1b00 */
[----:B------:R-:W-:Y:S05]  /*6410*/  BRA `(.L_x_29358) ;  /* 0x0000000800787947 */ /* 0x000fea0003800000 */
.L_x_29366:
        /* <DEDUP_REMOVED lines=28> */
.L_x_29369:
        /* <DEDUP_REMOVED lines=15> */
.L_x_29368:
[----:B------:R-:W2:Y:S02]  /*66d0*/  LDG.E.U16 R0, desc[UR36][R2.64] ;  /* 0x0000002402007981 */ /* 0x000ea4000c1e1500 */
[----:B--2---:R-:W-:-:S04]  /*66e0*/  IMAD.U32 R0, R0, 0x10000, RZ ;  /* 0x0001000000007824 */ /* 0x004fc800078e00ff */
[----:B------:R-:W-:-:S04]  /*66f0*/  FMUL.FTZ R0, R0, 1 ;  /* 0x3f80000000007820 */ /* 0x000fc80000410000 */
[----:B------:R0:W1:Y:S01]  /*6700*/  F2F.F64.F32 R18, R0 ;  /* 0x0000000000127310 */ /* 0x0000620000201800 */
[----:B------:R-:W-:Y:S05]  /*6710*/  BRA `(.L_x_29358) ;  /* 0x0000000400b87947 */ /* 0x000fea0003800000 */
.L_x_29365:
        /* <DEDUP_REMOVED lines=11> */
.L_x_29372:
        /* <DEDUP_REMOVED lines=21> */
.L_x_29376:
[----:B------:R-:W-:Y:S05]  /*6920*/  BSYNC B1 ;  /* 0x0000000000017941 */ /* 0x000fea0003800000 */
.L_x_29375:
[----:B------:R-:W-:Y:S01]  /*6930*/  LEA R3, R0, 0x3b800000, 0x17 ;  /* 0x3b80000000037811 */ /* 0x000fe200078eb8ff */
[----:B------:R-:W-:-:S05]  /*6940*/  IMAD.SHL.U32 R0, R2, 0x100000, RZ ;  /* 0x0010000002007824 */ /* 0x000fca00078e00ff */
[----:B------:R-:W-:-:S07]  /*6950*/  LOP3.LUT R0, R3, R0, R4, 0xfe, !PT ;  /* 0x0000000003007212 */ /* 0x000fce00078efe04 */
.L_x_29374:
[----:B------:R-:W-:Y:S05]  /*6960*/  BSYNC B0 ;  /* 0x0000000000007941 */ /* 0x000fea0003800000 */
.L_x_29373:
[----:B------:R-:W-:-:S04]  /*6970*/  FMUL.FTZ R0, R0, 1 ;  /* 0x3f80000000007820 */ /* 0x000fc80000410000 */
[----:B------:R0:W1:Y:S01]  /*6980*/  F2F.F64.F32 R18, R0 ;  /* 0x0000000000127310 */ /* 0x0000620000201800 */
[----:B------:R-:W-:Y:S05]  /*6990*/  BRA `(.L_x_29358) ;  /* 0x0000000400187947 */ /* 0x000fea0003800000 */
.L_x_29371:
        /* <DEDUP_REMOVED lines=21> */
.L_x_29380:
[----:B------:R-:W-:Y:S05]  /*6af0*/  BSYNC B1 ;  /* 0x0000000000017941 */ /* 0x000fea0003800000 */
.L_x_29379:
[----:B------:R-:W-:Y:S01]  /*6b00*/  LEA R3, R0, 0x37800000, 0x17 ;  /* 0x3780000000037811 */ /* 0x000fe200078eb8ff */
[----:B------:R-:W-:-:S05]  /*6b10*/  IMAD.SHL.U32 R0, R2, 0x200000, RZ ;  /* 0x0020000002007824 */ /* 0x000fca00078e00ff */
[----:B------:R-:W-:-:S07]  /*6b20*/  LOP3.LUT R0, R3, R0, R4, 0xfe, !PT ;  /* 0x0000000003007212 */ /* 0x000fce00078efe04 */
.L_x_29378:
[----:B------:R-:W-:Y:S05]  /*6b30*/  BSYNC B0 ;  /* 0x0000000000007941 */ /* 0x000fea0003800000 */
.L_x_29377:
[----:B------:R-:W-:-:S04]  /*6b40*/  FMUL.FTZ R0, R0, 1 ;  /* 0x3f80000000007820 */ /* 0x000fc80000410000 */
[----:B------:R0:W1:Y:S01]  /*6b50*/  F2F.F64.F32 R18, R0 ;  /* 0x0000000000127310 */ /* 0x0000620000201800 */
[----:B------:R-:W-:Y:S05]  /*6b60*/  BRA `(.L_x_29358) ;  /* 0x0000000000a47947 */ /* 0x000fea0003800000 */
.L_x_29370:
        /* <DEDUP_REMOVED lines=14> */
.L_x_29384:
[----:B------:R-:W-:Y:S05]  /*6c50*/  BSYNC B0 ;  /* 0x0000000000007941 */ /* 0x000fea0003800000 */
.L_x_29383:
[----:B------:R-:W-:-:S04]  /*6c60*/  FMUL.FTZ R0, R0, 1 ;  /* 0x3f80000000007820 */ /* 0x000fc80000410000 */
[----:B------:R0:W1:Y:S01]  /*6c70*/  F2F.F64.F32 R18, R0 ;  /* 0x0000000000127310 */ /* 0x0000620000201800 */
[----:B------:R-:W-:Y:S05]  /*6c80*/  BRA `(.L_x_29358) ;  /* 0x00000000005c7947 */ /* 0x000fea0003800000 */
.L_x_29357:
        /* <DEDUP_REMOVED lines=16> */
.L_x_29385:
[----:B------:R-:W-:Y:S01]  /*6d90*/  CS2R R18, SRZ ;  /* 0x0000000000127805 */ /* 0x000fe2000001ff00 */
[----:B------:R-:W-:Y:S06]  /*6da0*/  BRA `(.L_x_29358) ;  /* 0x0000000000147947 */ /* 0x000fec0003800000 */
.L_x_29382:
[----:B------:R-:W2:Y:S02]  /*6db0*/  LDG.E.64 R18, desc[UR36][R2.64] ;  /* 0x0000002402127981 */ /* 0x000ea4000c1e1b00 */
[----:B--2---:R-:W0:Y:S01]  /*6dc0*/  I2F.F64.U64 R18, R18 ;  /* 0x0000001200127312 */ /* 0x004e220000301800 */
[----:B------:R-:W-:Y:S05]  /*6dd0*/  BRA `(.L_x_29358) ;  /* 0x0000000000087947 */ /* 0x000fea0003800000 */
.L_x_29381:
[----:B------:R-:W2:Y:S02]  /*6de0*/  LDG.E R2, desc[UR36][R2.64] ;  /* 0x0000002402027981 */ /* 0x000ea4000c1e1900 */
[----:B--2---:R0:W1:Y:S02]  /*6df0*/  I2F.F64.U32 R18, R2 ;  /* 0x0000000200127312 */ /* 0x0040640000201800 */
.L_x_29358:
        /* <DEDUP_REMOVED lines=18> */
.L_x_29389:
[----:B------:R-:W3:Y:S02]  /*6f20*/  LDG.E.U8 R2, desc[UR36][R2.64] ;  /* 0x0000002402027981 */ /* 0x000ee4000c1e1100 */
[----:B---3--:R0:W3:Y:S01]  /*6f30*/  I2F.F64.U16 R4, R2 ;  /* 0x0000000200047312 */ /* 0x0080e20000101800 */
[----:B------:R-:W-:Y:S05]  /*6f40*/  BRA `(.L_x_29391) ;  /* 0x0000000c00707947 */ /* 0x000fea0003800000 */
.L_x_29388:
        /* <DEDUP_REMOVED lines=9> */
.L_x_29393:
[----:B------:R-:W3:Y:S02]  /*6fe0*/  LDG.E R2, desc[UR36][R2.64] ;  /* 0x0000002402027981 */ /* 0x000ee4000c1e1900 */
[----:B---3--:R0:W3:Y:S01]  /*6ff0*/  I2F.F64 R4, R2 ;  /* 0x0000000200047312 */ /* 0x0080e20000201c00 */
[----:B------:R-:W-:Y:S05]  /*7000*/  BRA `(.L_x_29391) ;  /* 0x0000000c00407947 */ /* 0x000fea0003800000 */
.L_x_29392:
[----:B------:R-:W3:Y:S02]  /*7010*/  LDG.E.U16 R2, desc[UR36][R2.64] ;  /* 0x0000002402027981 */ /* 0x000ee4000c1e1500 */
[----:B---3--:R0:W3:Y:S01]  /*7020*/  I2F.F64.S16 R4, R2 ;  /* 0x0000000200047312 */ /* 0x0080e20000101c00 */
[----:B------:R-:W-:Y:S05]  /*7030*/  BRA `(.L_x_29391) ;  /* 0x0000000c00347947 */ /* 0x000fea0003800000 */
.L_x_29387:
        /* <DEDUP_REMOVED lines=10> */
.L_x_29395:
[----:B------:R-:W3:Y:S02]  /*70e0*/  LDG.E.U16 R0, desc[UR36][R2.64] ;  /* 0x0000002402007981 */ /* 0x000ee4000c1e1500 */
[----:B---3--:R-:W-:-:S05]  /*70f0*/  HADD2.F32 R0, -RZ, R0.H0_H0 ;  /* 0x20000000ff007230 */ /* 0x008fca0000004100 */
[----:B------:R-:W-:-:S04]  /*7100*/  FMUL.FTZ R0, R0, 1 ;  /* 0x3f80000000007820 */ /* 0x000fc80000410000 */
[----:B------:R0:W3:Y:S01]  /*7110*/  F2F.F64.F32 R4, R0 ;  /* 0x0000000000047310 */ /* 0x0000e20000201800 */
[----:B------:R-:W-:Y:S05]  /*7120*/  BRA `(.L_x_29391) ;  /* 0x0000000800f87947 */ /* 0x000fea0003800000 */
.L_x_29394:
        /* <DEDUP_REMOVED lines=10> */
.L_x_29397:
[----:B------:R-:W3:Y:S02]  /*71d0*/  LDG.E.U16 R2, desc[UR36][R2.64] ;  /* 0x0000002402027981 */ /* 0x000ee4000c1e1500 */
[----:B---3--:R-:W-:-:S05]  /*71e0*/  HADD2.F32 R0, -RZ, R2.H0_H0 ;  /* 0x20000002ff007230 */ /* 0x008fca0000004100 */
[----:B------:R-:W-:-:S04]  /*71f0*/  FMUL.FTZ R0, R0, 1 ;  /* 0x3f80000000007820 */ /* 0x000fc80000410000 */
[----:B------:R0:W3:Y:S01]  /*7200*/  F2F.F64.F32 R4, R0 ;  /* 0x0000000000047310 */ /* 0x0000e20000201800 */
[----:B------:R-:W-:Y:S05]  /*7210*/  BRA `(.L_x_29391) ;  /* 0x0000000800bc7947 */ /* 0x000fea0003800000 */
.L_x_29396:
[----:B------:R0:W5:Y:S01]  /*7220*/  LDG.E.64 R4, desc[UR36][R2.64] ;  /* 0x0000002402047981 */ /* 0x000162000c1e1b00 */
[----:B------:R-:W-:Y:S05]  /*7230*/  BRA `(.L_x_29391) ;  /* 0x0000000800b47947 */ /* 0x000fea0003800000 */
.L_x_29386:
        /* <DEDUP_REMOVED lines=13> */
.L_x_29400:
[----:B------:R0:W5:Y:S01]  /*7310*/  LDG.E.64 R4, desc[UR36][R2.64] ;  /* 0x0000002402047981 */ /* 0x000162000c1e1b00 */
[----:B------:R-:W-:Y:S05]  /*7320*/  BRA `(.L_x_29391) ;  /* 0x0000000800787947 */ /* 0x000fea0003800000 */
.L_x_29399:
        /* <DEDUP_REMOVED lines=28> */
.L_x_29402:
        /* <DEDUP_REMOVED lines=15> */
.L_x_29401:
[----:B------:R-:W3:Y:S02]  /*75e0*/  LDG.E.U16 R0, desc[UR36][R2.64] ;  /* 0x0000002402007981 */ /* 0x000ee4000c1e1500 */
[----:B---3--:R-:W-:-:S04]  /*75f0*/  IMAD.U32 R0, R0, 0x10000, RZ ;  /* 0x0001000000007824 */ /* 0x008fc800078e00ff */
[----:B------:R-:W-:-:S04]  /*7600*/  FMUL.FTZ R0, R0, 1 ;  /* 0x3f80000000007820 */ /* 0x000fc80000410000 */
[----:B------:R0:W3:Y:S01]  /*7610*/  F2F.F64.F32 R4, R0 ;  /* 0x0000000000047310 */ /* 0x0000e20000201800 */
[----:B------:R-:W-:Y:S05]  /*7620*/  BRA `(.L_x_29391) ;  /* 0x0000000400b87947 */ /* 0x000fea0003800000 */
.L_x_29398:
        /* <DEDUP_REMOVED lines=11> */
.L_x_29405:
        /* <DEDUP_REMOVED lines=21> */
.L_x_29409:
[----:B------:R-:W-:Y:S05]  /*7830*/  BSYNC B1 ;  /* 0x0000000000017941 */ /* 0x000fea0003800000 */
.L_x_29408:
[----:B------:R-:W-:Y:S01]  /*7840*/  LEA R3, R0, 0x3b800000, 0x17 ;  /* 0x3b80000000037811 */ /* 0x000fe200078eb8ff */
[----:B------:R-:W-:-:S05]  /*7850*/  IMAD.SHL.U32 R0, R2, 0x100000, RZ ;  /* 0x0010000002007824 */ /* 0x000fca00078e00ff */
[----:B------:R-:W-:-:S07]  /*7860*/  LOP3.LUT R0, R3, R0, R4, 0xfe, !PT ;  /* 0x0000000003007212 */ /* 0x000fce00078efe04 */
.L_x_29407:
[----:B------:R-:W-:Y:S05]  /*7870*/  BSYNC B0 ;  /* 0x0000000000007941 */ /* 0x000fea0003800000 */
.L_x_29406:
[----:B------:R-:W-:-:S04]  /*7880*/  FMUL.FTZ R0, R0, 1 ;  /* 0x3f80000000007820 */ /* 0x000fc80000410000 */
[----:B------:R0:W3:Y:S01]  /*7890*/  F2F.F64.F32 R4, R0 ;  /* 0x0000000000047310 */ /* 0x0000e20000201800 */
[----:B------:R-:W-:Y:S05]  /*78a0*/  BRA `(.L_x_29391) ;  /* 0x0000000400187947 */ /* 0x000fea0003800000 */
.L_x_29404:
        /* <DEDUP_REMOVED lines=21> */
.L_x_29413:
[----:B------:R-:W-:Y:S05]  /*7a00*/  BSYNC B1 ;  /* 0x0000000000017941 */ /* 0x000fea0003800000 */
.L_x_29412:
[----:B------:R-:W-:Y:S01]  /*7a10*/  LEA R3, R0, 0x37800000, 0x17 ;  /* 0x3780000000037811 */ /* 0x000fe200078eb8ff */
[----:B------:R-:W-:-:S05]  /*7a20*/  IMAD.SHL.U32 R0, R2, 0x200000, RZ ;  /* 0x0020000002007824 */ /* 0x000fca00078e00ff */
[----:B------:R-:W-:-:S07]  /*7a30*/  LOP3.LUT R0, R3, R0, R4, 0xfe, !PT ;  /* 0x0000000003007212 */ /* 0x000fce00078efe04 */
.L_x_29411:
[----:B------:R-:W-:Y:S05]  /*7a40*/  BSYNC B0 ;  /* 0x0000000000007941 */ /* 0x000fea0003800000 */
.L_x_29410:
[----:B------:R-:W-:-:S04]  /*7a50*/  FMUL.FTZ R0, R0, 1 ;  /* 0x3f80000000007820 */ /* 0x000fc80000410000 */
[----:B------:R0:W3:Y:S01]  /*7a60*/  F2F.F64.F32 R4, R0 ;  /* 0x0000000000047310 */ /* 0x0000e20000201800 */
[----:B------:R-:W-:Y:S05]  /*7a70*/  BRA `(.L_x_29391) ;  /* 0x0000000000a47947 */ /* 0x000fea0003800000 */
.L_x_29403:
        /* <DEDUP_REMOVED lines=14> */
.L_x_29417:
[----:B------:R-:W-:Y:S05]  /*7b60*/  BSYNC B0 ;  /* 0x0000000000007941 */ /* 0x000fea0003800000 */
.L_x_29416:
[----:B------:R-:W-:-:S04]  /*7b70*/  FMUL.FTZ R0, R0, 1 ;  /* 0x3f80000000007820 */ /* 0x000fc80000410000 */
[----:B------:R0:W3:Y:S01]  /*7b80*/  F2F.F64.F32 R4, R0 ;  /* 0x0000000000047310 */ /* 0x0000e20000201800 */
[----:B------:R-:W-:Y:S05]  /*7b90*/  BRA `(.L_x_29391) ;  /* 0x00000000005c7947 */ /* 0x000fea0003800000 */
.L_x_29390:
        /* <DEDUP_REMOVED lines=16> */
.L_x_29418:
[----:B------:R-:W-:Y:S01]  /*7ca0*/  CS2R R4, SRZ ;  /* 0x0000000000047805 */ /* 0x000fe2000001ff00 */
[----:B------:R-:W-:Y:S06]  /*7cb0*/  BRA `(.L_x_29391) ;  /* 0x0000000000147947 */ /* 0x000fec0003800000 */
.L_x_29415:
[----:B------:R-:W3:Y:S02]  /*7cc0*/  LDG.E.64 R4, desc[UR36][R2.64] ;  /* 0x0000002402047981 */ /* 0x000ee4000c1e1b00 */
[----:B---3--:R-:W0:Y:S01]  /*7cd0*/  I2F.F64.U64 R4, R4 ;  /* 0x0000000400047312 */ /* 0x008e220000301800 */
[----:B------:R-:W-:Y:S05]  /*7ce0*/  BRA `(.L_x_29391) ;  /* 0x0000000000087947 */ /* 0x000fea0003800000 */
.L_x_29414:
[----:B------:R-:W3:Y:S02]  /*7cf0*/  LDG.E R2, desc[UR36][R2.64] ;  /* 0x0000002402027981 */ /* 0x000ee4000c1e1900 */
[----:B---3--:R0:W3:Y:S02]  /*7d00*/  I2F.F64.U32 R4, R2 ;  /* 0x0000000200047312 */ /* 0x0080e40000201800 */
.L_x_29391:
[----:B0--3-5:R-:W-:Y:S01]  /*7d10*/  DSETP.GTU.AND P0, PT, |R4|, +INF , PT ;  /* 0x7ff000000400742a */ /* 0x029fe20003f0c200 */
[----:B------:R-:W-:Y:S05]  /*7d20*/  BSSY B0, `(.L_x_29419) ;  /* 0x000001e000007945 */ /* 0x000fea0003800000 */
[----:B-12-4-:R-:W-:-:S14]  /*7d30*/  DSETP.GTU.OR P0, PT, |R18|, +INF , P0 ;  /* 0x7ff000001200742a */ /* 0x016fdc000070c600 */
        /* <DEDUP_REMOVED lines=27> */
.L_x_29420:
[----:B------:R-:W-:-:S11]  /*7ef0*/  DADD R4, R4, R18 ;  /* 0x0000000004047229 */ /* 0x000fd60000000012 */
.L_x_29421:
[----:B------:R-:W-:Y:S05]  /*7f00*/  BSYNC B0 ;  /* 0x0000000000007941 */ /* 0x000fea0003800000 */
.L_x_29419:
        /* <DEDUP_REMOVED lines=15> */
.L_x_29425:
[----:B------:R-:W0:Y:S02]  /*8000*/  F2I.S64.F64.TRUNC R4, R4 ;  /* 0x0000000400047311 */ /* 0x000e24000030d900 */
[----:B0-----:R-:W-:-:S05]  /*8010*/  IMAD.MOV.U32 R3, RZ, RZ, R4 ;  /* 0x000000ffff037224 */ /* 0x001fca00078e0004 */
[----:B------:R0:W-:Y:S01]  /*8020*/  STG.E.U8 desc[UR36][R16.64], R3 ;  /* 0x0000000310007986 */ /* 0x0001e2000c101124 */
[----:B------:R-:W-:Y:S05]  /*8030*/  BRA `(.L_x_29427) ;  /* 0x0000000c00f87947 */ /* 0x000fea0003800000 */
.L_x_29424:
        /* <DEDUP_REMOVED lines=9> */
.L_x_29429:
[----:B------:R-:W0:Y:S02]  /*80d0*/  F2I.F64.TRUNC R5, R4 ;  /* 0x0000000400057311 */ /* 0x000e24000030d100 */
[----:B0-----:R0:W-:Y:S01]  /*80e0*/  STG.E desc[UR36][R16.64], R5 ;  /* 0x0000000510007986 */ /* 0x0011e2000c101924 */
[----:B------:R-:W-:Y:S05]  /*80f0*/  BRA `(.L_x_29427) ;  /* 0x0000000c00c87947 */ /* 0x000fea0003800000 */
.L_x_29428:
[----:B------:R-:W0:Y:S02]  /*8100*/  F2I.F64.TRUNC R5, R4 ;  /* 0x0000000400057311 */ /* 0x000e24000030d100 */
[----:B0-----:R0:W-:Y:S01]  /*8110*/  STG.E.U16 desc[UR36][R16.64], R5 ;  /* 0x0000000510007986 */ /* 0x0011e2000c101524 */
[----:B------:R-:W-:Y:S05]  /*8120*/  BRA `(.L_x_29427) ;  /* 0x0000000c00bc7947 */ /* 0x000fea0003800000 */
.L_x_29423:
        /* <DEDUP_REMOVED lines=13> */
.L_x_29431:
        /* <DEDUP_REMOVED lines=8> */
.L_x_29430:
        /* <DEDUP_REMOVED lines=14> */
.L_x_29433:
        /* <DEDUP_REMOVED lines=9> */
.L_x_29432:
[----:B------:R0:W-:Y:S01]  /*83f0*/  STG.E.64 desc[UR36][R16.64], R4 ;  /* 0x0000000410007986 */ /* 0x0001e2000c101b24 */
[----:B------:R-:W-:Y:S05]  /*8400*/  BRA `(.L_x_29427) ;  /* 0x0000000c00047947 */ /* 0x000fea0003800000 */
.L_x_29422:
        /* <DEDUP_REMOVED lines=12> */
.L_x_29436:
[----:B------:R-:W-:-:S05]  /*84d0*/  CS2R R6, SRZ ;  /* 0x0000000000067805 */ /* 0x000fca000001ff00 */
[----:B------:R0:W-:Y:S01]  /*84e0*/  STG.E.128 desc[UR36][R16.64], R4 ;  /* 0x0000000410007986 */ /* 0x0001e2000c101d24 */
[----:B------:R-:W-:Y:S05]  /*84f0*/  BRA `(.L_x_29427) ;  /* 0x0000000800c87947 */ /* 0x000fea0003800000 */
.L_x_29435:
        /* <DEDUP_REMOVED lines=25> */
.L_x_29440:
[----:B------:R-:W-:Y:S05]  /*8690*/  BSYNC B0 ;  /* 0x0000000000007941 */ /* 0x000fea0003800000 */
.L_x_29439:
[----:B------:R-:W-:-:S05]  /*86a0*/  LOP3.LUT R3, R0, R3, RZ, 0xfc, !PT ;  /* 0x0000000300037212 */ /* 0x000fca00078efcff */
[----:B------:R0:W-:Y:S01]  /*86b0*/  STG.E.U8 desc[UR36][R16.64], R3 ;  /* 0x0000000310007986 */ /* 0x0001e2000c101124 */
[----:B------:R-:W-:Y:S05]  /*86c0*/  BRA `(.L_x_29427) ;  /* 0x0000000800547947 */ /* 0x000fea0003800000 */
.L_x_29438:
        /* <DEDUP_REMOVED lines=17> */
.L_x_29442:
[----:B------:R-:W-:Y:S01]  /*87e0*/  IMAD.MOV.U32 R0, RZ, RZ, 0x7f ;  /* 0x0000007fff007424 */ /* 0x000fe200078e00ff */
[----:B------:R-:W-:-:S04]  /*87f0*/  ISETP.GT.U32.AND P0, PT, R2, 0x7f800000, PT ;  /* 0x7f8000000200780c */ /* 0x000fc80003f04070 */
[----:B------:R-:W-:-:S09]  /*8800*/  SEL R0, R0, 0x7c, P0 ;  /* 0x0000007c00007807 */ /* 0x000fd20000000000 */
.L_x_29443:
[----:B------:R-:W-:Y:S05]  /*8810*/  BSYNC B0 ;  /* 0x0000000000007941 */ /* 0x000fea0003800000 */
.L_x_29441:
[----:B------:R-:W-:-:S04]  /*8820*/  LOP3.LUT R2, R3, 0x80000000, RZ, 0xc0, !PT ;  /* 0x8000000003027812 */ /* 0x000fc800078ec0ff */
[----:B------:R-:W-:-:S04]  /*8830*/  SHF.R.U32.HI R3, RZ, 0x18, R2 ;  /* 0x00000018ff037819 */ /* 0x000fc80000011602 */
[----:B------:R-:W-:-:S05]  /*8840*/  LOP3.LUT R3, R0, R3, RZ, 0xfc, !PT ;  /* 0x0000000300037212 */ /* 0x000fca00078efcff */
[----:B------:R0:W-:Y:S01]  /*8850*/  STG.E.U8 desc[UR36][R16.64], R3 ;  /* 0x0000000310007986 */ /* 0x0001e2000c101124 */
[----:B------:R-:W-:Y:S05]  /*8860*/  BRA `(.L_x_29427) ;  /* 0x0000000400ec7947 */ /* 0x000fea0003800000 */
.L_x_29437:
        /* <DEDUP_REMOVED lines=8> */
.L_x_29434:
        /* <DEDUP_REMOVED lines=11> */
.L_x_29446:
        /* <DEDUP_REMOVED lines=21> */
.L_x_29449:
[----:B------:R-:W-:-:S04]  /*8af0*/  LOP3.LUT R2, R3, 0x80000000, RZ, 0xc0, !PT ;  /* 0x8000000003027812 */ /* 0x000fc800078ec0ff */
[----:B------:R-:W-:-:S04]  /*8b00*/  SHF.R.U32.HI R3, RZ, 0x18, R2 ;  /* 0x00000018ff037819 */ /* 0x000fc80000011602 */
[----:B------:R-:W-:-:S04]  /*8b10*/  LOP3.LUT R0, R0, R3, RZ, 0xfc, !PT ;  /* 0x0000000300007212 */ /* 0x000fc800078efcff */
[----:B------:R-:W-:-:S07]  /*8b20*/  PRMT R8, R0, 0x7610, R8 ;  /* 0x0000761000087816 */ /* 0x000fce0000000008 */
.L_x_29448:
[----:B------:R-:W-:Y:S05]  /*8b30*/  BSYNC B0 ;  /* 0x0000000000007941 */ /* 0x000fea0003800000 */
.L_x_29447:
[----:B------:R3:W-:Y:S01]  /*8b40*/  STG.E.U8 desc[UR36][R16.64], R8 ;  /* 0x0000000810007986 */ /* 0x0007e2000c101124 */
[----:B------:R-:W-:Y:S05]  /*8b50*/  BRA `(.L_x_29427) ;  /* 0x0000000400307947 */ /* 0x000fea0003800000 */
.L_x_29445:
        /* <DEDUP_REMOVED lines=21> */
.L_x_29452:
[----:B------:R-:W-:-:S04]  /*8cb0*/  LOP3.LUT R2, R3, 0x80000000, RZ, 0xc0, !PT ;  /* 0x8000000003027812 */ /* 0x000fc800078ec0ff */
[----:B------:R-:W-:-:S04]  /*8cc0*/  SHF.R.U32.HI R3, RZ, 0x18, R2 ;  /* 0x00000018ff037819 */ /* 0x000fc80000011602 */
[----:B------:R-:W-:-:S04]  /*8cd0*/  LOP3.LUT R0, R0, R3, RZ, 0xfc, !PT ;  /* 0x0000000300007212 */ /* 0x000fc800078efcff */
[----:B------:R-:W-:-:S07]  /*8ce0*/  PRMT R8, R0, 0x7610, R8 ;  /* 0x0000761000087816 */ /* 0x000fce0000000008 */
.L_x_29451:
[----:B------:R-:W-:Y:S05]  /*8cf0*/  BSYNC B0 ;  /* 0x0000000000007941 */ /* 0x000fea0003800000 */
.L_x_29450:
[----:B------:R0:W-:Y:S01]  /*8d00*/  STG.E.U8 desc[UR36][R16.64], R8 ;  /* 0x0000000810007986 */ /* 0x0001e2000c101124 */
[----:B------:R-:W-:Y:S05]  /*8d10*/  BRA `(.L_x_29427) ;  /* 0x0000000000c07947 */ /* 0x000fea0003800000 */
.L_x_29444:
        /* <DEDUP_REMOVED lines=26> */
.L_x_29426:
        /* <DEDUP_REMOVED lines=16> */
.L_x_29455:
[----:B------:R-:W-:Y:S05]  /*8fc0*/  BRA `(.L_x_29427) ;  /* 0x0000000000147947 */ /* 0x000fea0003800000 */
.L_x_29454:
[----:B------:R-:W0:Y:S02]  /*8fd0*/  F2I.U64.F64.TRUNC R4, R4 ;  /* 0x0000000400047311 */ /* 0x000e24000030d800 */
[----:B0-----:R2:W-:Y:S01]  /*8fe0*/  STG.E.64 desc[UR36][R16.64], R4 ;  /* 0x0000000410007986 */ /* 0x0015e2000c101b24 */
[----:B------:R-:W-:Y:S05]  /*8ff0*/  BRA `(.L_x_29427) ;  /* 0x0000000000087947 */ /* 0x000fea0003800000 */
.L_x_29453:
[----:B------:R-:W0:Y:S02]  /*9000*/  F2I.U32.F64.TRUNC R5, R4 ;  /* 0x0000000400057311 */ /* 0x000e24000030d000 */
[----:B0-----:R0:W-:Y:S02]  /*9010*/  STG.E desc[UR36][R16.64], R5 ;  /* 0x0000000510007986 */ /* 0x0011e4000c101924 */
.L_x_29427:
[----:B------:R-:W-:-:S07]  /*9020*/  VIADD R23, R23, 0x80 ;  /* 0x0000008017177836 */ /* 0x000fce0000000000 */
.L_x_29351:
[----:B------:R-:W-:Y:S05]  /*9030*/  BSYNC B6 ;  /* 0x0000000000067941 */ /* 0x000fea0003800000 */
.L_x_29350:
        /* <DEDUP_REMOVED lines=358> */
.L_x_29458:
        /* <DEDUP_REMOVED lines=21> */
.L_x_29462:
[----:B------:R-:W2:Y:S02]  /*a7f0*/  LDG.E.U8 R2, desc[UR36][R2.64] ;  /* 0x0000002402027981 */ /* 0x000ea4000c1e1100 */
[----:B--2---:R0:W1:Y:S01]  /*a800*/  I2F.F64.U16 R18, R2 ;  /* 0x0000000200127312 */ /* 0x0040620000101800 */
[----:B------:R-:W-:Y:S05]  /*a810*/  BRA `(.L_x_29464) ;  /* 0x0000000c00707947 */ /* 0x000fea0003800000 */
.L_x_29461:
        /* <DEDUP_REMOVED lines=9> */
.L_x_29466:
[----:B------:R-:W2:Y:S02]  /*a8b0*/  LDG.E R2, desc[UR36][R2.64] ;  /* 0x0000002402027981 */ /* 0x000ea4000c1e1900 */
[----:B--2---:R0:W1:Y:S01]  /*a8c0*/  I2F.F64 R18, R2 ;  /* 0x0000000200127312 */ /* 0x0040620000201c00 */
[----:B------:R-:W-:Y:S05]  /*a8d0*/  BRA `(.L_x_29464) ;  /* 0x0000000c00407947 */ /* 0x000fea0003800000 */
.L_x_29465:
[----:B------:R-:W2:Y:S02]  /*a8e0*/  LDG.E.U16 R2, desc[UR36][R2.64] ;  /* 0x0000002402027981 */ /* 0x000ea4000c1e1500 */
[----:B--2---:R0:W1:Y:S01]  /*a8f0*/  I2F.F64.S16 R18, R2 ;  /* 0x0000000200127312 */ /* 0x0040620000101c00 */
[----:B------:R-:W-:Y:S05]  /*a900*/  BRA `(.L_x_29464) ;  /* 0x0000000c00347947 */ /* 0x000fea0003800000 */
.L_x_29460:
        /* <DEDUP_REMOVED lines=10> */
.L_x_29468:
[----:B------:R-:W2:Y:S02]  /*a9b0*/  LDG.E.U16 R0, desc[UR36][R2.64] ;  /* 0x0000002402007981 */ /* 0x000ea4000c1e1500 */
[----:B--2---:R-:W-:-:S05]  /*a9c0*/  HADD2.F32 R0, -RZ, R0.H0_H0 ;  /* 0x20000000ff007230 */ /* 0x004fca0000004100 */
[----:B------:R-:W-:-:S04]  /*a9d0*/  FMUL.FTZ R0, R0, 1 ;  /* 0x3f80000000007820 */ /* 0x000fc80000410000 */
[----:B------:R0:W1:Y:S01]  /*a9e0*/  F2F.F64.F32 R18, R0 ;  /* 0x0000000000127310 */ /* 0x0000620000201800 */
[----:B------:R-:W-:Y:S05]  /*a9f0*/  BRA `(.L_x_29464) ;  /* 0x0000000800f87947 */ /* 0x000fea0003800000 */
.L_x_29467:
        /* <DEDUP_REMOVED lines=10> */
.L_x_29470:
[----:B------:R-:W2:Y:S02]  /*aaa0*/  LDG.E.U16 R2, desc[UR36][R2.64] ;  /* 0x0000002402027981 */ /* 0x000ea4000c1e1500 */
[----:B--2---:R-:W-:-:S05]  /*aab0*/  HADD2.F32 R0, -RZ, R2.H0_H0 ;  /* 0x20000002ff007230 */ /* 0x004fca0000004100 */
[----:B------:R-:W-:-:S04]  /*aac0*/  FMUL.FTZ R0, R0, 1 ;  /* 0x3f80000000007820 */ /* 0x000fc80000410000 */
[----:B------:R0:W1:Y:S01]  /*aad0*/  F2F.F64.F32 R18, R0 ;  /* 0x0000000000127310 */ /* 0x0000620000201800 */
[----:B------:R-:W-:Y:S05]  /*aae0*/  BRA `(.L_x_29464) ;  /* 0x0000000800bc7947 */ /* 0x000fea0003800000 */
.L_x_29469:
[----:B------:R0:W5:Y:S01]  /*aaf0*/  LDG.E.64 R18, desc[UR36][R2.64] ;  /* 0x0000002402127981 */ /* 0x000162000c1e1b00 */
[----:B------:R-:W-:Y:S05]  /*ab00*/  BRA `(.L_x_29464) ;  /* 0x0000000800b47947 */ /* 0x000fea0003800000 */
.L_x_29459:
        /* <DEDUP_REMOVED lines=13> */
.L_x_29473:
[----:B------:R0:W5:Y:S01]  /*abe0*/  LDG.E.64 R18, desc[UR36][R2.64] ;  /* 0x0000002402127981 */ /* 0x000162000c1e1b00 */
[----:B------:R-:W-:Y:S05]  /*abf0*/  BRA `(.L_x_29464) ;  /* 0x0000000800787947 */ /* 0x000fea0003800000 */
.L_x_29472:
        /* <DEDUP_REMOVED lines=28> */
.L_x_29475:
        /* <DEDUP_REMOVED lines=15> */
.L_x_29474:
[----:B------:R-:W2:Y:S02]  /*aeb0*/  LDG.E.U16 R0, desc[UR36][R2.64] ;  /* 0x0000002402007981 */ /* 0x000ea4000c1e1500 */
[----:B--2---:R-:W-:-:S04]  /*aec0*/  IMAD.U32 R0, R0, 0x10000, RZ ;  /* 0x0001000000007824 */ /* 0x004fc800078e00ff */
[----:B------:R-:W-:-:S04]  /*aed0*/  FMUL.FTZ R0, R0, 1 ;  /* 0x3f80000000007820 */ /* 0x000fc80000410000 */
[----:B------:R0:W1:Y:S01]  /*aee0*/  F2F.F64.F32 R18, R0 ;  /* 0x0000000000127310 */ /* 0x0000620000201800 */
[----:B------:R-:W-:Y:S05]  /*aef0*/  BRA `(.L_x_29464) ;  /* 0x0000000400b87947 */ /* 0x000fea0003800000 */
.L_x_29471:
        /* <DEDUP_REMOVED lines=9> */
[----:B--2---:R2:W3:Y:S01]  /*af90*/  I2F.F64.U16 R18, R2 ;  /* 0x0000000200127312 */ /* 0x0044e20000101800 */
[----:B------:R-:W-:Y:S05]  /*afa0*/  BRA `(.L_x_29464) ;  /* 0x00000004008c7947 */ /* 0x000fea0003800000 */
.L_x_29478:
        /* <DEDUP_REMOVED lines=21> */
.L_x_29482:
[----:B------:R-:W-:Y:S05]  /*b100*/  BSYNC B1 ;  /* 0x0000000000017941 */ /* 0x000fea0003800000 */
.L_x_29481:
[----:B------:R-:W-:Y:S01]  /*b110*/  LEA R3, R0, 0x3b800000, 0x17 ;  /* 0x3b80000000037811 */ /* 0x000fe200078eb8ff */
[----:B------:R-:W-:-:S05]  /*b120*/  IMAD.SHL.U32 R0, R2, 0x100000, RZ ;  /* 0x0010000002007824 */ /* 0x000fca00078e00ff */
[----:B------:R-:W-:-:S07]  /*b130*/  LOP3.LUT R0, R3, R0, R4, 0xfe, !PT ;  /* 0x0000000003007212 */ /* 0x000fce00078efe04 */
.L_x_29480:
[----:B------:R-:W-:Y:S05]  /*b140*/  BSYNC B0 ;  /* 0x0000000000007941 */ /* 0x000fea0003800000 */
.L_x_29479:
[----:B------:R-:W-:-:S04]  /*b150*/  FMUL.FTZ R0, R0, 1 ;  /* 0x3f80000000007820 */ /* 0x000fc80000410000 */
[----:B------:R4:W0:Y:S01]  /*b160*/  F2F.F64.F32 R18, R0 ;  /* 0x0000000000127310 */ /* 0x0008220000201800 */
[----:B------:R-:W-:Y:S05]  /*b170*/  BRA `(.L_x_29464) ;  /* 0x0000000400187947 */ /* 0x000fea0003800000 */
.L_x_29477:
        /* <DEDUP_REMOVED lines=21> */
.L_x_29486:
[----:B------:R-:W-:Y:S05]  /*b2d0*/  BSYNC B1 ;  /* 0x0000000000017941 */ /* 0x000fea0003800000 */
.L_x_29485:
[----:B------:R-:W-:Y:S01]  /*b2e0*/  LEA R3, R0, 0x37800000, 0x17 ;  /* 0x3780000000037811 */ /* 0x000fe200078eb8ff */
[----:B------:R-:W-:-:S05]  /*b2f0*/  IMAD.SHL.U32 R0, R2, 0x200000, RZ ;  /* 0x0020000002007824 */ /* 0x000fca00078e00ff */
[----:B------:R-:W-:-:S07]  /*b300*/  LOP3.LUT R0, R3, R0, R4, 0xfe, !PT ;  /* 0x0000000003007212 */ /* 0x000fce00078efe04 */
.L_x_29484:
[----:B------:R-:W-:Y:S05]  /*b310*/  BSYNC B0 ;  /* 0x0000000000007941 */ /* 0x000fea0003800000 */
.L_x_29483:
[----:B------:R-:W-:-:S04]  /*b320*/  FMUL.FTZ R0, R0, 1 ;  /* 0x3f80000000007820 */ /* 0x000fc80000410000 */
[----:B------:R0:W1:Y:S01]  /*b330*/  F2F.F64.F32 R18, R0 ;  /* 0x0000000000127310 */ /* 0x0000620000201800 */
[----:B------:R-:W-:Y:S05]  /*b340*/  BRA `(.L_x_29464) ;  /* 0x0000000000a47947 */ /* 0x000fea0003800000 */
.L_x_29476:
        /* <DEDUP_REMOVED lines=14> */
.L_x_29490:
[----:B------:R-:W-:Y:S05]  /*b430*/  BSYNC B0 ;  /* 0x0000000000007941 */ /* 0x000fea0003800000 */
.L_x_29489:
[----:B------:R-:W-:-:S04]  /*b440*/  FMUL.FTZ R0, R0, 1 ;  /* 0x3f80000000007820 */ /* 0x000fc80000410000 */
[----:B------:R0:W1:Y:S01]  /*b450*/  F2F.F64.F32 R18, R0 ;  /* 0x0000000000127310 */ /* 0x0000620000201800 */
[----:B------:R-:W-:Y:S05]  /*b460*/  BRA `(.L_x_29464) ;  /* 0x00000000005c7947 */ /* 0x000fea0003800000 */
.L_x_29463:
        /* <DEDUP_REMOVED lines=16> */
.L_x_29491:
[----:B------:R-:W-:Y:S01]  /*b570*/  CS2R R18, SRZ ;  /* 0x0000000000127805 */ /* 0x000fe2000001ff00 */
[----:B------:R-:W-:Y:S06]  /*b580*/  BRA `(.L_x_29464) ;  /* 0x0000000000147947 */ /* 0x000fec0003800000 */
.L_x_29488:
[----:B------:R-:W2:Y:S02]  /*b590*/  LDG.E.64 R18, desc[UR36][R2.64] ;  /* 0x0000002402127981 */ /* 0x000ea4000c1e1b00 */
[----:B--2---:R-:W0:Y:S01]  /*b5a0*/  I2F.F64.U64 R18, R18 ;  /* 0x0000001200127312 */ /* 0x004e220000301800 */
[----:B------:R-:W-:Y:S05]  /*b5b0*/  BRA `(.L_x_29464) ;  /* 0x0000000000087947 */ /* 0x000fea0003800000 */
.L_x_29487:
[----:B------:R-:W2:Y:S02]  /*b5c0*/  LDG.E R2, desc[UR36][R2.64] ;  /* 0x0000002402027981 */ /* 0x000ea4000c1e1900 */
[----:B--2---:R0:W1:Y:S02]  /*b5d0*/  I2F.F64.U32 R18, R2 ;  /* 0x0000000200127312 */ /* 0x0040640000201800 */
.L_x_29464:
[----:B0-----:R-:W4:Y:S01]  /*b5e0*/  LDC.U8 R4, c[0x0][0x493] ;  /* 0x000124c0ff047b82 */ /* 0x001f220000000000 */
[----:B------:R-:W-:Y:S02]  /*b5f0*/  ULDC.64 UR4, c[0x0][0x488] ;  /* 0x0001220000047ab9 */ /* 0x000fe40000000a00 */
[----:B--2---:R-:W-:-:S05]  /*b600*/  IADD3 R2, P0, R22, UR4, RZ ;  /* 0x0000000416027c10 */ /* 0x004fca000ff1e0ff */
        /* <DEDUP_REMOVED lines=15> */
.L_x_29495:
[----:B------:R-:W2:Y:S02]  /*b700*/  LDG.E.U8 R2, desc[UR36][R2.64] ;  /* 0x0000002402027981 */ /* 0x000ea4000c1e1100 */
[----:B--2---:R0:W2:Y:S01]  /*b710*/  I2F.F64.U16 R4, R2 ;  /* 0x0000000200047312 */ /* 0x0040a20000101800 */
[----:B------:R-:W-:Y:S05]  /*b720*/  BRA `(.L_x_29497) ;  /* 0x0000000c00707947 */ /* 0x000fea0003800000 */
.L_x_29494:
        /* <DEDUP_REMOVED lines=9> */
.L_x_29499:
[----:B------:R-:W2:Y:S02]  /*b7c0*/  LDG.E R2, desc[UR36][R2.64] ;  /* 0x0000002402027981 */ /* 0x000ea4000c1e1900 */
[----:B--2---:R0:W2:Y:S01]  /*b7d0*/  I2F.F64 R4, R2 ;  /* 0x0000000200047312 */ /* 0x0040a20000201c00 */
[----:B------:R-:W-:Y:S05]  /*b7e0*/  BRA `(.L_x_29497) ;  /* 0x0000000c00407947 */ /* 0x000fea0003800000 */
.L_x_29498:
[----:B------:R-:W2:Y:S02]  /*b7f0*/  LDG.E.U16 R2, desc[UR36][R2.64] ;  /* 0x0000002402027981 */ /* 0x000ea4000c1e1500 */
[----:B--2---:R0:W2:Y:S01]  /*b800*/  I2F.F64.S16 R4, R2 ;  /* 0x0000000200047312 */ /* 0x0040a20000101c00 */
[----:B------:R-:W-:Y:S05]  /*b810*/  BRA `(.L_x_29497) ;  /* 0x0000000c00347947 */ /* 0x000fea0003800000 */
.L_x_29493:
        /* <DEDUP_REMOVED lines=10> */
.L_x_29501:
[----:B------:R-:W2:Y:S02]  /*b8c0*/  LDG.E.U16 R0, desc[UR36][R2.64] ;  /* 0x0000002402007981 */ /* 0x000ea4000c1e1500 */
[----:B--2---:R-:W-:-:S05]  /*b8d0*/  HADD2.F32 R0, -RZ, R0.H0_H0 ;  /* 0x20000000ff007230 */ /* 0x004fca0000004100 */
[----:B------:R-:W-:-:S04]  /*b8e0*/  FMUL.FTZ R0, R0, 1 ;  /* 0x3f80000000007820 */ /* 0x000fc80000410000 */
[----:B------:R0:W2:Y:S01]  /*b8f0*/  F2F.F64.F32 R4, R0 ;  /* 0x0000000000047310 */ /* 0x0000a20000201800 */
[----:B------:R-:W-:Y:S05]  /*b900*/  BRA `(.L_x_29497) ;  /* 0x0000000800f87947 */ /* 0x000fea0003800000 */
.L_x_29500:
        /* <DEDUP_REMOVED lines=8> */
[----:B------:R-:W2:Y:S01]  /*b990*/  F2F.F64.F32 R4, R4 ;  /* 0x0000000400047310 */ /* 0x000ea20000201800 */
[----:B------:R-:W-:Y:S05]  /*b9a0*/  BRA `(.L_x_29497) ;  /* 0x0000000800d07947 */ /* 0x000fea0003800000 */
.L_x_29503:
[----:B------:R-:W2:Y:S02]  /*b9b0*/  LDG.E.U16 R2, desc[UR36][R2.64] ;  /* 0x0000002402027981 */ /* 0x000ea4000c1e1500 */
[----:B--2---:R-:W-:-:S05]  /*b9c0*/  HADD2.F32 R0, -RZ, R2.H0_H0 ;  /* 0x20000002ff007230 */ /* 0x004fca0000004100 */
[----:B------:R-:W-:-:S04]  /*b9d0*/  FMUL.FTZ R0, R0, 1 ;  /* 0x3f80000000007820 */ /* 0x000fc80000410000 */
[----:B------:R4:W0:Y:S01]  /*b9e0*/  F2F.F64.F32 R4, R0 ;  /* 0x0000000000047310 */ /* 0x0008220000201800 */
[----:B------:R-:W-:Y:S05]  /*b9f0*/  BRA `(.L_x_29497) ;  /* 0x0000000800bc7947 */ /* 0x000fea0003800000 */
.L_x_29502:
[----:B------:R0:W5:Y:S01]  /*ba00*/  LDG.E.64 R4, desc[UR36][R2.64] ;  /* 0x0000002402047981 */ /* 0x000162000c1e1b00 */
[----:B------:R-:W-:Y:S05]  /*ba10*/  BRA `(.L_x_29497) ;  /* 0x0000000800b47947 */ /* 0x000fea0003800000 */
.L_x_29492:
        /* <DEDUP_REMOVED lines=13> */
.L_x_29506:
[----:B------:R0:W5:Y:S01]  /*baf0*/  LDG.E.64 R4, desc[UR36][R2.64] ;  /* 0x0000002402047981 */ /* 0x000162000c1e1b00 */
[----:B------:R-:W-:Y:S05]  /*bb00*/  BRA `(.L_x_29497) ;  /* 0x0000000800787947 */ /* 0x000fea0003800000 */
.L_x_29505:
        /* <DEDUP_REMOVED lines=28> */
.L_x_29508:
        /* <DEDUP_REMOVED lines=15> */
.L_x_29507:
[----:B------:R-:W2:Y:S02]  /*bdc0*/  LDG.E.U16 R0, desc[UR36][R2.64] ;  /* 0x0000002402007981 */ /* 0x000ea4000c1e1500 */
[----:B--2---:R-:W-:-:S04]  /*bdd0*/  IMAD.U32 R0, R0, 0x10000, RZ ;  /* 0x0001000000007824 */ /* 0x004fc800078e00ff */
[----:B------:R-:W-:-:S04]  /*bde0*/  FMUL.FTZ R0, R0, 1 ;  /* 0x3f80000000007820 */ /* 0x000fc80000410000 */
[----:B------:R0:W2:Y:S01]  /*bdf0*/  F2F.F64.F32 R4, R0 ;  /* 0x0000000000047310 */ /* 0x0000a20000201800 */
[----:B------:R-:W-:Y:S05]  /*be00*/  BRA `(.L_x_29497) ;  /* 0x0000000400b87947 */ /* 0x000fea0003800000 */
.L_x_29504:
        /* <DEDUP_REMOVED lines=11> */
.L_x_29511:
        /* <DEDUP_REMOVED lines=21> */
.L_x_29515:
[----:B------:R-:W-:Y:S05]  /*c010*/  BSYNC B1 ;  /* 0x0000000000017941 */ /* 0x000fea0003800000 */
.L_x_29514:
[----:B------:R-:W-:Y:S01]  /*c020*/  LEA R3, R0, 0x3b800000, 0x17 ;  /* 0x3b80000000037811 */ /* 0x000fe200078eb8ff */
[----:B------:R-:W-:-:S05]  /*c030*/  IMAD.SHL.U32 R0, R2, 0x100000, RZ ;  /* 0x0010000002007824 */ /* 0x000fca00078e00ff */
[----:B------:R-:W-:-:S07]  /*c040*/  LOP3.LUT R0, R3, R0, R4, 0xfe, !PT ;  /* 0x0000000003007212 */ /* 0x000fce00078efe04 */
.L_x_29513:
[----:B------:R-:W-:Y:S05]  /*c050*/  BSYNC B0 ;  /* 0x0000000000007941 */ /* 0x000fea0003800000 */
.L_x_29512:
[----:B------:R-:W-:-:S04]  /*c060*/  FMUL.FTZ R0, R0, 1 ;  /* 0x3f80000000007820 */ /* 0x000fc80000410000 */
[----:B------:R0:W2:Y:S01]  /*c070*/  F2F.F64.F32 R4, R0 ;  /* 0x0000000000047310 */ /* 0x0000a20000201800 */
[----:B------:R-:W-:Y:S05]  /*c080*/  BRA `(.L_x_29497) ;  /* 0x0000000400187947 */ /* 0x000fea0003800000 */
.L_x_29510:
        /* <DEDUP_REMOVED lines=21> */
.L_x_29519:
[----:B------:R-:W-:Y:S05]  /*c1e0*/  BSYNC B1 ;  /* 0x0000000000017941 */ /* 0x000fea0003800000 */
.L_x_29518:
[----:B------:R-:W-:Y:S01]  /*c1f0*/  LEA R3, R0, 0x37800000, 0x17 ;  /* 0x3780000000037811 */ /* 0x000fe200078eb8ff */
[----:B------:R-:W-:-:S05]  /*c200*/  IMAD.SHL.U32 R0, R2, 0x200000, RZ ;  /* 0x0020000002007824 */ /* 0x000fca00078e00ff */
[----:B------:R-:W-:-:S07]  /*c210*/  LOP3.LUT R0, R3, R0, R4, 0xfe, !PT ;  /* 0x0000000003007212 */ /* 0x000fce00078efe04 */
.L_x_29517:
[----:B------:R-:W-:Y:S05]  /*c220*/  BSYNC B0 ;  /* 0x0000000000007941 */ /* 0x000fea0003800000 */
.L_x_29516:
[----:B------:R-:W-:-:S04]  /*c230*/  FMUL.FTZ R0, R0, 1 ;  /* 0x3f80000000007820 */ /* 0x000fc80000410000 */
[----:B------:R0:W2:Y:S01]  /*c240*/  F2F.F64.F32 R4, R0 ;  /* 0x0000000000047310 */ /* 0x0000a20000201800 */
[----:B------:R-:W-:Y:S05]  /*c250*/  BRA `(.L_x_29497) ;  /* 0x0000000000a47947 */ /* 0x000fea0003800000 */
.L_x_29509:
        /* <DEDUP_REMOVED lines=14> */
.L_x_29523:
[----:B------:R-:W-:Y:S05]  /*c340*/  BSYNC B0 ;  /* 0x0000000000007941 */ /* 0x000fea0003800000 */
.L_x_29522:
[----:B------:R-:W-:-:S04]  /*c350*/  FMUL.FTZ R0, R0, 1 ;  /* 0x3f80000000007820 */ /* 0x000fc80000410000 */
[----:B------:R0:W2:Y:S01]  /*c360*/  F2F.F64.F32 R4, R0 ;  /* 0x0000000000047310 */ /* 0x0000a20000201800 */
[----:B------:R-:W-:Y:S05]  /*c370*/  BRA `(.L_x_29497) ;  /* 0x00000000005c7947 */ /* 0x000fea0003800000 */
.L_x_29496:
        /* <DEDUP_REMOVED lines=16> */
.L_x_29524:
[----:B------:R-:W-:Y:S01]  /*c480*/  CS2R R4, SRZ ;  /* 0x0000000000047805 */ /* 0x000fe2000001ff00 */
[----:B------:R-:W-:Y:S06]  /*c490*/  BRA `(.L_x_29497) ;  /* 0x0000000000147947 */ /* 0x000fec0003800000 */
.L_x_29521:
[----:B------:R-:W2:Y:S02]  /*c4a0*/  LDG.E.64 R4, desc[UR36][R2.64] ;  /* 0x0000002402047981 */ /* 0x000ea4000c1e1b00 */
[----:B--2---:R-:W0:Y:S01]  /*c4b0*/  I2F.F64.U64 R4, R4 ;  /* 0x0000000400047312 */ /* 0x004e220000301800 */
[----:B------:R-:W-:Y:S05]  /*c4c0*/  BRA `(.L_x_29497) ;  /* 0x0000000000087947 */ /* 0x000fea0003800000 */
.L_x_29520:
[----:B------:R-:W2:Y:S02]  /*c4d0*/  LDG.E R2, desc[UR36][R2.64] ;  /* 0x0000002402027981 */ /* 0x000ea4000c1e1900 */
[----:B--2---:R0:W2:Y:S02]  /*c4e0*/  I2F.F64.U32 R4, R2 ;  /* 0x0000000200047312 */ /* 0x0040a40000201800 */
.L_x_29497:
[----:B0-2--5:R-:W-:Y:S01]  /*c4f0*/  DSETP.GTU.AND P0, PT, |R4|, +INF , PT ;  /* 0x7ff000000400742a */ /* 0x025fe20003f0c200 */
[----:B------:R-:W-:Y:S05]  /*c500*/  BSSY B0, `(.L_x_29525) ;  /* 0x000001e000007945 */ /* 0x000fea0003800000 */
[----:B-1-3--:R-:W-:-:S14]  /*c510*/  DSETP.GTU.OR P0, PT, |R18|, +INF , P0 ;  /* 0x7ff000001200742a */ /* 0x00afdc000070c600 */
[----:B------:R-:W-:Y:S05]  /*c520*/  @P0 BRA `(.L_x_29526) ;  /* 0x0000000000680947 */ /* 0x000fea0003800000 */
[----:B----4-:R-:W-:Y:S02]  /*c530*/  LOP3.LUT R0, R4, R18, RZ, 0xfc, !PT ;  /* 0x0000001204007212 */ /* 0x010fe400078efcff */
        /* <DEDUP_REMOVED lines=25> */
.L_x_29526:
[----:B------:R-:W-:-:S11]  /*c6d0*/  DADD R4, R4, R18 ;  /* 0x0000000004047229 */ /* 0x000fd60000000012 */
.L_x_29527:
[----:B------:R-:W-:Y:S05]  /*c6e0*/  BSYNC B0 ;  /* 0x0000000000007941 */ /* 0x000fea0003800000 */
.L_x_29525:
[----:B------:R-:W4:Y:S02]  /*c6f0*/  LDC.U8 R2, c[0x0][0x491] ;  /* 0x00012440ff027b82 */ /* 0x000f240000000000 */
        /* <DEDUP_REMOVED lines=14> */
.L_x_29531:
[----:B------:R-:W0:Y:S02]  /*c7e0*/  F2I.S64.F64.TRUNC R4, R4 ;  /* 0x0000000400047311 */ /* 0x000e24000030d900 */
[----:B0-----:R-:W-:-:S05]  /*c7f0*/  IMAD.MOV.U32 R3, RZ, RZ, R4 ;  /* 0x000000ffff037224 */ /* 0x001fca00078e0004 */
[----:B------:R0:W-:Y:S01]  /*c800*/  STG.E.U8 desc[UR36][R16.64], R3 ;  /* 0x0000000310007986 */ /* 0x0001e2000c101124 */
[----:B------:R-:W-:Y:S05]  /*c810*/  BRA `(.L_x_29533) ;  /* 0x0000000c00f87947 */ /* 0x000fea0003800000 */
.L_x_29530:
        /* <DEDUP_REMOVED lines=9> */
.L_x_29535:
[----:B------:R-:W0:Y:S02]  /*c8b0*/  F2I.F64.TRUNC R5, R4 ;  /* 0x0000000400057311 */ /* 0x000e24000030d100 */
[----:B0-----:R0:W-:Y:S01]  /*c8c0*/  STG.E desc[UR36][R16.64], R5 ;  /* 0x0000000510007986 */ /* 0x0011e2000c101924 */
[----:B------:R-:W-:Y:S05]  /*c8d0*/  BRA `(.L_x_29533) ;  /* 0x0000000c00c87947 */ /* 0x000fea0003800000 */
.L_x_29534:
[----:B------:R-:W0:Y:S02]  /*c8e0*/  F2I.F64.TRUNC R5, R4 ;  /* 0x0000000400057311 */ /* 0x000e24000030d100 */
[----:B0-----:R0:W-:Y:S01]  /*c8f0*/  STG.E.U16 desc[UR36][R16.64], R5 ;  /* 0x0000000510007986 */ /* 0x0011e2000c101524 */
[----:B------:R-:W-:Y:S05]  /*c900*/  BRA `(.L_x_29533) ;  /* 0x0000000c00bc7947 */ /* 0x000fea0003800000 */
.L_x_29529:
        /* <DEDUP_REMOVED lines=13> */
.L_x_29537:
        /* <DEDUP_REMOVED lines=8> */
.L_x_29536:
        /* <DEDUP_REMOVED lines=14> */
.L_x_29539:
        /* <DEDUP_REMOVED lines=9> */
.L_x_29538:
[----:B------:R4:W-:Y:S01]  /*cbd0*/  STG.E.64 desc[UR36][R16.64], R4 ;  /* 0x0000000410007986 */ /* 0x0009e2000c101b24 */
[----:B------:R-:W-:Y:S05]  /*cbe0*/  BRA `(.L_x_29533) ;  /* 0x0000000c00047947 */ /* 0x000fea0003800000 */
.L_x_29528:
        /* <DEDUP_REMOVED lines=12> */
.L_x_29542:
[----:B------:R-:W-:-:S05]  /*ccb0*/  CS2R R6, SRZ ;  /* 0x0000000000067805 */ /* 0x000fca000001ff00 */
[----:B------:R0:W-:Y:S01]  /*ccc0*/  STG.E.128 desc[UR36][R16.64], R4 ;  /* 0x0000000410007986 */ /* 0x0001e2000c101d24 */
[----:B------:R-:W-:Y:S05]  /*ccd0*/  BRA `(.L_x_29533) ;  /* 0x0000000800c87947 */ /* 0x000fea0003800000 */
.L_x_29541:
        /* <DEDUP_REMOVED lines=25> */
.L_x_29546:
[----:B------:R-:W-:Y:S05]  /*ce70*/  BSYNC B0 ;  /* 0x0000000000007941 */ /* 0x000fea0003800000 */
.L_x_29545:
[----:B------:R-:W-:-:S05]  /*ce80*/  LOP3.LUT R3, R0, R3, RZ, 0xfc, !PT ;  /* 0x0000000300037212 */ /* 0x000fca00078efcff */
[----:B------:R0:W-:Y:S01]  /*ce90*/  STG.E.U8 desc[UR36][R16.64], R3 ;  /* 0x0000000310007986 */ /* 0x0001e2000c101124 */
[----:B------:R-:W-:Y:S05]  /*cea0*/  BRA `(.L_x_29533) ;  /* 0x0000000800547947 */ /* 0x000fea0003800000 */
.L_x_29544:
        /* <DEDUP_REMOVED lines=17> */
.L_x_29548:
[----:B------:R-:W-:Y:S01]  /*cfc0*/  IMAD.MOV.U32 R0, RZ, RZ, 0x7f ;  /* 0x0000007fff007424 */ /* 0x000fe200078e00ff */
[----:B------:R-:W-:-:S04]  /*cfd0*/  ISETP.GT.U32.AND P0, PT, R2, 0x7f800000, PT ;  /* 0x7f8000000200780c */ /* 0x000fc80003f04070 */
[----:B------:R-:W-:-:S09]  /*cfe0*/  SEL R0, R0, 0x7c, P0 ;  /* 0x0000007c00007807 */ /* 0x000fd20000000000 */
.L_x_29549:
[----:B------:R-:W-:Y:S05]  /*cff0*/  BSYNC B0 ;  /* 0x0000000000007941 */ /* 0x000fea0003800000 */
.L_x_29547:
[----:B------:R-:W-:-:S04]  /*d000*/  LOP3.LUT R2, R3, 0x80000000, RZ, 0xc0, !PT ;  /* 0x8000000003027812 */ /* 0x000fc800078ec0ff */
[----:B------:R-:W-:-:S04]  /*d010*/  SHF.R.U32.HI R3, RZ, 0x18, R2 ;  /* 0x00000018ff037819 */ /* 0x000fc80000011602 */
[----:B------:R-:W-:-:S05]  /*d020*/  LOP3.LUT R3, R0, R3, RZ, 0xfc, !PT ;  /* 0x0000000300037212 */ /* 0x000fca00078efcff */
[----:B------:R0:W-:Y:S01]  /*d030*/  STG.E.U8 desc[UR36][R16.64], R3 ;  /* 0x0000000310007986 */ /* 0x0001e2000c101124 */
[----:B------:R-:W-:Y:S05]  /*d040*/  BRA `(.L_x_29533) ;  /* 0x0000000400ec7947 */ /* 0x000fea0003800000 */
.L_x_29543:
        /* <DEDUP_REMOVED lines=8> */
.L_x_29540:
        /* <DEDUP_REMOVED lines=11> */
.L_x_29552:
        /* <DEDUP_REMOVED lines=21> */
.L_x_29555:
[----:B------:R-:W-:-:S04]  /*d2d0*/  LOP3.LUT R2, R3, 0x80000000, RZ, 0xc0, !PT ;  /* 0x8000000003027812 */ /* 0x000fc800078ec0ff */
[----:B------:R-:W-:-:S04]  /*d2e0*/  SHF.R.U32.HI R3, RZ, 0x18, R2 ;  /* 0x00000018ff037819 */ /* 0x000fc80000011602 */
[----:B------:R-:W-:-:S04]  /*d2f0*/  LOP3.LUT R0, R0, R3, RZ, 0xfc, !PT ;  /* 0x0000000300007212 */ /* 0x000fc800078efcff */
[----:B------:R-:W-:-:S07]  /*d300*/  PRMT R8, R0, 0x7610, R8 ;  /* 0x0000761000087816 */ /* 0x000fce0000000008 */
.L_x_29554:
[----:B------:R-:W-:Y:S05]  /*d310*/  BSYNC B0 ;  /* 0x0000000000007941 */ /* 0x000fea0003800000 */
.L_x_29553:
[----:B------:R0:W-:Y:S01]  /*d320*/  STG.E.U8 desc[UR36][R16.64], R8 ;  /* 0x0000000810007986 */ /* 0x0001e2000c101124 */
[----:B------:R-:W-:Y:S05]  /*d330*/  BRA `(.L_x_29533) ;  /* 0x0000000400307947 */ /* 0x000fea0003800000 */
.L_x_29551:
        /* <DEDUP_REMOVED lines=21> */
.L_x_29558:
[----:B------:R-:W-:-:S04]  /*d490*/  LOP3.LUT R2, R3, 0x80000000, RZ, 0xc0, !PT ;  /* 0x8000000003027812 */ /* 0x000fc800078ec0ff */
[----:B------:R-:W-:-:S04]  /*d4a0*/  SHF.R.U32.HI R3, RZ, 0x18, R2 ;  /* 0x00000018ff037819 */ /* 0x000fc80000011602 */
[----:B------:R-:W-:-:S04]  /*d4b0*/  LOP3.LUT R0, R0, R3, RZ, 0xfc, !PT ;  /* 0x0000000300007212 */ /* 0x000fc800078efcff */
[----:B------:R-:W-:-:S07]  /*d4c0*/  PRMT R8, R0, 0x7610, R8 ;  /* 0x0000761000087816 */ /* 0x000fce0000000008 */
.L_x_29557:
[----:B------:R-:W-:Y:S05]  /*d4d0*/  BSYNC B0 ;  /* 0x0000000000007941 */ /* 0x000fea0003800000 */
.L_x_29556:
[----:B------:R0:W-:Y:S01]  /*d4e0*/  STG.E.U8 desc[UR36][R16.64], R8 ;  /* 0x0000000810007986 */ /* 0x0001e2000c101124 */
[----:B------:R-:W-:Y:S05]  /*d4f0*/  BRA `(.L_x_29533) ;  /* 0x0000000000c07947 */ /* 0x000fea0003800000 */
.L_x_29550:
        /* <DEDUP_REMOVED lines=26> */
.L_x_29532:
        /* <DEDUP_REMOVED lines=16> */
.L_x_29561:
[----:B------:R-:W-:Y:S05]  /*d7a0*/  BRA `(.L_x_29533) ;  /* 0x0000000000147947 */ /* 0x000fea0003800000 */
.L_x_29560:
[----:B------:R-:W0:Y:S02]  /*d7b0*/  F2I.U64.F64.TRUNC R4, R4 ;  /* 0x0000000400047311 */ /* 0x000e24000030d800 */
[----:B0-----:R0:W-:Y:S01]  /*d7c0*/  STG.E.64 desc[UR36][R16.64], R4 ;  /* 0x0000000410007986 */ /* 0x0011e2000c101b24 */
[----:B------:R-:W-:Y:S05]  /*d7d0*/  BRA `(.L_x_29533) ;  /* 0x0000000000087947 */ /* 0x000fea0003800000 */
.L_x_29559:
[----:B------:R-:W0:Y:S02]  /*d7e0*/  F2I.U32.F64.TRUNC R5, R4 ;  /* 0x0000000400057311 */ /* 0x000e24000030d000 */
[----:B0-----:R0:W-:Y:S02]  /*d7f0*/  STG.E desc[UR36][R16.64], R5 ;  /* 0x0000000510007986 */ /* 0x0011e4000c101924 */
.L_x_29533:
[----:B------:R-:W-:-:S07]  /*d800*/  VIADD R23, R23, 0x80 ;  /* 0x0000008017177836 */ /* 0x000fce0000000000 */
.L_x_29457:
[----:B------:R-:W-:Y:S05]  /*d810*/  BSYNC B6 ;  /* 0x0000000000067941 */ /* 0x000fea0003800000 */
.L_x_29456:
        /* <DEDUP_REMOVED lines=357> */
.L_x_29562:
        /* <DEDUP_REMOVED lines=21> */
.L_x_29566:
[----:B------:R-:W2:Y:S02]  /*efc0*/  LDG.E.U8 R2, desc[UR36][R2.64] ;  /* 0x0000002402027981 */ /* 0x000ea4000c1e1100 */
[----:B--2---:R0:W1:Y:S01]  /*efd0*/  I2F.F64.U16 R18, R2 ;  /* 0x0000000200127312 */ /* 0x0040620000101800 */
[----:B------:R-:W-:Y:S05]  /*efe0*/  BRA `(.L_x_29568) ;  /* 0x0000000c00707947 */ /* 0x000fea0003800000 */
.L_x_29565:
        /* <DEDUP_REMOVED lines=9> */
.L_x_29570:
[----:B------:R-:W2:Y:S02]  /*f080*/  LDG.E R2, desc[UR36][R2.64] ;  /* 0x0000002402027981 */ /* 0x000ea4000c1e1900 */
[----:B--2---:R0:W1:Y:S01]  /*f090*/  I2F.F64 R18, R2 ;  /* 0x0000000200127312 */ /* 0x0040620000201c00 */
[----:B------:R-:W-:Y:S05]  /*f0a0*/  BRA `(.L_x_29568) ;  /* 0x0000000c00407947 */ /* 0x000fea0003800000 */
.L_x_29569:
[----:B------:R-:W2:Y:S02]  /*f0b0*/  LDG.E.U16 R2, desc[UR36][R2.64] ;  /* 0x0000002402027981 */ /* 0x000ea4000c1e1500 */
[----:B--2---:R0:W1:Y:S01]  /*f0c0*/  I2F.F64.S16 R18, R2 ;  /* 0x0000000200127312 */ /* 0x0040620000101c00 */
[----:B------:R-:W-:Y:S05]  /*f0d0*/  BRA `(.L_x_29568) ;  /* 0x0000000c00347947 */ /* 0x000fea0003800000 */
.L_x_29564:
        /* <DEDUP_REMOVED lines=10> */
.L_x_29572:
[----:B------:R-:W2:Y:S02]  /*f180*/  LDG.E.U16 R0, desc[UR36][R2.64] ;  /* 0x0000002402007981 */ /* 0x000ea4000c1e1500 */
[----:B--2---:R-:W-:-:S05]  /*f190*/  HADD2.F32 R0, -RZ, R0.H0_H0 ;  /* 0x20000000ff007230 */ /* 0x004fca0000004100 */
[----:B------:R-:W-:-:S04]  /*f1a0*/  FMUL.FTZ R0, R0, 1 ;  /* 0x3f80000000007820 */ /* 0x000fc80000410000 */
[----:B------:R0:W1:Y:S01]  /*f1b0*/  F2F.F64.F32 R18, R0 ;  /* 0x0000000000127310 */ /* 0x0000620000201800 */
[----:B------:R-:W-:Y:S05]  /*f1c0*/  BRA `(.L_x_29568) ;  /* 0x0000000800f87947 */ /* 0x000fea0003800000 */
.L_x_29571:
        /* <DEDUP_REMOVED lines=10> */
.L_x_29574:
[----:B------:R-:W2:Y:S02]  /*f270*/  LDG.E.U16 R2, desc[UR36][R2.64] ;  /* 0x0000002402027981 */ /* 0x000ea4000c1e1500 */
[----:B--2---:R-:W-:-:S05]  /*f280*/  HADD2.F32 R0, -RZ, R2.H0_H0 ;  /* 0x20000002ff007230 */ /* 0x004fca0000004100 */
[----:B------:R-:W-:-:S04]  /*f290*/  FMUL.FTZ R0, R0, 1 ;  /* 0x3f80000000007820 */ /* 0x000fc80000410000 */
[----:B------:R0:W1:Y:S01]  /*f2a0*/  F2F.F64.F32 R18, R0 ;  /* 0x0000000000127310 */ /* 0x0000620000201800 */
[----:B------:R-:W-:Y:S05]  /*f2b0*/  BRA `(.L_x_29568) ;  /* 0x0000000800bc7947 */ /* 0x000fea0003800000 */
.L_x_29573:
[----:B------:R0:W5:Y:S01]  /*f2c0*/  LDG.E.64 R18, desc[UR36][R2.64] ;  /* 0x0000002402127981 */ /* 0x000162000c1e1b00 */
[----:B------:R-:W-:Y:S05]  /*f2d0*/  BRA `(.L_x_29568) ;  /* 0x0000000800b47947 */ /* 0x000fea0003800000 */
.L_x_29563:
        /* <DEDUP_REMOVED lines=13> */
.L_x_29577:
[----:B------:R0:W5:Y:S01]  /*f3b0*/  LDG.E.64 R18, desc[UR36][R2.64] ;  /* 0x0000002402127981 */ /* 0x000162000c1e1b00 */
[----:B------:R-:W-:Y:S05]  /*f3c0*/  BRA `(.L_x_29568) ;  /* 0x0000000800787947 */ /* 0x000fea0003800000 */
.L_x_29576:
        /* <DEDUP_REMOVED lines=28> */
.L_x_29579:
        /* <DEDUP_REMOVED lines=15> */
.L_x_29578:
[----:B------:R-:W2:Y:S02]  /*f680*/  LDG.E.U16 R0, desc[UR36][R2.64] ;  /* 0x0000002402007981 */ /* 0x000ea4000c1e1500 */
[----:B--2---:R-:W-:-:S04]  /*f690*/  IMAD.U32 R0, R0, 0x10000, RZ ;  /* 0x0001000000007824 */ /* 0x004fc800078e00ff */
[----:B------:R-:W-:-:S04]  /*f6a0*/  FMUL.FTZ R0, R0, 1 ;  /* 0x3f80000000007820 */ /* 0x000fc80000410000 */
[----:B------:R0:W1:Y:S01]  /*f6b0*/  F2F.F64.F32 R18, R0 ;  /* 0x0000000000127310 */ /* 0x0000620000201800 */
[----:B------:R-:W-:Y:S05]  /*f6c0*/  BRA `(.L_x_29568) ;  /* 0x0000000400b87947 */ /* 0x000fea0003800000 */
.L_x_29575:
        /* <DEDUP_REMOVED lines=11> */
.L_x_29582:
        /* <DEDUP_REMOVED lines=21> */
.L_x_29586:
[----:B------:R-:W-:Y:S05]  /*f8d0*/  BSYNC B1 ;  /* 0x0000000000017941 */ /* 0x000fea0003800000 */
.L_x_29585:
[----:B------:R-:W-:Y:S01]  /*f8e0*/  LEA R3, R0, 0x3b800000, 0x17 ;  /* 0x3b80000000037811 */ /* 0x000fe200078eb8ff */
[----:B------:R-:W-:-:S05]  /*f8f0*/  IMAD.SHL.U32 R0, R2, 0x100000, RZ ;  /* 0x0010000002007824 */ /* 0x000fca00078e00ff */
[----:B------:R-:W-:-:S07]  /*f900*/  LOP3.LUT R0, R3, R0, R4, 0xfe, !PT ;  /* 0x0000000003007212 */ /* 0x000fce00078efe04 */
.L_x_29584:
[----:B------:R-:W-:Y:S05]  /*f910*/  BSYNC B0 ;  /* 0x0000000000007941 */ /* 0x000fea0003800000 */
.L_x_29583:
[----:B------:R-:W-:-:S04]  /*f920*/  FMUL.FTZ R0, R0, 1 ;  /* 0x3f80000000007820 */ /* 0x000fc80000410000 */
[----:B------:R2:W3:Y:S01]  /*f930*/  F2F.F64.F32 R18, R0 ;  /* 0x0000000000127310 */ /* 0x0004e20000201800 */
[----:B------:R-:W-:Y:S05]  /*f940*/  BRA `(.L_x_29568) ;  /* 0x0000000400187947 */ /* 0x000fea0003800000 */
.L_x_29581:
        /* <DEDUP_REMOVED lines=21> */
.L_x_29590:
[----:B------:R-:W-:Y:S05]  /*faa0*/  BSYNC B1 ;  /* 0x0000000000017941 */ /* 0x000fea0003800000 */
.L_x_29589:
[----:B------:R-:W-:Y:S01]  /*fab0*/  LEA R3, R0, 0x37800000, 0x17 ;  /* 0x3780000000037811 */ /* 0x000fe200078eb8ff */
[----:B------:R-:W-:-:S05]  /*fac0*/  IMAD.SHL.U32 R0, R2, 0x200000, RZ ;  /* 0x0020000002007824 */ /* 0x000fca00078e00ff */
[----:B------:R-:W-:-:S07]  /*fad0*/  LOP3.LUT R0, R3, R0, R4, 0xfe, !PT ;  /* 0x0000000003007212 */ /* 0x000fce00078efe04 */
.L_x_29588:
[----:B------:R-:W-:Y:S05]  /*fae0*/  BSYNC B0 ;  /* 0x0000000000007941 */ /* 0x000fea0003800000 */
.L_x_29587:
[----:B------:R-:W-:-:S04]  /*faf0*/  FMUL.FTZ R0, R0, 1 ;  /* 0x3f80000000007820 */ /* 0x000fc80000410000 */
[----:B------:R4:W0:Y:S01]  /*fb00*/  F2F.F64.F32 R18, R0 ;  /* 0x0000000000127310 */ /* 0x0008220000201800 */
[----:B------:R-:W-:Y:S05]  /*fb10*/  BRA `(.L_x_29568) ;  /* 0x0000000000a47947 */ /* 0x000fea0003800000 */
.L_x_29580:
        /* <DEDUP_REMOVED lines=14> */
.L_x_29594:
[----:B------:R-:W-:Y:S05]  /*fc00*/  BSYNC B0 ;  /* 0x0000000000007941 */ /* 0x000fea0003800000 */
.L_x_29593:
[----:B------:R-:W-:-:S04]  /*fc10*/  FMUL.FTZ R0, R0, 1 ;  /* 0x3f80000000007820 */ /* 0x000fc80000410000 */
[----:B------:R0:W1:Y:S01]  /*fc20*/  F2F.F64.F32 R18, R0 ;  /* 0x0000000000127310 */ /* 0x0000620000201800 */
[----:B------:R-:W-:Y:S05]  /*fc30*/  BRA `(.L_x_29568) ;  /* 0x00000000005c7947 */ /* 0x000fea0003800000 */
.L_x_29567:
        /* <DEDUP_REMOVED lines=16> */
.L_x_29595:
[----:B------:R-:W-:Y:S01]  /*fd40*/  CS2R R18, SRZ ;  /* 0x0000000000127805 */ /* 0x000fe2000001ff00 */
[----:B------:R-:W-:Y:S06]  /*fd50*/  BRA `(.L_x_29568) ;  /* 0x0000000000147947 */ /* 0x000fec0003800000 */
.L_x_29592:
[----:B------:R-:W2:Y:S02]  /*fd60*/  LDG.E.64 R18, desc[UR36][R2.64] ;  /* 0x0000002402127981 */ /* 0x000ea4000c1e1b00 */
[----:B--2---:R-:W0:Y:S01]  /*fd70*/  I2F.F64.U64 R18, R18 ;  /* 0x0000001200127312 */ /* 0x004e220000301800 */
[----:B------:R-:W-:Y:S05]  /*fd80*/  BRA `(.L_x_29568) ;  /* 0x0000000000087947 */ /* 0x000fea0003800000 */
.L_x_29591:
[----:B------:R-:W2:Y:S02]  /*fd90*/  LDG.E R2, desc[UR36][R2.64] ;  /* 0x0000002402027981 */ /* 0x000ea4000c1e1900 */
[----:B--2---:R0:W1:Y:S02]  /*fda0*/  I2F.F64.U32 R18, R2 ;  /* 0x0000000200127312 */ /* 0x0040640000201800 */
.L_x_29568:
        /* <DEDUP_REMOVED lines=18> */
.L_x_29599:
[----:B------:R-:W2:Y:S02]  /*fed0*/  LDG.E.U8 R4, desc[UR36][R22.64] ;  /* 0x0000002416047981 */ /* 0x000ea4000c1e1100 */
[----:B--2---:R-:W0:Y:S01]  /*fee0*/  I2F.F64.U16 R4, R4 ;  /* 0x0000000400047312 */ /* 0x004e220000101800 */
[----:B------:R-:W-:Y:S05]  /*fef0*/  BRA `(.L_x_29601) ;  /* 0x0000000c00707947 */ /* 0x000fea0003800000 */
.L_x_29598:
        /* <DEDUP_REMOVED lines=9> */
.L_x_29603:
[----:B------:R-:W2:Y:S02]  /*ff90*/  LDG.E R4, desc[UR36][R22.64] ;  /* 0x0000002416047981 */ /* 0x000ea4000c1e1900 */
[----:B--2---:R-:W2:Y:S01]  /*ffa0*/  I2F.F64 R4, R4 ;  /* 0x0000000400047312 */ /* 0x004ea20000201c00 */
[----:B------:R-:W-:Y:S05]  /*ffb0*/  BRA `(.L_x_29601) ;  /* 0x0000000c00407947 */ /* 0x000fea0003800000 */
.L_x_29602:
[----:B------:R-:W2:Y:S02]  /*ffc0*/  LDG.E.U16 R4, desc[UR36][R22.64] ;  /* 0x0000002416047981 */ /* 0x000ea4000c1e1500 */
[----:B--2---:R-:W4:Y:S01]  /*ffd0*/  I2F.F64.S16 R4, R4 ;  /* 0x0000000400047312 */ /* 0x004f220000101c00 */
[----:B------:R-:W-:Y:S05]  /*ffe0*/  BRA `(.L_x_29601) ;  /* 0x0000000c00347947 */ /* 0x000fea0003800000 */
.L_x_29597:
        /* <DEDUP_REMOVED lines=10> */
.L_x_29605:
[----:B------:R-:W2:Y:S02]  /*10090*/  LDG.E.U16 R0, desc[UR36][R22.64] ;  /* 0x0000002416007981 */ /* 0x000ea4000c1e1500 */
[----:B--2---:R-:W-:-:S05]  /*100a0*/  HADD2.F32 R0, -RZ, R0.H0_H0 ;  /* 0x20000000ff007230 */ /* 0x004fca0000004100 */
[----:B------:R-:W-:-:S04]  /*100b0*/  FMUL.FTZ R0, R0, 1 ;  /* 0x3f80000000007820 */ /* 0x000fc80000410000 */
[----:B------:R0:W2:Y:S01]  /*100c0*/  F2F.F64.F32 R4, R0 ;  /* 0x0000000000047310 */ /* 0x0000a20000201800 */
[----:B------:R-:W-:Y:S05]  /*100d0*/  BRA `(.L_x_29601) ;  /* 0x0000000800f87947 */ /* 0x000fea0003800000 */
.L_x_29604:
        /* <DEDUP_REMOVED lines=10> */
.L_x_29607:
[----:B------:R-:W2:Y:S02]  /*10180*/  LDG.E.U16 R22, desc[UR36][R22.64] ;  /* 0x0000002416167981 */ /* 0x000ea4000c1e1500 */
[----:B--2---:R-:W-:-:S05]  /*10190*/  HADD2.F32 R0, -RZ, R22.H0_H0 ;  /* 0x20000016ff007230 */ /* 0x004fca0000004100 */
[----:B------:R-:W-:-:S04]  /*101a0*/  FMUL.FTZ R0, R0, 1 ;  /* 0x3f80000000007820 */ /* 0x000fc80000410000 */
[----:B------:R0:W2:Y:S01]  /*101b0*/  F2F.F64.F32 R4, R0 ;  /* 0x0000000000047310 */ /* 0x0000a20000201800 */
[----:B------:R-:W-:Y:S05]  /*101c0*/  BRA `(.L_x_29601) ;  /* 0x0000000800bc7947 */ /* 0x000fea0003800000 */
.L_x_29606:
[----:B------:R0:W5:Y:S01]  /*101d0*/  LDG.E.64 R4, desc[UR36][R22.64] ;  /* 0x0000002416047981 */ /* 0x000162000c1e1b00 */
[----:B------:R-:W-:Y:S05]  /*101e0*/  BRA `(.L_x_29601) ;  /* 0x0000000800b47947 */ /* 0x000fea0003800000 */
.L_x_29596:
        /* <DEDUP_REMOVED lines=13> */
.L_x_29610:
[----:B------:R0:W5:Y:S01]  /*102c0*/  LDG.E.64 R4, desc[UR36][R22.64] ;  /* 0x0000002416047981 */ /* 0x000162000c1e1b00 */
[----:B------:R-:W-:Y:S05]  /*102d0*/  BRA `(.L_x_29601) ;  /* 0x0000000800787947 */ /* 0x000fea0003800000 */
.L_x_29609:
        /* <DEDUP_REMOVED lines=26> */
[----:B------:R0:W2:Y:S01]  /*10480*/  F2F.F64.F32 R4, R3 ;  /* 0x0000000300047310 */ /* 0x0000a20000201800 */
[----:B------:R-:W-:Y:S05]  /*10490*/  BRA `(.L_x_29601) ;  /* 0x0000000800087947 */ /* 0x000fea0003800000 */
.L_x_29612:
        /* <DEDUP_REMOVED lines=15> */
.L_x_29611:
[----:B------:R-:W2:Y:S02]  /*10590*/  LDG.E.U16 R0, desc[UR36][R22.64] ;  /* 0x0000002416007981 */ /* 0x000ea4000c1e1500 */
[----:B--2---:R-:W-:-:S04]  /*105a0*/  IMAD.U32 R0, R0, 0x10000, RZ ;  /* 0x0001000000007824 */ /* 0x004fc800078e00ff */
[----:B------:R-:W-:-:S04]  /*105b0*/  FMUL.FTZ R0, R0, 1 ;  /* 0x3f80000000007820 */ /* 0x000fc80000410000 */
[----:B------:R0:W2:Y:S01]  /*105c0*/  F2F.F64.F32 R4, R0 ;  /* 0x0000000000047310 */ /* 0x0000a20000201800 */
[----:B------:R-:W-:Y:S05]  /*105d0*/  BRA `(.L_x_29601) ;  /* 0x0000000400b87947 */ /* 0x000fea0003800000 */
.L_x_29608:
        /* <DEDUP_REMOVED lines=11> */
.L_x_29615:
        /* <DEDUP_REMOVED lines=21> */
.L_x_29619:
[----:B------:R-:W-:Y:S05]  /*107e0*/  BSYNC B1 ;  /* 0x0000000000017941 */ /* 0x000fea0003800000 */
.L_x_29618:
[----:B------:R-:W-:Y:S01]  /*107f0*/  LEA R3, R0, 0x3b800000, 0x17 ;  /* 0x3b80000000037811 */ /* 0x000fe200078eb8ff */
[----:B------:R-:W-:-:S05]  /*10800*/  IMAD.SHL.U32 R0, R2, 0x100000, RZ ;  /* 0x0010000002007824 */ /* 0x000fca00078e00ff */
[----:B------:R-:W-:-:S07]  /*10810*/  LOP3.LUT R0, R3, R0, R4, 0xfe, !PT ;  /* 0x0000000003007212 */ /* 0x000fce00078efe04 */
.L_x_29617:
[----:B------:R-:W-:Y:S05]  /*10820*/  BSYNC B0 ;  /* 0x0000000000007941 */ /* 0x000fea0003800000 */
.L_x_29616:
[----:B------:R-:W-:-:S04]  /*10830*/  FMUL.FTZ R0, R0, 1 ;  /* 0x3f80000000007820 */ /* 0x000fc80000410000 */
[----:B------:R0:W2:Y:S01]  /*10840*/  F2F.F64.F32 R4, R0 ;  /* 0x0000000000047310 */ /* 0x0000a20000201800 */
[----:B------:R-:W-:Y:S05]  /*10850*/  BRA `(.L_x_29601) ;  /* 0x0000000400187947 */ /* 0x000fea0003800000 */
.L_x_29614:
        /* <DEDUP_REMOVED lines=21> */
.L_x_29623:
[----:B------:R-:W-:Y:S05]  /*109b0*/  BSYNC B1 ;  /* 0x0000000000017941 */ /* 0x000fea0003800000 */
.L_x_29622:
[----:B------:R-:W-:Y:S01]  /*109c0*/  LEA R3, R0, 0x37800000, 0x17 ;  /* 0x3780000000037811 */ /* 0x000fe200078eb8ff */
[----:B------:R-:W-:-:S05]  /*109d0*/  IMAD.SHL.U32 R0, R2, 0x200000, RZ ;  /* 0x0020000002007824 */ /* 0x000fca00078e00ff */
[----:B------:R-:W-:-:S07]  /*109e0*/  LOP3.LUT R0, R3, R0, R4, 0xfe, !PT ;  /* 0x0000000003007212 */ /* 0x000fce00078efe04 */
.L_x_29621:
[----:B------:R-:W-:Y:S05]  /*109f0*/  BSYNC B0 ;  /* 0x0000000000007941 */ /* 0x000fea0003800000 */
.L_x_29620:
[----:B------:R-:W-:-:S04]  /*10a00*/  FMUL.FTZ R0, R0, 1 ;  /* 0x3f80000000007820 */ /* 0x000fc80000410000 */
[----:B------:R0:W2:Y:S01]  /*10a10*/  F2F.F64.F32 R4, R0 ;  /* 0x0000000000047310 */ /* 0x0000a20000201800 */
[----:B------:R-:W-:Y:S05]  /*10a20*/  BRA `(.L_x_29601) ;  /* 0x0000000000a47947 */ /* 0x000fea0003800000 */
.L_x_29613:
        /* <DEDUP_REMOVED lines=14> */
.L_x_29627:
[----:B------:R-:W-:Y:S05]  /*10b10*/  BSYNC B0 ;  /* 0x0000000000007941 */ /* 0x000fea0003800000 */
.L_x_29626:
[----:B------:R-:W-:-:S04]  /*10b20*/  FMUL.FTZ R0, R0, 1 ;  /* 0x3f80000000007820 */ /* 0x000fc80000410000 */
[----:B------:R0:W2:Y:S01]  /*10b30*/  F2F.F64.F32 R4, R0 ;  /* 0x0000000000047310 */ /* 0x0000a20000201800 */
[----:B------:R-:W-:Y:S05]  /*10b40*/  BRA `(.L_x_29601) ;  /* 0x00000000005c7947 */ /* 0x000fea0003800000 */
.L_x_29600:
        /* <DEDUP_REMOVED lines=16> */
.L_x_29628:
[----:B------:R-:W-:Y:S01]  /*10c50*/  CS2R R4, SRZ ;  /* 0x0000000000047805 */ /* 0x000fe2000001ff00 */
[----:B------:R-:W-:Y:S06]  /*10c60*/  BRA `(.L_x_29601) ;  /* 0x0000000000147947 */ /* 0x000fec0003800000 */
.L_x_29625:
[----:B------:R-:W2:Y:S02]  /*10c70*/  LDG.E.64 R4, desc[UR36][R22.64] ;  /* 0x0000002416047981 */ /* 0x000ea4000c1e1b00 */
[----:B--2---:R-:W0:Y:S01]  /*10c80*/  I2F.F64.U64 R4, R4 ;  /* 0x0000000400047312 */ /* 0x004e220000301800 */
[----:B------:R-:W-:Y:S05]  /*10c90*/  BRA `(.L_x_29601) ;  /* 0x0000000000087947 */ /* 0x000fea0003800000 */
.L_x_29624:
[----:B------:R-:W2:Y:S02]  /*10ca0*/  LDG.E R4, desc[UR36][R22.64] ;  /* 0x0000002416047981 */ /* 0x000ea4000c1e1900 */
[----:B--2---:R-:W0:Y:S02]  /*10cb0*/  I2F.F64.U32 R4, R4 ;  /* 0x0000000400047312 */ /* 0x004e240000201800 */
.L_x_29601:
        /* <DEDUP_REMOVED lines=30> */
.L_x_29630:
[----:B------:R-:W-:-:S11]  /*10ea0*/  DADD R4, R4, R18 ;  /* 0x0000000004047229 */ /* 0x000fd60000000012 */
.L_x_29631:
[----:B------:R-:W-:Y:S05]  /*10eb0*/  BSYNC B0 ;  /* 0x0000000000007941 */ /* 0x000fea0003800000 */
.L_x_29629:
        /* <DEDUP_REMOVED lines=15> */
.L_x_29635:
[----:B------:R-:W0:Y:S02]  /*10fb0*/  F2I.S64.F64.TRUNC R4, R4 ;  /* 0x0000000400047311 */ /* 0x000e24000030d900 */
[----:B0-----:R-:W-:-:S05]  /*10fc0*/  IMAD.MOV.U32 R3, RZ, RZ, R4 ;  /* 0x000000ffff037224 */ /* 0x001fca00078e0004 */
[----:B------:R-:W-:Y:S01]  /*10fd0*/  STG.E.U8 desc[UR36][R16.64], R3 ;  /* 0x0000000310007986 */ /* 0x000fe2000c101124 */
[----:B------:R-:W-:Y:S05]  /*10fe0*/  EXIT ;  /* 0x000000000000794d */ /* 0x000fea0003800000 */
.L_x_29634:
        /* <DEDUP_REMOVED lines=9> */
.L_x_29638:
[----:B------:R-:W0:Y:S02]  /*11080*/  F2I.F64.TRUNC R5, R4 ;  /* 0x0000000400057311 */ /* 0x000e24000030d100 */
[----:B0-----:R-:W-:Y:S01]  /*11090*/  STG.E desc[UR36][R16.64], R5 ;  /* 0x0000000510007986 */ /* 0x001fe2000c101924 */
[----:B------:R-:W-:Y:S05]  /*110a0*/  EXIT ;  /* 0x000000000000794d */ /* 0x000fea0003800000 */
.L_x_29637:
[----:B------:R-:W0:Y:S02]  /*110b0*/  F2I.F64.TRUNC R5, R4 ;  /* 0x0000000400057311 */ /* 0x000e24000030d100 */
[----:B0-----:R-:W-:Y:S01]  /*110c0*/  STG.E.U16 desc[UR36][R16.64], R5 ;  /* 0x0000000510007986 */ /* 0x001fe2000c101524 */
[----:B------:R-:W-:Y:S05]  /*110d0*/  EXIT ;  /* 0x000000000000794d */ /* 0x000fea0003800000 */
.L_x_29633:
        /* <DEDUP_REMOVED lines=13> */
.L_x_29640:
        /* <DEDUP_REMOVED lines=8> */
.L_x_29639:
        /* <DEDUP_REMOVED lines=14> */
.L_x_29642:
        /* <DEDUP_REMOVED lines=9> */
.L_x_29641:
[----:B------:R-:W-:Y:S01]  /*113a0*/  STG.E.64 desc[UR36][R16.64], R4 ;  /* 0x0000000410007986 */ /* 0x000fe2000c101b24 */
[----:B------:R-:W-:Y:S05]  /*113b0*/  EXIT ;  /* 0x000000000000794d */ /* 0x000fea0003800000 */
.L_x_29632:
        /* <DEDUP_REMOVED lines=12> */
.L_x_29645:
[----:B------:R-:W-:-:S05]  /*11480*/  CS2R R6, SRZ ;  /* 0x0000000000067805 */ /* 0x000fca000001ff00 */
[----:B------:R-:W-:Y:S01]  /*11490*/  STG.E.128 desc[UR36][R16.64], R4 ;  /* 0x0000000410007986 */ /* 0x000fe2000c101d24 */
[----:B------:R-:W-:Y:S05]  /*114a0*/  EXIT ;  /* 0x000000000000794d */ /* 0x000fea0003800000 */
.L_x_29644:
        /* <DEDUP_REMOVED lines=25> */
.L_x_29649:
[----:B------:R-:W-:Y:S05]  /*11640*/  BSYNC B0 ;  /* 0x0000000000007941 */ /* 0x000fea0003800000 */
.L_x_29648:
[----:B------:R-:W-:-:S05]  /*11650*/  LOP3.LUT R3, R0, R3, RZ, 0xfc, !PT ;  /* 0x0000000300037212 */ /* 0x000fca00078efcff */
[----:B------:R-:W-:Y:S01]  /*11660*/  STG.E.U8 desc[UR36][R16.64], R3 ;  /* 0x0000000310007986 */ /* 0x000fe2000c101124 */
[----:B------:R-:W-:Y:S05]  /*11670*/  EXIT ;  /* 0x000000000000794d */ /* 0x000fea0003800000 */
.L_x_29647:
        /* <DEDUP_REMOVED lines=17> */
.L_x_29651:
[----:B------:R-:W-:Y:S01]  /*11790*/  IMAD.MOV.U32 R0, RZ, RZ, 0x7f ;  /* 0x0000007fff007424 */ /* 0x000fe200078e00ff */
[----:B------:R-:W-:-:S04]  /*117a0*/  ISETP.GT.U32.AND P0, PT, R2, 0x7f800000, PT ;  /* 0x7f8000000200780c */ /* 0x000fc80003f04070 */
[----:B------:R-:W-:-:S09]  /*117b0*/  SEL R0, R0, 0x7c, P0 ;  /* 0x0000007c00007807 */ /* 0x000fd20000000000 */
.L_x_29652:
[----:B------:R-:W-:Y:S05]  /*117c0*/  BSYNC B0 ;  /* 0x0000000000007941 */ /* 0x000fea0003800000 */
.L_x_29650:
[----:B------:R-:W-:-:S04]  /*117d0*/  LOP3.LUT R2, R3, 0x80000000, RZ, 0xc0, !PT ;  /* 0x8000000003027812 */ /* 0x000fc800078ec0ff */
[----:B------:R-:W-:-:S04]  /*117e0*/  SHF.R.U32.HI R3, RZ, 0x18, R2 ;  /* 0x00000018ff037819 */ /* 0x000fc80000011602 */
[----:B------:R-:W-:-:S05]  /*117f0*/  LOP3.LUT R3, R0, R3, RZ, 0xfc, !PT ;  /* 0x0000000300037212 */ /* 0x000fca00078efcff */
[----:B------:R-:W-:Y:S01]  /*11800*/  STG.E.U8 desc[UR36][R16.64], R3 ;  /* 0x0000000310007986 */ /* 0x000fe2000c101124 */
[----:B------:R-:W-:Y:S05]  /*11810*/  EXIT ;  /* 0x000000000000794d */ /* 0x000fea0003800000 */
.L_x_29646:
        /* <DEDUP_REMOVED lines=8> */
.L_x_29643:
        /* <DEDUP_REMOVED lines=11> */
.L_x_29655:
        /* <DEDUP_REMOVED lines=21> */
.L_x_29658:
[----:B------:R-:W-:-:S04]  /*11aa0*/  LOP3.LUT R2, R3, 0x80000000, RZ, 0xc0, !PT ;  /* 0x8000000003027812 */ /* 0x000fc800078ec0ff */
[----:B------:R-:W-:-:S04]  /*11ab0*/  SHF.R.U32.HI R3, RZ, 0x18, R2 ;  /* 0x00000018ff037819 */ /* 0x000fc80000011602 */
[----:B------:R-:W-:-:S04]  /*11ac0*/  LOP3.LUT R0, R0, R3, RZ, 0xfc, !PT ;  /* 0x0000000300007212 */ /* 0x000fc800078efcff */
[----:B------:R-:W-:-:S07]  /*11ad0*/  PRMT R8, R0, 0x7610, R8 ;  /* 0x0000761000087816 */ /* 0x000fce0000000008 */
.L_x_29657:
[----:B------:R-:W-:Y:S05]  /*11ae0*/  BSYNC B0 ;  /* 0x0000000000007941 */ /* 0x000fea0003800000 */
.L_x_29656:
[----:B------:R-:W-:Y:S01]  /*11af0*/  STG.E.U8 desc[UR36][R16.64], R8 ;  /* 0x0000000810007986 */ /* 0x000fe2000c101124 */
[----:B------:R-:W-:Y:S05]  /*11b00*/  EXIT ;  /* 0x000000000000794d */ /* 0x000fea0003800000 */
.L_x_29654:
        /* <DEDUP_REMOVED lines=21> */
.L_x_29661:
[----:B------:R-:W-:-:S04]  /*11c60*/  LOP3.LUT R2, R3, 0x80000000, RZ, 0xc0, !PT ;  /* 0x8000000003027812 */ /* 0x000fc800078ec0ff */
[----:B------:R-:W-:-:S04]  /*11c70*/  SHF.R.U32.HI R3, RZ, 0x18, R2 ;  /* 0x00000018ff037819 */ /* 0x000fc80000011602 */
[----:B------:R-:W-:-:S04]  /*11c80*/  LOP3.LUT R0, R0, R3, RZ, 0xfc, !PT ;  /* 0x0000000300007212 */ /* 0x000fc800078efcff */
[----:B------:R-:W-:-:S07]  /*11c90*/  PRMT R8, R0, 0x7610, R8 ;  /* 0x0000761000087816 */ /* 0x000fce0000000008 */
.L_x_29660:
[----:B------:R-:W-:Y:S05]  /*11ca0*/  BSYNC B0 ;  /* 0x0000000000007941 */ /* 0x000fea0003800000 */
.L_x_29659:
[----:B------:R-:W-:Y:S01]  /*11cb0*/  STG.E.U8 desc[UR36][R16.64], R8 ;  /* 0x0000000810007986 */ /* 0x000fe2000c101124 */
[----:B------:R-:W-:Y:S05]  /*11cc0*/  EXIT ;  /* 0x000000000000794d */ /* 0x000fea0003800000 */
.L_x_29653:
        /* <DEDUP_REMOVED lines=26> */
.L_x_29636:
        /* <DEDUP_REMOVED lines=16> */
.L_x_29664:
[----:B------:R-:W-:Y:S05]  /*11f70*/  EXIT ;  /* 0x000000000000794d */ /* 0x000fea0003800000 */
.L_x_29663:
[----:B------:R-:W0:Y:S02]  /*11f80*/  F2I.U64.F64.TRUNC R4, R4 ;  /* 0x0000000400047311 */ /* 0x000e24000030d800 */
[----:B0-----:R-:W-:Y:S01]  /*11f90*/  STG.E.64 desc[UR36][R16.64], R4 ;  /* 0x0000000410007986 */ /* 0x001fe2000c101b24 */
[----:B------:R-:W-:Y:S05]  /*11fa0*/  EXIT ;  /* 0x000000000000794d */ /* 0x000fea0003800000 */
.L_x_29662:
[----:B------:R-:W0:Y:S02]  /*11fb0*/  F2I.U32.F64.TRUNC R5, R4 ;  /* 0x0000000400057311 */ /* 0x000e24000030d000 */
[----:B0-----:R-:W-:Y:S01]  /*11fc0*/  STG.E desc[UR36][R16.64], R5 ;  /* 0x0000000510007986 */ /* 0x001fe2000c101924 */
[----:B------:R-:W-:Y:S05]  /*11fd0*/  EXIT ;  /* 0x000000000000794d */ /* 0x000fea0003800000 */
.L_x_29665:
        /* <DEDUP_REMOVED lines=10> */
.L_x_32288:


//--------------------- .text._ZN2at6native27unrolled_elementwise_kernelINS0_13BinaryFunctorIdddZZZNS0_21nextafter_kernel_cudaERNS_18TensorIteratorBaseEENKUlvE_clEvENKUlvE_clEvEUlddE_EESt5arrayIPcLm3EELi4E23TrivialOffsetCalculatorILi2EjESC_ILi1EjENS0_6memory12LoadWithCastILi2EEENSF_13StoreWithCastILi1EEEEEviT_T0_T2_T3_T4_T5_ --------------------------
	.section	.text._ZN2at6native27unrolled_elementwise_kernelINS0_13BinaryFunctorIdddZZZNS0_21nextafter_kernel_cudaERNS_18TensorIteratorBaseEENKUlvE_clEvENKUlvE_clEvEUlddE_EESt5arrayIPcLm3EELi4E23TrivialOffsetCalculatorILi2EjESC_ILi1EjENS0_6memory12LoadWithCastILi2EEENSF_13StoreWithCastILi1EEEEEviT_T0_T2_T3_T4_T5_,"ax",@progbits
	.align	128
        .global         _ZN2at6native27unrolled_elementwise_kernelINS0_13BinaryFunctorIdddZZZNS0_21nextafter_kernel_cudaERNS_18TensorIteratorBaseEENKUlvE_clEvENKUlvE_clEvEUlddE_EESt5arrayIPcLm3EELi4E23TrivialOffsetCalculatorILi2EjESC_ILi1EjENS0_6memory12LoadWithCastILi2EEENSF_13StoreWithCastILi1EEEEEviT_T0_T2_T3_T4_T5_
        .type           _ZN2at6native27unrolled_elementwise_kernelINS0_13BinaryFunctorIdddZZZNS0_21nextafter_kernel_cudaERNS_18TensorIteratorBaseEENKUlvE_clEvENKUlvE_clEvEUlddE_EESt5arrayIPcLm3EELi4E23TrivialOffsetCalculatorILi2EjESC_ILi1EjENS0_6memory12LoadWithCastILi2EEENSF_13StoreWithCastILi1EEEEEviT_T0_T2_T3_T4_T5_,@function
        .size           _ZN2at6native27unrolled_elementwise_kernelINS0_13BinaryFunctorIdddZZZNS0_21nextafter_kernel_cudaERNS_18TensorIteratorBaseEENKUlvE_clEvENKUlvE_clEvEUlddE_EESt5arrayIPcLm3EELi4E23TrivialOffsetCalculatorILi2EjESC_ILi1EjENS0_6memory12LoadWithCastILi2EEENSF_13StoreWithCastILi1EEEEEviT_T0_T2_T3_T4_T5_,(.L_x_32289 - _ZN2at6native27unrolled_elementwise_kernelINS0_13BinaryFunctorIdddZZZNS0_21nextafter_kernel_cudaERNS_18TensorIteratorBaseEENKUlvE_clEvENKUlvE_clEvEUlddE_EESt5arrayIPcLm3EELi4E23TrivialOffsetCalculatorILi2EjESC_ILi1EjENS0_6memory12LoadWithCastILi2EEENSF_13StoreWithCastILi1EEEEEviT_T0_T2_T3_T4_T5_)
        .other          _ZN2at6native27unrolled_elementwise_kernelINS0_13BinaryFunctorIdddZZZNS0_21nextafter_kernel_cudaERNS_18TensorIteratorBaseEENKUlvE_clEvENKUlvE_clEvEUlddE_EESt5arrayIPcLm3EELi4E23TrivialOffsetCalculatorILi2EjESC_ILi1EjENS0_6memory12LoadWithCastILi2EEENSF_13StoreWithCastILi1EEEEEviT_T0_T2_T3_T4_T5_,@"STO_CUDA_ENTRY STV_DEFAULT"
_ZN2at6native27unrolled_elementwise_kernelINS0_13BinaryFunctorIdddZZZNS0_21nextafter_kernel_cudaERNS_18TensorIteratorBaseEENKUlvE_clEvENKUlvE_clEvEUlddE_EESt5arrayIPcLm3EELi4E23TrivialOffsetCalculatorILi2EjESC_ILi1EjENS0_6memory12LoadWithCastILi2EEENSF_13StoreWithCastILi1EEEEEviT_T0_T2_T3_T4_T5_:
.text._ZN2at6native27unrolled_elementwise_kernelINS0_13BinaryFunctorIdddZZZNS0_21nextafter_kernel_cudaERNS_18TensorIteratorBaseEENKUlvE_clEvENKUlvE_clEvEUlddE_EESt5arrayIPcLm3EELi4E23TrivialOffsetCalculatorILi2EjESC_ILi1EjENS0_6memory12LoadWithCastILi2EEENSF_13StoreWithCastILi1EEEEEviT_T0_T2_T3_T4_T5_:
        /* <DEDUP_REMOVED lines=34> */
.L_x_29671:
[----:B------:R-:W2:Y:S02]  /*0220*/  LDG.E.U8 R4, desc[UR36][R4.64] ;  /* 0x0000002404047981 */ /* 0x000ea4000c1e1100 */
[----:B--2---:R0:W1:Y:S01]  /*0230*/  I2F.F64.U16 R36, R4 ;  /* 0x0000000400247312 */ /* 0x0040620000101800 */
[----:B------:R-:W-:Y:S05]  /*0240*/  BRA `(.L_x_29673) ;  /* 0x0000000c00747947 */ /* 0x000fea0003800000 */
.L_x_29670:
        /* <DEDUP_REMOVED lines=9> */
.L_x_29675:
[----:B------:R-:W2:Y:S02]  /*02e0*/  LDG.E R4, desc[UR36][R4.64] ;  /* 0x0000002404047981 */ /* 0x000ea4000c1e1900 */
[----:B--2---:R1:W2:Y:S01]  /*02f0*/  I2F.F64 R36, R4 ;  /* 0x0000000400247312 */ /* 0x0042a20000201c00 */
[----:B------:R-:W-:Y:S05]  /*0300*/  BRA `(.L_x_29673) ;  /* 0x0000000c00447947 */ /* 0x000fea0003800000 */
.L_x_29674:
[----:B------:R-:W2:Y:S02]  /*0310*/  LDG.E.U16 R4, desc[UR36][R4.64] ;  /* 0x0000002404047981 */ /* 0x000ea4000c1e1500 */
[----:B--2---:R3:W4:Y:S01]  /*0320*/  I2F.F64.S16 R36, R4 ;  /* 0x0000000400247312 */ /* 0x0047220000101c00 */
[----:B------:R-:W-:Y:S05]  /*0330*/  BRA `(.L_x_29673) ;  /* 0x0000000c00387947 */ /* 0x000fea0003800000 */
.L_x_29669:
        /* <DEDUP_REMOVED lines=10> */
.L_x_29677:
[----:B------:R-:W2:Y:S02]  /*03e0*/  LDG.E.U16 R0, desc[UR36][R4.64] ;  /* 0x0000002404007981 */ /* 0x000ea4000c1e1500 */
[----:B--2---:R-:W-:-:S05]  /*03f0*/  HADD2.F32 R0, -RZ, R0.H0_H0 ;  /* 0x20000000ff007230 */ /* 0x004fca0000004100 */
[----:B------:R-:W-:-:S04]  /*0400*/  FMUL.FTZ R0, R0, 1 ;  /* 0x3f80000000007820 */ /* 0x000fc80000410000 */
[----:B------:R0:W1:Y:S01]  /*0410*/  F2F.F64.F32 R36, R0 ;  /* 0x0000000000247310 */ /* 0x0000620000201800 */
[----:B------:R-:W-:Y:S05]  /*0420*/  BRA `(.L_x_29673) ;  /* 0x0000000800fc7947 */ /* 0x000fea0003800000 */
.L_x_29676:
        /* <DEDUP_REMOVED lines=10> */
.L_x_29679:
[----:B------:R-:W2:Y:S02]  /*04d0*/  LDG.E.U16 R4, desc[UR36][R4.64] ;  /* 0x0000002404047981 */ /* 0x000ea4000c1e1500 */
[----:B--2---:R-:W-:-:S05]  /*04e0*/  HADD2.F32 R0, -RZ, R4.H0_H0 ;  /* 0x20000004ff007230 */ /* 0x004fca0000004100 */
[----:B------:R-:W-:-:S04]  /*04f0*/  FMUL.FTZ R0, R0, 1 ;  /* 0x3f80000000007820 */ /* 0x000fc80000410000 */
[----:B------:R0:W1:Y:S01]  /*0500*/  F2F.F64.F32 R36, R0 ;  /* 0x0000000000247310 */ /* 0x0000620000201800 */
[----:B------:R-:W-:Y:S05]  /*0510*/  BRA `(.L_x_29673) ;  /* 0x0000000800c07947 */ /* 0x000fea0003800000 */
.L_x_29678:
[----:B------:R0:W5:Y:S01]  /*0520*/  LDG.E.64 R36, desc[UR36][R4.64] ;  /* 0x0000002404247981 */ /* 0x000162000c1e1b00 */
[----:B------:R-:W-:Y:S05]  /*0530*/  BRA `(.L_x_29673) ;  /* 0x0000000800b87947 */ /* 0x000fea0003800000 */
.L_x_29668:
        /* <DEDUP_REMOVED lines=13> */
.L_x_29682:
[----:B------:R0:W5:Y:S01]  /*0610*/  LDG.E.64 R36, desc[UR36][R4.64] ;  /* 0x0000002404247981 */ /* 0x000162000c1e1b00 */
[----:B------:R-:W-:Y:S05]  /*0620*/  BRA `(.L_x_29673) ;  /* 0x00000008007c7947 */ /* 0x000fea0003800000 */
.L_x_29681:
        /* <DEDUP_REMOVED lines=28> */
.L_x_29684:
        /* <DEDUP_REMOVED lines=16> */
.L_x_29683:
[----:B------:R-:W2:Y:S02]  /*08f0*/  LDG.E.U16 R0, desc[UR36][R4.64] ;  /* 0x0000002404007981 */ /* 0x000ea4000c1e1500 */
[----:B--2---:R-:W-:-:S04]  /*0900*/  IMAD.U32 R0, R0, 0x10000, RZ ;  /* 0x0001000000007824 */ /* 0x004fc800078e00ff */
[----:B------:R-:W-:-:S04]  /*0910*/  FMUL.FTZ R0, R0, 1 ;  /* 0x3f80000000007820 */ /* 0x000fc80000410000 */
[----:B------:R0:W1:Y:S01]  /*0920*/  F2F.F64.F32 R36, R0 ;  /* 0x0000000000247310 */ /* 0x0000620000201800 */
[----:B------:R-:W-:Y:S05]  /*0930*/  BRA `(.L_x_29673) ;  /* 0x0000000400b87947 */ /* 0x000fea0003800000 */
.L_x_29680:
        /* <DEDUP_REMOVED lines=11> */
.L_x_29687:
        /* <DEDUP_REMOVED lines=21> */
.L_x_29691:
[----:B------:R-:W-:Y:S05]  /*0b40*/  BSYNC B1 ;  /* 0x0000000000017941 */ /* 0x000fea0003800000 */
.L_x_29690:
[----:B------:R-:W-:Y:S01]  /*0b50*/  LEA R5, R0, 0x3b800000, 0x17 ;  /* 0x3b80000000057811 */ /* 0x000fe200078eb8ff */
[----:B------:R-:W-:-:S05]  /*0b60*/  IMAD.SHL.U32 R0, R3, 0x100000, RZ ;  /* 0x0010000003007824 */ /* 0x000fca00078e00ff */
[----:B------:R-:W-:-:S07]  /*0b70*/  LOP3.LUT R0, R5, R0, R6, 0xfe, !PT ;  /* 0x0000000005007212 */ /* 0x000fce00078efe06 */
.L_x_29689:
[----:B------:R-:W-:Y:S05]  /*0b80*/  BSYNC B0 ;  /* 0x0000000000007941 */ /* 0x000fea0003800000 */
.L_x_29688:
[----:B------:R-:W-:-:S04]  /*0b90*/  FMUL.FTZ R0, R0, 1 ;  /* 0x3f80000000007820 */ /* 0x000fc80000410000 */
[----:B------:R0:W1:Y:S01]  /*0ba0*/  F2F.F64.F32 R36, R0 ;  /* 0x0000000000247310 */ /* 0x0000620000201800 */
[----:B------:R-:W-:Y:S05]  /*0bb0*/  BRA `(.L_x_29673) ;  /* 0x0000000400187947 */ /* 0x000fea0003800000 */
.L_x_29686:
        /* <DEDUP_REMOVED lines=21> */
.L_x_29695:
[----:B------:R-:W-:Y:S05]  /*0d10*/  BSYNC B1 ;  /* 0x0000000000017941 */ /* 0x000fea0003800000 */
.L_x_29694:
[----:B------:R-:W-:Y:S01]  /*0d20*/  LEA R5, R0, 0x37800000, 0x17 ;  /* 0x3780000000057811 */ /* 0x000fe200078eb8ff */
[----:B------:R-:W-:-:S05]  /*0d30*/  IMAD.SHL.U32 R0, R3, 0x200000, RZ ;  /* 0x0020000003007824 */ /* 0x000fca00078e00ff */
[----:B------:R-:W-:-:S07]  /*0d40*/  LOP3.LUT R0, R5, R0, R6, 0xfe, !PT ;  /* 0x0000000005007212 */ /* 0x000fce00078efe06 */
.L_x_29693:
[----:B------:R-:W-:Y:S05]  /*0d50*/  BSYNC B0 ;  /* 0x0000000000007941 */ /* 0x000fea0003800000 */
.L_x_29692:
[----:B------:R-:W-:-:S04]  /*0d60*/  FMUL.FTZ R0, R0, 1 ;  /* 0x3f80000000007820 */ /* 0x000fc80000410000 */
[----:B------:R0:W1:Y:S01]  /*0d70*/  F2F.F64.F32 R36, R0 ;  /* 0x0000000000247310 */ /* 0x0000620000201800 */
[----:B------:R-:W-:Y:S05]  /*0d80*/  BRA `(.L_x_29673) ;  /* 0x0000000000a47947 */ /* 0x000fea0003800000 */
.L_x_29685:
        /* <DEDUP_REMOVED lines=14> */
.L_x_29699:
[----:B------:R-:W-:Y:S05]  /*0e70*/  BSYNC B0 ;  /* 0x0000000000007941 */ /* 0x000fea0003800000 */
.L_x_29698:
[----:B------:R-:W-:-:S04]  /*0e80*/  FMUL.FTZ R0, R0, 1 ;  /* 0x3f80000000007820 */ /* 0x000fc80000410000 */
[----:B------:R0:W1:Y:S01]  /*0e90*/  F2F.F64.F32 R36, R0 ;  /* 0x0000000000247310 */ /* 0x0000620000201800 */
[----:B------:R-:W-:Y:S05]  /*0ea0*/  BRA `(.L_x_29673) ;  /* 0x00000000005c7947 */ /* 0x000fea0003800000 */
.L_x_29672:
        /* <DEDUP_REMOVED lines=16> */
.L_x_29700:
[----:B------:R-:W-:Y:S01]  /*0fb0*/  CS2R R36, SRZ ;  /* 0x0000000000247805 */ /* 0x000fe2000001ff00 */
[----:B------:R-:W-:Y:S06]  /*0fc0*/  BRA `(.L_x_29673) ;  /* 0x0000000000147947 */ /* 0x000fec0003800000 */
.L_x_29697:
[----:B------:R-:W2:Y:S02]  /*0fd0*/  LDG.E.64 R36, desc[UR36][R4.64] ;  /* 0x0000002404247981 */ /* 0x000ea4000c1e1b00 */
[----:B--2---:R-:W0:Y:S01]  /*0fe0*/  I2F.F64.U64 R36, R36 ;  /* 0x0000002400247312 */ /* 0x004e220000301800 */
[----:B------:R-:W-:Y:S05]  /*0ff0*/  BRA `(.L_x_29673) ;  /* 0x0000000000087947 */ /* 0x000fea0003800000 */
.L_x_29696:
[----:B------:R-:W2:Y:S02]  /*1000*/  LDG.E R4, desc[UR36][R4.64] ;  /* 0x0000002404047981 */ /* 0x000ea4000c1e1900 */
[----:B--2---:R0:W1:Y:S02]  /*1010*/  I2F.F64.U32 R36, R4 ;  /* 0x0000000400247312 */ /* 0x0040640000201800 */
.L_x_29673:
        /* <DEDUP_REMOVED lines=19> */
.L_x_29704:
[----:B------:R-:W3:Y:S02]  /*1150*/  LDG.E.U8 R4, desc[UR36][R4.64] ;  /* 0x0000002404047981 */ /* 0x000ee4000c1e1100 */
[----:B---3--:R3:W0:Y:S01]  /*1160*/  I2F.F64.U16 R32, R4 ;  /* 0x0000000400207312 */ /* 0x0086220000101800 */
[----:B------:R-:W-:Y:S05]  /*1170*/  BRA `(.L_x_29706) ;  /* 0x0000000c00707947 */ /* 0x000fea0003800000 */
.L_x_29703:
        /* <DEDUP_REMOVED lines=9> */
.L_x_29708:
[----:B------:R-:W3:Y:S02]  /*1210*/  LDG.E R4, desc[UR36][R4.64] ;  /* 0x0000002404047981 */ /* 0x000ee4000c1e1900 */
[----:B---3--:R0:W1:Y:S01]  /*1220*/  I2F.F64 R32, R4 ;  /* 0x0000000400207312 */ /* 0x0080620000201c00 */
[----:B------:R-:W-:Y:S05]  /*1230*/  BRA `(.L_x_29706) ;  /* 0x0000000c00407947 */ /* 0x000fea0003800000 */
.L_x_29707:
[----:B------:R-:W3:Y:S02]  /*1240*/  LDG.E.U16 R4, desc[UR36][R4.64] ;  /* 0x0000002404047981 */ /* 0x000ee4000c1e1500 */
[----:B---3--:R0:W1:Y:S01]  /*1250*/  I2F.F64.S16 R32, R4 ;  /* 0x0000000400207312 */ /* 0x0080620000101c00 */
[----:B------:R-:W-:Y:S05]  /*1260*/  BRA `(.L_x_29706) ;  /* 0x0000000c00347947 */ /* 0x000fea0003800000 */
.L_x_29702:
        /* <DEDUP_REMOVED lines=10> */
.L_x_29710:
[----:B------:R-:W3:Y:S02]  /*1310*/  LDG.E.U16 R0, desc[UR36][R4.64] ;  /* 0x0000002404007981 */ /* 0x000ee4000c1e1500 */
[----:B---3--:R-:W-:-:S05]  /*1320*/  HADD2.F32 R0, -RZ, R0.H0_H0 ;  /* 0x20000000ff007230 */ /* 0x008fca0000004100 */
[----:B------:R-:W-:-:S04]  /*1330*/  FMUL.FTZ R0, R0, 1 ;  /* 0x3f80000000007820 */ /* 0x000fc80000410000 */
[----:B------:R0:W1:Y:S01]  /*1340*/  F2F.F64.F32 R32, R0 ;  /* 0x0000000000207310 */ /* 0x0000620000201800 */
[----:B------:R-:W-:Y:S05]  /*1350*/  BRA `(.L_x_29706) ;  /* 0x0000000800f87947 */ /* 0x000fea0003800000 */
.L_x_29709:
        /* <DEDUP_REMOVED lines=10> */
.L_x_29712:
[----:B------:R-:W3:Y:S02]  /*1400*/  LDG.E.U16 R4, desc[UR36][R4.64] ;  /* 0x0000002404047981 */ /* 0x000ee4000c1e1500 */
[----:B---3--:R-:W-:-:S05]  /*1410*/  HADD2.F32 R0, -RZ, R4.H0_H0 ;  /* 0x20000004ff007230 */ /* 0x008fca0000004100 */
[----:B------:R-:W-:-:S04]  /*1420*/  FMUL.FTZ R0, R0, 1 ;  /* 0x3f80000000007820 */ /* 0x000fc80000410000 */
[----:B------:R0:W1:Y:S01]  /*1430*/  F2F.F64.F32 R32, R0 ;  /* 0x0000000000207310 */ /* 0x0000620000201800 */
[----:B------:R-:W-:Y:S05]  /*1440*/  BRA `(.L_x_29706) ;  /* 0x0000000800bc7947 */ /* 0x000fea0003800000 */
.L_x_29711:
[----:B------:R0:W5:Y:S01]  /*1450*/  LDG.E.64 R32, desc[UR36][R4.64] ;  /* 0x0000002404207981 */ /* 0x000162000c1e1b00 */
[----:B------:R-:W-:Y:S05]  /*1460*/  BRA `(.L_x_29706) ;  /* 0x0000000800b47947 */ /* 0x000fea0003800000 */
.L_x_29701:
        /* <DEDUP_REMOVED lines=13> */
.L_x_29715:
[----:B------:R0:W5:Y:S01]  /*1540*/  LDG.E.64 R32, desc[UR36][R4.64] ;  /* 0x0000002404207981 */ /* 0x000162000c1e1b00 */
[----:B------:R-:W-:Y:S05]  /*1550*/  BRA `(.L_x_29706) ;  /* 0x0000000800787947 */ /* 0x000fea0003800000 */
.L_x_29714:
        /* <DEDUP_REMOVED lines=28> */
.L_x_29717:
        /* <DEDUP_REMOVED lines=15> */
.L_x_29716:
[----:B------:R-:W3:Y:S02]  /*1810*/  LDG.E.U16 R0, desc[UR36][R4.64] ;  /* 0x0000002404007981 */ /* 0x000ee4000c1e1500 */
[----:B---3--:R-:W-:-:S04]  /*1820*/  IMAD.U32 R0, R0, 0x10000, RZ ;  /* 0x0001000000007824 */ /* 0x008fc800078e00ff */
[----:B------:R-:W-:-:S04]  /*1830*/  FMUL.FTZ R0, R0, 1 ;  /* 0x3f80000000007820 */ /* 0x000fc80000410000 */
[----:B------:R0:W1:Y:S01]  /*1840*/  F2F.F64.F32 R32, R0 ;  /* 0x0000000000207310 */ /* 0x0000620000201800 */
[----:B------:R-:W-:Y:S05]  /*1850*/  BRA `(.L_x_29706) ;  /* 0x0000000400b87947 */ /* 0x000fea0003800000 */
.L_x_29713:
        /* <DEDUP_REMOVED lines=11> */
.L_x_29720:
        /* <DEDUP_REMOVED lines=21> */
.L_x_29724:
[----:B------:R-:W-:Y:S05]  /*1a60*/  BSYNC B1 ;  /* 0x0000000000017941 */ /* 0x000fea0003800000 */
.L_x_29723:
[----:B------:R-:W-:Y:S01]  /*1a70*/  LEA R5, R0, 0x3b800000, 0x17 ;  /* 0x3b80000000057811 */ /* 0x000fe200078eb8ff */
[----:B------:R-:W-:-:S05]  /*1a80*/  IMAD.SHL.U32 R0, R3, 0x100000, RZ ;  /* 0x0010000003007824 */ /* 0x000fca00078e00ff */
[----:B------:R-:W-:-:S07]  /*1a90*/  LOP3.LUT R0, R5, R0, R6, 0xfe, !PT ;  /* 0x0000000005007212 */ /* 0x000fce00078efe06 */
.L_x_29722:
[----:B------:R-:W-:Y:S05]  /*1aa0*/  BSYNC B0 ;  /* 0x0000000000007941 */ /* 0x000fea0003800000 */
.L_x_29721:
[----:B------:R-:W-:-:S04]  /*1ab0*/  FMUL.FTZ R0, R0, 1 ;  /* 0x3f80000000007820 */ /* 0x000fc80000410000 */
[----:B------:R0:W1:Y:S01]  /*1ac0*/  F2F.F64.F32 R32, R0 ;  /* 0x0000000000207310 */ /* 0x0000620000201800 */
[----:B------:R-:W-:Y:S05]  /*1ad0*/  BRA `(.L_x_29706) ;  /* 0x0000000400187947 */ /* 0x000fea0003800000 */
.L_x_29719:
        /* <DEDUP_REMOVED lines=21> */
.L_x_29728:
[----:B------:R-:W-:Y:S05]  /*1c30*/  BSYNC B1 ;  /* 0x0000000000017941 */ /* 0x000fea0003800000 */
.L_x_29727:
[----:B------:R-:W-:Y:S01]  /*1c40*/  LEA R5, R0, 0x37800000, 0x17 ;  /* 0x3780000000057811 */ /* 0x000fe200078eb8ff */
[----:B------:R-:W-:-:S05]  /*1c50*/  IMAD.SHL.U32 R0, R3, 0x200000, RZ ;  /* 0x0020000003007824 */ /* 0x000fca00078e00ff */
[----:B------:R-:W-:-:S07]  /*1c60*/  LOP3.LUT R0, R5, R0, R6, 0xfe, !PT ;  /* 0x0000000005007212 */ /* 0x000fce00078efe06 */
.L_x_29726:
[----:B------:R-:W-:Y:S05]  /*1c70*/  BSYNC B0 ;  /* 0x0000000000007941 */ /* 0x000fea0003800000 */
.L_x_29725:
[----:B------:R-:W-:-:S04]  /*1c80*/  FMUL.FTZ R0, R0, 1 ;  /* 0x3f80000000007820 */ /* 0x000fc80000410000 */
[----:B------:R0:W1:Y:S01]  /*1c90*/  F2F.F64.F32 R32, R0 ;  /* 0x0000000000207310 */ /* 0x0000620000201800 */
[----:B------:R-:W-:Y:S05]  /*1ca0*/  BRA `(.L_x_29706) ;  /* 0x0000000000a47947 */ /* 0x000fea0003800000 */
.L_x_29718:
        /* <DEDUP_REMOVED lines=14> */
.L_x_29732:
[----:B------:R-:W-:Y:S05]  /*1d90*/  BSYNC B0 ;  /* 0x0000000000007941 */ /* 0x000fea0003800000 */
.L_x_29731:
[----:B------:R-:W-:-:S04]  /*1da0*/  FMUL.FTZ R0, R0, 1 ;  /* 0x3f80000000007820 */ /* 0x000fc80000410000 */
[----:B------:R0:W1:Y:S01]  /*1db0*/  F2F.F64.F32 R32, R0 ;  /* 0x0000000000207310 */ /* 0x0000620000201800 */
[----:B------:R-:W-:Y:S05]  /*1dc0*/  BRA `(.L_x_29706) ;  /* 0x00000000005c7947 */ /* 0x000fea0003800000 */
.L_x_29705:
        /* <DEDUP_REMOVED lines=16> */
.L_x_29733:
[----:B------:R-:W-:Y:S01]  /*1ed0*/  CS2R R32, SRZ ;  /* 0x0000000000207805 */ /* 0x000fe2000001ff00 */
[----:B------:R-:W-:Y:S06]  /*1ee0*/  BRA `(.L_x_29706) ;  /* 0x0000000000147947 */ /* 0x000fec0003800000 */
.L_x_29730:
[----:B------:R-:W3:Y:S02]  /*1ef0*/  LDG.E.64 R32, desc[UR36][R4.64] ;  /* 0x0000002404207981 */ /* 0x000ee4000c1e1b00 */
[----:B---3--:R-:W0:Y:S01]  /*1f00*/  I2F.F64.U64 R32, R32 ;  /* 0x0000002000207312 */ /* 0x008e220000301800 */
[----:B------:R-:W-:Y:S05]  /*1f10*/  BRA `(.L_x_29706) ;  /* 0x0000000000087947 */ /* 0x000fea0003800000 */
.L_x_29729:
[----:B------:R-:W3:Y:S02]  /*1f20*/  LDG.E R4, desc[UR36][R4.64] ;  /* 0x0000002404047981 */ /* 0x000ee4000c1e1900 */
[----:B---3--:R0:W1:Y:S02]  /*1f30*/  I2F.F64.U32 R32, R4 ;  /* 0x0000000400207312 */ /* 0x0080640000201800 */
.L_x_29706:
[----:B------:R-:W2:Y:S02]  /*1f40*/  S2R R31, SR_TID.X ;  /* 0x00000000001f7919 */ /* 0x000ea40000002100 */
[----:B--2---:R-:W-:-:S07]  /*1f50*/  VIADD R31, R31, 0x80 ;  /* 0x000000801f1f7836 */ /* 0x004fce0000000000 */
.L_x_29667:
[----:B------:R-:W-:Y:S05]  /*1f60*/  BSYNC B6 ;  /* 0x0000000000067941 */ /* 0x000fea0003800000 */
.L_x_29666:
        /* <DEDUP_REMOVED lines=24> */
.L_x_29739:
[----:B------:R-:W2:Y:S02]  /*20f0*/  LDG.E.U8 R4, desc[UR36][R4.64] ;  /* 0x0000002404047981 */ /* 0x000ea4000c1e1100 */
[----:B--2---:R0:W2:Y:S01]  /*2100*/  I2F.F64.U16 R34, R4 ;  /* 0x0000000400227312 */ /* 0x0040a20000101800 */
[----:B------:R-:W-:Y:S05]  /*2110*/  BRA `(.L_x_29741) ;  /* 0x0000000c00707947 */ /* 0x000fea0003800000 */
.L_x_29738:
        /* <DEDUP_REMOVED lines=9> */
.L_x_29743:
[----:B------:R-:W2:Y:S02]  /*21b0*/  LDG.E R4, desc[UR36][R4.64] ;  /* 0x0000002404047981 */ /* 0x000ea4000c1e1900 */
[----:B--2---:R0:W2:Y:S01]  /*21c0*/  I2F.F64 R34, R4 ;  /* 0x0000000400227312 */ /* 0x0040a20000201c00 */
[----:B------:R-:W-:Y:S05]  /*21d0*/  BRA `(.L_x_29741) ;  /* 0x0000000c00407947 */ /* 0x000fea0003800000 */
.L_x_29742:
[----:B------:R-:W2:Y:S02]  /*21e0*/  LDG.E.U16 R4, desc[UR36][R4.64] ;  /* 0x0000002404047981 */ /* 0x000ea4000c1e1500 */
[----:B--2---:R0:W2:Y:S01]  /*21f0*/  I2F.F64.S16 R34, R4 ;  /* 0x0000000400227312 */ /* 0x0040a20000101c00 */
[----:B------:R-:W-:Y:S05]  /*2200*/  BRA `(.L_x_29741) ;  /* 0x0000000c00347947 */ /* 0x000fea0003800000 */
.L_x_29737:
        /* <DEDUP_REMOVED lines=10> */
.L_x_29745:
[----:B------:R-:W2:Y:S02]  /*22b0*/  LDG.E.U16 R0, desc[UR36][R4.64] ;  /* 0x0000002404007981 */ /* 0x000ea4000c1e1500 */
[----:B--2---:R-:W-:-:S05]  /*22c0*/  HADD2.F32 R0, -RZ, R0.H0_H0 ;  /* 0x20000000ff007230 */ /* 0x004fca0000004100 */
[----:B------:R-:W-:-:S04]  /*22d0*/  FMUL.FTZ R0, R0, 1 ;  /* 0x3f80000000007820 */ /* 0x000fc80000410000 */
[----:B------:R0:W2:Y:S01]  /*22e0*/  F2F.F64.F32 R34, R0 ;  /* 0x0000000000227310 */ /* 0x0000a20000201800 */
[----:B------:R-:W-:Y:S05]  /*22f0*/  BRA `(.L_x_29741) ;  /* 0x0000000800f87947 */ /* 0x000fea0003800000 */
.L_x_29744:
        /* <DEDUP_REMOVED lines=10> */
.L_x_29747:
[----:B------:R-:W2:Y:S02]  /*23a0*/  LDG.E.U16 R4, desc[UR36][R4.64] ;  /* 0x0000002404047981 */ /* 0x000ea4000c1e1500 */
[----:B--2---:R-:W-:-:S05]  /*23b0*/  HADD2.F32 R0, -RZ, R4.H0_H0 ;  /* 0x20000004ff007230 */ /* 0x004fca0000004100 */
[----:B------:R-:W-:-:S04]  /*23c0*/  FMUL.FTZ R0, R0, 1 ;  /* 0x3f80000000007820 */ /* 0x000fc80000410000 */
[----:B------:R0:W2:Y:S01]  /*23d0*/  F2F.F64.F32 R34, R0 ;  /* 0x0000000000227310 */ /* 0x0000a20000201800 */
[----:B------:R-:W-:Y:S05]  /*23e0*/  BRA `(.L_x_29741) ;  /* 0x0000000800bc7947 */ /* 0x000fea0003800000 */
.L_x_29746:
[----:B------:R0:W5:Y:S01]  /*23f0*/  LDG.E.64 R34, desc[UR36][R4.64] ;  /* 0x0000002404227981 */ /* 0x000162000c1e1b00 */
[----:B------:R-:W-:Y:S05]  /*2400*/  BRA `(.L_x_29741) ;  /* 0x0000000800b47947 */ /* 0x000fea0003800000 */
.L_x_29736:
        /* <DEDUP_REMOVED lines=13> */
.L_x_29750:
[----:B------:R0:W5:Y:S01]  /*24e0*/  LDG.E.64 R34, desc[UR36][R4.64] ;  /* 0x0000002404227981 */ /* 0x000162000c1e1b00 */
[----:B------:R-:W-:Y:S05]  /*24f0*/  BRA `(.L_x_29741) ;  /* 0x0000000800787947 */ /* 0x000fea0003800000 */
.L_x_29749:
        /* <DEDUP_REMOVED lines=28> */
.L_x_29752:
        /* <DEDUP_REMOVED lines=15> */
.L_x_29751:
[----:B------:R-:W2:Y:S02]  /*27b0*/  LDG.E.U16 R0, desc[UR36][R4.64] ;  /* 0x0000002404007981 */ /* 0x000ea4000c1e1500 */
[----:B--2---:R-:W-:-:S04]  /*27c0*/  IMAD.U32 R0, R0, 0x10000, RZ ;  /* 0x0001000000007824 */ /* 0x004fc800078e00ff */
[----:B------:R-:W-:-:S04]  /*27d0*/  FMUL.FTZ R0, R0, 1 ;  /* 0x3f80000000007820 */ /* 0x000fc80000410000 */
[----:B------:R2:W3:Y:S01]  /*27e0*/  F2F.F64.F32 R34, R0 ;  /* 0x0000000000227310 */ /* 0x0004e20000201800 */
[----:B------:R-:W-:Y:S05]  /*27f0*/  BRA `(.L_x_29741) ;  /* 0x0000000400b87947 */ /* 0x000fea0003800000 */
.L_x_29748:
        /* <DEDUP_REMOVED lines=11> */
.L_x_29755:
        /* <DEDUP_REMOVED lines=21> */
.L_x_29759:
[----:B------:R-:W-:Y:S05]  /*2a00*/  BSYNC B1 ;  /* 0x0000000000017941 */ /* 0x000fea0003800000 */
.L_x_29758:
[----:B------:R-:W-:Y:S01]  /*2a10*/  LEA R5, R0, 0x3b800000, 0x17 ;  /* 0x3b80000000057811 */ /* 0x000fe200078eb8ff */
[----:B------:R-:W-:-:S05]  /*2a20*/  IMAD.SHL.U32 R0, R3, 0x100000, RZ ;  /* 0x0010000003007824 */ /* 0x000fca00078e00ff */
[----:B------:R-:W-:-:S07]  /*2a30*/  LOP3.LUT R0, R5, R0, R6, 0xfe, !PT ;  /* 0x0000000005007212 */ /* 0x000fce00078efe06 */
.L_x_29757:
[----:B------:R-:W-:Y:S05]  /*2a40*/  BSYNC B0 ;  /* 0x0000000000007941 */ /* 0x000fea0003800000 */
.L_x_29756:
[----:B------:R-:W-:-:S04]  /*2a50*/  FMUL.FTZ R0, R0, 1 ;  /* 0x3f80000000007820 */ /* 0x000fc80000410000 */
[----:B------:R0:W2:Y:S01]  /*2a60*/  F2F.F64.F32 R34, R0 ;  /* 0x0000000000227310 */ /* 0x0000a20000201800 */
[----:B------:R-:W-:Y:S05]  /*2a70*/  BRA `(.L_x_29741) ;  /* 0x0000000400187947 */ /* 0x000fea0003800000 */
.L_x_29754:
        /* <DEDUP_REMOVED lines=21> */
.L_x_29763:
[----:B------:R-:W-:Y:S05]  /*2bd0*/  BSYNC B1 ;  /* 0x0000000000017941 */ /* 0x000fea0003800000 */
.L_x_29762:
[----:B------:R-:W-:Y:S01]  /*2be0*/  LEA R5, R0, 0x37800000, 0x17 ;  /* 0x3780000000057811 */ /* 0x000fe200078eb8ff */
[----:B------:R-:W-:-:S05]  /*2bf0*/  IMAD.SHL.U32 R0, R3, 0x200000, RZ ;  /* 0x0020000003007824 */ /* 0x000fca00078e00ff */
[----:B------:R-:W-:-:S07]  /*2c00*/  LOP3.LUT R0, R5, R0, R6, 0xfe, !PT ;  /* 0x0000000005007212 */ /* 0x000fce00078efe06 */
.L_x_29761:
[----:B------:R-:W-:Y:S05]  /*2c10*/  BSYNC B0 ;  /* 0x0000000000007941 */ /* 0x000fea0003800000 */
.L_x_29760:
[----:B------:R-:W-:-:S04]  /*2c20*/  FMUL.FTZ R0, R0, 1 ;  /* 0x3f80000000007820 */ /* 0x000fc80000410000 */
[----:B------:R0:W2:Y:S01]  /*2c30*/  F2F.F64.F32 R34, R0 ;  /* 0x0000000000227310 */ /* 0x0000a20000201800 */
[----:B------:R-:W-:Y:S05]  /*2c40*/  BRA `(.L_x_29741) ;  /* 0x0000000000a47947 */ /* 0x000fea0003800000 */
.L_x_29753:
        /* <DEDUP_REMOVED lines=14> */
.L_x_29767:
[----:B------:R-:W-:Y:S05]  /*2d30*/  BSYNC B0 ;  /* 0x0000000000007941 */ /* 0x000fea0003800000 */
.L_x_29766:
[----:B------:R-:W-:-:S04]  /*2d40*/  FMUL.FTZ R0, R0, 1 ;  /* 0x3f80000000007820 */ /* 0x000fc80000410000 */
[----:B------:R0:W2:Y:S01]  /*2d50*/  F2F.F64.F32 R34, R0 ;  /* 0x0000000000227310 */ /* 0x0000a20000201800 */
[----:B------:R-:W-:Y:S05]  /*2d60*/  BRA `(.L_x_29741) ;  /* 0x00000000005c7947 */ /* 0x000fea0003800000 */
.L_x_29740:
        /* <DEDUP_REMOVED lines=16> */
.L_x_29768:
[----:B------:R-:W-:Y:S01]  /*2e70*/  CS2R R34, SRZ ;  /* 0x0000000000227805 */ /* 0x000fe2000001ff00 */
[----:B------:R-:W-:Y:S06]  /*2e80*/  BRA `(.L_x_29741) ;  /* 0x0000000000147947 */ /* 0x000fec0003800000 */
.L_x_29765:
[----:B------:R-:W2:Y:S02]  /*2e90*/  LDG.E.64 R34, desc[UR36][R4.64] ;  /* 0x0000002404227981 */ /* 0x000ea4000c1e1b00 */
[----:B--2---:R-:W0:Y:S01]  /*2ea0*/  I2F.F64.U64 R34, R34 ;  /* 0x0000002200227312 */ /* 0x004e220000301800 */
[----:B------:R-:W-:Y:S05]  /*2eb0*/  BRA `(.L_x_29741) ;  /* 0x0000000000087947 */ /* 0x000fea0003800000 */
.L_x_29764:
[----:B------:R-:W2:Y:S02]  /*2ec0*/  LDG.E R4, desc[UR36][R4.64] ;  /* 0x0000002404047981 */ /* 0x000ea4000c1e1900 */
[----:B--2---:R0:W2:Y:S02]  /*2ed0*/  I2F.F64.U32 R34, R4 ;  /* 0x0000000400227312 */ /* 0x0040a40000201800 */
.L_x_29741:
        /* <DEDUP_REMOVED lines=19> */
.L_x_29772:
[----:B------:R-:W2:Y:S02]  /*3010*/  LDG.E.U8 R4, desc[UR36][R4.64] ;  /* 0x0000002404047981 */ /* 0x000ea4000c1e1100 */
[----:B--2---:R0:W2:Y:S01]  /*3020*/  I2F.F64.U16 R28, R4 ;  /* 0x00000004001c7312 */ /* 0x0040a20000101800 */
[----:B------:R-:W-:Y:S05]  /*3030*/  BRA `(.L_x_29774) ;  /* 0x0000000c00707947 */ /* 0x000fea0003800000 */
.L_x_29771:
        /* <DEDUP_REMOVED lines=9> */
.L_x_29776:
[----:B------:R-:W2:Y:S02]  /*30d0*/  LDG.E R4, desc[UR36][R4.64] ;  /* 0x0000002404047981 */ /* 0x000ea4000c1e1900 */
[----:B--2---:R0:W2:Y:S01]  /*30e0*/  I2F.F64 R28, R4 ;  /* 0x00000004001c7312 */ /* 0x0040a20000201c00 */
[----:B------:R-:W-:Y:S05]  /*30f0*/  BRA `(.L_x_29774) ;  /* 0x0000000c00407947 */ /* 0x000fea0003800000 */
.L_x_29775:
[----:B------:R-:W2:Y:S02]  /*3100*/  LDG.E.U16 R4, desc[UR36][R4.64] ;  /* 0x0000002404047981 */ /* 0x000ea4000c1e1500 */
[----:B--2---:R0:W2:Y:S01]  /*3110*/  I2F.F64.S16 R28, R4 ;  /* 0x00000004001c7312 */ /* 0x0040a20000101c00 */
[----:B------:R-:W-:Y:S05]  /*3120*/  BRA `(.L_x_29774) ;  /* 0x0000000c00347947 */ /* 0x000fea0003800000 */
.L_x_29770:
        /* <DEDUP_REMOVED lines=10> */
.L_x_29778:
[----:B------:R-:W2:Y:S02]  /*31d0*/  LDG.E.U16 R0, desc[UR36][R4.64] ;  /* 0x0000002404007981 */ /* 0x000ea4000c1e1500 */
[----:B--2---:R-:W-:-:S05]  /*31e0*/  HADD2.F32 R0, -RZ, R0.H0_H0 ;  /* 0x20000000ff007230 */ /* 0x004fca0000004100 */
[----:B------:R-:W-:-:S04]  /*31f0*/  FMUL.FTZ R0, R0, 1 ;  /* 0x3f80000000007820 */ /* 0x000fc80000410000 */
[----:B------:R0:W2:Y:S01]  /*3200*/  F2F.F64.F32 R28, R0 ;  /* 0x00000000001c7310 */ /* 0x0000a20000201800 */
[----:B------:R-:W-:Y:S05]  /*3210*/  BRA `(.L_x_29774) ;  /* 0x0000000800f87947 */ /* 0x000fea0003800000 */
.L_x_29777:
        /* <DEDUP_REMOVED lines=10> */
.L_x_29780:
[----:B------:R-:W2:Y:S02]  /*32c0*/  LDG.E.U16 R4, desc[UR36][R4.64] ;  /* 0x0000002404047981 */ /* 0x000ea4000c1e1500 */
[----:B--2---:R-:W-:-:S05]  /*32d0*/  HADD2.F32 R0, -RZ, R4.H0_H0 ;  /* 0x20000004ff007230 */ /* 0x004fca0000004100 */
[----:B------:R-:W-:-:S04]  /*32e0*/  FMUL.FTZ R0, R0, 1 ;  /* 0x3f80000000007820 */ /* 0x000fc80000410000 */
[----:B------:R0:W2:Y:S01]  /*32f0*/  F2F.F64.F32 R28, R0 ;  /* 0x00000000001c7310 */ /* 0x0000a20000201800 */
[----:B------:R-:W-:Y:S05]  /*3300*/  BRA `(.L_x_29774) ;  /* 0x0000000800bc7947 */ /* 0x000fea0003800000 */
.L_x_29779:
[----:B------:R0:W5:Y:S01]  /*3310*/  LDG.E.64 R28, desc[UR36][R4.64] ;  /* 0x00000024041c7981 */ /* 0x000162000c1e1b00 */
[----:B------:R-:W-:Y:S05]  /*3320*/  BRA `(.L_x_29774) ;  /* 0x0000000800b47947 */ /* 0x000fea0003800000 */
.L_x_29769:
        /* <DEDUP_REMOVED lines=13> */
.L_x_29783:
[----:B------:R0:W5:Y:S01]  /*3400*/  LDG.E.64 R28, desc[UR36][R4.64] ;  /* 0x00000024041c7981 */ /* 0x000162000c1e1b00 */
[----:B------:R-:W-:Y:S05]  /*3410*/  BRA `(.L_x_29774) ;  /* 0x0000000800787947 */ /* 0x000fea0003800000 */
.L_x_29782:
        /* <DEDUP_REMOVED lines=28> */
.L_x_29785:
        /* <DEDUP_REMOVED lines=15> */
.L_x_29784:
[----:B------:R-:W2:Y:S02]  /*36d0*/  LDG.E.U16 R0, desc[UR36][R4.64] ;  /* 0x0000002404007981 */ /* 0x000ea4000c1e1500 */
[----:B--2---:R-:W-:-:S04]  /*36e0*/  IMAD.U32 R0, R0, 0x10000, RZ ;  /* 0x0001000000007824 */ /* 0x004fc800078e00ff */
[----:B------:R-:W-:-:S04]  /*36f0*/  FMUL.FTZ R0, R0, 1 ;  /* 0x3f80000000007820 */ /* 0x000fc80000410000 */
[----:B------:R0:W2:Y:S01]  /*3700*/  F2F.F64.F32 R28, R0 ;  /* 0x00000000001c7310 */ /* 0x0000a20000201800 */
[----:B------:R-:W-:Y:S05]  /*3710*/  BRA `(.L_x_29774) ;  /* 0x0000000400b87947 */ /* 0x000fea0003800000 */
.L_x_29781:
        /* <DEDUP_REMOVED lines=11> */
.L_x_29788:
        /* <DEDUP_REMOVED lines=21> */
.L_x_29792:
[----:B------:R-:W-:Y:S05]  /*3920*/  BSYNC B1 ;  /* 0x0000000000017941 */ /* 0x000fea0003800000 */
.L_x_29791:
[----:B------:R-:W-:Y:S01]  /*3930*/  LEA R5, R0, 0x3b800000, 0x17 ;  /* 0x3b80000000057811 */ /* 0x000fe200078eb8ff */
[----:B------:R-:W-:-:S05]  /*3940*/  IMAD.SHL.U32 R0, R3, 0x100000, RZ ;  /* 0x0010000003007824 */ /* 0x000fca00078e00ff */
[----:B------:R-:W-:-:S07]  /*3950*/  LOP3.LUT R0, R5, R0, R6, 0xfe, !PT ;  /* 0x0000000005007212 */ /* 0x000fce00078efe06 */
.L_x_29790:
[----:B------:R-:W-:Y:S05]  /*3960*/  BSYNC B0 ;  /* 0x0000000000007941 */ /* 0x000fea0003800000 */
.L_x_29789:
[----:B------:R-:W-:-:S04]  /*3970*/  FMUL.FTZ R0, R0, 1 ;  /* 0x3f80000000007820 */ /* 0x000fc80000410000 */
[----:B------:R0:W2:Y:S01]  /*3980*/  F2F.F64.F32 R28, R0 ;  /* 0x00000000001c7310 */ /* 0x0000a20000201800 */
[----:B------:R-:W-:Y:S05]  /*3990*/  BRA `(.L_x_29774) ;  /* 0x0000000400187947 */ /* 0x000fea0003800000 */
.L_x_29787:
        /* <DEDUP_REMOVED lines=21> */
.L_x_29796:
[----:B------:R-:W-:Y:S05]  /*3af0*/  BSYNC B1 ;  /* 0x0000000000017941 */ /* 0x000fea0003800000 */
.L_x_29795:
[----:B------:R-:W-:Y:S01]  /*3b00*/  LEA R5, R0, 0x37800000, 0x17 ;  /* 0x3780000000057811 */ /* 0x000fe200078eb8ff */
[----:B------:R-:W-:-:S05]  /*3b10*/  IMAD.SHL.U32 R0, R3, 0x200000, RZ ;  /* 0x0020000003007824 */ /* 0x000fca00078e00ff */
[----:B------:R-:W-:-:S07]  /*3b20*/  LOP3.LUT R0, R5, R0, R6, 0xfe, !PT ;  /* 0x0000000005007212 */ /* 0x000fce00078efe06 */
.L_x_29794:
[----:B------:R-:W-:Y:S05]  /*3b30*/  BSYNC B0 ;  /* 0x0000000000007941 */ /* 0x000fea0003800000 */
.L_x_29793:
[----:B------:R-:W-:-:S04]  /*3b40*/  FMUL.FTZ R0, R0, 1 ;  /* 0x3f80000000007820 */ /* 0x000fc80000410000 */
[----:B------:R0:W2:Y:S01]  /*3b50*/  F2F.F64.F32 R28, R0 ;  /* 0x00000000001c7310 */ /* 0x0000a20000201800 */
[----:B------:R-:W-:Y:S05]  /*3b60*/  BRA `(.L_x_29774) ;  /* 0x0000000000a47947 */ /* 0x000fea0003800000 */
.L_x_29786:
        /* <DEDUP_REMOVED lines=14> */
.L_x_29800:
[----:B------:R-:W-:Y:S05]  /*3c50*/  BSYNC B0 ;  /* 0x0000000000007941 */ /* 0x000fea0003800000 */
.L_x_29799:
[----:B------:R-:W-:-:S04]  /*3c60*/  FMUL.FTZ R0, R0, 1 ;  /* 0x3f80000000007820 */ /* 0x000fc80000410000 */
[----:B------:R0:W2:Y:S01]  /*3c70*/  F2F.F64.F32 R28, R0 ;  /* 0x00000000001c7310 */ /* 0x0000a20000201800 */
[----:B------:R-:W-:Y:S05]  /*3c80*/  BRA `(.L_x_29774) ;  /* 0x00000000005c7947 */ /* 0x000fea0003800000 */
.L_x_29773:
        /* <DEDUP_REMOVED lines=16> */
.L_x_29801:
[----:B------:R-:W-:Y:S01]  /*3d90*/  CS2R R28, SRZ ;  /* 0x00000000001c7805 */ /* 0x000fe2000001ff00 */
[----:B------:R-:W-:Y:S06]  /*3da0*/  BRA `(.L_x_29774) ;  /* 0x0000000000147947 */ /* 0x000fec0003800000 */
.L_x_29798:
[----:B------:R-:W2:Y:S02]  /*3db0*/  LDG.E.64 R28, desc[UR36][R4.64] ;  /* 0x00000024041c7981 */ /* 0x000ea4000c1e1b00 */
[----:B--2---:R-:W0:Y:S01]  /*3dc0*/  I2F.F64.U64 R28, R28 ;  /* 0x0000001c001c7312 */ /* 0x004e220000301800 */
[----:B------:R-:W-:Y:S05]  /*3dd0*/  BRA `(.L_x_29774) ;  /* 0x0000000000087947 */ /* 0x000fea0003800000 */
.L_x_29797:
[----:B------:R-:W2:Y:S02]  /*3de0*/  LDG.E R4, desc[UR36][R4.64] ;  /* 0x0000002404047981 */ /* 0x000ea4000c1e1900 */
[----:B--2---:R0:W2:Y:S02]  /*3df0*/  I2F.F64.U32 R28, R4 ;  /* 0x00000004001c7312 */ /* 0x0040a40000201800 */
.L_x_29774:
[----:B------:R-:W-:-:S07]  /*3e00*/  VIADD R31, R31, 0x80 ;  /* 0x000000801f1f7836 */ /* 0x000fce0000000000 */
.L_x_29735:
[----:B------:R-:W-:Y:S05]  /*3e10*/  BSYNC B6 ;  /* 0x0000000000067941 */ /* 0x000fea0003800000 */
.L_x_29734:
        /* <DEDUP_REMOVED lines=26> */
.L_x_29807:
[----:B------:R-:W3:Y:S02]  /*3fc0*/  LDG.E.U8 R4, desc[UR36][R4.64] ;  /* 0x0000002404047981 */ /* 0x000ee4000c1e1100 */
[----:B---3--:R0:W3:Y:S01]  /*3fd0*/  I2F.F64.U16 R26, R4 ;  /* 0x00000004001a7312 */ /* 0x0080e20000101800 */
[----:B------:R-:W-:Y:S05]  /*3fe0*/  BRA `(.L_x_29809) ;  /* 0x0000000c00707947 */ /* 0x000fea0003800000 */
.L_x_29806:
        /* <DEDUP_REMOVED lines=9> */
.L_x_29811:
[----:B------:R-:W3:Y:S02]  /*4080*/  LDG.E R4, desc[UR36][R4.64] ;  /* 0x0000002404047981 */ /* 0x000ee4000c1e1900 */
[----:B---3--:R0:W3:Y:S01]  /*4090*/  I2F.F64 R26, R4 ;  /* 0x00000004001a7312 */ /* 0x0080e20000201c00 */
[----:B------:R-:W-:Y:S05]  /*40a0*/  BRA `(.L_x_29809) ;  /* 0x0000000c00407947 */ /* 0x000fea0003800000 */
.L_x_29810:
[----:B------:R-:W3:Y:S02]  /*40b0*/  LDG.E.U16 R4, desc[UR36][R4.64] ;  /* 0x0000002404047981 */ /* 0x000ee4000c1e1500 */
[----:B---3--:R0:W3:Y:S01]  /*40c0*/  I2F.F64.S16 R26, R4 ;  /* 0x00000004001a7312 */ /* 0x0080e20000101c00 */
[----:B------:R-:W-:Y:S05]  /*40d0*/  BRA `(.L_x_29809) ;  /* 0x0000000c00347947 */ /* 0x000fea0003800000 */
.L_x_29805:
        /* <DEDUP_REMOVED lines=10> */
.L_x_29813:
[----:B------:R-:W3:Y:S02]  /*4180*/  LDG.E.U16 R0, desc[UR36][R4.64] ;  /* 0x0000002404007981 */ /* 0x000ee4000c1e1500 */
[----:B---3--:R-:W-:-:S05]  /*4190*/  HADD2.F32 R0, -RZ, R0.H0_H0 ;  /* 0x20000000ff007230 */ /* 0x008fca0000004100 */
[----:B------:R-:W-:-:S04]  /*41a0*/  FMUL.FTZ R0, R0, 1 ;  /* 0x3f80000000007820 */ /* 0x000fc80000410000 */
[----:B------:R0:W3:Y:S01]  /*41b0*/  F2F.F64.F32 R26, R0 ;  /* 0x00000000001a7310 */ /* 0x0000e20000201800 */
[----:B------:R-:W-:Y:S05]  /*41c0*/  BRA `(.L_x_29809) ;  /* 0x0000000800f87947 */ /* 0x000fea0003800000 */
.L_x_29812:
        /* <DEDUP_REMOVED lines=10> */
.L_x_29815:
[----:B------:R-:W3:Y:S02]  /*4270*/  LDG.E.U16 R4, desc[UR36][R4.64] ;  /* 0x0000002404047981 */ /* 0x000ee4000c1e1500 */
[----:B---3--:R-:W-:-:S05]  /*4280*/  HADD2.F32 R0, -RZ, R4.H0_H0 ;  /* 0x20000004ff007230 */ /* 0x008fca0000004100 */
[----:B------:R-:W-:-:S04]  /*4290*/  FMUL.FTZ R0, R0, 1 ;  /* 0x3f80000000007820 */ /* 0x000fc80000410000 */
[----:B------:R0:W3:Y:S01]  /*42a0*/  F2F.F64.F32 R26, R0 ;  /* 0x00000000001a7310 */ /* 0x0000e20000201800 */
[----:B------:R-:W-:Y:S05]  /*42b0*/  BRA `(.L_x_29809) ;  /* 0x0000000800bc7947 */ /* 0x000fea0003800000 */
.L_x_29814:
[----:B------:R0:W5:Y:S01]  /*42c0*/  LDG.E.64 R26, desc[UR36][R4.64] ;  /* 0x00000024041a7981 */ /* 0x000162000c1e1b00 */
[----:B------:R-:W-:Y:S05]  /*42d0*/  BRA `(.L_x_29809) ;  /* 0x0000000800b47947 */ /* 0x000fea0003800000 */
.L_x_29804:
        /* <DEDUP_REMOVED lines=13> */
.L_x_29818:
[----:B------:R0:W5:Y:S01]  /*43b0*/  LDG.E.64 R26, desc[UR36][R4.64] ;  /* 0x00000024041a7981 */ /* 0x000162000c1e1b00 */
[----:B------:R-:W-:Y:S05]  /*43c0*/  BRA `(.L_x_29809) ;  /* 0x0000000800787947 */ /* 0x000fea0003800000 */
.L_x_29817:
        /* <DEDUP_REMOVED lines=28> */
.L_x_29820:
        /* <DEDUP_REMOVED lines=15> */
.L_x_29819:
[----:B------:R-:W3:Y:S02]  /*4680*/  LDG.E.U16 R0, desc[UR36][R4.64] ;  /* 0x0000002404007981 */ /* 0x000ee4000c1e1500 */
[----:B---3--:R-:W-:-:S04]  /*4690*/  IMAD.U32 R0, R0, 0x10000, RZ ;  /* 0x0001000000007824 */ /* 0x008fc800078e00ff */
[----:B------:R-:W-:-:S04]  /*46a0*/  FMUL.FTZ R0, R0, 1 ;  /* 0x3f80000000007820 */ /* 0x000fc80000410000 */
[----:B------:R3:W0:Y:S01]  /*46b0*/  F2F.F64.F32 R26, R0 ;  /* 0x00000000001a7310 */ /* 0x0006220000201800 */
[----:B------:R-:W-:Y:S05]  /*46c0*/  BRA `(.L_x_29809) ;  /* 0x0000000400b87947 */ /* 0x000fea0003800000 */
.L_x_29816:
        /* <DEDUP_REMOVED lines=11> */
.L_x_29823:
        /* <DEDUP_REMOVED lines=21> */
.L_x_29827:
[----:B------:R-:W-:Y:S05]  /*48d0*/  BSYNC B1 ;  /* 0x0000000000017941 */ /* 0x000fea0003800000 */
.L_x_29826:
[----:B------:R-:W-:Y:S01]  /*48e0*/  LEA R5, R0, 0x3b800000, 0x17 ;  /* 0x3b80000000057811 */ /* 0x000fe200078eb8ff */
[----:B------:R-:W-:-:S05]  /*48f0*/  IMAD.SHL.U32 R0, R3, 0x100000, RZ ;  /* 0x0010000003007824 */ /* 0x000fca00078e00ff */
[----:B------:R-:W-:-:S07]  /*4900*/  LOP3.LUT R0, R5, R0, R6, 0xfe, !PT ;  /* 0x0000000005007212 */ /* 0x000fce00078efe06 */
.L_x_29825:
[----:B------:R-:W-:Y:S05]  /*4910*/  BSYNC B0 ;  /* 0x0000000000007941 */ /* 0x000fea0003800000 */
.L_x_29824:
[----:B------:R-:W-:-:S04]  /*4920*/  FMUL.FTZ R0, R0, 1 ;  /* 0x3f80000000007820 */ /* 0x000fc80000410000 */
[----:B------:R0:W3:Y:S01]  /*4930*/  F2F.F64.F32 R26, R0 ;  /* 0x00000000001a7310 */ /* 0x0000e20000201800 */
[----:B------:R-:W-:Y:S05]  /*4940*/  BRA `(.L_x_29809) ;  /* 0x0000000400187947 */ /* 0x000fea0003800000 */
.L_x_29822:
        /* <DEDUP_REMOVED lines=21> */
.L_x_29831:
[----:B------:R-:W-:Y:S05]  /*4aa0*/  BSYNC B1 ;  /* 0x0000000000017941 */ /* 0x000fea0003800000 */
.L_x_29830:
[----:B------:R-:W-:Y:S01]  /*4ab0*/  LEA R5, R0, 0x37800000, 0x17 ;  /* 0x3780000000057811 */ /* 0x000fe200078eb8ff */
[----:B------:R-:W-:-:S05]  /*4ac0*/  IMAD.SHL.U32 R0, R3, 0x200000, RZ ;  /* 0x0020000003007824 */ /* 0x000fca00078e00ff */
[----:B------:R-:W-:-:S07]  /*4ad0*/  LOP3.LUT R0, R5, R0, R6, 0xfe, !PT ;  /* 0x0000000005007212 */ /* 0x000fce00078efe06 */
.L_x_29829:
[----:B------:R-:W-:Y:S05]  /*4ae0*/  BSYNC B0 ;  /* 0x0000000000007941 */ /* 0x000fea0003800000 */
.L_x_29828:
[----:B------:R-:W-:-:S04]  /*4af0*/  FMUL.FTZ R0, R0, 1 ;  /* 0x3f80000000007820 */ /* 0x000fc80000410000 */
[----:B------:R0:W3:Y:S01]  /*4b00*/  F2F.F64.F32 R26, R0 ;  /* 0x00000000001a7310 */ /* 0x0000e20000201800 */
[----:B------:R-:W-:Y:S05]  /*4b10*/  BRA `(.L_x_29809) ;  /* 0x0000000000a47947 */ /* 0x000fea0003800000 */
.L_x_29821:
        /* <DEDUP_REMOVED lines=14> */
.L_x_29835:
[----:B------:R-:W-:Y:S05]  /*4c00*/  BSYNC B0 ;  /* 0x0000000000007941 */ /* 0x000fea0003800000 */
.L_x_29834:
[----:B------:R-:W-:-:S04]  /*4c10*/  FMUL.FTZ R0, R0, 1 ;  /* 0x3f80000000007820 */ /* 0x000fc80000410000 */
[----:B------:R0:W3:Y:S01]  /*4c20*/  F2F.F64.F32 R26, R0 ;  /* 0x00000000001a7310 */ /* 0x0000e20000201800 */
[----:B------:R-:W-:Y:S05]  /*4c30*/  BRA `(.L_x_29809) ;  /* 0x00000000005c7947 */ /* 0x000fea0003800000 */
.L_x_29808:
        /* <DEDUP_REMOVED lines=16> */
.L_x_29836:
[----:B------:R-:W-:Y:S01]  /*4d40*/  CS2R R26, SRZ ;  /* 0x00000000001a7805 */ /* 0x000fe2000001ff00 */
[----:B------:R-:W-:Y:S06]  /*4d50*/  BRA `(.L_x_29809) ;  /* 0x0000000000147947 */ /* 0x000fec0003800000 */
.L_x_29833:
[----:B------:R-:W3:Y:S02]  /*4d60*/  LDG.E.64 R26, desc[UR36][R4.64] ;  /* 0x00000024041a7981 */ /* 0x000ee4000c1e1b00 */
[----:B---3--:R-:W0:Y:S01]  /*4d70*/  I2F.F64.U64 R26, R26 ;  /* 0x0000001a001a7312 */ /* 0x008e220000301800 */
[----:B------:R-:W-:Y:S05]  /*4d80*/  BRA `(.L_x_29809) ;  /* 0x0000000000087947 */ /* 0x000fea0003800000 */
.L_x_29832:
[----:B------:R-:W3:Y:S02]  /*4d90*/  LDG.E R4, desc[UR36][R4.64] ;  /* 0x0000002404047981 */ /* 0x000ee4000c1e1900 */
[----:B---3--:R0:W3:Y:S02]  /*4da0*/  I2F.F64.U32 R26, R4 ;  /* 0x00000004001a7312 */ /* 0x0080e40000201800 */
.L_x_29809:
        /* <DEDUP_REMOVED lines=19> */
.L_x_29840:
[----:B------:R-:W3:Y:S02]  /*4ee0*/  LDG.E.U8 R4, desc[UR36][R4.64] ;  /* 0x0000002404047981 */ /* 0x000ee4000c1e1100 */
[----:B---3--:R0:W3:Y:S01]  /*4ef0*/  I2F.F64.U16 R16, R4 ;  /* 0x0000000400107312 */ /* 0x0080e20000101800 */
[----:B------:R-:W-:Y:S05]  /*4f00*/  BRA `(.L_x_29842) ;  /* 0x0000000c00707947 */ /* 0x000fea0003800000 */
.L_x_29839:
        /* <DEDUP_REMOVED lines=9> */
.L_x_29844:
[----:B------:R-:W3:Y:S02]  /*4fa0*/  LDG.E R4, desc[UR36][R4.64] ;  /* 0x0000002404047981 */ /* 0x000ee4000c1e1900 */
[----:B---3--:R0:W3:Y:S01]  /*4fb0*/  I2F.F64 R16, R4 ;  /* 0x0000000400107312 */ /* 0x0080e20000201c00 */
[----:B------:R-:W-:Y:S05]  /*4fc0*/  BRA `(.L_x_29842) ;  /* 0x0000000c00407947 */ /* 0x000fea0003800000 */
.L_x_29843:
[----:B------:R-:W3:Y:S02]  /*4fd0*/  LDG.E.U16 R4, desc[UR36][R4.64] ;  /* 0x0000002404047981 */ /* 0x000ee4000c1e1500 */
[----:B---3--:R0:W3:Y:S01]  /*4fe0*/  I2F.F64.S16 R16, R4 ;  /* 0x0000000400107312 */ /* 0x0080e20000101c00 */
[----:B------:R-:W-:Y:S05]  /*4ff0*/  BRA `(.L_x_29842) ;  /* 0x0000000c00347947 */ /* 0x000fea0003800000 */
.L_x_29838:
        /* <DEDUP_REMOVED lines=10> */
.L_x_29846:
[----:B------:R-:W3:Y:S02]  /*50a0*/  LDG.E.U16 R0, desc[UR36][R4.64] ;  /* 0x0000002404007981 */ /* 0x000ee4000c1e1500 */
[----:B---3--:R-:W-:-:S05]  /*50b0*/  HADD2.F32 R0, -RZ, R0.H0_H0 ;  /* 0x20000000ff007230 */ /* 0x008fca0000004100 */
[----:B------:R-:W-:-:S04]  /*50c0*/  FMUL.FTZ R0, R0, 1 ;  /* 0x3f80000000007820 */ /* 0x000fc80000410000 */
[----:B------:R0:W3:Y:S01]  /*50d0*/  F2F.F64.F32 R16, R0 ;  /* 0x0000000000107310 */ /* 0x0000e20000201800 */
[----:B------:R-:W-:Y:S05]  /*50e0*/  BRA `(.L_x_29842) ;  /* 0x0000000800f87947 */ /* 0x000fea0003800000 */
.L_x_29845:
        /* <DEDUP_REMOVED lines=10> */
.L_x_29848:
[----:B------:R-:W3:Y:S02]  /*5190*/  LDG.E.U16 R4, desc[UR36][R4.64] ;  /* 0x0000002404047981 */ /* 0x000ee4000c1e1500 */
[----:B---3--:R-:W-:-:S05]  /*51a0*/  HADD2.F32 R0, -RZ, R4.H0_H0 ;  /* 0x20000004ff007230 */ /* 0x008fca0000004100 */
[----:B------:R-:W-:-:S04]  /*51b0*/  FMUL.FTZ R0, R0, 1 ;  /* 0x3f80000000007820 */ /* 0x000fc80000410000 */
[----:B------:R0:W3:Y:S01]  /*51c0*/  F2F.F64.F32 R16, R0 ;  /* 0x0000000000107310 */ /* 0x0000e20000201800 */
[----:B------:R-:W-:Y:S05]  /*51d0*/  BRA `(.L_x_29842) ;  /* 0x0000000800bc7947 */ /* 0x000fea0003800000 */
.L_x_29847:
[----:B------:R0:W5:Y:S01]  /*51e0*/  LDG.E.64 R16, desc[UR36][R4.64] ;  /* 0x0000002404107981 */ /* 0x000162000c1e1b00 */
[----:B------:R-:W-:Y:S05]  /*51f0*/  BRA `(.L_x_29842) ;  /* 0x0000000800b47947 */ /* 0x000fea0003800000 */
.L_x_29837:
        /* <DEDUP_REMOVED lines=13> */
.L_x_29851:
[----:B------:R0:W5:Y:S01]  /*52d0*/  LDG.E.64 R16, desc[UR36][R4.64] ;  /* 0x0000002404107981 */ /* 0x000162000c1e1b00 */
[----:B------:R-:W-:Y:S05]  /*52e0*/  BRA `(.L_x_29842) ;  /* 0x0000000800787947 */ /* 0x000fea0003800000 */
.L_x_29850:
        /* <DEDUP_REMOVED lines=28> */
.L_x_29853:
        /* <DEDUP_REMOVED lines=15> */
.L_x_29852:
[----:B------:R-:W3:Y:S02]  /*55a0*/  LDG.E.U16 R0, desc[UR36][R4.64] ;  /* 0x0000002404007981 */ /* 0x000ee4000c1e1500 */
[----:B---3--:R-:W-:-:S04]  /*55b0*/  IMAD.U32 R0, R0, 0x10000, RZ ;  /* 0x0001000000007824 */ /* 0x008fc800078e00ff */
[----:B------:R-:W-:-:S04]  /*55c0*/  FMUL.FTZ R0, R0, 1 ;  /* 0x3f80000000007820 */ /* 0x000fc80000410000 */
[----:B------:R0:W3:Y:S01]  /*55d0*/  F2F.F64.F32 R16, R0 ;  /* 0x0000000000107310 */ /* 0x0000e20000201800 */
[----:B------:R-:W-:Y:S05]  /*55e0*/  BRA `(.L_x_29842) ;  /* 0x0000000400b87947 */ /* 0x000fea0003800000 */
.L_x_29849:
        /* <DEDUP_REMOVED lines=11> */
.L_x_29856:
        /* <DEDUP_REMOVED lines=21> */
.L_x_29860:
[----:B------:R-:W-:Y:S05]  /*57f0*/  BSYNC B1 ;  /* 0x0000000000017941 */ /* 0x000fea0003800000 */
.L_x_29859:
[----:B------:R-:W-:Y:S01]  /*5800*/  LEA R5, R0, 0x3b800000, 0x17 ;  /* 0x3b80000000057811 */ /* 0x000fe200078eb8ff */
[----:B------:R-:W-:-:S05]  /*5810*/  IMAD.SHL.U32 R0, R3, 0x100000, RZ ;  /* 0x0010000003007824 */ /* 0x000fca00078e00ff */
[----:B------:R-:W-:-:S07]  /*5820*/  LOP3.LUT R0, R5, R0, R6, 0xfe, !PT ;  /* 0x0000000005007212 */ /* 0x000fce00078efe06 */
.L_x_29858:
[----:B------:R-:W-:Y:S05]  /*5830*/  BSYNC B0 ;  /* 0x0000000000007941 */ /* 0x000fea0003800000 */
.L_x_29857:
[----:B------:R-:W-:-:S04]  /*5840*/  FMUL.FTZ R0, R0, 1 ;  /* 0x3f80000000007820 */ /* 0x000fc80000410000 */
[----:B------:R0:W3:Y:S01]  /*5850*/  F2F.F64.F32 R16, R0 ;  /* 0x0000000000107310 */ /* 0x0000e20000201800 */
[----:B------:R-:W-:Y:S05]  /*5860*/  BRA `(.L_x_29842) ;  /* 0x0000000400187947 */ /* 0x000fea0003800000 */
.L_x_29855:
        /* <DEDUP_REMOVED lines=21> */
.L_x_29864:
[----:B------:R-:W-:Y:S05]  /*59c0*/  BSYNC B1 ;  /* 0x0000000000017941 */ /* 0x000fea0003800000 */
.L_x_29863:
[----:B------:R-:W-:Y:S01]  /*59d0*/  LEA R5, R0, 0x37800000, 0x17 ;  /* 0x3780000000057811 */ /* 0x000fe200078eb8ff */
[----:B------:R-:W-:-:S05]  /*59e0*/  IMAD.SHL.U32 R0, R3, 0x200000, RZ ;  /* 0x0020000003007824 */ /* 0x000fca00078e00ff */
[----:B------:R-:W-:-:S07]  /*59f0*/  LOP3.LUT R0, R5, R0, R6, 0xfe, !PT ;  /* 0x0000000005007212 */ /* 0x000fce00078efe06 */
.L_x_29862:
[----:B------:R-:W-:Y:S05]  /*5a00*/  BSYNC B0 ;  /* 0x0000000000007941 */ /* 0x000fea0003800000 */
.L_x_29861:
[----:B------:R-:W-:-:S04]  /*5a10*/  FMUL.FTZ R0, R0, 1 ;  /* 0x3f80000000007820 */ /* 0x000fc80000410000 */
[----:B------:R0:W3:Y:S01]  /*5a20*/  F2F.F64.F32 R16, R0 ;  /* 0x0000000000107310 */ /* 0x0000e20000201800 */
[----:B------:R-:W-:Y:S05]  /*5a30*/  BRA `(.L_x_29842) ;  /* 0x0000000000a47947 */ /* 0x000fea0003800000 */
.L_x_29854:
        /* <DEDUP_REMOVED lines=14> */
.L_x_29868:
[----:B------:R-:W-:Y:S05]  /*5b20*/  BSYNC B0 ;  /* 0x0000000000007941 */ /* 0x000fea0003800000 */
.L_x_29867:
[----:B------:R-:W-:-:S04]  /*5b30*/  FMUL.FTZ R0, R0, 1 ;  /* 0x3f80000000007820 */ /* 0x000fc80000410000 */
[----:B------:R0:W3:Y:S01]  /*5b40*/  F2F.F64.F32 R16, R0 ;  /* 0x0000000000107310 */ /* 0x0000e20000201800 */
[----:B------:R-:W-:Y:S05]  /*5b50*/  BRA `(.L_x_29842) ;  /* 0x00000000005c7947 */ /* 0x000fea0003800000 */
.L_x_29841:
        /* <DEDUP_REMOVED lines=16> */
.L_x_29869:
[----:B------:R-:W-:Y:S01]  /*5c60*/  CS2R R16, SRZ ;  /* 0x0000000000107805 */ /* 0x000fe2000001ff00 */
[----:B------:R-:W-:Y:S06]  /*5c70*/  BRA `(.L_x_29842) ;  /* 0x0000000000147947 */ /* 0x000fec0003800000 */
.L_x_29866:
[----:B------:R-:W3:Y:S02]  /*5c80*/  LDG.E.64 R16, desc[UR36][R4.64] ;  /* 0x0000002404107981 */ /* 0x000ee4000c1e1b00 */
[----:B---3--:R-:W0:Y:S01]  /*5c90*/  I2F.F64.U64 R16, R16 ;  /* 0x0000001000107312 */ /* 0x008e220000301800 */
[----:B------:R-:W-:Y:S05]  /*5ca0*/  BRA `(.L_x_29842) ;  /* 0x0000000000087947 */ /* 0x000fea0003800000 */
.L_x_29865:
[----:B------:R-:W3:Y:S02]  /*5cb0*/  LDG.E R4, desc[UR36][R4.64] ;  /* 0x0000002404047981 */ /* 0x000ee4000c1e1900 */
[----:B---3--:R0:W3:Y:S02]  /*5cc0*/  I2F.F64.U32 R16, R4 ;  /* 0x0000000400107312 */ /* 0x0080e40000201800 */
.L_x_29842:
[----:B------:R-:W-:-:S07]  /*5cd0*/  VIADD R31, R31, 0x80 ;  /* 0x000000801f1f7836 */ /* 0x000fce0000000000 */
.L_x_29803:
[----:B------:R-:W-:Y:S05]  /*5ce0*/  BSYNC B6 ;  /* 0x0000000000067941 */ /* 0x000fea0003800000 */
.L_x_29802:
        /* <DEDUP_REMOVED lines=24> */
.L_x_29875:
[----:B------:R-:W3:Y:S02]  /*5e70*/  LDG.E.U8 R4, desc[UR36][R4.64] ;  /* 0x0000002404047981 */ /* 0x000ee4000c1e1100 */
[----:B---3--:R0:W3:Y:S01]  /*5e80*/  I2F.F64.U16 R18, R4 ;  /* 0x0000000400127312 */ /* 0x0080e20000101800 */
[----:B------:R-:W-:Y:S05]  /*5e90*/  BRA `(.L_x_29877) ;  /* 0x0000000c00707947 */ /* 0x000fea0003800000 */
.L_x_29874:
        /* <DEDUP_REMOVED lines=9> */
.L_x_29879:
[----:B------:R-:W3:Y:S02]  /*5f30*/  LDG.E R4, desc[UR36][R4.64] ;  /* 0x0000002404047981 */ /* 0x000ee4000c1e1900 */
[----:B---3--:R0:W3:Y:S01]  /*5f40*/  I2F.F64 R18, R4 ;  /* 0x0000000400127312 */ /* 0x0080e20000201c00 */
[----:B------:R-:W-:Y:S05]  /*5f50*/  BRA `(.L_x_29877) ;  /* 0x0000000c00407947 */ /* 0x000fea0003800000 */
.L_x_29878:
[----:B------:R-:W3:Y:S02]  /*5f60*/  LDG.E.U16 R4, desc[UR36][R4.64] ;  /* 0x0000002404047981 */ /* 0x000ee4000c1e1500 */
[----:B---3--:R0:W3:Y:S01]  /*5f70*/  I2F.F64.S16 R18, R4 ;  /* 0x0000000400127312 */ /* 0x0080e20000101c00 */
[----:B------:R-:W-:Y:S05]  /*5f80*/  BRA `(.L_x_29877) ;  /* 0x0000000c00347947 */ /* 0x000fea0003800000 */
.L_x_29873:
        /* <DEDUP_REMOVED lines=10> */
.L_x_29881:
[----:B------:R-:W3:Y:S02]  /*6030*/  LDG.E.U16 R0, desc[UR36][R4.64] ;  /* 0x0000002404007981 */ /* 0x000ee4000c1e1500 */
[----:B---3--:R-:W-:-:S05]  /*6040*/  HADD2.F32 R0, -RZ, R0.H0_H0 ;  /* 0x20000000ff007230 */ /* 0x008fca0000004100 */
[----:B------:R-:W-:-:S04]  /*6050*/  FMUL.FTZ R0, R0, 1 ;  /* 0x3f80000000007820 */ /* 0x000fc80000410000 */
[----:B------:R0:W3:Y:S01]  /*6060*/  F2F.F64.F32 R18, R0 ;  /* 0x0000000000127310 */ /* 0x0000e20000201800 */
[----:B------:R-:W-:Y:S05]  /*6070*/  BRA `(.L_x_29877) ;  /* 0x0000000800f87947 */ /* 0x000fea0003800000 */
.L_x_29880:
        /* <DEDUP_REMOVED lines=10> */
.L_x_29883:
[----:B------:R-:W3:Y:S02]  /*6120*/  LDG.E.U16 R4, desc[UR36][R4.64] ;  /* 0x0000002404047981 */ /* 0x000ee4000c1e1500 */
[----:B---3--:R-:W-:-:S05]  /*6130*/  HADD2.F32 R0, -RZ, R4.H0_H0 ;  /* 0x20000004ff007230 */ /* 0x008fca0000004100 */
[----:B------:R-:W-:-:S04]  /*6140*/  FMUL.FTZ R0, R0, 1 ;  /* 0x3f80000000007820 */ /* 0x000fc80000410000 */
[----:B------:R0:W3:Y:S01]  /*6150*/  F2F.F64.F32 R18, R0 ;  /* 0x0000000000127310 */ /* 0x0000e20000201800 */
[----:B------:R-:W-:Y:S05]  /*6160*/  BRA `(.L_x_29877) ;  /* 0x0000000800bc7947 */ /* 0x000fea0003800000 */
.L_x_29882:
[----:B------:R0:W5:Y:S01]  /*6170*/  LDG.E.64 R18, desc[UR36][R4.64] ;  /* 0x0000002404127981 */ /* 0x000162000c1e1b00 */
[----:B------:R-:W-:Y:S05]  /*6180*/  BRA `(.L_x_29877) ;  /* 0x0000000800b47947 */ /* 0x000fea0003800000 */
.L_x_29872:
        /* <DEDUP_REMOVED lines=13> */
.L_x_29886:
[----:B------:R0:W5:Y:S01]  /*6260*/  LDG.E.64 R18, desc[UR36][R4.64] ;  /* 0x0000002404127981 */ /* 0x000162000c1e1b00 */
[----:B------:R-:W-:Y:S05]  /*6270*/  BRA `(.L_x_29877) ;  /* 0x0000000800787947 */ /* 0x000fea0003800000 */
.L_x_29885:
        /* <DEDUP_REMOVED lines=28> */
.L_x_29888:
        /* <DEDUP_REMOVED lines=15> */
.L_x_29887:
[----:B------:R-:W3:Y:S02]  /*6530*/  LDG.E.U16 R0, desc[UR36][R4.64] ;  /* 0x0000002404007981 */ /* 0x000ee4000c1e1500 */
[----:B---3--:R-:W-:-:S04]  /*6540*/  IMAD.U32 R0, R0, 0x10000, RZ ;  /* 0x0001000000007824 */ /* 0x008fc800078e00ff */
[----:B------:R-:W-:-:S04]  /*6550*/  FMUL.FTZ R0, R0, 1 ;  /* 0x3f80000000007820 */ /* 0x000fc80000410000 */
[----:B------:R0:W3:Y:S01]  /*6560*/  F2F.F64.F32 R18, R0 ;  /* 0x0000000000127310 */ /* 0x0000e20000201800 */
[----:B------:R-:W-:Y:S05]  /*6570*/  BRA `(.L_x_29877) ;  /* 0x0000000400b87947 */ /* 0x000fea0003800000 */
.L_x_29884:
        /* <DEDUP_REMOVED lines=11> */
.L_x_29891:
        /* <DEDUP_REMOVED lines=21> */
.L_x_29895:
[----:B------:R-:W-:Y:S05]  /*6780*/  BSYNC B1 ;  /* 0x0000000000017941 */ /* 0x000fea0003800000 */
.L_x_29894:
[----:B------:R-:W-:Y:S01]  /*6790*/  LEA R5, R0, 0x3b800000, 0x17 ;  /* 0x3b80000000057811 */ /* 0x000fe200078eb8ff */
[----:B------:R-:W-:-:S05]  /*67a0*/  IMAD.SHL.U32 R0, R3, 0x100000, RZ ;  /* 0x0010000003007824 */ /* 0x000fca00078e00ff */
[----:B------:R-:W-:-:S07]  /*67b0*/  LOP3.LUT R0, R5, R0, R6, 0xfe, !PT ;  /* 0x0000000005007212 */ /* 0x000fce00078efe06 */
.L_x_29893:
[----:B------:R-:W-:Y:S05]  /*67c0*/  BSYNC B0 ;  /* 0x0000000000007941 */ /* 0x000fea0003800000 */
.L_x_29892:
[----:B------:R-:W-:-:S04]  /*67d0*/  FMUL.FTZ R0, R0, 1 ;  /* 0x3f80000000007820 */ /* 0x000fc80000410000 */
[----:B------:R0:W3:Y:S01]  /*67e0*/  F2F.F64.F32 R18, R0 ;  /* 0x0000000000127310 */ /* 0x0000e20000201800 */
[----:B------:R-:W-:Y:S05]  /*67f0*/  BRA `(.L_x_29877) ;  /* 0x0000000400187947 */ /* 0x000fea0003800000 */
.L_x_29890:
        /* <DEDUP_REMOVED lines=21> */
.L_x_29899:
[----:B------:R-:W-:Y:S05]  /*6950*/  BSYNC B1 ;  /* 0x0000000000017941 */ /* 0x000fea0003800000 */
.L_x_29898:
[----:B------:R-:W-:Y:S01]  /*6960*/  LEA R5, R0, 0x37800000, 0x17 ;  /* 0x3780000000057811 */ /* 0x000fe200078eb8ff */
[----:B------:R-:W-:-:S05]  /*6970*/  IMAD.SHL.U32 R0, R3, 0x200000, RZ ;  /* 0x0020000003007824 */ /* 0x000fca00078e00ff */
[----:B------:R-:W-:-:S07]  /*6980*/  LOP3.LUT R0, R5, R0, R6, 0xfe, !PT ;  /* 0x0000000005007212 */ /* 0x000fce00078efe06 */
.L_x_29897:
[----:B------:R-:W-:Y:S05]  /*6990*/  BSYNC B0 ;  /* 0x0000000000007941 */ /* 0x000fea0003800000 */
.L_x_29896:
[----:B------:R-:W-:-:S04]  /*69a0*/  FMUL.FTZ R0, R0, 1 ;  /* 0x3f80000000007820 */ /* 0x000fc80000410000 */
[----:B------:R0:W3:Y:S01]  /*69b0*/  F2F.F64.F32 R18, R0 ;  /* 0x0000000000127310 */ /* 0x0000e20000201800 */
[----:B------:R-:W-:Y:S05]  /*69c0*/  BRA `(.L_x_29877) ;  /* 0x0000000000a47947 */ /* 0x000fea0003800000 */
.L_x_29889:
        /* <DEDUP_REMOVED lines=14> */
.L_x_29903:
[----:B------:R-:W-:Y:S05]  /*6ab0*/  BSYNC B0 ;  /* 0x0000000000007941 */ /* 0x000fea0003800000 */
.L_x_29902:
[----:B------:R-:W-:-:S04]  /*6ac0*/  FMUL.FTZ R0, R0, 1 ;  /* 0x3f80000000007820 */ /* 0x000fc80000410000 */
[----:B------:R0:W3:Y:S01]  /*6ad0*/  F2F.F64.F32 R18, R0 ;  /* 0x0000000000127310 */ /* 0x0000e20000201800 */
[----:B------:R-:W-:Y:S05]  /*6ae0*/  BRA `(.L_x_29877) ;  /* 0x00000000005c7947 */ /* 0x000fea0003800000 */
.L_x_29876:
        /* <DEDUP_REMOVED lines=16> */
.L_x_29904:
[----:B------:R-:W-:Y:S01]  /*6bf0*/  CS2R R18, SRZ ;  /* 0x0000000000127805 */ /* 0x000fe2000001ff00 */
[----:B------:R-:W-:Y:S06]  /*6c00*/  BRA `(.L_x_29877) ;  /* 0x0000000000147947 */ /* 0x000fec0003800000 */
.L_x_29901:
[----:B------:R-:W3:Y:S02]  /*6c10*/  LDG.E.64 R18, desc[UR36][R4.64] ;  /* 0x0000002404127981 */ /* 0x000ee4000c1e1b00 */
[----:B---3--:R-:W0:Y:S01]  /*6c20*/  I2F.F64.U64 R18, R18 ;  /* 0x0000001200127312 */ /* 0x008e220000301800 */
[----:B------:R-:W-:Y:S05]  /*6c30*/  BRA `(.L_x_29877) ;  /* 0x0000000000087947 */ /* 0x000fea0003800000 */
.L_x_29900:
[----:B------:R-:W3:Y:S02]  /*6c40*/  LDG.E R4, desc[UR36][R4.64] ;  /* 0x0000002404047981 */ /* 0x000ee4000c1e1900 */
[----:B---3--:R0:W3:Y:S02]  /*6c50*/  I2F.F64.U32 R18, R4 ;  /* 0x0000000400127312 */ /* 0x0080e40000201800 */
.L_x_29877:
        /* <DEDUP_REMOVED lines=19> */
.L_x_29908:
[----:B------:R-:W2:Y:S02]  /*6d90*/  LDG.E.U8 R4, desc[UR36][R4.64] ;  /* 0x0000002404047981 */ /* 0x000ea4000c1e1100 */
[----:B--2---:R0:W2:Y:S01]  /*6da0*/  I2F.F64.U16 R24, R4 ;  /* 0x0000000400187312 */ /* 0x0040a20000101800 */
[----:B------:R-:W-:Y:S05]  /*6db0*/  BRA `(.L_x_29871) ;  /* 0x0000000c006c7947 */ /* 0x000fea0003800000 */
.L_x_29907:
        /* <DEDUP_REMOVED lines=9> */
.L_x_29911:
[----:B------:R-:W2:Y:S02]  /*6e50*/  LDG.E R4, desc[UR36][R4.64] ;  /* 0x0000002404047981 */ /* 0x000ea4000c1e1900 */
[----:B--2---:R0:W2:Y:S01]  /*6e60*/  I2F.F64 R24, R4 ;  /* 0x0000000400187312 */ /* 0x0040a20000201c00 */
[----:B------:R-:W-:Y:S05]  /*6e70*/  BRA `(.L_x_29871) ;  /* 0x0000000c003c7947 */ /* 0x000fea0003800000 */
.L_x_29910:
[----:B------:R-:W2:Y:S02]  /*6e80*/  LDG.E.U16 R4, desc[UR36][R4.64] ;  /* 0x0000002404047981 */ /* 0x000ea4000c1e1500 */
[----:B--2---:R0:W2:Y:S01]  /*6e90*/  I2F.F64.S16 R24, R4 ;  /* 0x0000000400187312 */ /* 0x0040a20000101c00 */
[----:B------:R-:W-:Y:S05]  /*6ea0*/  BRA `(.L_x_29871) ;  /* 0x0000000c00307947 */ /* 0x000fea0003800000 */
.L_x_29906:
        /* <DEDUP_REMOVED lines=10> */
.L_x_29913:
[----:B------:R-:W2:Y:S02]  /*6f50*/  LDG.E.U16 R0, desc[UR36][R4.64] ;  /* 0x0000002404007981 */ /* 0x000ea4000c1e1500 */
[----:B--2---:R-:W-:-:S05]  /*6f60*/  HADD2.F32 R0, -RZ, R0.H0_H0 ;  /* 0x20000000ff007230 */ /* 0x004fca0000004100 */
[----:B------:R-:W-:-:S04]  /*6f70*/  FMUL.FTZ R0, R0, 1 ;  /* 0x3f80000000007820 */ /* 0x000fc80000410000 */
[----:B------:R0:W2:Y:S01]  /*6f80*/  F2F.F64.F32 R24, R0 ;  /* 0x0000000000187310 */ /* 0x0000a20000201800 */
[----:B------:R-:W-:Y:S05]  /*6f90*/  BRA `(.L_x_29871) ;  /* 0x0000000800f47947 */ /* 0x000fea0003800000 */
.L_x_29912:
        /* <DEDUP_REMOVED lines=10> */
.L_x_29915:
[----:B------:R-:W2:Y:S02]  /*7040*/  LDG.E.U16 R4, desc[UR36][R4.64] ;  /* 0x0000002404047981 */ /* 0x000ea4000c1e1500 */
[----:B--2---:R-:W-:-:S05]  /*7050*/  HADD2.F32 R0, -RZ, R4.H0_H0 ;  /* 0x20000004ff007230 */ /* 0x004fca0000004100 */
[----:B------:R-:W-:-:S04]  /*7060*/  FMUL.FTZ R0, R0, 1 ;  /* 0x3f80000000007820 */ /* 0x000fc80000410000 */
[----:B------:R0:W2:Y:S01]  /*7070*/  F2F.F64.F32 R24, R0 ;  /* 0x0000000000187310 */ /* 0x0000a20000201800 */
[----:B------:R-:W-:Y:S05]  /*7080*/  BRA `(.L_x_29871) ;  /* 0x0000000800b87947 */ /* 0x000fea0003800000 */
.L_x_29914:
[----:B------:R0:W5:Y:S01]  /*7090*/  LDG.E.64 R24, desc[UR36][R4.64] ;  /* 0x0000002404187981 */ /* 0x000162000c1e1b00 */
[----:B------:R-:W-:Y:S05]  /*70a0*/  BRA `(.L_x_29871) ;  /* 0x0000000800b07947 */ /* 0x000fea0003800000 */
.L_x_29905:
        /* <DEDUP_REMOVED lines=13> */
.L_x_29918:
[----:B------:R0:W5:Y:S01]  /*7180*/  LDG.E.64 R24, desc[UR36][R4.64] ;  /* 0x0000002404187981 */ /* 0x000162000c1e1b00 */
[----:B------:R-:W-:Y:S05]  /*7190*/  BRA `(.L_x_29871) ;  /* 0x0000000800747947 */ /* 0x000fea0003800000 */
.L_x_29917:
        /* <DEDUP_REMOVED lines=28> */
.L_x_29920:
        /* <DEDUP_REMOVED lines=15> */
.L_x_29919:
[----:B------:R-:W2:Y:S02]  /*7450*/  LDG.E.U16 R0, desc[UR36][R4.64] ;  /* 0x0000002404007981 */ /* 0x000ea4000c1e1500 */
[----:B--2---:R-:W-:-:S04]  /*7460*/  IMAD.U32 R0, R0, 0x10000, RZ ;  /* 0x0001000000007824 */ /* 0x004fc800078e00ff */
[----:B------:R-:W-:-:S04]  /*7470*/  FMUL.FTZ R0, R0, 1 ;  /* 0x3f80000000007820 */ /* 0x000fc80000410000 */
[----:B------:R0:W2:Y:S01]  /*7480*/  F2F.F64.F32 R24, R0 ;  /* 0x0000000000187310 */ /* 0x0000a20000201800 */
[----:B------:R-:W-:Y:S05]  /*7490*/  BRA `(.L_x_29871) ;  /* 0x0000000400b47947 */ /* 0x000fea0003800000 */
.L_x_29916:
        /* <DEDUP_REMOVED lines=11> */
.L_x_29923:
        /* <DEDUP_REMOVED lines=21> */
.L_x_29927:
[----:B------:R-:W-:Y:S05]  /*76a0*/  BSYNC B1 ;  /* 0x0000000000017941 */ /* 0x000fea0003800000 */
.L_x_29926:
[----:B------:R-:W-:Y:S01]  /*76b0*/  LEA R5, R0, 0x3b800000, 0x17 ;  /* 0x3b80000000057811 */ /* 0x000fe200078eb8ff */
[----:B------:R-:W-:-:S05]  /*76c0*/  IMAD.SHL.U32 R0, R3, 0x100000, RZ ;  /* 0x0010000003007824 */ /* 0x000fca00078e00ff */
[----:B------:R-:W-:-:S07]  /*76d0*/  LOP3.LUT R0, R5, R0, R6, 0xfe, !PT ;  /* 0x0000000005007212 */ /* 0x000fce00078efe06 */
.L_x_29925:
[----:B------:R-:W-:Y:S05]  /*76e0*/  BSYNC B0 ;  /* 0x0000000000007941 */ /* 0x000fea0003800000 */
.L_x_29924:
[----:B------:R-:W-:-:S04]  /*76f0*/  FMUL.FTZ R0, R0, 1 ;  /* 0x3f80000000007820 */ /* 0x000fc80000410000 */
[----:B------:R0:W2:Y:S01]  /*7700*/  F2F.F64.F32 R24, R0 ;  /* 0x0000000000187310 */ /* 0x0000a20000201800 */
[----:B------:R-:W-:Y:S05]  /*7710*/  BRA `(.L_x_29871) ;  /* 0x0000000400147947 */ /* 0x000fea0003800000 */
.L_x_29922:
        /* <DEDUP_REMOVED lines=21> */
.L_x_29931:
[----:B------:R-:W-:Y:S05]  /*7870*/  BSYNC B1 ;  /* 0x0000000000017941 */ /* 0x000fea0003800000 */
.L_x_29930:
[----:B------:R-:W-:Y:S01]  /*7880*/  LEA R5, R0, 0x37800000, 0x17 ;  /* 0x3780000000057811 */ /* 0x000fe200078eb8ff */
[----:B------:R-:W-:-:S05]  /*7890*/  IMAD.SHL.U32 R0, R3, 0x200000, RZ ;  /* 0x0020000003007824 */ /* 0x000fca00078e00ff */
[----:B------:R-:W-:-:S07]  /*78a0*/  LOP3.LUT R0, R5, R0, R6, 0xfe, !PT ;  /* 0x0000000005007212 */ /* 0x000fce00078efe06 */
.L_x_29929:
[----:B------:R-:W-:Y:S05]  /*78b0*/  BSYNC B0 ;  /* 0x0000000000007941 */ /* 0x000fea0003800000 */
.L_x_29928:
[----:B------:R-:W-:-:S04]  /*78c0*/  FMUL.FTZ R0, R0, 1 ;  /* 0x3f80000000007820 */ /* 0x000fc80000410000 */
[----:B------:R0:W2:Y:S01]  /*78d0*/  F2F.F64.F32 R24, R0 ;  /* 0x0000000000187310 */ /* 0x0000a20000201800 */
[----:B------:R-:W-:Y:S05]  /*78e0*/  BRA `(.L_x_29871) ;  /* 0x0000000000a07947 */ /* 0x000fea0003800000 */
.L_x_29921:
        /* <DEDUP_REMOVED lines=14> */
.L_x_29935:
[----:B------:R-:W-:Y:S05]  /*79d0*/  BSYNC B0 ;  /* 0x0000000000007941 */ /* 0x000fea0003800000 */
.L_x_29934:
[----:B------:R-:W-:-:S04]  /*79e0*/  FMUL.FTZ R0, R0, 1 ;  /* 0x3f80000000007820 */ /* 0x000fc80000410000 */
[----:B------:R0:W2:Y:S01]  /*79f0*/  F2F.F64.F32 R24, R0 ;  /* 0x0000000000187310 */ /* 0x0000a20000201800 */
[----:B------:R-:W-:Y:S05]  /*7a00*/  BRA `(.L_x_29871) ;  /* 0x0000000000587947 */ /* 0x000fea0003800000 */
.L_x_29909:
        /* <DEDUP_REMOVED lines=16> */
.L_x_29936:
[----:B------:R-:W-:Y:S05]  /*7b10*/  BRA `(.L_x_29871) ;  /* 0x0000000000147947 */ /* 0x000fea0003800000 */
.L_x_29933:
[----:B------:R-:W2:Y:S02]  /*7b20*/  LDG.E.64 R24, desc[UR36][R4.64] ;  /* 0x0000002404187981 */ /* 0x000ea4000c1e1b00 */
[----:B--2---:R-:W0:Y:S01]  /*7b30*/  I2F.F64.U64 R24, R24 ;  /* 0x0000001800187312 */ /* 0x004e220000301800 */
[----:B------:R-:W-:Y:S05]  /*7b40*/  BRA `(.L_x_29871) ;  /* 0x0000000000087947 */ /* 0x000fea0003800000 */
.L_x_29932:
[----:B------:R-:W2:Y:S02]  /*7b50*/  LDG.E R4, desc[UR36][R4.64] ;  /* 0x0000002404047981 */ /* 0x000ea4000c1e1900 */
[----:B--2---:R0:W2:Y:S02]  /*7b60*/  I2F.F64.U32 R24, R4 ;  /* 0x0000000400187312 */ /* 0x0040a40000201800 */
.L_x_29871:
[----:B------:R-:W-:Y:S05]  /*7b70*/  BSYNC B6 ;  /* 0x0000000000067941 */ /* 0x000fea0003800000 */
.L_x_29870:
[----:B------:R-:W1:Y:S01]  /*7b80*/  S2R R23, SR_TID.X ;  /* 0x0000000000177919 */ /* 0x000e620000002100 */
[----:B------:R-:W-:Y:S01]  /*7b90*/  BSSY B0, `(.L_x_29937) ;  /* 0x0000021000007945 */ /* 0x000fe20003800000 */
[----:B-1----:R-:W-:-:S13]  /*7ba0*/  ISETP.GE.AND P1, PT, R23, R2, PT ;  /* 0x000000021700720c */ /* 0x002fda0003f26270 */
[----:B------:R-:W-:Y:S05]  /*7bb0*/  @P1 BRA `(.L_x_29938) ;  /* 0x0000000000781947 */ /* 0x000fea0003800000 */
[----:B0----5:R-:W-:-:S06]  /*7bc0*/  DSETP.GTU.AND P0, PT, |R32|, +INF , PT ;  /* 0x7ff000002000742a */ /* 0x021fcc0003f0c200 */
[----:B----4-:R-:W-:-:S14]  /*7bd0*/  DSETP.GTU.OR P0, PT, |R36|, +INF , P0 ;  /* 0x7ff000002400742a */ /* 0x010fdc000070c600 */
        /* <DEDUP_REMOVED lines=27> */
.L_x_29939:
[----:B------:R-:W-:-:S11]  /*7d90*/  DADD R32, R32, R36 ;  /* 0x0000000020207229 */ /* 0x000fd60000000024 */
.L_x_29938:
[----:B------:R-:W-:Y:S05]  /*7da0*/  BSYNC B0 ;  /* 0x0000000000007941 */ /* 0x000fea0003800000 */
.L_x_29937:
[----:B------:R-:W-:Y:S01]  /*7db0*/  VIADD R31, R23, 0x80 ;  /* 0x00000080171f7836 */ /* 0x000fe20000000000 */
[----:B------:R-:W-:Y:S04]  /*7dc0*/  BSSY B0, `(.L_x_29940) ;  /* 0x0000021000007945 */ /* 0x000fe80003800000 */
[----:B------:R-:W-:-:S13]  /*7dd0*/  ISETP.GE.AND P0, PT, R31, R2, PT ;  /* 0x000000021f00720c */ /* 0x000fda0003f06270 */
[----:B------:R-:W-:Y:S05]  /*7de0*/  @P0 BRA `(.L_x_29941) ;  /* 0x0000000000780947 */ /* 0x000fea0003800000 */
[----:B0-2--5:R-:W-:-:S06]  /*7df0*/  DSETP.GTU.AND P0, PT, |R28|, +INF , PT ;  /* 0x7ff000001c00742a */ /* 0x025fcc0003f0c200 */
[----:B---3--:R-:W-:-:S14]  /*7e00*/  DSETP.GTU.OR P0, PT, |R34|, +INF , P0 ;  /* 0x7ff000002200742a */ /* 0x008fdc000070c600 */
        /* <DEDUP_REMOVED lines=27> */
.L_x_29942:
[----:B------:R-:W-:-:S11]  /*7fc0*/  DADD R28, R28, R34 ;  /* 0x000000001c1c7229 */ /* 0x000fd60000000022 */
.L_x_29941:
[----:B------:R-:W-:Y:S05]  /*7fd0*/  BSYNC B0 ;  /* 0x0000000000007941 */ /* 0x000fea0003800000 */
.L_x_29940:
[----:B------:R-:W-:Y:S01]  /*7fe0*/  VIADD R3, R23, 0x100 ;  /* 0x0000010017037836 */ /* 0x000fe20000000000 */
[----:B------:R-:W-:Y:S04]  /*7ff0*/  BSSY B0, `(.L_x_29943) ;  /* 0x0000021000007945 */ /* 0x000fe80003800000 */
[----:B------:R-:W-:-:S13]  /*8000*/  ISETP.GE.AND P0, PT, R3, R2, PT ;  /* 0x000000020300720c */ /* 0x000fda0003f06270 */
[----:B------:R-:W-:Y:S05]  /*8010*/  @P0 BRA `(.L_x_29944) ;  /* 0x0000000000780947 */ /* 0x000fea0003800000 */
[----:B0--3-5:R-:W-:-:S06]  /*8020*/  DSETP.GTU.AND P0, PT, |R16|, +INF , PT ;  /* 0x7ff000001000742a */ /* 0x029fcc0003f0c200 */
[----:B------:R-:W-:-:S14]  /*8030*/  DSETP.GTU.OR P0, PT, |R26|, +INF , P0 ;  /* 0x7ff000001a00742a */ /* 0x000fdc000070c600 */
        /* <DEDUP_REMOVED lines=27> */
.L_x_29945:
[----:B------:R-:W-:-:S11]  /*81f0*/  DADD R16, R16, R26 ;  /* 0x0000000010107229 */ /* 0x000fd6000000001a */
.L_x_29944:
[----:B------:R-:W-:Y:S05]  /*8200*/  BSYNC B0 ;  /* 0x0000000000007941 */ /* 0x000fea0003800000 */
.L_x_29943:
        /* <DEDUP_REMOVED lines=33> */
.L_x_29948:
[----:B------:R-:W-:-:S11]  /*8420*/  DADD R24, R24, R18 ;  /* 0x0000000018187229 */ /* 0x000fd60000000012 */
.L_x_29947:
[----:B------:R-:W-:Y:S05]  /*8430*/  BSYNC B0 ;  /* 0x0000000000007941 */ /* 0x000fea0003800000 */
.L_x_29946:
[----:B-----5:R-:W1:Y:S01]  /*8440*/  LDC.U8 R26, c[0x0][0x240] ;  /* 0x00009000ff1a7b82 */ /* 0x020e620000000000 */
[----:B------:R-:W-:Y:S04]  /*8450*/  BSSY B6, `(.L_x_29949) ;  /* 0x000012c000067945 */ /* 0x000fe80003800000 */
[----:B------:R-:W-:Y:S05]  /*8460*/  @P1 BRA `(.L_x_29950) ;  /* 0x0000001000a81947 */ /* 0x000fea0003800000 */
[----:B0--3--:R-:W0:Y:S01]  /*8470*/  LDC.64 R4, c[0x0][0x218] ;  /* 0x00008600ff047b82 */ /* 0x009e220000000a00 */
[----:B-1----:R-:W-:Y:S01]  /*8480*/  PRMT R0, R26, 0x9910, RZ ;  /* 0x000099101a007816 */ /* 0x002fe200000000ff */
        /* <DEDUP_REMOVED lines=15> */
[----:B------:R-:W0:Y:S01]  /*8580*/  F2I.F64.TRUNC R33, R32 ;  /* 0x0000002000217311 */ /* 0x000e22000030d100 */
[----:B------:R-:W-:Y:S01]  /*8590*/  IMAD.MOV.U32 R23, RZ, RZ, R31 ;  /* 0x000000ffff177224 */ /* 0x000fe200078e001f */
[----:B0-----:R0:W-:Y:S01]  /*85a0*/  STG.E.U8 desc[UR36][R4.64], R33 ;  /* 0x0000002104007986 */ /* 0x0011e2000c101124 */
[----:B------:R-:W-:Y:S05]  /*85b0*/  BRA `(.L_x_29950) ;  /* 0x0000001000547947 */ /* 0x000fea0003800000 */
.L_x_29954:
[----:B------:R-:W0:Y:S01]  /*85c0*/  F2I.S64.F64.TRUNC R32, R32 ;  /* 0x0000002000207311 */ /* 0x000e22000030d900 */
[----:B------:R-:W-:Y:S02]  /*85d0*/  IMAD.MOV.U32 R23, RZ, RZ, R31 ;  /* 0x000000ffff177224 */ /* 0x000fe400078e001f */
[----:B0-----:R-:W-:-:S05]  /*85e0*/  IMAD.MOV.U32 R3, RZ, RZ, R32 ;  /* 0x000000ffff037224 */ /* 0x001fca00078e0020 */
[----:B------:R0:W-:Y:S01]  /*85f0*/  STG.E.U8 desc[UR36][R4.64], R3 ;  /* 0x0000000304007986 */ /* 0x0001e2000c101124 */
[----:B------:R-:W-:Y:S05]  /*8600*/  BRA `(.L_x_29950) ;  /* 0x0000001000407947 */ /* 0x000fea0003800000 */
.L_x_29953:
[----:B------:R-:W-:-:S13]  /*8610*/  ISETP.NE.AND P0, PT, R0, 0x2, PT ;  /* 0x000000020000780c */ /* 0x000fda0003f05270 */
[----:B------:R-:W-:Y:S05]  /*8620*/  @!P0 BRA `(.L_x_29956) ;  /* 0x0000000000308947 */ /* 0x000fea0003800000 */
[----:B------:R-:W-:-:S13]  /*8630*/  ISETP.NE.AND P0, PT, R0, 0x3, PT ;  /* 0x000000030000780c */ /* 0x000fda0003f05270 */
[----:B------:R-:W-:Y:S05]  /*8640*/  @!P0 BRA `(.L_x_29957) ;  /* 0x0000000000188947 */ /* 0x000fea0003800000 */
[----:B------:R-:W-:-:S13]  /*8650*/  ISETP.NE.AND P0, PT, R0, 0x4, PT ;  /* 0x000000040000780c */ /* 0x000fda0003f05270 */
[----:B------:R-:W-:Y:S05]  /*8660*/  @P0 BRA `(.L_x_29955) ;  /* 0x0000000c00c40947 */ /* 0x000fea0003800000 */
[----:B------:R-:W0:Y:S01]  /*8670*/  F2I.S64.F64.TRUNC R32, R32 ;  /* 0x0000002000207311 */ /* 0x000e22000030d900 */
[----:B------:R-:W-:Y:S01]  /*8680*/  IMAD.MOV.U32 R23, RZ, RZ, R31 ;  /* 0x000000ffff177224 */ /* 0x000fe200078e001f */
[----:B0-----:R0:W-:Y:S01]  /*8690*/  STG.E.64 desc[UR36][R4.64], R32 ;  /* 0x0000002004007986 */ /* 0x0011e2000c101b24 */
[----:B------:R-:W-:Y:S05]  /*86a0*/  BRA `(.L_x_29950) ;  /* 0x0000001000187947 */ /* 0x000fea0003800000 */
.L_x_29957:
[----:B------:R-:W0:Y:S01]  /*86b0*/  F2I.F64.TRUNC R33, R32 ;  /* 0x0000002000217311 */ /* 0x000e22000030d100 */
[----:B------:R-:W-:Y:S01]  /*86c0*/  IMAD.MOV.U32 R23, RZ, RZ, R31 ;  /* 0x000000ffff177224 */ /* 0x000fe200078e001f */
[----:B0-----:R0:W-:Y:S01]  /*86d0*/  STG.E desc[UR36][R4.64], R33 ;  /* 0x0000002104007986 */ /* 0x0011e2000c101924 */
[----:B------:R-:W-:Y:S05]  /*86e0*/  BRA `(.L_x_29950) ;  /* 0x0000001000087947 */ /* 0x000fea0003800000 */
.L_x_29956:
[----:B------:R-:W0:Y:S01]  /*86f0*/  F2I.F64.TRUNC R33, R32 ;  /* 0x0000002000217311 */ /* 0x000e22000030d100 */
[----:B------:R-:W-:Y:S01]  /*8700*/  IMAD.MOV.U32 R23, RZ, RZ, R31 ;  /* 0x000000ffff177224 */ /* 0x000fe200078e001f */
[----:B0-----:R0:W-:Y:S01]  /*8710*/  STG.E.U16 desc[UR36][R4.64], R33 ;  /* 0x0000002104007986 */ /* 0x0011e2000c101524 */
[----:B------:R-:W-:Y:S05]  /*8720*/  BRA `(.L_x_29950) ;  /* 0x0000000c00f87947 */ /* 0x000fea0003800000 */
.L_x_29952:
        /* <DEDUP_REMOVED lines=10> */
[----:B------:R-:W-:-:S13]  /*87d0*/  IMAD.MOV.U32 R23, RZ, RZ, R31 ;  /* 0x000000ffff177224 */ /* 0x000fda00078e001f */
[----:B0-----:R-:W-:-:S05]  /*87e0*/  @!P0 FMUL R3, R3, 1.175494350822287508e-38 ;  /* 0x0080000003038820 */ /* 0x001fca0000400000 */
[----:B------:R0:W-:Y:S01]  /*87f0*/  STG.E desc[UR36][R4.64], R3 ;  /* 0x0000000304007986 */ /* 0x0001e2000c101924 */
[----:B------:R-:W-:Y:S05]  /*8800*/  BRA `(.L_x_29950) ;  /* 0x0000000c00c07947 */ /* 0x000fea0003800000 */
.L_x_29959:
[----:B------:R-:W-:Y:S01]  /*8810*/  UMOV UR4, 0xf0000000 ;  /* 0xf000000000047882 */ /* 0x000fe20000000000 */
[----:B------:R-:W-:Y:S01]  /*8820*/  UMOV UR5, 0x380fffff ;  /* 0x380fffff00057882 */ /* 0x000fe20000000000 */
[----:B------:R-:W0:Y:S01]  /*8830*/  F2F.F32.F64 R0, R32 ;  /* 0x0000002000007310 */ /* 0x000e220000301000 */
[----:B------:R-:W-:Y:S01]  /*8840*/  DSETP.GEU.AND P0, PT, |R32|, UR4, PT ;  /* 0x0000000420007e2a */ /* 0x000fe2000bf0e200 */
[----:B------:R-:W-:-:S13]  /*8850*/  IMAD.MOV.U32 R23, RZ, RZ, R31 ;  /* 0x000000ffff177224 */ /* 0x000fda00078e001f */
[----:B0-----:R-:W-:-:S05]  /*8860*/  @!P0 FMUL R0, R0, 1.175494350822287508e-38 ;  /* 0x0080000000008820 */ /* 0x001fca0000400000 */
[----:B------:R-:W-:-:S05]  /*8870*/  F2FP.F16.F32.PACK_AB R0, RZ, R0 ;  /* 0x00000000ff00723e */ /* 0x000fca00000000ff */
[----:B------:R0:W-:Y:S01]  /*8880*/  STG.E.U16 desc[UR36][R4.64], R0 ;  /* 0x0000000004007986 */ /* 0x0001e2000c101524 */
[----:B------:R-:W-:Y:S05]  /*8890*/  BRA `(.L_x_29950) ;  /* 0x0000000c009c7947 */ /* 0x000fea0003800000 */
.L_x_29958:
        /* <DEDUP_REMOVED lines=10> */
[----:B------:R-:W-:Y:S02]  /*8940*/  IMAD.MOV.U32 R7, RZ, RZ, RZ ;  /* 0x000000ffff077224 */ /* 0x000fe400078e00ff */
[----:B------:R-:W-:-:S11]  /*8950*/  IMAD.MOV.U32 R23, RZ, RZ, R31 ;  /* 0x000000ffff177224 */ /* 0x000fd600078e001f */
[----:B0-----:R-:W-:-:S05]  /*8960*/  @!P0 FMUL R6, R6, 1.175494350822287508e-38 ;  /* 0x0080000006068820 */ /* 0x001fca0000400000 */
[----:B------:R0:W-:Y:S01]  /*8970*/  STG.E.64 desc[UR36][R4.64], R6 ;  /* 0x0000000604007986 */ /* 0x0001e2000c101b24 */
[----:B------:R-:W-:Y:S05]  /*8980*/  BRA `(.L_x_29950) ;  /* 0x0000000c00607947 */ /* 0x000fea0003800000 */
.L_x_29961:
[----:B------:R-:W-:Y:S01]  /*8990*/  UMOV UR4, 0xf0000000 ;  /* 0xf000000000047882 */ /* 0x000fe20000000000 */
[----:B------:R-:W-:Y:S01]  /*89a0*/  UMOV UR5, 0x380fffff ;  /* 0x380fffff00057882 */ /* 0x000fe20000000000 */
[----:B------:R-:W0:Y:S01]  /*89b0*/  F2F.F32.F64 R0, R32 ;  /* 0x0000002000007310 */ /* 0x000e220000301000 */
[----:B------:R-:W-:Y:S01]  /*89c0*/  DSETP.GEU.AND P0, PT, |R32|, UR4, PT ;  /* 0x0000000420007e2a */ /* 0x000fe2000bf0e200 */
[----:B------:R-:W-:-:S13]  /*89d0*/  IMAD.MOV.U32 R23, RZ, RZ, R31 ;  /* 0x000000ffff177224 */ /* 0x000fda00078e001f */
[----:B0-----:R-:W-:-:S05]  /*89e0*/  @!P0 FMUL R0, R0, 1.175494350822287508e-38 ;  /* 0x0080000000008820 */ /* 0x001fca0000400000 */
[----:B------:R-:W-:-:S04]  /*89f0*/  F2FP.F16.F32.PACK_AB R3, RZ, R0 ;  /* 0x00000000ff03723e */ /* 0x000fc800000000ff */
[----:B------:R-:W-:-:S05]  /*8a00*/  PRMT R3, R3, 0x5410, RZ ;  /* 0x0000541003037816 */ /* 0x000fca00000000ff */
[----:B------:R0:W-:Y:S01]  /*8a10*/  STG.E desc[UR36][R4.64], R3 ;  /* 0x0000000304007986 */ /* 0x0001e2000c101924 */
[----:B------:R-:W-:Y:S05]  /*8a20*/  BRA `(.L_x_29950) ;  /* 0x0000000c00387947 */ /* 0x000fea0003800000 */
.L_x_29960:
[----:B------:R0:W-:Y:S01]  /*8a30*/  STG.E.64 desc[UR36][R4.64], R32 ;  /* 0x0000002004007986 */ /* 0x0001e2000c101b24 */
[----:B------:R-:W-:Y:S01]  /*8a40*/  IMAD.MOV.U32 R23, RZ, RZ, R31 ;  /* 0x000000ffff177224 */ /* 0x000fe200078e001f */
[----:B------:R-:W-:Y:S06]  /*8a50*/  BRA `(.L_x_29950) ;  /* 0x0000000c002c7947 */ /* 0x000fec0003800000 */
.L_x_29951:
        /* <DEDUP_REMOVED lines=8> */
[----:B------:R-:W-:Y:S01]  /*8ae0*/  DSETP.NEU.AND P0, PT, R32, RZ, PT ;  /* 0x000000ff2000722a */ /* 0x000fe20003f0d000 */
[----:B------:R-:W-:-:S05]  /*8af0*/  IMAD.MOV.U32 R23, RZ, RZ, R31 ;  /* 0x000000ffff177224 */ /* 0x000fca00078e001f */
[----:B------:R-:W-:-:S05]  /*8b00*/  SEL R3, RZ, 0x1, !P0 ;  /* 0x00000001ff037807 */ /* 0x000fca0004000000 */
[----:B------:R0:W-:Y:S01]  /*8b10*/  STG.E.U8 desc[UR36][R4.64], R3 ;  /* 0x0000000304007986 */ /* 0x0001e2000c101124 */
[----:B------:R-:W-:Y:S05]  /*8b20*/  BRA `(.L_x_29950) ;  /* 0x0000000800f87947 */ /* 0x000fea0003800000 */
.L_x_29964:
[----:B------:R-:W-:Y:S01]  /*8b30*/  CS2R R34, SRZ ;  /* 0x0000000000227805 */ /* 0x000fe2000001ff00 */
[----:B------:R-:W-:-:S04]  /*8b40*/  IMAD.MOV.U32 R23, RZ, RZ, R31 ;  /* 0x000000ffff177224 */ /* 0x000fc800078e001f */
[----:B------:R0:W-:Y:S01]  /*8b50*/  STG.E.128 desc[UR36][R4.64], R32 ;  /* 0x0000002004007986 */ /* 0x0001e2000c101d24 */
[----:B------:R-:W-:Y:S05]  /*8b60*/  BRA `(.L_x_29950) ;  /* 0x0000000800e87947 */ /* 0x000fea0003800000 */
.L_x_29963:
        /* <DEDUP_REMOVED lines=25> */
.L_x_29968:
[----:B------:R-:W-:Y:S05]  /*8d00*/  BSYNC B0 ;  /* 0x0000000000007941 */ /* 0x000fea0003800000 */
.L_x_29967:
[----:B------:R-:W-:Y:S01]  /*8d10*/  LOP3.LUT R7, R0, R7, RZ, 0xfc, !PT ;  /* 0x0000000700077212 */ /* 0x000fe200078efcff */
[----:B------:R-:W-:-:S04]  /*8d20*/  IMAD.MOV.U32 R23, RZ, RZ, R31 ;  /* 0x000000ffff177224 */ /* 0x000fc800078e001f */
[----:B------:R0:W-:Y:S01]  /*8d30*/  STG.E.U8 desc[UR36][R4.64], R7 ;  /* 0x0000000704007986 */ /* 0x0001e2000c101124 */
[----:B------:R-:W-:Y:S05]  /*8d40*/  BRA `(.L_x_29950) ;  /* 0x0000000800707947 */ /* 0x000fea0003800000 */
.L_x_29966:
        /* <DEDUP_REMOVED lines=17> */
.L_x_29970:
[----:B------:R-:W-:Y:S01]  /*8e60*/  IMAD.MOV.U32 R0, RZ, RZ, 0x7f ;  /* 0x0000007fff007424 */ /* 0x000fe200078e00ff */
[----:B------:R-:W-:-:S04]  /*8e70*/  ISETP.GT.U32.AND P0, PT, R3, 0x7f800000, PT ;  /* 0x7f8000000300780c */ /* 0x000fc80003f04070 */
[----:B------:R-:W-:-:S09]  /*8e80*/  SEL R0, R0, 0x7c, P0 ;  /* 0x0000007c00007807 */ /* 0x000fd20000000000 */
.L_x_29971:
[----:B------:R-:W-:Y:S05]  /*8e90*/  BSYNC B0 ;  /* 0x0000000000007941 */ /* 0x000fea0003800000 */
.L_x_29969:
[----:B------:R-:W-:Y:S01]  /*8ea0*/  LOP3.LUT R3, R7, 0x80000000, RZ, 0xc0, !PT ;  /* 0x8000000007037812 */ /* 0x000fe200078ec0ff */
[----:B------:R-:W-:-:S03]  /*8eb0*/  IMAD.MOV.U32 R23, RZ, RZ, R31 ;  /* 0x000000ffff177224 */ /* 0x000fc600078e001f */
[----:B------:R-:W-:-:S04]  /*8ec0*/  SHF.R.U32.HI R3, RZ, 0x18, R3 ;  /* 0x00000018ff037819 */ /* 0x000fc80000011603 */
[----:B------:R-:W-:-:S05]  /*8ed0*/  LOP3.LUT R3, R0, R3, RZ, 0xfc, !PT ;  /* 0x0000000300037212 */ /* 0x000fca00078efcff */
[----:B------:R0:W-:Y:S01]  /*8ee0*/  STG.E.U8 desc[UR36][R4.64], R3 ;  /* 0x0000000304007986 */ /* 0x0001e2000c101124 */
[----:B------:R-:W-:Y:S05]  /*8ef0*/  BRA `(.L_x_29950) ;  /* 0x0000000800047947 */ /* 0x000fea0003800000 */
.L_x_29965:
[----:B------:R-:W-:Y:S01]  /*8f00*/  UMOV UR4, 0xf0000000 ;  /* 0xf000000000047882 */ /* 0x000fe20000000000 */
[----:B------:R-:W-:Y:S01]  /*8f10*/  UMOV UR5, 0x380fffff ;  /* 0x380fffff00057882 */ /* 0x000fe20000000000 */
[----:B------:R-:W0:Y:S01]  /*8f20*/  F2F.F32.F64 R0, R32 ;  /* 0x0000002000007310 */ /* 0x000e220000301000 */
[----:B------:R-:W-:Y:S01]  /*8f30*/  DSETP.GEU.AND P0, PT, |R32|, UR4, PT ;  /* 0x0000000420007e2a */ /* 0x000fe2000bf0e200 */
[----:B------:R-:W-:-:S13]  /*8f40*/  IMAD.MOV.U32 R23, RZ, RZ, R31 ;  /* 0x000000ffff177224 */ /* 0x000fda00078e001f */
[----:B0-----:R-:W-:-:S05]  /*8f50*/  @!P0 FMUL R0, R0, 1.175494350822287508e-38 ;  /* 0x0080000000008820 */ /* 0x001fca0000400000 */
[----:B------:R-:W-:-:S05]  /*8f60*/  F2FP.BF16.F32.PACK_AB R0, RZ, R0 ;  /* 0x00000000ff00723e */ /* 0x000fca00000010ff */
[----:B------:R0:W-:Y:S01]  /*8f70*/  STG.E.U16 desc[UR36][R4.64], R0 ;  /* 0x0000000004007986 */ /* 0x0001e2000c101524 */
[----:B------:R-:W-:Y:S05]  /*8f80*/  BRA `(.L_x_29950) ;  /* 0x0000000400e07947 */ /* 0x000fea0003800000 */
.L_x_29962:
        /* <DEDUP_REMOVED lines=8> */
[----:B------:R-:W0:Y:S01]  /*9010*/  F2I.U32.F64.TRUNC R33, R32 ;  /* 0x0000002000217311 */ /* 0x000e22000030d000 */
[----:B------:R-:W-:Y:S01]  /*9020*/  IMAD.MOV.U32 R23, RZ, RZ, R31 ;  /* 0x000000ffff177224 */ /* 0x000fe200078e001f */
[----:B0-----:R0:W-:Y:S01]  /*9030*/  STG.E.U16 desc[UR36][R4.64], R33 ;  /* 0x0000002104007986 */ /* 0x0011e2000c101524 */
[----:B------:R-:W-:Y:S05]  /*9040*/  BRA `(.L_x_29950) ;  /* 0x0000000400b07947 */ /* 0x000fea0003800000 */
.L_x_29974:
        /* <DEDUP_REMOVED lines=21> */
.L_x_29977:
[----:B------:R-:W-:-:S04]  /*91a0*/  LOP3.LUT R0, R7, 0x80000000, RZ, 0xc0, !PT ;  /* 0x8000000007007812 */ /* 0x000fc800078ec0ff */
[----:B------:R-:W-:-:S04]  /*91b0*/  SHF.R.U32.HI R0, RZ, 0x18, R0 ;  /* 0x00000018ff007819 */ /* 0x000fc80000011600 */
[----:B------:R-:W-:-:S07]  /*91c0*/  LOP3.LUT R0, R3, R0, RZ, 0xfc, !PT ;  /* 0x0000000003007212 */ /* 0x000fce00078efcff */
.L_x_29976:
[----:B------:R-:W-:Y:S05]  /*91d0*/  BSYNC B0 ;  /* 0x0000000000007941 */ /* 0x000fea0003800000 */
.L_x_29975:
[----:B------:R0:W-:Y:S01]  /*91e0*/  STG.E.U8 desc[UR36][R4.64], R0 ;  /* 0x0000000004007986 */ /* 0x0001e2000c101124 */
[----:B------:R-:W-:Y:S01]  /*91f0*/  IMAD.MOV.U32 R23, RZ, RZ, R31 ;  /* 0x000000ffff177224 */ /* 0x000fe200078e001f */
[----:B------:R-:W-:Y:S06]  /*9200*/  BRA `(.L_x_29950) ;  /* 0x0000000400407947 */ /* 0x000fec0003800000 */
.L_x_29973:
        /* <DEDUP_REMOVED lines=21> */
.L_x_29980:
[----:B------:R-:W-:-:S04]  /*9360*/  LOP3.LUT R0, R7, 0x80000000, RZ, 0xc0, !PT ;  /* 0x8000000007007812 */ /* 0x000fc800078ec0ff */
[----:B------:R-:W-:-:S04]  /*9370*/  SHF.R.U32.HI R0, RZ, 0x18, R0 ;  /* 0x00000018ff007819 */ /* 0x000fc80000011600 */
[----:B------:R-:W-:-:S07]  /*9380*/  LOP3.LUT R0, R3, R0, RZ, 0xfc, !PT ;  /* 0x0000000003007212 */ /* 0x000fce00078efcff */
.L_x_29979:
[----:B------:R-:W-:Y:S05]  /*9390*/  BSYNC B0 ;  /* 0x0000000000007941 */ /* 0x000fea0003800000 */
.L_x_29978:
[----:B------:R0:W-:Y:S01]  /*93a0*/  STG.E.U8 desc[UR36][R4.64], R0 ;  /* 0x0000000004007986 */ /* 0x0001e2000c101124 */
[----:B------:R-:W-:Y:S01]  /*93b0*/  IMAD.MOV.U32 R23, RZ, RZ, R31 ;  /* 0x000000ffff177224 */ /* 0x000fe200078e001f */
[----:B------:R-:W-:Y:S06]  /*93c0*/  BRA `(.L_x_29950) ;  /* 0x0000000000d07947 */ /* 0x000fec0003800000 */
.L_x_29972:
        /* <DEDUP_REMOVED lines=27> */
.L_x_29955:
        /* <DEDUP_REMOVED lines=15> */
[----:B0-2-4-:R-:W-:Y:S05]  /*9670*/  CALL.ABS.NOINC R14 ;  /* 0x000000000e007343 */ /* 0x015fea0003c00000 */
.L_x_29983:
[----:B------:R-:W-:Y:S01]  /*9680*/  IMAD.MOV.U32 R23, RZ, RZ, R31 ;  /* 0x000000ffff177224 */ /* 0x000fe200078e001f */
[----:B------:R-:W-:Y:S06]  /*9690*/  BRA `(.L_x_29950) ;  /* 0x00000000001c7947 */ /* 0x000fec0003800000 */
.L_x_29982:
[----:B------:R-:W0:Y:S01]  /*96a0*/  F2I.U64.F64.TRUNC R32, R32 ;  /* 0x0000002000207311 */ /* 0x000e22000030d800 */
[----:B------:R-:W-:Y:S01]  /*96b0*/  IMAD.MOV.U32 R23, RZ, RZ, R31 ;  /* 0x000000ffff177224 */ /* 0x000fe200078e001f */
[----:B0-----:R0:W-:Y:S01]  /*96c0*/  STG.E.64 desc[UR36][R4.64], R32 ;  /* 0x0000002004007986 */ /* 0x0011e2000c101b24 */
[----:B------:R-:W-:Y:S05]  /*96d0*/  BRA `(.L_x_29950) ;  /* 0x00000000000c7947 */ /* 0x000fea0003800000 */
.L_x_29981:
[----:B------:R-:W0:Y:S01]  /*96e0*/  F2I.U32.F64.TRUNC R33, R32 ;  /* 0x0000002000217311 */ /* 0x000e22000030d000 */
[----:B------:R-:W-:Y:S01]  /*96f0*/  IMAD.MOV.U32 R23, RZ, RZ, R31 ;  /* 0x000000ffff177224 */ /* 0x000fe200078e001f */
[----:B0-----:R0:W-:Y:S06]  /*9700*/  STG.E desc[UR36][R4.64], R33 ;  /* 0x0000002104007986 */ /* 0x0011ec000c101924 */
.L_x_29950:
[----:B------:R-:W-:Y:S05]  /*9710*/  BSYNC B6 ;  /* 0x0000000000067941 */ /* 0x000fea0003800000 */
.L_x_29949:
[----:B------:R-:W-:Y:S01]  /*9720*/  ISETP.GE.AND P0, PT, R23, R2, PT ;  /* 0x000000021700720c */ /* 0x000fe20003f06270 */
[----:B------:R-:W-:-:S12]  /*9730*/  BSSY B6, `(.L_x_29984) ;  /* 0x0000230000067945 */ /* 0x000fd80003800000 */
[----:B------:R-:W-:Y:S05]  /*9740*/  @P0 BRA `(.L_x_29985) ;  /* 0x0000002000b80947 */ /* 0x000fea0003800000 */
[----:B0--3--:R-:W0:Y:S01]  /*9750*/  LDC.64 R4, c[0x0][0x218] ;  /* 0x00008600ff047b82 */ /* 0x009e220000000a00 */
        /* <DEDUP_REMOVED lines=17> */
[----:B--2---:R-:W0:Y:S02]  /*9870*/  F2I.F64.TRUNC R29, R28 ;  /* 0x0000001c001d7311 */ /* 0x004e24000030d100 */
[----:B0-----:R0:W-:Y:S01]  /*9880*/  STG.E.U8 desc[UR36][R4.64], R29 ;  /* 0x0000001d04007986 */ /* 0x0011e2000c101124 */
[----:B------:R-:W-:Y:S05]  /*9890*/  BRA `(.L_x_29991) ;  /* 0x0000001000007947 */ /* 0x000fea0003800000 */
.L_x_29989:
[----:B--2---:R-:W0:Y:S02]  /*98a0*/  F2I.S64.F64.TRUNC R28, R28 ;  /* 0x0000001c001c7311 */ /* 0x004e24000030d900 */
[----:B0-----:R-:W-:-:S05]  /*98b0*/  IMAD.MOV.U32 R3, RZ, RZ, R28 ;  /* 0x000000ffff037224 */ /* 0x001fca00078e001c */
[----:B------:R0:W-:Y:S01]  /*98c0*/  STG.E.U8 desc[UR36][R4.64], R3 ;  /* 0x0000000304007986 */ /* 0x0001e2000c101124 */
[----:B------:R-:W-:Y:S05]  /*98d0*/  BRA `(.L_x_29991) ;  /* 0x0000000c00f07947 */ /* 0x000fea0003800000 */
.L_x_29988:
[----:B------:R-:W-:-:S13]  /*98e0*/  ISETP.NE.AND P0, PT, R0, 0x2, PT ;  /* 0x000000020000780c */ /* 0x000fda0003f05270 */
[----:B------:R-:W-:Y:S05]  /*98f0*/  @!P0 BRA `(.L_x_29992) ;  /* 0x0000000000288947 */ /* 0x000fea0003800000 */
[----:B------:R-:W-:-:S13]  /*9900*/  ISETP.NE.AND P0, PT, R0, 0x3, PT ;  /* 0x000000030000780c */ /* 0x000fda0003f05270 */
[----:B------:R-:W-:Y:S05]  /*9910*/  @!P0 BRA `(.L_x_29993) ;  /* 0x0000000000148947 */ /* 0x000fea0003800000 */
[----:B------:R-:W-:-:S13]  /*9920*/  ISETP.NE.AND P0, PT, R0, 0x4, PT ;  /* 0x000000040000780c */ /* 0x000fda0003f05270 */
[----:B------:R-:W-:Y:S05]  /*9930*/  @P0 BRA `(.L_x_29990) ;  /* 0x0000000c00800947 */ /* 0x000fea0003800000 */
[----:B--2---:R-:W0:Y:S02]  /*9940*/  F2I.S64.F64.TRUNC R28, R28 ;  /* 0x0000001c001c7311 */ /* 0x004e24000030d900 */
[----:B0-----:R0:W-:Y:S01]  /*9950*/  STG.E.64 desc[UR36][R4.64], R28 ;  /* 0x0000001c04007986 */ /* 0x0011e2000c101b24 */
[----:B------:R-:W-:Y:S05]  /*9960*/  BRA `(.L_x_29991) ;  /* 0x0000000c00cc7947 */ /* 0x000fea0003800000 */
.L_x_29993:
[----:B--2---:R-:W0:Y:S02]  /*9970*/  F2I.F64.TRUNC R29, R28 ;  /* 0x0000001c001d7311 */ /* 0x004e24000030d100 */
[----:B0-----:R0:W-:Y:S01]  /*9980*/  STG.E desc[UR36][R4.64], R29 ;  /* 0x0000001d04007986 */ /* 0x0011e2000c101924 */
[----:B------:R-:W-:Y:S05]  /*9990*/  BRA `(.L_x_29991) ;  /* 0x0000000c00c07947 */ /* 0x000fea0003800000 */
.L_x_29992:
[----:B--2---:R-:W0:Y:S02]  /*99a0*/  F2I.F64.TRUNC R29, R28 ;  /* 0x0000001c001d7311 */ /* 0x004e24000030d100 */
[----:B0-----:R0:W-:Y:S01]  /*99b0*/  STG.E.U16 desc[UR36][R4.64], R29 ;  /* 0x0000001d04007986 */ /* 0x0011e2000c101524 */
[----:B------:R-:W-:Y:S05]  /*99c0*/  BRA `(.L_x_29991) ;  /* 0x0000000c00b47947 */ /* 0x000fea0003800000 */
.L_x_29987:
        /* <DEDUP_REMOVED lines=8> */
[----:B--2---:R-:W0:Y:S01]  /*9a50*/  F2F.F32.F64 R3, R28 ;  /* 0x0000001c00037310 */ /* 0x004e220000301000 */
[----:B------:R-:W-:-:S14]  /*9a60*/  DSETP.GEU.AND P0, PT, |R28|, UR4, PT ;  /* 0x000000041c007e2a */ /* 0x000fdc000bf0e200 */
[----:B0-----:R-:W-:-:S05]  /*9a70*/  @!P0 FMUL R3, R3, 1.175494350822287508e-38 ;  /* 0x0080000003038820 */ /* 0x001fca0000400000 */
[----:B------:R0:W-:Y:S01]  /*9a80*/  STG.E desc[UR36][R4.64], R3 ;  /* 0x0000000304007986 */ /* 0x0001e2000c101924 */
[----:B------:R-:W-:Y:S05]  /*9a90*/  BRA `(.L_x_29991) ;  /* 0x0000000c00807947 */ /* 0x000fea0003800000 */
.L_x_29995:
[----:B------:R-:W-:Y:S01]  /*9aa0*/  UMOV UR4, 0xf0000000 ;  /* 0xf000000000047882 */ /* 0x000fe20000000000 */
[----:B------:R-:W-:Y:S01]  /*9ab0*/  UMOV UR5, 0x380fffff ;  /* 0x380fffff00057882 */ /* 0x000fe20000000000 */
[----:B--2---:R-:W0:Y:S01]  /*9ac0*/  F2F.F32.F64 R0, R28 ;  /* 0x0000001c00007310 */ /* 0x004e220000301000 */
[----:B------:R-:W-:-:S14]  /*9ad0*/  DSETP.GEU.AND P0, PT, |R28|, UR4, PT ;  /* 0x000000041c007e2a */ /* 0x000fdc000bf0e200 */
[----:B0-----:R-:W-:-:S05]  /*9ae0*/  @!P0 FMUL R0, R0, 1.175494350822287508e-38 ;  /* 0x0080000000008820 */ /* 0x001fca0000400000 */
[----:B------:R-:W-:-:S05]  /*9af0*/  F2FP.F16.F32.PACK_AB R0, RZ, R0 ;  /* 0x00000000ff00723e */ /* 0x000fca00000000ff */
[----:B------:R0:W-:Y:S01]  /*9b00*/  STG.E.U16 desc[UR36][R4.64], R0 ;  /* 0x0000000004007986 */ /* 0x0001e2000c101524 */
[----:B------:R-:W-:Y:S05]  /*9b10*/  BRA `(.L_x_29991) ;  /* 0x0000000c00607947 */ /* 0x000fea0003800000 */
.L_x_29994:
        /* <DEDUP_REMOVED lines=8> */
[----:B--2---:R-:W0:Y:S01]  /*9ba0*/  F2F.F32.F64 R6, R28 ;  /* 0x0000001c00067310 */ /* 0x004e220000301000 */
[----:B------:R-:W-:Y:S01]  /*9bb0*/  DSETP.GEU.AND P0, PT, |R28|, UR4, PT ;  /* 0x000000041c007e2a */ /* 0x000fe2000bf0e200 */
[----:B------:R-:W-:-:S13]  /*9bc0*/  IMAD.MOV.U32 R7, RZ, RZ, RZ ;  /* 0x000000ffff077224 */ /* 0x000fda00078e00ff */
[----:B0-----:R-:W-:-:S05]  /*9bd0*/  @!P0 FMUL R6, R6, 1.175494350822287508e-38 ;  /* 0x0080000006068820 */ /* 0x001fca0000400000 */
[----:B------:R0:W-:Y:S01]  /*9be0*/  STG.E.64 desc[UR36][R4.64], R6 ;  /* 0x0000000604007986 */ /* 0x0001e2000c101b24 */
[----:B------:R-:W-:Y:S05]  /*9bf0*/  BRA `(.L_x_29991) ;  /* 0x0000000c00287947 */ /* 0x000fea0003800000 */
.L_x_29997:
[----:B------:R-:W-:Y:S01]  /*9c00*/  UMOV UR4, 0xf0000000 ;  /* 0xf000000000047882 */ /* 0x000fe20000000000 */
[----:B------:R-:W-:Y:S01]  /*9c10*/  UMOV UR5, 0x380fffff ;  /* 0x380fffff00057882 */ /* 0x000fe20000000000 */
[----:B--2---:R-:W0:Y:S01]  /*9c20*/  F2F.F32.F64 R0, R28 ;  /* 0x0000001c00007310 */ /* 0x004e220000301000 */
[----:B------:R-:W-:-:S14]  /*9c30*/  DSETP.GEU.AND P0, PT, |R28|, UR4, PT ;  /* 0x000000041c007e2a */ /* 0x000fdc000bf0e200 */
[----:B0-----:R-:W-:-:S05]  /*9c40*/  @!P0 FMUL R0, R0, 1.175494350822287508e-38 ;  /* 0x0080000000008820 */ /* 0x001fca0000400000 */
[----:B------:R-:W-:-:S04]  /*9c50*/  F2FP.F16.F32.PACK_AB R3, RZ, R0 ;  /* 0x00000000ff03723e */ /* 0x000fc800000000ff */
[----:B------:R-:W-:-:S05]  /*9c60*/  PRMT R3, R3, 0x5410, RZ ;  /* 0x0000541003037816 */ /* 0x000fca00000000ff */
[----:B------:R0:W-:Y:S01]  /*9c70*/  STG.E desc[UR36][R4.64], R3 ;  /* 0x0000000304007986 */ /* 0x0001e2000c101924 */
[----:B------:R-:W-:Y:S05]  /*9c80*/  BRA `(.L_x_29991) ;  /* 0x0000000c00047947 */ /* 0x000fea0003800000 */
.L_x_29996:
[----:B--2---:R0:W-:Y:S01]  /*9c90*/  STG.E.64 desc[UR36][R4.64], R28 ;  /* 0x0000001c04007986 */ /* 0x0041e2000c101b24 */
[----:B------:R-:W-:Y:S05]  /*9ca0*/  BRA `(.L_x_29991) ;  /* 0x0000000800fc7947 */ /* 0x000fea0003800000 */
.L_x_29986:
        /* <DEDUP_REMOVED lines=8> */
[----:B--2---:R-:W-:-:S06]  /*9d30*/  DSETP.NEU.AND P0, PT, R28, RZ, PT ;  /* 0x000000ff1c00722a */ /* 0x004fcc0003f0d000 */
[----:B------:R-:W-:-:S05]  /*9d40*/  SEL R3, RZ, 0x1, !P0 ;  /* 0x00000001ff037807 */ /* 0x000fca0004000000 */
[----:B------:R1:W-:Y:S01]  /*9d50*/  STG.E.U8 desc[UR36][R4.64], R3 ;  /* 0x0000000304007986 */ /* 0x0003e2000c101124 */
[----:B------:R-:W-:Y:S05]  /*9d60*/  BRA `(.L_x_29991) ;  /* 0x0000000800cc7947 */ /* 0x000fea0003800000 */
.L_x_30000:
[----:B------:R-:W-:-:S05]  /*9d70*/  CS2R R30, SRZ ;  /* 0x00000000001e7805 */ /* 0x000fca000001ff00 */
[----:B--2---:R0:W-:Y:S01]  /*9d80*/  STG.E.128 desc[UR36][R4.64], R28 ;  /* 0x0000001c04007986 */ /* 0x0041e2000c101d24 */
[----:B------:R-:W-:Y:S05]  /*9d90*/  BRA `(.L_x_29991) ;  /* 0x0000000800c07947 */ /* 0x000fea0003800000 */
.L_x_29999:
        /* <DEDUP_REMOVED lines=25> */
.L_x_30004:
[----:B------:R-:W-:Y:S05]  /*9f30*/  BSYNC B0 ;  /* 0x0000000000007941 */ /* 0x000fea0003800000 */
.L_x_30003:
[----:B------:R-:W-:-:S05]  /*9f40*/  LOP3.LUT R7, R0, R7, RZ, 0xfc, !PT ;  /* 0x0000000700077212 */ /* 0x000fca00078efcff */
[----:B------:R3:W-:Y:S01]  /*9f50*/  STG.E.U8 desc[UR36][R4.64], R7 ;  /* 0x0000000704007986 */ /* 0x0007e2000c101124 */
[----:B------:R-:W-:Y:S05]  /*9f60*/  BRA `(.L_x_29991) ;  /* 0x00000008004c7947 */ /* 0x000fea0003800000 */
.L_x_30002:
[----:B------:R-:W-:Y:S01]  /*9f70*/  UMOV UR4, 0xf0000000 ;  /* 0xf000000000047882 */ /* 0x000fe20000000000 */
[----:B------:R-:W-:Y:S01]  /*9f80*/  UMOV UR5, 0x380fffff ;  /* 0x380fffff00057882 */ /* 0x000fe20000000000 */
[----:B--2---:R-:W0:Y:S01]  /*9f90*/  F2F.F32.F64 R7, R28 ;  /* 0x0000001c00077310 */ /* 0x004e220000301000 */
        /* <DEDUP_REMOVED lines=14> */
.L_x_30006:
[----:B------:R-:W-:Y:S01]  /*a080*/  IMAD.MOV.U32 R0, RZ, RZ, 0x7f ;  /* 0x0000007fff007424 */ /* 0x000fe200078e00ff */
[----:B------:R-:W-:-:S04]  /*a090*/  ISETP.GT.U32.AND P0, PT, R3, 0x7f800000, PT ;  /* 0x7f8000000300780c */ /* 0x000fc80003f04070 */
[----:B------:R-:W-:-:S09]  /*a0a0*/  SEL R0, R0, 0x7c, P0 ;  /* 0x0000007c00007807 */ /* 0x000fd20000000000 */
.L_x_30007:
[----:B------:R-:W-:Y:S05]  /*a0b0*/  BSYNC B0 ;  /* 0x0000000000007941 */ /* 0x000fea0003800000 */
.L_x_30005:
[----:B------:R-:W-:-:S04]  /*a0c0*/  LOP3.LUT R3, R7, 0x80000000, RZ, 0xc0, !PT ;  /* 0x8000000007037812 */ /* 0x000fc800078ec0ff */
[----:B------:R-:W-:-:S04]  /*a0d0*/  SHF.R.U32.HI R3, RZ, 0x18, R3 ;  /* 0x00000018ff037819 */ /* 0x000fc80000011603 */
[----:B------:R-:W-:-:S05]  /*a0e0*/  LOP3.LUT R3, R0, R3, RZ, 0xfc, !PT ;  /* 0x0000000300037212 */ /* 0x000fca00078efcff */
[----:B------:R0:W-:Y:S01]  /*a0f0*/  STG.E.U8 desc[UR36][R4.64], R3 ;  /* 0x0000000304007986 */ /* 0x0001e2000c101124 */
[----:B------:R-:W-:Y:S05]  /*a100*/  BRA `(.L_x_29991) ;  /* 0x0000000400e47947 */ /* 0x000fea0003800000 */
.L_x_30001:
[----:B------:R-:W-:Y:S01]  /*a110*/  UMOV UR4, 0xf0000000 ;  /* 0xf000000000047882 */ /* 0x000fe20000000000 */
[----:B------:R-:W-:Y:S01]  /*a120*/  UMOV UR5, 0x380fffff ;  /* 0x380fffff00057882 */ /* 0x000fe20000000000 */
[----:B--2---:R-:W0:Y:S01]  /*a130*/  F2F.F32.F64 R0, R28 ;  /* 0x0000001c00007310 */ /* 0x004e220000301000 */
[----:B------:R-:W-:-:S14]  /*a140*/  DSETP.GEU.AND P0, PT, |R28|, UR4, PT ;  /* 0x000000041c007e2a */ /* 0x000fdc000bf0e200 */
[----:B0-----:R-:W-:-:S05]  /*a150*/  @!P0 FMUL R0, R0, 1.175494350822287508e-38 ;  /* 0x0080000000008820 */ /* 0x001fca0000400000 */
[----:B------:R-:W-:-:S05]  /*a160*/  F2FP.BF16.F32.PACK_AB R0, RZ, R0 ;  /* 0x00000000ff00723e */ /* 0x000fca00000010ff */
[----:B------:R2:W-:Y:S01]  /*a170*/  STG.E.U16 desc[UR36][R4.64], R0 ;  /* 0x0000000004007986 */ /* 0x0005e2000c101524 */
[----:B------:R-:W-:Y:S05]  /*a180*/  BRA `(.L_x_29991) ;  /* 0x0000000400c47947 */ /* 0x000fea0003800000 */
.L_x_29998:
        /* <DEDUP_REMOVED lines=8> */
[----:B--2---:R-:W0:Y:S02]  /*a210*/  F2I.U32.F64.TRUNC R29, R28 ;  /* 0x0000001c001d7311 */ /* 0x004e24000030d000 */
[----:B0-----:R0:W-:Y:S01]  /*a220*/  STG.E.U16 desc[UR36][R4.64], R29 ;  /* 0x0000001d04007986 */ /* 0x0011e2000c101524 */
[----:B------:R-:W-:Y:S05]  /*a230*/  BRA `(.L_x_29991) ;  /* 0x0000000400987947 */ /* 0x000fea0003800000 */
.L_x_30010:
[----:B------:R-:W-:Y:S01]  /*a240*/  UMOV UR4, 0xf0000000 ;  /* 0xf000000000047882 */ /* 0x000fe20000000000 */
[----:B------:R-:W-:Y:S01]  /*a250*/  UMOV UR5, 0x380fffff ;  /* 0x380fffff00057882 */ /* 0x000fe20000000000 */
[----:B--2---:R-:W0:Y:S01]  /*a260*/  F2F.F32.F64 R7, R28 ;  /* 0x0000001c00077310 */ /* 0x004e220000301000 */
        /* <DEDUP_REMOVED lines=18> */
.L_x_30013:
[----:B------:R-:W-:-:S04]  /*a390*/  LOP3.LUT R0, R7, 0x80000000, RZ, 0xc0, !PT ;  /* 0x8000000007007812 */ /* 0x000fc800078ec0ff */
[----:B------:R-:W-:-:S04]  /*a3a0*/  SHF.R.U32.HI R0, RZ, 0x18, R0 ;  /* 0x00000018ff007819 */ /* 0x000fc80000011600 */
[----:B------:R-:W-:-:S07]  /*a3b0*/  LOP3.LUT R0, R3, R0, RZ, 0xfc, !PT ;  /* 0x0000000003007212 */ /* 0x000fce00078efcff */
.L_x_30012:
[----:B------:R-:W-:Y:S05]  /*a3c0*/  BSYNC B0 ;  /* 0x0000000000007941 */ /* 0x000fea0003800000 */
.L_x_30011:
[----:B------:R0:W-:Y:S01]  /*a3d0*/  STG.E.U8 desc[UR36][R4.64], R0 ;  /* 0x0000000004007986 */ /* 0x0001e2000c101124 */
[----:B------:R-:W-:Y:S05]  /*a3e0*/  BRA `(.L_x_29991) ;  /* 0x00000004002c7947 */ /* 0x000fea0003800000 */
.L_x_30009:
        /* <DEDUP_REMOVED lines=21> */
.L_x_30016:
[----:B------:R-:W-:-:S04]  /*a540*/  LOP3.LUT R0, R7, 0x80000000, RZ, 0xc0, !PT ;  /* 0x8000000007007812 */ /* 0x000fc800078ec0ff */
[----:B------:R-:W-:-:S04]  /*a550*/  SHF.R.U32.HI R0, RZ, 0x18, R0 ;  /* 0x00000018ff007819 */ /* 0x000fc80000011600 */
[----:B------:R-:W-:-:S07]  /*a560*/  LOP3.LUT R0, R3, R0, RZ, 0xfc, !PT ;  /* 0x0000000003007212 */ /* 0x000fce00078efcff */
.L_x_30015:
[----:B------:R-:W-:Y:S05]  /*a570*/  BSYNC B0 ;  /* 0x0000000000007941 */ /* 0x000fea0003800000 */
.L_x_30014:
[----:B------:R0:W-:Y:S01]  /*a580*/  STG.E.U8 desc[UR36][R4.64], R0 ;  /* 0x0000000004007986 */ /* 0x0001e2000c101124 */
[----:B------:R-:W-:Y:S05]  /*a590*/  BRA `(.L_x_29991) ;  /* 0x0000000000c07947 */ /* 0x000fea0003800000 */
.L_x_30008:
        /* <DEDUP_REMOVED lines=26> */
.L_x_29990:
        /* <DEDUP_REMOVED lines=16> */
.L_x_30019:
[----:B------:R-:W-:Y:S05]  /*a840*/  BRA `(.L_x_29991) ;  /* 0x0000000000147947 */ /* 0x000fea0003800000 */
.L_x_30018:
[----:B--2---:R-:W0:Y:S02]  /*a850*/  F2I.U64.F64.TRUNC R28, R28 ;  /* 0x0000001c001c7311 */ /* 0x004e24000030d800 */
[----:B0-----:R0:W-:Y:S01]  /*a860*/  STG.E.64 desc[UR36][R4.64], R28 ;  /* 0x0000001c04007986 */ /* 0x0011e2000c101b24 */
[----:B------:R-:W-:Y:S05]  /*a870*/  BRA `(.L_x_29991) ;  /* 0x0000000000087947 */ /* 0x000fea0003800000 */
.L_x_30017:
[----:B--2---:R-:W0:Y:S02]  /*a880*/  F2I.U32.F64.TRUNC R29, R28 ;  /* 0x0000001c001d7311 */ /* 0x004e24000030d000 */
[----:B0-----:R0:W-:Y:S02]  /*a890*/  STG.E desc[UR36][R4.64], R29 ;  /* 0x0000001d04007986 */ /* 0x0011e4000c101924 */
.L_x_29991:
[----:B------:R-:W-:-:S05]  /*a8a0*/  VIADD R23, R23, 0x80 ;  /* 0x0000008017177836 */ /* 0x000fca0000000000 */
[----:B------:R-:W-:-:S13]  /*a8b0*/  ISETP.GE.AND P0, PT, R23, R2, PT ;  /* 0x000000021700720c */ /* 0x000fda0003f06270 */
[----:B------:R-:W-:Y:S05]  /*a8c0*/  @P0 BRA `(.L_x_29985) ;  /* 0x0000001000580947 */ /* 0x000fea0003800000 */
[----:B0123--:R-:W0:Y:S01]  /*a8d0*/  LDC.64 R4, c[0x0][0x218] ;  /* 0x00008600ff047b82 */ /* 0x00fe220000000a00 */
        /* <DEDUP_REMOVED lines=20> */
.L_x_30023:
[----:B------:R-:W0:Y:S02]  /*aa20*/  F2I.S64.F64.TRUNC R16, R16 ;  /* 0x0000001000107311 */ /* 0x000e24000030d900 */
[----:B0-----:R-:W-:-:S05]  /*aa30*/  IMAD.MOV.U32 R3, RZ, RZ, R16 ;  /* 0x000000ffff037224 */ /* 0x001fca00078e0010 */
[----:B------:R0:W-:Y:S01]  /*aa40*/  STG.E.U8 desc[UR36][R4.64], R3 ;  /* 0x0000000304007986 */ /* 0x0001e2000c101124 */
[----:B------:R-:W-:Y:S05]  /*aa50*/  BRA `(.L_x_30025) ;  /* 0x0000000c00f07947 */ /* 0x000fea0003800000 */
.L_x_30022:
        /* <DEDUP_REMOVED lines=9> */
.L_x_30027:
[----:B------:R-:W0:Y:S02]  /*aaf0*/  F2I.F64.TRUNC R17, R16 ;  /* 0x0000001000117311 */ /* 0x000e24000030d100 */
[----:B0-----:R0:W-:Y:S01]  /*ab00*/  STG.E desc[UR36][R4.64], R17 ;  /* 0x0000001104007986 */ /* 0x0011e2000c101924 */
[----:B------:R-:W-:Y:S05]  /*ab10*/  BRA `(.L_x_30025) ;  /* 0x0000000c00c07947 */ /* 0x000fea0003800000 */
.L_x_30026:
[----:B------:R-:W0:Y:S02]  /*ab20*/  F2I.F64.TRUNC R17, R16 ;  /* 0x0000001000117311 */ /* 0x000e24000030d100 */
[----:B0-----:R0:W-:Y:S01]  /*ab30*/  STG.E.U16 desc[UR36][R4.64], R17 ;  /* 0x0000001104007986 */ /* 0x0011e2000c101524 */
[----:B------:R-:W-:Y:S05]  /*ab40*/  BRA `(.L_x_30025) ;  /* 0x0000000c00b47947 */ /* 0x000fea0003800000 */
.L_x_30021:
        /* <DEDUP_REMOVED lines=13> */
.L_x_30029:
        /* <DEDUP_REMOVED lines=8> */
.L_x_30028:
        /* <DEDUP_REMOVED lines=14> */
.L_x_30031:
        /* <DEDUP_REMOVED lines=9> */
.L_x_30030:
[----:B------:R0:W-:Y:S01]  /*ae10*/  STG.E.64 desc[UR36][R4.64], R16 ;  /* 0x0000001004007986 */ /* 0x0001e2000c101b24 */
[----:B------:R-:W-:Y:S05]  /*ae20*/  BRA `(.L_x_30025) ;  /* 0x0000000800fc7947 */ /* 0x000fea0003800000 */
.L_x_30020:
        /* <DEDUP_REMOVED lines=12> */
.L_x_30034:
[----:B------:R-:W-:-:S05]  /*aef0*/  CS2R R18, SRZ ;  /* 0x0000000000127805 */ /* 0x000fca000001ff00 */
[----:B------:R0:W-:Y:S01]  /*af00*/  STG.E.128 desc[UR36][R4.64], R16 ;  /* 0x0000001004007986 */ /* 0x0001e2000c101d24 */
[----:B------:R-:W-:Y:S05]  /*af10*/  BRA `(.L_x_30025) ;  /* 0x0000000800c07947 */ /* 0x000fea0003800000 */
.L_x_30033:
        /* <DEDUP_REMOVED lines=25> */
.L_x_30038:
[----:B------:R-:W-:Y:S05]  /*b0b0*/  BSYNC B0 ;  /* 0x0000000000007941 */ /* 0x000fea0003800000 */
.L_x_30037:
[----:B------:R-:W-:-:S05]  /*b0c0*/  LOP3.LUT R7, R0, R7, RZ, 0xfc, !PT ;  /* 0x0000000700077212 */ /* 0x000fca00078efcff */
[----:B------:R0:W-:Y:S01]  /*b0d0*/  STG.E.U8 desc[UR36][R4.64], R7 ;  /* 0x0000000704007986 */ /* 0x0001e2000c101124 */
[----:B------:R-:W-:Y:S05]  /*b0e0*/  BRA `(.L_x_30025) ;  /* 0x00000008004c7947 */ /* 0x000fea0003800000 */
.L_x_30036:
        /* <DEDUP_REMOVED lines=17> */
.L_x_30040:
[----:B------:R-:W-:Y:S01]  /*b200*/  IMAD.MOV.U32 R0, RZ, RZ, 0x7f ;  /* 0x0000007fff007424 */ /* 0x000fe200078e00ff */
[----:B------:R-:W-:-:S04]  /*b210*/  ISETP.GT.U32.AND P0, PT, R3, 0x7f800000, PT ;  /* 0x7f8000000300780c */ /* 0x000fc80003f04070 */
[----:B------:R-:W-:-:S09]  /*b220*/  SEL R0, R0, 0x7c, P0 ;  /* 0x0000007c00007807 */ /* 0x000fd20000000000 */
.L_x_30041:
[----:B------:R-:W-:Y:S05]  /*b230*/  BSYNC B0 ;  /* 0x0000000000007941 */ /* 0x000fea0003800000 */
.L_x_30039:
[----:B------:R-:W-:-:S04]  /*b240*/  LOP3.LUT R3, R7, 0x80000000, RZ, 0xc0, !PT ;  /* 0x8000000007037812 */ /* 0x000fc800078ec0ff */
[----:B------:R-:W-:-:S04]  /*b250*/  SHF.R.U32.HI R3, RZ, 0x18, R3 ;  /* 0x00000018ff037819 */ /* 0x000fc80000011603 */
[----:B------:R-:W-:-:S05]  /*b260*/  LOP3.LUT R3, R0, R3, RZ, 0xfc, !PT ;  /* 0x0000000300037212 */ /* 0x000fca00078efcff */
[----:B------:R0:W-:Y:S01]  /*b270*/  STG.E.U8 desc[UR36][R4.64], R3 ;  /* 0x0000000304007986 */ /* 0x0001e2000c101124 */
[----:B------:R-:W-:Y:S05]  /*b280*/  BRA `(.L_x_30025) ;  /* 0x0000000400e47947 */ /* 0x000fea0003800000 */
.L_x_30035:
        /* <DEDUP_REMOVED lines=8> */
.L_x_30032:
        /* <DEDUP_REMOVED lines=11> */
.L_x_30044:
        /* <DEDUP_REMOVED lines=21> */
.L_x_30047:
[----:B------:R-:W-:-:S04]  /*b510*/  LOP3.LUT R0, R7, 0x80000000, RZ, 0xc0, !PT ;  /* 0x8000000007007812 */ /* 0x000fc800078ec0ff */
[----:B------:R-:W-:-:S04]  /*b520*/  SHF.R.U32.HI R0, RZ, 0x18, R0 ;  /* 0x00000018ff007819 */ /* 0x000fc80000011600 */
[----:B------:R-:W-:-:S07]  /*b530*/  LOP3.LUT R0, R3, R0, RZ, 0xfc, !PT ;  /* 0x0000000003007212 */ /* 0x000fce00078efcff */
.L_x_30046:
[----:B------:R-:W-:Y:S05]  /*b540*/  BSYNC B0 ;  /* 0x0000000000007941 */ /* 0x000fea0003800000 */
.L_x_30045:
[----:B------:R0:W-:Y:S01]  /*b550*/  STG.E.U8 desc[UR36][R4.64], R0 ;  /* 0x0000000004007986 */ /* 0x0001e2000c101124 */
[----:B------:R-:W-:Y:S05]  /*b560*/  BRA `(.L_x_30025) ;  /* 0x00000004002c7947 */ /* 0x000fea0003800000 */
.L_x_30043:
        /* <DEDUP_REMOVED lines=21> */
.L_x_30050:
[----:B------:R-:W-:-:S04]  /*b6c0*/  LOP3.LUT R0, R7, 0x80000000, RZ, 0xc0, !PT ;  /* 0x8000000007007812 */ /* 0x000fc800078ec0ff */
[----:B------:R-:W-:-:S04]  /*b6d0*/  SHF.R.U32.HI R0, RZ, 0x18, R0 ;  /* 0x00000018ff007819 */ /* 0x000fc80000011600 */
[----:B------:R-:W-:-:S07]  /*b6e0*/  LOP3.LUT R0, R3, R0, RZ, 0xfc, !PT ;  /* 0x0000000003007212 */ /* 0x000fce00078efcff */
.L_x_30049:
[----:B------:R-:W-:Y:S05]  /*b6f0*/  BSYNC B0 ;  /* 0x0000000000007941 */ /* 0x000fea0003800000 */
.L_x_30048:
[----:B------:R0:W-:Y:S01]  /*b700*/  STG.E.U8 desc[UR36][R4.64], R0 ;  /* 0x0000000004007986 */ /* 0x0001e2000c101124 */
[----:B------:R-:W-:Y:S05]  /*b710*/  BRA `(.L_x_30025) ;  /* 0x0000000000c07947 */ /* 0x000fea0003800000 */
.L_x_30042:
        /* <DEDUP_REMOVED lines=26> */
.L_x_30024:
        /* <DEDUP_REMOVED lines=15> */
[----:B-1--4-:R-:W-:Y:S05]  /*b9b0*/  CALL.ABS.NOINC R14 ;  /* 0x000000000e007343 */ /* 0x012fea0003c00000 */
.L_x_30053:
[----:B------:R-:W-:Y:S05]  /*b9c0*/  BRA `(.L_x_30025) ;  /* 0x0000000000147947 */ /* 0x000fea0003800000 */
.L_x_30052:
[----:B------:R-:W0:Y:S02]  /*b9d0*/  F2I.U64.F64.TRUNC R16, R16 ;  /* 0x0000001000107311 */ /* 0x000e24000030d800 */
[----:B0-----:R0:W-:Y:S01]  /*b9e0*/  STG.E.64 desc[UR36][R4.64], R16 ;  /* 0x0000001004007986 */ /* 0x0011e2000c101b24 */
[----:B------:R-:W-:Y:S05]  /*b9f0*/  BRA `(.L_x_30025) ;  /* 0x0000000000087947 */ /* 0x000fea0003800000 */
.L_x_30051:
[----:B------:R-:W0:Y:S02]  /*ba00*/  F2I.U32.F64.TRUNC R17, R16 ;  /* 0x0000001000117311 */ /* 0x000e24000030d000 */
[----:B0-----:R0:W-:Y:S02]  /*ba10*/  STG.E desc[UR36][R4.64], R17 ;  /* 0x0000001104007986 */ /* 0x0011e4000c101924 */
.L_x_30025:
[----:B------:R-:W-:-:S07]  /*ba20*/  VIADD R23, R23, 0x80 ;  /* 0x0000008017177836 */ /* 0x000fce0000000000 */
.L_x_29985:
[----:B------:R-:W-:Y:S05]  /*ba30*/  BSYNC B6 ;  /* 0x0000000000067941 */ /* 0x000fea0003800000 */
.L_x_29984:
[----:B------:R-:W-:-:S13]  /*ba40*/  ISETP.GE.AND P0, PT, R23, R2, PT ;  /* 0x000000021700720c */ /* 0x000fda0003f06270 */
[----:B------:R-:W-:Y:S05]  /*ba50*/  @P0 EXIT ;  /* 0x000000000000094d */ /* 0x000fea0003800000 */
[----:B012---:R-:W0:Y:S01]  /*ba60*/  LDC.64 R2, c[0x0][0x218] ;  /* 0x00008600ff027b82 */ /* 0x007e220000000a00 */
        /* <DEDUP_REMOVED lines=19> */
.L_x_30057:
[----:B------:R-:W0:Y:S02]  /*bba0*/  F2I.S64.F64.TRUNC R24, R24 ;  /* 0x0000001800187311 */ /* 0x000e24000030d900 */
[----:B0-----:R-:W-:-:S05]  /*bbb0*/  IMAD.MOV.U32 R5, RZ, RZ, R24 ;  /* 0x000000ffff057224 */ /* 0x001fca00078e0018 */
[----:B------:R-:W-:Y:S01]  /*bbc0*/  STG.E.U8 desc[UR36][R2.64], R5 ;  /* 0x0000000502007986 */ /* 0x000fe2000c101124 */
[----:B------:R-:W-:Y:S05]  /*bbd0*/  EXIT ;  /* 0x000000000000794d */ /* 0x000fea0003800000 */
.L_x_30056:
        /* <DEDUP_REMOVED lines=9> */
.L_x_30060:
[----:B------:R-:W0:Y:S02]  /*bc70*/  F2I.F64.TRUNC R25, R24 ;  /* 0x0000001800197311 */ /* 0x000e24000030d100 */
[----:B0-----:R-:W-:Y:S01]  /*bc80*/  STG.E desc[UR36][R2.64], R25 ;  /* 0x0000001902007986 */ /* 0x001fe2000c101924 */
[----:B------:R-:W-:Y:S05]  /*bc90*/  EXIT ;  /* 0x000000000000794d */ /* 0x000fea0003800000 */
.L_x_30059:
[----:B------:R-:W0:Y:S02]  /*bca0*/  F2I.F64.TRUNC R25, R24 ;  /* 0x0000001800197311 */ /* 0x000e24000030d100 */
[----:B0-----:R-:W-:Y:S01]  /*bcb0*/  STG.E.U16 desc[UR36][R2.64], R25 ;  /* 0x0000001902007986 */ /* 0x001fe2000c101524 */
[----:B------:R-:W-:Y:S05]  /*bcc0*/  EXIT ;  /* 0x000000000000794d */ /* 0x000fea0003800000 */
.L_x_30055:
        /* <DEDUP_REMOVED lines=13> */
.L_x_30062:
        /* <DEDUP_REMOVED lines=8> */
.L_x_30061:
        /* <DEDUP_REMOVED lines=14> */
.L_x_30064:
        /* <DEDUP_REMOVED lines=9> */
.L_x_30063:
[----:B------:R-:W-:Y:S01]  /*bf90*/  STG.E.64 desc[UR36][R2.64], R24 ;  /* 0x0000001802007986 */ /* 0x000fe2000c101b24 */
[----:B------:R-:W-:Y:S05]  /*bfa0*/  EXIT ;  /* 0x000000000000794d */ /* 0x000fea0003800000 */
.L_x_30054:
        /* <DEDUP_REMOVED lines=12> */
.L_x_30067:
[----:B------:R-:W-:-:S05]  /*c070*/  CS2R R26, SRZ ;  /* 0x00000000001a7805 */ /* 0x000fca000001ff00 */
[----:B------:R-:W-:Y:S01]  /*c080*/  STG.E.128 desc[UR36][R2.64], R24 ;  /* 0x0000001802007986 */ /* 0x000fe2000c101d24 */
[----:B------:R-:W-:Y:S05]  /*c090*/  EXIT ;  /* 0x000000000000794d */ /* 0x000fea0003800000 */
.L_x_30066:
        /* <DEDUP_REMOVED lines=25> */
.L_x_30071:
[----:B------:R-:W-:Y:S05]  /*c230*/  BSYNC B0 ;  /* 0x0000000000007941 */ /* 0x000fea0003800000 */
.L_x_30070:
[----:B------:R-:W-:-:S05]  /*c240*/  LOP3.LUT R5, R0, R5, RZ, 0xfc, !PT ;  /* 0x0000000500057212 */ /* 0x000fca00078efcff */
[----:B------:R-:W-:Y:S01]  /*c250*/  STG.E.U8 desc[UR36][R2.64], R5 ;  /* 0x0000000502007986 */ /* 0x000fe2000c101124 */
[----:B------:R-:W-:Y:S05]  /*c260*/  EXIT ;  /* 0x000000000000794d */ /* 0x000fea0003800000 */
.L_x_30069:
        /* <DEDUP_REMOVED lines=17> */
.L_x_30073:
[----:B------:R-:W-:Y:S01]  /*c380*/  IMAD.MOV.U32 R0, RZ, RZ, 0x7f ;  /* 0x0000007fff007424 */ /* 0x000fe200078e00ff */
[----:B------:R-:W-:-:S04]  /*c390*/  ISETP.GT.U32.AND P0, PT, R4, 0x7f800000, PT ;  /* 0x7f8000000400780c */ /* 0x000fc80003f04070 */
[----:B------:R-:W-:-:S09]  /*c3a0*/  SEL R0, R0, 0x7c, P0 ;  /* 0x0000007c00007807 */ /* 0x000fd20000000000 */
.L_x_30074:
[----:B------:R-:W-:Y:S05]  /*c3b0*/  BSYNC B0 ;  /* 0x0000000000007941 */ /* 0x000fea0003800000 */
.L_x_30072:
[----:B------:R-:W-:-:S04]  /*c3c0*/  LOP3.LUT R4, R5, 0x80000000, RZ, 0xc0, !PT ;  /* 0x8000000005047812 */ /* 0x000fc800078ec0ff */
[----:B------:R-:W-:-:S04]  /*c3d0*/  SHF.R.U32.HI R5, RZ, 0x18, R4 ;  /* 0x00000018ff057819 */ /* 0x000fc80000011604 */
[----:B------:R-:W-:-:S05]  /*c3e0*/  LOP3.LUT R5, R0, R5, RZ, 0xfc, !PT ;  /* 0x0000000500057212 */ /* 0x000fca00078efcff */
[----:B------:R-:W-:Y:S01]  /*c3f0*/  STG.E.U8 desc[UR36][R2.64], R5 ;  /* 0x0000000502007986 */ /* 0x000fe2000c101124 */
[----:B------:R-:W-:Y:S05]  /*c400*/  EXIT ;  /* 0x000000000000794d */ /* 0x000fea0003800000 */
.L_x_30068:
        /* <DEDUP_REMOVED lines=8> */
.L_x_30065:
        /* <DEDUP_REMOVED lines=11> */
.L_x_30077:
        /* <DEDUP_REMOVED lines=21> */
.L_x_30080:
[----:B------:R-:W-:-:S04]  /*c690*/  LOP3.LUT R0, R7, 0x80000000, RZ, 0xc0, !PT ;  /* 0x8000000007007812 */ /* 0x000fc800078ec0ff */
[----:B------:R-:W-:-:S04]  /*c6a0*/  SHF.R.U32.HI R5, RZ, 0x18, R0 ;  /* 0x00000018ff057819 */ /* 0x000fc80000011600 */
[----:B------:R-:W-:-:S04]  /*c6b0*/  LOP3.LUT R4, R4, R5, RZ, 0xfc, !PT ;  /* 0x0000000504047212 */ /* 0x000fc800078efcff */
[----:B------:R-:W-:-:S07]  /*c6c0*/  PRMT R0, R4, 0x7610, R0 ;  /* 0x0000761004007816 */ /* 0x000fce0000000000 */
.L_x_30079:
[----:B------:R-:W-:Y:S05]  /*c6d0*/  BSYNC B0 ;  /* 0x0000000000007941 */ /* 0x000fea0003800000 */
.L_x_30078:
[----:B------:R-:W-:Y:S01]  /*c6e0*/  STG.E.U8 desc[UR36][R2.64], R0 ;  /* 0x0000000002007986 */ /* 0x000fe2000c101124 */
[----:B------:R-:W-:Y:S05]  /*c6f0*/  EXIT ;  /* 0x000000000000794d */ /* 0x000fea0003800000 */
.L_x_30076:
        /* <DEDUP_REMOVED lines=21> */
.L_x_30083:
[----:B------:R-:W-:-:S04]  /*c850*/  LOP3.LUT R0, R7, 0x80000000, RZ, 0xc0, !PT ;  /* 0x8000000007007812 */ /* 0x000fc800078ec0ff */
[----:B------:R-:W-:-:S04]  /*c860*/  SHF.R.U32.HI R5, RZ, 0x18, R0 ;  /* 0x00000018ff057819 */ /* 0x000fc80000011600 */
[----:B------:R-:W-:-:S04]  /*c870*/  LOP3.LUT R4, R4, R5, RZ, 0xfc, !PT ;  /* 0x0000000504047212 */ /* 0x000fc800078efcff */
[----:B------:R-:W-:-:S07]  /*c880*/  PRMT R0, R4, 0x7610, R0 ;  /* 0x0000761004007816 */ /* 0x000fce0000000000 */
.L_x_30082:
[----:B------:R-:W-:Y:S05]  /*c890*/  BSYNC B0 ;  /* 0x0000000000007941 */ /* 0x000fea0003800000 */
.L_x_30081:
[----:B------:R-:W-:Y:S01]  /*c8a0*/  STG.E.U8 desc[UR36][R2.64], R0 ;  /* 0x0000000002007986 */ /* 0x000fe2000c101124 */
[----:B------:R-:W-:Y:S05]  /*c8b0*/  EXIT ;  /* 0x000000000000794d */ /* 0x000fea0003800000 */
.L_x_30075:
        /* <DEDUP_REMOVED lines=26> */
.L_x_30058:
        /* <DEDUP_REMOVED lines=16> */
.L_x_30086:
[----:B------:R-:W-:Y:S05]  /*cb60*/  EXIT ;  /* 0x000000000000794d */ /* 0x000fea0003800000 */
.L_x_30085:
[----:B------:R-:W0:Y:S02]  /*cb70*/  F2I.U64.F64.TRUNC R24, R24 ;  /* 0x0000001800187311 */ /* 0x000e24000030d800 */
[----:B0-----:R-:W-:Y:S01]  /*cb80*/  STG.E.64 desc[UR36][R2.64], R24 ;  /* 0x0000001802007986 */ /* 0x001fe2000c101b24 */
[----:B------:R-:W-:Y:S05]  /*cb90*/  EXIT ;  /* 0x000000000000794d */ /* 0x000fea0003800000 */
.L_x_30084:
[----:B------:R-:W0:Y:S02]  /*cba0*/  F2I.U32.F64.TRUNC R25, R24 ;  /* 0x0000001800197311 */ /* 0x000e24000030d000 */
[----:B0-----:R-:W-:Y:S01]  /*cbb0*/  STG.E desc[UR36][R2.64], R25 ;  /* 0x0000001902007986 */ /* 0x001fe2000c101924 */
[----:B------:R-:W-:Y:S05]  /*cbc0*/  EXIT ;  /* 0x000000000000794d */ /* 0x000fea0003800000 */
.L_x_30087:
        /* <DEDUP_REMOVED lines=11> */
.L_x_32289:


//--------------------- .text._ZN2at6native18elementwise_kernelILi128ELi2EZNS0_22gpu_kernel_impl_nocastINS0_13BinaryFunctorIdddZZZNS0_21nextafter_kernel_cudaERNS_18TensorIteratorBaseEENKUlvE_clEvENKUlvE_clEvEUlddE_EEEEvS5_RKT_EUliE_EEviT1_ --------------------------
	.section	.text._ZN2at6native18elementwise_kernelILi128ELi2EZNS0_22gpu_kernel_impl_nocastINS0_13BinaryFunctorIdddZZZNS0_21nextafter_kernel_cudaERNS_18TensorIteratorBaseEENKUlvE_clEvENKUlvE_clEvEUlddE_EEEEvS5_RKT_EUliE_EEviT1_,"ax",@progbits
	.align	128
        .global         _ZN2at6native18elementwise_kernelILi128ELi2EZNS0_22gpu_kernel_impl_nocastINS0_13BinaryFunctorIdddZZZNS0_21nextafter_kernel_cudaERNS_18TensorIteratorBaseEENKUlvE_clEvENKUlvE_clEvEUlddE_EEEEvS5_RKT_EUliE_EEviT1_
        .type           _ZN2at6native18elementwise_kernelILi128ELi2EZNS0_22gpu_kernel_impl_nocastINS0_13BinaryFunctorIdddZZZNS0_21nextafter_kernel_cudaERNS_18TensorIteratorBaseEENKUlvE_clEvENKUlvE_clEvEUlddE_EEEEvS5_RKT_EUliE_EEviT1_,@function
        .size           _ZN2at6native18elementwise_kernelILi128ELi2EZNS0_22gpu_kernel_impl_nocastINS0_13BinaryFunctorIdddZZZNS0_21nextafter_kernel_cudaERNS_18TensorIteratorBaseEENKUlvE_clEvENKUlvE_clEvEUlddE_EEEEvS5_RKT_EUliE_EEviT1_,(.L_x_32290 - _ZN2at6native18elementwise_kernelILi128ELi2EZNS0_22gpu_kernel_impl_nocastINS0_13BinaryFunctorIdddZZZNS0_21nextafter_kernel_cudaERNS_18TensorIteratorBaseEENKUlvE_clEvENKUlvE_clEvEUlddE_EEEEvS5_RKT_EUliE_EEviT1_)
        .other          _ZN2at6native18elementwise_kernelILi128ELi2EZNS0_22gpu_kernel_impl_nocastINS0_13BinaryFunctorIdddZZZNS0_21nextafter_kernel_cudaERNS_18TensorIteratorBaseEENKUlvE_clEvENKUlvE_clEvEUlddE_EEEEvS5_RKT_EUliE_EEviT1_,@"STO_CUDA_ENTRY STV_DEFAULT"
_ZN2at6native18elementwise_kernelILi128ELi2EZNS0_22gpu_kernel_impl_nocastINS0_13BinaryFunctorIdddZZZNS0_21nextafter_kernel_cudaERNS_18TensorIteratorBaseEENKUlvE_clEvENKUlvE_clEvEUlddE_EEEEvS5_RKT_EUliE_EEviT1_:
.text._ZN2at6native18elementwise_kernelILi128ELi2EZNS0_22gpu_kernel_impl_nocastINS0_13BinaryFunctorIdddZZZNS0_21nextafter_kernel_cudaERNS_18TensorIteratorBaseEENKUlvE_clEvENKUlvE_clEvEUlddE_EEEEvS5_RKT_EUliE_EEviT1_:
        /* <DEDUP_REMOVED lines=363> */
.L_x_30090:
[----:B------:R-:W-:Y:S01]  /*16b0*/  ULDC.64 UR10, c[0x0][0x488] ;  /* 0x00012200000a7ab9 */ /* 0x000fe20000000a00 */
[----:B------:R-:W-:Y:S01]  /*16c0*/  ULDC.64 UR8, c[0x0][0x480] ;  /* 0x0001200000087ab9 */ /* 0x000fe20000000a00 */
[----:B------:R-:W-:Y:S02]  /*16d0*/  IADD3 R4, P1, R4, UR10, RZ ;  /* 0x0000000a04047c10 */ /* 0x000fe4000ff3e0ff */
[----:B------:R-:W-:Y:S02]  /*16e0*/  IADD3 R6, P0, R2, UR8, RZ ;  /* 0x0000000802067c10 */ /* 0x000fe4000ff1e0ff */
[----:B------:R-:W-:Y:S02]  /*16f0*/  IADD3.X R5, RZ, UR11, RZ, P1, !PT ;  /* 0x0000000bff057c10 */ /* 0x000fe40008ffe4ff */
[----:B------:R-:W-:Y:S01]  /*1700*/  IADD3.X R7, RZ, UR9, RZ, P0, !PT ;  /* 0x00000009ff077c10 */ /* 0x000fe200087fe4ff */
[----:B------:R-:W-:-:S03]  /*1710*/  ULDC.64 UR8, c[0x0][0x478] ;  /* 0x00011e0000087ab9 */ /* 0x000fc60000000a00 */
[----:B------:R-:W2:Y:S04]  /*1720*/  LDG.E.64 R4, desc[UR4][R4.64] ;  /* 0x0000000404047981 */ /* 0x000ea8000c1e1b00 */
[----:B------:R-:W3:Y:S01]  /*1730*/  LDG.E.64 R6, desc[UR4][R6.64] ;  /* 0x0000000406067981 */ /* 0x000ee2000c1e1b00 */
[----:B------:R-:W-:Y:S01]  /*1740*/  IADD3 R2, P1, R3, UR8, RZ ;  /* 0x0000000803027c10 */ /* 0x000fe2000ff3e0ff */
[----:B------:R-:W-:Y:S03]  /*1750*/  BSSY B1, `(.L_x_30091) ;  /* 0x0000020000017945 */ /* 0x000fe60003800000 */
[----:B------:R-:W-:Y:S01]  /*1760*/  IADD3.X R3, RZ, UR9, RZ, P1, !PT ;  /* 0x00000009ff037c10 */ /* 0x000fe20008ffe4ff */
[----:B--2---:R-:W-:-:S06]  /*1770*/  DSETP.GTU.AND P0, PT, |R4|, +INF , PT ;  /* 0x7ff000000400742a */ /* 0x004fcc0003f0c200 */
        /* <DEDUP_REMOVED lines=9> */
[----:B------:R-:W-:Y:S02]  /*1810*/  @!P0 LOP3.LUT R8, RZ, 0x80000000, R5, 0xb8, !PT ;  /* 0x80000000ff088812 */ /* 0x000fe400078eb805 */
[----:B------:R-:W-:Y:S02]  /*1820*/  @!P0 MOV R4, 0x1 ;  /* 0x0000000100048802 */ /* 0x000fe40000000f00 */
[----:B------:R-:W-:Y:S01]  /*1830*/  @!P0 MOV R5, R8 ;  /* 0x0000000800058202 */ /* 0x000fe20000000f00 */
        /* <DEDUP_REMOVED lines=16> */
.L_x_30092:
[----:B------:R-:W-:-:S11]  /*1940*/  DADD R4, R6, R4 ;  /* 0x0000000006047229 */ /* 0x000fd60000000004 */
.L_x_30093:
[----:B------:R-:W-:Y:S05]  /*1950*/  BSYNC B1 ;  /* 0x0000000000017941 */ /* 0x000fea0003800000 */
.L_x_30091:
[----:B------:R0:W-:Y:S01]  /*1960*/  STG.E.64 desc[UR4][R2.64], R4 ;  /* 0x0000000402007986 */ /* 0x0001e2000c101b04 */
[----:B------:R-:W-:-:S07]  /*1970*/  IADD3 R9, R0, 0x80, RZ ;  /* 0x0000008000097810 */ /* 0x000fce0007ffe0ff */
.L_x_30089:
[----:B------:R-:W-:Y:S05]  /*1980*/  BSYNC B0 ;  /* 0x0000000000007941 */ /* 0x000fea0003800000 */
.L_x_30088:
[----:B------:R-:W-:-:S13]  /*1990*/  ISETP.GE.AND P0, PT, R9, UR6, PT ;  /* 0x0000000609007c0c */ /* 0x000fda000bf06270 */
[----:B------:R-:W-:Y:S05]  /*19a0*/  @P0 EXIT ;  /* 0x000000000000094d */ /* 0x000fea0003800000 */
[----:B------:R-:W1:Y:S01]  /*19b0*/  LDC R8, c[0x0][0x218] ;  /* 0x00008600ff087b82 */ /* 0x000e620000000800 */
[----:B0-----:R-:W-:Y:S02]  /*19c0*/  CS2R R2, SRZ ;  /* 0x0000000000027805 */ /* 0x001fe4000001ff00 */
[----:B------:R-:W-:Y:S02]  /*19d0*/  MOV R0, RZ ;  /* 0x000000ff00007202 */ /* 0x000fe40000000f00 */
[----:B-1----:R-:W-:-:S13]  /*19e0*/  ISETP.NE.AND P0, PT, R8, RZ, PT ;  /* 0x000000ff0800720c */ /* 0x002fda0003f05270 */
        /* <DEDUP_REMOVED lines=349> */
.L_x_30094:
        /* <DEDUP_REMOVED lines=41> */
.L_x_30096:
[----:B------:R-:W-:-:S11]  /*3250*/  DADD R4, R6, R4 ;  /* 0x0000000006047229 */ /* 0x000fd60000000004 */
.L_x_30097:
[----:B------:R-:W-:Y:S05]  /*3260*/  BSYNC B0 ;  /* 0x0000000000007941 */ /* 0x000fea0003800000 */
.L_x_30095:
[----:B------:R-:W-:Y:S01]  /*3270*/  STG.E.64 desc[UR4][R2.64], R4 ;  /* 0x0000000402007986 */ /* 0x000fe2000c101b04 */
[----:B------:R-:W-:Y:S05]  /*3280*/  EXIT ;  /* 0x000000000000794d */ /* 0x000fea0003800000 */
.L_x_30098:
        /* <DEDUP_REMOVED lines=15> */
.L_x_32290:


//--------------------- .text._ZN2at6native27unrolled_elementwise_kernelINS0_13BinaryFunctorIdddZZZNS0_21nextafter_kernel_cudaERNS_18TensorIteratorBaseEENKUlvE_clEvENKUlvE_clEvEUlddE_EESt5arrayIPcLm3EELi4E23TrivialOffsetCalculatorILi2EjESC_ILi1EjENS0_6memory15LoadWithoutCastENSF_16StoreWithoutCastEEEviT_T0_T2_T3_T4_T5_ --------------------------
	.section	.text._ZN2at6native27unrolled_elementwise_kernelINS0_13BinaryFunctorIdddZZZNS0_21nextafter_kernel_cudaERNS_18TensorIteratorBaseEENKUlvE_clEvENKUlvE_clEvEUlddE_EESt5arrayIPcLm3EELi4E23TrivialOffsetCalculatorILi2EjESC_ILi1EjENS0_6memory15LoadWithoutCastENSF_16StoreWithoutCastEEEviT_T0_T2_T3_T4_T5_,"ax",@progbits
	.align	128
        .global         _ZN2at6native27unrolled_elementwise_kernelINS0_13BinaryFunctorIdddZZZNS0_21nextafter_kernel_cudaERNS_18TensorIteratorBaseEENKUlvE_clEvENKUlvE_clEvEUlddE_EESt5arrayIPcLm3EELi4E23TrivialOffsetCalculatorILi2EjESC_ILi1EjENS0_6memory15LoadWithoutCastENSF_16StoreWithoutCastEEEviT_T0_T2_T3_T4_T5_
        .type           _ZN2at6native27unrolled_elementwise_kernelINS0_13BinaryFunctorIdddZZZNS0_21nextafter_kernel_cudaERNS_18TensorIteratorBaseEENKUlvE_clEvENKUlvE_clEvEUlddE_EESt5arrayIPcLm3EELi4E23TrivialOffsetCalculatorILi2EjESC_ILi1EjENS0_6memory15LoadWithoutCastENSF_16StoreWithoutCastEEEviT_T0_T2_T3_T4_T5_,@function
        .size           _ZN2at6native27unrolled_elementwise_kernelINS0_13BinaryFunctorIdddZZZNS0_21nextafter_kernel_cudaERNS_18TensorIteratorBaseEENKUlvE_clEvENKUlvE_clEvEUlddE_EESt5arrayIPcLm3EELi4E23TrivialOffsetCalculatorILi2EjESC_ILi1EjENS0_6memory15LoadWithoutCastENSF_16StoreWithoutCastEEEviT_T0_T2_T3_T4_T5_,(.L_x_32291 - _ZN2at6native27unrolled_elementwise_kernelINS0_13BinaryFunctorIdddZZZNS0_21nextafter_kernel_cudaERNS_18TensorIteratorBaseEENKUlvE_clEvENKUlvE_clEvEUlddE_EESt5arrayIPcLm3EELi4E23TrivialOffsetCalculatorILi2EjESC_ILi1EjENS0_6memory15LoadWithoutCastENSF_16StoreWithoutCastEEEviT_T0_T2_T3_T4_T5_)
        .other          _ZN2at6native27unrolled_elementwise_kernelINS0_13BinaryFunctorIdddZZZNS0_21nextafter_kernel_cudaERNS_18TensorIteratorBaseEENKUlvE_clEvENKUlvE_clEvEUlddE_EESt5arrayIPcLm3EELi4E23TrivialOffsetCalculatorILi2EjESC_ILi1EjENS0_6memory15LoadWithoutCastENSF_16StoreWithoutCastEEEviT_T0_T2_T3_T4_T5_,@"STO_CUDA_ENTRY STV_DEFAULT"
_ZN2at6native27unrolled_elementwise_kernelINS0_13BinaryFunctorIdddZZZNS0_21nextafter_kernel_cudaERNS_18TensorIteratorBaseEENKUlvE_clEvENKUlvE_clEvEUlddE_EESt5arrayIPcLm3EELi4E23TrivialOffsetCalculatorILi2EjESC_ILi1EjENS0_6memory15LoadWithoutCastENSF_16StoreWithoutCastEEEviT_T0_T2_T3_T4_T5_:
.text._ZN2at6native27unrolled_elementwise_kernelINS0_13BinaryFunctorIdddZZZNS0_21nextafter_kernel_cudaERNS_18TensorIteratorBaseEENKUlvE_clEvENKUlvE_clEvEUlddE_EESt5arrayIPcLm3EELi4E23TrivialOffsetCalculatorILi2EjESC_ILi1EjENS0_6memory15LoadWithoutCastENSF_16StoreWithoutCastEEEviT_T0_T2_T3_T4_T5_:
[----:B------:R-:W-:Y:S01]  /*0000*/  LDC R1, c[0x0][0x28] ;  /* 0x00000a00ff017b82 */ /* 0x000fe20000000800 */
[----:B------:R-:W0:Y:S07]  /*0010*/  S2R R0, SR_CTAID.X ;  /* 0x0000000000007919 */ /* 0x000e2e0000002500 */
[----:B------:R-:W0:Y:S01]  /*0020*/  LDC R5, c[0x0][0x210] ;  /* 0x00008400ff057b82 */ /* 0x000e220000000800 */
[----:B------:R-:W-:Y:S01]  /*0030*/  ULDC.64 UR4, c[0x0][0x208] ;  /* 0x0000820000047ab9 */ /* 0x000fe20000000a00 */
[----:B------:R-:W-:Y:S01]  /*0040*/  CS2R R14, SRZ ;  /* 0x00000000000e7805 */ /* 0x000fe2000001ff00 */
        /* <DEDUP_REMOVED lines=13> */
[C---:B------:R-:W-:Y:S02]  /*0120*/  ISETP.GE.AND P3, PT, R5.reuse, R2, PT ;  /* 0x000000020500720c */ /* 0x040fe40003f66270 */
[----:B------:R-:W0:Y:S01]  /*0130*/  @!P0 LDC.64 R22, c[0x0][0x228] ;  /* 0x00008a00ff168b82 */ /* 0x000e220000000a00 */
[----:B------:R-:W5:Y:S10]  /*0140*/  @!P1 LDG.E.64 R14, desc[UR4][R10.64] ;  /* 0x000000040a0e9981 */ /* 0x000f74000c1e1b00 */
[----:B------:R-:W-:Y:S01]  /*0150*/  @!P3 IMAD R27, R0, 0x200, R5 ;  /* 0x00000200001bb824 */ /* 0x000fe200078e0205 */
[----:B------:R-:W3:Y:S01]  /*0160*/  @!P3 LDC.64 R24, c[0x0][0x220] ;  /* 0x00008800ff18bb82 */ /* 0x000ee20000000a00 */
[----:B------:R-:W-:-:S05]  /*0170*/  @!P3 VIADD R5, R5, 0x80 ;  /* 0x000000800505b836 */ /* 0x000fca0000000000 */
[----:B------:R-:W-:Y:S02]  /*0180*/  ISETP.GE.AND P2, PT, R5, R2, PT ;  /* 0x000000020500720c */ /* 0x000fe40003f46270 */
[----:B------:R-:W4:Y:S01]  /*0190*/  @!P3 LDC.64 R16, c[0x0][0x228] ;  /* 0x00008a00ff10bb82 */ /* 0x000f220000000a00 */
[----:B-1----:R-:W-:-:S10]  /*01a0*/  @!P1 IMAD.WIDE.U32 R6, R13, 0x8, R6 ;  /* 0x000000080d069825 */ /* 0x002fd400078e0006 */
[----:B------:R-:W1:Y:S08]  /*01b0*/  @!P2 LDC.64 R18, c[0x0][0x220] ;  /* 0x00008800ff12ab82 */ /* 0x000e700000000a00 */
[----:B------:R-:W0:Y:S01]  /*01c0*/  @!P2 LDC.64 R20, c[0x0][0x228] ;  /* 0x00008a00ff14ab82 */ /* 0x000e220000000a00 */
[----:B------:R-:W-:Y:S01]  /*01d0*/  CS2R R12, SRZ ;  /* 0x00000000000c7805 */ /* 0x000fe2000001ff00 */
[----:B---3--:R-:W-:-:S05]  /*01e0*/  @!P3 IMAD.WIDE.U32 R24, R27, 0x8, R24 ;  /* 0x000000081b18b825 */ /* 0x008fca00078e0018 */
[----:B------:R3:W5:Y:S01]  /*01f0*/  @!P1 LDG.E.64 R12, desc[UR4][R6.64] ;  /* 0x00000004060c9981 */ /* 0x000762000c1e1b00 */
[----:B------:R-:W-:Y:S02]  /*0200*/  @!P2 IMAD R5, R0, 0x200, R5 ;  /* 0x000002000005a824 */ /* 0x000fe400078e0205 */
[----:B----4-:R-:W-:Y:S01]  /*0210*/  @!P3 IMAD.WIDE.U32 R16, R27, 0x8, R16 ;  /* 0x000000081b10b825 */ /* 0x010fe200078e0010 */
[----:B---3--:R-:W-:-:S03]  /*0220*/  CS2R R6, SRZ ;  /* 0x0000000000067805 */ /* 0x008fc6000001ff00 */
[----:B-1----:R-:W-:Y:S01]  /*0230*/  @!P2 IMAD.WIDE.U32 R26, R5, 0x8, R18 ;  /* 0x00000008051aa825 */ /* 0x002fe200078e0012 */
[----:B------:R-:W-:Y:S02]  /*0240*/  CS2R R10, SRZ ;  /* 0x00000000000a7805 */ /* 0x000fe4000001ff00 */
[----:B------:R-:W-:Y:S01]  /*0250*/  CS2R R18, SRZ ;  /* 0x0000000000127805 */ /* 0x000fe2000001ff00 */
[----:B------:R0:W5:Y:S01]  /*0260*/  @!P3 LDG.E.64 R6, desc[UR4][R24.64] ;  /* 0x000000041806b981 */ /* 0x000162000c1e1b00 */
[----:B--2---:R-:W-:-:S04]  /*0270*/  @!P0 IMAD.WIDE.U32 R28, R9, 0x8, R28 ;  /* 0x00000008091c8825 */ /* 0x004fc800078e001c */
[----:B------:R-:W5:Y:S04]  /*0280*/  @!P2 LDG.E.64 R18, desc[UR4][R26.64] ;  /* 0x000000041a12a981 */ /* 0x000f68000c1e1b00 */
[----:B------:R-:W5:Y:S01]  /*0290*/  @!P0 LDG.E.64 R10, desc[UR4][R28.64] ;  /* 0x000000041c0a8981 */ /* 0x000f62000c1e1b00 */
[----:B0-----:R-:W-:Y:S01]  /*02a0*/  @!P2 IMAD.WIDE.U32 R24, R5, 0x8, R20 ;  /* 0x000000080518a825 */ /* 0x001fe200078e0014 */
[----:B------:R-:W-:Y:S02]  /*02b0*/  CS2R R20, SRZ ;  /* 0x0000000000147805 */ /* 0x000fe4000001ff00 */
[----:B------:R-:W-:-:S04]  /*02c0*/  CS2R R4, SRZ ;  /* 0x0000000000047805 */ /* 0x000fc8000001ff00 */
[----:B------:R-:W5:Y:S04]  /*02d0*/  @!P3 LDG.E.64 R20, desc[UR4][R16.64] ;  /* 0x000000041014b981 */ /* 0x000f68000c1e1b00 */
[----:B------:R-:W5:Y:S01]  /*02e0*/  @!P2 LDG.E.64 R4, desc[UR4][R24.64] ;  /* 0x000000041804a981 */ /* 0x000f62000c1e1b00 */
[----:B------:R-:W-:Y:S01]  /*02f0*/  @!P0 IMAD.WIDE.U32 R22, R9, 0x8, R22 ;  /* 0x0000000809168825 */ /* 0x000fe200078e0016 */
[----:B------:R-:W-:Y:S01]  /*0300*/  CS2R R8, SRZ ;  /* 0x0000000000087805 */ /* 0x000fe2000001ff00 */
[----:B------:R-:W-:Y:S05]  /*0310*/  BSSY B0, `(.L_x_30099) ;  /* 0x0000022000007945 */ /* 0x000fea0003800000 */
[----:B------:R0:W5:Y:S02]  /*0320*/  @!P0 LDG.E.64 R8, desc[UR4][R22.64] ;  /* 0x0000000416088981 */ /* 0x000164000c1e1b00 */
[----:B0-----:R-:W-:Y:S01]  /*0330*/  IMAD.MOV.U32 R23, RZ, RZ, R3 ;  /* 0x000000ffff177224 */ /* 0x001fe200078e0003 */
[----:B------:R-:W-:Y:S06]  /*0340*/  @P1 BRA `(.L_x_30100) ;  /* 0x0000000000781947 */ /* 0x000fec0003800000 */
[----:B-----5:R-:W-:-:S06]  /*0350*/  DSETP.GTU.AND P0, PT, |R12|, +INF , PT ;  /* 0x7ff000000c00742a */ /* 0x020fcc0003f0c200 */
        /* <DEDUP_REMOVED lines=28> */
.L_x_30101:
[----:B------:R-:W-:-:S11]  /*0520*/  DADD R12, R12, R14 ;  /* 0x000000000c0c7229 */ /* 0x000fd6000000000e */
.L_x_30100:
[----:B------:R-:W-:Y:S05]  /*0530*/  BSYNC B0 ;  /* 0x0000000000007941 */ /* 0x000fea0003800000 */
.L_x_30099:
[----:B-----5:R-:W-:Y:S01]  /*0540*/  VIADD R15, R23, 0x80 ;  /* 0x00000080170f7836 */ /* 0x020fe20000000000 */
[----:B------:R-:W-:Y:S04]  /*0550*/  BSSY B0, `(.L_x_30102) ;  /* 0x0000021000007945 */ /* 0x000fe80003800000 */
[----:B------:R-:W-:-:S13]  /*0560*/  ISETP.GE.AND P0, PT, R15, R2, PT ;  /* 0x000000020f00720c */ /* 0x000fda0003f06270 */
[----:B------:R-:W-:Y:S05]  /*0570*/  @P0 BRA `(.L_x_30103) ;  /* 0x0000000000780947 */ /* 0x000fea0003800000 */
[----:B------:R-:W-:-:S06]  /*0580*/  DSETP.GTU.AND P0, PT, |R8|, +INF , PT ;  /* 0x7ff000000800742a */ /* 0x000fcc0003f0c200 */
        /* <DEDUP_REMOVED lines=28> */
.L_x_30104:
[----:B------:R-:W-:-:S11]  /*0750*/  DADD R8, R8, R10 ;  /* 0x0000000008087229 */ /* 0x000fd6000000000a */
.L_x_30103:
[----:B------:R-:W-:Y:S05]  /*0760*/  BSYNC B0 ;  /* 0x0000000000007941 */ /* 0x000fea0003800000 */
.L_x_30102:
[----:B------:R-:W-:Y:S01]  /*0770*/  VIADD R11, R23, 0x100 ;  /* 0x00000100170b7836 */ /* 0x000fe20000000000 */
        /* <DEDUP_REMOVED lines=32> */
.L_x_30107:
[----:B------:R-:W-:-:S11]  /*0980*/  DADD R20, R20, R6 ;  /* 0x0000000014147229 */ /* 0x000fd60000000006 */
.L_x_30106:
[----:B------:R-:W-:Y:S05]  /*0990*/  BSYNC B0 ;  /* 0x0000000000007941 */ /* 0x000fea0003800000 */
.L_x_30105:
        /* <DEDUP_REMOVED lines=33> */
.L_x_30110:
[----:B------:R-:W-:-:S11]  /*0bb0*/  DADD R4, R4, R18 ;  /* 0x0000000004047229 */ /* 0x000fd60000000012 */
.L_x_30109:
[----:B------:R-:W-:Y:S05]  /*0bc0*/  BSYNC B0 ;  /* 0x0000000000007941 */ /* 0x000fea0003800000 */
.L_x_30108:
[----:B------:R-:W0:Y:S01]  /*0bd0*/  @!P1 LDC.64 R6, c[0x0][0x218] ;  /* 0x00008600ff069b82 */ /* 0x000e220000000a00 */
[----:B------:R-:W-:Y:S01]  /*0be0*/  @!P1 IMAD R3, R0, 0x200, R3 ;  /* 0x0000020000039824 */ /* 0x000fe200078e0203 */
[----:B------:R-:W-:Y:S01]  /*0bf0*/  BSSY B0, `(.L_x_30111) ;  /* 0x0000010000007945 */ /* 0x000fe20003800000 */
[----:B------:R-:W-:-:S05]  /*0c00*/  @!P1 IMAD.MOV.U32 R23, RZ, RZ, R15 ;  /* 0x000000ffff179224 */ /* 0x000fca00078e000f */
[----:B------:R-:W-:Y:S01]  /*0c10*/  ISETP.GE.AND P0, PT, R23, R2, PT ;  /* 0x000000021700720c */ /* 0x000fe20003f06270 */
[----:B0-----:R-:W-:-:S05]  /*0c20*/  @!P1 IMAD.WIDE.U32 R6, R3, 0x8, R6 ;  /* 0x0000000803069825 */ /* 0x001fca00078e0006 */
[----:B------:R0:W-:Y:S07]  /*0c30*/  @!P1 STG.E.64 desc[UR4][R6.64], R12 ;  /* 0x0000000c06009986 */ /* 0x0001ee000c101b04 */
        /* <DEDUP_REMOVED lines=9> */
[----:B------:R1:W-:Y:S04]  /*0cd0*/  STG.E.64 desc[UR4][R6.64], R8 ;  /* 0x0000000806007986 */ /* 0x0003e8000c101b04 */
[----:B------:R1:W-:Y:S02]  /*0ce0*/  @!P0 STG.E.64 desc[UR4][R10.64], R20 ;  /* 0x000000140a008986 */ /* 0x0003e4000c101b04 */
.L_x_30112:
[----:B------:R-:W-:Y:S05]  /*0cf0*/  BSYNC B0 ;  /* 0x0000000000007941 */ /* 0x000fea0003800000 */
.L_x_30111:
[----:B------:R-:W-:-:S13]  /*0d00*/  ISETP.GE.AND P0, PT, R23, R2, PT ;  /* 0x000000021700720c */ /* 0x000fda0003f06270 */
[----:B------:R-:W-:Y:S05]  /*0d10*/  @P0 EXIT ;  /* 0x000000000000094d */ /* 0x000fea0003800000 */
[----:B------:R-:W2:Y:S01]  /*0d20*/  LDC.64 R2, c[0x0][0x218] ;  /* 0x00008600ff027b82 */ /* 0x000ea20000000a00 */
[----:B------:R-:W-:-:S04]  /*0d30*/  IMAD R23, R0, 0x200, R23 ;  /* 0x0000020000177824 */ /* 0x000fc800078e0217 */
[----:B--2---:R-:W-:-:S05]  /*0d40*/  IMAD.WIDE.U32 R2, R23, 0x8, R2 ;  /* 0x0000000817027825 */ /* 0x004fca00078e0002 */
[----:B------:R-:W-:Y:S01]  /*0d50*/  STG.E.64 desc[UR4][R2.64], R4 ;  /* 0x0000000402007986 */ /* 0x000fe2000c101b04 */
[----:B------:R-:W-:Y:S05]  /*0d60*/  EXIT ;  /* 0x000000000000794d */ /* 0x000fea0003800000 */
.L_x_30113:
        /* <DEDUP_REMOVED lines=9> */
.L_x_32291:


//--------------------- .text._ZN2at6native29vectorized_elementwise_kernelILi2ENS0_13BinaryFunctorIdddZZZNS0_21nextafter_kernel_cudaERNS_18TensorIteratorBaseEENKUlvE_clEvENKUlvE_clEvEUlddE_EESt5arrayIPcLm3EEEEviT0_T1_ --------------------------
	.section	.text._ZN2at6native29vectorized_elementwise_kernelILi2ENS0_13BinaryFunctorIdddZZZNS0_21nextafter_kernel_cudaERNS_18TensorIteratorBaseEENKUlvE_clEvENKUlvE_clEvEUlddE_EESt5arrayIPcLm3EEEEviT0_T1_,"ax",@progbits
	.align	128
        .global         _ZN2at6native29vectorized_elementwise_kernelILi2ENS0_13BinaryFunctorIdddZZZNS0_21nextafter_kernel_cudaERNS_18TensorIteratorBaseEENKUlvE_clEvENKUlvE_clEvEUlddE_EESt5arrayIPcLm3EEEEviT0_T1_
        .type           _ZN2at6native29vectorized_elementwise_kernelILi2ENS0_13BinaryFunctorIdddZZZNS0_21nextafter_kernel_cudaERNS_18TensorIteratorBaseEENKUlvE_clEvENKUlvE_clEvEUlddE_EESt5arrayIPcLm3EEEEviT0_T1_,@function
        .size           _ZN2at6native29vectorized_elementwise_kernelILi2ENS0_13BinaryFunctorIdddZZZNS0_21nextafter_kernel_cudaERNS_18TensorIteratorBaseEENKUlvE_clEvENKUlvE_clEvEUlddE_EESt5arrayIPcLm3EEEEviT0_T1_,(.L_x_32292 - _ZN2at6native29vectorized_elementwise_kernelILi2ENS0_13BinaryFunctorIdddZZZNS0_21nextafter_kernel_cudaERNS_18TensorIteratorBaseEENKUlvE_clEvENKUlvE_clEvEUlddE_EESt5arrayIPcLm3EEEEviT0_T1_)
        .other          _ZN2at6native29vectorized_elementwise_kernelILi2ENS0_13BinaryFunctorIdddZZZNS0_21nextafter_kernel_cudaERNS_18TensorIteratorBaseEENKUlvE_clEvENKUlvE_clEvEUlddE_EESt5arrayIPcLm3EEEEviT0_T1_,@"STO_CUDA_ENTRY STV_DEFAULT"
_ZN2at6native29vectorized_elementwise_kernelILi2ENS0_13BinaryFunctorIdddZZZNS0_21nextafter_kernel_cudaERNS_18TensorIteratorBaseEENKUlvE_clEvENKUlvE_clEvEUlddE_EESt5arrayIPcLm3EEEEviT0_T1_:
.text._ZN2at6native29vectorized_elementwise_kernelILi2ENS0_13BinaryFunctorIdddZZZNS0_21nextafter_kernel_cudaERNS_18TensorIteratorBaseEENKUlvE_clEvENKUlvE_clEvEUlddE_EESt5arrayIPcLm3EEEEviT0_T1_:
        /* <DEDUP_REMOVED lines=14> */
[----:B------:R-:W2:Y:S04]  /*00e0*/  LDG.E.128 R4, desc[UR4][R2.64] ;  /* 0x0000000402047981 */ /* 0x000ea8000c1e1d00 */
[----:B------:R0:W5:Y:S01]  /*00f0*/  LDG.E.128 R24, desc[UR4][R2.64+0x800] ;  /* 0x0008000402187981 */ /* 0x000162000c1e1d00 */
[----:B------:R-:W-:-:S03]  /*0100*/  IMAD.WIDE.U32 R36, R37, 0x10, R8 ;  /* 0x0000001025247825 */ /* 0x000fc600078e0008 */
[----:B------:R0:W5:Y:S04]  /*0110*/  LDG.E.128 R28, desc[UR4][R2.64+0x1000] ;  /* 0x00100004021c7981 */ /* 0x000168000c1e1d00 */
[----:B------:R-:W3:Y:S04]  /*0120*/  LDG.E.128 R8, desc[UR4][R36.64] ;  /* 0x0000000424087981 */ /* 0x000ee8000c1e1d00 */
[----:B------:R0:W5:Y:S04]  /*0130*/  LDG.E.128 R12, desc[UR4][R36.64+0x800] ;  /* 0x00080004240c7981 */ /* 0x000168000c1e1d00 */
[----:B------:R0:W5:Y:S04]  /*0140*/  LDG.E.128 R16, desc[UR4][R36.64+0x1000] ;  /* 0x0010000424107981 */ /* 0x000168000c1e1d00 */
[----:B------:R0:W5:Y:S04]  /*0150*/  LDG.E.128 R20, desc[UR4][R36.64+0x1800] ;  /* 0x0018000424147981 */ /* 0x000168000c1e1d00 */
[----:B------:R0:W5:Y:S01]  /*0160*/  LDG.E.128 R32, desc[UR4][R2.64+0x1800] ;  /* 0x0018000402207981 */ /* 0x000162000c1e1d00 */
[----:B------:R-:W-:Y:S01]  /*0170*/  BSSY B0, `(.L_x_30115) ;  /* 0x000001f000007945 */ /* 0x000fe20003800000 */
[----:B--2---:R-:W-:-:S06]  /*0180*/  DSETP.GTU.AND P0, PT, |R4|, +INF , PT ;  /* 0x7ff000000400742a */ /* 0x004fcc0003f0c200 */
[----:B---3--:R-:W-:-:S14]  /*0190*/  DSETP.GTU.OR P0, PT, |R8|, +INF , P0 ;  /* 0x7ff000000800742a */ /* 0x008fdc000070c600 */
[----:B0-----:R-:W-:Y:S05]  /*01a0*/  @P0 BRA `(.L_x_30116) ;  /* 0x0000000000680947 */ /* 0x001fea0003800000 */
[----:B------:R-:W-:-:S04]  /*01b0*/  LOP3.LUT R2, R4, R8, RZ, 0xfc, !PT ;  /* 0x0000000804027212 */ /* 0x000fc800078efcff */
[----:B------:R-:W-:Y:S02]  /*01c0*/  ISETP.NE.U32.AND P0, PT, R2, RZ, PT ;  /* 0x000000ff0200720c */ /* 0x000fe40003f05070 */
[----:B------:R-:W-:-:S04]  /*01d0*/  LOP3.LUT R2, R5, R9, RZ, 0xfc, !PT ;  /* 0x0000000905027212 */ /* 0x000fc800078efcff */
        /* <DEDUP_REMOVED lines=13> */
[----:B------:R-:W-:Y:S01]  /*02b0*/  SEL R5, RZ, 0xffffffff, !P3 ;  /* 0xffffffffff057807 */ /* 0x000fe20005800000 */
[----:B------:R-:W-:Y:S01]  /*02c0*/  DSETP.GT.AND P1, PT, R8, RZ, P1 ;  /* 0x000000ff0800722a */ /* 0x000fe20000f24000 */
[----:B------:R-:W-:Y:S02]  /*02d0*/  SEL R3, RZ, 0x1, !P0 ;  /* 0x00000001ff037807 */ /* 0x000fe40004000000 */
[----:B------:R-:W-:-:S02]  /*02e0*/  SEL R4, RZ, 0x1, !P2 ;  /* 0x00000001ff047807 */ /* 0x000fc40005000000 */
[----:B------:R-:W-:-:S04]  /*02f0*/  IADD3 R2, P0, P3, R3, R5, R8 ;  /* 0x0000000503027210 */ /* 0x000fc80007b1e008 */
[----:B------:R-:W-:Y:S02]  /*0300*/  IADD3.X R8, RZ, R5, R9, P0, P3 ;  /* 0x00000005ff087210 */ /* 0x000fe400007e6409 */
[----:B------:R-:W-:-:S04]  /*0310*/  SEL R5, RZ, 0xffffffff, !P1 ;  /* 0xffffffffff057807 */ /* 0x000fc80004800000 */
[----:B------:R-:W-:-:S04]  /*0320*/  IADD3 R4, P0, P1, R5, R2, R4 ;  /* 0x0000000205047210 */ /* 0x000fc8000791e004 */
[----:B------:R-:W-:Y:S01]  /*0330*/  IADD3.X R5, R5, R8, RZ, P0, P1 ;  /* 0x0000000805057210 */ /* 0x000fe200007e24ff */
[----:B------:R-:W-:Y:S08]  /*0340*/  BRA `(.L_x_30117) ;  /* 0x0000000000047947 */ /* 0x000ff00003800000 */
.L_x_30116:
[----:B------:R-:W-:-:S11]  /*0350*/  DADD R4, R8, R4 ;  /* 0x0000000008047229 */ /* 0x000fd60000000004 */
.L_x_30117:
[----:B------:R-:W-:Y:S05]  /*0360*/  BSYNC B0 ;  /* 0x0000000000007941 */ /* 0x000fea0003800000 */
.L_x_30115:
[----:B------:R-:W-:Y:S01]  /*0370*/  DSETP.GTU.AND P0, PT, |R6|, +INF , PT ;  /* 0x7ff000000600742a */ /* 0x000fe20003f0c200 */
[----:B------:R-:W-:Y:S05]  /*0380*/  BSSY B0, `(.L_x_30118) ;  /* 0x000001e000007945 */ /* 0x000fea0003800000 */
[----:B------:R-:W-:-:S14]  /*0390*/  DSETP.GTU.OR P0, PT, |R10|, +INF , P0 ;  /* 0x7ff000000a00742a */ /* 0x000fdc000070c600 */
[----:B------:R-:W-:Y:S05]  /*03a0*/  @P0 BRA `(.L_x_30119) ;  /* 0x0000000000680947 */ /* 0x000fea0003800000 */
        /* <DEDUP_REMOVED lines=14> */
[----:B------:R-:W-:-:S04]  /*0490*/  DSETP.GT.AND P0, PT, R10, RZ, !P0 ;  /* 0x000000ff0a00722a */ /* 0x000fc80004704000 */
[----:B------:R-:W-:Y:S02]  /*04a0*/  SEL R7, RZ, 0xffffffff, !P2 ;  /* 0xffffffffff077807 */ /* 0x000fe40005000000 */
[----:B------:R-:W-:Y:S01]  /*04b0*/  SEL R3, RZ, 0x1, !P0 ;  /* 0x00000001ff037807 */ /* 0x000fe20004000000 */
[C---:B------:R-:W-:Y:S02]  /*04c0*/  DSETP.LT.AND P0, PT, R10.reuse, RZ, P1 ;  /* 0x000000ff0a00722a */ /* 0x040fe40000f01000 */
[----:B------:R-:W-:Y:S01]  /*04d0*/  DSETP.GT.AND P1, PT, R10, RZ, P1 ;  /* 0x000000ff0a00722a */ /* 0x000fe20000f24000 */
[----:B------:R-:W-:-:S03]  /*04e0*/  IADD3 R2, P2, P3, R3, R7, R10 ;  /* 0x0000000703027210 */ /* 0x000fc60007b5e00a */
[----:B------:R-:W-:Y:S02]  /*04f0*/  SEL R6, RZ, 0x1, !P0 ;  /* 0x00000001ff067807 */ /* 0x000fe40004000000 */
[----:B------:R-:W-:Y:S02]  /*0500*/  IADD3.X R10, RZ, R7, R11, P2, P3 ;  /* 0x00000007ff0a7210 */ /* 0x000fe400017e640b */
[----:B------:R-:W-:-:S04]  /*0510*/  SEL R7, RZ, 0xffffffff, !P1 ;  /* 0xffffffffff077807 */ /* 0x000fc80004800000 */
[----:B------:R-:W-:-:S04]  /*0520*/  IADD3 R6, P0, P1, R7, R2, R6 ;  /* 0x0000000207067210 */ /* 0x000fc8000791e006 */
[----:B------:R-:W-:Y:S01]  /*0530*/  IADD3.X R7, R7, R10, RZ, P0, P1 ;  /* 0x0000000a07077210 */ /* 0x000fe200007e24ff */
[----:B------:R-:W-:Y:S08]  /*0540*/  BRA `(.L_x_30120) ;  /* 0x0000000000047947 */ /* 0x000ff00003800000 */
.L_x_30119:
[----:B------:R-:W-:-:S11]  /*0550*/  DADD R6, R10, R6 ;  /* 0x000000000a067229 */ /* 0x000fd60000000006 */
.L_x_30120:
[----:B------:R-:W-:Y:S05]  /*0560*/  BSYNC B0 ;  /* 0x0000000000007941 */ /* 0x000fea0003800000 */
.L_x_30118:
[----:B-----5:R-:W-:Y:S01]  /*0570*/  DSETP.GTU.AND P0, PT, |R24|, +INF , PT ;  /* 0x7ff000001800742a */ /* 0x020fe20003f0c200 */
[----:B------:R-:W-:Y:S05]  /*0580*/  BSSY B0, `(.L_x_30121) ;  /* 0x000001e000007945 */ /* 0x000fea0003800000 */
        /* <DEDUP_REMOVED lines=28> */
.L_x_30122:
[----:B------:R-:W-:-:S11]  /*0750*/  DADD R24, R12, R24 ;  /* 0x000000000c187229 */ /* 0x000fd60000000018 */
.L_x_30123:
[----:B------:R-:W-:Y:S05]  /*0760*/  BSYNC B0 ;  /* 0x0000000000007941 */ /* 0x000fea0003800000 */
.L_x_30121:
[----:B------:R-:W-:Y:S01]  /*0770*/  DSETP.GTU.AND P0, PT, |R26|, +INF , PT ;  /* 0x7ff000001a00742a */ /* 0x000fe20003f0c200 */
        /* <DEDUP_REMOVED lines=29> */
.L_x_30125:
[----:B------:R-:W-:-:S11]  /*0950*/  DADD R26, R14, R26 ;  /* 0x000000000e1a7229 */ /* 0x000fd6000000001a */
.L_x_30126:
[----:B------:R-:W-:Y:S05]  /*0960*/  BSYNC B0 ;  /* 0x0000000000007941 */ /* 0x000fea0003800000 */
.L_x_30124:
        /* <DEDUP_REMOVED lines=30> */
.L_x_30128:
[----:B------:R-:W-:-:S11]  /*0b50*/  DADD R28, R16, R28 ;  /* 0x00000000101c7229 */ /* 0x000fd6000000001c */
.L_x_30129:
[----:B------:R-:W-:Y:S05]  /*0b60*/  BSYNC B0 ;  /* 0x0000000000007941 */ /* 0x000fea0003800000 */
.L_x_30127:
        /* <DEDUP_REMOVED lines=30> */
.L_x_30131:
[----:B------:R-:W-:-:S11]  /*0d50*/  DADD R30, R18, R30 ;  /* 0x00000000121e7229 */ /* 0x000fd6000000001e */
.L_x_30132:
[----:B------:R-:W-:Y:S05]  /*0d60*/  BSYNC B0 ;  /* 0x0000000000007941 */ /* 0x000fea0003800000 */
.L_x_30130:
        /* <DEDUP_REMOVED lines=30> */
.L_x_30134:
[----:B------:R-:W-:-:S11]  /*0f50*/  DADD R32, R20, R32 ;  /* 0x0000000014207229 */ /* 0x000fd60000000020 */
.L_x_30135:
[----:B------:R-:W-:Y:S05]  /*0f60*/  BSYNC B0 ;  /* 0x0000000000007941 */ /* 0x000fea0003800000 */
.L_x_30133:
        /* <DEDUP_REMOVED lines=30> */
.L_x_30137:
[----:B------:R-:W-:-:S11]  /*1150*/  DADD R34, R22, R34 ;  /* 0x0000000016227229 */ /* 0x000fd60000000022 */
.L_x_30138:
[----:B------:R-:W-:Y:S05]  /*1160*/  BSYNC B0 ;  /* 0x0000000000007941 */ /* 0x000fea0003800000 */
.L_x_30136:
[----:B------:R-:W0:Y:S01]  /*1170*/  S2R R9, SR_TID.X ;  /* 0x0000000000097919 */ /* 0x000e220000002100 */
[----:B------:R-:W1:Y:S02]  /*1180*/  LDC.64 R2, c[0x0][0x218] ;  /* 0x00008600ff027b82 */ /* 0x000e640000000a00 */
[----:B-1----:R-:W-:-:S04]  /*1190*/  IMAD.WIDE.U32 R2, R0, 0x8, R2 ;  /* 0x0000000800027825 */ /* 0x002fc800078e0002 */
[----:B0-----:R-:W-:-:S05]  /*11a0*/  IMAD.WIDE R2, R9, 0x10, R2 ;  /* 0x0000001009027825 */ /* 0x001fca00078e0202 */
[----:B------:R-:W-:Y:S04]  /*11b0*/  STG.E.128 desc[UR4][R2.64], R4 ;  /* 0x0000000402007986 */ /* 0x000fe8000c101d04 */
[----:B------:R-:W-:Y:S04]  /*11c0*/  STG.E.128 desc[UR4][R2.64+0x800], R24 ;  /* 0x0008001802007986 */ /* 0x000fe8000c101d04 */
[----:B------:R-:W-:Y:S04]  /*11d0*/  STG.E.128 desc[UR4][R2.64+0x1000], R28 ;  /* 0x0010001c02007986 */ /* 0x000fe8000c101d04 */
[----:B------:R-:W-:Y:S01]  /*11e0*/  STG.E.128 desc[UR4][R2.64+0x1800], R32 ;  /* 0x0018002002007986 */ /* 0x000fe2000c101d04 */
[----:B------:R-:W-:Y:S05]  /*11f0*/  EXIT ;  /* 0x000000000000794d */ /* 0x000fea0003800000 */
.L_x_30114:
[----:B------:R-:W0:Y:S01]  /*1200*/  S2R R3, SR_TID.X ;  /* 0x0000000000037919 */ /* 0x000e220000002100 */
[----:B------:R-:W-:Y:S02]  /*1210*/  CS2R R24, SRZ ;  /* 0x0000000000187805 */ /* 0x000fe4000001ff00 */
[----:B------:R-:W-:Y:S02]  /*1220*/  CS2R R22, SRZ ;  /* 0x0000000000167805 */ /* 0x000fe4000001ff00 */
        /* <DEDUP_REMOVED lines=15> */
[----:B------:R-:W0:Y:S01]  /*1320*/  @!P5 LDC.64 R26, c[0x0][0x228] ;  /* 0x00008a00ff1adb82 */ /* 0x000e220000000a00 */
[----:B------:R-:W5:Y:S01]  /*1330*/  @!P4 LDG.E.64 R24, desc[UR4][R6.64] ;  /* 0x000000040618c981 */ /* 0x000f62000c1e1b00 */
[----:B-1----:R-:W-:-:S05]  /*1340*/  @!P4 IMAD.WIDE.U32 R14, R15, 0x8, R8 ;  /* 0x000000080f0ec825 */ /* 0x002fca00078e0008 */
[----:B------:R1:W5:Y:S04]  /*1350*/  @!P4 LDG.E.64 R22, desc[UR4][R14.64] ;  /* 0x000000040e16c981 */ /* 0x000368000c1e1b00 */
[----:B------:R-:W-:Y:S01]  /*1360*/  @!P3 IMAD.IADD R13, R0, 0x1, R2 ;  /* 0x00000001000db824 */ /* 0x000fe200078e0202 */
[----:B------:R-:W3:Y:S01]  /*1370*/  @!P3 LDC.64 R28, c[0x0][0x220] ;  /* 0x00008800ff1cbb82 */ /* 0x000ee20000000a00 */
[----:B------:R-:W-:-:S05]  /*1380*/  @!P3 VIADD R2, R2, 0x80 ;  /* 0x000000800202b836 */ /* 0x000fca0000000000 */
[----:B------:R-:W-:Y:S02]  /*1390*/  ISETP.GE.AND P0, PT, R2, R4, PT ;  /* 0x000000040200720c */ /* 0x000fe40003f06270 */
[----:B------:R-:W4:Y:S11]  /*13a0*/  @!P3 LDC.64 R8, c[0x0][0x228] ;  /* 0x00008a00ff08bb82 */ /* 0x000f360000000a00 */
[----:B------:R-:W-:Y:S01]  /*13b0*/  @!P0 IMAD.IADD R11, R0, 0x1, R2 ;  /* 0x00000001000b8824 */ /* 0x000fe200078e0202 */
[----:B------:R-:W-:Y:S01]  /*13c0*/  CS2R R20, SRZ ;  /* 0x0000000000147805 */ /* 0x000fe2000001ff00 */
[----:B------:R-:W-:-:S02]  /*13d0*/  @!P0 VIADD R2, R2, 0x80 ;  /* 0x0000008002028836 */ /* 0x000fc40000000000 */
[C---:B--2---:R-:W-:Y:S01]  /*13e0*/  @!P5 IMAD.WIDE.U32 R34, R17.reuse, 0x8, R34 ;  /* 0x000000081122d825 */ /* 0x044fe200078e0022 */
[----:B-1----:R-:W-:Y:S01]  /*13f0*/  CS2R R14, SRZ ;  /* 0x00000000000e7805 */ /* 0x002fe2000001ff00 */
[----:B------:R-:W1:Y:S01]  /*1400*/  @!P0 LDC.64 R38, c[0x0][0x220] ;  /* 0x00008800ff268b82 */ /* 0x000e620000000a00 */
[----:B------:R-:W-:Y:S01]  /*1410*/  ISETP.GE.AND P2, PT, R2, R4, PT ;  /* 0x000000040200720c */ /* 0x000fe20003f46270 */
[----:B0-----:R-:W-:Y:S01]  /*1420*/  @!P5 IMAD.WIDE.U32 R26, R17, 0x8, R26 ;  /* 0x00000008111ad825 */ /* 0x001fe200078e001a */
[----:B------:R0:W5:Y:S03]  /*1430*/  @!P5 LDG.E.64 R20, desc[UR4][R34.64] ;  /* 0x000000042214d981 */ /* 0x000166000c1e1b00 */
[----:B---3--:R-:W-:Y:S01]  /*1440*/  @!P3 IMAD.WIDE.U32 R28, R13, 0x8, R28 ;  /* 0x000000080d1cb825 */ /* 0x008fe200078e001c */
[----:B------:R-:W-:Y:S01]  /*1450*/  CS2R R18, SRZ ;  /* 0x0000000000127805 */ /* 0x000fe2000001ff00 */
[----:B------:R-:W2:Y:S06]  /*1460*/  @!P0 LDC.64 R36, c[0x0][0x228] ;  /* 0x00008a00ff248b82 */ /* 0x000eac0000000a00 */
[----:B------:R-:W-:-:S02]  /*1470*/  @!P2 IMAD.IADD R33, R0, 0x1, R2 ;  /* 0x000000010021a824 */ /* 0x000fc400078e0202 */
[----:B------:R-:W3:Y:S01]  /*1480*/  @!P2 LDC.64 R6, c[0x0][0x220] ;  /* 0x00008800ff06ab82 */ /* 0x000ee20000000a00 */
[----:B------:R-:W-:Y:S01]  /*1490*/  @!P2 VIADD R2, R2, 0x80 ;  /* 0x000000800202a836 */ /* 0x000fe20000000000 */
[----:B------:R-:W-:Y:S01]  /*14a0*/  CS2R R16, SRZ ;  /* 0x0000000000107805 */ /* 0x000fe2000001ff00 */
[----:B----4-:R-:W-:Y:S01]  /*14b0*/  @!P3 IMAD.WIDE.U32 R8, R13, 0x8, R8 ;  /* 0x000000080d08b825 */ /* 0x010fe200078e0008 */
[----:B------:R4:W5:Y:S02]  /*14c0*/  @!P5 LDG.E.64 R18, desc[UR4][R26.64] ;  /* 0x000000041a12d981 */ /* 0x000964000c1e1b00 */
[----:B------:R-:W-:Y:S02]  /*14d0*/  ISETP.GE.AND P4, PT, R2, R4, PT ;  /* 0x000000040200720c */ /* 0x000fe40003f86270 */
[----:B------:R-:W1:Y:S01]  /*14e0*/  @!P2 LDC.64 R30, c[0x0][0x228] ;  /* 0x00008a00ff1eab82 */ /* 0x000e620000000a00 */
[----:B------:R3:W5:Y:S04]  /*14f0*/  @!P3 LDG.E.64 R16, desc[UR4][R28.64] ;  /* 0x000000041c10b981 */ /* 0x000768000c1e1b00 */
[----:B------:R1:W5:Y:S06]  /*1500*/  @!P3 LDG.E.64 R14, desc[UR4][R8.64] ;  /* 0x00000004080eb981 */ /* 0x00036c000c1e1b00 */
[----:B0-----:R-:W-:Y:S01]  /*1510*/  @!P4 IMAD.IADD R34, R0, 0x1, R2 ;  /* 0x000000010022c824 */ /* 0x001fe200078e0202 */
[----:B----4-:R-:W0:Y:S01]  /*1520*/  @!P4 LDC.64 R26, c[0x0][0x220] ;  /* 0x00008800ff1acb82 */ /* 0x010e220000000a00 */
[----:B------:R-:W-:-:S05]  /*1530*/  @!P4 VIADD R2, R2, 0x80 ;  /* 0x000000800202c836 */ /* 0x000fca0000000000 */
[----:B------:R-:W-:Y:S01]  /*1540*/  ISETP.GE.AND P3, PT, R2, R4, PT ;  /* 0x000000040200720c */ /* 0x000fe20003f66270 */
[C---:B---3--:R-:W-:Y:S01]  /*1550*/  @!P2 IMAD.WIDE.U32 R6, R33.reuse, 0x8, R6 ;  /* 0x000000082106a825 */ /* 0x048fe200078e0006 */
[----:B------:R-:W-:Y:S01]  /*1560*/  CS2R R12, SRZ ;  /* 0x00000000000c7805 */ /* 0x000fe2000001ff00 */
[----:B------:R-:W3:Y:S02]  /*1570*/  @!P4 LDC.64 R28, c[0x0][0x228] ;  /* 0x00008a00ff1ccb82 */ /* 0x000ee40000000a00 */
[----:B-1----:R-:W-:-:S08]  /*1580*/  @!P2 IMAD.WIDE.U32 R30, R33, 0x8, R30 ;  /* 0x00000008211ea825 */ /* 0x002fd000078e001e */
[----:B------:R-:W1:Y:S01]  /*1590*/  @!P3 LDC.64 R32, c[0x0][0x220] ;  /* 0x00008800ff20bb82 */ /* 0x000e620000000a00 */
[----:B------:R-:W-:Y:S01]  /*15a0*/  @!P0 IMAD.WIDE.U32 R38, R11, 0x8, R38 ;  /* 0x000000080b268825 */ /* 0x000fe200078e0026 */
[----:B------:R-:W-:-:S03]  /*15b0*/  CS2R R8, SRZ ;  /* 0x0000000000087805 */ /* 0x000fc6000001ff00 */
[----:B------:R-:W-:Y:S01]  /*15c0*/  @!P3 IMAD.IADD R2, R0, 0x1, R2 ;  /* 0x000000010002b824 */ /* 0x000fe200078e0202 */
[----:B------:R-:W5:Y:S04]  /*15d0*/  @!P0 LDG.E.64 R12, desc[UR4][R38.64] ;  /* 0x00000004260c8981 */ /* 0x000f68000c1e1b00 */
[----:B------:R4:W5:Y:S01]  /*15e0*/  @!P2 LDG.E.64 R8, desc[UR4][R6.64] ;  /* 0x000000040608a981 */ /* 0x000962000c1e1b00 */
[----:B0-----:R-:W-:Y:S01]  /*15f0*/  @!P4 IMAD.WIDE.U32 R26, R34, 0x8, R26 ;  /* 0x00000008221ac825 */ /* 0x001fe200078e001a */
[----:B----4-:R-:W-:-:S03]  /*1600*/  CS2R R6, SRZ ;  /* 0x0000000000067805 */ /* 0x010fc6000001ff00 */
[----:B-1----:R-:W-:Y:S02]  /*1610*/  @!P3 IMAD.WIDE.U32 R38, R2, 0x8, R32 ;  /* 0x000000080226b825 */ /* 0x002fe400078e0020 */
[----:B------:R-:W0:Y:S01]  /*1620*/  @!P3 LDC.64 R32, c[0x0][0x228] ;  /* 0x00008a00ff20bb82 */ /* 0x000e220000000a00 */
[----:B------:R1:W5:Y:S01]  /*1630*/  @!P2 LDG.E.64 R6, desc[UR4][R30.64] ;  /* 0x000000041e06a981 */ /* 0x000362000c1e1b00 */
[----:B---3--:R-:W-:Y:S01]  /*1640*/  @!P4 IMAD.WIDE.U32 R28, R34, 0x8, R28 ;  /* 0x00000008221cc825 */ /* 0x008fe200078e001c */
[----:B-1----:R-:W-:-:S06]  /*1650*/  CS2R R30, SRZ ;  /* 0x00000000001e7805 */ /* 0x002fcc000001ff00 */
[----:B------:R1:W5:Y:S02]  /*1660*/  @!P4 LDG.E.64 R30, desc[UR4][R26.64] ;  /* 0x000000041a1ec981 */ /* 0x000364000c1e1b00 */
[----:B-1----:R-:W-:Y:S01]  /*1670*/  CS2R R26, SRZ ;  /* 0x00000000001a7805 */ /* 0x002fe2000001ff00 */
[----:B0-----:R-:W-:-:S05]  /*1680*/  @!P3 IMAD.WIDE.U32 R32, R2, 0x8, R32 ;  /* 0x000000080220b825 */ /* 0x001fca00078e0020 */
[----:B------:R0:W5:Y:S02]  /*1690*/  @!P4 LDG.E.64 R26, desc[UR4][R28.64] ;  /* 0x000000041c1ac981 */ /* 0x000164000c1e1b00 */
[----:B0-----:R-:W-:-:S06]  /*16a0*/  CS2R R28, SRZ ;  /* 0x00000000001c7805 */ /* 0x001fcc000001ff00 */
[----:B------:R0:W5:Y:S02]  /*16b0*/  @!P3 LDG.E.64 R28, desc[UR4][R32.64] ;  /* 0x00000004201cb981 */ /* 0x000164000c1e1b00 */
[----:B0-----:R-:W0:Y:S01]  /*16c0*/  @!P1 LDC.64 R32, c[0x0][0x220] ;  /* 0x00008800ff209b82 */ /* 0x001e220000000a00 */
[----:B--2---:R-:W-:Y:S01]  /*16d0*/  @!P0 IMAD.WIDE.U32 R36, R11, 0x8, R36 ;  /* 0x000000080b248825 */ /* 0x004fe200078e0024 */
[----:B------:R-:W-:-:S06]  /*16e0*/  CS2R R10, SRZ ;  /* 0x00000000000a7805 */ /* 0x000fcc000001ff00 */
[----:B------:R1:W5:Y:S02]  /*16f0*/  @!P0 LDG.E.64 R10, desc[UR4][R36.64] ;  /* 0x00000004240a8981 */ /* 0x000364000c1e1b00 */
[----:B-1----:R-:W-:Y:S01]  /*1700*/  CS2R R36, SRZ ;  /* 0x0000000000247805 */ /* 0x002fe2000001ff00 */
[----:B0-----:R-:W-:-:S05]  /*1710*/  @!P1 IMAD.WIDE.U32 R32, R5, 0x8, R32 ;  /* 0x0000000805209825 */ /* 0x001fca00078e0020 */
[----:B------:R0:W5:Y:S02]  /*1720*/  @!P1 LDG.E.64 R36, desc[UR4][R32.64] ;  /* 0x0000000420249981 */ /* 0x000164000c1e1b00 */
[----:B0-----:R-:W0:Y:S01]  /*1730*/  @!P1 LDC.64 R32, c[0x0][0x228] ;  /* 0x00008a00ff209b82 */ /* 0x001e220000000a00 */
[----:B------:R-:W-:-:S06]  /*1740*/  CS2R R34, SRZ ;  /* 0x0000000000227805 */ /* 0x000fcc000001ff00 */
[----:B------:R1:W5:Y:S02]  /*1750*/  @!P3 LDG.E.64 R34, desc[UR4][R38.64] ;  /* 0x000000042622b981 */ /* 0x000364000c1e1b00 */
[----:B-1----:R-:W-:Y:S01]  /*1760*/  CS2R R38, SRZ ;  /* 0x0000000000267805 */ /* 0x002fe2000001ff00 */
[----:B0-----:R-:W-:-:S05]  /*1770*/  @!P1 IMAD.WIDE.U32 R32, R5, 0x8, R32 ;  /* 0x0000000805209825 */ /* 0x001fca00078e0020 */
[----:B------:R0:W5:Y:S01]  /*1780*/  @!P1 LDG.E.64 R38, desc[UR4][R32.64] ;  /* 0x0000000420269981 */ /* 0x000162000c1e1b00 */
[----:B------:R-:W-:Y:S04]  /*1790*/  BSSY B0, `(.L_x_30139) ;  /* 0x0000020000007945 */ /* 0x000fe80003800000 */
[----:B------:R-:W-:Y:S05]  /*17a0*/  @P1 BRA `(.L_x_30140) ;  /* 0x0000000000781947 */ /* 0x000fea0003800000 */
[----:B-----5:R-:W-:-:S06]  /*17b0*/  DSETP.GTU.AND P0, PT, |R38|, +INF , PT ;  /* 0x7ff000002600742a */ /* 0x020fcc0003f0c200 */
        /* <DEDUP_REMOVED lines=17> */
[----:B0-----:R-:W-:Y:S02]  /*18d0*/  SEL R33, RZ, 0xffffffff, !P3 ;  /* 0xffffffffff217807 */ /* 0x001fe40005800000 */
[----:B------:R-:W-:Y:S01]  /*18e0*/  SEL R5, RZ, 0x1, !P2 ;  /* 0x00000001ff057807 */ /* 0x000fe20005000000 */
[C---:B------:R-:W-:Y:S02]  /*18f0*/  DSETP.LT.AND P2, PT, R36.reuse, RZ, P0 ;  /* 0x000000ff2400722a */ /* 0x040fe40000741000 */
[----:B------:R-:W-:Y:S01]  /*1900*/  DSETP.GT.AND P0, PT, R36, RZ, P0 ;  /* 0x000000ff2400722a */ /* 0x000fe20000704000 */
[----:B------:R-:W-:-:S03]  /*1910*/  IADD3 R5, P3, P4, R5, R33, R36 ;  /* 0x0000002105057210 */ /* 0x000fc60007c7e024 */
[----:B------:R-:W-:Y:S02]  /*1920*/  SEL R38, RZ, 0x1, !P2 ;  /* 0x00000001ff267807 */ /* 0x000fe40005000000 */
[----:B------:R-:W-:Y:S02]  /*1930*/  SEL R39, RZ, 0xffffffff, !P0 ;  /* 0xffffffffff277807 */ /* 0x000fe40004000000 */
[----:B------:R-:W-:Y:S02]  /*1940*/  IADD3.X R2, RZ, R33, R37, P3, P4 ;  /* 0x00000021ff027210 */ /* 0x000fe40001fe8425 */
[----:B------:R-:W-:-:S04]  /*1950*/  IADD3 R38, P0, P2, R39, R5, R38 ;  /* 0x0000000527267210 */ /* 0x000fc80007a1e026 */
[----:B------:R-:W-:Y:S01]  /*1960*/  IADD3.X R39, R39, R2, RZ, P0, P2 ;  /* 0x0000000227277210 */ /* 0x000fe200007e44ff */
[----:B------:R-:W-:Y:S08]  /*1970*/  BRA `(.L_x_30140) ;  /* 0x0000000000047947 */ /* 0x000ff00003800000 */
.L_x_30141:
[----:B------:R-:W-:-:S11]  /*1980*/  DADD R38, R38, R36 ;  /* 0x0000000026267229 */ /* 0x000fd60000000024 */
.L_x_30140:
[----:B------:R-:W-:Y:S05]  /*1990*/  BSYNC B0 ;  /* 0x0000000000007941 */ /* 0x000fea0003800000 */
.L_x_30139:
[----:B------:R-:W-:Y:S01]  /*19a0*/  VIADD R5, R3, 0x80 ;  /* 0x0000008003057836 */ /* 0x000fe20000000000 */
[----:B------:R-:W-:Y:S04]  /*19b0*/  BSSY B0, `(.L_x_30142) ;  /* 0x0000021000007945 */ /* 0x000fe80003800000 */
[----:B------:R-:W-:-:S13]  /*19c0*/  ISETP.GE.AND P0, PT, R5, R4, PT ;  /* 0x000000040500720c */ /* 0x000fda0003f06270 */
        /* <DEDUP_REMOVED lines=30> */
.L_x_30144:
[----:B------:R-:W-:-:S11]  /*1bb0*/  DADD R22, R22, R24 ;  /* 0x0000000016167229 */ /* 0x000fd60000000018 */
.L_x_30143:
[----:B------:R-:W-:Y:S05]  /*1bc0*/  BSYNC B0 ;  /* 0x0000000000007941 */ /* 0x000fea0003800000 */
.L_x_30142:
[----:B-----5:R-:W-:Y:S01]  /*1bd0*/  VIADD R25, R3, 0x100 ;  /* 0x0000010003197836 */ /* 0x020fe20000000000 */
[----:B------:R-:W-:Y:S04]  /*1be0*/  BSSY B0, `(.L_x_30145) ;  /* 0x0000021000007945 */ /* 0x000fe80003800000 */
[----:B------:R-:W-:-:S13]  /*1bf0*/  ISETP.GE.AND P0, PT, R25, R4, PT ;  /* 0x000000041900720c */ /* 0x000fda0003f06270 */
[----:B------:R-:W-:Y:S05]  /*1c00*/  @P0 BRA `(.L_x_30146) ;  /* 0x0000000000780947 */ /* 0x000fea0003800000 */
[----:B------:R-:W-:-:S06]  /*1c10*/  DSETP.GTU.AND P0, PT, |R18|, +INF , PT ;  /* 0x7ff000001200742a */ /* 0x000fcc0003f0c200 */
        /* <DEDUP_REMOVED lines=28> */
.L_x_30147:
[----:B------:R-:W-:-:S11]  /*1de0*/  DADD R18, R18, R20 ;  /* 0x0000000012127229 */ /* 0x000fd60000000014 */
.L_x_30146:
[----:B------:R-:W-:Y:S05]  /*1df0*/  BSYNC B0 ;  /* 0x0000000000007941 */ /* 0x000fea0003800000 */
.L_x_30145:
[----:B------:R-:W-:Y:S01]  /*1e00*/  VIADD R21, R3, 0x180 ;  /* 0x0000018003157836 */ /* 0x000fe20000000000 */
        /* <DEDUP_REMOVED lines=32> */
.L_x_30150:
[----:B------:R-:W-:-:S11]  /*2010*/  DADD R14, R14, R16 ;  /* 0x000000000e0e7229 */ /* 0x000fd60000000010 */
.L_x_30149:
[----:B------:R-:W-:Y:S05]  /*2020*/  BSYNC B0 ;  /* 0x0000000000007941 */ /* 0x000fea0003800000 */
.L_x_30148:
        /* <DEDUP_REMOVED lines=33> */
.L_x_30153:
[----:B------:R-:W-:-:S11]  /*2240*/  DADD R10, R10, R12 ;  /* 0x000000000a0a7229 */ /* 0x000fd6000000000c */
.L_x_30152:
[----:B------:R-:W-:Y:S05]  /*2250*/  BSYNC B0 ;  /* 0x0000000000007941 */ /* 0x000fea0003800000 */
.L_x_30151:
        /* <DEDUP_REMOVED lines=33> */
.L_x_30156:
[----:B------:R-:W-:-:S11]  /*2470*/  DADD R6, R6, R8 ;  /* 0x0000000006067229 */ /* 0x000fd60000000008 */
.L_x_30155:
[----:B------:R-:W-:Y:S05]  /*2480*/  BSYNC B0 ;  /* 0x0000000000007941 */ /* 0x000fea0003800000 */
.L_x_30154:
        /* <DEDUP_REMOVED lines=33> */
.L_x_30159:
[----:B------:R-:W-:-:S11]  /*26a0*/  DADD R26, R26, R30 ;  /* 0x000000001a1a7229 */ /* 0x000fd6000000001e */
.L_x_30158:
[----:B------:R-:W-:Y:S05]  /*26b0*/  BSYNC B0 ;  /* 0x0000000000007941 */ /* 0x000fea0003800000 */
.L_x_30157:
        /* <DEDUP_REMOVED lines=33> */
.L_x_30162:
[----:B------:R-:W-:-:S11]  /*28d0*/  DADD R28, R28, R34 ;  /* 0x000000001c1c7229 */ /* 0x000fd60000000022 */
.L_x_30161:
[----:B------:R-:W-:Y:S05]  /*28e0*/  BSYNC B0 ;  /* 0x0000000000007941 */ /* 0x000fea0003800000 */
.L_x_30160:
[----:B------:R-:W1:Y:S01]  /*28f0*/  @!P1 LDC.64 R8, c[0x0][0x218] ;  /* 0x00008600ff089b82 */ /* 0x000e620000000a00 */
[----:B------:R-:W-:Y:S01]  /*2900*/  @!P1 IMAD.IADD R13, R0, 0x1, R3 ;  /* 0x00000001000d9824 */ /* 0x000fe200078e0203 */
[----:B------:R-:W-:Y:S01]  /*2910*/  BSSY B0, `(.L_x_30163) ;  /* 0x0000030000007945 */ /* 0x000fe20003800000 */
[----:B------:R-:W-:-:S03]  /*2920*/  @!P1 IMAD.MOV.U32 R3, RZ, RZ, R5 ;  /* 0x000000ffff039224 */ /* 0x000fc600078e0005 */
[----:B------:R-:W-:Y:S02]  /*2930*/  BSSY B1, `(.L_x_30164) ;  /* 0x0000027000017945 */ /* 0x000fe40003800000 */
[----:B------:R-:W-:Y:S01]  /*2940*/  ISETP.GE.AND P0, PT, R3, R4, PT ;  /* 0x000000040300720c */ /* 0x000fe20003f06270 */
[----:B-1----:R-:W-:-:S05]  /*2950*/  @!P1 IMAD.WIDE.U32 R8, R13, 0x8, R8 ;  /* 0x000000080d089825 */ /* 0x002fca00078e0008 */
[----:B------:R1:W-:Y:S07]  /*2960*/  @!P1 STG.E.64 desc[UR4][R8.64], R38 ;  /* 0x0000002608009986 */ /* 0x0003ee000c101b04 */
[----:B------:R-:W-:Y:S05]  /*2970*/  @P0 BRA `(.L_x_30165) ;  /* 0x0000000000300947 */ /* 0x000fea0003800000 */
[----:B-1----:R-:W1:Y:S01]  /*2980*/  LDC.64 R8, c[0x0][0x218] ;  /* 0x00008600ff087b82 */ /* 0x002e620000000a00 */
[----:B------:R-:W-:Y:S02]  /*2990*/  IMAD.IADD R5, R0, 0x1, R3 ;  /* 0x0000000100057824 */ /* 0x000fe400078e0203 */
[----:B------:R-:W-:-:S05]  /*29a0*/  VIADD R3, R3, 0x80 ;  /* 0x0000008003037836 */ /* 0x000fca0000000000 */
[----:B------:R-:W-:Y:S01]  /*29b0*/  ISETP.GE.AND P0, PT, R3, R4, PT ;  /* 0x000000040300720c */ /* 0x000fe20003f06270 */
[----:B-1----:R-:W-:-:S05]  /*29c0*/  IMAD.WIDE.U32 R8, R5, 0x8, R8 ;  /* 0x0000000805087825 */ /* 0x002fca00078e0008 */
[----:B------:R1:W-:Y:S07]  /*29d0*/  STG.E.64 desc[UR4][R8.64], R22 ;  /* 0x0000001608007986 */ /* 0x0003ee000c101b04 */
[----:B------:R-:W-:Y:S05]  /*29e0*/  @P0 BRA `(.L_x_30166) ;  /* 0x0000000000300947 */ /* 0x000fea0003800000 */
[----:B-1----:R-:W1:Y:S01]  /*29f0*/  LDC.64 R8, c[0x0][0x218] ;  /* 0x00008600ff087b82 */ /* 0x002e620000000a00 */
[----:B------:R-:W-:Y:S02]  /*2a00*/  IMAD.IADD R5, R0, 0x1, R3 ;  /* 0x0000000100057824 */ /* 0x000fe400078e0203 */
[----:B------:R-:W-:Y:S02]  /*2a10*/  VIADD R3, R3, 0x80 ;  /* 0x0000008003037836 */ /* 0x000fe40000000000 */
[----:B-1----:R-:W-:-:S05]  /*2a20*/  IMAD.WIDE.U32 R8, R5, 0x8, R8 ;  /* 0x0000000805087825 */ /* 0x002fca00078e0008 */
[----:B------:R2:W-:Y:S02]  /*2a30*/  STG.E.64 desc[UR4][R8.64], R18 ;  /* 0x0000001208007986 */ /* 0x0005e4000c101b04 */
.L_x_30165:
[----:B------:R-:W-:-:S13]  /*2a40*/  ISETP.GE.AND P0, PT, R3, R4, PT ;  /* 0x000000040300720c */ /* 0x000fda0003f06270 */
[----:B------:R-:W-:Y:S05]  /*2a50*/  @P0 BRA `(.L_x_30167) ;  /* 0x0000000000300947 */ /* 0x000fea0003800000 */
[----:B-12---:R-:W1:Y:S01]  /*2a60*/  LDC.64 R8, c[0x0][0x218] ;  /* 0x00008600ff087b82 */ /* 0x006e620000000a00 */
[----:B------:R-:W-:Y:S02]  /*2a70*/  IMAD.IADD R5, R0, 0x1, R3 ;  /* 0x0000000100057824 */ /* 0x000fe400078e0203 */
[----:B------:R-:W-:Y:S02]  /*2a80*/  VIADD R3, R3, 0x80 ;  /* 0x0000008003037836 */ /* 0x000fe40000000000 */
[----:B-1----:R-:W-:-:S05]  /*2a90*/  IMAD.WIDE.U32 R8, R5, 0x8, R8 ;  /* 0x0000000805087825 */ /* 0x002fca00078e0008 */
[----:B------:R2:W-:Y:S02]  /*2aa0*/  STG.E.64 desc[UR4][R8.64], R14 ;  /* 0x0000000e08007986 */ /* 0x0005e4000c101b04 */
.L_x_30166:
[----:B------:R-:W-:-:S13]  /*2ab0*/  ISETP.GE.AND P0, PT, R3, R4, PT ;  /* 0x000000040300720c */ /* 0x000fda0003f06270 */
[----:B------:R-:W-:Y:S05]  /*2ac0*/  @P0 BRA `(.L_x_30168) ;  /* 0x0000000000340947 */ /* 0x000fea0003800000 */
[----:B-12---:R-:W1:Y:S01]  /*2ad0*/  LDC.64 R8, c[0x0][0x218] ;  /* 0x00008600ff087b82 */ /* 0x006e620000000a00 */
[----:B------:R-:W-:Y:S02]  /*2ae0*/  IMAD.IADD R5, R0, 0x1, R3 ;  /* 0x0000000100057824 */ /* 0x000fe400078e0203 */
[----:B------:R-:W-:Y:S02]  /*2af0*/  VIADD R3, R3, 0x80 ;  /* 0x0000008003037836 */ /* 0x000fe40000000000 */
[----:B-1----:R-:W-:-:S05]  /*2b00*/  IMAD.WIDE.U32 R8, R5, 0x8, R8 ;  /* 0x0000000805087825 */ /* 0x002fca00078e0008 */
[----:B------:R3:W-:Y:S02]  /*2b10*/  STG.E.64 desc[UR4][R8.64], R10 ;  /* 0x0000000a08007986 */ /* 0x0007e4000c101b04 */
.L_x_30167:
[----:B------:R-:W-:-:S13]  /*2b20*/  ISETP.GE.AND P0, PT, R3, R4, PT ;  /* 0x000000040300720c */ /* 0x000fda0003f06270 */
[----:B------:R-:W-:Y:S05]  /*2b30*/  @P0 BREAK B1 ;  /* 0x0000000000010942 */ /* 0x000fea0003800000 */
[----:B------:R-:W-:Y:S05]  /*2b40*/  @P0 BRA `(.L_x_30169) ;  /* 0x0000000000300947 */ /* 0x000fea0003800000 */
[----:B-123--:R-:W1:Y:S01]  /*2b50*/  LDC.64 R8, c[0x0][0x218] ;  /* 0x00008600ff087b82 */ /* 0x00ee620000000a00 */
[----:B------:R-:W-:Y:S02]  /*2b60*/  IMAD.IADD R5, R0, 0x1, R3 ;  /* 0x0000000100057824 */ /* 0x000fe400078e0203 */
[----:B------:R-:W-:Y:S02]  /*2b70*/  VIADD R3, R3, 0x80 ;  /* 0x0000008003037836 */ /* 0x000fe40000000000 */
[----:B-1----:R-:W-:-:S05]  /*2b80*/  IMAD.WIDE.U32 R8, R5, 0x8, R8 ;  /* 0x0000000805087825 */ /* 0x002fca00078e0008 */
[----:B------:R3:W-:Y:S02]  /*2b90*/  STG.E.64 desc[UR4][R8.64], R6 ;  /* 0x0000000608007986 */ /* 0x0007e4000c101b04 */
.L_x_30168:
[----:B------:R-:W-:Y:S05]  /*2ba0*/  BSYNC B1 ;  /* 0x0000000000017941 */ /* 0x000fea0003800000 */
.L_x_30164:
[----:B------:R-:W-:-:S13]  /*2bb0*/  ISETP.GE.AND P0, PT, R3, R4, PT ;  /* 0x000000040300720c */ /* 0x000fda0003f06270 */
[----:B---3--:R-:W3:Y:S01]  /*2bc0*/  @!P0 LDC.64 R6, c[0x0][0x218] ;  /* 0x00008600ff068b82 */ /* 0x008ee20000000a00 */
[----:B------:R-:W-:Y:S02]  /*2bd0*/  @!P0 IMAD.IADD R5, R0, 0x1, R3 ;  /* 0x0000000100058824 */ /* 0x000fe400078e0203 */
[----:B------:R-:W-:Y:S02]  /*2be0*/  @!P0 VIADD R3, R3, 0x80 ;  /* 0x0000008003038836 */ /* 0x000fe40000000000 */
[----:B---3--:R-:W-:-:S05]  /*2bf0*/  @!P0 IMAD.WIDE.U32 R6, R5, 0x8, R6 ;  /* 0x0000000805068825 */ /* 0x008fca00078e0006 */
[----:B------:R4:W-:Y:S02]  /*2c00*/  @!P0 STG.E.64 desc[UR4][R6.64], R26 ;  /* 0x0000001a06008986 */ /* 0x0009e4000c101b04 */
.L_x_30169:
[----:B------:R-:W-:Y:S05]  /*2c10*/  BSYNC B0 ;  /* 0x0000000000007941 */ /* 0x000fea0003800000 */
.L_x_30163:
[----:B------:R-:W-:Y:S05]  /*2c20*/  WARPSYNC.ALL ;  /* 0x0000000000007948 */ /* 0x000fea0003800000 */
[----:B------:R-:W-:-:S13]  /*2c30*/  ISETP.GE.AND P0, PT, R3, R4, PT ;  /* 0x000000040300720c */ /* 0x000fda0003f06270 */
[----:B------:R-:W-:Y:S05]  /*2c40*/  @P0 EXIT ;  /* 0x000000000000094d */ /* 0x000fea0003800000 */
[----:B------:R-:W5:Y:S01]  /*2c50*/  LDC.64 R4, c[0x0][0x218] ;  /* 0x00008600ff047b82 */ /* 0x000f620000000a00 */
[----:B------:R-:W-:-:S04]  /*2c60*/  IMAD.IADD R3, R0, 0x1, R3 ;  /* 0x0000000100037824 */ /* 0x000fc800078e0203 */
[----:B-----5:R-:W-:-:S05]  /*2c70*/  IMAD.WIDE.U32 R2, R3, 0x8, R4 ;  /* 0x0000000803027825 */ /* 0x020fca00078e0004 */
[----:B------:R-:W-:Y:S01]  /*2c80*/  STG.E.64 desc[UR4][R2.64], R28 ;  /* 0x0000001c02007986 */ /* 0x000fe2000c101b04 */
[----:B------:R-:W-:Y:S05]  /*2c90*/  EXIT ;  /* 0x000000000000794d */ /* 0x000fea0003800000 */
.L_x_30170:
        /* <DEDUP_REMOVED lines=14> */
.L_x_32292:


//--------------------- .text._ZN2at6native29vectorized_elementwise_kernelILi4ENS0_13BinaryFunctorIdddZZZNS0_21nextafter_kernel_cudaERNS_18TensorIteratorBaseEENKUlvE_clEvENKUlvE_clEvEUlddE_EESt5arrayIPcLm3EEEEviT0_T1_ --------------------------
	.section	.text._ZN2at6native29vectorized_elementwise_kernelILi4ENS0_13BinaryFunctorIdddZZZNS0_21nextafter_kernel_cudaERNS_18TensorIteratorBaseEENKUlvE_clEvENKUlvE_clEvEUlddE_EESt5arrayIPcLm3EEEEviT0_T1_,"ax",@progbits
	.align	128
        .global         _ZN2at6native29vectorized_elementwise_kernelILi4ENS0_13BinaryFunctorIdddZZZNS0_21nextafter_kernel_cudaERNS_18TensorIteratorBaseEENKUlvE_clEvENKUlvE_clEvEUlddE_EESt5arrayIPcLm3EEEEviT0_T1_
        .type           _ZN2at6native29vectorized_elementwise_kernelILi4ENS0_13BinaryFunctorIdddZZZNS0_21nextafter_kernel_cudaERNS_18TensorIteratorBaseEENKUlvE_clEvENKUlvE_clEvEUlddE_EESt5arrayIPcLm3EEEEviT0_T1_,@function
        .size           _ZN2at6native29vectorized_elementwise_kernelILi4ENS0_13BinaryFunctorIdddZZZNS0_21nextafter_kernel_cudaERNS_18TensorIteratorBaseEENKUlvE_clEvENKUlvE_clEvEUlddE_EESt5arrayIPcLm3EEEEviT0_T1_,(.L_x_32293 - _ZN2at6native29vectorized_elementwise_kernelILi4ENS0_13BinaryFunctorIdddZZZNS0_21nextafter_kernel_cudaERNS_18TensorIteratorBaseEENKUlvE_clEvENKUlvE_clEvEUlddE_EESt5arrayIPcLm3EEEEviT0_T1_)
        .other          _ZN2at6native29vectorized_elementwise_kernelILi4ENS0_13BinaryFunctorIdddZZZNS0_21nextafter_kernel_cudaERNS_18TensorIteratorBaseEENKUlvE_clEvENKUlvE_clEvEUlddE_EESt5arrayIPcLm3EEEEviT0_T1_,@"STO_CUDA_ENTRY STV_DEFAULT"
_ZN2at6native29vectorized_elementwise_kernelILi4ENS0_13BinaryFunctorIdddZZZNS0_21nextafter_kernel_cudaERNS_18TensorIteratorBaseEENKUlvE_clEvENKUlvE_clEvEUlddE_EESt5arrayIPcLm3EEEEviT0_T1_:
.text._ZN2at6native29vectorized_elementwise_kernelILi4ENS0_13BinaryFunctorIdddZZZNS0_21nextafter_kernel_cudaERNS_18TensorIteratorBaseEENKUlvE_clEvENKUlvE_clEvEUlddE_EESt5arrayIPcLm3EEEEviT0_T1_:
        /* <DEDUP_REMOVED lines=53> */
.L_x_30173:
[----:B------:R-:W-:-:S11]  /*0350*/  DADD R4, R8, R4 ;  /* 0x0000000008047229 */ /* 0x000fd60000000004 */
.L_x_30174:
[----:B------:R-:W-:Y:S05]  /*0360*/  BSYNC B0 ;  /* 0x0000000000007941 */ /* 0x000fea0003800000 */
.L_x_30172:
        /* <DEDUP_REMOVED lines=30> */
.L_x_30176:
[----:B------:R-:W-:-:S11]  /*0550*/  DADD R6, R10, R6 ;  /* 0x000000000a067229 */ /* 0x000fd60000000006 */
.L_x_30177:
[----:B------:R-:W-:Y:S05]  /*0560*/  BSYNC B0 ;  /* 0x0000000000007941 */ /* 0x000fea0003800000 */
.L_x_30175:
        /* <DEDUP_REMOVED lines=30> */
.L_x_30179:
[----:B------:R-:W-:-:S11]  /*0750*/  DADD R24, R12, R24 ;  /* 0x000000000c187229 */ /* 0x000fd60000000018 */
.L_x_30180:
[----:B------:R-:W-:Y:S05]  /*0760*/  BSYNC B0 ;  /* 0x0000000000007941 */ /* 0x000fea0003800000 */
.L_x_30178:
        /* <DEDUP_REMOVED lines=30> */
.L_x_30182:
[----:B------:R-:W-:-:S11]  /*0950*/  DADD R26, R14, R26 ;  /* 0x000000000e1a7229 */ /* 0x000fd6000000001a */
.L_x_30183:
[----:B------:R-:W-:Y:S05]  /*0960*/  BSYNC B0 ;  /* 0x0000000000007941 */ /* 0x000fea0003800000 */
.L_x_30181:
        /* <DEDUP_REMOVED lines=30> */
.L_x_30185:
[----:B------:R-:W-:-:S11]  /*0b50*/  DADD R28, R16, R28 ;  /* 0x00000000101c7229 */ /* 0x000fd6000000001c */
.L_x_30186:
[----:B------:R-:W-:Y:S05]  /*0b60*/  BSYNC B0 ;  /* 0x0000000000007941 */ /* 0x000fea0003800000 */
.L_x_30184:
        /* <DEDUP_REMOVED lines=30> */
.L_x_30188:
[----:B------:R-:W-:-:S11]  /*0d50*/  DADD R30, R18, R30 ;  /* 0x00000000121e7229 */ /* 0x000fd6000000001e */
.L_x_30189:
[----:B------:R-:W-:Y:S05]  /*0d60*/  BSYNC B0 ;  /* 0x0000000000007941 */ /* 0x000fea0003800000 */
.L_x_30187:
        /* <DEDUP_REMOVED lines=30> */
.L_x_30191:
[----:B------:R-:W-:-:S11]  /*0f50*/  DADD R32, R20, R32 ;  /* 0x0000000014207229 */ /* 0x000fd60000000020 */
.L_x_30192:
[----:B------:R-:W-:Y:S05]  /*0f60*/  BSYNC B0 ;  /* 0x0000000000007941 */ /* 0x000fea0003800000 */
.L_x_30190:
        /* <DEDUP_REMOVED lines=30> */
.L_x_30194:
[----:B------:R-:W-:-:S11]  /*1150*/  DADD R34, R22, R34 ;  /* 0x0000000016227229 */ /* 0x000fd60000000022 */
.L_x_30195:
[----:B------:R-:W-:Y:S05]  /*1160*/  BSYNC B0 ;  /* 0x0000000000007941 */ /* 0x000fea0003800000 */
.L_x_30193:
        /* <DEDUP_REMOVED lines=9> */
.L_x_30171:
        /* <DEDUP_REMOVED lines=120> */
.L_x_30198:
[----:B------:R-:W-:-:S11]  /*1980*/  DADD R38, R38, R36 ;  /* 0x0000000026267229 */ /* 0x000fd60000000024 */
.L_x_30197:
[----:B------:R-:W-:Y:S05]  /*1990*/  BSYNC B0 ;  /* 0x0000000000007941 */ /* 0x000fea0003800000 */
.L_x_30196:
        /* <DEDUP_REMOVED lines=33> */
.L_x_30201:
[----:B------:R-:W-:-:S11]  /*1bb0*/  DADD R22, R22, R24 ;  /* 0x0000000016167229 */ /* 0x000fd60000000018 */
.L_x_30200:
[----:B------:R-:W-:Y:S05]  /*1bc0*/  BSYNC B0 ;  /* 0x0000000000007941 */ /* 0x000fea0003800000 */
.L_x_30199:
        /* <DEDUP_REMOVED lines=33> */
.L_x_30204:
[----:B------:R-:W-:-:S11]  /*1de0*/  DADD R18, R18, R20 ;  /* 0x0000000012127229 */ /* 0x000fd60000000014 */
.L_x_30203:
[----:B------:R-:W-:Y:S05]  /*1df0*/  BSYNC B0 ;  /* 0x0000000000007941 */ /* 0x000fea0003800000 */
.L_x_30202:
        /* <DEDUP_REMOVED lines=33> */
.L_x_30207:
[----:B------:R-:W-:-:S11]  /*2010*/  DADD R14, R14, R16 ;  /* 0x000000000e0e7229 */ /* 0x000fd60000000010 */
.L_x_30206:
[----:B------:R-:W-:Y:S05]  /*2020*/  BSYNC B0 ;  /* 0x0000000000007941 */ /* 0x000fea0003800000 */
.L_x_30205:
        /* <DEDUP_REMOVED lines=33> */
.L_x_30210:
[----:B------:R-:W-:-:S11]  /*2240*/  DADD R10, R10, R12 ;  /* 0x000000000a0a7229 */ /* 0x000fd6000000000c */
.L_x_30209:
[----:B------:R-:W-:Y:S05]  /*2250*/  BSYNC B0 ;  /* 0x0000000000007941 */ /* 0x000fea0003800000 */
.L_x_30208:
        /* <DEDUP_REMOVED lines=33> */
.L_x_30213:
[----:B------:R-:W-:-:S11]  /*2470*/  DADD R6, R6, R8 ;  /* 0x0000000006067229 */ /* 0x000fd60000000008 */
.L_x_30212:
[----:B------:R-:W-:Y:S05]  /*2480*/  BSYNC B0 ;  /* 0x0000000000007941 */ /* 0x000fea0003800000 */
.L_x_30211:
        /* <DEDUP_REMOVED lines=33> */
.L_x_30216:
[----:B------:R-:W-:-:S11]  /*26a0*/  DADD R26, R26, R30 ;  /* 0x000000001a1a7229 */ /* 0x000fd6000000001e */
.L_x_30215:
[----:B------:R-:W-:Y:S05]  /*26b0*/  BSYNC B0 ;  /* 0x0000000000007941 */ /* 0x000fea0003800000 */
.L_x_30214:
        /* <DEDUP_REMOVED lines=33> */
.L_x_30219:
[----:B------:R-:W-:-:S11]  /*28d0*/  DADD R28, R28, R34 ;  /* 0x000000001c1c7229 */ /* 0x000fd60000000022 */
.L_x_30218:
[----:B------:R-:W-:Y:S05]  /*28e0*/  BSYNC B0 ;  /* 0x0000000000007941 */ /* 0x000fea0003800000 */
.L_x_30217:
        /* <DEDUP_REMOVED lines=21> */
.L_x_30222:
[----:B------:R-:W-:-:S13]  /*2a40*/  ISETP.GE.AND P0, PT, R3, R4, PT ;  /* 0x000000040300720c */ /* 0x000fda0003f06270 */
[----:B------:R-:W-:Y:S05]  /*2a50*/  @P0 BRA `(.L_x_30224) ;  /* 0x0000000000300947 */ /* 0x000fea0003800000 */
[----:B-12---:R-:W1:Y:S01]  /*2a60*/  LDC.64 R8, c[0x0][0x218] ;  /* 0x00008600ff087b82 */ /* 0x006e620000000a00 */
[----:B------:R-:W-:Y:S02]  /*2a70*/  IMAD.IADD R5, R0, 0x1, R3 ;  /* 0x0000000100057824 */ /* 0x000fe400078e0203 */
[----:B------:R-:W-:Y:S02]  /*2a80*/  VIADD R3, R3, 0x80 ;  /* 0x0000008003037836 */ /* 0x000fe40000000000 */
[----:B-1----:R-:W-:-:S05]  /*2a90*/  IMAD.WIDE.U32 R8, R5, 0x8, R8 ;  /* 0x0000000805087825 */ /* 0x002fca00078e0008 */
[----:B------:R2:W-:Y:S02]  /*2aa0*/  STG.E.64 desc[UR4][R8.64], R14 ;  /* 0x0000000e08007986 */ /* 0x0005e4000c101b04 */
.L_x_30223:
[----:B------:R-:W-:-:S13]  /*2ab0*/  ISETP.GE.AND P0, PT, R3, R4, PT ;  /* 0x000000040300720c */ /* 0x000fda0003f06270 */
[----:B------:R-:W-:Y:S05]  /*2ac0*/  @P0 BRA `(.L_x_30225) ;  /* 0x0000000000340947 */ /* 0x000fea0003800000 */
[----:B-12---:R-:W1:Y:S01]  /*2ad0*/  LDC.64 R8, c[0x0][0x218] ;  /* 0x00008600ff087b82 */ /* 0x006e620000000a00 */
[----:B------:R-:W-:Y:S02]  /*2ae0*/  IMAD.IADD R5, R0, 0x1, R3 ;  /* 0x0000000100057824 */ /* 0x000fe400078e0203 */
[----:B------:R-:W-:Y:S02]  /*2af0*/  VIADD R3, R3, 0x80 ;  /* 0x0000008003037836 */ /* 0x000fe40000000000 */
[----:B-1----:R-:W-:-:S05]  /*2b00*/  IMAD.WIDE.U32 R8, R5, 0x8, R8 ;  /* 0x0000000805087825 */ /* 0x002fca00078e0008 */
[----:B------:R3:W-:Y:S02]  /*2b10*/  STG.E.64 desc[UR4][R8.64], R10 ;  /* 0x0000000a08007986 */ /* 0x0007e4000c101b04 */
.L_x_30224:
        /* <DEDUP_REMOVED lines=8> */
.L_x_30225:
[----:B------:R-:W-:Y:S05]  /*2ba0*/  BSYNC B1 ;  /* 0x0000000000017941 */ /* 0x000fea0003800000 */
.L_x_30221:
[----:B------:R-:W-:-:S13]  /*2bb0*/  ISETP.GE.AND P0, PT, R3, R4, PT ;  /* 0x000000040300720c */ /* 0x000fda0003f06270 */
[----:B---3--:R-:W3:Y:S01]  /*2bc0*/  @!P0 LDC.64 R6, c[0x0][0x218] ;  /* 0x00008600ff068b82 */ /* 0x008ee20000000a00 */
[----:B------:R-:W-:Y:S02]  /*2bd0*/  @!P0 IMAD.IADD R5, R0, 0x1, R3 ;  /* 0x0000000100058824 */ /* 0x000fe400078e0203 */
[----:B------:R-:W-:Y:S02]  /*2be0*/  @!P0 VIADD R3, R3, 0x80 ;  /* 0x0000008003038836 */ /* 0x000fe40000000000 */
[----:B---3--:R-:W-:-:S05]  /*2bf0*/  @!P0 IMAD.WIDE.U32 R6, R5, 0x8, R6 ;  /* 0x0000000805068825 */ /* 0x008fca00078e0006 */
[----:B------:R4:W-:Y:S02]  /*2c00*/  @!P0 STG.E.64 desc[UR4][R6.64], R26 ;  /* 0x0000001a06008986 */ /* 0x0009e4000c101b04 */
.L_x_30226:
[----:B------:R-:W-:Y:S05]  /*2c10*/  BSYNC B0 ;  /* 0x0000000000007941 */ /* 0x000fea0003800000 */
.L_x_30220:
        /* <DEDUP_REMOVED lines=8> */
.L_x_30227:
        /* <DEDUP_REMOVED lines=14> */
.L_x_32293:


//--------------------- .text._ZN2at6native29vectorized_elementwise_kernelILi8ENS0_13BinaryFunctorIdddZZZNS0_21nextafter_kernel_cudaERNS_18TensorIteratorBaseEENKUlvE_clEvENKUlvE_clEvEUlddE_EESt5arrayIPcLm3EEEEviT0_T1_ --------------------------
	.section	.text._ZN2at6native29vectorized_elementwise_kernelILi8ENS0_13BinaryFunctorIdddZZZNS0_21nextafter_kernel_cudaERNS_18TensorIteratorBaseEENKUlvE_clEvENKUlvE_clEvEUlddE_EESt5arrayIPcLm3EEEEviT0_T1_,"ax",@progbits
	.align	128
        .global         _ZN2at6native29vectorized_elementwise_kernelILi8ENS0_13BinaryFunctorIdddZZZNS0_21nextafter_kernel_cudaERNS_18TensorIteratorBaseEENKUlvE_clEvENKUlvE_clEvEUlddE_EESt5arrayIPcLm3EEEEviT0_T1_
        .type           _ZN2at6native29vectorized_elementwise_kernelILi8ENS0_13BinaryFunctorIdddZZZNS0_21nextafter_kernel_cudaERNS_18TensorIteratorBaseEENKUlvE_clEvENKUlvE_clEvEUlddE_EESt5arrayIPcLm3EEEEviT0_T1_,@function
        .size           _ZN2at6native29vectorized_elementwise_kernelILi8ENS0_13BinaryFunctorIdddZZZNS0_21nextafter_kernel_cudaERNS_18TensorIteratorBaseEENKUlvE_clEvENKUlvE_clEvEUlddE_EESt5arrayIPcLm3EEEEviT0_T1_,(.L_x_32294 - _ZN2at6native29vectorized_elementwise_kernelILi8ENS0_13BinaryFunctorIdddZZZNS0_21nextafter_kernel_cudaERNS_18TensorIteratorBaseEENKUlvE_clEvENKUlvE_clEvEUlddE_EESt5arrayIPcLm3EEEEviT0_T1_)
        .other          _ZN2at6native29vectorized_elementwise_kernelILi8ENS0_13BinaryFunctorIdddZZZNS0_21nextafter_kernel_cudaERNS_18TensorIteratorBaseEENKUlvE_clEvENKUlvE_clEvEUlddE_EESt5arrayIPcLm3EEEEviT0_T1_,@"STO_CUDA_ENTRY STV_DEFAULT"
_ZN2at6native29vectorized_elementwise_kernelILi8ENS0_13BinaryFunctorIdddZZZNS0_21nextafter_kernel_cudaERNS_18TensorIteratorBaseEENKUlvE_clEvENKUlvE_clEvEUlddE_EESt5arrayIPcLm3EEEEviT0_T1_:
.text._ZN2at6native29vectorized_elementwise_kernelILi8ENS0_13BinaryFunctorIdddZZZNS0_21nextafter_kernel_cudaERNS_18TensorIteratorBaseEENKUlvE_clEvENKUlvE_clEvEUlddE_EESt5arrayIPcLm3EEEEviT0_T1_:
        /* <DEDUP_REMOVED lines=53> */
.L_x_30230:
[----:B------:R-:W-:-:S11]  /*0350*/  DADD R4, R8, R4 ;  /* 0x0000000008047229 */ /* 0x000fd60000000004 */
.L_x_30231:
[----:B------:R-:W-:Y:S05]  /*0360*/  BSYNC B0 ;  /* 0x0000000000007941 */ /* 0x000fea0003800000 */
.L_x_30229:
        /* <DEDUP_REMOVED lines=30> */
.L_x_30233:
[----:B------:R-:W-:-:S11]  /*0550*/  DADD R6, R10, R6 ;  /* 0x000000000a067229 */ /* 0x000fd60000000006 */
.L_x_30234:
[----:B------:R-:W-:Y:S05]  /*0560*/  BSYNC B0 ;  /* 0x0000000000007941 */ /* 0x000fea0003800000 */
.L_x_30232:
        /* <DEDUP_REMOVED lines=30> */
.L_x_30236:
[----:B------:R-:W-:-:S11]  /*0750*/  DADD R24, R12, R24 ;  /* 0x000000000c187229 */ /* 0x000fd60000000018 */
.L_x_30237:
[----:B------:R-:W-:Y:S05]  /*0760*/  BSYNC B0 ;  /* 0x0000000000007941 */ /* 0x000fea0003800000 */
.L_x_30235:
        /* <DEDUP_REMOVED lines=30> */
.L_x_30239:
[----:B------:R-:W-:-:S11]  /*0950*/  DADD R26, R14, R26 ;  /* 0x000000000e1a7229 */ /* 0x000fd6000000001a */
.L_x_30240:
[----:B------:R-:W-:Y:S05]  /*0960*/  BSYNC B0 ;  /* 0x0000000000007941 */ /* 0x000fea0003800000 */
.L_x_30238:
        /* <DEDUP_REMOVED lines=30> */
.L_x_30242:
[----:B------:R-:W-:-:S11]  /*0b50*/  DADD R28, R16, R28 ;  /* 0x00000000101c7229 */ /* 0x000fd6000000001c */
.L_x_30243:
[----:B------:R-:W-:Y:S05]  /*0b60*/  BSYNC B0 ;  /* 0x0000000000007941 */ /* 0x000fea0003800000 */
.L_x_30241:
        /* <DEDUP_REMOVED lines=30> */
.L_x_30245:
[----:B------:R-:W-:-:S11]  /*0d50*/  DADD R30, R18, R30 ;  /* 0x00000000121e7229 */ /* 0x000fd6000000001e */
.L_x_30246:
[----:B------:R-:W-:Y:S05]  /*0d60*/  BSYNC B0 ;  /* 0x0000000000007941 */ /* 0x000fea0003800000 */
.L_x_30244:
        /* <DEDUP_REMOVED lines=30> */
.L_x_30248:
[----:B------:R-:W-:-:S11]  /*0f50*/  DADD R32, R20, R32 ;  /* 0x0000000014207229 */ /* 0x000fd60000000020 */
.L_x_30249:
[----:B------:R-:W-:Y:S05]  /*0f60*/  BSYNC B0 ;  /* 0x0000000000007941 */ /* 0x000fea0003800000 */
.L_x_30247:
        /* <DEDUP_REMOVED lines=30> */
.L_x_30251:
[----:B------:R-:W-:-:S11]  /*1150*/  DADD R34, R22, R34 ;  /* 0x0000000016227229 */ /* 0x000fd60000000022 */
.L_x_30252:
[----:B------:R-:W-:Y:S05]  /*1160*/  BSYNC B0 ;  /* 0x0000000000007941 */ /* 0x000fea0003800000 */
.L_x_30250:
        /* <DEDUP_REMOVED lines=9> */
.L_x_30228:
        /* <DEDUP_REMOVED lines=120> */
.L_x_30255:
[----:B------:R-:W-:-:S11]  /*1980*/  DADD R38, R38, R36 ;  /* 0x0000000026267229 */ /* 0x000fd60000000024 */
.L_x_30254:
[----:B------:R-:W-:Y:S05]  /*1990*/  BSYNC B0 ;  /* 0x0000000000007941 */ /* 0x000fea0003800000 */
.L_x_30253:
        /* <DEDUP_REMOVED lines=33> */
.L_x_30258:
[----:B------:R-:W-:-:S11]  /*1bb0*/  DADD R22, R22, R24 ;  /* 0x0000000016167229 */ /* 0x000fd60000000018 */
.L_x_30257:
[----:B------:R-:W-:Y:S05]  /*1bc0*/  BSYNC B0 ;  /* 0x0000000000007941 */ /* 0x000fea0003800000 */
.L_x_30256:
        /* <DEDUP_REMOVED lines=33> */
.L_x_30261:
[----:B------:R-:W-:-:S11]  /*1de0*/  DADD R18, R18, R20 ;  /* 0x0000000012127229 */ /* 0x000fd60000000014 */
.L_x_30260:
[----:B------:R-:W-:Y:S05]  /*1df0*/  BSYNC B0 ;  /* 0x0000000000007941 */ /* 0x000fea0003800000 */
.L_x_30259:
        /* <DEDUP_REMOVED lines=33> */
.L_x_30264:
[----:B------:R-:W-:-:S11]  /*2010*/  DADD R14, R14, R16 ;  /* 0x000000000e0e7229 */ /* 0x000fd60000000010 */
.L_x_30263:
[----:B------:R-:W-:Y:S05]  /*2020*/  BSYNC B0 ;  /* 0x0000000000007941 */ /* 0x000fea0003800000 */
.L_x_30262:
        /* <DEDUP_REMOVED lines=33> */
.L_x_30267:
[----:B------:R-:W-:-:S11]  /*2240*/  DADD R10, R10, R12 ;  /* 0x000000000a0a7229 */ /* 0x000fd6000000000c */
.L_x_30266:
[----:B------:R-:W-:Y:S05]  /*2250*/  BSYNC B0 ;  /* 0x0000000000007941 */ /* 0x000fea0003800000 */
.L_x_30265:
        /* <DEDUP_REMOVED lines=33> */
.L_x_30270:
[----:B------:R-:W-:-:S11]  /*2470*/  DADD R6, R6, R8 ;  /* 0x0000000006067229 */ /* 0x000fd60000000008 */
.L_x_30269:
[----:B------:R-:W-:Y:S05]  /*2480*/  BSYNC B0 ;  /* 0x0000000000007941 */ /* 0x000fea0003800000 */
.L_x_30268:
        /* <DEDUP_REMOVED lines=33> */
.L_x_30273:
[----:B------:R-:W-:-:S11]  /*26a0*/  DADD R26, R26, R30 ;  /* 0x000000001a1a7229 */ /* 0x000fd6000000001e */
.L_x_30272:
[----:B------:R-:W-:Y:S05]  /*26b0*/  BSYNC B0 ;  /* 0x0000000000007941 */ /* 0x000fea0003800000 */
.L_x_30271:
        /* <DEDUP_REMOVED lines=33> */
.L_x_30276:
[----:B------:R-:W-:-:S11]  /*28d0*/  DADD R28, R28, R34 ;  /* 0x000000001c1c7229 */ /* 0x000fd60000000022 */
.L_x_30275:
[----:B------:R-:W-:Y:S05]  /*28e0*/  BSYNC B0 ;  /* 0x0000000000007941 */ /* 0x000fea0003800000 */
.L_x_30274:
        /* <DEDUP_REMOVED lines=21> */
.L_x_30279:
[----:B------:R-:W-:-:S13]  /*2a40*/  ISETP.GE.AND P0, PT, R3, R4, PT ;  /* 0x000000040300720c */ /* 0x000fda0003f06270 */
[----:B------:R-:W-:Y:S05]  /*2a50*/  @P0 BRA `(.L_x_30281) ;  /* 0x0000000000300947 */ /* 0x000fea0003800000 */
[----:B-12---:R-:W1:Y:S01]  /*2a60*/  LDC.64 R8, c[0x0][0x218] ;  /* 0x00008600ff087b82 */ /* 0x006e620000000a00 */
[----:B------:R-:W-:Y:S02]  /*2a70*/  IMAD.IADD R5, R0, 0x1, R3 ;  /* 0x0000000100057824 */ /* 0x000fe400078e0203 */
[----:B------:R-:W-:Y:S02]  /*2a80*/  VIADD R3, R3, 0x80 ;  /* 0x0000008003037836 */ /* 0x000fe40000000000 */
[----:B-1----:R-:W-:-:S05]  /*2a90*/  IMAD.WIDE.U32 R8, R5, 0x8, R8 ;  /* 0x0000000805087825 */ /* 0x002fca00078e0008 */
[----:B------:R2:W-:Y:S02]  /*2aa0*/  STG.E.64 desc[UR4][R8.64], R14 ;  /* 0x0000000e08007986 */ /* 0x0005e4000c101b04 */
.L_x_30280:
[----:B------:R-:W-:-:S13]  /*2ab0*/  ISETP.GE.AND P0, PT, R3, R4, PT ;  /* 0x000000040300720c */ /* 0x000fda0003f06270 */
[----:B------:R-:W-:Y:S05]  /*2ac0*/  @P0 BRA `(.L_x_30282) ;  /* 0x0000000000340947 */ /* 0x000fea0003800000 */
[----:B-12---:R-:W1:Y:S01]  /*2ad0*/  LDC.64 R8, c[0x0][0x218] ;  /* 0x00008600ff087b82 */ /* 0x006e620000000a00 */
[----:B------:R-:W-:Y:S02]  /*2ae0*/  IMAD.IADD R5, R0, 0x1, R3 ;  /* 0x0000000100057824 */ /* 0x000fe400078e0203 */
[----:B------:R-:W-:Y:S02]  /*2af0*/  VIADD R3, R3, 0x80 ;  /* 0x0000008003037836 */ /* 0x000fe40000000000 */
[----:B-1----:R-:W-:-:S05]  /*2b00*/  IMAD.WIDE.U32 R8, R5, 0x8, R8 ;  /* 0x0000000805087825 */ /* 0x002fca00078e0008 */
[----:B------:R3:W-:Y:S02]  /*2b10*/  STG.E.64 desc[UR4][R8.64], R10 ;  /* 0x0000000a08007986 */ /* 0x0007e4000c101b04 */
.L_x_30281:
        /* <DEDUP_REMOVED lines=8> */
.L_x_30282:
[----:B------:R-:W-:Y:S05]  /*2ba0*/  BSYNC B1 ;  /* 0x0000000000017941 */ /* 0x000fea0003800000 */
.L_x_30278:
[----:B------:R-:W-:-:S13]  /*2bb0*/  ISETP.GE.AND P0, PT, R3, R4, PT ;  /* 0x000000040300720c */ /* 0x000fda0003f06270 */
[----:B---3--:R-:W3:Y:S01]  /*2bc0*/  @!P0 LDC.64 R6, c[0x0][0x218] ;  /* 0x00008600ff068b82 */ /* 0x008ee20000000a00 */
[----:B------:R-:W-:Y:S02]  /*2bd0*/  @!P0 IMAD.IADD R5, R0, 0x1, R3 ;  /* 0x0000000100058824 */ /* 0x000fe400078e0203 */
[----:B------:R-:W-:Y:S02]  /*2be0*/  @!P0 VIADD R3, R3, 0x80 ;  /* 0x0000008003038836 */ /* 0x000fe40000000000 */
[----:B---3--:R-:W-:-:S05]  /*2bf0*/  @!P0 IMAD.WIDE.U32 R6, R5, 0x8, R6 ;  /* 0x0000000805068825 */ /* 0x008fca00078e0006 */
[----:B------:R4:W-:Y:S02]  /*2c00*/  @!P0 STG.E.64 desc[UR4][R6.64], R26 ;  /* 0x0000001a06008986 */ /* 0x0009e4000c101b04 */
.L_x_30283:
[----:B------:R-:W-:Y:S05]  /*2c10*/  BSYNC B0 ;  /* 0x0000000000007941 */ /* 0x000fea0003800000 */
.L_x_30277:
        /* <DEDUP_REMOVED lines=8> */
.L_x_30284:
        /* <DEDUP_REMOVED lines=14> */
.L_x_32294:


//--------------------- .text._ZN2at6native18elementwise_kernelILi128ELi4EZNS0_15gpu_kernel_implINS0_13BUnaryFunctorIdddZZZNS0_21nextafter_kernel_cudaERNS_18TensorIteratorBaseEENKUlvE_clEvENKUlvE_clEvEUlddE_EEEEvS5_RKT_EUliE_EEviT1_ --------------------------
	.section	.text._ZN2at6native18elementwise_kernelILi128ELi4EZNS0_15gpu_kernel_implINS0_13BUnaryFunctorIdddZZZNS0_21nextafter_kernel_cudaERNS_18TensorIteratorBaseEENKUlvE_clEvENKUlvE_clEvEUlddE_EEEEvS5_RKT_EUliE_EEviT1_,"ax",@progbits
	.align	128
        .global         _ZN2at6native18elementwise_kernelILi128ELi4EZNS0_15gpu_kernel_implINS0_13BUnaryFunctorIdddZZZNS0_21nextafter_kernel_cudaERNS_18TensorIteratorBaseEENKUlvE_clEvENKUlvE_clEvEUlddE_EEEEvS5_RKT_EUliE_EEviT1_
        .type           _ZN2at6native18elementwise_kernelILi128ELi4EZNS0_15gpu_kernel_implINS0_13BUnaryFunctorIdddZZZNS0_21nextafter_kernel_cudaERNS_18TensorIteratorBaseEENKUlvE_clEvENKUlvE_clEvEUlddE_EEEEvS5_RKT_EUliE_EEviT1_,@function
        .size           _ZN2at6native18elementwise_kernelILi128ELi4EZNS0_15gpu_kernel_implINS0_13BUnaryFunctorIdddZZZNS0_21nextafter_kernel_cudaERNS_18TensorIteratorBaseEENKUlvE_clEvENKUlvE_clEvEUlddE_EEEEvS5_RKT_EUliE_EEviT1_,(.L_x_32295 - _ZN2at6native18elementwise_kernelILi128ELi4EZNS0_15gpu_kernel_implINS0_13BUnaryFunctorIdddZZZNS0_21nextafter_kernel_cudaERNS_18TensorIteratorBaseEENKUlvE_clEvENKUlvE_clEvEUlddE_EEEEvS5_RKT_EUliE_EEviT1_)
        .other          _ZN2at6native18elementwise_kernelILi128ELi4EZNS0_15gpu_kernel_implINS0_13BUnaryFunctorIdddZZZNS0_21nextafter_kernel_cudaERNS_18TensorIteratorBaseEENKUlvE_clEvENKUlvE_clEvEUlddE_EEEEvS5_RKT_EUliE_EEviT1_,@"STO_CUDA_ENTRY STV_DEFAULT"
_ZN2at6native18elementwise_kernelILi128ELi4EZNS0_15gpu_kernel_implINS0_13BUnaryFunctorIdddZZZNS0_21nextafter_kernel_cudaERNS_18TensorIteratorBaseEENKUlvE_clEvENKUlvE_clEvEUlddE_EEEEvS5_RKT_EUliE_EEviT1_:
.text._ZN2at6native18elementwise_kernelILi128ELi4EZNS0_15gpu_kernel_implINS0_13BUnaryFunctorIdddZZZNS0_21nextafter_kernel_cudaERNS_18TensorIteratorBaseEENKUlvE_clEvENKUlvE_clEvEUlddE_EEEEvS5_RKT_EUliE_EEviT1_:
        /* <DEDUP_REMOVED lines=313> */
.L_x_30287:
        /* <DEDUP_REMOVED lines=21> */
.L_x_30291:
[----:B------:R-:W2:Y:S02]  /*14e0*/  LDG.E.U8 R2, desc[UR36][R4.64] ;  /* 0x0000002404027981 */ /* 0x000ea4000c1e1100 */
[----:B--2---:R-:W0:Y:S01]  /*14f0*/  I2F.F64.U16 R2, R2 ;  /* 0x0000000200027312 */ /* 0x004e220000101800 */
[----:B------:R-:W-:Y:S05]  /*1500*/  BRA `(.L_x_30293) ;  /* 0x0000000c00707947 */ /* 0x000fea0003800000 */
.L_x_30290:
        /* <DEDUP_REMOVED lines=9> */
.L_x_30295:
[----:B------:R-:W2:Y:S02]  /*15a0*/  LDG.E R2, desc[UR36][R4.64] ;  /* 0x0000002404027981 */ /* 0x000ea4000c1e1900 */
[----:B--2---:R-:W0:Y:S01]  /*15b0*/  I2F.F64 R2, R2 ;  /* 0x0000000200027312 */ /* 0x004e220000201c00 */
[----:B------:R-:W-:Y:S05]  /*15c0*/  BRA `(.L_x_30293) ;  /* 0x0000000c00407947 */ /* 0x000fea0003800000 */
.L_x_30294:
[----:B------:R-:W2:Y:S02]  /*15d0*/  LDG.E.U16 R2, desc[UR36][R4.64] ;  /* 0x0000002404027981 */ /* 0x000ea4000c1e1500 */
[----:B--2---:R-:W0:Y:S01]  /*15e0*/  I2F.F64.S16 R2, R2 ;  /* 0x0000000200027312 */ /* 0x004e220000101c00 */
[----:B------:R-:W-:Y:S05]  /*15f0*/  BRA `(.L_x_30293) ;  /* 0x0000000c00347947 */ /* 0x000fea0003800000 */
.L_x_30289:
        /* <DEDUP_REMOVED lines=10> */
.L_x_30297:
[----:B------:R-:W2:Y:S02]  /*16a0*/  LDG.E.U16 R0, desc[UR36][R4.64] ;  /* 0x0000002404007981 */ /* 0x000ea4000c1e1500 */
[----:B--2---:R-:W-:-:S05]  /*16b0*/  HADD2.F32 R0, -RZ, R0.H0_H0 ;  /* 0x20000000ff007230 */ /* 0x004fca0000004100 */
[----:B------:R-:W-:-:S04]  /*16c0*/  FMUL.FTZ R0, R0, 1 ;  /* 0x3f80000000007820 */ /* 0x000fc80000410000 */
[----:B------:R0:W1:Y:S01]  /*16d0*/  F2F.F64.F32 R2, R0 ;  /* 0x0000000000027310 */ /* 0x0000620000201800 */
[----:B------:R-:W-:Y:S05]  /*16e0*/  BRA `(.L_x_30293) ;  /* 0x0000000800f87947 */ /* 0x000fea0003800000 */
.L_x_30296:
        /* <DEDUP_REMOVED lines=10> */
.L_x_30299:
[----:B------:R-:W2:Y:S02]  /*1790*/  LDG.E.U16 R4, desc[UR36][R4.64] ;  /* 0x0000002404047981 */ /* 0x000ea4000c1e1500 */
[----:B--2---:R-:W-:-:S05]  /*17a0*/  HADD2.F32 R0, -RZ, R4.H0_H0 ;  /* 0x20000004ff007230 */ /* 0x004fca0000004100 */
[----:B------:R-:W-:-:S04]  /*17b0*/  FMUL.FTZ R0, R0, 1 ;  /* 0x3f80000000007820 */ /* 0x000fc80000410000 */
[----:B------:R0:W1:Y:S01]  /*17c0*/  F2F.F64.F32 R2, R0 ;  /* 0x0000000000027310 */ /* 0x0000620000201800 */
[----:B------:R-:W-:Y:S05]  /*17d0*/  BRA `(.L_x_30293) ;  /* 0x0000000800bc7947 */ /* 0x000fea0003800000 */
.L_x_30298:
[----:B------:R0:W5:Y:S01]  /*17e0*/  LDG.E.64 R2, desc[UR36][R4.64] ;  /* 0x0000002404027981 */ /* 0x000162000c1e1b00 */
[----:B------:R-:W-:Y:S05]  /*17f0*/  BRA `(.L_x_30293) ;  /* 0x0000000800b47947 */ /* 0x000fea0003800000 */
.L_x_30288:
        /* <DEDUP_REMOVED lines=13> */
.L_x_30302:
[----:B------:R0:W5:Y:S01]  /*18d0*/  LDG.E.64 R2, desc[UR36][R4.64] ;  /* 0x0000002404027981 */ /* 0x000162000c1e1b00 */
[----:B------:R-:W-:Y:S05]  /*18e0*/  BRA `(.L_x_30293) ;  /* 0x0000000800787947 */ /* 0x000fea0003800000 */
.L_x_30301:
        /* <DEDUP_REMOVED lines=28> */
.L_x_30304:
        /* <DEDUP_REMOVED lines=15> */
.L_x_30303:
[----:B------:R-:W2:Y:S02]  /*1ba0*/  LDG.E.U16 R0, desc[UR36][R4.64] ;  /* 0x0000002404007981 */ /* 0x000ea4000c1e1500 */
[----:B--2---:R-:W-:-:S04]  /*1bb0*/  IMAD.U32 R0, R0, 0x10000, RZ ;  /* 0x0001000000007824 */ /* 0x004fc800078e00ff */
[----:B------:R-:W-:-:S04]  /*1bc0*/  FMUL.FTZ R0, R0, 1 ;  /* 0x3f80000000007820 */ /* 0x000fc80000410000 */
[----:B------:R0:W1:Y:S01]  /*1bd0*/  F2F.F64.F32 R2, R0 ;  /* 0x0000000000027310 */ /* 0x0000620000201800 */
[----:B------:R-:W-:Y:S05]  /*1be0*/  BRA `(.L_x_30293) ;  /* 0x0000000400b87947 */ /* 0x000fea0003800000 */
.L_x_30300:
        /* <DEDUP_REMOVED lines=11> */
.L_x_30307:
        /* <DEDUP_REMOVED lines=21> */
.L_x_30311:
[----:B------:R-:W-:Y:S05]  /*1df0*/  BSYNC B1 ;  /* 0x0000000000017941 */ /* 0x000fea0003800000 */
.L_x_30310:
[----:B------:R-:W-:Y:S01]  /*1e00*/  LEA R3, R0, 0x3b800000, 0x17 ;  /* 0x3b80000000037811 */ /* 0x000fe200078eb8ff */
[----:B------:R-:W-:-:S05]  /*1e10*/  IMAD.SHL.U32 R0, R2, 0x100000, RZ ;  /* 0x0010000002007824 */ /* 0x000fca00078e00ff */
[----:B------:R-:W-:-:S07]  /*1e20*/  LOP3.LUT R0, R3, R0, R4, 0xfe, !PT ;  /* 0x0000000003007212 */ /* 0x000fce00078efe04 */
.L_x_30309:
[----:B------:R-:W-:Y:S05]  /*1e30*/  BSYNC B0 ;  /* 0x0000000000007941 */ /* 0x000fea0003800000 */
.L_x_30308:
[----:B------:R-:W-:-:S04]  /*1e40*/  FMUL.FTZ R0, R0, 1 ;  /* 0x3f80000000007820 */ /* 0x000fc80000410000 */
[----:B------:R1:W2:Y:S01]  /*1e50*/  F2F.F64.F32 R2, R0 ;  /* 0x0000000000027310 */ /* 0x0002a20000201800 */
[----:B------:R-:W-:Y:S05]  /*1e60*/  BRA `(.L_x_30293) ;  /* 0x0000000400187947 */ /* 0x000fea0003800000 */
.L_x_30306:
        /* <DEDUP_REMOVED lines=21> */
.L_x_30315:
[----:B------:R-:W-:Y:S05]  /*1fc0*/  BSYNC B1 ;  /* 0x0000000000017941 */ /* 0x000fea0003800000 */
.L_x_30314:
[----:B------:R-:W-:Y:S01]  /*1fd0*/  LEA R3, R0, 0x37800000, 0x17 ;  /* 0x3780000000037811 */ /* 0x000fe200078eb8ff */
[----:B------:R-:W-:-:S05]  /*1fe0*/  IMAD.SHL.U32 R0, R2, 0x200000, RZ ;  /* 0x0020000002007824 */ /* 0x000fca00078e00ff */
[----:B------:R-:W-:-:S07]  /*1ff0*/  LOP3.LUT R0, R3, R0, R4, 0xfe, !PT ;  /* 0x0000000003007212 */ /* 0x000fce00078efe04 */
.L_x_30313:
[----:B------:R-:W-:Y:S05]  /*2000*/  BSYNC B0 ;  /* 0x0000000000007941 */ /* 0x000fea0003800000 */
.L_x_30312:
[----:B------:R-:W-:-:S04]  /*2010*/  FMUL.FTZ R0, R0, 1 ;  /* 0x3f80000000007820 */ /* 0x000fc80000410000 */
[----:B------:R3:W4:Y:S01]  /*2020*/  F2F.F64.F32 R2, R0 ;  /* 0x0000000000027310 */ /* 0x0007220000201800 */
[----:B------:R-:W-:Y:S05]  /*2030*/  BRA `(.L_x_30293) ;  /* 0x0000000000a47947 */ /* 0x000fea0003800000 */
.L_x_30305:
        /* <DEDUP_REMOVED lines=14> */
.L_x_30319:
[----:B------:R-:W-:Y:S05]  /*2120*/  BSYNC B0 ;  /* 0x0000000000007941 */ /* 0x000fea0003800000 */
.L_x_30318:
[----:B------:R-:W-:-:S04]  /*2130*/  FMUL.FTZ R0, R0, 1 ;  /* 0x3f80000000007820 */ /* 0x000fc80000410000 */
[----:B------:R0:W1:Y:S01]  /*2140*/  F2F.F64.F32 R2, R0 ;  /* 0x0000000000027310 */ /* 0x0000620000201800 */
[----:B------:R-:W-:Y:S05]  /*2150*/  BRA `(.L_x_30293) ;  /* 0x00000000005c7947 */ /* 0x000fea0003800000 */
.L_x_30292:
        /* <DEDUP_REMOVED lines=16> */
.L_x_30320:
[----:B------:R-:W-:Y:S01]  /*2260*/  CS2R R2, SRZ ;  /* 0x0000000000027805 */ /* 0x000fe2000001ff00 */
[----:B------:R-:W-:Y:S06]  /*2270*/  BRA `(.L_x_30293) ;  /* 0x0000000000147947 */ /* 0x000fec0003800000 */
.L_x_30317:
[----:B------:R-:W2:Y:S02]  /*2280*/  LDG.E.64 R2, desc[UR36][R4.64] ;  /* 0x0000002404027981 */ /* 0x000ea4000c1e1b00 */
[----:B--2---:R-:W0:Y:S01]  /*2290*/  I2F.F64.U64 R2, R2 ;  /* 0x0000000200027312 */ /* 0x004e220000301800 */
[----:B------:R-:W-:Y:S05]  /*22a0*/  BRA `(.L_x_30293) ;  /* 0x0000000000087947 */ /* 0x000fea0003800000 */
.L_x_30316:
[----:B------:R-:W2:Y:S02]  /*22b0*/  LDG.E R2, desc[UR36][R4.64] ;  /* 0x0000002404027981 */ /* 0x000ea4000c1e1900 */
[----:B--2---:R-:W0:Y:S02]  /*22c0*/  I2F.F64.U32 R2, R2 ;  /* 0x0000000200027312 */ /* 0x004e240000201800 */
.L_x_30293:
[----:B------:R-:W3:Y:S01]  /*22d0*/  LDC.64 R6, c[0x0][0x428] ;  /* 0x00010a00ff067b82 */ /* 0x000ee20000000a00 */
[----:B------:R-:W-:Y:S01]  /*22e0*/  BSSY B0, `(.L_x_30321) ;  /* 0x0000022000007945 */ /* 0x000fe20003800000 */
[----:B---3--:R-:W-:-:S06]  /*22f0*/  DSETP.GTU.AND P0, PT, |R6|, +INF , PT ;  /* 0x7ff000000600742a */ /* 0x008fcc0003f0c200 */
[----:B012-45:R-:W-:-:S14]  /*2300*/  DSETP.GTU.OR P0, PT, |R2|, +INF , P0 ;  /* 0x7ff000000200742a */ /* 0x037fdc000070c600 */
[----:B------:R-:W-:Y:S05]  /*2310*/  @P0 BRA `(.L_x_30322) ;  /* 0x0000000000740947 */ /* 0x000fea0003800000 */
[----:B------:R-:W0:Y:S01]  /*2320*/  LDC.64 R8, c[0x0][0x428] ;  /* 0x00010a00ff087b82 */ /* 0x000e220000000a00 */
[----:B------:R-:W-:Y:S02]  /*2330*/  ULDC.64 UR4, c[0x0][0x428] ;  /* 0x00010a0000047ab9 */ /* 0x000fe40000000a00 */
[----:B------:R-:W-:Y:S01]  /*2340*/  IMAD.U32 R5, RZ, RZ, UR5 ;  /* 0x00000005ff057e24 */ /* 0x000fe2000f8e00ff */
[----:B0-----:R-:W-:Y:S02]  /*2350*/  LOP3.LUT R0, R2, R8, RZ, 0xfc, !PT ;  /* 0x0000000802007212 */ /* 0x001fe400078efcff */
[----:B------:R-:W-:Y:S02]  /*2360*/  LOP3.LUT R4, R3, R9, RZ, 0xfc, !PT ;  /* 0x0000000903047212 */ /* 0x000fe400078efcff */
[----:B------:R-:W-:-:S04]  /*2370*/  ISETP.NE.U32.AND P0, PT, R0, RZ, PT ;  /* 0x000000ff0000720c */ /* 0x000fc80003f05070 */
[----:B------:R-:W-:Y:S01]  /*2380*/  LOP3.LUT P0, RZ, R4, 0x7fffffff, RZ, 0xc0, P0 ;  /* 0x7fffffff04ff7812 */ /* 0x000fe2000000c0ff */
[----:B------:R-:W-:-:S12]  /*2390*/  IMAD.U32 R4, RZ, RZ, UR4 ;  /* 0x00000004ff047e24 */ /* 0x000fd8000f8e00ff */
[----:B------:R-:W-:Y:S05]  /*23a0*/  @!P0 BRA `(.L_x_30323) ;  /* 0x0000000000548947 */ /* 0x000fea0003800000 */
[----:B------:R-:W-:-:S04]  /*23b0*/  ISETP.NE.U32.AND P0, PT, R2, RZ, PT ;  /* 0x000000ff0200720c */ /* 0x000fc80003f05070 */
[----:B------:R-:W-:-:S13]  /*23c0*/  LOP3.LUT P0, RZ, R3, 0x7fffffff, RZ, 0xc0, P0 ;  /* 0x7fffffff03ff7812 */ /* 0x000fda000000c0ff */
[----:B------:R-:W-:Y:S01]  /*23d0*/  @!P0 LOP3.LUT R5, RZ, 0x80000000, R9, 0xb8, !PT ;  /* 0x80000000ff058812 */ /* 0x000fe200078eb809 */
[----:B------:R-:W-:Y:S01]  /*23e0*/  @!P0 IMAD.MOV.U32 R4, RZ, RZ, 0x1 ;  /* 0x00000001ff048424 */ /* 0x000fe200078e00ff */
        /* <DEDUP_REMOVED lines=16> */
.L_x_30322:
[----:B------:R-:W-:-:S11]  /*24f0*/  DADD R4, R2, R6 ;  /* 0x0000000002047229 */ /* 0x000fd60000000006 */
.L_x_30323:
[----:B------:R-:W-:Y:S05]  /*2500*/  BSYNC B0 ;  /* 0x0000000000007941 */ /* 0x000fea0003800000 */
.L_x_30321:
        /* <DEDUP_REMOVED lines=15> */
.L_x_30327:
[----:B------:R-:W0:Y:S02]  /*2600*/  F2I.S64.F64.TRUNC R4, R4 ;  /* 0x0000000400047311 */ /* 0x000e24000030d900 */
[----:B0-----:R-:W-:-:S05]  /*2610*/  IMAD.MOV.U32 R3, RZ, RZ, R4 ;  /* 0x000000ffff037224 */ /* 0x001fca00078e0004 */
[----:B------:R1:W-:Y:S01]  /*2620*/  STG.E.U8 desc[UR36][R16.64], R3 ;  /* 0x0000000310007986 */ /* 0x0003e2000c101124 */
[----:B------:R-:W-:Y:S05]  /*2630*/  BRA `(.L_x_30329) ;  /* 0x0000000c00f87947 */ /* 0x000fea0003800000 */
.L_x_30326:
        /* <DEDUP_REMOVED lines=9> */
.L_x_30331:
[----:B------:R-:W0:Y:S02]  /*26d0*/  F2I.F64.TRUNC R5, R4 ;  /* 0x0000000400057311 */ /* 0x000e24000030d100 */
[----:B0-----:R3:W-:Y:S01]  /*26e0*/  STG.E desc[UR36][R16.64], R5 ;  /* 0x0000000510007986 */ /* 0x0017e2000c101924 */
[----:B------:R-:W-:Y:S05]  /*26f0*/  BRA `(.L_x_30329) ;  /* 0x0000000c00c87947 */ /* 0x000fea0003800000 */
.L_x_30330:
[----:B------:R-:W0:Y:S02]  /*2700*/  F2I.F64.TRUNC R5, R4 ;  /* 0x0000000400057311 */ /* 0x000e24000030d100 */
[----:B0-----:R2:W-:Y:S01]  /*2710*/  STG.E.U16 desc[UR36][R16.64], R5 ;  /* 0x0000000510007986 */ /* 0x0015e2000c101524 */
[----:B------:R-:W-:Y:S05]  /*2720*/  BRA `(.L_x_30329) ;  /* 0x0000000c00bc7947 */ /* 0x000fea0003800000 */
.L_x_30325:
        /* <DEDUP_REMOVED lines=13> */
.L_x_30333:
        /* <DEDUP_REMOVED lines=8> */
.L_x_30332:
        /* <DEDUP_REMOVED lines=14> */
.L_x_30335:
        /* <DEDUP_REMOVED lines=9> */
.L_x_30334:
[----:B------:R0:W-:Y:S01]  /*29f0*/  STG.E.64 desc[UR36][R16.64], R4 ;  /* 0x0000000410007986 */ /* 0x0001e2000c101b24 */
[----:B------:R-:W-:Y:S05]  /*2a00*/  BRA `(.L_x_30329) ;  /* 0x0000000c00047947 */ /* 0x000fea0003800000 */
.L_x_30324:
        /* <DEDUP_REMOVED lines=12> */
.L_x_30338:
[----:B------:R-:W-:-:S05]  /*2ad0*/  CS2R R6, SRZ ;  /* 0x0000000000067805 */ /* 0x000fca000001ff00 */
[----:B------:R0:W-:Y:S01]  /*2ae0*/  STG.E.128 desc[UR36][R16.64], R4 ;  /* 0x0000000410007986 */ /* 0x0001e2000c101d24 */
[----:B------:R-:W-:Y:S05]  /*2af0*/  BRA `(.L_x_30329) ;  /* 0x0000000800c87947 */ /* 0x000fea0003800000 */
.L_x_30337:
        /* <DEDUP_REMOVED lines=25> */
.L_x_30342:
[----:B------:R-:W-:Y:S05]  /*2c90*/  BSYNC B0 ;  /* 0x0000000000007941 */ /* 0x000fea0003800000 */
.L_x_30341:
[----:B------:R-:W-:-:S05]  /*2ca0*/  LOP3.LUT R3, R0, R3, RZ, 0xfc, !PT ;  /* 0x0000000300037212 */ /* 0x000fca00078efcff */
[----:B------:R0:W-:Y:S01]  /*2cb0*/  STG.E.U8 desc[UR36][R16.64], R3 ;  /* 0x0000000310007986 */ /* 0x0001e2000c101124 */
[----:B------:R-:W-:Y:S05]  /*2cc0*/  BRA `(.L_x_30329) ;  /* 0x0000000800547947 */ /* 0x000fea0003800000 */
.L_x_30340:
        /* <DEDUP_REMOVED lines=17> */
.L_x_30344:
[----:B------:R-:W-:Y:S01]  /*2de0*/  IMAD.MOV.U32 R0, RZ, RZ, 0x7f ;  /* 0x0000007fff007424 */ /* 0x000fe200078e00ff */
[----:B------:R-:W-:-:S04]  /*2df0*/  ISETP.GT.U32.AND P0, PT, R2, 0x7f800000, PT ;  /* 0x7f8000000200780c */ /* 0x000fc80003f04070 */
[----:B------:R-:W-:-:S09]  /*2e00*/  SEL R0, R0, 0x7c, P0 ;  /* 0x0000007c00007807 */ /* 0x000fd20000000000 */
.L_x_30345:
[----:B------:R-:W-:Y:S05]  /*2e10*/  BSYNC B0 ;  /* 0x0000000000007941 */ /* 0x000fea0003800000 */
.L_x_30343:
[----:B------:R-:W-:-:S04]  /*2e20*/  LOP3.LUT R2, R3, 0x80000000, RZ, 0xc0, !PT ;  /* 0x8000000003027812 */ /* 0x000fc800078ec0ff */
[----:B------:R-:W-:-:S04]  /*2e30*/  SHF.R.U32.HI R3, RZ, 0x18, R2 ;  /* 0x00000018ff037819 */ /* 0x000fc80000011602 */
[----:B------:R-:W-:-:S05]  /*2e40*/  LOP3.LUT R3, R0, R3, RZ, 0xfc, !PT ;  /* 0x0000000300037212 */ /* 0x000fca00078efcff */
[----:B------:R0:W-:Y:S01]  /*2e50*/  STG.E.U8 desc[UR36][R16.64], R3 ;  /* 0x0000000310007986 */ /* 0x0001e2000c101124 */
[----:B------:R-:W-:Y:S05]  /*2e60*/  BRA `(.L_x_30329) ;  /* 0x0000000400ec7947 */ /* 0x000fea0003800000 */
.L_x_30339:
        /* <DEDUP_REMOVED lines=8> */
.L_x_30336:
        /* <DEDUP_REMOVED lines=11> */
.L_x_30348:
        /* <DEDUP_REMOVED lines=21> */
.L_x_30351:
[----:B------:R-:W-:-:S04]  /*30f0*/  LOP3.LUT R2, R3, 0x80000000, RZ, 0xc0, !PT ;  /* 0x8000000003027812 */ /* 0x000fc800078ec0ff */
[----:B------:R-:W-:-:S04]  /*3100*/  SHF.R.U32.HI R3, RZ, 0x18, R2 ;  /* 0x00000018ff037819 */ /* 0x000fc80000011602 */
[----:B------:R-:W-:-:S04]  /*3110*/  LOP3.LUT R0, R0, R3, RZ, 0xfc, !PT ;  /* 0x0000000300007212 */ /* 0x000fc800078efcff */
[----:B------:R-:W-:-:S07]  /*3120*/  PRMT R8, R0, 0x7610, R8 ;  /* 0x0000761000087816 */ /* 0x000fce0000000008 */
.L_x_30350:
[----:B------:R-:W-:Y:S05]  /*3130*/  BSYNC B0 ;  /* 0x0000000000007941 */ /* 0x000fea0003800000 */
.L_x_30349:
[----:B------:R0:W-:Y:S01]  /*3140*/  STG.E.U8 desc[UR36][R16.64], R8 ;  /* 0x0000000810007986 */ /* 0x0001e2000c101124 */
[----:B------:R-:W-:Y:S05]  /*3150*/  BRA `(.L_x_30329) ;  /* 0x0000000400307947 */ /* 0x000fea0003800000 */
.L_x_30347:
        /* <DEDUP_REMOVED lines=21> */
.L_x_30354:
[----:B------:R-:W-:-:S04]  /*32b0*/  LOP3.LUT R2, R3, 0x80000000, RZ, 0xc0, !PT ;  /* 0x8000000003027812 */ /* 0x000fc800078ec0ff */
[----:B------:R-:W-:-:S04]  /*32c0*/  SHF.R.U32.HI R3, RZ, 0x18, R2 ;  /* 0x00000018ff037819 */ /* 0x000fc80000011602 */
[----:B------:R-:W-:-:S04]  /*32d0*/  LOP3.LUT R0, R0, R3, RZ, 0xfc, !PT ;  /* 0x0000000300007212 */ /* 0x000fc800078efcff */
[----:B------:R-:W-:-:S07]  /*32e0*/  PRMT R8, R0, 0x7610, R8 ;  /* 0x0000761000087816 */ /* 0x000fce0000000008 */
.L_x_30353:
[----:B------:R-:W-:Y:S05]  /*32f0*/  BSYNC B0 ;  /* 0x0000000000007941 */ /* 0x000fea0003800000 */
.L_x_30352:
[----:B------:R0:W-:Y:S01]  /*3300*/  STG.E.U8 desc[UR36][R16.64], R8 ;  /* 0x0000000810007986 */ /* 0x0001e2000c101124 */
[----:B------:R-:W-:Y:S05]  /*3310*/  BRA `(.L_x_30329) ;  /* 0x0000000000c07947 */ /* 0x000fea0003800000 */
.L_x_30346:
        /* <DEDUP_REMOVED lines=26> */
.L_x_30328:
        /* <DEDUP_REMOVED lines=16> */
.L_x_30357:
[----:B------:R-:W-:Y:S05]  /*35c0*/  BRA `(.L_x_30329) ;  /* 0x0000000000147947 */ /* 0x000fea0003800000 */
.L_x_30356:
[----:B------:R-:W0:Y:S02]  /*35d0*/  F2I.U64.F64.TRUNC R4, R4 ;  /* 0x0000000400047311 */ /* 0x000e24000030d800 */
[----:B0-----:R0:W-:Y:S01]  /*35e0*/  STG.E.64 desc[UR36][R16.64], R4 ;  /* 0x0000000410007986 */ /* 0x0011e2000c101b24 */
[----:B------:R-:W-:Y:S05]  /*35f0*/  BRA `(.L_x_30329) ;  /* 0x0000000000087947 */ /* 0x000fea0003800000 */
.L_x_30355:
[----:B------:R-:W0:Y:S02]  /*3600*/  F2I.U32.F64.TRUNC R5, R4 ;  /* 0x0000000400057311 */ /* 0x000e24000030d000 */
[----:B0-----:R0:W-:Y:S02]  /*3610*/  STG.E desc[UR36][R16.64], R5 ;  /* 0x0000000510007986 */ /* 0x0011e4000c101924 */
.L_x_30329:
[----:B------:R-:W-:-:S04]  /*3620*/  IMAD R18, R23, 0x200, R18 ;  /* 0x0000020017127824 */ /* 0x000fc800078e0212 */
[----:B------:R-:W-:-:S07]  /*3630*/  VIADD R19, R18, 0x80 ;  /* 0x0000008012137836 */ /* 0x000fce0000000000 */
.L_x_30286:
[----:B------:R-:W-:Y:S05]  /*3640*/  BSYNC B6 ;  /* 0x0000000000067941 */ /* 0x000fea0003800000 */
.L_x_30285:
        /* <DEDUP_REMOVED lines=307> */
.L_x_30360:
        /* <DEDUP_REMOVED lines=21> */
.L_x_30364:
[----:B------:R-:W2:Y:S02]  /*4ad0*/  LDG.E.U8 R2, desc[UR36][R4.64] ;  /* 0x0000002404027981 */ /* 0x000ea4000c1e1100 */
[----:B--2---:R-:W0:Y:S01]  /*4ae0*/  I2F.F64.U16 R2, R2 ;  /* 0x0000000200027312 */ /* 0x004e220000101800 */
[----:B------:R-:W-:Y:S05]  /*4af0*/  BRA `(.L_x_30366) ;  /* 0x0000000c00707947 */ /* 0x000fea0003800000 */
.L_x_30363:
        /* <DEDUP_REMOVED lines=9> */
.L_x_30368:
[----:B------:R-:W2:Y:S02]  /*4b90*/  LDG.E R2, desc[UR36][R4.64] ;  /* 0x0000002404027981 */ /* 0x000ea4000c1e1900 */
[----:B--2---:R-:W0:Y:S01]  /*4ba0*/  I2F.F64 R2, R2 ;  /* 0x0000000200027312 */ /* 0x004e220000201c00 */
[----:B------:R-:W-:Y:S05]  /*4bb0*/  BRA `(.L_x_30366) ;  /* 0x0000000c00407947 */ /* 0x000fea0003800000 */
.L_x_30367:
[----:B------:R-:W2:Y:S02]  /*4bc0*/  LDG.E.U16 R2, desc[UR36][R4.64] ;  /* 0x0000002404027981 */ /* 0x000ea4000c1e1500 */
[----:B--2---:R-:W0:Y:S01]  /*4bd0*/  I2F.F64.S16 R2, R2 ;  /* 0x0000000200027312 */ /* 0x004e220000101c00 */
[----:B------:R-:W-:Y:S05]  /*4be0*/  BRA `(.L_x_30366) ;  /* 0x0000000c00347947 */ /* 0x000fea0003800000 */
.L_x_30362:
        /* <DEDUP_REMOVED lines=10> */
.L_x_30370:
[----:B------:R-:W2:Y:S02]  /*4c90*/  LDG.E.U16 R0, desc[UR36][R4.64] ;  /* 0x0000002404007981 */ /* 0x000ea4000c1e1500 */
[----:B--2---:R-:W-:-:S05]  /*4ca0*/  HADD2.F32 R0, -RZ, R0.H0_H0 ;  /* 0x20000000ff007230 */ /* 0x004fca0000004100 */
[----:B------:R-:W-:-:S04]  /*4cb0*/  FMUL.FTZ R0, R0, 1 ;  /* 0x3f80000000007820 */ /* 0x000fc80000410000 */
[----:B------:R0:W1:Y:S01]  /*4cc0*/  F2F.F64.F32 R2, R0 ;  /* 0x0000000000027310 */ /* 0x0000620000201800 */
[----:B------:R-:W-:Y:S05]  /*4cd0*/  BRA `(.L_x_30366) ;  /* 0x0000000800f87947 */ /* 0x000fea0003800000 */
.L_x_30369:
        /* <DEDUP_REMOVED lines=10> */
.L_x_30372:
[----:B------:R-:W2:Y:S02]  /*4d80*/  LDG.E.U16 R4, desc[UR36][R4.64] ;  /* 0x0000002404047981 */ /* 0x000ea4000c1e1500 */
[----:B--2---:R-:W-:-:S05]  /*4d90*/  HADD2.F32 R0, -RZ, R4.H0_H0 ;  /* 0x20000004ff007230 */ /* 0x004fca0000004100 */
[----:B------:R-:W-:-:S04]  /*4da0*/  FMUL.FTZ R0, R0, 1 ;  /* 0x3f80000000007820 */ /* 0x000fc80000410000 */
[----:B------:R0:W1:Y:S01]  /*4db0*/  F2F.F64.F32 R2, R0 ;  /* 0x0000000000027310 */ /* 0x0000620000201800 */
[----:B------:R-:W-:Y:S05]  /*4dc0*/  BRA `(.L_x_30366) ;  /* 0x0000000800bc7947 */ /* 0x000fea0003800000 */
.L_x_30371:
[----:B------:R0:W5:Y:S01]  /*4dd0*/  LDG.E.64 R2, desc[UR36][R4.64] ;  /* 0x0000002404027981 */ /* 0x000162000c1e1b00 */
[----:B------:R-:W-:Y:S05]  /*4de0*/  BRA `(.L_x_30366) ;  /* 0x0000000800b47947 */ /* 0x000fea0003800000 */
.L_x_30361:
        /* <DEDUP_REMOVED lines=13> */
.L_x_30375:
[----:B------:R4:W5:Y:S01]  /*4ec0*/  LDG.E.64 R2, desc[UR36][R4.64] ;  /* 0x0000002404027981 */ /* 0x000962000c1e1b00 */
[----:B------:R-:W-:Y:S05]  /*4ed0*/  BRA `(.L_x_30366) ;  /* 0x0000000800787947 */ /* 0x000fea0003800000 */
.L_x_30374:
        /* <DEDUP_REMOVED lines=28> */
.L_x_30377:
        /* <DEDUP_REMOVED lines=13> */
[----:B------:R-:W1:Y:S01]  /*5170*/  F2F.F64.F32 R2, R2 ;  /* 0x0000000200027310 */ /* 0x000e620000201800 */
[----:B------:R-:W-:Y:S05]  /*5180*/  BRA `(.L_x_30366) ;  /* 0x0000000400cc7947 */ /* 0x000fea0003800000 */
.L_x_30376:
[----:B------:R-:W2:Y:S02]  /*5190*/  LDG.E.U16 R0, desc[UR36][R4.64] ;  /* 0x0000002404007981 */ /* 0x000ea4000c1e1500 */
[----:B--2---:R-:W-:-:S04]  /*51a0*/  IMAD.U32 R0, R0, 0x10000, RZ ;  /* 0x0001000000007824 */ /* 0x004fc800078e00ff */
[----:B------:R-:W-:-:S04]  /*51b0*/  FMUL.FTZ R0, R0, 1 ;  /* 0x3f80000000007820 */ /* 0x000fc80000410000 */
[----:B------:R2:W3:Y:S01]  /*51c0*/  F2F.F64.F32 R2, R0 ;  /* 0x0000000000027310 */ /* 0x0004e20000201800 */
[----:B------:R-:W-:Y:S05]  /*51d0*/  BRA `(.L_x_30366) ;  /* 0x0000000400b87947 */ /* 0x000fea0003800000 */
.L_x_30373:
        /* <DEDUP_REMOVED lines=11> */
.L_x_30380:
        /* <DEDUP_REMOVED lines=21> */
.L_x_30384:
[----:B------:R-:W-:Y:S05]  /*53e0*/  BSYNC B1 ;  /* 0x0000000000017941 */ /* 0x000fea0003800000 */
.L_x_30383:
[----:B------:R-:W-:Y:S01]  /*53f0*/  LEA R3, R0, 0x3b800000, 0x17 ;  /* 0x3b80000000037811 */ /* 0x000fe200078eb8ff */
[----:B------:R-:W-:-:S05]  /*5400*/  IMAD.SHL.U32 R0, R2, 0x100000, RZ ;  /* 0x0010000002007824 */ /* 0x000fca00078e00ff */
[----:B------:R-:W-:-:S07]  /*5410*/  LOP3.LUT R0, R3, R0, R4, 0xfe, !PT ;  /* 0x0000000003007212 */ /* 0x000fce00078efe04 */
.L_x_30382:
[----:B------:R-:W-:Y:S05]  /*5420*/  BSYNC B0 ;  /* 0x0000000000007941 */ /* 0x000fea0003800000 */
.L_x_30381:
[----:B------:R-:W-:-:S04]  /*5430*/  FMUL.FTZ R0, R0, 1 ;  /* 0x3f80000000007820 */ /* 0x000fc80000410000 */
[----:B------:R0:W1:Y:S01]  /*5440*/  F2F.F64.F32 R2, R0 ;  /* 0x0000000000027310 */ /* 0x0000620000201800 */
[----:B------:R-:W-:Y:S05]  /*5450*/  BRA `(.L_x_30366) ;  /* 0x0000000400187947 */ /* 0x000fea0003800000 */
.L_x_30379:
        /* <DEDUP_REMOVED lines=21> */
.L_x_30388:
[----:B------:R-:W-:Y:S05]  /*55b0*/  BSYNC B1 ;  /* 0x0000000000017941 */ /* 0x000fea0003800000 */
.L_x_30387:
[----:B------:R-:W-:Y:S01]  /*55c0*/  LEA R3, R0, 0x37800000, 0x17 ;  /* 0x3780000000037811 */ /* 0x000fe200078eb8ff */
[----:B------:R-:W-:-:S05]  /*55d0*/  IMAD.SHL.U32 R0, R2, 0x200000, RZ ;  /* 0x0020000002007824 */ /* 0x000fca00078e00ff */
[----:B------:R-:W-:-:S07]  /*55e0*/  LOP3.LUT R0, R3, R0, R4, 0xfe, !PT ;  /* 0x0000000003007212 */ /* 0x000fce00078efe04 */
.L_x_30386:
[----:B------:R-:W-:Y:S05]  /*55f0*/  BSYNC B0 ;  /* 0x0000000000007941 */ /* 0x000fea0003800000 */
.L_x_30385:
[----:B------:R-:W-:-:S04]  /*5600*/  FMUL.FTZ R0, R0, 1 ;  /* 0x3f80000000007820 */ /* 0x000fc80000410000 */
[----:B------:R0:W1:Y:S01]  /*5610*/  F2F.F64.F32 R2, R0 ;  /* 0x0000000000027310 */ /* 0x0000620000201800 */
[----:B------:R-:W-:Y:S05]  /*5620*/  BRA `(.L_x_30366) ;  /* 0x0000000000a47947 */ /* 0x000fea0003800000 */
.L_x_30378:
        /* <DEDUP_REMOVED lines=14> */
.L_x_30392:
[----:B------:R-:W-:Y:S05]  /*5710*/  BSYNC B0 ;  /* 0x0000000000007941 */ /* 0x000fea0003800000 */
.L_x_30391:
[----:B------:R-:W-:-:S04]  /*5720*/  FMUL.FTZ R0, R0, 1 ;  /* 0x3f80000000007820 */ /* 0x000fc80000410000 */
[----:B------:R0:W1:Y:S01]  /*5730*/  F2F.F64.F32 R2, R0 ;  /* 0x0000000000027310 */ /* 0x0000620000201800 */
[----:B------:R-:W-:Y:S05]  /*5740*/  BRA `(.L_x_30366) ;  /* 0x00000000005c7947 */ /* 0x000fea0003800000 */
.L_x_30365:
        /* <DEDUP_REMOVED lines=16> */
.L_x_30393:
[----:B------:R-:W-:Y:S01]  /*5850*/  CS2R R2, SRZ ;  /* 0x0000000000027805 */ /* 0x000fe2000001ff00 */
[----:B------:R-:W-:Y:S06]  /*5860*/  BRA `(.L_x_30366) ;  /* 0x0000000000147947 */ /* 0x000fec0003800000 */
.L_x_30390:
[----:B------:R-:W2:Y:S02]  /*5870*/  LDG.E.64 R2, desc[UR36][R4.64] ;  /* 0x0000002404027981 */ /* 0x000ea4000c1e1b00 */
[----:B--2---:R-:W0:Y:S01]  /*5880*/  I2F.F64.U64 R2, R2 ;  /* 0x0000000200027312 */ /* 0x004e220000301800 */
[----:B------:R-:W-:Y:S05]  /*5890*/  BRA `(.L_x_30366) ;  /* 0x0000000000087947 */ /* 0x000fea0003800000 */
.L_x_30389:
[----:B------:R-:W2:Y:S02]  /*58a0*/  LDG.E R2, desc[UR36][R4.64] ;  /* 0x0000002404027981 */ /* 0x000ea4000c1e1900 */
[----:B--2---:R-:W0:Y:S02]  /*58b0*/  I2F.F64.U32 R2, R2 ;  /* 0x0000000200027312 */ /* 0x004e240000201800 */
.L_x_30366:
[----:B------:R-:W2:Y:S01]  /*58c0*/  LDC.64 R6, c[0x0][0x428] ;  /* 0x00010a00ff067b82 */ /* 0x000ea20000000a00 */
[----:B------:R-:W-:Y:S01]  /*58d0*/  BSSY B0, `(.L_x_30394) ;  /* 0x0000022000007945 */ /* 0x000fe20003800000 */
[----:B--2---:R-:W-:-:S06]  /*58e0*/  DSETP.GTU.AND P0, PT, |R6|, +INF , PT ;  /* 0x7ff000000600742a */ /* 0x004fcc0003f0c200 */
[----:B01-3-5:R-:W-:-:S14]  /*58f0*/  DSETP.GTU.OR P0, PT, |R2|, +INF , P0 ;  /* 0x7ff000000200742a */ /* 0x02bfdc000070c600 */
[----:B------:R-:W-:Y:S05]  /*5900*/  @P0 BRA `(.L_x_30395) ;  /* 0x0000000000740947 */ /* 0x000fea0003800000 */
[----:B------:R-:W0:Y:S01]  /*5910*/  LDC.64 R8, c[0x0][0x428] ;  /* 0x00010a00ff087b82 */ /* 0x000e220000000a00 */
[----:B------:R-:W-:Y:S02]  /*5920*/  ULDC.64 UR4, c[0x0][0x428] ;  /* 0x00010a0000047ab9 */ /* 0x000fe40000000a00 */
[----:B----4-:R-:W-:Y:S01]  /*5930*/  IMAD.U32 R5, RZ, RZ, UR5 ;  /* 0x00000005ff057e24 */ /* 0x010fe2000f8e00ff */
        /* <DEDUP_REMOVED lines=26> */
.L_x_30395:
[----:B----4-:R-:W-:-:S11]  /*5ae0*/  DADD R4, R2, R6 ;  /* 0x0000000002047229 */ /* 0x010fd60000000006 */
.L_x_30396:
[----:B------:R-:W-:Y:S05]  /*5af0*/  BSYNC B0 ;  /* 0x0000000000007941 */ /* 0x000fea0003800000 */
.L_x_30394:
        /* <DEDUP_REMOVED lines=15> */
.L_x_30400:
[----:B------:R-:W0:Y:S02]  /*5bf0*/  F2I.S64.F64.TRUNC R4, R4 ;  /* 0x0000000400047311 */ /* 0x000e24000030d900 */
[----:B0-----:R-:W-:-:S05]  /*5c00*/  IMAD.MOV.U32 R3, RZ, RZ, R4 ;  /* 0x000000ffff037224 */ /* 0x001fca00078e0004 */
[----:B------:R0:W-:Y:S01]  /*5c10*/  STG.E.U8 desc[UR36][R16.64], R3 ;  /* 0x0000000310007986 */ /* 0x0001e2000c101124 */
[----:B------:R-:W-:Y:S05]  /*5c20*/  BRA `(.L_x_30402) ;  /* 0x0000000c00f87947 */ /* 0x000fea0003800000 */
.L_x_30399:
        /* <DEDUP_REMOVED lines=9> */
.L_x_30404:
[----:B------:R-:W0:Y:S02]  /*5cc0*/  F2I.F64.TRUNC R5, R4 ;  /* 0x0000000400057311 */ /* 0x000e24000030d100 */
[----:B0-----:R3:W-:Y:S01]  /*5cd0*/  STG.E desc[UR36][R16.64], R5 ;  /* 0x0000000510007986 */ /* 0x0017e2000c101924 */
[----:B------:R-:W-:Y:S05]  /*5ce0*/  BRA `(.L_x_30402) ;  /* 0x0000000c00c87947 */ /* 0x000fea0003800000 */
.L_x_30403:
[----:B------:R-:W0:Y:S02]  /*5cf0*/  F2I.F64.TRUNC R5, R4 ;  /* 0x0000000400057311 */ /* 0x000e24000030d100 */
[----:B0-----:R2:W-:Y:S01]  /*5d00*/  STG.E.U16 desc[UR36][R16.64], R5 ;  /* 0x0000000510007986 */ /* 0x0015e2000c101524 */
[----:B------:R-:W-:Y:S05]  /*5d10*/  BRA `(.L_x_30402) ;  /* 0x0000000c00bc7947 */ /* 0x000fea0003800000 */
.L_x_30398:
        /* <DEDUP_REMOVED lines=13> */
.L_x_30406:
        /* <DEDUP_REMOVED lines=8> */
.L_x_30405:
        /* <DEDUP_REMOVED lines=14> */
.L_x_30408:
        /* <DEDUP_REMOVED lines=9> */
.L_x_30407:
[----:B------:R0:W-:Y:S01]  /*5fe0*/  STG.E.64 desc[UR36][R16.64], R4 ;  /* 0x0000000410007986 */ /* 0x0001e2000c101b24 */
[----:B------:R-:W-:Y:S05]  /*5ff0*/  BRA `(.L_x_30402) ;  /* 0x0000000c00047947 */ /* 0x000fea0003800000 */
.L_x_30397:
        /* <DEDUP_REMOVED lines=12> */
.L_x_30411:
[----:B------:R-:W-:-:S05]  /*60c0*/  CS2R R6, SRZ ;  /* 0x0000000000067805 */ /* 0x000fca000001ff00 */
[----:B------:R0:W-:Y:S01]  /*60d0*/  STG.E.128 desc[UR36][R16.64], R4 ;  /* 0x0000000410007986 */ /* 0x0001e2000c101d24 */
[----:B------:R-:W-:Y:S05]  /*60e0*/  BRA `(.L_x_30402) ;  /* 0x0000000800c87947 */ /* 0x000fea0003800000 */
.L_x_30410:
        /* <DEDUP_REMOVED lines=25> */
.L_x_30415:
[----:B------:R-:W-:Y:S05]  /*6280*/  BSYNC B0 ;  /* 0x0000000000007941 */ /* 0x000fea0003800000 */
.L_x_30414:
[----:B------:R-:W-:-:S05]  /*6290*/  LOP3.LUT R3, R0, R3, RZ, 0xfc, !PT ;  /* 0x0000000300037212 */ /* 0x000fca00078efcff */
[----:B------:R0:W-:Y:S01]  /*62a0*/  STG.E.U8 desc[UR36][R16.64], R3 ;  /* 0x0000000310007986 */ /* 0x0001e2000c101124 */
[----:B------:R-:W-:Y:S05]  /*62b0*/  BRA `(.L_x_30402) ;  /* 0x0000000800547947 */ /* 0x000fea0003800000 */
.L_x_30413:
        /* <DEDUP_REMOVED lines=17> */
.L_x_30417:
[----:B------:R-:W-:Y:S01]  /*63d0*/  IMAD.MOV.U32 R0, RZ, RZ, 0x7f ;  /* 0x0000007fff007424 */ /* 0x000fe200078e00ff */
[----:B------:R-:W-:-:S04]  /*63e0*/  ISETP.GT.U32.AND P0, PT, R2, 0x7f800000, PT ;  /* 0x7f8000000200780c */ /* 0x000fc80003f04070 */
[----:B------:R-:W-:-:S09]  /*63f0*/  SEL R0, R0, 0x7c, P0 ;  /* 0x0000007c00007807 */ /* 0x000fd20000000000 */
.L_x_30418:
[----:B------:R-:W-:Y:S05]  /*6400*/  BSYNC B0 ;  /* 0x0000000000007941 */ /* 0x000fea0003800000 */
.L_x_30416:
[----:B------:R-:W-:-:S04]  /*6410*/  LOP3.LUT R2, R3, 0x80000000, RZ, 0xc0, !PT ;  /* 0x8000000003027812 */ /* 0x000fc800078ec0ff */
[----:B------:R-:W-:-:S04]  /*6420*/  SHF.R.U32.HI R3, RZ, 0x18, R2 ;  /* 0x00000018ff037819 */ /* 0x000fc80000011602 */
[----:B------:R-:W-:-:S05]  /*6430*/  LOP3.LUT R3, R0, R3, RZ, 0xfc, !PT ;  /* 0x0000000300037212 */ /* 0x000fca00078efcff */
[----:B------:R0:W-:Y:S01]  /*6440*/  STG.E.U8 desc[UR36][R16.64], R3 ;  /* 0x0000000310007986 */ /* 0x0001e2000c101124 */
[----:B------:R-:W-:Y:S05]  /*6450*/  BRA `(.L_x_30402) ;  /* 0x0000000400ec7947 */ /* 0x000fea0003800000 */
.L_x_30412:
        /* <DEDUP_REMOVED lines=8> */
.L_x_30409:
        /* <DEDUP_REMOVED lines=11> */
.L_x_30421:
        /* <DEDUP_REMOVED lines=21> */
.L_x_30424:
[----:B------:R-:W-:-:S04]  /*66e0*/  LOP3.LUT R2, R3, 0x80000000, RZ, 0xc0, !PT ;  /* 0x8000000003027812 */ /* 0x000fc800078ec0ff */
[----:B------:R-:W-:-:S04]  /*66f0*/  SHF.R.U32.HI R3, RZ, 0x18, R2 ;  /* 0x00000018ff037819 */ /* 0x000fc80000011602 */
[----:B------:R-:W-:-:S04]  /*6700*/  LOP3.LUT R0, R0, R3, RZ, 0xfc, !PT ;  /* 0x0000000300007212 */ /* 0x000fc800078efcff */
[----:B------:R-:W-:-:S07]  /*6710*/  PRMT R8, R0, 0x7610, R8 ;  /* 0x0000761000087816 */ /* 0x000fce0000000008 */
.L_x_30423:
[----:B------:R-:W-:Y:S05]  /*6720*/  BSYNC B0 ;  /* 0x0000000000007941 */ /* 0x000fea0003800000 */
.L_x_30422:
[----:B------:R0:W-:Y:S01]  /*6730*/  STG.E.U8 desc[UR36][R16.64], R8 ;  /* 0x0000000810007986 */ /* 0x0001e2000c101124 */
[----:B------:R-:W-:Y:S05]  /*6740*/  BRA `(.L_x_30402) ;  /* 0x0000000400307947 */ /* 0x000fea0003800000 */
.L_x_30420:
        /* <DEDUP_REMOVED lines=21> */
.L_x_30427:
[----:B------:R-:W-:-:S04]  /*68a0*/  LOP3.LUT R2, R3, 0x80000000, RZ, 0xc0, !PT ;  /* 0x8000000003027812 */ /* 0x000fc800078ec0ff */
[----:B------:R-:W-:-:S04]  /*68b0*/  SHF.R.U32.HI R3, RZ, 0x18, R2 ;  /* 0x00000018ff037819 */ /* 0x000fc80000011602 */
[----:B------:R-:W-:-:S04]  /*68c0*/  LOP3.LUT R0, R0, R3, RZ, 0xfc, !PT ;  /* 0x0000000300007212 */ /* 0x000fc800078efcff */
[----:B------:R-:W-:-:S07]  /*68d0*/  PRMT R8, R0, 0x7610, R8 ;  /* 0x0000761000087816 */ /* 0x000fce0000000008 */
.L_x_30426:
[----:B------:R-:W-:Y:S05]  /*68e0*/  BSYNC B0 ;  /* 0x0000000000007941 */ /* 0x000fea0003800000 */
.L_x_30425:
[----:B------:R0:W-:Y:S01]  /*68f0*/  STG.E.U8 desc[UR36][R16.64], R8 ;  /* 0x0000000810007986 */ /* 0x0001e2000c101124 */
[----:B------:R-:W-:Y:S05]  /*6900*/  BRA `(.L_x_30402) ;  /* 0x0000000000c07947 */ /* 0x000fea0003800000 */
.L_x_30419:
        /* <DEDUP_REMOVED lines=26> */
.L_x_30401:
        /* <DEDUP_REMOVED lines=16> */
.L_x_30430:
[----:B------:R-:W-:Y:S05]  /*6bb0*/  BRA `(.L_x_30402) ;  /* 0x0000000000147947 */ /* 0x000fea0003800000 */
.L_x_30429:
[----:B------:R-:W0:Y:S02]  /*6bc0*/  F2I.U64.F64.TRUNC R4, R4 ;  /* 0x0000000400047311 */ /* 0x000e24000030d800 */
[----:B0-----:R0:W-:Y:S01]  /*6bd0*/  STG.E.64 desc[UR36][R16.64], R4 ;  /* 0x0000000410007986 */ /* 0x0011e2000c101b24 */
[----:B------:R-:W-:Y:S05]  /*6be0*/  BRA `(.L_x_30402) ;  /* 0x0000000000087947 */ /* 0x000fea0003800000 */
.L_x_30428:
[----:B------:R-:W0:Y:S02]  /*6bf0*/  F2I.U32.F64.TRUNC R5, R4 ;  /* 0x0000000400057311 */ /* 0x000e24000030d000 */
[----:B0-----:R0:W-:Y:S02]  /*6c00*/  STG.E desc[UR36][R16.64], R5 ;  /* 0x0000000510007986 */ /* 0x0011e4000c101924 */
.L_x_30402:
[----:B------:R-:W-:-:S07]  /*6c10*/  VIADD R19, R19, 0x80 ;  /* 0x0000008013137836 */ /* 0x000fce0000000000 */
.L_x_30359:
[----:B------:R-:W-:Y:S05]  /*6c20*/  BSYNC B6 ;  /* 0x0000000000067941 */ /* 0x000fea0003800000 */
.L_x_30358:
        /* <DEDUP_REMOVED lines=307> */
.L_x_30433:
        /* <DEDUP_REMOVED lines=21> */
.L_x_30437:
[----:B------:R-:W2:Y:S02]  /*80b0*/  LDG.E.U8 R2, desc[UR36][R4.64] ;  /* 0x0000002404027981 */ /* 0x000ea4000c1e1100 */
[----:B--2---:R-:W0:Y:S01]  /*80c0*/  I2F.F64.U16 R2, R2 ;  /* 0x0000000200027312 */ /* 0x004e220000101800 */
[----:B------:R-:W-:Y:S05]  /*80d0*/  BRA `(.L_x_30439) ;  /* 0x0000000c00707947 */ /* 0x000fea0003800000 */
.L_x_30436:
        /* <DEDUP_REMOVED lines=9> */
.L_x_30441:
[----:B------:R-:W2:Y:S02]  /*8170*/  LDG.E R2, desc[UR36][R4.64] ;  /* 0x0000002404027981 */ /* 0x000ea4000c1e1900 */
[----:B--2---:R-:W0:Y:S01]  /*8180*/  I2F.F64 R2, R2 ;  /* 0x0000000200027312 */ /* 0x004e220000201c00 */
[----:B------:R-:W-:Y:S05]  /*8190*/  BRA `(.L_x_30439) ;  /* 0x0000000c00407947 */ /* 0x000fea0003800000 */
.L_x_30440:
[----:B------:R-:W2:Y:S02]  /*81a0*/  LDG.E.U16 R2, desc[UR36][R4.64] ;  /* 0x0000002404027981 */ /* 0x000ea4000c1e1500 */
[----:B--2---:R-:W0:Y:S01]  /*81b0*/  I2F.F64.S16 R2, R2 ;  /* 0x0000000200027312 */ /* 0x004e220000101c00 */
[----:B------:R-:W-:Y:S05]  /*81c0*/  BRA `(.L_x_30439) ;  /* 0x0000000c00347947 */ /* 0x000fea0003800000 */
.L_x_30435:
        /* <DEDUP_REMOVED lines=10> */
.L_x_30443:
[----:B------:R-:W2:Y:S02]  /*8270*/  LDG.E.U16 R0, desc[UR36][R4.64] ;  /* 0x0000002404007981 */ /* 0x000ea4000c1e1500 */
[----:B--2---:R-:W-:-:S05]  /*8280*/  HADD2.F32 R0, -RZ, R0.H0_H0 ;  /* 0x20000000ff007230 */ /* 0x004fca0000004100 */
[----:B------:R-:W-:-:S04]  /*8290*/  FMUL.FTZ R0, R0, 1 ;  /* 0x3f80000000007820 */ /* 0x000fc80000410000 */
[----:B------:R0:W1:Y:S01]  /*82a0*/  F2F.F64.F32 R2, R0 ;  /* 0x0000000000027310 */ /* 0x0000620000201800 */
[----:B------:R-:W-:Y:S05]  /*82b0*/  BRA `(.L_x_30439) ;  /* 0x0000000800f87947 */ /* 0x000fea0003800000 */
.L_x_30442:
        /* <DEDUP_REMOVED lines=10> */
.L_x_30445:
[----:B------:R-:W2:Y:S02]  /*8360*/  LDG.E.U16 R4, desc[UR36][R4.64] ;  /* 0x0000002404047981 */ /* 0x000ea4000c1e1500 */
[----:B--2---:R-:W-:-:S05]  /*8370*/  HADD2.F32 R0, -RZ, R4.H0_H0 ;  /* 0x20000004ff007230 */ /* 0x004fca0000004100 */
[----:B------:R-:W-:-:S04]  /*8380*/  FMUL.FTZ R0, R0, 1 ;  /* 0x3f80000000007820 */ /* 0x000fc80000410000 */
[----:B------:R0:W1:Y:S01]  /*8390*/  F2F.F64.F32 R2, R0 ;  /* 0x0000000000027310 */ /* 0x0000620000201800 */
[----:B------:R-:W-:Y:S05]  /*83a0*/  BRA `(.L_x_30439) ;  /* 0x0000000800bc7947 */ /* 0x000fea0003800000 */
.L_x_30444:
[----:B------:R0:W5:Y:S01]  /*83b0*/  LDG.E.64 R2, desc[UR36][R4.64] ;  /* 0x0000002404027981 */ /* 0x000162000c1e1b00 */
[----:B------:R-:W-:Y:S05]  /*83c0*/  BRA `(.L_x_30439) ;  /* 0x0000000800b47947 */ /* 0x000fea0003800000 */
.L_x_30434:
        /* <DEDUP_REMOVED lines=13> */
.L_x_30448:
[----:B------:R4:W5:Y:S01]  /*84a0*/  LDG.E.64 R2, desc[UR36][R4.64] ;  /* 0x0000002404027981 */ /* 0x000962000c1e1b00 */
[----:B------:R-:W-:Y:S05]  /*84b0*/  BRA `(.L_x_30439) ;  /* 0x0000000800787947 */ /* 0x000fea0003800000 */
.L_x_30447:
        /* <DEDUP_REMOVED lines=26> */
[----:B------:R-:W2:Y:S01]  /*8660*/  F2F.F64.F32 R2, R3 ;  /* 0x0000000300027310 */ /* 0x000ea20000201800 */
[----:B------:R-:W-:Y:S05]  /*8670*/  BRA `(.L_x_30439) ;  /* 0x0000000800087947 */ /* 0x000fea0003800000 */
.L_x_30450:
        /* <DEDUP_REMOVED lines=13> */
[----:B------:R-:W3:Y:S01]  /*8750*/  F2F.F64.F32 R2, R2 ;  /* 0x0000000200027310 */ /* 0x000ee20000201800 */
[----:B------:R-:W-:Y:S05]  /*8760*/  BRA `(.L_x_30439) ;  /* 0x0000000400cc7947 */ /* 0x000fea0003800000 */
.L_x_30449:
[----:B------:R-:W2:Y:S02]  /*8770*/  LDG.E.U16 R0, desc[UR36][R4.64] ;  /* 0x0000002404007981 */ /* 0x000ea4000c1e1500 */
[----:B--2---:R-:W-:-:S04]  /*8780*/  IMAD.U32 R0, R0, 0x10000, RZ ;  /* 0x0001000000007824 */ /* 0x004fc800078e00ff */
[----:B------:R-:W-:-:S04]  /*8790*/  FMUL.FTZ R0, R0, 1 ;  /* 0x3f80000000007820 */ /* 0x000fc80000410000 */
[----:B------:R0:W1:Y:S01]  /*87a0*/  F2F.F64.F32 R2, R0 ;  /* 0x0000000000027310 */ /* 0x0000620000201800 */
[----:B------:R-:W-:Y:S05]  /*87b0*/  BRA `(.L_x_30439) ;  /* 0x0000000400b87947 */ /* 0x000fea0003800000 */
.L_x_30446:
        /* <DEDUP_REMOVED lines=11> */
.L_x_30453:
        /* <DEDUP_REMOVED lines=21> */
.L_x_30457:
[----:B------:R-:W-:Y:S05]  /*89c0*/  BSYNC B1 ;  /* 0x0000000000017941 */ /* 0x000fea0003800000 */
.L_x_30456:
[----:B------:R-:W-:Y:S01]  /*89d0*/  LEA R3, R0, 0x3b800000, 0x17 ;  /* 0x3b80000000037811 */ /* 0x000fe200078eb8ff */
[----:B------:R-:W-:-:S05]  /*89e0*/  IMAD.SHL.U32 R0, R2, 0x100000, RZ ;  /* 0x0010000002007824 */ /* 0x000fca00078e00ff */
[----:B------:R-:W-:-:S07]  /*89f0*/  LOP3.LUT R0, R3, R0, R4, 0xfe, !PT ;  /* 0x0000000003007212 */ /* 0x000fce00078efe04 */
.L_x_30455:
[----:B------:R-:W-:Y:S05]  /*8a00*/  BSYNC B0 ;  /* 0x0000000000007941 */ /* 0x000fea0003800000 */
.L_x_30454:
[----:B------:R-:W-:-:S04]  /*8a10*/  FMUL.FTZ R0, R0, 1 ;  /* 0x3f80000000007820 */ /* 0x000fc80000410000 */
[----:B------:R0:W1:Y:S01]  /*8a20*/  F2F.F64.F32 R2, R0 ;  /* 0x0000000000027310 */ /* 0x0000620000201800 */
[----:B------:R-:W-:Y:S05]  /*8a30*/  BRA `(.L_x_30439) ;  /* 0x0000000400187947 */ /* 0x000fea0003800000 */
.L_x_30452:
        /* <DEDUP_REMOVED lines=21> */
.L_x_30461:
[----:B------:R-:W-:Y:S05]  /*8b90*/  BSYNC B1 ;  /* 0x0000000000017941 */ /* 0x000fea0003800000 */
.L_x_30460:
[----:B------:R-:W-:Y:S01]  /*8ba0*/  LEA R3, R0, 0x37800000, 0x17 ;  /* 0x3780000000037811 */ /* 0x000fe200078eb8ff */
[----:B------:R-:W-:-:S05]  /*8bb0*/  IMAD.SHL.U32 R0, R2, 0x200000, RZ ;  /* 0x0020000002007824 */ /* 0x000fca00078e00ff */
[----:B------:R-:W-:-:S07]  /*8bc0*/  LOP3.LUT R0, R3, R0, R4, 0xfe, !PT ;  /* 0x0000000003007212 */ /* 0x000fce00078efe04 */
.L_x_30459:
[----:B------:R-:W-:Y:S05]  /*8bd0*/  BSYNC B0 ;  /* 0x0000000000007941 */ /* 0x000fea0003800000 */
.L_x_30458:
[----:B------:R-:W-:-:S04]  /*8be0*/  FMUL.FTZ R0, R0, 1 ;  /* 0x3f80000000007820 */ /* 0x000fc80000410000 */
[----:B------:R0:W1:Y:S01]  /*8bf0*/  F2F.F64.F32 R2, R0 ;  /* 0x0000000000027310 */ /* 0x0000620000201800 */
[----:B------:R-:W-:Y:S05]  /*8c00*/  BRA `(.L_x_30439) ;  /* 0x0000000000a47947 */ /* 0x000fea0003800000 */
.L_x_30451:
        /* <DEDUP_REMOVED lines=14> */
.L_x_30465:
[----:B------:R-:W-:Y:S05]  /*8cf0*/  BSYNC B0 ;  /* 0x0000000000007941 */ /* 0x000fea0003800000 */
.L_x_30464:
[----:B------:R-:W-:-:S04]  /*8d00*/  FMUL.FTZ R0, R0, 1 ;  /* 0x3f80000000007820 */ /* 0x000fc80000410000 */
[----:B------:R0:W1:Y:S01]  /*8d10*/  F2F.F64.F32 R2, R0 ;  /* 0x0000000000027310 */ /* 0x0000620000201800 */
[----:B------:R-:W-:Y:S05]  /*8d20*/  BRA `(.L_x_30439) ;  /* 0x00000000005c7947 */ /* 0x000fea0003800000 */
.L_x_30438:
        /* <DEDUP_REMOVED lines=16> */
.L_x_30466:
[----:B------:R-:W-:Y:S01]  /*8e30*/  CS2R R2, SRZ ;  /* 0x0000000000027805 */ /* 0x000fe2000001ff00 */
[----:B------:R-:W-:Y:S06]  /*8e40*/  BRA `(.L_x_30439) ;  /* 0x0000000000147947 */ /* 0x000fec0003800000 */
.L_x_30463:
[----:B------:R-:W2:Y:S02]  /*8e50*/  LDG.E.64 R2, desc[UR36][R4.64] ;  /* 0x0000002404027981 */ /* 0x000ea4000c1e1b00 */
[----:B--2---:R-:W0:Y:S01]  /*8e60*/  I2F.F64.U64 R2, R2 ;  /* 0x0000000200027312 */ /* 0x004e220000301800 */
[----:B------:R-:W-:Y:S05]  /*8e70*/  BRA `(.L_x_30439) ;  /* 0x0000000000087947 */ /* 0x000fea0003800000 */
.L_x_30462:
[----:B------:R-:W2:Y:S02]  /*8e80*/  LDG.E R2, desc[UR36][R4.64] ;  /* 0x0000002404027981 */ /* 0x000ea4000c1e1900 */
[----:B--2---:R-:W0:Y:S02]  /*8e90*/  I2F.F64.U32 R2, R2 ;  /* 0x0000000200027312 */ /* 0x004e240000201800 */
.L_x_30439:
[----:B------:R-:W4:Y:S01]  /*8ea0*/  LDC.64 R6, c[0x0][0x428] ;  /* 0x00010a00ff067b82 */ /* 0x000f220000000a00 */
[----:B------:R-:W-:Y:S01]  /*8eb0*/  BSSY B0, `(.L_x_30467) ;  /* 0x0000022000007945 */ /* 0x000fe20003800000 */
[----:B----4-:R-:W-:-:S06]  /*8ec0*/  DSETP.GTU.AND P0, PT, |R6|, +INF , PT ;  /* 0x7ff000000600742a */ /* 0x010fcc0003f0c200 */
        /* <DEDUP_REMOVED lines=31> */
.L_x_30468:
[----:B------:R-:W-:-:S11]  /*90c0*/  DADD R4, R2, R6 ;  /* 0x0000000002047229 */ /* 0x000fd60000000006 */
.L_x_30469:
[----:B------:R-:W-:Y:S05]  /*90d0*/  BSYNC B0 ;  /* 0x0000000000007941 */ /* 0x000fea0003800000 */
.L_x_30467:
        /* <DEDUP_REMOVED lines=15> */
.L_x_30473:
[----:B------:R-:W0:Y:S02]  /*91d0*/  F2I.S64.F64.TRUNC R4, R4 ;  /* 0x0000000400047311 */ /* 0x000e24000030d900 */
[----:B0-----:R-:W-:-:S05]  /*91e0*/  IMAD.MOV.U32 R3, RZ, RZ, R4 ;  /* 0x000000ffff037224 */ /* 0x001fca00078e0004 */
[----:B------:R0:W-:Y:S01]  /*91f0*/  STG.E.U8 desc[UR36][R16.64], R3 ;  /* 0x0000000310007986 */ /* 0x0001e2000c101124 */
[----:B------:R-:W-:Y:S05]  /*9200*/  BRA `(.L_x_30475) ;  /* 0x0000000c00f87947 */ /* 0x000fea0003800000 */
.L_x_30472:
        /* <DEDUP_REMOVED lines=9> */
.L_x_30477:
[----:B------:R-:W0:Y:S02]  /*92a0*/  F2I.F64.TRUNC R5, R4 ;  /* 0x0000000400057311 */ /* 0x000e24000030d100 */
[----:B0-----:R0:W-:Y:S01]  /*92b0*/  STG.E desc[UR36][R16.64], R5 ;  /* 0x0000000510007986 */ /* 0x0011e2000c101924 */
[----:B------:R-:W-:Y:S05]  /*92c0*/  BRA `(.L_x_30475) ;  /* 0x0000000c00c87947 */ /* 0x000fea0003800000 */
.L_x_30476:
[----:B------:R-:W0:Y:S02]  /*92d0*/  F2I.F64.TRUNC R5, R4 ;  /* 0x0000000400057311 */ /* 0x000e24000030d100 */
[----:B0-----:R0:W-:Y:S01]  /*92e0*/  STG.E.U16 desc[UR36][R16.64], R5 ;  /* 0x0000000510007986 */ /* 0x0011e2000c101524 */
[----:B------:R-:W-:Y:S05]  /*92f0*/  BRA `(.L_x_30475) ;  /* 0x0000000c00bc7947 */ /* 0x000fea0003800000 */
.L_x_30471:
        /* <DEDUP_REMOVED lines=13> */
.L_x_30479:
        /* <DEDUP_REMOVED lines=8> */
.L_x_30478:
        /* <DEDUP_REMOVED lines=14> */
.L_x_30481:
        /* <DEDUP_REMOVED lines=9> */
.L_x_30480:
[----:B------:R0:W-:Y:S01]  /*95c0*/  STG.E.64 desc[UR36][R16.64], R4 ;  /* 0x0000000410007986 */ /* 0x0001e2000c101b24 */
[----:B------:R-:W-:Y:S05]  /*95d0*/  BRA `(.L_x_30475) ;  /* 0x0000000c00047947 */ /* 0x000fea0003800000 */
.L_x_30470:
        /* <DEDUP_REMOVED lines=12> */
.L_x_30484:
[----:B------:R-:W-:-:S05]  /*96a0*/  CS2R R6, SRZ ;  /* 0x0000000000067805 */ /* 0x000fca000001ff00 */
[----:B------:R0:W-:Y:S01]  /*96b0*/  STG.E.128 desc[UR36][R16.64], R4 ;  /* 0x0000000410007986 */ /* 0x0001e2000c101d24 */
[----:B------:R-:W-:Y:S05]  /*96c0*/  BRA `(.L_x_30475) ;  /* 0x0000000800c87947 */ /* 0x000fea0003800000 */
.L_x_30483:
        /* <DEDUP_REMOVED lines=25> */
.L_x_30488:
[----:B------:R-:W-:Y:S05]  /*9860*/  BSYNC B0 ;  /* 0x0000000000007941 */ /* 0x000fea0003800000 */
.L_x_30487:
[----:B------:R-:W-:-:S05]  /*9870*/  LOP3.LUT R3, R0, R3, RZ, 0xfc, !PT ;  /* 0x0000000300037212 */ /* 0x000fca00078efcff */
[----:B------:R0:W-:Y:S01]  /*9880*/  STG.E.U8 desc[UR36][R16.64], R3 ;  /* 0x0000000310007986 */ /* 0x0001e2000c101124 */
[----:B------:R-:W-:Y:S05]  /*9890*/  BRA `(.L_x_30475) ;  /* 0x0000000800547947 */ /* 0x000fea0003800000 */
.L_x_30486:
        /* <DEDUP_REMOVED lines=17> */
.L_x_30490:
[----:B------:R-:W-:Y:S01]  /*99b0*/  IMAD.MOV.U32 R0, RZ, RZ, 0x7f ;  /* 0x0000007fff007424 */ /* 0x000fe200078e00ff */
[----:B------:R-:W-:-:S04]  /*99c0*/  ISETP.GT.U32.AND P0, PT, R2, 0x7f800000, PT ;  /* 0x7f8000000200780c */ /* 0x000fc80003f04070 */
[----:B------:R-:W-:-:S09]  /*99d0*/  SEL R0, R0, 0x7c, P0 ;  /* 0x0000007c00007807 */ /* 0x000fd20000000000 */
.L_x_30491:
[----:B------:R-:W-:Y:S05]  /*99e0*/  BSYNC B0 ;  /* 0x0000000000007941 */ /* 0x000fea0003800000 */
.L_x_30489:
[----:B------:R-:W-:-:S04]  /*99f0*/  LOP3.LUT R2, R3, 0x80000000, RZ, 0xc0, !PT ;  /* 0x8000000003027812 */ /* 0x000fc800078ec0ff */
[----:B------:R-:W-:-:S04]  /*9a00*/  SHF.R.U32.HI R3, RZ, 0x18, R2 ;  /* 0x00000018ff037819 */ /* 0x000fc80000011602 */
[----:B------:R-:W-:-:S05]  /*9a10*/  LOP3.LUT R3, R0, R3, RZ, 0xfc, !PT ;  /* 0x0000000300037212 */ /* 0x000fca00078efcff */
[----:B------:R0:W-:Y:S01]  /*9a20*/  STG.E.U8 desc[UR36][R16.64], R3 ;  /* 0x0000000310007986 */ /* 0x0001e2000c101124 */
[----:B------:R-:W-:Y:S05]  /*9a30*/  BRA `(.L_x_30475) ;  /* 0x0000000400ec7947 */ /* 0x000fea0003800000 */
.L_x_30485:
        /* <DEDUP_REMOVED lines=8> */
.L_x_30482:
        /* <DEDUP_REMOVED lines=11> */
.L_x_30494:
        /* <DEDUP_REMOVED lines=21> */
.L_x_30497:
[----:B------:R-:W-:-:S04]  /*9cc0*/  LOP3.LUT R2, R3, 0x80000000, RZ, 0xc0, !PT ;  /* 0x8000000003027812 */ /* 0x000fc800078ec0ff */
[----:B------:R-:W-:-:S04]  /*9cd0*/  SHF.R.U32.HI R3, RZ, 0x18, R2 ;  /* 0x00000018ff037819 */ /* 0x000fc80000011602 */
[----:B------:R-:W-:-:S04]  /*9ce0*/  LOP3.LUT R0, R0, R3, RZ, 0xfc, !PT ;  /* 0x0000000300007212 */ /* 0x000fc800078efcff */
[----:B------:R-:W-:-:S07]  /*9cf0*/  PRMT R8, R0, 0x7610, R8 ;  /* 0x0000761000087816 */ /* 0x000fce0000000008 */
.L_x_30496:
[----:B------:R-:W-:Y:S05]  /*9d00*/  BSYNC B0 ;  /* 0x0000000000007941 */ /* 0x000fea0003800000 */
.L_x_30495:
[----:B------:R0:W-:Y:S01]  /*9d10*/  STG.E.U8 desc[UR36][R16.64], R8 ;  /* 0x0000000810007986 */ /* 0x0001e2000c101124 */
[----:B------:R-:W-:Y:S05]  /*9d20*/  BRA `(.L_x_30475) ;  /* 0x0000000400307947 */ /* 0x000fea0003800000 */
.L_x_30493:
        /* <DEDUP_REMOVED lines=21> */
.L_x_30500:
[----:B------:R-:W-:-:S04]  /*9e80*/  LOP3.LUT R2, R3, 0x80000000, RZ, 0xc0, !PT ;  /* 0x8000000003027812 */ /* 0x000fc800078ec0ff */
[----:B------:R-:W-:-:S04]  /*9e90*/  SHF.R.U32.HI R3, RZ, 0x18, R2 ;  /* 0x00000018ff037819 */ /* 0x000fc80000011602 */
[----:B------:R-:W-:-:S04]  /*9ea0*/  LOP3.LUT R0, R0, R3, RZ, 0xfc, !PT ;  /* 0x0000000300007212 */ /* 0x000fc800078efcff */
[----:B------:R-:W-:-:S07]  /*9eb0*/  PRMT R8, R0, 0x7610, R8 ;  /* 0x0000761000087816 */ /* 0x000fce0000000008 */
.L_x_30499:
[----:B------:R-:W-:Y:S05]  /*9ec0*/  BSYNC B0 ;  /* 0x0000000000007941 */ /* 0x000fea0003800000 */
.L_x_30498:
[----:B------:R2:W-:Y:S01]  /*9ed0*/  STG.E.U8 desc[UR36][R16.64], R8 ;  /* 0x0000000810007986 */ /* 0x0005e2000c101124 */
[----:B------:R-:W-:Y:S05]  /*9ee0*/  BRA `(.L_x_30475) ;  /* 0x0000000000c07947 */ /* 0x000fea0003800000 */
.L_x_30492:
        /* <DEDUP_REMOVED lines=26> */
.L_x_30474:
        /* <DEDUP_REMOVED lines=16> */
.L_x_30503:
[----:B------:R-:W-:Y:S05]  /*a190*/  BRA `(.L_x_30475) ;  /* 0x0000000000147947 */ /* 0x000fea0003800000 */
.L_x_30502:
[----:B------:R-:W0:Y:S02]  /*a1a0*/  F2I.U64.F64.TRUNC R4, R4 ;  /* 0x0000000400047311 */ /* 0x000e24000030d800 */
[----:B0-----:R4:W-:Y:S01]  /*a1b0*/  STG.E.64 desc[UR36][R16.64], R4 ;  /* 0x0000000410007986 */ /* 0x0019e2000c101b24 */
[----:B------:R-:W-:Y:S05]  /*a1c0*/  BRA `(.L_x_30475) ;  /* 0x0000000000087947 */ /* 0x000fea0003800000 */
.L_x_30501:
[----:B------:R-:W0:Y:S02]  /*a1d0*/  F2I.U32.F64.TRUNC R5, R4 ;  /* 0x0000000400057311 */ /* 0x000e24000030d000 */
[----:B0-----:R3:W-:Y:S02]  /*a1e0*/  STG.E desc[UR36][R16.64], R5 ;  /* 0x0000000510007986 */ /* 0x0017e4000c101924 */
.L_x_30475:
[----:B------:R-:W-:-:S07]  /*a1f0*/  VIADD R19, R19, 0x80 ;  /* 0x0000008013137836 */ /* 0x000fce0000000000 */
.L_x_30432:
[----:B------:R-:W-:Y:S05]  /*a200*/  BSYNC B6 ;  /* 0x0000000000067941 */ /* 0x000fea0003800000 */
.L_x_30431:
        /* <DEDUP_REMOVED lines=306> */
.L_x_30504:
        /* <DEDUP_REMOVED lines=21> */
.L_x_30508:
[----:B------:R-:W2:Y:S02]  /*b680*/  LDG.E.U8 R2, desc[UR36][R4.64] ;  /* 0x0000002404027981 */ /* 0x000ea4000c1e1100 */
[----:B--2---:R-:W0:Y:S01]  /*b690*/  I2F.F64.U16 R2, R2 ;  /* 0x0000000200027312 */ /* 0x004e220000101800 */
[----:B------:R-:W-:Y:S05]  /*b6a0*/  BRA `(.L_x_30510) ;  /* 0x0000000c00707947 */ /* 0x000fea0003800000 */
.L_x_30507:
        /* <DEDUP_REMOVED lines=9> */
.L_x_30512:
[----:B------:R-:W2:Y:S02]  /*b740*/  LDG.E R2, desc[UR36][R4.64] ;  /* 0x0000002404027981 */ /* 0x000ea4000c1e1900 */
[----:B--2---:R-:W0:Y:S01]  /*b750*/  I2F.F64 R2, R2 ;  /* 0x0000000200027312 */ /* 0x004e220000201c00 */
[----:B------:R-:W-:Y:S05]  /*b760*/  BRA `(.L_x_30510) ;  /* 0x0000000c00407947 */ /* 0x000fea0003800000 */
.L_x_30511:
[----:B------:R-:W2:Y:S02]  /*b770*/  LDG.E.U16 R2, desc[UR36][R4.64] ;  /* 0x0000002404027981 */ /* 0x000ea4000c1e1500 */
[----:B--2---:R-:W0:Y:S01]  /*b780*/  I2F.F64.S16 R2, R2 ;  /* 0x0000000200027312 */ /* 0x004e220000101c00 */
[----:B------:R-:W-:Y:S05]  /*b790*/  BRA `(.L_x_30510) ;  /* 0x0000000c00347947 */ /* 0x000fea0003800000 */
.L_x_30506:
        /* <DEDUP_REMOVED lines=10> */
.L_x_30514:
[----:B------:R-:W2:Y:S02]  /*b840*/  LDG.E.U16 R0, desc[UR36][R4.64] ;  /* 0x0000002404007981 */ /* 0x000ea4000c1e1500 */
[----:B--2---:R-:W-:-:S05]  /*b850*/  HADD2.F32 R0, -RZ, R0.H0_H0 ;  /* 0x20000000ff007230 */ /* 0x004fca0000004100 */
[----:B------:R-:W-:-:S04]  /*b860*/  FMUL.FTZ R0, R0, 1 ;  /* 0x3f80000000007820 */ /* 0x000fc80000410000 */
[----:B------:R0:W1:Y:S01]  /*b870*/  F2F.F64.F32 R2, R0 ;  /* 0x0000000000027310 */ /* 0x0000620000201800 */
[----:B------:R-:W-:Y:S05]  /*b880*/  BRA `(.L_x_30510) ;  /* 0x0000000800f87947 */ /* 0x000fea0003800000 */
.L_x_30513:
        /* <DEDUP_REMOVED lines=10> */
.L_x_30516:
[----:B------:R-:W2:Y:S02]  /*b930*/  LDG.E.U16 R4, desc[UR36][R4.64] ;  /* 0x0000002404047981 */ /* 0x000ea4000c1e1500 */
[----:B--2---:R-:W-:-:S05]  /*b940*/  HADD2.F32 R0, -RZ, R4.H0_H0 ;  /* 0x20000004ff007230 */ /* 0x004fca0000004100 */
[----:B------:R-:W-:-:S04]  /*b950*/  FMUL.FTZ R0, R0, 1 ;  /* 0x3f80000000007820 */ /* 0x000fc80000410000 */
[----:B------:R0:W1:Y:S01]  /*b960*/  F2F.F64.F32 R2, R0 ;  /* 0x0000000000027310 */ /* 0x0000620000201800 */
[----:B------:R-:W-:Y:S05]  /*b970*/  BRA `(.L_x_30510) ;  /* 0x0000000800bc7947 */ /* 0x000fea0003800000 */
.L_x_30515:
[----:B------:R0:W5:Y:S01]  /*b980*/  LDG.E.64 R2, desc[UR36][R4.64] ;  /* 0x0000002404027981 */ /* 0x000162000c1e1b00 */
[----:B------:R-:W-:Y:S05]  /*b990*/  BRA `(.L_x_30510) ;  /* 0x0000000800b47947 */ /* 0x000fea0003800000 */
.L_x_30505:
        /* <DEDUP_REMOVED lines=13> */
.L_x_30519:
[----:B------:R0:W5:Y:S01]  /*ba70*/  LDG.E.64 R2, desc[UR36][R4.64] ;  /* 0x0000002404027981 */ /* 0x000162000c1e1b00 */
[----:B------:R-:W-:Y:S05]  /*ba80*/  BRA `(.L_x_30510) ;  /* 0x0000000800787947 */ /* 0x000fea0003800000 */
.L_x_30518:
        /* <DEDUP_REMOVED lines=28> */
.L_x_30521:
        /* <DEDUP_REMOVED lines=15> */
.L_x_30520:
[----:B------:R-:W2:Y:S02]  /*bd40*/  LDG.E.U16 R0, desc[UR36][R4.64] ;  /* 0x0000002404007981 */ /* 0x000ea4000c1e1500 */
[----:B--2---:R-:W-:-:S04]  /*bd50*/  IMAD.U32 R0, R0, 0x10000, RZ ;  /* 0x0001000000007824 */ /* 0x004fc800078e00ff */
[----:B------:R-:W-:-:S04]  /*bd60*/  FMUL.FTZ R0, R0, 1 ;  /* 0x3f80000000007820 */ /* 0x000fc80000410000 */
[----:B------:R0:W1:Y:S01]  /*bd70*/  F2F.F64.F32 R2, R0 ;  /* 0x0000000000027310 */ /* 0x0000620000201800 */
[----:B------:R-:W-:Y:S05]  /*bd80*/  BRA `(.L_x_30510) ;  /* 0x0000000400b87947 */ /* 0x000fea0003800000 */
.L_x_30517:
        /* <DEDUP_REMOVED lines=9> */
[----:B--2---:R-:W2:Y:S01]  /*be20*/  I2F.F64.U16 R2, R2 ;  /* 0x0000000200027312 */ /* 0x004ea20000101800 */
[----:B------:R-:W-:Y:S05]  /*be30*/  BRA `(.L_x_30510) ;  /* 0x00000004008c7947 */ /* 0x000fea0003800000 */
.L_x_30524:
        /* <DEDUP_REMOVED lines=21> */
.L_x_30528:
[----:B------:R-:W-:Y:S05]  /*bf90*/  BSYNC B1 ;  /* 0x0000000000017941 */ /* 0x000fea0003800000 */
.L_x_30527:
[----:B------:R-:W-:Y:S01]  /*bfa0*/  LEA R3, R0, 0x3b800000, 0x17 ;  /* 0x3b80000000037811 */ /* 0x000fe200078eb8ff */
[----:B------:R-:W-:-:S05]  /*bfb0*/  IMAD.SHL.U32 R0, R2, 0x100000, RZ ;  /* 0x0010000002007824 */ /* 0x000fca00078e00ff */
[----:B------:R-:W-:-:S07]  /*bfc0*/  LOP3.LUT R0, R3, R0, R4, 0xfe, !PT ;  /* 0x0000000003007212 */ /* 0x000fce00078efe04 */
.L_x_30526:
[----:B------:R-:W-:Y:S05]  /*bfd0*/  BSYNC B0 ;  /* 0x0000000000007941 */ /* 0x000fea0003800000 */
.L_x_30525:
[----:B------:R-:W-:-:S04]  /*bfe0*/  FMUL.FTZ R0, R0, 1 ;  /* 0x3f80000000007820 */ /* 0x000fc80000410000 */
[----:B------:R3:W4:Y:S01]  /*bff0*/  F2F.F64.F32 R2, R0 ;  /* 0x0000000000027310 */ /* 0x0007220000201800 */
[----:B------:R-:W-:Y:S05]  /*c000*/  BRA `(.L_x_30510) ;  /* 0x0000000400187947 */ /* 0x000fea0003800000 */
.L_x_30523:
        /* <DEDUP_REMOVED lines=21> */
.L_x_30532:
[----:B------:R-:W-:Y:S05]  /*c160*/  BSYNC B1 ;  /* 0x0000000000017941 */ /* 0x000fea0003800000 */
.L_x_30531:
[----:B------:R-:W-:Y:S01]  /*c170*/  LEA R3, R0, 0x37800000, 0x17 ;  /* 0x3780000000037811 */ /* 0x000fe200078eb8ff */
[----:B------:R-:W-:-:S05]  /*c180*/  IMAD.SHL.U32 R0, R2, 0x200000, RZ ;  /* 0x0020000002007824 */ /* 0x000fca00078e00ff */
[----:B------:R-:W-:-:S07]  /*c190*/  LOP3.LUT R0, R3, R0, R4, 0xfe, !PT ;  /* 0x0000000003007212 */ /* 0x000fce00078efe04 */
.L_x_30530:
[----:B------:R-:W-:Y:S05]  /*c1a0*/  BSYNC B0 ;  /* 0x0000000000007941 */ /* 0x000fea0003800000 */
.L_x_30529:
[----:B------:R-:W-:-:S04]  /*c1b0*/  FMUL.FTZ R0, R0, 1 ;  /* 0x3f80000000007820 */ /* 0x000fc80000410000 */
[----:B------:R0:W1:Y:S01]  /*c1c0*/  F2F.F64.F32 R2, R0 ;  /* 0x0000000000027310 */ /* 0x0000620000201800 */
[----:B------:R-:W-:Y:S05]  /*c1d0*/  BRA `(.L_x_30510) ;  /* 0x0000000000a47947 */ /* 0x000fea0003800000 */
.L_x_30522:
        /* <DEDUP_REMOVED lines=14> */
.L_x_30536:
[----:B------:R-:W-:Y:S05]  /*c2c0*/  BSYNC B0 ;  /* 0x0000000000007941 */ /* 0x000fea0003800000 */
.L_x_30535:
[----:B------:R-:W-:-:S04]  /*c2d0*/  FMUL.FTZ R0, R0, 1 ;  /* 0x3f80000000007820 */ /* 0x000fc80000410000 */
[----:B------:R0:W1:Y:S01]  /*c2e0*/  F2F.F64.F32 R2, R0 ;  /* 0x0000000000027310 */ /* 0x0000620000201800 */
[----:B------:R-:W-:Y:S05]  /*c2f0*/  BRA `(.L_x_30510) ;  /* 0x00000000005c7947 */ /* 0x000fea0003800000 */
.L_x_30509:
        /* <DEDUP_REMOVED lines=16> */
.L_x_30537:
[----:B------:R-:W-:Y:S01]  /*c400*/  CS2R R2, SRZ ;  /* 0x0000000000027805 */ /* 0x000fe2000001ff00 */
[----:B------:R-:W-:Y:S06]  /*c410*/  BRA `(.L_x_30510) ;  /* 0x0000000000147947 */ /* 0x000fec0003800000 */
.L_x_30534:
[----:B------:R-:W2:Y:S02]  /*c420*/  LDG.E.64 R2, desc[UR36][R4.64] ;  /* 0x0000002404027981 */ /* 0x000ea4000c1e1b00 */
[----:B--2---:R-:W0:Y:S01]  /*c430*/  I2F.F64.U64 R2, R2 ;  /* 0x0000000200027312 */ /* 0x004e220000301800 */
[----:B------:R-:W-:Y:S05]  /*c440*/  BRA `(.L_x_30510) ;  /* 0x0000000000087947 */ /* 0x000fea0003800000 */
.L_x_30533:
[----:B------:R-:W2:Y:S02]  /*c450*/  LDG.E R2, desc[UR36][R4.64] ;  /* 0x0000002404027981 */ /* 0x000ea4000c1e1900 */
[----:B--2---:R-:W0:Y:S02]  /*c460*/  I2F.F64.U32 R2, R2 ;  /* 0x0000000200027312 */ /* 0x004e240000201800 */
.L_x_30510:
        /* <DEDUP_REMOVED lines=34> */
.L_x_30539:
[----:B------:R-:W-:-:S11]  /*c690*/  DADD R4, R2, R6 ;  /* 0x0000000002047229 */ /* 0x000fd60000000006 */
.L_x_30540:
[----:B------:R-:W-:Y:S05]  /*c6a0*/  BSYNC B0 ;  /* 0x0000000000007941 */ /* 0x000fea0003800000 */
.L_x_30538:
        /* <DEDUP_REMOVED lines=15> */
.L_x_30544:
[----:B------:R-:W0:Y:S02]  /*c7a0*/  F2I.S64.F64.TRUNC R4, R4 ;  /* 0x0000000400047311 */ /* 0x000e24000030d900 */
[----:B0-----:R-:W-:-:S05]  /*c7b0*/  IMAD.MOV.U32 R3, RZ, RZ, R4 ;  /* 0x000000ffff037224 */ /* 0x001fca00078e0004 */
[----:B------:R-:W-:Y:S01]  /*c7c0*/  STG.E.U8 desc[UR36][R16.64], R3 ;  /* 0x0000000310007986 */ /* 0x000fe2000c101124 */
[----:B------:R-:W-:Y:S05]  /*c7d0*/  EXIT ;  /* 0x000000000000794d */ /* 0x000fea0003800000 */
.L_x_30543:
        /* <DEDUP_REMOVED lines=9> */
.L_x_30547:
[----:B------:R-:W0:Y:S02]  /*c870*/  F2I.F64.TRUNC R5, R4 ;  /* 0x0000000400057311 */ /* 0x000e24000030d100 */
[----:B0-----:R-:W-:Y:S01]  /*c880*/  STG.E desc[UR36][R16.64], R5 ;  /* 0x0000000510007986 */ /* 0x001fe2000c101924 */
[----:B------:R-:W-:Y:S05]  /*c890*/  EXIT ;  /* 0x000000000000794d */ /* 0x000fea0003800000 */
.L_x_30546:
[----:B------:R-:W0:Y:S02]  /*c8a0*/  F2I.F64.TRUNC R5, R4 ;  /* 0x0000000400057311 */ /* 0x000e24000030d100 */
[----:B0-----:R-:W-:Y:S01]  /*c8b0*/  STG.E.U16 desc[UR36][R16.64], R5 ;  /* 0x0000000510007986 */ /* 0x001fe2000c101524 */
[----:B------:R-:W-:Y:S05]  /*c8c0*/  EXIT ;  /* 0x000000000000794d */ /* 0x000fea0003800000 */
.L_x_30542:
        /* <DEDUP_REMOVED lines=13> */
.L_x_30549:
        /* <DEDUP_REMOVED lines=8> */
.L_x_30548:
        /* <DEDUP_REMOVED lines=14> */
.L_x_30551:
        /* <DEDUP_REMOVED lines=9> */
.L_x_30550:
[----:B------:R-:W-:Y:S01]  /*cb90*/  STG.E.64 desc[UR36][R16.64], R4 ;  /* 0x0000000410007986 */ /* 0x000fe2000c101b24 */
[----:B------:R-:W-:Y:S05]  /*cba0*/  EXIT ;  /* 0x000000000000794d */ /* 0x000fea0003800000 */
.L_x_30541:
        /* <DEDUP_REMOVED lines=12> */
.L_x_30554:
[----:B------:R-:W-:-:S05]  /*cc70*/  CS2R R6, SRZ ;  /* 0x0000000000067805 */ /* 0x000fca000001ff00 */
[----:B------:R-:W-:Y:S01]  /*cc80*/  STG.E.128 desc[UR36][R16.64], R4 ;  /* 0x0000000410007986 */ /* 0x000fe2000c101d24 */
[----:B------:R-:W-:Y:S05]  /*cc90*/  EXIT ;  /* 0x000000000000794d */ /* 0x000fea0003800000 */
.L_x_30553:
        /* <DEDUP_REMOVED lines=25> */
.L_x_30558:
[----:B------:R-:W-:Y:S05]  /*ce30*/  BSYNC B0 ;  /* 0x0000000000007941 */ /* 0x000fea0003800000 */
.L_x_30557:
[----:B------:R-:W-:-:S05]  /*ce40*/  LOP3.LUT R3, R0, R3, RZ, 0xfc, !PT ;  /* 0x0000000300037212 */ /* 0x000fca00078efcff */
[----:B------:R-:W-:Y:S01]  /*ce50*/  STG.E.U8 desc[UR36][R16.64], R3 ;  /* 0x0000000310007986 */ /* 0x000fe2000c101124 */
[----:B------:R-:W-:Y:S05]  /*ce60*/  EXIT ;  /* 0x000000000000794d */ /* 0x000fea0003800000 */
.L_x_30556:
        /* <DEDUP_REMOVED lines=17> */
.L_x_30560:
[----:B------:R-:W-:Y:S01]  /*cf80*/  IMAD.MOV.U32 R0, RZ, RZ, 0x7f ;  /* 0x0000007fff007424 */ /* 0x000fe200078e00ff */
[----:B------:R-:W-:-:S04]  /*cf90*/  ISETP.GT.U32.AND P0, PT, R2, 0x7f800000, PT ;  /* 0x7f8000000200780c */ /* 0x000fc80003f04070 */
[----:B------:R-:W-:-:S09]  /*cfa0*/  SEL R0, R0, 0x7c, P0 ;  /* 0x0000007c00007807 */ /* 0x000fd20000000000 */
.L_x_30561:
[----:B------:R-:W-:Y:S05]  /*cfb0*/  BSYNC B0 ;  /* 0x0000000000007941 */ /* 0x000fea0003800000 */
.L_x_30559:
[----:B------:R-:W-:-:S04]  /*cfc0*/  LOP3.LUT R2, R3, 0x80000000, RZ, 0xc0, !PT ;  /* 0x8000000003027812 */ /* 0x000fc800078ec0ff */
[----:B------:R-:W-:-:S04]  /*cfd0*/  SHF.R.U32.HI R3, RZ, 0x18, R2 ;  /* 0x00000018ff037819 */ /* 0x000fc80000011602 */
[----:B------:R-:W-:-:S05]  /*cfe0*/  LOP3.LUT R3, R0, R3, RZ, 0xfc, !PT ;  /* 0x0000000300037212 */ /* 0x000fca00078efcff */
[----:B------:R-:W-:Y:S01]  /*cff0*/  STG.E.U8 desc[UR36][R16.64], R3 ;  /* 0x0000000310007986 */ /* 0x000fe2000c101124 */
[----:B------:R-:W-:Y:S05]  /*d000*/  EXIT ;  /* 0x000000000000794d */ /* 0x000fea0003800000 */
.L_x_30555:
        /* <DEDUP_REMOVED lines=8> */
.L_x_30552:
        /* <DEDUP_REMOVED lines=11> */
.L_x_30564:
        /* <DEDUP_REMOVED lines=21> */
.L_x_30567:
[----:B------:R-:W-:-:S04]  /*d290*/  LOP3.LUT R2, R3, 0x80000000, RZ, 0xc0, !PT ;  /* 0x8000000003027812 */ /* 0x000fc800078ec0ff */
[----:B------:R-:W-:-:S04]  /*d2a0*/  SHF.R.U32.HI R3, RZ, 0x18, R2 ;  /* 0x00000018ff037819 */ /* 0x000fc80000011602 */
[----:B------:R-:W-:-:S04]  /*d2b0*/  LOP3.LUT R0, R0, R3, RZ, 0xfc, !PT ;  /* 0x0000000300007212 */ /* 0x000fc800078efcff */
[----:B------:R-:W-:-:S07]  /*d2c0*/  PRMT R8, R0, 0x7610, R8 ;  /* 0x0000761000087816 */ /* 0x000fce0000000008 */
.L_x_30566:
[----:B------:R-:W-:Y:S05]  /*d2d0*/  BSYNC B0 ;  /* 0x0000000000007941 */ /* 0x000fea0003800000 */
.L_x_30565:
[----:B------:R-:W-:Y:S01]  /*d2e0*/  STG.E.U8 desc[UR36][R16.64], R8 ;  /* 0x0000000810007986 */ /* 0x000fe2000c101124 */
[----:B------:R-:W-:Y:S05]  /*d2f0*/  EXIT ;  /* 0x000000000000794d */ /* 0x000fea0003800000 */
.L_x_30563:
        /* <DEDUP_REMOVED lines=21> */
.L_x_30570:
[----:B------:R-:W-:-:S04]  /*d450*/  LOP3.LUT R2, R3, 0x80000000, RZ, 0xc0, !PT ;  /* 0x8000000003027812 */ /* 0x000fc800078ec0ff */
[----:B------:R-:W-:-:S04]  /*d460*/  SHF.R.U32.HI R3, RZ, 0x18, R2 ;  /* 0x00000018ff037819 */ /* 0x000fc80000011602 */
[----:B------:R-:W-:-:S04]  /*d470*/  LOP3.LUT R0, R0, R3, RZ, 0xfc, !PT ;  /* 0x0000000300007212 */ /* 0x000fc800078efcff */
[----:B------:R-:W-:-:S07]  /*d480*/  PRMT R8, R0, 0x7610, R8 ;  /* 0x0000761000087816 */ /* 0x000fce0000000008 */
.L_x_30569:
[----:B------:R-:W-:Y:S05]  /*d490*/  BSYNC B0 ;  /* 0x0000000000007941 */ /* 0x000fea0003800000 */
.L_x_30568:
[----:B------:R-:W-:Y:S01]  /*d4a0*/  STG.E.U8 desc[UR36][R16.64], R8 ;  /* 0x0000000810007986 */ /* 0x000fe2000c101124 */
[----:B------:R-:W-:Y:S05]  /*d4b0*/  EXIT ;  /* 0x000000000000794d */ /* 0x000fea0003800000 */
.L_x_30562:
        /* <DEDUP_REMOVED lines=26> */
.L_x_30545:
        /* <DEDUP_REMOVED lines=16> */
.L_x_30573:
[----:B------:R-:W-:Y:S05]  /*d760*/  EXIT ;  /* 0x000000000000794d */ /* 0x000fea0003800000 */
.L_x_30572:
[----:B------:R-:W0:Y:S02]  /*d770*/  F2I.U64.F64.TRUNC R4, R4 ;  /* 0x0000000400047311 */ /* 0x000e24000030d800 */
[----:B0-----:R-:W-:Y:S01]  /*d780*/  STG.E.64 desc[UR36][R16.64], R4 ;  /* 0x0000000410007986 */ /* 0x001fe2000c101b24 */
[----:B------:R-:W-:Y:S05]  /*d790*/  EXIT ;  /* 0x000000000000794d */ /* 0x000fea0003800000 */
.L_x_30571:
[----:B------:R-:W0:Y:S02]  /*d7a0*/  F2I.U32.F64.TRUNC R5, R4 ;  /* 0x0000000400057311 */ /* 0x000e24000030d000 */
[----:B0-----:R-:W-:Y:S01]  /*d7b0*/  STG.E desc[UR36][R16.64], R5 ;  /* 0x0000000510007986 */ /* 0x001fe2000c101924 */
[----:B------:R-:W-:Y:S05]  /*d7c0*/  EXIT ;  /* 0x000000000000794d */ /* 0x000fea0003800000 */
.L_x_30574:
        /* <DEDUP_REMOVED lines=11> */
.L_x_32295:


//--------------------- .text._ZN2at6native27unrolled_elementwise_kernelINS0_13BUnaryFunctorIdddZZZNS0_21nextafter_kernel_cudaERNS_18TensorIteratorBaseEENKUlvE_clEvENKUlvE_clEvEUlddE_EESt5arrayIPcLm2EELi4E23TrivialOffsetCalculatorILi1EjESD_NS0_6memory12LoadWithCastILi1EEENSE_13StoreWithCastILi1EEEEEviT_T0_T2_T3_T4_T5_ --------------------------
	.section	.text._ZN2at6native27unrolled_elementwise_kernelINS0_13BUnaryFunctorIdddZZZNS0_21nextafter_kernel_cudaERNS_18TensorIteratorBaseEENKUlvE_clEvENKUlvE_clEvEUlddE_EESt5arrayIPcLm2EELi4E23TrivialOffsetCalculatorILi1EjESD_NS0_6memory12LoadWithCastILi1EEENSE_13StoreWithCastILi1EEEEEviT_T0_T2_T3_T4_T5_,"ax",@progbits
	.align	128
        .global         _ZN2at6native27unrolled_elementwise_kernelINS0_13BUnaryFunctorIdddZZZNS0_21nextafter_kernel_cudaERNS_18TensorIteratorBaseEENKUlvE_clEvENKUlvE_clEvEUlddE_EESt5arrayIPcLm2EELi4E23TrivialOffsetCalculatorILi1EjESD_NS0_6memory12LoadWithCastILi1EEENSE_13StoreWithCastILi1EEEEEviT_T0_T2_T3_T4_T5_
        .type           _ZN2at6native27unrolled_elementwise_kernelINS0_13BUnaryFunctorIdddZZZNS0_21nextafter_kernel_cudaERNS_18TensorIteratorBaseEENKUlvE_clEvENKUlvE_clEvEUlddE_EESt5arrayIPcLm2EELi4E23TrivialOffsetCalculatorILi1EjESD_NS0_6memory12LoadWithCastILi1EEENSE_13StoreWithCastILi1EEEEEviT_T0_T2_T3_T4_T5_,@function
        .size           _ZN2at6native27unrolled_elementwise_kernelINS0_13BUnaryFunctorIdddZZZNS0_21nextafter_kernel_cudaERNS_18TensorIteratorBaseEENKUlvE_clEvENKUlvE_clEvEUlddE_EESt5arrayIPcLm2EELi4E23TrivialOffsetCalculatorILi1EjESD_NS0_6memory12LoadWithCastILi1EEENSE_13StoreWithCastILi1EEEEEviT_T0_T2_T3_T4_T5_,(.L_x_32296 - _ZN2at6native27unrolled_elementwise_kernelINS0_13BUnaryFunctorIdddZZZNS0_21nextafter_kernel_cudaERNS_18TensorIteratorBaseEENKUlvE_clEvENKUlvE_clEvEUlddE_EESt5arrayIPcLm2EELi4E23TrivialOffsetCalculatorILi1EjESD_NS0_6memory12LoadWithCastILi1EEENSE_13StoreWithCastILi1EEEEEviT_T0_T2_T3_T4_T5_)
        .other          _ZN2at6native27unrolled_elementwise_kernelINS0_13BUnaryFunctorIdddZZZNS0_21nextafter_kernel_cudaERNS_18TensorIteratorBaseEENKUlvE_clEvENKUlvE_clEvEUlddE_EESt5arrayIPcLm2EELi4E23TrivialOffsetCalculatorILi1EjESD_NS0_6memory12LoadWithCastILi1EEENSE_13StoreWithCastILi1EEEEEviT_T0_T2_T3_T4_T5_,@"STO_CUDA_ENTRY STV_DEFAULT"
_ZN2at6native27unrolled_elementwise_kernelINS0_13BUnaryFunctorIdddZZZNS0_21nextafter_kernel_cudaERNS_18TensorIteratorBaseEENKUlvE_clEvENKUlvE_clEvEUlddE_EESt5arrayIPcLm2EELi4E23TrivialOffsetCalculatorILi1EjESD_NS0_6memory12LoadWithCastILi1EEENSE_13StoreWithCastILi1EEEEEviT_T0_T2_T3_T4_T5_:
.text._ZN2at6native27unrolled_elementwise_kernelINS0_13BUnaryFunctorIdddZZZNS0_21nextafter_kernel_cudaERNS_18TensorIteratorBaseEENKUlvE_clEvENKUlvE_clEvEUlddE_EESt5arrayIPcLm2EELi4E23TrivialOffsetCalculatorILi1EjESD_NS0_6memory12LoadWithCastILi1EEENSE_13StoreWithCastILi1EEEEEviT_T0_T2_T3_T4_T5_:
        /* <DEDUP_REMOVED lines=32> */
.L_x_30580:
[----:B------:R-:W2:Y:S02]  /*0200*/  LDG.E.U8 R4, desc[UR36][R4.64] ;  /* 0x0000002404047981 */ /* 0x000ea4000c1e1100 */
[----:B--2---:R0:W1:Y:S01]  /*0210*/  I2F.F64.U16 R26, R4 ;  /* 0x00000004001a7312 */ /* 0x0040620000101800 */
[----:B------:R-:W-:Y:S05]  /*0220*/  BRA `(.L_x_30582) ;  /* 0x0000000c00747947 */ /* 0x000fea0003800000 */
.L_x_30579:
        /* <DEDUP_REMOVED lines=9> */
.L_x_30584:
[----:B------:R-:W2:Y:S02]  /*02c0*/  LDG.E R4, desc[UR36][R4.64] ;  /* 0x0000002404047981 */ /* 0x000ea4000c1e1900 */
[----:B--2---:R1:W2:Y:S01]  /*02d0*/  I2F.F64 R26, R4 ;  /* 0x00000004001a7312 */ /* 0x0042a20000201c00 */
[----:B------:R-:W-:Y:S05]  /*02e0*/  BRA `(.L_x_30582) ;  /* 0x0000000c00447947 */ /* 0x000fea0003800000 */
.L_x_30583:
[----:B------:R-:W2:Y:S02]  /*02f0*/  LDG.E.U16 R4, desc[UR36][R4.64] ;  /* 0x0000002404047981 */ /* 0x000ea4000c1e1500 */
[----:B--2---:R3:W4:Y:S01]  /*0300*/  I2F.F64.S16 R26, R4 ;  /* 0x00000004001a7312 */ /* 0x0047220000101c00 */
[----:B------:R-:W-:Y:S05]  /*0310*/  BRA `(.L_x_30582) ;  /* 0x0000000c00387947 */ /* 0x000fea0003800000 */
.L_x_30578:
        /* <DEDUP_REMOVED lines=10> */
.L_x_30586:
[----:B------:R-:W2:Y:S02]  /*03c0*/  LDG.E.U16 R0, desc[UR36][R4.64] ;  /* 0x0000002404007981 */ /* 0x000ea4000c1e1500 */
[----:B--2---:R-:W-:-:S05]  /*03d0*/  HADD2.F32 R0, -RZ, R0.H0_H0 ;  /* 0x20000000ff007230 */ /* 0x004fca0000004100 */
[----:B------:R-:W-:-:S04]  /*03e0*/  FMUL.FTZ R0, R0, 1 ;  /* 0x3f80000000007820 */ /* 0x000fc80000410000 */
[----:B------:R0:W1:Y:S01]  /*03f0*/  F2F.F64.F32 R26, R0 ;  /* 0x00000000001a7310 */ /* 0x0000620000201800 */
[----:B------:R-:W-:Y:S05]  /*0400*/  BRA `(.L_x_30582) ;  /* 0x0000000800fc7947 */ /* 0x000fea0003800000 */
.L_x_30585:
        /* <DEDUP_REMOVED lines=10> */
.L_x_30588:
[----:B------:R-:W2:Y:S02]  /*04b0*/  LDG.E.U16 R4, desc[UR36][R4.64] ;  /* 0x0000002404047981 */ /* 0x000ea4000c1e1500 */
[----:B--2---:R-:W-:-:S05]  /*04c0*/  HADD2.F32 R0, -RZ, R4.H0_H0 ;  /* 0x20000004ff007230 */ /* 0x004fca0000004100 */
[----:B------:R-:W-:-:S04]  /*04d0*/  FMUL.FTZ R0, R0, 1 ;  /* 0x3f80000000007820 */ /* 0x000fc80000410000 */
[----:B------:R0:W1:Y:S01]  /*04e0*/  F2F.F64.F32 R26, R0 ;  /* 0x00000000001a7310 */ /* 0x0000620000201800 */
[----:B------:R-:W-:Y:S05]  /*04f0*/  BRA `(.L_x_30582) ;  /* 0x0000000800c07947 */ /* 0x000fea0003800000 */
.L_x_30587:
[----:B------:R0:W5:Y:S01]  /*0500*/  LDG.E.64 R26, desc[UR36][R4.64] ;  /* 0x00000024041a7981 */ /* 0x000162000c1e1b00 */
[----:B------:R-:W-:Y:S05]  /*0510*/  BRA `(.L_x_30582) ;  /* 0x0000000800b87947 */ /* 0x000fea0003800000 */
.L_x_30577:
        /* <DEDUP_REMOVED lines=13> */
.L_x_30591:
[----:B------:R0:W5:Y:S01]  /*05f0*/  LDG.E.64 R26, desc[UR36][R4.64] ;  /* 0x00000024041a7981 */ /* 0x000162000c1e1b00 */
[----:B------:R-:W-:Y:S05]  /*0600*/  BRA `(.L_x_30582) ;  /* 0x00000008007c7947 */ /* 0x000fea0003800000 */
.L_x_30590:
        /* <DEDUP_REMOVED lines=28> */
.L_x_30593:
        /* <DEDUP_REMOVED lines=16> */
.L_x_30592:
[----:B------:R-:W2:Y:S02]  /*08d0*/  LDG.E.U16 R0, desc[UR36][R4.64] ;  /* 0x0000002404007981 */ /* 0x000ea4000c1e1500 */
[----:B--2---:R-:W-:-:S04]  /*08e0*/  IMAD.U32 R0, R0, 0x10000, RZ ;  /* 0x0001000000007824 */ /* 0x004fc800078e00ff */
[----:B------:R-:W-:-:S04]  /*08f0*/  FMUL.FTZ R0, R0, 1 ;  /* 0x3f80000000007820 */ /* 0x000fc80000410000 */
[----:B------:R0:W1:Y:S01]  /*0900*/  F2F.F64.F32 R26, R0 ;  /* 0x00000000001a7310 */ /* 0x0000620000201800 */
[----:B------:R-:W-:Y:S05]  /*0910*/  BRA `(.L_x_30582) ;  /* 0x0000000400b87947 */ /* 0x000fea0003800000 */
.L_x_30589:
        /* <DEDUP_REMOVED lines=11> */
.L_x_30596:
        /* <DEDUP_REMOVED lines=21> */
.L_x_30600:
[----:B------:R-:W-:Y:S05]  /*0b20*/  BSYNC B1 ;  /* 0x0000000000017941 */ /* 0x000fea0003800000 */
.L_x_30599:
[----:B------:R-:W-:Y:S01]  /*0b30*/  LEA R5, R0, 0x3b800000, 0x17 ;  /* 0x3b80000000057811 */ /* 0x000fe200078eb8ff */
[----:B------:R-:W-:-:S05]  /*0b40*/  IMAD.SHL.U32 R0, R3, 0x100000, RZ ;  /* 0x0010000003007824 */ /* 0x000fca00078e00ff */
[----:B------:R-:W-:-:S07]  /*0b50*/  LOP3.LUT R0, R5, R0, R6, 0xfe, !PT ;  /* 0x0000000005007212 */ /* 0x000fce00078efe06 */
.L_x_30598:
[----:B------:R-:W-:Y:S05]  /*0b60*/  BSYNC B0 ;  /* 0x0000000000007941 */ /* 0x000fea0003800000 */
.L_x_30597:
[----:B------:R-:W-:-:S04]  /*0b70*/  FMUL.FTZ R0, R0, 1 ;  /* 0x3f80000000007820 */ /* 0x000fc80000410000 */
[----:B------:R0:W1:Y:S01]  /*0b80*/  F2F.F64.F32 R26, R0 ;  /* 0x00000000001a7310 */ /* 0x0000620000201800 */
[----:B------:R-:W-:Y:S05]  /*0b90*/  BRA `(.L_x_30582) ;  /* 0x0000000400187947 */ /* 0x000fea0003800000 */
.L_x_30595:
        /* <DEDUP_REMOVED lines=21> */
.L_x_30604:
[----:B------:R-:W-:Y:S05]  /*0cf0*/  BSYNC B1 ;  /* 0x0000000000017941 */ /* 0x000fea0003800000 */
.L_x_30603:
[----:B------:R-:W-:Y:S01]  /*0d00*/  LEA R5, R0, 0x37800000, 0x17 ;  /* 0x3780000000057811 */ /* 0x000fe200078eb8ff */
[----:B------:R-:W-:-:S05]  /*0d10*/  IMAD.SHL.U32 R0, R3, 0x200000, RZ ;  /* 0x0020000003007824 */ /* 0x000fca00078e00ff */
[----:B------:R-:W-:-:S07]  /*0d20*/  LOP3.LUT R0, R5, R0, R6, 0xfe, !PT ;  /* 0x0000000005007212 */ /* 0x000fce00078efe06 */
.L_x_30602:
[----:B------:R-:W-:Y:S05]  /*0d30*/  BSYNC B0 ;  /* 0x0000000000007941 */ /* 0x000fea0003800000 */
.L_x_30601:
[----:B------:R-:W-:-:S04]  /*0d40*/  FMUL.FTZ R0, R0, 1 ;  /* 0x3f80000000007820 */ /* 0x000fc80000410000 */
[----:B------:R0:W1:Y:S01]  /*0d50*/  F2F.F64.F32 R26, R0 ;  /* 0x00000000001a7310 */ /* 0x0000620000201800 */
[----:B------:R-:W-:Y:S05]  /*0d60*/  BRA `(.L_x_30582) ;  /* 0x0000000000a47947 */ /* 0x000fea0003800000 */
.L_x_30594:
        /* <DEDUP_REMOVED lines=14> */
.L_x_30608:
[----:B------:R-:W-:Y:S05]  /*0e50*/  BSYNC B0 ;  /* 0x0000000000007941 */ /* 0x000fea0003800000 */
.L_x_30607:
[----:B------:R-:W-:-:S04]  /*0e60*/  FMUL.FTZ R0, R0, 1 ;  /* 0x3f80000000007820 */ /* 0x000fc80000410000 */
[----:B------:R0:W1:Y:S01]  /*0e70*/  F2F.F64.F32 R26, R0 ;  /* 0x00000000001a7310 */ /* 0x0000620000201800 */
[----:B------:R-:W-:Y:S05]  /*0e80*/  BRA `(.L_x_30582) ;  /* 0x00000000005c7947 */ /* 0x000fea0003800000 */
.L_x_30581:
        /* <DEDUP_REMOVED lines=16> */
.L_x_30609:
[----:B------:R-:W-:Y:S01]  /*0f90*/  CS2R R26, SRZ ;  /* 0x00000000001a7805 */ /* 0x000fe2000001ff00 */
[----:B------:R-:W-:Y:S06]  /*0fa0*/  BRA `(.L_x_30582) ;  /* 0x0000000000147947 */ /* 0x000fec0003800000 */
.L_x_30606:
[----:B------:R-:W2:Y:S02]  /*0fb0*/  LDG.E.64 R26, desc[UR36][R4.64] ;  /* 0x00000024041a7981 */ /* 0x000ea4000c1e1b00 */
[----:B--2---:R-:W0:Y:S01]  /*0fc0*/  I2F.F64.U64 R26, R26 ;  /* 0x0000001a001a7312 */ /* 0x004e220000301800 */
[----:B------:R-:W-:Y:S05]  /*0fd0*/  BRA `(.L_x_30582) ;  /* 0x0000000000087947 */ /* 0x000fea0003800000 */
.L_x_30605:
[----:B------:R-:W2:Y:S02]  /*0fe0*/  LDG.E R4, desc[UR36][R4.64] ;  /* 0x0000002404047981 */ /* 0x000ea4000c1e1900 */
[----:B--2---:R0:W1:Y:S02]  /*0ff0*/  I2F.F64.U32 R26, R4 ;  /* 0x00000004001a7312 */ /* 0x0040640000201800 */
.L_x_30582:
[----:B------:R-:W3:Y:S02]  /*1000*/  S2R R22, SR_TID.X ;  /* 0x0000000000167919 */ /* 0x000ee40000002100 */
[----:B---3--:R-:W-:-:S07]  /*1010*/  VIADD R22, R22, 0x80 ;  /* 0x0000008016167836 */ /* 0x008fce0000000000 */
.L_x_30576:
[----:B------:R-:W-:Y:S05]  /*1020*/  BSYNC B6 ;  /* 0x0000000000067941 */ /* 0x000fea0003800000 */
.L_x_30575:
        /* <DEDUP_REMOVED lines=24> */
.L_x_30615:
[----:B------:R-:W3:Y:S02]  /*11b0*/  LDG.E.U8 R4, desc[UR36][R4.64] ;  /* 0x0000002404047981 */ /* 0x000ee4000c1e1100 */
[----:B---3--:R0:W1:Y:S01]  /*11c0*/  I2F.F64.U16 R24, R4 ;  /* 0x0000000400187312 */ /* 0x0080620000101800 */
[----:B------:R-:W-:Y:S05]  /*11d0*/  BRA `(.L_x_30617) ;  /* 0x0000000c00707947 */ /* 0x000fea0003800000 */
.L_x_30614:
        /* <DEDUP_REMOVED lines=9> */
.L_x_30619:
[----:B------:R-:W3:Y:S02]  /*1270*/  LDG.E R4, desc[UR36][R4.64] ;  /* 0x0000002404047981 */ /* 0x000ee4000c1e1900 */
[----:B---3--:R0:W1:Y:S01]  /*1280*/  I2F.F64 R24, R4 ;  /* 0x0000000400187312 */ /* 0x0080620000201c00 */
[----:B------:R-:W-:Y:S05]  /*1290*/  BRA `(.L_x_30617) ;  /* 0x0000000c00407947 */ /* 0x000fea0003800000 */
.L_x_30618:
[----:B------:R-:W3:Y:S02]  /*12a0*/  LDG.E.U16 R4, desc[UR36][R4.64] ;  /* 0x0000002404047981 */ /* 0x000ee4000c1e1500 */
[----:B---3--:R0:W1:Y:S01]  /*12b0*/  I2F.F64.S16 R24, R4 ;  /* 0x0000000400187312 */ /* 0x0080620000101c00 */
[----:B------:R-:W-:Y:S05]  /*12c0*/  BRA `(.L_x_30617) ;  /* 0x0000000c00347947 */ /* 0x000fea0003800000 */
.L_x_30613:
        /* <DEDUP_REMOVED lines=10> */
.L_x_30621:
[----:B------:R-:W3:Y:S02]  /*1370*/  LDG.E.U16 R0, desc[UR36][R4.64] ;  /* 0x0000002404007981 */ /* 0x000ee4000c1e1500 */
[----:B---3--:R-:W-:-:S05]  /*1380*/  HADD2.F32 R0, -RZ, R0.H0_H0 ;  /* 0x20000000ff007230 */ /* 0x008fca0000004100 */
[----:B------:R-:W-:-:S04]  /*1390*/  FMUL.FTZ R0, R0, 1 ;  /* 0x3f80000000007820 */ /* 0x000fc80000410000 */
[----:B------:R0:W1:Y:S01]  /*13a0*/  F2F.F64.F32 R24, R0 ;  /* 0x0000000000187310 */ /* 0x0000620000201800 */
[----:B------:R-:W-:Y:S05]  /*13b0*/  BRA `(.L_x_30617) ;  /* 0x0000000800f87947 */ /* 0x000fea0003800000 */
.L_x_30620:
        /* <DEDUP_REMOVED lines=10> */
.L_x_30623:
[----:B------:R-:W3:Y:S02]  /*1460*/  LDG.E.U16 R4, desc[UR36][R4.64] ;  /* 0x0000002404047981 */ /* 0x000ee4000c1e1500 */
[----:B---3--:R-:W-:-:S05]  /*1470*/  HADD2.F32 R0, -RZ, R4.H0_H0 ;  /* 0x20000004ff007230 */ /* 0x008fca0000004100 */
[----:B------:R-:W-:-:S04]  /*1480*/  FMUL.FTZ R0, R0, 1 ;  /* 0x3f80000000007820 */ /* 0x000fc80000410000 */
[----:B------:R0:W1:Y:S01]  /*1490*/  F2F.F64.F32 R24, R0 ;  /* 0x0000000000187310 */ /* 0x0000620000201800 */
[----:B------:R-:W-:Y:S05]  /*14a0*/  BRA `(.L_x_30617) ;  /* 0x0000000800bc7947 */ /* 0x000fea0003800000 */
.L_x_30622:
[----:B------:R0:W5:Y:S01]  /*14b0*/  LDG.E.64 R24, desc[UR36][R4.64] ;  /* 0x0000002404187981 */ /* 0x000162000c1e1b00 */
[----:B------:R-:W-:Y:S05]  /*14c0*/  BRA `(.L_x_30617) ;  /* 0x0000000800b47947 */ /* 0x000fea0003800000 */
.L_x_30612:
        /* <DEDUP_REMOVED lines=13> */
.L_x_30626:
[----:B------:R0:W5:Y:S01]  /*15a0*/  LDG.E.64 R24, desc[UR36][R4.64] ;  /* 0x0000002404187981 */ /* 0x000162000c1e1b00 */
[----:B------:R-:W-:Y:S05]  /*15b0*/  BRA `(.L_x_30617) ;  /* 0x0000000800787947 */ /* 0x000fea0003800000 */
.L_x_30625:
        /* <DEDUP_REMOVED lines=28> */
.L_x_30628:
        /* <DEDUP_REMOVED lines=15> */
.L_x_30627:
[----:B------:R-:W3:Y:S02]  /*1870*/  LDG.E.U16 R0, desc[UR36][R4.64] ;  /* 0x0000002404007981 */ /* 0x000ee4000c1e1500 */
[----:B---3--:R-:W-:-:S04]  /*1880*/  IMAD.U32 R0, R0, 0x10000, RZ ;  /* 0x0001000000007824 */ /* 0x008fc800078e00ff */
[----:B------:R-:W-:-:S04]  /*1890*/  FMUL.FTZ R0, R0, 1 ;  /* 0x3f80000000007820 */ /* 0x000fc80000410000 */
[----:B------:R0:W1:Y:S01]  /*18a0*/  F2F.F64.F32 R24, R0 ;  /* 0x0000000000187310 */ /* 0x0000620000201800 */
[----:B------:R-:W-:Y:S05]  /*18b0*/  BRA `(.L_x_30617) ;  /* 0x0000000400b87947 */ /* 0x000fea0003800000 */
.L_x_30624:
        /* <DEDUP_REMOVED lines=11> */
.L_x_30631:
        /* <DEDUP_REMOVED lines=21> */
.L_x_30635:
[----:B------:R-:W-:Y:S05]  /*1ac0*/  BSYNC B1 ;  /* 0x0000000000017941 */ /* 0x000fea0003800000 */
.L_x_30634:
[----:B------:R-:W-:Y:S01]  /*1ad0*/  LEA R5, R0, 0x3b800000, 0x17 ;  /* 0x3b80000000057811 */ /* 0x000fe200078eb8ff */
[----:B------:R-:W-:-:S05]  /*1ae0*/  IMAD.SHL.U32 R0, R3, 0x100000, RZ ;  /* 0x0010000003007824 */ /* 0x000fca00078e00ff */
[----:B------:R-:W-:-:S07]  /*1af0*/  LOP3.LUT R0, R5, R0, R6, 0xfe, !PT ;  /* 0x0000000005007212 */ /* 0x000fce00078efe06 */
.L_x_30633:
[----:B------:R-:W-:Y:S05]  /*1b00*/  BSYNC B0 ;  /* 0x0000000000007941 */ /* 0x000fea0003800000 */
.L_x_30632:
[----:B------:R-:W-:-:S04]  /*1b10*/  FMUL.FTZ R0, R0, 1 ;  /* 0x3f80000000007820 */ /* 0x000fc80000410000 */
[----:B------:R0:W1:Y:S01]  /*1b20*/  F2F.F64.F32 R24, R0 ;  /* 0x0000000000187310 */ /* 0x0000620000201800 */
[----:B------:R-:W-:Y:S05]  /*1b30*/  BRA `(.L_x_30617) ;  /* 0x0000000400187947 */ /* 0x000fea0003800000 */
.L_x_30630:
        /* <DEDUP_REMOVED lines=21> */
.L_x_30639:
[----:B------:R-:W-:Y:S05]  /*1c90*/  BSYNC B1 ;  /* 0x0000000000017941 */ /* 0x000fea0003800000 */
.L_x_30638:
[----:B------:R-:W-:Y:S01]  /*1ca0*/  LEA R5, R0, 0x37800000, 0x17 ;  /* 0x3780000000057811 */ /* 0x000fe200078eb8ff */
[----:B------:R-:W-:-:S05]  /*1cb0*/  IMAD.SHL.U32 R0, R3, 0x200000, RZ ;  /* 0x0020000003007824 */ /* 0x000fca00078e00ff */
[----:B------:R-:W-:-:S07]  /*1cc0*/  LOP3.LUT R0, R5, R0, R6, 0xfe, !PT ;  /* 0x0000000005007212 */ /* 0x000fce00078efe06 */
.L_x_30637:
[----:B------:R-:W-:Y:S05]  /*1cd0*/  BSYNC B0 ;  /* 0x0000000000007941 */ /* 0x000fea0003800000 */
.L_x_30636:
[----:B------:R-:W-:-:S04]  /*1ce0*/  FMUL.FTZ R0, R0, 1 ;  /* 0x3f80000000007820 */ /* 0x000fc80000410000 */
[----:B------:R0:W1:Y:S01]  /*1cf0*/  F2F.F64.F32 R24, R0 ;  /* 0x0000000000187310 */ /* 0x0000620000201800 */
[----:B------:R-:W-:Y:S05]  /*1d00*/  BRA `(.L_x_30617) ;  /* 0x0000000000a47947 */ /* 0x000fea0003800000 */
.L_x_30629:
        /* <DEDUP_REMOVED lines=14> */
.L_x_30643:
[----:B------:R-:W-:Y:S05]  /*1df0*/  BSYNC B0 ;  /* 0x0000000000007941 */ /* 0x000fea0003800000 */
.L_x_30642:
[----:B------:R-:W-:-:S04]  /*1e00*/  FMUL.FTZ R0, R0, 1 ;  /* 0x3f80000000007820 */ /* 0x000fc80000410000 */
[----:B------:R0:W1:Y:S01]  /*1e10*/  F2F.F64.F32 R24, R0 ;  /* 0x0000000000187310 */ /* 0x0000620000201800 */
[----:B------:R-:W-:Y:S05]  /*1e20*/  BRA `(.L_x_30617) ;  /* 0x00000000005c7947 */ /* 0x000fea0003800000 */
.L_x_30616:
        /* <DEDUP_REMOVED lines=16> */
.L_x_30644:
[----:B------:R-:W-:Y:S01]  /*1f30*/  CS2R R24, SRZ ;  /* 0x0000000000187805 */ /* 0x000fe2000001ff00 */
[----:B------:R-:W-:Y:S06]  /*1f40*/  BRA `(.L_x_30617) ;  /* 0x0000000000147947 */ /* 0x000fec0003800000 */
.L_x_30641:
[----:B------:R-:W3:Y:S02]  /*1f50*/  LDG.E.64 R24, desc[UR36][R4.64] ;  /* 0x0000002404187981 */ /* 0x000ee4000c1e1b00 */
[----:B---3--:R-:W0:Y:S01]  /*1f60*/  I2F.F64.U64 R24, R24 ;  /* 0x0000001800187312 */ /* 0x008e220000301800 */
[----:B------:R-:W-:Y:S05]  /*1f70*/  BRA `(.L_x_30617) ;  /* 0x0000000000087947 */ /* 0x000fea0003800000 */
.L_x_30640:
[----:B------:R-:W3:Y:S02]  /*1f80*/  LDG.E R4, desc[UR36][R4.64] ;  /* 0x0000002404047981 */ /* 0x000ee4000c1e1900 */
[----:B---3--:R0:W1:Y:S02]  /*1f90*/  I2F.F64.U32 R24, R4 ;  /* 0x0000000400187312 */ /* 0x0080640000201800 */
.L_x_30617:
[----:B------:R-:W-:-:S07]  /*1fa0*/  VIADD R22, R22, 0x80 ;  /* 0x0000008016167836 */ /* 0x000fce0000000000 */
.L_x_30611:
[----:B------:R-:W-:Y:S05]  /*1fb0*/  BSYNC B6 ;  /* 0x0000000000067941 */ /* 0x000fea0003800000 */
.L_x_30610:
        /* <DEDUP_REMOVED lines=26> */
.L_x_30650:
[----:B------:R-:W3:Y:S02]  /*2160*/  LDG.E.U8 R4, desc[UR36][R4.64] ;  /* 0x0000002404047981 */ /* 0x000ee4000c1e1100 */
[----:B---3--:R0:W1:Y:S01]  /*2170*/  I2F.F64.U16 R16, R4 ;  /* 0x0000000400107312 */ /* 0x0080620000101800 */
[----:B------:R-:W-:Y:S05]  /*2180*/  BRA `(.L_x_30652) ;  /* 0x0000000c00707947 */ /* 0x000fea0003800000 */
.L_x_30649:
        /* <DEDUP_REMOVED lines=9> */
.L_x_30654:
[----:B------:R-:W3:Y:S02]  /*2220*/  LDG.E R4, desc[UR36][R4.64] ;  /* 0x0000002404047981 */ /* 0x000ee4000c1e1900 */
[----:B---3--:R0:W1:Y:S01]  /*2230*/  I2F.F64 R16, R4 ;  /* 0x0000000400107312 */ /* 0x0080620000201c00 */
[----:B------:R-:W-:Y:S05]  /*2240*/  BRA `(.L_x_30652) ;  /* 0x0000000c00407947 */ /* 0x000fea0003800000 */
.L_x_30653:
[----:B------:R-:W3:Y:S02]  /*2250*/  LDG.E.U16 R4, desc[UR36][R4.64] ;  /* 0x0000002404047981 */ /* 0x000ee4000c1e1500 */
[----:B---3--:R0:W1:Y:S01]  /*2260*/  I2F.F64.S16 R16, R4 ;  /* 0x0000000400107312 */ /* 0x0080620000101c00 */
[----:B------:R-:W-:Y:S05]  /*2270*/  BRA `(.L_x_30652) ;  /* 0x0000000c00347947 */ /* 0x000fea0003800000 */
.L_x_30648:
        /* <DEDUP_REMOVED lines=10> */
.L_x_30656:
[----:B------:R-:W3:Y:S02]  /*2320*/  LDG.E.U16 R0, desc[UR36][R4.64] ;  /* 0x0000002404007981 */ /* 0x000ee4000c1e1500 */
[----:B---3--:R-:W-:-:S05]  /*2330*/  HADD2.F32 R0, -RZ, R0.H0_H0 ;  /* 0x20000000ff007230 */ /* 0x008fca0000004100 */
[----:B------:R-:W-:-:S04]  /*2340*/  FMUL.FTZ R0, R0, 1 ;  /* 0x3f80000000007820 */ /* 0x000fc80000410000 */
[----:B------:R0:W1:Y:S01]  /*2350*/  F2F.F64.F32 R16, R0 ;  /* 0x0000000000107310 */ /* 0x0000620000201800 */
[----:B------:R-:W-:Y:S05]  /*2360*/  BRA `(.L_x_30652) ;  /* 0x0000000800f87947 */ /* 0x000fea0003800000 */
.L_x_30655:
        /* <DEDUP_REMOVED lines=10> */
.L_x_30658:
[----:B------:R-:W3:Y:S02]  /*2410*/  LDG.E.U16 R4, desc[UR36][R4.64] ;  /* 0x0000002404047981 */ /* 0x000ee4000c1e1500 */
[----:B---3--:R-:W-:-:S05]  /*2420*/  HADD2.F32 R0, -RZ, R4.H0_H0 ;  /* 0x20000004ff007230 */ /* 0x008fca0000004100 */
[----:B------:R-:W-:-:S04]  /*2430*/  FMUL.FTZ R0, R0, 1 ;  /* 0x3f80000000007820 */ /* 0x000fc80000410000 */
[----:B------:R0:W1:Y:S01]  /*2440*/  F2F.F64.F32 R16, R0 ;  /* 0x0000000000107310 */ /* 0x0000620000201800 */
[----:B------:R-:W-:Y:S05]  /*2450*/  BRA `(.L_x_30652) ;  /* 0x0000000800bc7947 */ /* 0x000fea0003800000 */
.L_x_30657:
[----:B------:R0:W5:Y:S01]  /*2460*/  LDG.E.64 R16, desc[UR36][R4.64] ;  /* 0x0000002404107981 */ /* 0x000162000c1e1b00 */
[----:B------:R-:W-:Y:S05]  /*2470*/  BRA `(.L_x_30652) ;  /* 0x0000000800b47947 */ /* 0x000fea0003800000 */
.L_x_30647:
        /* <DEDUP_REMOVED lines=13> */
.L_x_30661:
[----:B------:R0:W5:Y:S01]  /*2550*/  LDG.E.64 R16, desc[UR36][R4.64] ;  /* 0x0000002404107981 */ /* 0x000162000c1e1b00 */
[----:B------:R-:W-:Y:S05]  /*2560*/  BRA `(.L_x_30652) ;  /* 0x0000000800787947 */ /* 0x000fea0003800000 */
.L_x_30660:
        /* <DEDUP_REMOVED lines=28> */
.L_x_30663:
        /* <DEDUP_REMOVED lines=15> */
.L_x_30662:
[----:B------:R-:W3:Y:S02]  /*2820*/  LDG.E.U16 R0, desc[UR36][R4.64] ;  /* 0x0000002404007981 */ /* 0x000ee4000c1e1500 */
[----:B---3--:R-:W-:-:S04]  /*2830*/  IMAD.U32 R0, R0, 0x10000, RZ ;  /* 0x0001000000007824 */ /* 0x008fc800078e00ff */
[----:B------:R-:W-:-:S04]  /*2840*/  FMUL.FTZ R0, R0, 1 ;  /* 0x3f80000000007820 */ /* 0x000fc80000410000 */
[----:B------:R0:W1:Y:S01]  /*2850*/  F2F.F64.F32 R16, R0 ;  /* 0x0000000000107310 */ /* 0x0000620000201800 */
[----:B------:R-:W-:Y:S05]  /*2860*/  BRA `(.L_x_30652) ;  /* 0x0000000400b87947 */ /* 0x000fea0003800000 */
.L_x_30659:
        /* <DEDUP_REMOVED lines=11> */
.L_x_30666:
        /* <DEDUP_REMOVED lines=21> */
.L_x_30670:
[----:B------:R-:W-:Y:S05]  /*2a70*/  BSYNC B1 ;  /* 0x0000000000017941 */ /* 0x000fea0003800000 */
.L_x_30669:
[----:B------:R-:W-:Y:S01]  /*2a80*/  LEA R5, R0, 0x3b800000, 0x17 ;  /* 0x3b80000000057811 */ /* 0x000fe200078eb8ff */
[----:B------:R-:W-:-:S05]  /*2a90*/  IMAD.SHL.U32 R0, R3, 0x100000, RZ ;  /* 0x0010000003007824 */ /* 0x000fca00078e00ff */
[----:B------:R-:W-:-:S07]  /*2aa0*/  LOP3.LUT R0, R5, R0, R6, 0xfe, !PT ;  /* 0x0000000005007212 */ /* 0x000fce00078efe06 */
.L_x_30668:
[----:B------:R-:W-:Y:S05]  /*2ab0*/  BSYNC B0 ;  /* 0x0000000000007941 */ /* 0x000fea0003800000 */
.L_x_30667:
[----:B------:R-:W-:-:S04]  /*2ac0*/  FMUL.FTZ R0, R0, 1 ;  /* 0x3f80000000007820 */ /* 0x000fc80000410000 */
[----:B------:R3:W0:Y:S01]  /*2ad0*/  F2F.F64.F32 R16, R0 ;  /* 0x0000000000107310 */ /* 0x0006220000201800 */
[----:B------:R-:W-:Y:S05]  /*2ae0*/  BRA `(.L_x_30652) ;  /* 0x0000000400187947 */ /* 0x000fea0003800000 */
.L_x_30665:
        /* <DEDUP_REMOVED lines=21> */
.L_x_30674:
[----:B------:R-:W-:Y:S05]  /*2c40*/  BSYNC B1 ;  /* 0x0000000000017941 */ /* 0x000fea0003800000 */
.L_x_30673:
[----:B------:R-:W-:Y:S01]  /*2c50*/  LEA R5, R0, 0x37800000, 0x17 ;  /* 0x3780000000057811 */ /* 0x000fe200078eb8ff */
[----:B------:R-:W-:-:S05]  /*2c60*/  IMAD.SHL.U32 R0, R3, 0x200000, RZ ;  /* 0x0020000003007824 */ /* 0x000fca00078e00ff */
[----:B------:R-:W-:-:S07]  /*2c70*/  LOP3.LUT R0, R5, R0, R6, 0xfe, !PT ;  /* 0x0000000005007212 */ /* 0x000fce00078efe06 */
.L_x_30672:
[----:B------:R-:W-:Y:S05]  /*2c80*/  BSYNC B0 ;  /* 0x0000000000007941 */ /* 0x000fea0003800000 */
.L_x_30671:
[----:B------:R-:W-:-:S04]  /*2c90*/  FMUL.FTZ R0, R0, 1 ;  /* 0x3f80000000007820 */ /* 0x000fc80000410000 */
[----:B------:R0:W1:Y:S01]  /*2ca0*/  F2F.F64.F32 R16, R0 ;  /* 0x0000000000107310 */ /* 0x0000620000201800 */
[----:B------:R-:W-:Y:S05]  /*2cb0*/  BRA `(.L_x_30652) ;  /* 0x0000000000a47947 */ /* 0x000fea0003800000 */
.L_x_30664:
        /* <DEDUP_REMOVED lines=14> */
.L_x_30678:
[----:B------:R-:W-:Y:S05]  /*2da0*/  BSYNC B0 ;  /* 0x0000000000007941 */ /* 0x000fea0003800000 */
.L_x_30677:
[----:B------:R-:W-:-:S04]  /*2db0*/  FMUL.FTZ R0, R0, 1 ;  /* 0x3f80000000007820 */ /* 0x000fc80000410000 */
[----:B------:R0:W1:Y:S01]  /*2dc0*/  F2F.F64.F32 R16, R0 ;  /* 0x0000000000107310 */ /* 0x0000620000201800 */
[----:B------:R-:W-:Y:S05]  /*2dd0*/  BRA `(.L_x_30652) ;  /* 0x00000000005c7947 */ /* 0x000fea0003800000 */
.L_x_30651:
        /* <DEDUP_REMOVED lines=16> */
.L_x_30679:
[----:B------:R-:W-:Y:S01]  /*2ee0*/  CS2R R16, SRZ ;  /* 0x0000000000107805 */ /* 0x000fe2000001ff00 */
[----:B------:R-:W-:Y:S06]  /*2ef0*/  BRA `(.L_x_30652) ;  /* 0x0000000000147947 */ /* 0x000fec0003800000 */
.L_x_30676:
[----:B------:R-:W3:Y:S02]  /*2f00*/  LDG.E.64 R16, desc[UR36][R4.64] ;  /* 0x0000002404107981 */ /* 0x000ee4000c1e1b00 */
[----:B---3--:R-:W0:Y:S01]  /*2f10*/  I2F.F64.U64 R16, R16 ;  /* 0x0000001000107312 */ /* 0x008e220000301800 */
[----:B------:R-:W-:Y:S05]  /*2f20*/  BRA `(.L_x_30652) ;  /* 0x0000000000087947 */ /* 0x000fea0003800000 */
.L_x_30675:
[----:B------:R-:W3:Y:S02]  /*2f30*/  LDG.E R4, desc[UR36][R4.64] ;  /* 0x0000002404047981 */ /* 0x000ee4000c1e1900 */
[----:B---3--:R0:W1:Y:S02]  /*2f40*/  I2F.F64.U32 R16, R4 ;  /* 0x0000000400107312 */ /* 0x0080640000201800 */
.L_x_30652:
[----:B------:R-:W-:-:S07]  /*2f50*/  VIADD R22, R22, 0x80 ;  /* 0x0000008016167836 */ /* 0x000fce0000000000 */
.L_x_30646:
[----:B------:R-:W-:Y:S05]  /*2f60*/  BSYNC B6 ;  /* 0x0000000000067941 */ /* 0x000fea0003800000 */
.L_x_30645:
        /* <DEDUP_REMOVED lines=23> */
.L_x_30685:
[----:B------:R-:W3:Y:S02]  /*30e0*/  LDG.E.U8 R4, desc[UR36][R4.64] ;  /* 0x0000002404047981 */ /* 0x000ee4000c1e1100 */
[----:B---3--:R0:W1:Y:S01]  /*30f0*/  I2F.F64.U16 R30, R4 ;  /* 0x00000004001e7312 */ /* 0x0080620000101800 */
[----:B------:R-:W-:Y:S05]  /*3100*/  BRA `(.L_x_30681) ;  /* 0x0000000c006c7947 */ /* 0x000fea0003800000 */
.L_x_30684:
        /* <DEDUP_REMOVED lines=9> */
.L_x_30688:
[----:B------:R-:W3:Y:S02]  /*31a0*/  LDG.E R4, desc[UR36][R4.64] ;  /* 0x0000002404047981 */ /* 0x000ee4000c1e1900 */
[----:B---3--:R0:W1:Y:S01]  /*31b0*/  I2F.F64 R30, R4 ;  /* 0x00000004001e7312 */ /* 0x0080620000201c00 */
[----:B------:R-:W-:Y:S05]  /*31c0*/  BRA `(.L_x_30681) ;  /* 0x0000000c003c7947 */ /* 0x000fea0003800000 */
.L_x_30687:
[----:B------:R-:W3:Y:S02]  /*31d0*/  LDG.E.U16 R4, desc[UR36][R4.64] ;  /* 0x0000002404047981 */ /* 0x000ee4000c1e1500 */
[----:B---3--:R0:W1:Y:S01]  /*31e0*/  I2F.F64.S16 R30, R4 ;  /* 0x00000004001e7312 */ /* 0x0080620000101c00 */
[----:B------:R-:W-:Y:S05]  /*31f0*/  BRA `(.L_x_30681) ;  /* 0x0000000c00307947 */ /* 0x000fea0003800000 */
.L_x_30683:
        /* <DEDUP_REMOVED lines=10> */
.L_x_30690:
[----:B------:R-:W3:Y:S02]  /*32a0*/  LDG.E.U16 R0, desc[UR36][R4.64] ;  /* 0x0000002404007981 */ /* 0x000ee4000c1e1500 */
[----:B---3--:R-:W-:-:S05]  /*32b0*/  HADD2.F32 R0, -RZ, R0.H0_H0 ;  /* 0x20000000ff007230 */ /* 0x008fca0000004100 */
[----:B------:R-:W-:-:S04]  /*32c0*/  FMUL.FTZ R0, R0, 1 ;  /* 0x3f80000000007820 */ /* 0x000fc80000410000 */
[----:B------:R0:W1:Y:S01]  /*32d0*/  F2F.F64.F32 R30, R0 ;  /* 0x00000000001e7310 */ /* 0x0000620000201800 */
[----:B------:R-:W-:Y:S05]  /*32e0*/  BRA `(.L_x_30681) ;  /* 0x0000000800f47947 */ /* 0x000fea0003800000 */
.L_x_30689:
        /* <DEDUP_REMOVED lines=10> */
.L_x_30692:
[----:B------:R-:W3:Y:S02]  /*3390*/  LDG.E.U16 R4, desc[UR36][R4.64] ;  /* 0x0000002404047981 */ /* 0x000ee4000c1e1500 */
[----:B---3--:R-:W-:-:S05]  /*33a0*/  HADD2.F32 R0, -RZ, R4.H0_H0 ;  /* 0x20000004ff007230 */ /* 0x008fca0000004100 */
[----:B------:R-:W-:-:S04]  /*33b0*/  FMUL.FTZ R0, R0, 1 ;  /* 0x3f80000000007820 */ /* 0x000fc80000410000 */
[----:B------:R0:W1:Y:S01]  /*33c0*/  F2F.F64.F32 R30, R0 ;  /* 0x00000000001e7310 */ /* 0x0000620000201800 */
[----:B------:R-:W-:Y:S05]  /*33d0*/  BRA `(.L_x_30681) ;  /* 0x0000000800b87947 */ /* 0x000fea0003800000 */
.L_x_30691:
[----:B------:R0:W5:Y:S01]  /*33e0*/  LDG.E.64 R30, desc[UR36][R4.64] ;  /* 0x00000024041e7981 */ /* 0x000162000c1e1b00 */
[----:B------:R-:W-:Y:S05]  /*33f0*/  BRA `(.L_x_30681) ;  /* 0x0000000800b07947 */ /* 0x000fea0003800000 */
.L_x_30682:
        /* <DEDUP_REMOVED lines=13> */
.L_x_30695:
[----:B------:R0:W5:Y:S01]  /*34d0*/  LDG.E.64 R30, desc[UR36][R4.64] ;  /* 0x00000024041e7981 */ /* 0x000162000c1e1b00 */
[----:B------:R-:W-:Y:S05]  /*34e0*/  BRA `(.L_x_30681) ;  /* 0x0000000800747947 */ /* 0x000fea0003800000 */
.L_x_30694:
        /* <DEDUP_REMOVED lines=28> */
.L_x_30697:
        /* <DEDUP_REMOVED lines=15> */
.L_x_30696:
[----:B------:R-:W3:Y:S02]  /*37a0*/  LDG.E.U16 R0, desc[UR36][R4.64] ;  /* 0x0000002404007981 */ /* 0x000ee4000c1e1500 */
[----:B---3--:R-:W-:-:S04]  /*37b0*/  IMAD.U32 R0, R0, 0x10000, RZ ;  /* 0x0001000000007824 */ /* 0x008fc800078e00ff */
[----:B------:R-:W-:-:S04]  /*37c0*/  FMUL.FTZ R0, R0, 1 ;  /* 0x3f80000000007820 */ /* 0x000fc80000410000 */
[----:B------:R0:W1:Y:S01]  /*37d0*/  F2F.F64.F32 R30, R0 ;  /* 0x00000000001e7310 */ /* 0x0000620000201800 */
[----:B------:R-:W-:Y:S05]  /*37e0*/  BRA `(.L_x_30681) ;  /* 0x0000000400b47947 */ /* 0x000fea0003800000 */
.L_x_30693:
        /* <DEDUP_REMOVED lines=11> */
.L_x_30700:
        /* <DEDUP_REMOVED lines=21> */
.L_x_30704:
[----:B------:R-:W-:Y:S05]  /*39f0*/  BSYNC B1 ;  /* 0x0000000000017941 */ /* 0x000fea0003800000 */
.L_x_30703:
[----:B------:R-:W-:Y:S01]  /*3a00*/  LEA R3, R0, 0x3b800000, 0x17 ;  /* 0x3b80000000037811 */ /* 0x000fe200078eb8ff */
[----:B------:R-:W-:-:S05]  /*3a10*/  IMAD.SHL.U32 R0, R2, 0x100000, RZ ;  /* 0x0010000002007824 */ /* 0x000fca00078e00ff */
[----:B------:R-:W-:-:S07]  /*3a20*/  LOP3.LUT R0, R3, R0, R4, 0xfe, !PT ;  /* 0x0000000003007212 */ /* 0x000fce00078efe04 */
.L_x_30702:
[----:B------:R-:W-:Y:S05]  /*3a30*/  BSYNC B0 ;  /* 0x0000000000007941 */ /* 0x000fea0003800000 */
.L_x_30701:
[----:B------:R-:W-:-:S04]  /*3a40*/  FMUL.FTZ R0, R0, 1 ;  /* 0x3f80000000007820 */ /* 0x000fc80000410000 */
[----:B------:R0:W1:Y:S01]  /*3a50*/  F2F.F64.F32 R30, R0 ;  /* 0x00000000001e7310 */ /* 0x0000620000201800 */
[----:B------:R-:W-:Y:S05]  /*3a60*/  BRA `(.L_x_30681) ;  /* 0x0000000400147947 */ /* 0x000fea0003800000 */
.L_x_30699:
        /* <DEDUP_REMOVED lines=21> */
.L_x_30708:
[----:B------:R-:W-:Y:S05]  /*3bc0*/  BSYNC B1 ;  /* 0x0000000000017941 */ /* 0x000fea0003800000 */
.L_x_30707:
[----:B------:R-:W-:Y:S01]  /*3bd0*/  LEA R3, R0, 0x37800000, 0x17 ;  /* 0x3780000000037811 */ /* 0x000fe200078eb8ff */
[----:B------:R-:W-:-:S05]  /*3be0*/  IMAD.SHL.U32 R0, R2, 0x200000, RZ ;  /* 0x0020000002007824 */ /* 0x000fca00078e00ff */
[----:B------:R-:W-:-:S07]  /*3bf0*/  LOP3.LUT R0, R3, R0, R4, 0xfe, !PT ;  /* 0x0000000003007212 */ /* 0x000fce00078efe04 */
.L_x_30706:
[----:B------:R-:W-:Y:S05]  /*3c00*/  BSYNC B0 ;  /* 0x0000000000007941 */ /* 0x000fea0003800000 */
.L_x_30705:
[----:B------:R-:W-:-:S04]  /*3c10*/  FMUL.FTZ R0, R0, 1 ;  /* 0x3f80000000007820 */ /* 0x000fc80000410000 */
[----:B------:R0:W1:Y:S01]  /*3c20*/  F2F.F64.F32 R30, R0 ;  /* 0x00000000001e7310 */ /* 0x0000620000201800 */
[----:B------:R-:W-:Y:S05]  /*3c30*/  BRA `(.L_x_30681) ;  /* 0x0000000000a07947 */ /* 0x000fea0003800000 */
.L_x_30698:
        /* <DEDUP_REMOVED lines=14> */
.L_x_30712:
[----:B------:R-:W-:Y:S05]  /*3d20*/  BSYNC B0 ;  /* 0x0000000000007941 */ /* 0x000fea0003800000 */
.L_x_30711:
[----:B------:R-:W-:-:S04]  /*3d30*/  FMUL.FTZ R0, R0, 1 ;  /* 0x3f80000000007820 */ /* 0x000fc80000410000 */
[----:B------:R0:W1:Y:S01]  /*3d40*/  F2F.F64.F32 R30, R0 ;  /* 0x00000000001e7310 */ /* 0x0000620000201800 */
[----:B------:R-:W-:Y:S05]  /*3d50*/  BRA `(.L_x_30681) ;  /* 0x0000000000587947 */ /* 0x000fea0003800000 */
.L_x_30686:
        /* <DEDUP_REMOVED lines=16> */
.L_x_30713:
[----:B------:R-:W-:Y:S05]  /*3e60*/  BRA `(.L_x_30681) ;  /* 0x0000000000147947 */ /* 0x000fea0003800000 */
.L_x_30710:
[----:B------:R-:W3:Y:S02]  /*3e70*/  LDG.E.64 R30, desc[UR36][R4.64] ;  /* 0x00000024041e7981 */ /* 0x000ee4000c1e1b00 */
[----:B---3--:R-:W0:Y:S01]  /*3e80*/  I2F.F64.U64 R30, R30 ;  /* 0x0000001e001e7312 */ /* 0x008e220000301800 */
[----:B------:R-:W-:Y:S05]  /*3e90*/  BRA `(.L_x_30681) ;  /* 0x0000000000087947 */ /* 0x000fea0003800000 */
.L_x_30709:
[----:B------:R-:W3:Y:S02]  /*3ea0*/  LDG.E R4, desc[UR36][R4.64] ;  /* 0x0000002404047981 */ /* 0x000ee4000c1e1900 */
[----:B---3--:R0:W1:Y:S02]  /*3eb0*/  I2F.F64.U32 R30, R4 ;  /* 0x00000004001e7312 */ /* 0x0080640000201800 */
.L_x_30681:
[----:B------:R-:W-:Y:S05]  /*3ec0*/  BSYNC B6 ;  /* 0x0000000000067941 */ /* 0x000fea0003800000 */
.L_x_30680:
[----:B------:R-:W2:Y:S01]  /*3ed0*/  S2R R22, SR_TID.X ;  /* 0x0000000000167919 */ /* 0x000ea20000002100 */
[----:B0-----:R-:W0:Y:S01]  /*3ee0*/  LDC R7, c[0x0][0x224] ;  /* 0x00008900ff077b82 */ /* 0x001e220000000800 */
[----:B------:R-:W-:Y:S01]  /*3ef0*/  BSSY B0, `(.L_x_30714) ;  /* 0x0000027000007945 */ /* 0x000fe20003800000 */
[----:B------:R-:W-:Y:S01]  /*3f00*/  IMAD.MOV.U32 R2, RZ, RZ, 0x1 ;  /* 0x00000001ff027424 */ /* 0x000fe200078e00ff */
[----:B0-----:R-:W-:Y:S02]  /*3f10*/  LOP3.LUT R3, RZ, 0x80000000, R7, 0xb8, !PT ;  /* 0x80000000ff037812 */ /* 0x001fe400078eb807 */
[----:B--2---:R-:W-:-:S13]  /*3f20*/  ISETP.GE.AND P1, PT, R22, R19, PT ;  /* 0x000000131600720c */ /* 0x004fda0003f26270 */
[----:B------:R-:W-:Y:S05]  /*3f30*/  @P1 BRA `(.L_x_30715) ;  /* 0x0000000000881947 */ /* 0x000fea0003800000 */
[----:B------:R-:W0:Y:S02]  /*3f40*/  LDC.64 R8, c[0x0][0x220] ;  /* 0x00008800ff087b82 */ /* 0x000e240000000a00 */
[----:B0-----:R-:W-:-:S06]  /*3f50*/  DSETP.GTU.AND P0, PT, |R8|, +INF , PT ;  /* 0x7ff000000800742a */ /* 0x001fcc0003f0c200 */
[----:B-1--45:R-:W-:-:S14]  /*3f60*/  DSETP.GTU.OR P0, PT, |R26|, +INF , P0 ;  /* 0x7ff000001a00742a */ /* 0x032fdc000070c600 */
[----:B------:R-:W-:Y:S05]  /*3f70*/  @P0 BRA `(.L_x_30716) ;  /* 0x0000000000740947 */ /* 0x000fea0003800000 */
[----:B------:R-:W-:Y:S01]  /*3f80*/  ULDC UR4, c[0x0][0x220] ;  /* 0x0000880000047ab9 */ /* 0x000fe20000000800 */
[----:B------:R-:W-:Y:S02]  /*3f90*/  LOP3.LUT R4, R27, R7, RZ, 0xfc, !PT ;  /* 0x000000071b047212 */ /* 0x000fe400078efcff */
[----:B---3--:R-:W-:Y:S01]  /*3fa0*/  LOP3.LUT R0, R26, UR4, RZ, 0xfc, !PT ;  /* 0x000000041a007c12 */ /* 0x008fe2000f8efcff */
[----:B------:R-:W-:Y:S02]  /*3fb0*/  ULDC.64 UR4, c[0x0][0x220] ;  /* 0x0000880000047ab9 */ /* 0x000fe40000000a00 */
[----:B------:R-:W-:Y:S01]  /*3fc0*/  IMAD.U32 R5, RZ, RZ, UR5 ;  /* 0x00000005ff057e24 */ /* 0x000fe2000f8e00ff */
[----:B------:R-:W-:-:S04]  /*3fd0*/  ISETP.NE.U32.AND P0, PT, R0, RZ, PT ;  /* 0x000000ff0000720c */ /* 0x000fc80003f05070 */
[----:B------:R-:W-:Y:S01]  /*3fe0*/  LOP3.LUT P0, RZ, R4, 0x7fffffff, RZ, 0xc0, P0 ;  /* 0x7fffffff04ff7812 */ /* 0x000fe2000000c0ff */
[----:B------:R-:W-:-:S12]  /*3ff0*/  IMAD.U32 R4, RZ, RZ, UR4 ;  /* 0x00000004ff047e24 */ /* 0x000fd8000f8e00ff */
[----:B------:R-:W-:Y:S05]  /*4000*/  @!P0 BRA `(.L_x_30715) ;  /* 0x0000000000548947 */ /* 0x000fea0003800000 */
[----:B------:R-:W-:Y:S01]  /*4010*/  ISETP.NE.U32.AND P0, PT, R26, RZ, PT ;  /* 0x000000ff1a00720c */ /* 0x000fe20003f05070 */
[----:B------:R-:W-:Y:S02]  /*4020*/  IMAD.MOV.U32 R4, RZ, RZ, R2 ;  /* 0x000000ffff047224 */ /* 0x000fe400078e0002 */
[----:B------:R-:W-:Y:S01]  /*4030*/  IMAD.MOV.U32 R5, RZ, RZ, R3 ;  /* 0x000000ffff057224 */ /* 0x000fe200078e0003 */
[----:B------:R-:W-:-:S13]  /*4040*/  LOP3.LUT P0, RZ, R27, 0x7fffffff, RZ, 0xc0, P0 ;  /* 0x7fffffff1bff7812 */ /* 0x000fda000000c0ff */
[----:B------:R-:W-:Y:S05]  /*4050*/  @!P0 BRA `(.L_x_30715) ;  /* 0x0000000000408947 */ /* 0x000fea0003800000 */
        /* <DEDUP_REMOVED lines=15> */
.L_x_30716:
[----:B------:R-:W-:-:S11]  /*4150*/  DADD R4, R26, R8 ;  /* 0x000000001a047229 */ /* 0x000fd60000000008 */
.L_x_30715:
[----:B------:R-:W-:Y:S05]  /*4160*/  BSYNC B0 ;  /* 0x0000000000007941 */ /* 0x000fea0003800000 */
.L_x_30714:
[----:B-1--45:R-:W-:Y:S01]  /*4170*/  VIADD R26, R22, 0x80 ;  /* 0x00000080161a7836 */ /* 0x032fe20000000000 */
[----:B------:R-:W-:Y:S04]  /*4180*/  BSSY B0, `(.L_x_30717) ;  /* 0x0000025000007945 */ /* 0x000fe80003800000 */
[----:B------:R-:W-:-:S13]  /*4190*/  ISETP.GE.AND P0, PT, R26, R19, PT ;  /* 0x000000131a00720c */ /* 0x000fda0003f06270 */
[----:B------:R-:W-:Y:S05]  /*41a0*/  @P0 BRA `(.L_x_30718) ;  /* 0x0000000000880947 */ /* 0x000fea0003800000 */
[----:B------:R-:W0:Y:S02]  /*41b0*/  LDC.64 R8, c[0x0][0x220] ;  /* 0x00008800ff087b82 */ /* 0x000e240000000a00 */
[----:B0-----:R-:W-:-:S06]  /*41c0*/  DSETP.GTU.AND P0, PT, |R8|, +INF , PT ;  /* 0x7ff000000800742a */ /* 0x001fcc0003f0c200 */
[----:B------:R-:W-:-:S14]  /*41d0*/  DSETP.GTU.OR P0, PT, |R24|, +INF , P0 ;  /* 0x7ff000001800742a */ /* 0x000fdc000070c600 */
[----:B------:R-:W-:Y:S05]  /*41e0*/  @P0 BRA `(.L_x_30719) ;  /* 0x0000000000740947 */ /* 0x000fea0003800000 */
[----:B------:R-:W-:Y:S01]  /*41f0*/  ULDC UR4, c[0x0][0x220] ;  /* 0x0000880000047ab9 */ /* 0x000fe20000000800 */
[----:B------:R-:W-:Y:S02]  /*4200*/  LOP3.LUT R6, R25, R7, RZ, 0xfc, !PT ;  /* 0x0000000719067212 */ /* 0x000fe400078efcff */
[----:B---3--:R-:W-:Y:S01]  /*4210*/  LOP3.LUT R0, R24, UR4, RZ, 0xfc, !PT ;  /* 0x0000000418007c12 */ /* 0x008fe2000f8efcff */
[----:B------:R-:W-:Y:S02]  /*4220*/  ULDC.64 UR4, c[0x0][0x220] ;  /* 0x0000880000047ab9 */ /* 0x000fe40000000a00 */
[----:B------:R-:W-:Y:S01]  /*4230*/  IMAD.U32 R28, RZ, RZ, UR4 ;  /* 0x00000004ff1c7e24 */ /* 0x000fe2000f8e00ff */
[----:B------:R-:W-:Y:S01]  /*4240*/  ISETP.NE.U32.AND P0, PT, R0, RZ, PT ;  /* 0x000000ff0000720c */ /* 0x000fe20003f05070 */
[----:B------:R-:W-:-:S03]  /*4250*/  IMAD.U32 R29, RZ, RZ, UR5 ;  /* 0x00000005ff1d7e24 */ /* 0x000fc6000f8e00ff */
[----:B------:R-:W-:-:S13]  /*4260*/  LOP3.LUT P0, RZ, R6, 0x7fffffff, RZ, 0xc0, P0 ;  /* 0x7fffffff06ff7812 */ /* 0x000fda000000c0ff */
        /* <DEDUP_REMOVED lines=21> */
.L_x_30719:
[----:B------:R-:W-:-:S11]  /*43c0*/  DADD R28, R24, R8 ;  /* 0x00000000181c7229 */ /* 0x000fd60000000008 */
.L_x_30718:
[----:B------:R-:W-:Y:S05]  /*43d0*/  BSYNC B0 ;  /* 0x0000000000007941 */ /* 0x000fea0003800000 */
.L_x_30717:
[----:B---3--:R-:W-:Y:S01]  /*43e0*/  VIADD R0, R22, 0x100 ;  /* 0x0000010016007836 */ /* 0x008fe20000000000 */
        /* <DEDUP_REMOVED lines=9> */
[----:B------:R-:W-:Y:S01]  /*4480*/  LOP3.LUT R0, R16, UR4, RZ, 0xfc, !PT ;  /* 0x0000000410007c12 */ /* 0x000fe2000f8efcff */
        /* <DEDUP_REMOVED lines=26> */
.L_x_30722:
[----:B------:R-:W-:-:S11]  /*4630*/  DADD R24, R16, R8 ;  /* 0x0000000010187229 */ /* 0x000fd60000000008 */
.L_x_30721:
[----:B------:R-:W-:Y:S05]  /*4640*/  BSYNC B0 ;  /* 0x0000000000007941 */ /* 0x000fea0003800000 */
.L_x_30720:
[----:B------:R-:W-:Y:S01]  /*4650*/  VIADD R0, R22, 0x180 ;  /* 0x0000018016007836 */ /* 0x000fe20000000000 */
        /* <DEDUP_REMOVED lines=36> */
.L_x_30725:
[----:B------:R-:W-:-:S11]  /*48a0*/  DADD R16, R30, R8 ;  /* 0x000000001e107229 */ /* 0x000fd60000000008 */
.L_x_30724:
[----:B------:R-:W-:Y:S05]  /*48b0*/  BSYNC B0 ;  /* 0x0000000000007941 */ /* 0x000fea0003800000 */
.L_x_30723:
[----:B------:R-:W0:Y:S01]  /*48c0*/  LDC.U8 R2, c[0x0][0x244] ;  /* 0x00009100ff027b82 */ /* 0x000e220000000000 */
        /* <DEDUP_REMOVED lines=23> */
.L_x_30731:
[----:B------:R-:W0:Y:S01]  /*4a40*/  F2I.S64.F64.TRUNC R4, R4 ;  /* 0x0000000400047311 */ /* 0x000e22000030d900 */
[----:B------:R-:W-:Y:S02]  /*4a50*/  IMAD.MOV.U32 R22, RZ, RZ, R26 ;  /* 0x000000ffff167224 */ /* 0x000fe400078e001a */
[----:B0-----:R-:W-:-:S05]  /*4a60*/  IMAD.MOV.U32 R3, RZ, RZ, R4 ;  /* 0x000000ffff037224 */ /* 0x001fca00078e0004 */
[----:B------:R0:W-:Y:S01]  /*4a70*/  STG.E.U8 desc[UR36][R8.64], R3 ;  /* 0x0000000308007986 */ /* 0x0001e2000c101124 */
[----:B------:R-:W-:Y:S05]  /*4a80*/  BRA `(.L_x_30727) ;  /* 0x0000001000407947 */ /* 0x000fea0003800000 */
.L_x_30730:
        /* <DEDUP_REMOVED lines=10> */
.L_x_30734:
[----:B------:R-:W0:Y:S01]  /*4b30*/  F2I.F64.TRUNC R5, R4 ;  /* 0x0000000400057311 */ /* 0x000e22000030d100 */
[----:B------:R-:W-:Y:S01]  /*4b40*/  IMAD.MOV.U32 R22, RZ, RZ, R26 ;  /* 0x000000ffff167224 */ /* 0x000fe200078e001a */
[----:B0-----:R3:W-:Y:S01]  /*4b50*/  STG.E desc[UR36][R8.64], R5 ;  /* 0x0000000508007986 */ /* 0x0017e2000c101924 */
[----:B------:R-:W-:Y:S05]  /*4b60*/  BRA `(.L_x_30727) ;  /* 0x0000001000087947 */ /* 0x000fea0003800000 */
.L_x_30733:
[----:B------:R-:W0:Y:S01]  /*4b70*/  F2I.F64.TRUNC R5, R4 ;  /* 0x0000000400057311 */ /* 0x000e22000030d100 */
[----:B------:R-:W-:Y:S01]  /*4b80*/  IMAD.MOV.U32 R22, RZ, RZ, R26 ;  /* 0x000000ffff167224 */ /* 0x000fe200078e001a */
[----:B0-----:R1:W-:Y:S01]  /*4b90*/  STG.E.U16 desc[UR36][R8.64], R5 ;  /* 0x0000000508007986 */ /* 0x0013e2000c101524 */
[----:B------:R-:W-:Y:S05]  /*4ba0*/  BRA `(.L_x_30727) ;  /* 0x0000000c00f87947 */ /* 0x000fea0003800000 */
.L_x_30729:
        /* <DEDUP_REMOVED lines=14> */
.L_x_30736:
        /* <DEDUP_REMOVED lines=9> */
.L_x_30735:
        /* <DEDUP_REMOVED lines=15> */
.L_x_30738:
        /* <DEDUP_REMOVED lines=10> */
.L_x_30737:
[----:B------:R0:W-:Y:S01]  /*4eb0*/  STG.E.64 desc[UR36][R8.64], R4 ;  /* 0x0000000408007986 */ /* 0x0001e2000c101b24 */
[----:B------:R-:W-:Y:S01]  /*4ec0*/  IMAD.MOV.U32 R22, RZ, RZ, R26 ;  /* 0x000000ffff167224 */ /* 0x000fe200078e001a */
[----:B------:R-:W-:Y:S06]  /*4ed0*/  BRA `(.L_x_30727) ;  /* 0x0000000c002c7947 */ /* 0x000fec0003800000 */
.L_x_30728:
        /* <DEDUP_REMOVED lines=13> */
.L_x_30741:
[----:B------:R-:W-:Y:S01]  /*4fb0*/  CS2R R6, SRZ ;  /* 0x0000000000067805 */ /* 0x000fe2000001ff00 */
[----:B------:R-:W-:-:S04]  /*4fc0*/  IMAD.MOV.U32 R22, RZ, RZ, R26 ;  /* 0x000000ffff167224 */ /* 0x000fc800078e001a */
[----:B------:R0:W-:Y:S01]  /*4fd0*/  STG.E.128 desc[UR36][R8.64], R4 ;  /* 0x0000000408007986 */ /* 0x0001e2000c101d24 */
[----:B------:R-:W-:Y:S05]  /*4fe0*/  BRA `(.L_x_30727) ;  /* 0x0000000800e87947 */ /* 0x000fea0003800000 */
.L_x_30740:
        /* <DEDUP_REMOVED lines=25> */
.L_x_30745:
[----:B------:R-:W-:Y:S05]  /*5180*/  BSYNC B0 ;  /* 0x0000000000007941 */ /* 0x000fea0003800000 */
.L_x_30744:
[----:B------:R-:W-:Y:S01]  /*5190*/  LOP3.LUT R7, R0, R7, RZ, 0xfc, !PT ;  /* 0x0000000700077212 */ /* 0x000fe200078efcff */
[----:B------:R-:W-:-:S04]  /*51a0*/  IMAD.MOV.U32 R22, RZ, RZ, R26 ;  /* 0x000000ffff167224 */ /* 0x000fc800078e001a */
[----:B------:R0:W-:Y:S01]  /*51b0*/  STG.E.U8 desc[UR36][R8.64], R7 ;  /* 0x0000000708007986 */ /* 0x0001e2000c101124 */
[----:B------:R-:W-:Y:S05]  /*51c0*/  BRA `(.L_x_30727) ;  /* 0x0000000800707947 */ /* 0x000fea0003800000 */
.L_x_30743:
        /* <DEDUP_REMOVED lines=17> */
.L_x_30747:
[----:B------:R-:W-:Y:S01]  /*52e0*/  IMAD.MOV.U32 R0, RZ, RZ, 0x7f ;  /* 0x0000007fff007424 */ /* 0x000fe200078e00ff */
[----:B------:R-:W-:-:S04]  /*52f0*/  ISETP.GT.U32.AND P0, PT, R3, 0x7f800000, PT ;  /* 0x7f8000000300780c */ /* 0x000fc80003f04070 */
[----:B------:R-:W-:-:S09]  /*5300*/  SEL R0, R0, 0x7c, P0 ;  /* 0x0000007c00007807 */ /* 0x000fd20000000000 */
.L_x_30748:
[----:B------:R-:W-:Y:S05]  /*5310*/  BSYNC B0 ;  /* 0x0000000000007941 */ /* 0x000fea0003800000 */
.L_x_30746:
[----:B------:R-:W-:Y:S01]  /*5320*/  LOP3.LUT R3, R7, 0x80000000, RZ, 0xc0, !PT ;  /* 0x8000000007037812 */ /* 0x000fe200078ec0ff */
[----:B------:R-:W-:-:S03]  /*5330*/  IMAD.MOV.U32 R22, RZ, RZ, R26 ;  /* 0x000000ffff167224 */ /* 0x000fc600078e001a */
[----:B------:R-:W-:-:S04]  /*5340*/  SHF.R.U32.HI R3, RZ, 0x18, R3 ;  /* 0x00000018ff037819 */ /* 0x000fc80000011603 */
[----:B------:R-:W-:-:S05]  /*5350*/  LOP3.LUT R3, R0, R3, RZ, 0xfc, !PT ;  /* 0x0000000300037212 */ /* 0x000fca00078efcff */
[----:B------:R0:W-:Y:S01]  /*5360*/  STG.E.U8 desc[UR36][R8.64], R3 ;  /* 0x0000000308007986 */ /* 0x0001e2000c101124 */
[----:B------:R-:W-:Y:S05]  /*5370*/  BRA `(.L_x_30727) ;  /* 0x0000000800047947 */ /* 0x000fea0003800000 */
.L_x_30742:
        /* <DEDUP_REMOVED lines=9> */
.L_x_30739:
        /* <DEDUP_REMOVED lines=12> */
.L_x_30751:
        /* <DEDUP_REMOVED lines=21> */
.L_x_30754:
[----:B------:R-:W-:-:S04]  /*5620*/  LOP3.LUT R0, R7, 0x80000000, RZ, 0xc0, !PT ;  /* 0x8000000007007812 */ /* 0x000fc800078ec0ff */
[----:B------:R-:W-:-:S04]  /*5630*/  SHF.R.U32.HI R0, RZ, 0x18, R0 ;  /* 0x00000018ff007819 */ /* 0x000fc80000011600 */
[----:B------:R-:W-:-:S07]  /*5640*/  LOP3.LUT R0, R3, R0, RZ, 0xfc, !PT ;  /* 0x0000000003007212 */ /* 0x000fce00078efcff */
.L_x_30753:
[----:B------:R-:W-:Y:S05]  /*5650*/  BSYNC B0 ;  /* 0x0000000000007941 */ /* 0x000fea0003800000 */
.L_x_30752:
[----:B------:R0:W-:Y:S01]  /*5660*/  STG.E.U8 desc[UR36][R8.64], R0 ;  /* 0x0000000008007986 */ /* 0x0001e2000c101124 */
[----:B------:R-:W-:Y:S01]  /*5670*/  IMAD.MOV.U32 R22, RZ, RZ, R26 ;  /* 0x000000ffff167224 */ /* 0x000fe200078e001a */
[----:B------:R-:W-:Y:S06]  /*5680*/  BRA `(.L_x_30727) ;  /* 0x0000000400407947 */ /* 0x000fec0003800000 */
.L_x_30750:
        /* <DEDUP_REMOVED lines=21> */
.L_x_30757:
[----:B------:R-:W-:-:S04]  /*57e0*/  LOP3.LUT R0, R7, 0x80000000, RZ, 0xc0, !PT ;  /* 0x8000000007007812 */ /* 0x000fc800078ec0ff */
[----:B------:R-:W-:-:S04]  /*57f0*/  SHF.R.U32.HI R0, RZ, 0x18, R0 ;  /* 0x00000018ff007819 */ /* 0x000fc80000011600 */
[----:B------:R-:W-:-:S07]  /*5800*/  LOP3.LUT R0, R3, R0, RZ, 0xfc, !PT ;  /* 0x0000000003007212 */ /* 0x000fce00078efcff */
.L_x_30756:
[----:B------:R-:W-:Y:S05]  /*5810*/  BSYNC B0 ;  /* 0x0000000000007941 */ /* 0x000fea0003800000 */
.L_x_30755:
[----:B------:R0:W-:Y:S01]  /*5820*/  STG.E.U8 desc[UR36][R8.64], R0 ;  /* 0x0000000008007986 */ /* 0x0001e2000c101124 */
[----:B------:R-:W-:Y:S01]  /*5830*/  IMAD.MOV.U32 R22, RZ, RZ, R26 ;  /* 0x000000ffff167224 */ /* 0x000fe200078e001a */
[----:B------:R-:W-:Y:S06]  /*5840*/  BRA `(.L_x_30727) ;  /* 0x0000000000d07947 */ /* 0x000fec0003800000 */
.L_x_30749:
        /* <DEDUP_REMOVED lines=27> */
.L_x_30732:
        /* <DEDUP_REMOVED lines=16> */
.L_x_30760:
[----:B------:R-:W-:Y:S01]  /*5b00*/  IMAD.MOV.U32 R22, RZ, RZ, R26 ;  /* 0x000000ffff167224 */ /* 0x000fe200078e001a */
[----:B------:R-:W-:Y:S06]  /*5b10*/  BRA `(.L_x_30727) ;  /* 0x00000000001c7947 */ /* 0x000fec0003800000 */
.L_x_30759:
[----:B------:R-:W0:Y:S01]  /*5b20*/  F2I.U64.F64.TRUNC R4, R4 ;  /* 0x0000000400047311 */ /* 0x000e22000030d800 */
[----:B------:R-:W-:Y:S01]  /*5b30*/  IMAD.MOV.U32 R22, RZ, RZ, R26 ;  /* 0x000000ffff167224 */ /* 0x000fe200078e001a */
[----:B0-----:R0:W-:Y:S01]  /*5b40*/  STG.E.64 desc[UR36][R8.64], R4 ;  /* 0x0000000408007986 */ /* 0x0011e2000c101b24 */
[----:B------:R-:W-:Y:S05]  /*5b50*/  BRA `(.L_x_30727) ;  /* 0x00000000000c7947 */ /* 0x000fea0003800000 */
.L_x_30758:
[----:B------:R-:W0:Y:S01]  /*5b60*/  F2I.U32.F64.TRUNC R5, R4 ;  /* 0x0000000400057311 */ /* 0x000e22000030d000 */
[----:B------:R-:W-:Y:S01]  /*5b70*/  IMAD.MOV.U32 R22, RZ, RZ, R26 ;  /* 0x000000ffff167224 */ /* 0x000fe200078e001a */
[----:B0-----:R0:W-:Y:S06]  /*5b80*/  STG.E desc[UR36][R8.64], R5 ;  /* 0x0000000508007986 */ /* 0x0011ec000c101924 */
.L_x_30727:
[----:B------:R-:W-:Y:S05]  /*5b90*/  BSYNC B6 ;  /* 0x0000000000067941 */ /* 0x000fea0003800000 */
.L_x_30726:
        /* <DEDUP_REMOVED lines=24> */
.L_x_30766:
[----:B------:R-:W0:Y:S02]  /*5d20*/  F2I.S64.F64.TRUNC R28, R28 ;  /* 0x0000001c001c7311 */ /* 0x000e24000030d900 */
[----:B0-----:R-:W-:-:S05]  /*5d30*/  IMAD.MOV.U32 R3, RZ, RZ, R28 ;  /* 0x000000ffff037224 */ /* 0x001fca00078e001c */
[----:B------:R4:W-:Y:S01]  /*5d40*/  STG.E.U8 desc[UR36][R4.64], R3 ;  /* 0x0000000304007986 */ /* 0x0009e2000c101124 */
[----:B------:R-:W-:Y:S05]  /*5d50*/  BRA `(.L_x_30768) ;  /* 0x0000000c00f07947 */ /* 0x000fea0003800000 */
.L_x_30765:
        /* <DEDUP_REMOVED lines=9> */
.L_x_30770:
[----:B------:R-:W0:Y:S02]  /*5df0*/  F2I.F64.TRUNC R29, R28 ;  /* 0x0000001c001d7311 */ /* 0x000e24000030d100 */
[----:B0-----:R2:W-:Y:S01]  /*5e00*/  STG.E desc[UR36][R4.64], R29 ;  /* 0x0000001d04007986 */ /* 0x0015e2000c101924 */
[----:B------:R-:W-:Y:S05]  /*5e10*/  BRA `(.L_x_30768) ;  /* 0x0000000c00c07947 */ /* 0x000fea0003800000 */
.L_x_30769:
[----:B------:R-:W0:Y:S02]  /*5e20*/  F2I.F64.TRUNC R29, R28 ;  /* 0x0000001c001d7311 */ /* 0x000e24000030d100 */
[----:B0-----:R0:W-:Y:S01]  /*5e30*/  STG.E.U16 desc[UR36][R4.64], R29 ;  /* 0x0000001d04007986 */ /* 0x0011e2000c101524 */
[----:B------:R-:W-:Y:S05]  /*5e40*/  BRA `(.L_x_30768) ;  /* 0x0000000c00b47947 */ /* 0x000fea0003800000 */
.L_x_30764:
        /* <DEDUP_REMOVED lines=13> */
.L_x_30772:
        /* <DEDUP_REMOVED lines=8> */
.L_x_30771:
        /* <DEDUP_REMOVED lines=14> */
.L_x_30774:
        /* <DEDUP_REMOVED lines=9> */
.L_x_30773:
[----:B------:R0:W-:Y:S01]  /*6110*/  STG.E.64 desc[UR36][R4.64], R28 ;  /* 0x0000001c04007986 */ /* 0x0001e2000c101b24 */
[----:B------:R-:W-:Y:S05]  /*6120*/  BRA `(.L_x_30768) ;  /* 0x0000000800fc7947 */ /* 0x000fea0003800000 */
.L_x_30763:
        /* <DEDUP_REMOVED lines=12> */
.L_x_30777:
[----:B------:R-:W-:-:S05]  /*61f0*/  CS2R R30, SRZ ;  /* 0x00000000001e7805 */ /* 0x000fca000001ff00 */
[----:B------:R0:W-:Y:S01]  /*6200*/  STG.E.128 desc[UR36][R4.64], R28 ;  /* 0x0000001c04007986 */ /* 0x0001e2000c101d24 */
[----:B------:R-:W-:Y:S05]  /*6210*/  BRA `(.L_x_30768) ;  /* 0x0000000800c07947 */ /* 0x000fea0003800000 */
.L_x_30776:
        /* <DEDUP_REMOVED lines=25> */
.L_x_30781:
[----:B------:R-:W-:Y:S05]  /*63b0*/  BSYNC B0 ;  /* 0x0000000000007941 */ /* 0x000fea0003800000 */
.L_x_30780:
[----:B------:R-:W-:-:S05]  /*63c0*/  LOP3.LUT R7, R0, R7, RZ, 0xfc, !PT ;  /* 0x0000000700077212 */ /* 0x000fca00078efcff */
[----:B------:R0:W-:Y:S01]  /*63d0*/  STG.E.U8 desc[UR36][R4.64], R7 ;  /* 0x0000000704007986 */ /* 0x0001e2000c101124 */
[----:B------:R-:W-:Y:S05]  /*63e0*/  BRA `(.L_x_30768) ;  /* 0x00000008004c7947 */ /* 0x000fea0003800000 */
.L_x_30779:
        /* <DEDUP_REMOVED lines=17> */
.L_x_30783:
[----:B------:R-:W-:Y:S01]  /*6500*/  IMAD.MOV.U32 R0, RZ, RZ, 0x7f ;  /* 0x0000007fff007424 */ /* 0x000fe200078e00ff */
[----:B------:R-:W-:-:S04]  /*6510*/  ISETP.GT.U32.AND P0, PT, R3, 0x7f800000, PT ;  /* 0x7f8000000300780c */ /* 0x000fc80003f04070 */
[----:B------:R-:W-:-:S09]  /*6520*/  SEL R0, R0, 0x7c, P0 ;  /* 0x0000007c00007807 */ /* 0x000fd20000000000 */
.L_x_30784:
[----:B------:R-:W-:Y:S05]  /*6530*/  BSYNC B0 ;  /* 0x0000000000007941 */ /* 0x000fea0003800000 */
.L_x_30782:
[----:B------:R-:W-:-:S04]  /*6540*/  LOP3.LUT R3, R7, 0x80000000, RZ, 0xc0, !PT ;  /* 0x8000000007037812 */ /* 0x000fc800078ec0ff */
[----:B------:R-:W-:-:S04]  /*6550*/  SHF.R.U32.HI R3, RZ, 0x18, R3 ;  /* 0x00000018ff037819 */ /* 0x000fc80000011603 */
[----:B------:R-:W-:-:S05]  /*6560*/  LOP3.LUT R3, R0, R3, RZ, 0xfc, !PT ;  /* 0x0000000300037212 */ /* 0x000fca00078efcff */
[----:B------:R0:W-:Y:S01]  /*6570*/  STG.E.U8 desc[UR36][R4.64], R3 ;  /* 0x0000000304007986 */ /* 0x0001e2000c101124 */
[----:B------:R-:W-:Y:S05]  /*6580*/  BRA `(.L_x_30768) ;  /* 0x0000000400e47947 */ /* 0x000fea0003800000 */
.L_x_30778:
        /* <DEDUP_REMOVED lines=8> */
.L_x_30775:
        /* <DEDUP_REMOVED lines=11> */
.L_x_30787:
        /* <DEDUP_REMOVED lines=21> */
.L_x_30790:
[----:B------:R-:W-:-:S04]  /*6810*/  LOP3.LUT R0, R7, 0x80000000, RZ, 0xc0, !PT ;  /* 0x8000000007007812 */ /* 0x000fc800078ec0ff */
[----:B------:R-:W-:-:S04]  /*6820*/  SHF.R.U32.HI R0, RZ, 0x18, R0 ;  /* 0x00000018ff007819 */ /* 0x000fc80000011600 */
[----:B------:R-:W-:-:S07]  /*6830*/  LOP3.LUT R0, R3, R0, RZ, 0xfc, !PT ;  /* 0x0000000003007212 */ /* 0x000fce00078efcff */
.L_x_30789:
[----:B------:R-:W-:Y:S05]  /*6840*/  BSYNC B0 ;  /* 0x0000000000007941 */ /* 0x000fea0003800000 */
.L_x_30788:
[----:B------:R0:W-:Y:S01]  /*6850*/  STG.E.U8 desc[UR36][R4.64], R0 ;  /* 0x0000000004007986 */ /* 0x0001e2000c101124 */
[----:B------:R-:W-:Y:S05]  /*6860*/  BRA `(.L_x_30768) ;  /* 0x00000004002c7947 */ /* 0x000fea0003800000 */
.L_x_30786:
        /* <DEDUP_REMOVED lines=21> */
.L_x_30793:
[----:B------:R-:W-:-:S04]  /*69c0*/  LOP3.LUT R0, R7, 0x80000000, RZ, 0xc0, !PT ;  /* 0x8000000007007812 */ /* 0x000fc800078ec0ff */
[----:B------:R-:W-:-:S04]  /*69d0*/  SHF.R.U32.HI R0, RZ, 0x18, R0 ;  /* 0x00000018ff007819 */ /* 0x000fc80000011600 */
[----:B------:R-:W-:-:S07]  /*69e0*/  LOP3.LUT R0, R3, R0, RZ, 0xfc, !PT ;  /* 0x0000000003007212 */ /* 0x000fce00078efcff */
.L_x_30792:
[----:B------:R-:W-:Y:S05]  /*69f0*/  BSYNC B0 ;  /* 0x0000000000007941 */ /* 0x000fea0003800000 */
.L_x_30791:
[----:B------:R0:W-:Y:S01]  /*6a00*/  STG.E.U8 desc[UR36][R4.64], R0 ;  /* 0x0000000004007986 */ /* 0x0001e2000c101124 */
[----:B------:R-:W-:Y:S05]  /*6a10*/  BRA `(.L_x_30768) ;  /* 0x0000000000c07947 */ /* 0x000fea0003800000 */
.L_x_30785:
        /* <DEDUP_REMOVED lines=26> */
.L_x_30767:
        /* <DEDUP_REMOVED lines=16> */
.L_x_30796:
[----:B------:R-:W-:Y:S05]  /*6cc0*/  BRA `(.L_x_30768) ;  /* 0x0000000000147947 */ /* 0x000fea0003800000 */
.L_x_30795:
[----:B------:R-:W0:Y:S02]  /*6cd0*/  F2I.U64.F64.TRUNC R28, R28 ;  /* 0x0000001c001c7311 */ /* 0x000e24000030d800 */
[----:B0-----:R0:W-:Y:S01]  /*6ce0*/  STG.E.64 desc[UR36][R4.64], R28 ;  /* 0x0000001c04007986 */ /* 0x0011e2000c101b24 */
[----:B------:R-:W-:Y:S05]  /*6cf0*/  BRA `(.L_x_30768) ;  /* 0x0000000000087947 */ /* 0x000fea0003800000 */
.L_x_30794:
[----:B------:R-:W0:Y:S02]  /*6d00*/  F2I.U32.F64.TRUNC R29, R28 ;  /* 0x0000001c001d7311 */ /* 0x000e24000030d000 */
[----:B0-----:R0:W-:Y:S02]  /*6d10*/  STG.E desc[UR36][R4.64], R29 ;  /* 0x0000001d04007986 */ /* 0x0011e4000c101924 */
.L_x_30768:
        /* <DEDUP_REMOVED lines=24> */
.L_x_30800:
[----:B------:R-:W0:Y:S02]  /*6ea0*/  F2I.S64.F64.TRUNC R24, R24 ;  /* 0x0000001800187311 */ /* 0x000e24000030d900 */
[----:B0-----:R-:W-:-:S05]  /*6eb0*/  IMAD.MOV.U32 R3, RZ, RZ, R24 ;  /* 0x000000ffff037224 */ /* 0x001fca00078e0018 */
[----:B------:R0:W-:Y:S01]  /*6ec0*/  STG.E.U8 desc[UR36][R4.64], R3 ;  /* 0x0000000304007986 */ /* 0x0001e2000c101124 */
[----:B------:R-:W-:Y:S05]  /*6ed0*/  BRA `(.L_x_30802) ;  /* 0x0000000c00f07947 */ /* 0x000fea0003800000 */
.L_x_30799:
        /* <DEDUP_REMOVED lines=9> */
.L_x_30804:
[----:B------:R-:W0:Y:S02]  /*6f70*/  F2I.F64.TRUNC R25, R24 ;  /* 0x0000001800197311 */ /* 0x000e24000030d100 */
[----:B0-----:R0:W-:Y:S01]  /*6f80*/  STG.E desc[UR36][R4.64], R25 ;  /* 0x0000001904007986 */ /* 0x0011e2000c101924 */
[----:B------:R-:W-:Y:S05]  /*6f90*/  BRA `(.L_x_30802) ;  /* 0x0000000c00c07947 */ /* 0x000fea0003800000 */
.L_x_30803:
[----:B------:R-:W0:Y:S02]  /*6fa0*/  F2I.F64.TRUNC R25, R24 ;  /* 0x0000001800197311 */ /* 0x000e24000030d100 */
[----:B0-----:R0:W-:Y:S01]  /*6fb0*/  STG.E.U16 desc[UR36][R4.64], R25 ;  /* 0x0000001904007986 */ /* 0x0011e2000c101524 */
[----:B------:R-:W-:Y:S05]  /*6fc0*/  BRA `(.L_x_30802) ;  /* 0x0000000c00b47947 */ /* 0x000fea0003800000 */
.L_x_30798:
        /* <DEDUP_REMOVED lines=13> */
.L_x_30806:
        /* <DEDUP_REMOVED lines=8> */
.L_x_30805:
        /* <DEDUP_REMOVED lines=14> */
.L_x_30808:
        /* <DEDUP_REMOVED lines=9> */
.L_x_30807:
[----:B------:R0:W-:Y:S01]  /*7290*/  STG.E.64 desc[UR36][R4.64], R24 ;  /* 0x0000001804007986 */ /* 0x0001e2000c101b24 */
[----:B------:R-:W-:Y:S05]  /*72a0*/  BRA `(.L_x_30802) ;  /* 0x0000000800fc7947 */ /* 0x000fea0003800000 */
.L_x_30797:
        /* <DEDUP_REMOVED lines=12> */
.L_x_30811:
[----:B------:R-:W-:-:S05]  /*7370*/  CS2R R26, SRZ ;  /* 0x00000000001a7805 */ /* 0x000fca000001ff00 */
[----:B------:R0:W-:Y:S01]  /*7380*/  STG.E.128 desc[UR36][R4.64], R24 ;  /* 0x0000001804007986 */ /* 0x0001e2000c101d24 */
[----:B------:R-:W-:Y:S05]  /*7390*/  BRA `(.L_x_30802) ;  /* 0x0000000800c07947 */ /* 0x000fea0003800000 */
.L_x_30810:
        /* <DEDUP_REMOVED lines=25> */
.L_x_30815:
[----:B------:R-:W-:Y:S05]  /*7530*/  BSYNC B0 ;  /* 0x0000000000007941 */ /* 0x000fea0003800000 */
.L_x_30814:
[----:B------:R-:W-:-:S05]  /*7540*/  LOP3.LUT R7, R0, R7, RZ, 0xfc, !PT ;  /* 0x0000000700077212 */ /* 0x000fca00078efcff */
[----:B------:R0:W-:Y:S01]  /*7550*/  STG.E.U8 desc[UR36][R4.64], R7 ;  /* 0x0000000704007986 */ /* 0x0001e2000c101124 */
[----:B------:R-:W-:Y:S05]  /*7560*/  BRA `(.L_x_30802) ;  /* 0x00000008004c7947 */ /* 0x000fea0003800000 */
.L_x_30813:
        /* <DEDUP_REMOVED lines=17> */
.L_x_30817:
[----:B------:R-:W-:Y:S01]  /*7680*/  IMAD.MOV.U32 R0, RZ, RZ, 0x7f ;  /* 0x0000007fff007424 */ /* 0x000fe200078e00ff */
[----:B------:R-:W-:-:S04]  /*7690*/  ISETP.GT.U32.AND P0, PT, R3, 0x7f800000, PT ;  /* 0x7f8000000300780c */ /* 0x000fc80003f04070 */
[----:B------:R-:W-:-:S09]  /*76a0*/  SEL R0, R0, 0x7c, P0 ;  /* 0x0000007c00007807 */ /* 0x000fd20000000000 */
.L_x_30818:
[----:B------:R-:W-:Y:S05]  /*76b0*/  BSYNC B0 ;  /* 0x0000000000007941 */ /* 0x000fea0003800000 */
.L_x_30816:
[----:B------:R-:W-:-:S04]  /*76c0*/  LOP3.LUT R3, R7, 0x80000000, RZ, 0xc0, !PT ;  /* 0x8000000007037812 */ /* 0x000fc800078ec0ff */
[----:B------:R-:W-:-:S04]  /*76d0*/  SHF.R.U32.HI R3, RZ, 0x18, R3 ;  /* 0x00000018ff037819 */ /* 0x000fc80000011603 */
[----:B------:R-:W-:-:S05]  /*76e0*/  LOP3.LUT R3, R0, R3, RZ, 0xfc, !PT ;  /* 0x0000000300037212 */ /* 0x000fca00078efcff */
[----:B------:R0:W-:Y:S01]  /*76f0*/  STG.E.U8 desc[UR36][R4.64], R3 ;  /* 0x0000000304007986 */ /* 0x0001e2000c101124 */
[----:B------:R-:W-:Y:S05]  /*7700*/  BRA `(.L_x_30802) ;  /* 0x0000000400e47947 */ /* 0x000fea0003800000 */
.L_x_30812:
        /* <DEDUP_REMOVED lines=8> */
.L_x_30809:
        /* <DEDUP_REMOVED lines=11> */
.L_x_30821:
        /* <DEDUP_REMOVED lines=21> */
.L_x_30824:
[----:B------:R-:W-:-:S04]  /*7990*/  LOP3.LUT R0, R7, 0x80000000, RZ, 0xc0, !PT ;  /* 0x8000000007007812 */ /* 0x000fc800078ec0ff */
[----:B------:R-:W-:-:S04]  /*79a0*/  SHF.R.U32.HI R0, RZ, 0x18, R0 ;  /* 0x00000018ff007819 */ /* 0x000fc80000011600 */
[----:B------:R-:W-:-:S07]  /*79b0*/  LOP3.LUT R0, R3, R0, RZ, 0xfc, !PT ;  /* 0x0000000003007212 */ /* 0x000fce00078efcff */
.L_x_30823:
[----:B------:R-:W-:Y:S05]  /*79c0*/  BSYNC B0 ;  /* 0x0000000000007941 */ /* 0x000fea0003800000 */
.L_x_30822:
[----:B------:R1:W-:Y:S01]  /*79d0*/  STG.E.U8 desc[UR36][R4.64], R0 ;  /* 0x0000000004007986 */ /* 0x0003e2000c101124 */
[----:B------:R-:W-:Y:S05]  /*79e0*/  BRA `(.L_x_30802) ;  /* 0x00000004002c7947 */ /* 0x000fea0003800000 */
.L_x_30820:
        /* <DEDUP_REMOVED lines=21> */
.L_x_30827:
[----:B------:R-:W-:-:S04]  /*7b40*/  LOP3.LUT R0, R7, 0x80000000, RZ, 0xc0, !PT ;  /* 0x8000000007007812 */ /* 0x000fc800078ec0ff */
[----:B------:R-:W-:-:S04]  /*7b50*/  SHF.R.U32.HI R0, RZ, 0x18, R0 ;  /* 0x00000018ff007819 */ /* 0x000fc80000011600 */
[----:B------:R-:W-:-:S07]  /*7b60*/  LOP3.LUT R0, R3, R0, RZ, 0xfc, !PT ;  /* 0x0000000003007212 */ /* 0x000fce00078efcff */
.L_x_30826:
[----:B------:R-:W-:Y:S05]  /*7b70*/  BSYNC B0 ;  /* 0x0000000000007941 */ /* 0x000fea0003800000 */
.L_x_30825:
[----:B------:R0:W-:Y:S01]  /*7b80*/  STG.E.U8 desc[UR36][R4.64], R0 ;  /* 0x0000000004007986 */ /* 0x0001e2000c101124 */
[----:B------:R-:W-:Y:S05]  /*7b90*/  BRA `(.L_x_30802) ;  /* 0x0000000000c07947 */ /* 0x000fea0003800000 */
.L_x_30819:
        /* <DEDUP_REMOVED lines=26> */
.L_x_30801:
        /* <DEDUP_REMOVED lines=16> */
.L_x_30830:
[----:B------:R-:W-:Y:S05]  /*7e40*/  BRA `(.L_x_30802) ;  /* 0x0000000000147947 */ /* 0x000fea0003800000 */
.L_x_30829:
[----:B------:R-:W0:Y:S02]  /*7e50*/  F2I.U64.F64.TRUNC R24, R24 ;  /* 0x0000001800187311 */ /* 0x000e24000030d800 */
[----:B0-----:R0:W-:Y:S01]  /*7e60*/  STG.E.64 desc[UR36][R4.64], R24 ;  /* 0x0000001804007986 */ /* 0x0011e2000c101b24 */
[----:B------:R-:W-:Y:S05]  /*7e70*/  BRA `(.L_x_30802) ;  /* 0x0000000000087947 */ /* 0x000fea0003800000 */
.L_x_30828:
[----:B------:R-:W0:Y:S02]  /*7e80*/  F2I.U32.F64.TRUNC R25, R24 ;  /* 0x0000001800197311 */ /* 0x000e24000030d000 */
[----:B0-----:R3:W-:Y:S02]  /*7e90*/  STG.E desc[UR36][R4.64], R25 ;  /* 0x0000001904007986 */ /* 0x0017e4000c101924 */
.L_x_30802:
[----:B------:R-:W-:-:S07]  /*7ea0*/  VIADD R22, R22, 0x80 ;  /* 0x0000008016167836 */ /* 0x000fce0000000000 */
.L_x_30762:
[----:B------:R-:W-:Y:S05]  /*7eb0*/  BSYNC B6 ;  /* 0x0000000000067941 */ /* 0x000fea0003800000 */
.L_x_30761:
        /* <DEDUP_REMOVED lines=22> */
.L_x_30834:
[----:B------:R-:W0:Y:S02]  /*8020*/  F2I.S64.F64.TRUNC R16, R16 ;  /* 0x0000001000107311 */ /* 0x000e24000030d900 */
[----:B0-----:R-:W-:-:S05]  /*8030*/  IMAD.MOV.U32 R3, RZ, RZ, R16 ;  /* 0x000000ffff037224 */ /* 0x001fca00078e0010 */
[----:B------:R-:W-:Y:S01]  /*8040*/  STG.E.U8 desc[UR36][R4.64], R3 ;  /* 0x0000000304007986 */ /* 0x000fe2000c101124 */
[----:B------:R-:W-:Y:S05]  /*8050*/  EXIT ;  /* 0x000000000000794d */ /* 0x000fea0003800000 */
.L_x_30833:
        /* <DEDUP_REMOVED lines=9> */
.L_x_30837:
[----:B------:R-:W0:Y:S02]  /*80f0*/  F2I.F64.TRUNC R17, R16 ;  /* 0x0000001000117311 */ /* 0x000e24000030d100 */
[----:B0-----:R-:W-:Y:S01]  /*8100*/  STG.E desc[UR36][R4.64], R17 ;  /* 0x0000001104007986 */ /* 0x001fe2000c101924 */
[----:B------:R-:W-:Y:S05]  /*8110*/  EXIT ;  /* 0x000000000000794d */ /* 0x000fea0003800000 */
.L_x_30836:
[----:B------:R-:W0:Y:S02]  /*8120*/  F2I.F64.TRUNC R17, R16 ;  /* 0x0000001000117311 */ /* 0x000e24000030d100 */
[----:B0-----:R-:W-:Y:S01]  /*8130*/  STG.E.U16 desc[UR36][R4.64], R17 ;  /* 0x0000001104007986 */ /* 0x001fe2000c101524 */
[----:B------:R-:W-:Y:S05]  /*8140*/  EXIT ;  /* 0x000000000000794d */ /* 0x000fea0003800000 */
.L_x_30832:
        /* <DEDUP_REMOVED lines=13> */
.L_x_30839:
        /* <DEDUP_REMOVED lines=8> */
.L_x_30838:
        /* <DEDUP_REMOVED lines=14> */
.L_x_30841:
        /* <DEDUP_REMOVED lines=9> */
.L_x_30840:
[----:B------:R-:W-:Y:S01]  /*8410*/  STG.E.64 desc[UR36][R4.64], R16 ;  /* 0x0000001004007986 */ /* 0x000fe2000c101b24 */
[----:B------:R-:W-:Y:S05]  /*8420*/  EXIT ;  /* 0x000000000000794d */ /* 0x000fea0003800000 */
.L_x_30831:
        /* <DEDUP_REMOVED lines=12> */
.L_x_30844:
[----:B------:R-:W-:-:S05]  /*84f0*/  CS2R R18, SRZ ;  /* 0x0000000000127805 */ /* 0x000fca000001ff00 */
[----:B------:R-:W-:Y:S01]  /*8500*/  STG.E.128 desc[UR36][R4.64], R16 ;  /* 0x0000001004007986 */ /* 0x000fe2000c101d24 */
[----:B------:R-:W-:Y:S05]  /*8510*/  EXIT ;  /* 0x000000000000794d */ /* 0x000fea0003800000 */
.L_x_30843:
        /* <DEDUP_REMOVED lines=25> */
.L_x_30848:
[----:B------:R-:W-:Y:S05]  /*86b0*/  BSYNC B0 ;  /* 0x0000000000007941 */ /* 0x000fea0003800000 */
.L_x_30847:
[----:B------:R-:W-:-:S05]  /*86c0*/  LOP3.LUT R3, R0, R3, RZ, 0xfc, !PT ;  /* 0x0000000300037212 */ /* 0x000fca00078efcff */
[----:B------:R-:W-:Y:S01]  /*86d0*/  STG.E.U8 desc[UR36][R4.64], R3 ;  /* 0x0000000304007986 */ /* 0x000fe2000c101124 */
[----:B------:R-:W-:Y:S05]  /*86e0*/  EXIT ;  /* 0x000000000000794d */ /* 0x000fea0003800000 */
.L_x_30846:
        /* <DEDUP_REMOVED lines=17> */
.L_x_30850:
[----:B------:R-:W-:Y:S01]  /*8800*/  IMAD.MOV.U32 R0, RZ, RZ, 0x7f ;  /* 0x0000007fff007424 */ /* 0x000fe200078e00ff */
[----:B------:R-:W-:-:S04]  /*8810*/  ISETP.GT.U32.AND P0, PT, R2, 0x7f800000, PT ;  /* 0x7f8000000200780c */ /* 0x000fc80003f04070 */
[----:B------:R-:W-:-:S09]  /*8820*/  SEL R0, R0, 0x7c, P0 ;  /* 0x0000007c00007807 */ /* 0x000fd20000000000 */
.L_x_30851:
[----:B------:R-:W-:Y:S05]  /*8830*/  BSYNC B0 ;  /* 0x0000000000007941 */ /* 0x000fea0003800000 */
.L_x_30849:
[----:B------:R-:W-:-:S04]  /*8840*/  LOP3.LUT R2, R3, 0x80000000, RZ, 0xc0, !PT ;  /* 0x8000000003027812 */ /* 0x000fc800078ec0ff */
[----:B------:R-:W-:-:S04]  /*8850*/  SHF.R.U32.HI R3, RZ, 0x18, R2 ;  /* 0x00000018ff037819 */ /* 0x000fc80000011602 */
[----:B------:R-:W-:-:S05]  /*8860*/  LOP3.LUT R3, R0, R3, RZ, 0xfc, !PT ;  /* 0x0000000300037212 */ /* 0x000fca00078efcff */
[----:B------:R-:W-:Y:S01]  /*8870*/  STG.E.U8 desc[UR36][R4.64], R3 ;  /* 0x0000000304007986 */ /* 0x000fe2000c101124 */
[----:B------:R-:W-:Y:S05]  /*8880*/  EXIT ;  /* 0x000000000000794d */ /* 0x000fea0003800000 */
.L_x_30845:
        /* <DEDUP_REMOVED lines=8> */
.L_x_30842:
        /* <DEDUP_REMOVED lines=11> */
.L_x_30854:
        /* <DEDUP_REMOVED lines=21> */
.L_x_30857:
[----:B------:R-:W-:-:S04]  /*8b10*/  LOP3.LUT R2, R7, 0x80000000, RZ, 0xc0, !PT ;  /* 0x8000000007027812 */ /* 0x000fc800078ec0ff */
[----:B------:R-:W-:-:S04]  /*8b20*/  SHF.R.U32.HI R3, RZ, 0x18, R2 ;  /* 0x00000018ff037819 */ /* 0x000fc80000011602 */
[----:B------:R-:W-:-:S04]  /*8b30*/  LOP3.LUT R0, R0, R3, RZ, 0xfc, !PT ;  /* 0x0000000300007212 */ /* 0x000fc800078efcff */
[----:B------:R-:W-:-:S07]  /*8b40*/  PRMT R2, R0, 0x7610, R2 ;  /* 0x0000761000027816 */ /* 0x000fce0000000002 */
.L_x_30856:
[----:B------:R-:W-:Y:S05]  /*8b50*/  BSYNC B0 ;  /* 0x0000000000007941 */ /* 0x000fea0003800000 */
.L_x_30855:
[----:B------:R-:W-:Y:S01]  /*8b60*/  STG.E.U8 desc[UR36][R4.64], R2 ;  /* 0x0000000204007986 */ /* 0x000fe2000c101124 */
[----:B------:R-:W-:Y:S05]  /*8b70*/  EXIT ;  /* 0x000000000000794d */ /* 0x000fea0003800000 */
.L_x_30853:
        /* <DEDUP_REMOVED lines=21> */
.L_x_30860:
[----:B------:R-:W-:-:S04]  /*8cd0*/  LOP3.LUT R2, R7, 0x80000000, RZ, 0xc0, !PT ;  /* 0x8000000007027812 */ /* 0x000fc800078ec0ff */
[----:B------:R-:W-:-:S04]  /*8ce0*/  SHF.R.U32.HI R3, RZ, 0x18, R2 ;  /* 0x00000018ff037819 */ /* 0x000fc80000011602 */
[----:B------:R-:W-:-:S04]  /*8cf0*/  LOP3.LUT R0, R0, R3, RZ, 0xfc, !PT ;  /* 0x0000000300007212 */ /* 0x000fc800078efcff */
[----:B------:R-:W-:-:S07]  /*8d00*/  PRMT R2, R0, 0x7610, R2 ;  /* 0x0000761000027816 */ /* 0x000fce0000000002 */
.L_x_30859:
[----:B------:R-:W-:Y:S05]  /*8d10*/  BSYNC B0 ;  /* 0x0000000000007941 */ /* 0x000fea0003800000 */
.L_x_30858:
[----:B------:R-:W-:Y:S01]  /*8d20*/  STG.E.U8 desc[UR36][R4.64], R2 ;  /* 0x0000000204007986 */ /* 0x000fe2000c101124 */
[----:B------:R-:W-:Y:S05]  /*8d30*/  EXIT ;  /* 0x000000000000794d */ /* 0x000fea0003800000 */
.L_x_30852:
        /* <DEDUP_REMOVED lines=26> */
.L_x_30835:
        /* <DEDUP_REMOVED lines=16> */
.L_x_30863:
[----:B------:R-:W-:Y:S05]  /*8fe0*/  EXIT ;  /* 0x000000000000794d */ /* 0x000fea0003800000 */
.L_x_30862:
[----:B------:R-:W0:Y:S02]  /*8ff0*/  F2I.U64.F64.TRUNC R16, R16 ;  /* 0x0000001000107311 */ /* 0x000e24000030d800 */
[----:B0-----:R-:W-:Y:S01]  /*9000*/  STG.E.64 desc[UR36][R4.64], R16 ;  /* 0x0000001004007986 */ /* 0x001fe2000c101b24 */
[----:B------:R-:W-:Y:S05]  /*9010*/  EXIT ;  /* 0x000000000000794d */ /* 0x000fea0003800000 */
.L_x_30861:
[----:B------:R-:W0:Y:S02]  /*9020*/  F2I.U32.F64.TRUNC R17, R16 ;  /* 0x0000001000117311 */ /* 0x000e24000030d000 */
[----:B0-----:R-:W-:Y:S01]  /*9030*/  STG.E desc[UR36][R4.64], R17 ;  /* 0x0000001104007986 */ /* 0x001fe2000c101924 */
[----:B------:R-:W-:Y:S05]  /*9040*/  EXIT ;  /* 0x000000000000794d */ /* 0x000fea0003800000 */
.L_x_30864:
        /* <DEDUP_REMOVED lines=11> */
.L_x_32296:


//--------------------- .text._ZN2at6native18elementwise_kernelILi128ELi2EZNS0_22gpu_kernel_impl_nocastINS0_13BUnaryFunctorIdddZZZNS0_21nextafter_kernel_cudaERNS_18TensorIteratorBaseEENKUlvE_clEvENKUlvE_clEvEUlddE_EEEEvS5_RKT_EUliE_EEviT1_ --------------------------
	.section	.text._ZN2at6native18elementwise_kernelILi128ELi2EZNS0_22gpu_kernel_impl_nocastINS0_13BUnaryFunctorIdddZZZNS0_21nextafter_kernel_cudaERNS_18TensorIteratorBaseEENKUlvE_clEvENKUlvE_clEvEUlddE_EEEEvS5_RKT_EUliE_EEviT1_,"ax",@progbits
	.align	128
        .global         _ZN2at6native18elementwise_kernelILi128ELi2EZNS0_22gpu_kernel_impl_nocastINS0_13BUnaryFunctorIdddZZZNS0_21nextafter_kernel_cudaERNS_18TensorIteratorBaseEENKUlvE_clEvENKUlvE_clEvEUlddE_EEEEvS5_RKT_EUliE_EEviT1_
        .type           _ZN2at6native18elementwise_kernelILi128ELi2EZNS0_22gpu_kernel_impl_nocastINS0_13BUnaryFunctorIdddZZZNS0_21nextafter_kernel_cudaERNS_18TensorIteratorBaseEENKUlvE_clEvENKUlvE_clEvEUlddE_EEEEvS5_RKT_EUliE_EEviT1_,@function
        .size           _ZN2at6native18elementwise_kernelILi128ELi2EZNS0_22gpu_kernel_impl_nocastINS0_13BUnaryFunctorIdddZZZNS0_21nextafter_kernel_cudaERNS_18TensorIteratorBaseEENKUlvE_clEvENKUlvE_clEvEUlddE_EEEEvS5_RKT_EUliE_EEviT1_,(.L_x_32297 - _ZN2at6native18elementwise_kernelILi128ELi2EZNS0_22gpu_kernel_impl_nocastINS0_13BUnaryFunctorIdddZZZNS0_21nextafter_kernel_cudaERNS_18TensorIteratorBaseEENKUlvE_clEvENKUlvE_clEvEUlddE_EEEEvS5_RKT_EUliE_EEviT1_)
        .other          _ZN2at6native18elementwise_kernelILi128ELi2EZNS0_22gpu_kernel_impl_nocastINS0_13BUnaryFunctorIdddZZZNS0_21nextafter_kernel_cudaERNS_18TensorIteratorBaseEENKUlvE_clEvENKUlvE_clEvEUlddE_EEEEvS5_RKT_EUliE_EEviT1_,@"STO_CUDA_ENTRY STV_DEFAULT"
_ZN2at6native18elementwise_kernelILi128ELi2EZNS0_22gpu_kernel_impl_nocastINS0_13BUnaryFunctorIdddZZZNS0_21nextafter_kernel_cudaERNS_18TensorIteratorBaseEENKUlvE_clEvENKUlvE_clEvEUlddE_EEEEvS5_RKT_EUliE_EEviT1_:
.text._ZN2at6native18elementwise_kernelILi128ELi2EZNS0_22gpu_kernel_impl_nocastINS0_13BUnaryFunctorIdddZZZNS0_21nextafter_kernel_cudaERNS_18TensorIteratorBaseEENKUlvE_clEvENKUlvE_clEvEUlddE_EEEEvS5_RKT_EUliE_EEviT1_:
[----:B------:R-:W-:Y:S01]  /*0000*/  LDC R1, c[0x0][0x28] ;  /* 0x00000a00ff017b82 */ /* 0x000fe20000000800 */
[----:B------:R-:W0:Y:S01]  /*0010*/  S2R R3, SR_CTAID.X ;  /* 0x0000000000037919 */ /* 0x000e220000002500 */
[----:B------:R-:W-:Y:S01]  /*0020*/  ULDC UR8, c[0x0][0x210] ;  /* 0x0000840000087ab9 */ /* 0x000fe20000000800 */
[----:B------:R-:W-:Y:S01]  /*0030*/  ULDC UR9, c[0x0][0x42c] ;  /* 0x00010b0000097ab9 */ /* 0x000fe20000000800 */
[----:B------:R-:W-:Y:S01]  /*0040*/  ULDC.64 UR6, c[0x0][0x208] ;  /* 0x0000820000067ab9 */ /* 0x000fe20000000a00 */
[----:B------:R-:W0:Y:S01]  /*0050*/  S2R R0, SR_TID.X ;  /* 0x0000000000007919 */ /* 0x000e220000002100 */
[----:B------:R-:W-:Y:S01]  /*0060*/  ULOP3.LUT UR5, URZ, 0x80000000, UR9, 0xb8, !UPT ;  /* 0x800000003f057892 */ /* 0x000fe2000f8eb809 */
[----:B------:R-:W-:Y:S01]  /*0070*/  BSSY B0, `(.L_x_30865) ;  /* 0x0000160000007945 */ /* 0x000fe20003800000 */
[----:B------:R-:W-:Y:S01]  /*0080*/  UMOV UR4, 0x1 ;  /* 0x0000000100047882 */ /* 0x000fe20000000000 */
[----:B0-----:R-:W-:-:S04]  /*0090*/  LEA R3, R3, R0, 0x8 ;  /* 0x0000000003037211 */ /* 0x001fc800078e40ff */
[----:B------:R-:W-:-:S13]  /*00a0*/  ISETP.GE.AND P0, PT, R3, UR8, PT ;  /* 0x0000000803007c0c */ /* 0x000fda000bf06270 */
        /* <DEDUP_REMOVED lines=303> */
.L_x_30867:
[----:B------:R-:W-:Y:S01]  /*13a0*/  ULDC.64 UR10, c[0x0][0x418] ;  /* 0x00010600000a7ab9 */ /* 0x000fe20000000a00 */
[----:B------:R-:W0:Y:S01]  /*13b0*/  LDC.64 R10, c[0x0][0x428] ;  /* 0x00010a00ff0a7b82 */ /* 0x000e220000000a00 */
[----:B------:R-:W-:-:S04]  /*13c0*/  IADD3 R6, P0, R0, UR10, RZ ;  /* 0x0000000a00067c10 */ /* 0x000fc8000ff1e0ff */
[----:B------:R-:W-:Y:S01]  /*13d0*/  IADD3.X R7, RZ, UR11, RZ, P0, !PT ;  /* 0x0000000bff077c10 */ /* 0x000fe200087fe4ff */
[----:B------:R-:W-:-:S05]  /*13e0*/  ULDC.64 UR10, c[0x0][0x410] ;  /* 0x00010400000a7ab9 */ /* 0x000fca0000000a00 */
[----:B------:R-:W2:Y:S01]  /*13f0*/  LDG.E.64 R6, desc[UR6][R6.64] ;  /* 0x0000000606067981 */ /* 0x000ea2000c1e1b00 */
[----:B------:R-:W-:Y:S01]  /*1400*/  IADD3 R8, P1, R5, UR10, RZ ;  /* 0x0000000a05087c10 */ /* 0x000fe2000ff3e0ff */
[----:B------:R-:W-:Y:S03]  /*1410*/  BSSY B1, `(.L_x_30868) ;  /* 0x0000023000017945 */ /* 0x000fe60003800000 */
[----:B------:R-:W-:Y:S01]  /*1420*/  IADD3.X R9, RZ, UR11, RZ, P1, !PT ;  /* 0x0000000bff097c10 */ /* 0x000fe20008ffe4ff */
[----:B0-----:R-:W-:-:S06]  /*1430*/  DSETP.GTU.AND P0, PT, |R10|, +INF , PT ;  /* 0x7ff000000a00742a */ /* 0x001fcc0003f0c200 */
[----:B--2---:R-:W-:-:S14]  /*1440*/  DSETP.GTU.OR P0, PT, |R6|, +INF , P0 ;  /* 0x7ff000000600742a */ /* 0x004fdc000070c600 */
[----:B------:R-:W-:Y:S05]  /*1450*/  @P0 BRA `(.L_x_30869) ;  /* 0x0000000000740947 */ /* 0x000fea0003800000 */
[----:B------:R-:W-:Y:S01]  /*1460*/  ULDC UR10, c[0x0][0x428] ;  /* 0x00010a00000a7ab9 */ /* 0x000fe20000000800 */
[----:B------:R-:W-:Y:S02]  /*1470*/  LOP3.LUT R2, R7, UR9, RZ, 0xfc, !PT ;  /* 0x0000000907027c12 */ /* 0x000fe4000f8efcff */
[----:B------:R-:W-:Y:S01]  /*1480*/  LOP3.LUT R0, R6, UR10, RZ, 0xfc, !PT ;  /* 0x0000000a06007c12 */ /* 0x000fe2000f8efcff */
[----:B------:R-:W-:Y:S02]  /*1490*/  ULDC.64 UR10, c[0x0][0x428] ;  /* 0x00010a00000a7ab9 */ /* 0x000fe40000000a00 */
[----:B------:R-:W-:Y:S01]  /*14a0*/  IMAD.U32 R4, RZ, RZ, UR10 ;  /* 0x0000000aff047e24 */ /* 0x000fe2000f8e00ff */
[----:B------:R-:W-:Y:S02]  /*14b0*/  ISETP.NE.U32.AND P0, PT, R0, RZ, PT ;  /* 0x000000ff0000720c */ /* 0x000fe40003f05070 */
[----:B------:R-:W-:Y:S02]  /*14c0*/  MOV R5, UR11 ;  /* 0x0000000b00057c02 */ /* 0x000fe40008000f00 */
[----:B------:R-:W-:-:S13]  /*14d0*/  LOP3.LUT P0, RZ, R2, 0x7fffffff, RZ, 0xc0, P0 ;  /* 0x7fffffff02ff7812 */ /* 0x000fda000000c0ff */
[----:B------:R-:W-:Y:S05]  /*14e0*/  @!P0 BRA `(.L_x_30870) ;  /* 0x0000000000548947 */ /* 0x000fea0003800000 */
[----:B------:R-:W-:Y:S02]  /*14f0*/  ISETP.NE.U32.AND P0, PT, R6, RZ, PT ;  /* 0x000000ff0600720c */ /* 0x000fe40003f05070 */
[----:B------:R-:W-:Y:S02]  /*1500*/  MOV R4, UR4 ;  /* 0x0000000400047c02 */ /* 0x000fe40008000f00 */
[----:B------:R-:W-:Y:S02]  /*1510*/  LOP3.LUT P0, RZ, R7, 0x7fffffff, RZ, 0xc0, P0 ;  /* 0x7fffffff07ff7812 */ /* 0x000fe4000000c0ff */
[----:B------:R-:W-:-:S11]  /*1520*/  MOV R5, UR5 ;  /* 0x0000000500057c02 */ /* 0x000fd60008000f00 */
        /* <DEDUP_REMOVED lines=16> */
.L_x_30869:
[----:B------:R-:W-:-:S11]  /*1630*/  DADD R4, R6, R10 ;  /* 0x0000000006047229 */ /* 0x000fd6000000000a */
.L_x_30870:
[----:B------:R-:W-:Y:S05]  /*1640*/  BSYNC B1 ;  /* 0x0000000000017941 */ /* 0x000fea0003800000 */
.L_x_30868:
[----:B------:R0:W-:Y:S01]  /*1650*/  STG.E.64 desc[UR6][R8.64], R4 ;  /* 0x0000000408007986 */ /* 0x0001e2000c101b06 */
[----:B------:R-:W-:-:S07]  /*1660*/  VIADD R3, R3, 0x80 ;  /* 0x0000008003037836 */ /* 0x000fce0000000000 */
.L_x_30866:
[----:B------:R-:W-:Y:S05]  /*1670*/  BSYNC B0 ;  /* 0x0000000000007941 */ /* 0x000fea0003800000 */
.L_x_30865:
[----:B------:R-:W-:-:S13]  /*1680*/  ISETP.GE.AND P0, PT, R3, UR8, PT ;  /* 0x0000000803007c0c */ /* 0x000fda000bf06270 */
[----:B------:R-:W-:Y:S05]  /*1690*/  @P0 EXIT ;  /* 0x000000000000094d */ /* 0x000fea0003800000 */
        /* <DEDUP_REMOVED lines=302> */
.L_x_30871:
[----:B------:R-:W-:Y:S01]  /*2980*/  ULDC.64 UR10, c[0x0][0x418] ;  /* 0x00010600000a7ab9 */ /* 0x000fe20000000a00 */
[----:B------:R-:W0:Y:S01]  /*2990*/  LDC.64 R8, c[0x0][0x428] ;  /* 0x00010a00ff087b82 */ /* 0x000e220000000a00 */
[----:B------:R-:W-:-:S04]  /*29a0*/  IADD3 R2, P0, R0, UR10, RZ ;  /* 0x0000000a00027c10 */ /* 0x000fc8000ff1e0ff */
[----:B------:R-:W-:Y:S01]  /*29b0*/  IADD3.X R3, RZ, UR11, RZ, P0, !PT ;  /* 0x0000000bff037c10 */ /* 0x000fe200087fe4ff */
[----:B------:R-:W-:-:S04]  /*29c0*/  ULDC.64 UR10, c[0x0][0x410] ;  /* 0x00010400000a7ab9 */ /* 0x000fc80000000a00 */
[----:B------:R-:W2:Y:S01]  /*29d0*/  LDG.E.64 R6, desc[UR6][R2.64] ;  /* 0x0000000602067981 */ /* 0x000ea2000c1e1b00 */
[----:B------:R-:W-:Y:S01]  /*29e0*/  IADD3 R4, P1, R5, UR10, RZ ;  /* 0x0000000a05047c10 */ /* 0x000fe2000ff3e0ff */
[----:B------:R-:W-:Y:S04]  /*29f0*/  BSSY B0, `(.L_x_30872) ;  /* 0x0000023000007945 */ /* 0x000fe80003800000 */
[----:B------:R-:W-:Y:S01]  /*2a00*/  IMAD.X R5, RZ, RZ, UR11, P1 ;  /* 0x0000000bff057e24 */ /* 0x000fe200088e06ff */
[----:B0-----:R-:W-:-:S06]  /*2a10*/  DSETP.GTU.AND P0, PT, |R8|, +INF , PT ;  /* 0x7ff000000800742a */ /* 0x001fcc0003f0c200 */
[----:B--2---:R-:W-:-:S14]  /*2a20*/  DSETP.GTU.OR P0, PT, |R6|, +INF , P0 ;  /* 0x7ff000000600742a */ /* 0x004fdc000070c600 */
[----:B------:R-:W-:Y:S05]  /*2a30*/  @P0 BRA `(.L_x_30873) ;  /* 0x0000000000740947 */ /* 0x000fea0003800000 */
[----:B------:R-:W-:Y:S01]  /*2a40*/  ULDC UR8, c[0x0][0x428] ;  /* 0x00010a0000087ab9 */ /* 0x000fe20000000800 */
[----:B------:R-:W-:Y:S01]  /*2a50*/  LOP3.LUT R2, R7, UR9, RZ, 0xfc, !PT ;  /* 0x0000000907027c12 */ /* 0x000fe2000f8efcff */
[----:B------:R-:W-:Y:S01]  /*2a60*/  ULDC.64 UR10, c[0x0][0x428] ;  /* 0x00010a00000a7ab9 */ /* 0x000fe20000000a00 */
[----:B------:R-:W-:Y:S02]  /*2a70*/  LOP3.LUT R0, R6, UR8, RZ, 0xfc, !PT ;  /* 0x0000000806007c12 */ /* 0x000fe4000f8efcff */
[----:B------:R-:W-:Y:S02]  /*2a80*/  MOV R3, UR11 ;  /* 0x0000000b00037c02 */ /* 0x000fe40008000f00 */
[----:B------:R-:W-:-:S04]  /*2a90*/  ISETP.NE.U32.AND P0, PT, R0, RZ, PT ;  /* 0x000000ff0000720c */ /* 0x000fc80003f05070 */
[----:B------:R-:W-:Y:S02]  /*2aa0*/  LOP3.LUT P0, RZ, R2, 0x7fffffff, RZ, 0xc0, P0 ;  /* 0x7fffffff02ff7812 */ /* 0x000fe4000000c0ff */
[----:B------:R-:W-:-:S11]  /*2ab0*/  MOV R2, UR10 ;  /* 0x0000000a00027c02 */ /* 0x000fd60008000f00 */
        /* <DEDUP_REMOVED lines=21> */
.L_x_30873:
[----:B------:R-:W-:-:S11]  /*2c10*/  DADD R2, R6, R8 ;  /* 0x0000000006027229 */ /* 0x000fd60000000008 */
.L_x_30874:
[----:B------:R-:W-:Y:S05]  /*2c20*/  BSYNC B0 ;  /* 0x0000000000007941 */ /* 0x000fea0003800000 */
.L_x_30872:
[----:B------:R-:W-:Y:S01]  /*2c30*/  STG.E.64 desc[UR6][R4.64], R2 ;  /* 0x0000000204007986 */ /* 0x000fe2000c101b06 */
[----:B------:R-:W-:Y:S05]  /*2c40*/  EXIT ;  /* 0x000000000000794d */ /* 0x000fea0003800000 */
.L_x_30875:
        /* <DEDUP_REMOVED lines=11> */
.L_x_32297:


//--------------------- .text._ZN2at6native27unrolled_elementwise_kernelINS0_13BUnaryFunctorIdddZZZNS0_21nextafter_kernel_cudaERNS_18TensorIteratorBaseEENKUlvE_clEvENKUlvE_clEvEUlddE_EESt5arrayIPcLm2EELi4E23TrivialOffsetCalculatorILi1EjESD_NS0_6memory15LoadWithoutCastENSE_16StoreWithoutCastEEEviT_T0_T2_T3_T4_T5_ --------------------------
	.section	.text._ZN2at6native27unrolled_elementwise_kernelINS0_13BUnaryFunctorIdddZZZNS0_21nextafter_kernel_cudaERNS_18TensorIteratorBaseEENKUlvE_clEvENKUlvE_clEvEUlddE_EESt5arrayIPcLm2EELi4E23TrivialOffsetCalculatorILi1EjESD_NS0_6memory15LoadWithoutCastENSE_16StoreWithoutCastEEEviT_T0_T2_T3_T4_T5_,"ax",@progbits
	.align	128
        .global         _ZN2at6native27unrolled_elementwise_kernelINS0_13BUnaryFunctorIdddZZZNS0_21nextafter_kernel_cudaERNS_18TensorIteratorBaseEENKUlvE_clEvENKUlvE_clEvEUlddE_EESt5arrayIPcLm2EELi4E23TrivialOffsetCalculatorILi1EjESD_NS0_6memory15LoadWithoutCastENSE_16StoreWithoutCastEEEviT_T0_T2_T3_T4_T5_
        .type           _ZN2at6native27unrolled_elementwise_kernelINS0_13BUnaryFunctorIdddZZZNS0_21nextafter_kernel_cudaERNS_18TensorIteratorBaseEENKUlvE_clEvENKUlvE_clEvEUlddE_EESt5arrayIPcLm2EELi4E23TrivialOffsetCalculatorILi1EjESD_NS0_6memory15LoadWithoutCastENSE_16StoreWithoutCastEEEviT_T0_T2_T3_T4_T5_,@function
        .size           _ZN2at6native27unrolled_elementwise_kernelINS0_13BUnaryFunctorIdddZZZNS0_21nextafter_kernel_cudaERNS_18TensorIteratorBaseEENKUlvE_clEvENKUlvE_clEvEUlddE_EESt5arrayIPcLm2EELi4E23TrivialOffsetCalculatorILi1EjESD_NS0_6memory15LoadWithoutCastENSE_16StoreWithoutCastEEEviT_T0_T2_T3_T4_T5_,(.L_x_32298 - _ZN2at6native27unrolled_elementwise_kernelINS0_13BUnaryFunctorIdddZZZNS0_21nextafter_kernel_cudaERNS_18TensorIteratorBaseEENKUlvE_clEvENKUlvE_clEvEUlddE_EESt5arrayIPcLm2EELi4E23TrivialOffsetCalculatorILi1EjESD_NS0_6memory15LoadWithoutCastENSE_16StoreWithoutCastEEEviT_T0_T2_T3_T4_T5_)
        .other          _ZN2at6native27unrolled_elementwise_kernelINS0_13BUnaryFunctorIdddZZZNS0_21nextafter_kernel_cudaERNS_18TensorIteratorBaseEENKUlvE_clEvENKUlvE_clEvEUlddE_EESt5arrayIPcLm2EELi4E23TrivialOffsetCalculatorILi1EjESD_NS0_6memory15LoadWithoutCastENSE_16StoreWithoutCastEEEviT_T0_T2_T3_T4_T5_,@"STO_CUDA_ENTRY STV_DEFAULT"
_ZN2at6native27unrolled_elementwise_kernelINS0_13BUnaryFunctorIdddZZZNS0_21nextafter_kernel_cudaERNS_18TensorIteratorBaseEENKUlvE_clEvENKUlvE_clEvEUlddE_EESt5arrayIPcLm2EELi4E23TrivialOffsetCalculatorILi1EjESD_NS0_6memory15LoadWithoutCastENSE_16StoreWithoutCastEEEviT_T0_T2_T3_T4_T5_:
.text._ZN2at6native27unrolled_elementwise_kernelINS0_13BUnaryFunctorIdddZZZNS0_21nextafter_kernel_cudaERNS_18TensorIteratorBaseEENKUlvE_clEvENKUlvE_clEvEUlddE_EESt5arrayIPcLm2EELi4E23TrivialOffsetCalculatorILi1EjESD_NS0_6memory15LoadWithoutCastENSE_16StoreWithoutCastEEEviT_T0_T2_T3_T4_T5_:
[----:B------:R-:W-:Y:S01]  /*0000*/  LDC R1, c[0x0][0x28] ;  /* 0x00000a00ff017b82 */ /* 0x000fe20000000800 */
[----:B------:R-:W0:Y:S07]  /*0010*/  S2R R0, SR_CTAID.X ;  /* 0x0000000000007919 */ /* 0x000e2e0000002500 */
[----:B------:R-:W0:Y:S01]  /*0020*/  LDC R3, c[0x0][0x210] ;  /* 0x00008400ff037b82 */ /* 0x000e220000000800 */
[----:B------:R-:W-:Y:S01]  /*0030*/  ULDC.64 UR6, c[0x0][0x208] ;  /* 0x0000820000067ab9 */ /* 0x000fe20000000a00 */
[----:B------:R-:W-:Y:S01]  /*0040*/  ULDC UR8, c[0x0][0x224] ;  /* 0x0000890000087ab9 */ /* 0x000fe20000000800 */
        /* <DEDUP_REMOVED lines=13> */
[----:B------:R-:W-:-:S06]  /*0120*/  CS2R R12, SRZ ;  /* 0x00000000000c7805 */ /* 0x000fcc000001ff00 */
[----:B------:R0:W5:Y:S05]  /*0130*/  @!P1 LDG.E.64 R12, desc[UR6][R14.64] ;  /* 0x000000060e0c9981 */ /* 0x00016a000c1e1b00 */
[----:B------:R-:W-:Y:S01]  /*0140*/  @!P3 IMAD R19, R0, 0x200, R11 ;  /* 0x000002000013b824 */ /* 0x000fe200078e020b */
[----:B------:R-:W2:Y:S01]  /*0150*/  @!P3 LDC.64 R6, c[0x0][0x230] ;  /* 0x00008c00ff06bb82 */ /* 0x000ea20000000a00 */
[----:B------:R-:W-:Y:S02]  /*0160*/  @!P3 VIADD R11, R11, 0x80 ;  /* 0x000000800b0bb836 */ /* 0x000fe40000000000 */
[----:B-1----:R-:W-:-:S03]  /*0170*/  @!P0 IMAD.WIDE.U32 R8, R17, 0x8, R8 ;  /* 0x0000000811088825 */ /* 0x002fc600078e0008 */
[----:B------:R-:W-:-:S13]  /*0180*/  ISETP.GE.AND P2, PT, R11, R4, PT ;  /* 0x000000040b00720c */ /* 0x000fda0003f46270 */
[----:B------:R-:W1:Y:S01]  /*0190*/  @!P2 LDC.64 R2, c[0x0][0x230] ;  /* 0x00008c00ff02ab82 */ /* 0x000e620000000a00 */
[----:B------:R-:W-:Y:S02]  /*01a0*/  @!P2 IMAD R11, R0, 0x200, R11 ;  /* 0x00000200000ba824 */ /* 0x000fe400078e020b */
[----:B--2---:R-:W-:Y:S01]  /*01b0*/  @!P3 IMAD.WIDE.U32 R18, R19, 0x8, R6 ;  /* 0x000000081312b825 */ /* 0x004fe200078e0006 */
[----:B------:R-:W-:-:S06]  /*01c0*/  CS2R R6, SRZ ;  /* 0x0000000000067805 */ /* 0x000fcc000001ff00 */
[----:B------:R0:W5:Y:S01]  /*01d0*/  @!P3 LDG.E.64 R6, desc[UR6][R18.64] ;  /* 0x000000061206b981 */ /* 0x000162000c1e1b00 */
[----:B-1----:R-:W-:Y:S01]  /*01e0*/  @!P2 IMAD.WIDE.U32 R16, R11, 0x8, R2 ;  /* 0x000000080b10a825 */ /* 0x002fe200078e0002 */
[----:B------:R-:W-:Y:S02]  /*01f0*/  CS2R R10, SRZ ;  /* 0x00000000000a7805 */ /* 0x000fe4000001ff00 */
[----:B------:R-:W-:-:S04]  /*0200*/  CS2R R2, SRZ ;  /* 0x0000000000027805 */ /* 0x000fc8000001ff00 */
[----:B------:R0:W5:Y:S04]  /*0210*/  @!P0 LDG.E.64 R10, desc[UR6][R8.64] ;  /* 0x00000006080a8981 */ /* 0x000168000c1e1b00 */
[----:B------:R0:W5:Y:S01]  /*0220*/  @!P2 LDG.E.64 R2, desc[UR6][R16.64] ;  /* 0x000000061002a981 */ /* 0x000162000c1e1b00 */
[----:B------:R-:W-:Y:S01]  /*0230*/  ULOP3.LUT UR5, URZ, 0x80000000, UR8, 0xb8, !UPT ;  /* 0x800000003f057892 */ /* 0x000fe2000f8eb808 */
[----:B------:R-:W-:Y:S01]  /*0240*/  BSSY B0, `(.L_x_30876) ;  /* 0x0000025000007945 */ /* 0x000fe20003800000 */
[----:B------:R-:W-:-:S03]  /*0250*/  UMOV UR4, 0x1 ;  /* 0x0000000100047882 */ /* 0x000fc60000000000 */
[----:B------:R-:W-:Y:S07]  /*0260*/  @P1 BRA `(.L_x_30877) ;  /* 0x0000000000881947 */ /* 0x000fee0003800000 */
[----:B0-----:R-:W0:Y:S02]  /*0270*/  LDC.64 R14, c[0x0][0x220] ;  /* 0x00008800ff0e7b82 */ /* 0x001e240000000a00 */
[----:B0-----:R-:W-:-:S06]  /*0280*/  DSETP.GTU.AND P0, PT, |R14|, +INF , PT ;  /* 0x7ff000000e00742a */ /* 0x001fcc0003f0c200 */
[----:B-----5:R-:W-:-:S14]  /*0290*/  DSETP.GTU.OR P0, PT, |R12|, +INF , P0 ;  /* 0x7ff000000c00742a */ /* 0x020fdc000070c600 */
[----:B------:R-:W-:Y:S05]  /*02a0*/  @P0 BRA `(.L_x_30878) ;  /* 0x0000000000740947 */ /* 0x000fea0003800000 */
[----:B------:R-:W-:Y:S01]  /*02b0*/  ULDC UR9, c[0x0][0x220] ;  /* 0x0000880000097ab9 */ /* 0x000fe20000000800 */
[----:B------:R-:W-:Y:S01]  /*02c0*/  LOP3.LUT R9, R13, UR8, RZ, 0xfc, !PT ;  /* 0x000000080d097c12 */ /* 0x000fe2000f8efcff */
[----:B------:R-:W-:Y:S01]  /*02d0*/  ULDC.64 UR10, c[0x0][0x220] ;  /* 0x00008800000a7ab9 */ /* 0x000fe20000000a00 */
[----:B------:R-:W-:-:S04]  /*02e0*/  LOP3.LUT R8, R12, UR9, RZ, 0xfc, !PT ;  /* 0x000000090c087c12 */ /* 0x000fc8000f8efcff */
[----:B------:R-:W-:Y:S01]  /*02f0*/  ISETP.NE.U32.AND P0, PT, R8, RZ, PT ;  /* 0x000000ff0800720c */ /* 0x000fe20003f05070 */
[----:B------:R-:W-:-:S03]  /*0300*/  IMAD.U32 R8, RZ, RZ, UR10 ;  /* 0x0000000aff087e24 */ /* 0x000fc6000f8e00ff */
[----:B------:R-:W-:Y:S01]  /*0310*/  LOP3.LUT P0, RZ, R9, 0x7fffffff, RZ, 0xc0, P0 ;  /* 0x7fffffff09ff7812 */ /* 0x000fe2000000c0ff */
[----:B------:R-:W-:-:S12]  /*0320*/  IMAD.U32 R9, RZ, RZ, UR11 ;  /* 0x0000000bff097e24 */ /* 0x000fd8000f8e00ff */
[----:B------:R-:W-:Y:S05]  /*0330*/  @!P0 BRA `(.L_x_30877) ;  /* 0x0000000000548947 */ /* 0x000fea0003800000 */
[----:B------:R-:W-:Y:S01]  /*0340*/  ISETP.NE.U32.AND P0, PT, R12, RZ, PT ;  /* 0x000000ff0c00720c */ /* 0x000fe20003f05070 */
[----:B------:R-:W-:Y:S02]  /*0350*/  IMAD.U32 R8, RZ, RZ, UR4 ;  /* 0x00000004ff087e24 */ /* 0x000fe4000f8e00ff */
[----:B------:R-:W-:Y:S01]  /*0360*/  IMAD.U32 R9, RZ, RZ, UR5 ;  /* 0x00000005ff097e24 */ /* 0x000fe2000f8e00ff */
        /* <DEDUP_REMOVED lines=17> */
.L_x_30878:
[----:B------:R-:W-:-:S11]  /*0480*/  DADD R8, R12, R14 ;  /* 0x000000000c087229 */ /* 0x000fd6000000000e */
.L_x_30877:
[----:B------:R-:W-:Y:S05]  /*0490*/  BSYNC B0 ;  /* 0x0000000000007941 */ /* 0x000fea0003800000 */
.L_x_30876:
[----:B0-----:R-:W-:Y:S01]  /*04a0*/  VIADD R15, R5, 0x80 ;  /* 0x00000080050f7836 */ /* 0x001fe20000000000 */
[----:B------:R-:W-:Y:S04]  /*04b0*/  BSSY B0, `(.L_x_30879) ;  /* 0x0000025000007945 */ /* 0x000fe80003800000 */
[----:B------:R-:W-:-:S13]  /*04c0*/  ISETP.GE.AND P0, PT, R15, R4, PT ;  /* 0x000000040f00720c */ /* 0x000fda0003f06270 */
[----:B------:R-:W-:Y:S05]  /*04d0*/  @P0 BRA `(.L_x_30880) ;  /* 0x0000000000880947 */ /* 0x000fea0003800000 */
[----:B------:R-:W0:Y:S02]  /*04e0*/  LDC.64 R16, c[0x0][0x220] ;  /* 0x00008800ff107b82 */ /* 0x000e240000000a00 */
        /* <DEDUP_REMOVED lines=32> */
.L_x_30881:
[----:B------:R-:W-:-:S11]  /*06f0*/  DADD R12, R10, R16 ;  /* 0x000000000a0c7229 */ /* 0x000fd60000000010 */
.L_x_30880:
[----:B------:R-:W-:Y:S05]  /*0700*/  BSYNC B0 ;  /* 0x0000000000007941 */ /* 0x000fea0003800000 */
.L_x_30879:
[----:B-----5:R-:W-:Y:S01]  /*0710*/  VIADD R11, R5, 0x100 ;  /* 0x00000100050b7836 */ /* 0x020fe20000000000 */
        /* <DEDUP_REMOVED lines=36> */
.L_x_30884:
[----:B------:R-:W-:-:S11]  /*0960*/  DADD R10, R6, R16 ;  /* 0x00000000060a7229 */ /* 0x000fd60000000010 */
.L_x_30883:
[----:B------:R-:W-:Y:S05]  /*0970*/  BSYNC B0 ;  /* 0x0000000000007941 */ /* 0x000fea0003800000 */
.L_x_30882:
        /* <DEDUP_REMOVED lines=37> */
.L_x_30887:
[----:B------:R-:W-:-:S11]  /*0bd0*/  DADD R6, R2, R16 ;  /* 0x0000000002067229 */ /* 0x000fd60000000010 */
.L_x_30886:
[----:B------:R-:W-:Y:S05]  /*0be0*/  BSYNC B0 ;  /* 0x0000000000007941 */ /* 0x000fea0003800000 */
.L_x_30885:
        /* <DEDUP_REMOVED lines=18> */
.L_x_30889:
[----:B------:R-:W-:Y:S05]  /*0d10*/  BSYNC B0 ;  /* 0x0000000000007941 */ /* 0x000fea0003800000 */
.L_x_30888:
[----:B------:R-:W-:-:S13]  /*0d20*/  ISETP.GE.AND P0, PT, R5, R4, PT ;  /* 0x000000040500720c */ /* 0x000fda0003f06270 */
[----:B------:R-:W-:Y:S05]  /*0d30*/  @P0 EXIT ;  /* 0x000000000000094d */ /* 0x000fea0003800000 */
[----:B01----:R-:W0:Y:S01]  /*0d40*/  LDC.64 R2, c[0x0][0x228] ;  /* 0x00008a00ff027b82 */ /* 0x003e220000000a00 */
[----:B------:R-:W-:-:S04]  /*0d50*/  IMAD R5, R0, 0x200, R5 ;  /* 0x0000020000057824 */ /* 0x000fc800078e0205 */
[----:B0-----:R-:W-:-:S05]  /*0d60*/  IMAD.WIDE.U32 R2, R5, 0x8, R2 ;  /* 0x0000000805027825 */ /* 0x001fca00078e0002 */
[----:B------:R-:W-:Y:S01]  /*0d70*/  STG.E.64 desc[UR6][R2.64], R6 ;  /* 0x0000000602007986 */ /* 0x000fe2000c101b06 */
[----:B------:R-:W-:Y:S05]  /*0d80*/  EXIT ;  /* 0x000000000000794d */ /* 0x000fea0003800000 */
.L_x_30890:
        /* <DEDUP_REMOVED lines=15> */
.L_x_32298:


//--------------------- .text._ZN2at6native29vectorized_elementwise_kernelILi2ENS0_13BUnaryFunctorIdddZZZNS0_21nextafter_kernel_cudaERNS_18TensorIteratorBaseEENKUlvE_clEvENKUlvE_clEvEUlddE_EESt5arrayIPcLm2EEEEviT0_T1_ --------------------------
	.section	.text._ZN2at6native29vectorized_elementwise_kernelILi2ENS0_13BUnaryFunctorIdddZZZNS0_21nextafter_kernel_cudaERNS_18TensorIteratorBaseEENKUlvE_clEvENKUlvE_clEvEUlddE_EESt5arrayIPcLm2EEEEviT0_T1_,"ax",@progbits
	.align	128
        .global         _ZN2at6native29vectorized_elementwise_kernelILi2ENS0_13BUnaryFunctorIdddZZZNS0_21nextafter_kernel_cudaERNS_18TensorIteratorBaseEENKUlvE_clEvENKUlvE_clEvEUlddE_EESt5arrayIPcLm2EEEEviT0_T1_
        .type           _ZN2at6native29vectorized_elementwise_kernelILi2ENS0_13BUnaryFunctorIdddZZZNS0_21nextafter_kernel_cudaERNS_18TensorIteratorBaseEENKUlvE_clEvENKUlvE_clEvEUlddE_EESt5arrayIPcLm2EEEEviT0_T1_,@function
        .size           _ZN2at6native29vectorized_elementwise_kernelILi2ENS0_13BUnaryFunctorIdddZZZNS0_21nextafter_kernel_cudaERNS_18TensorIteratorBaseEENKUlvE_clEvENKUlvE_clEvEUlddE_EESt5arrayIPcLm2EEEEviT0_T1_,(.L_x_32299 - _ZN2at6native29vectorized_elementwise_kernelILi2ENS0_13BUnaryFunctorIdddZZZNS0_21nextafter_kernel_cudaERNS_18TensorIteratorBaseEENKUlvE_clEvENKUlvE_clEvEUlddE_EESt5arrayIPcLm2EEEEviT0_T1_)
        .other          _ZN2at6native29vectorized_elementwise_kernelILi2ENS0_13BUnaryFunctorIdddZZZNS0_21nextafter_kernel_cudaERNS_18TensorIteratorBaseEENKUlvE_clEvENKUlvE_clEvEUlddE_EESt5arrayIPcLm2EEEEviT0_T1_,@"STO_CUDA_ENTRY STV_DEFAULT"
_ZN2at6native29vectorized_elementwise_kernelILi2ENS0_13BUnaryFunctorIdddZZZNS0_21nextafter_kernel_cudaERNS_18TensorIteratorBaseEENKUlvE_clEvENKUlvE_clEvEUlddE_EESt5arrayIPcLm2EEEEviT0_T1_:
.text._ZN2at6native29vectorized_elementwise_kernelILi2ENS0_13BUnaryFunctorIdddZZZNS0_21nextafter_kernel_cudaERNS_18TensorIteratorBaseEENKUlvE_clEvENKUlvE_clEvEUlddE_EESt5arrayIPcLm2EEEEviT0_T1_:
        /* <DEDUP_REMOVED lines=10> */
[----:B------:R-:W-:-:S07]  /*00a0*/  ULDC UR8, c[0x0][0x224] ;  /* 0x0000890000087ab9 */ /* 0x000fce0000000800 */
[----:B------:R-:W2:Y:S01]  /*00b0*/  LDC.64 R24, c[0x0][0x220] ;  /* 0x00008800ff187b82 */ /* 0x000ea20000000a00 */
[----:B-1----:R-:W-:-:S04]  /*00c0*/  IMAD.WIDE R4, R2, 0x8, R4 ;  /* 0x0000000802047825 */ /* 0x002fc800078e0204 */
[----:B0-----:R-:W-:-:S05]  /*00d0*/  IMAD.WIDE.U32 R8, R0, 0x10, R4 ;  /* 0x0000001000087825 */ /* 0x001fca00078e0004 */
[----:B------:R-:W3:Y:S04]  /*00e0*/  LDG.E.128 R4, desc[UR4][R8.64] ;  /* 0x0000000408047981 */ /* 0x000ee8000c1e1d00 */
[----:B------:R0:W5:Y:S04]  /*00f0*/  LDG.E.128 R20, desc[UR4][R8.64+0x800] ;  /* 0x0008000408147981 */ /* 0x000168000c1e1d00 */
[----:B------:R0:W5:Y:S04]  /*0100*/  LDG.E.128 R16, desc[UR4][R8.64+0x1000] ;  /* 0x0010000408107981 */ /* 0x000168000c1e1d00 */
[----:B------:R0:W5:Y:S01]  /*0110*/  LDG.E.128 R12, desc[UR4][R8.64+0x1800] ;  /* 0x00180004080c7981 */ /* 0x000162000c1e1d00 */
[----:B--2---:R-:W-:Y:S01]  /*0120*/  DSETP.GTU.AND P0, PT, |R24|, +INF , PT ;  /* 0x7ff000001800742a */ /* 0x004fe20003f0c200 */
[----:B------:R-:W-:Y:S01]  /*0130*/  ULOP3.LUT UR7, URZ, 0x80000000, UR8, 0xb8, !UPT ;  /* 0x800000003f077892 */ /* 0x000fe2000f8eb808 */
[----:B------:R-:W-:Y:S01]  /*0140*/  BSSY B0, `(.L_x_30892) ;  /* 0x0000022000007945 */ /* 0x000fe20003800000 */
[----:B------:R-:W-:-:S03]  /*0150*/  UMOV UR6, 0x1 ;  /* 0x0000000100067882 */ /* 0x000fc60000000000 */
[----:B---3--:R-:W-:-:S14]  /*0160*/  DSETP.GTU.OR P1, PT, |R4|, +INF , P0 ;  /* 0x7ff000000400742a */ /* 0x008fdc000072c600 */
[----:B0-----:R-:W-:Y:S05]  /*0170*/  @P1 BRA `(.L_x_30893) ;  /* 0x0000000000741947 */ /* 0x001fea0003800000 */
[----:B------:R-:W-:Y:S01]  /*0180*/  ULDC UR9, c[0x0][0x220] ;  /* 0x0000880000097ab9 */ /* 0x000fe20000000800 */
[----:B------:R-:W-:Y:S01]  /*0190*/  LOP3.LUT R8, R5, UR8, RZ, 0xfc, !PT ;  /* 0x0000000805087c12 */ /* 0x000fe2000f8efcff */
[----:B------:R-:W-:Y:S01]  /*01a0*/  ULDC.64 UR10, c[0x0][0x220] ;  /* 0x00008800000a7ab9 */ /* 0x000fe20000000a00 */
[----:B------:R-:W-:Y:S01]  /*01b0*/  LOP3.LUT R3, R4, UR9, RZ, 0xfc, !PT ;  /* 0x0000000904037c12 */ /* 0x000fe2000f8efcff */
[----:B------:R-:W-:-:S03]  /*01c0*/  IMAD.U32 R9, RZ, RZ, UR11 ;  /* 0x0000000bff097e24 */ /* 0x000fc6000f8e00ff */
[----:B------:R-:W-:-:S04]  /*01d0*/  ISETP.NE.U32.AND P1, PT, R3, RZ, PT ;  /* 0x000000ff0300720c */ /* 0x000fc80003f25070 */
        /* <DEDUP_REMOVED lines=23> */
.L_x_30893:
[----:B------:R-:W-:-:S11]  /*0350*/  DADD R8, R4, R24 ;  /* 0x0000000004087229 */ /* 0x000fd60000000018 */
.L_x_30894:
[----:B------:R-:W-:Y:S05]  /*0360*/  BSYNC B0 ;  /* 0x0000000000007941 */ /* 0x000fea0003800000 */
.L_x_30892:
[----:B------:R-:W-:Y:S01]  /*0370*/  DSETP.GTU.OR P1, PT, |R6|, +INF , P0 ;  /* 0x7ff000000600742a */ /* 0x000fe2000072c600 */
[----:B------:R-:W-:-:S13]  /*0380*/  BSSY B0, `(.L_x_30895) ;  /* 0x0000020000007945 */ /* 0x000fda0003800000 */
[----:B------:R-:W-:Y:S05]  /*0390*/  @P1 BRA `(.L_x_30896) ;  /* 0x0000000000741947 */ /* 0x000fea0003800000 */
[----:B------:R-:W-:Y:S01]  /*03a0*/  ULDC UR9, c[0x0][0x220] ;  /* 0x0000880000097ab9 */ /* 0x000fe20000000800 */
[----:B------:R-:W-:Y:S01]  /*03b0*/  LOP3.LUT R4, R7, UR8, RZ, 0xfc, !PT ;  /* 0x0000000807047c12 */ /* 0x000fe2000f8efcff */
[----:B------:R-:W-:Y:S01]  /*03c0*/  ULDC.64 UR10, c[0x0][0x220] ;  /* 0x00008800000a7ab9 */ /* 0x000fe20000000a00 */
[----:B------:R-:W-:Y:S01]  /*03d0*/  LOP3.LUT R3, R6, UR9, RZ, 0xfc, !PT ;  /* 0x0000000906037c12 */ /* 0x000fe2000f8efcff */
[----:B------:R-:W-:Y:S02]  /*03e0*/  IMAD.U32 R10, RZ, RZ, UR10 ;  /* 0x0000000aff0a7e24 */ /* 0x000fe4000f8e00ff */
[----:B------:R-:W-:Y:S01]  /*03f0*/  IMAD.U32 R11, RZ, RZ, UR11 ;  /* 0x0000000bff0b7e24 */ /* 0x000fe2000f8e00ff */
[----:B------:R-:W-:-:S04]  /*0400*/  ISETP.NE.U32.AND P1, PT, R3, RZ, PT ;  /* 0x000000ff0300720c */ /* 0x000fc80003f25070 */
[----:B------:R-:W-:-:S13]  /*0410*/  LOP3.LUT P1, RZ, R4, 0x7fffffff, RZ, 0xc0, P1 ;  /* 0x7fffffff04ff7812 */ /* 0x000fda000082c0ff */
        /* <DEDUP_REMOVED lines=21> */
.L_x_30896:
[----:B------:R-:W-:-:S11]  /*0570*/  DADD R10, R6, R24 ;  /* 0x00000000060a7229 */ /* 0x000fd60000000018 */
.L_x_30897:
[----:B------:R-:W-:Y:S05]  /*0580*/  BSYNC B0 ;  /* 0x0000000000007941 */ /* 0x000fea0003800000 */
.L_x_30895:
[----:B-----5:R-:W-:Y:S01]  /*0590*/  DSETP.GTU.OR P1, PT, |R20|, +INF , P0 ;  /* 0x7ff000001400742a */ /* 0x020fe2000072c600 */
[----:B------:R-:W-:-:S13]  /*05a0*/  BSSY B0, `(.L_x_30898) ;  /* 0x0000020000007945 */ /* 0x000fda0003800000 */
[----:B------:R-:W-:Y:S05]  /*05b0*/  @P1 BRA `(.L_x_30899) ;  /* 0x0000000000741947 */ /* 0x000fea0003800000 */
        /* <DEDUP_REMOVED lines=29> */
.L_x_30899:
[----:B------:R-:W-:-:S11]  /*0790*/  DADD R4, R20, R24 ;  /* 0x0000000014047229 */ /* 0x000fd60000000018 */
.L_x_30900:
[----:B------:R-:W-:Y:S05]  /*07a0*/  BSYNC B0 ;  /* 0x0000000000007941 */ /* 0x000fea0003800000 */
.L_x_30898:
[----:B------:R-:W-:Y:S01]  /*07b0*/  DSETP.GTU.OR P1, PT, |R22|, +INF , P0 ;  /* 0x7ff000001600742a */ /* 0x000fe2000072c600 */
        /* <DEDUP_REMOVED lines=31> */
.L_x_30902:
[----:B------:R-:W-:-:S11]  /*09b0*/  DADD R6, R22, R24 ;  /* 0x0000000016067229 */ /* 0x000fd60000000018 */
.L_x_30903:
[----:B------:R-:W-:Y:S05]  /*09c0*/  BSYNC B0 ;  /* 0x0000000000007941 */ /* 0x000fea0003800000 */
.L_x_30901:
        /* <DEDUP_REMOVED lines=32> */
.L_x_30905:
[----:B------:R-:W-:-:S11]  /*0bd0*/  DADD R20, R16, R24 ;  /* 0x0000000010147229 */ /* 0x000fd60000000018 */
.L_x_30906:
[----:B------:R-:W-:Y:S05]  /*0be0*/  BSYNC B0 ;  /* 0x0000000000007941 */ /* 0x000fea0003800000 */
.L_x_30904:
        /* <DEDUP_REMOVED lines=32> */
.L_x_30908:
[----:B------:R-:W-:-:S11]  /*0df0*/  DADD R22, R18, R24 ;  /* 0x0000000012167229 */ /* 0x000fd60000000018 */
.L_x_30909:
[----:B------:R-:W-:Y:S05]  /*0e00*/  BSYNC B0 ;  /* 0x0000000000007941 */ /* 0x000fea0003800000 */
.L_x_30907:
        /* <DEDUP_REMOVED lines=32> */
.L_x_30911:
[----:B------:R-:W-:-:S11]  /*1010*/  DADD R16, R12, R24 ;  /* 0x000000000c107229 */ /* 0x000fd60000000018 */
.L_x_30912:
[----:B------:R-:W-:Y:S05]  /*1020*/  BSYNC B0 ;  /* 0x0000000000007941 */ /* 0x000fea0003800000 */
.L_x_30910:
        /* <DEDUP_REMOVED lines=32> */
.L_x_30914:
[----:B------:R-:W-:-:S11]  /*1230*/  DADD R18, R14, R24 ;  /* 0x000000000e127229 */ /* 0x000fd60000000018 */
.L_x_30915:
[----:B------:R-:W-:Y:S05]  /*1240*/  BSYNC B0 ;  /* 0x0000000000007941 */ /* 0x000fea0003800000 */
.L_x_30913:
[----:B------:R-:W0:Y:S02]  /*1250*/  LDC.64 R12, c[0x0][0x228] ;  /* 0x00008a00ff0c7b82 */ /* 0x000e240000000a00 */
[----:B0-----:R-:W-:-:S04]  /*1260*/  IMAD.WIDE.U32 R2, R2, 0x8, R12 ;  /* 0x0000000802027825 */ /* 0x001fc800078e000c */
[----:B------:R-:W-:-:S05]  /*1270*/  IMAD.WIDE R2, R0, 0x10, R2 ;  /* 0x0000001000027825 */ /* 0x000fca00078e0202 */
[----:B------:R-:W-:Y:S04]  /*1280*/  STG.E.128 desc[UR4][R2.64], R8 ;  /* 0x0000000802007986 */ /* 0x000fe8000c101d04 */
[----:B------:R-:W-:Y:S04]  /*1290*/  STG.E.128 desc[UR4][R2.64+0x800], R4 ;  /* 0x0008000402007986 */ /* 0x000fe8000c101d04 */
[----:B------:R-:W-:Y:S04]  /*12a0*/  STG.E.128 desc[UR4][R2.64+0x1000], R20 ;  /* 0x0010001402007986 */ /* 0x000fe8000c101d04 */
[----:B------:R-:W-:Y:S01]  /*12b0*/  STG.E.128 desc[UR4][R2.64+0x1800], R16 ;  /* 0x0018001002007986 */ /* 0x000fe2000c101d04 */
[----:B------:R-:W-:Y:S05]  /*12c0*/  EXIT ;  /* 0x000000000000794d */ /* 0x000fea0003800000 */
.L_x_30891:
[----:B------:R-:W0:Y:S01]  /*12d0*/  S2R R5, SR_TID.X ;  /* 0x0000000000057919 */ /* 0x000e220000002100 */
[----:B------:R-:W-:Y:S01]  /*12e0*/  ULDC UR6, c[0x0][0x224] ;  /* 0x0000890000067ab9 */ /* 0x000fe20000000800 */
        /* <DEDUP_REMOVED lines=12> */
[----:B-1----:R-:W-:Y:S01]  /*13b0*/  @!P6 IMAD.WIDE.U32 R16, R7, 0x8, R16 ;  /* 0x000000080710e825 */ /* 0x002fe200078e0010 */
[----:B------:R-:W-:Y:S02]  /*13c0*/  CS2R R6, SRZ ;  /* 0x0000000000067805 */ /* 0x000fe4000001ff00 */
[----:B------:R-:W-:-:S04]  /*13d0*/  ISETP.GE.AND P4, PT, R3, R0, PT ;  /* 0x000000000300720c */ /* 0x000fc80003f86270 */
[----:B------:R1:W5:Y:S09]  /*13e0*/  @!P6 LDG.E.64 R6, desc[UR4][R16.64] ;  /* 0x000000041006e981 */ /* 0x000372000c1e1b00 */
        /* <DEDUP_REMOVED lines=9> */
[----:B------:R-:W0:Y:S01]  /*1480*/  @!P1 LDC.64 R24, c[0x0][0x230] ;  /* 0x00008c00ff189b82 */ /* 0x000e220000000a00 */
[----:B------:R-:W-:-:S05]  /*1490*/  @!P1 VIADD R3, R3, 0x80 ;  /* 0x0000008003039836 */ /* 0x000fca0000000000 */
[----:B------:R-:W-:-:S13]  /*14a0*/  ISETP.GE.AND P0, PT, R3, R0, PT ;  /* 0x000000000300720c */ /* 0x000fda0003f06270 */
[----:B------:R-:W-:Y:S01]  /*14b0*/  @!P0 IMAD.IADD R4, R2, 0x1, R3 ;  /* 0x0000000102048824 */ /* 0x000fe200078e0203 */
[----:B-1----:R-:W1:Y:S01]  /*14c0*/  @!P0 LDC.64 R16, c[0x0][0x230] ;  /* 0x00008c00ff108b82 */ /* 0x002e620000000a00 */
[----:B------:R-:W-:-:S05]  /*14d0*/  @!P0 VIADD R3, R3, 0x80 ;  /* 0x0000008003038836 */ /* 0x000fca0000000000 */
[----:B------:R-:W-:Y:S01]  /*14e0*/  ISETP.GE.AND P6, PT, R3, R0, PT ;  /* 0x000000000300720c */ /* 0x000fe20003fc6270 */
[----:B--2---:R-:W-:-:S12]  /*14f0*/  @!P5 IMAD.WIDE.U32 R28, R9, 0x8, R28 ;  /* 0x00000008091cd825 */ /* 0x004fd800078e001c */
[----:B------:R-:W2:Y:S01]  /*1500*/  @!P6 LDC.64 R18, c[0x0][0x230] ;  /* 0x00008c00ff12eb82 */ /* 0x000ea20000000a00 */
[----:B------:R-:W-:Y:S01]  /*1510*/  CS2R R8, SRZ ;  /* 0x0000000000087805 */ /* 0x000fe2000001ff00 */
[----:B0-----:R-:W-:Y:S01]  /*1520*/  @!P1 IMAD.WIDE.U32 R24, R13, 0x8, R24 ;  /* 0x000000080d189825 */ /* 0x001fe200078e0018 */
[----:B------:R-:W-:-:S03]  /*1530*/  CS2R R12, SRZ ;  /* 0x00000000000c7805 */ /* 0x000fc6000001ff00 */
[----:B---3--:R-:W-:Y:S01]  /*1540*/  @!P4 IMAD.WIDE.U32 R26, R11, 0x8, R26 ;  /* 0x000000080b1ac825 */ /* 0x008fe200078e001a */
[----:B------:R-:W-:Y:S01]  /*1550*/  CS2R R10, SRZ ;  /* 0x00000000000a7805 */ /* 0x000fe2000001ff00 */
[----:B------:R0:W5:Y:S02]  /*1560*/  @!P5 LDG.E.64 R8, desc[UR4][R28.64] ;  /* 0x000000041c08d981 */ /* 0x000164000c1e1b00 */
[----:B----4-:R-:W-:Y:S01]  /*1570*/  @!P3 IMAD.WIDE.U32 R22, R15, 0x8, R22 ;  /* 0x000000080f16b825 */ /* 0x010fe200078e0016 */
[----:B------:R-:W-:Y:S02]  /*1580*/  CS2R R14, SRZ ;  /* 0x00000000000e7805 */ /* 0x000fe4000001ff00 */
[----:B------:R3:W5:Y:S04]  /*1590*/  @!P4 LDG.E.64 R10, desc[UR4][R26.64] ;  /* 0x000000041a0ac981 */ /* 0x000768000c1e1b00 */
[----:B------:R1:W5:Y:S01]  /*15a0*/  @!P3 LDG.E.64 R12, desc[UR4][R22.64] ;  /* 0x00000004160cb981 */ /* 0x000362000c1e1b00 */
[----:B0-----:R-:W-:-:S02]  /*15b0*/  @!P6 IMAD.IADD R29, R2, 0x1, R3 ;  /* 0x00000001021de824 */ /* 0x001fc400078e0203 */
[----:B------:R-:W-:Y:S01]  /*15c0*/  @!P2 IMAD.IADD R3, R2, 0x1, R5 ;  /* 0x000000010203a824 */ /* 0x000fe200078e0205 */
[----:B------:R0:W5:Y:S01]  /*15d0*/  @!P1 LDG.E.64 R14, desc[UR4][R24.64] ;  /* 0x00000004180e9981 */ /* 0x000162000c1e1b00 */
[----:B---3--:R-:W-:Y:S01]  /*15e0*/  CS2R R26, SRZ ;  /* 0x00000000001a7805 */ /* 0x008fe2000001ff00 */
[----:B--2---:R-:W-:Y:S01]  /*15f0*/  @!P6 IMAD.WIDE.U32 R28, R29, 0x8, R18 ;  /* 0x000000081d1ce825 */ /* 0x004fe200078e0012 */
[----:B------:R-:W-:-:S03]  /*1600*/  CS2R R18, SRZ ;  /* 0x0000000000127805 */ /* 0x000fc6000001ff00 */
[----:B-1----:R-:W-:Y:S01]  /*1610*/  @!P0 IMAD.WIDE.U32 R22, R4, 0x8, R16 ;  /* 0x0000000804168825 */ /* 0x002fe200078e0010 */
[----:B------:R-:W-:Y:S01]  /*1620*/  CS2R R16, SRZ ;  /* 0x0000000000107805 */ /* 0x000fe2000001ff00 */
[----:B------:R0:W5:Y:S02]  /*1630*/  @!P6 LDG.E.64 R26, desc[UR4][R28.64] ;  /* 0x000000041c1ae981 */ /* 0x000164000c1e1b00 */
[----:B------:R-:W-:-:S03]  /*1640*/  @!P2 IMAD.WIDE.U32 R20, R3, 0x8, R20 ;  /* 0x000000080314a825 */ /* 0x000fc600078e0014 */
        /* <DEDUP_REMOVED lines=39> */
.L_x_30918:
[----:B------:R-:W-:-:S11]  /*18c0*/  DADD R20, R18, R22 ;  /* 0x0000000012147229 */ /* 0x000fd60000000016 */
.L_x_30917:
[----:B------:R-:W-:Y:S05]  /*18d0*/  BSYNC B0 ;  /* 0x0000000000007941 */ /* 0x000fea0003800000 */
.L_x_30916:
[----:B------:R-:W-:Y:S01]  /*18e0*/  VIADD R3, R5, 0x80 ;  /* 0x0000008005037836 */ /* 0x000fe20000000000 */
[----:B------:R-:W-:Y:S04]  /*18f0*/  BSSY B0, `(.L_x_30919) ;  /* 0x0000025000007945 */ /* 0x000fe80003800000 */
[----:B------:R-:W-:-:S13]  /*1900*/  ISETP.GE.AND P0, PT, R3, R0, PT ;  /* 0x000000000300720c */ /* 0x000fda0003f06270 */
[----:B------:R-:W-:Y:S05]  /*1910*/  @P0 BRA `(.L_x_30920) ;  /* 0x0000000000880947 */ /* 0x000fea0003800000 */
        /* <DEDUP_REMOVED lines=33> */
.L_x_30921:
[----:B------:R-:W-:-:S11]  /*1b30*/  DADD R18, R6, R22 ;  /* 0x0000000006127229 */ /* 0x000fd60000000016 */
.L_x_30920:
[----:B------:R-:W-:Y:S05]  /*1b40*/  BSYNC B0 ;  /* 0x0000000000007941 */ /* 0x000fea0003800000 */
.L_x_30919:
        /* <DEDUP_REMOVED lines=37> */
.L_x_30924:
[----:B------:R-:W-:-:S11]  /*1da0*/  DADD R6, R8, R22 ;  /* 0x0000000008067229 */ /* 0x000fd60000000016 */
.L_x_30923:
[----:B------:R-:W-:Y:S05]  /*1db0*/  BSYNC B0 ;  /* 0x0000000000007941 */ /* 0x000fea0003800000 */
.L_x_30922:
        /* <DEDUP_REMOVED lines=37> */
.L_x_30927:
[----:B------:R-:W-:-:S11]  /*2010*/  DADD R8, R10, R22 ;  /* 0x000000000a087229 */ /* 0x000fd60000000016 */
.L_x_30926:
[----:B------:R-:W-:Y:S05]  /*2020*/  BSYNC B0 ;  /* 0x0000000000007941 */ /* 0x000fea0003800000 */
.L_x_30925:
        /* <DEDUP_REMOVED lines=37> */
.L_x_30930:
[----:B------:R-:W-:-:S11]  /*2280*/  DADD R10, R12, R22 ;  /* 0x000000000c0a7229 */ /* 0x000fd60000000016 */
.L_x_30929:
[----:B------:R-:W-:Y:S05]  /*2290*/  BSYNC B0 ;  /* 0x0000000000007941 */ /* 0x000fea0003800000 */
.L_x_30928:
        /* <DEDUP_REMOVED lines=37> */
.L_x_30933:
[----:B------:R-:W-:-:S11]  /*24f0*/  DADD R12, R14, R22 ;  /* 0x000000000e0c7229 */ /* 0x000fd60000000016 */
.L_x_30932:
[----:B------:R-:W-:Y:S05]  /*2500*/  BSYNC B0 ;  /* 0x0000000000007941 */ /* 0x000fea0003800000 */
.L_x_30931:
        /* <DEDUP_REMOVED lines=37> */
.L_x_30936:
[----:B------:R-:W-:-:S11]  /*2760*/  DADD R14, R16, R22 ;  /* 0x00000000100e7229 */ /* 0x000fd60000000016 */
.L_x_30935:
[----:B------:R-:W-:Y:S05]  /*2770*/  BSYNC B0 ;  /* 0x0000000000007941 */ /* 0x000fea0003800000 */
.L_x_30934:
        /* <DEDUP_REMOVED lines=37> */
.L_x_30939:
[----:B------:R-:W-:-:S11]  /*29d0*/  DADD R16, R26, R22 ;  /* 0x000000001a107229 */ /* 0x000fd60000000016 */
.L_x_30938:
[----:B------:R-:W-:Y:S05]  /*29e0*/  BSYNC B0 ;  /* 0x0000000000007941 */ /* 0x000fea0003800000 */
.L_x_30937:
[----:B0-----:R-:W0:Y:S01]  /*29f0*/  @!P2 LDC.64 R22, c[0x0][0x228] ;  /* 0x00008a00ff16ab82 */ /* 0x001e220000000a00 */
[----:B------:R-:W-:Y:S01]  /*2a00*/  @!P2 IMAD.IADD R3, R2, 0x1, R5 ;  /* 0x000000010203a824 */ /* 0x000fe200078e0205 */
[----:B------:R-:W-:Y:S01]  /*2a10*/  BSSY B0, `(.L_x_30940) ;  /* 0x0000030000007945 */ /* 0x000fe20003800000 */
[----:B------:R-:W-:-:S03]  /*2a20*/  @!P2 VIADD R5, R5, 0x80 ;  /* 0x000000800505a836 */ /* 0x000fc60000000000 */
[----:B------:R-:W-:Y:S02]  /*2a30*/  BSSY B1, `(.L_x_30941) ;  /* 0x0000027000017945 */ /* 0x000fe40003800000 */
[----:B------:R-:W-:Y:S01]  /*2a40*/  ISETP.GE.AND P0, PT, R5, R0, PT ;  /* 0x000000000500720c */ /* 0x000fe20003f06270 */
[----:B0-----:R-:W-:-:S05]  /*2a50*/  @!P2 IMAD.WIDE.U32 R22, R3, 0x8, R22 ;  /* 0x000000080316a825 */ /* 0x001fca00078e0016 */
[----:B------:R0:W-:Y:S07]  /*2a60*/  @!P2 STG.E.64 desc[UR4][R22.64], R20 ;  /* 0x000000141600a986 */ /* 0x0001ee000c101b04 */
[----:B------:R-:W-:Y:S05]  /*2a70*/  @P0 BRA `(.L_x_30942) ;  /* 0x0000000000300947 */ /* 0x000fea0003800000 */
[----:B0-----:R-:W0:Y:S01]  /*2a80*/  LDC.64 R20, c[0x0][0x228] ;  /* 0x00008a00ff147b82 */ /* 0x001e220000000a00 */
[----:B------:R-:W-:Y:S02]  /*2a90*/  IMAD.IADD R3, R2, 0x1, R5 ;  /* 0x0000000102037824 */ /* 0x000fe400078e0205 */
[----:B------:R-:W-:-:S05]  /*2aa0*/  VIADD R5, R5, 0x80 ;  /* 0x0000008005057836 */ /* 0x000fca0000000000 */
[----:B------:R-:W-:Y:S01]  /*2ab0*/  ISETP.GE.AND P0, PT, R5, R0, PT ;  /* 0x000000000500720c */ /* 0x000fe20003f06270 */
[----:B0-----:R-:W-:-:S05]  /*2ac0*/  IMAD.WIDE.U32 R20, R3, 0x8, R20 ;  /* 0x0000000803147825 */ /* 0x001fca00078e0014 */
[----:B-----5:R0:W-:Y:S07]  /*2ad0*/  STG.E.64 desc[UR4][R20.64], R18 ;  /* 0x0000001214007986 */ /* 0x0201ee000c101b04 */
[----:B------:R-:W-:Y:S05]  /*2ae0*/  @P0 BRA `(.L_x_30943) ;  /* 0x0000000000300947 */ /* 0x000fea0003800000 */
[----:B0-----:R-:W0:Y:S01]  /*2af0*/  LDC.64 R18, c[0x0][0x228] ;  /* 0x00008a00ff127b82 */ /* 0x001e220000000a00 */
[----:B------:R-:W-:Y:S02]  /*2b00*/  IMAD.IADD R3, R2, 0x1, R5 ;  /* 0x0000000102037824 */ /* 0x000fe400078e0205 */
[----:B------:R-:W-:Y:S02]  /*2b10*/  VIADD R5, R5, 0x80 ;  /* 0x0000008005057836 */ /* 0x000fe40000000000 */
[----:B0-----:R-:W-:-:S05]  /*2b20*/  IMAD.WIDE.U32 R18, R3, 0x8, R18 ;  /* 0x0000000803127825 */ /* 0x001fca00078e0012 */
[----:B------:R1:W-:Y:S02]  /*2b30*/  STG.E.64 desc[UR4][R18.64], R6 ;  /* 0x0000000612007986 */ /* 0x0003e4000c101b04 */
.L_x_30942:
[----:B------:R-:W-:-:S13]  /*2b40*/  ISETP.GE.AND P0, PT, R5, R0, PT ;  /* 0x000000000500720c */ /* 0x000fda0003f06270 */
[----:B------:R-:W-:Y:S05]  /*2b50*/  @P0 BRA `(.L_x_30944) ;  /* 0x0000000000300947 */ /* 0x000fea0003800000 */
[----:B-1---5:R-:W1:Y:S01]  /*2b60*/  LDC.64 R6, c[0x0][0x228] ;  /* 0x00008a00ff067b82 */ /* 0x022e620000000a00 */
[----:B------:R-:W-:Y:S02]  /*2b70*/  IMAD.IADD R3, R2, 0x1, R5 ;  /* 0x0000000102037824 */ /* 0x000fe400078e0205 */
[----:B------:R-:W-:Y:S02]  /*2b80*/  VIADD R5, R5, 0x80 ;  /* 0x0000008005057836 */ /* 0x000fe40000000000 */
[----:B-1----:R-:W-:-:S05]  /*2b90*/  IMAD.WIDE.U32 R6, R3, 0x8, R6 ;  /* 0x0000000803067825 */ /* 0x002fca00078e0006 */
[----:B------:R1:W-:Y:S02]  /*2ba0*/  STG.E.64 desc[UR4][R6.64], R8 ;  /* 0x0000000806007986 */ /* 0x0003e4000c101b04 */
.L_x_30943:
[----:B------:R-:W-:-:S13]  /*2bb0*/  ISETP.GE.AND P0, PT, R5, R0, PT ;  /* 0x000000000500720c */ /* 0x000fda0003f06270 */
[----:B------:R-:W-:Y:S05]  /*2bc0*/  @P0 BRA `(.L_x_30945) ;  /* 0x0000000000340947 */ /* 0x000fea0003800000 */
[----:B-1----:R-:W1:Y:S01]  /*2bd0*/  LDC.64 R6, c[0x0][0x228] ;  /* 0x00008a00ff067b82 */ /* 0x002e620000000a00 */
[----:B------:R-:W-:Y:S02]  /*2be0*/  IMAD.IADD R3, R2, 0x1, R5 ;  /* 0x0000000102037824 */ /* 0x000fe400078e0205 */
[----:B------:R-:W-:Y:S02]  /*2bf0*/  VIADD R5, R5, 0x80 ;  /* 0x0000008005057836 */ /* 0x000fe40000000000 */
[----:B-1----:R-:W-:-:S05]  /*2c00*/  IMAD.WIDE.U32 R6, R3, 0x8, R6 ;  /* 0x0000000803067825 */ /* 0x002fca00078e0006 */
[----:B------:R2:W-:Y:S02]  /*2c10*/  STG.E.64 desc[UR4][R6.64], R10 ;  /* 0x0000000a06007986 */ /* 0x0005e4000c101b04 */
.L_x_30944:
[----:B------:R-:W-:-:S13]  /*2c20*/  ISETP.GE.AND P0, PT, R5, R0, PT ;  /* 0x000000000500720c */ /* 0x000fda0003f06270 */
[----:B------:R-:W-:Y:S05]  /*2c30*/  @P0 BREAK B1 ;  /* 0x0000000000010942 */ /* 0x000fea0003800000 */
[----:B------:R-:W-:Y:S05]  /*2c40*/  @P0 BRA `(.L_x_30946) ;  /* 0x0000000000300947 */ /* 0x000fea0003800000 */
[----:B-12--5:R-:W1:Y:S01]  /*2c50*/  LDC.64 R6, c[0x0][0x228] ;  /* 0x00008a00ff067b82 */ /* 0x026e620000000a00 */
[----:B------:R-:W-:Y:S02]  /*2c60*/  IMAD.IADD R3, R2, 0x1, R5 ;  /* 0x0000000102037824 */ /* 0x000fe400078e0205 */
[----:B------:R-:W-:Y:S02]  /*2c70*/  VIADD R5, R5, 0x80 ;  /* 0x0000008005057836 */ /* 0x000fe40000000000 */
[----:B-1----:R-:W-:-:S05]  /*2c80*/  IMAD.WIDE.U32 R6, R3, 0x8, R6 ;  /* 0x0000000803067825 */ /* 0x002fca00078e0006 */
[----:B------:R2:W-:Y:S02]  /*2c90*/  STG.E.64 desc[UR4][R6.64], R12 ;  /* 0x0000000c06007986 */ /* 0x0005e4000c101b04 */
.L_x_30945:
[----:B------:R-:W-:Y:S05]  /*2ca0*/  BSYNC B1 ;  /* 0x0000000000017941 */ /* 0x000fea0003800000 */
.L_x_30941:
[----:B------:R-:W-:-:S13]  /*2cb0*/  ISETP.GE.AND P0, PT, R5, R0, PT ;  /* 0x000000000500720c */ /* 0x000fda0003f06270 */
[----:B-12---:R-:W1:Y:S01]  /*2cc0*/  @!P0 LDC.64 R6, c[0x0][0x228] ;  /* 0x00008a00ff068b82 */ /* 0x006e620000000a00 */
[----:B------:R-:W-:Y:S02]  /*2cd0*/  @!P0 IMAD.IADD R3, R2, 0x1, R5 ;  /* 0x0000000102038824 */ /* 0x000fe400078e0205 */
[----:B------:R-:W-:Y:S02]  /*2ce0*/  @!P0 VIADD R5, R5, 0x80 ;  /* 0x0000008005058836 */ /* 0x000fe40000000000 */
[----:B-1----:R-:W-:-:S05]  /*2cf0*/  @!P0 IMAD.WIDE.U32 R6, R3, 0x8, R6 ;  /* 0x0000000803068825 */ /* 0x002fca00078e0006 */
[----:B------:R3:W-:Y:S02]  /*2d00*/  @!P0 STG.E.64 desc[UR4][R6.64], R14 ;  /* 0x0000000e06008986 */ /* 0x0007e4000c101b04 */
.L_x_30946:
[----:B------:R-:W-:Y:S05]  /*2d10*/  BSYNC B0 ;  /* 0x0000000000007941 */ /* 0x000fea0003800000 */
.L_x_30940:
[----:B------:R-:W-:Y:S05]  /*2d20*/  WARPSYNC.ALL ;  /* 0x0000000000007948 */ /* 0x000fea0003800000 */
[----:B------:R-:W-:-:S13]  /*2d30*/  ISETP.GE.AND P0, PT, R5, R0, PT ;  /* 0x000000000500720c */ /* 0x000fda0003f06270 */
[----:B------:R-:W-:Y:S05]  /*2d40*/  @P0 EXIT ;  /* 0x000000000000094d */ /* 0x000fea0003800000 */
[----:B-123-5:R-:W1:Y:S01]  /*2d50*/  LDC.64 R6, c[0x0][0x228] ;  /* 0x00008a00ff067b82 */ /* 0x02ee620000000a00 */
[----:B------:R-:W-:-:S04]  /*2d60*/  IMAD.IADD R3, R2, 0x1, R5 ;  /* 0x0000000102037824 */ /* 0x000fc800078e0205 */
[----:B-1----:R-:W-:-:S05]  /*2d70*/  IMAD.WIDE.U32 R2, R3, 0x8, R6 ;  /* 0x0000000803027825 */ /* 0x002fca00078e0006 */
[----:B------:R-:W-:Y:S01]  /*2d80*/  STG.E.64 desc[UR4][R2.64], R16 ;  /* 0x0000001002007986 */ /* 0x000fe2000c101b04 */
[----:B------:R-:W-:Y:S05]  /*2d90*/  EXIT ;  /* 0x000000000000794d */ /* 0x000fea0003800000 */
.L_x_30947:
        /* <DEDUP_REMOVED lines=14> */
.L_x_32299:


//--------------------- .text._ZN2at6native29vectorized_elementwise_kernelILi4ENS0_13BUnaryFunctorIdddZZZNS0_21nextafter_kernel_cudaERNS_18TensorIteratorBaseEENKUlvE_clEvENKUlvE_clEvEUlddE_EESt5arrayIPcLm2EEEEviT0_T1_ --------------------------
	.section	.text._ZN2at6native29vectorized_elementwise_kernelILi4ENS0_13BUnaryFunctorIdddZZZNS0_21nextafter_kernel_cudaERNS_18TensorIteratorBaseEENKUlvE_clEvENKUlvE_clEvEUlddE_EESt5arrayIPcLm2EEEEviT0_T1_,"ax",@progbits
	.align	128
        .global         _ZN2at6native29vectorized_elementwise_kernelILi4ENS0_13BUnaryFunctorIdddZZZNS0_21nextafter_kernel_cudaERNS_18TensorIteratorBaseEENKUlvE_clEvENKUlvE_clEvEUlddE_EESt5arrayIPcLm2EEEEviT0_T1_
        .type           _ZN2at6native29vectorized_elementwise_kernelILi4ENS0_13BUnaryFunctorIdddZZZNS0_21nextafter_kernel_cudaERNS_18TensorIteratorBaseEENKUlvE_clEvENKUlvE_clEvEUlddE_EESt5arrayIPcLm2EEEEviT0_T1_,@function
        .size           _ZN2at6native29vectorized_elementwise_kernelILi4ENS0_13BUnaryFunctorIdddZZZNS0_21nextafter_kernel_cudaERNS_18TensorIteratorBaseEENKUlvE_clEvENKUlvE_clEvEUlddE_EESt5arrayIPcLm2EEEEviT0_T1_,(.L_x_32300 - _ZN2at6native29vectorized_elementwise_kernelILi4ENS0_13BUnaryFunctorIdddZZZNS0_21nextafter_kernel_cudaERNS_18TensorIteratorBaseEENKUlvE_clEvENKUlvE_clEvEUlddE_EESt5arrayIPcLm2EEEEviT0_T1_)
        .other          _ZN2at6native29vectorized_elementwise_kernelILi4ENS0_13BUnaryFunctorIdddZZZNS0_21nextafter_kernel_cudaERNS_18TensorIteratorBaseEENKUlvE_clEvENKUlvE_clEvEUlddE_EESt5arrayIPcLm2EEEEviT0_T1_,@"STO_CUDA_ENTRY STV_DEFAULT"
_ZN2at6native29vectorized_elementwise_kernelILi4ENS0_13BUnaryFunctorIdddZZZNS0_21nextafter_kernel_cudaERNS_18TensorIteratorBaseEENKUlvE_clEvENKUlvE_clEvEUlddE_EESt5arrayIPcLm2EEEEviT0_T1_:
.text._ZN2at6native29vectorized_elementwise_kernelILi4ENS0_13BUnaryFunctorIdddZZZNS0_21nextafter_kernel_cudaERNS_18TensorIteratorBaseEENKUlvE_clEvENKUlvE_clEvEUlddE_EESt5arrayIPcLm2EEEEviT0_T1_:
        /* <DEDUP_REMOVED lines=53> */
.L_x_30950:
[----:B------:R-:W-:-:S11]  /*0350*/  DADD R8, R4, R24 ;  /* 0x0000000004087229 */ /* 0x000fd60000000018 */
.L_x_30951:
[----:B------:R-:W-:Y:S05]  /*0360*/  BSYNC B0 ;  /* 0x0000000000007941 */ /* 0x000fea0003800000 */
.L_x_30949:
        /* <DEDUP_REMOVED lines=32> */
.L_x_30953:
[----:B------:R-:W-:-:S11]  /*0570*/  DADD R10, R6, R24 ;  /* 0x00000000060a7229 */ /* 0x000fd60000000018 */
.L_x_30954:
[----:B------:R-:W-:Y:S05]  /*0580*/  BSYNC B0 ;  /* 0x0000000000007941 */ /* 0x000fea0003800000 */
.L_x_30952:
        /* <DEDUP_REMOVED lines=32> */
.L_x_30956:
[----:B------:R-:W-:-:S11]  /*0790*/  DADD R4, R20, R24 ;  /* 0x0000000014047229 */ /* 0x000fd60000000018 */
.L_x_30957:
[----:B------:R-:W-:Y:S05]  /*07a0*/  BSYNC B0 ;  /* 0x0000000000007941 */ /* 0x000fea0003800000 */
.L_x_30955:
        /* <DEDUP_REMOVED lines=32> */
.L_x_30959:
[----:B------:R-:W-:-:S11]  /*09b0*/  DADD R6, R22, R24 ;  /* 0x0000000016067229 */ /* 0x000fd60000000018 */
.L_x_30960:
[----:B------:R-:W-:Y:S05]  /*09c0*/  BSYNC B0 ;  /* 0x0000000000007941 */ /* 0x000fea0003800000 */
.L_x_30958:
        /* <DEDUP_REMOVED lines=32> */
.L_x_30962:
[----:B------:R-:W-:-:S11]  /*0bd0*/  DADD R20, R16, R24 ;  /* 0x0000000010147229 */ /* 0x000fd60000000018 */
.L_x_30963:
[----:B------:R-:W-:Y:S05]  /*0be0*/  BSYNC B0 ;  /* 0x0000000000007941 */ /* 0x000fea0003800000 */
.L_x_30961:
        /* <DEDUP_REMOVED lines=32> */
.L_x_30965:
[----:B------:R-:W-:-:S11]  /*0df0*/  DADD R22, R18, R24 ;  /* 0x0000000012167229 */ /* 0x000fd60000000018 */
.L_x_30966:
[----:B------:R-:W-:Y:S05]  /*0e00*/  BSYNC B0 ;  /* 0x0000000000007941 */ /* 0x000fea0003800000 */
.L_x_30964:
        /* <DEDUP_REMOVED lines=32> */
.L_x_30968:
[----:B------:R-:W-:-:S11]  /*1010*/  DADD R16, R12, R24 ;  /* 0x000000000c107229 */ /* 0x000fd60000000018 */
.L_x_30969:
[----:B------:R-:W-:Y:S05]  /*1020*/  BSYNC B0 ;  /* 0x0000000000007941 */ /* 0x000fea0003800000 */
.L_x_30967:
        /* <DEDUP_REMOVED lines=32> */
.L_x_30971:
[----:B------:R-:W-:-:S11]  /*1230*/  DADD R18, R14, R24 ;  /* 0x000000000e127229 */ /* 0x000fd60000000018 */
.L_x_30972:
[----:B------:R-:W-:Y:S05]  /*1240*/  BSYNC B0 ;  /* 0x0000000000007941 */ /* 0x000fea0003800000 */
.L_x_30970:
        /* <DEDUP_REMOVED lines=8> */
.L_x_30948:
        /* <DEDUP_REMOVED lines=95> */
.L_x_30975:
[----:B------:R-:W-:-:S11]  /*18c0*/  DADD R20, R18, R22 ;  /* 0x0000000012147229 */ /* 0x000fd60000000016 */
.L_x_30974:
[----:B------:R-:W-:Y:S05]  /*18d0*/  BSYNC B0 ;  /* 0x0000000000007941 */ /* 0x000fea0003800000 */
.L_x_30973:
        /* <DEDUP_REMOVED lines=37> */
.L_x_30978:
[----:B------:R-:W-:-:S11]  /*1b30*/  DADD R18, R6, R22 ;  /* 0x0000000006127229 */ /* 0x000fd60000000016 */
.L_x_30977:
[----:B------:R-:W-:Y:S05]  /*1b40*/  BSYNC B0 ;  /* 0x0000000000007941 */ /* 0x000fea0003800000 */
.L_x_30976:
        /* <DEDUP_REMOVED lines=37> */
.L_x_30981:
[----:B------:R-:W-:-:S11]  /*1da0*/  DADD R6, R8, R22 ;  /* 0x0000000008067229 */ /* 0x000fd60000000016 */
.L_x_30980:
[----:B------:R-:W-:Y:S05]  /*1db0*/  BSYNC B0 ;  /* 0x0000000000007941 */ /* 0x000fea0003800000 */
.L_x_30979:
        /* <DEDUP_REMOVED lines=37> */
.L_x_30984:
[----:B------:R-:W-:-:S11]  /*2010*/  DADD R8, R10, R22 ;  /* 0x000000000a087229 */ /* 0x000fd60000000016 */
.L_x_30983:
[----:B------:R-:W-:Y:S05]  /*2020*/  BSYNC B0 ;  /* 0x0000000000007941 */ /* 0x000fea0003800000 */
.L_x_30982:
        /* <DEDUP_REMOVED lines=37> */
.L_x_30987:
[----:B------:R-:W-:-:S11]  /*2280*/  DADD R10, R12, R22 ;  /* 0x000000000c0a7229 */ /* 0x000fd60000000016 */
.L_x_30986:
[----:B------:R-:W-:Y:S05]  /*2290*/  BSYNC B0 ;  /* 0x0000000000007941 */ /* 0x000fea0003800000 */
.L_x_30985:
        /* <DEDUP_REMOVED lines=37> */
.L_x_30990:
[----:B------:R-:W-:-:S11]  /*24f0*/  DADD R12, R14, R22 ;  /* 0x000000000e0c7229 */ /* 0x000fd60000000016 */
.L_x_30989:
[----:B------:R-:W-:Y:S05]  /*2500*/  BSYNC B0 ;  /* 0x0000000000007941 */ /* 0x000fea0003800000 */
.L_x_30988:
        /* <DEDUP_REMOVED lines=37> */
.L_x_30993:
[----:B------:R-:W-:-:S11]  /*2760*/  DADD R14, R16, R22 ;  /* 0x00000000100e7229 */ /* 0x000fd60000000016 */
.L_x_30992:
[----:B------:R-:W-:Y:S05]  /*2770*/  BSYNC B0 ;  /* 0x0000000000007941 */ /* 0x000fea0003800000 */
.L_x_30991:
        /* <DEDUP_REMOVED lines=37> */
.L_x_30996:
[----:B------:R-:W-:-:S11]  /*29d0*/  DADD R16, R26, R22 ;  /* 0x000000001a107229 */ /* 0x000fd60000000016 */
.L_x_30995:
[----:B------:R-:W-:Y:S05]  /*29e0*/  BSYNC B0 ;  /* 0x0000000000007941 */ /* 0x000fea0003800000 */
.L_x_30994:
        /* <DEDUP_REMOVED lines=21> */
.L_x_30999:
[----:B------:R-:W-:-:S13]  /*2b40*/  ISETP.GE.AND P0, PT, R5, R0, PT ;  /* 0x000000000500720c */ /* 0x000fda0003f06270 */
[----:B------:R-:W-:Y:S05]  /*2b50*/  @P0 BRA `(.L_x_31001) ;  /* 0x0000000000300947 */ /* 0x000fea0003800000 */
[----:B-1---5:R-:W1:Y:S01]  /*2b60*/  LDC.64 R6, c[0x0][0x228] ;  /* 0x00008a00ff067b82 */ /* 0x022e620000000a00 */
[----:B------:R-:W-:Y:S02]  /*2b70*/  IMAD.IADD R3, R2, 0x1, R5 ;  /* 0x0000000102037824 */ /* 0x000fe400078e0205 */
[----:B------:R-:W-:Y:S02]  /*2b80*/  VIADD R5, R5, 0x80 ;  /* 0x0000008005057836 */ /* 0x000fe40000000000 */
[----:B-1----:R-:W-:-:S05]  /*2b90*/  IMAD.WIDE.U32 R6, R3, 0x8, R6 ;  /* 0x0000000803067825 */ /* 0x002fca00078e0006 */
[----:B------:R1:W-:Y:S02]  /*2ba0*/  STG.E.64 desc[UR4][R6.64], R8 ;  /* 0x0000000806007986 */ /* 0x0003e4000c101b04 */
.L_x_31000:
[----:B------:R-:W-:-:S13]  /*2bb0*/  ISETP.GE.AND P0, PT, R5, R0, PT ;  /* 0x000000000500720c */ /* 0x000fda0003f06270 */
[----:B------:R-:W-:Y:S05]  /*2bc0*/  @P0 BRA `(.L_x_31002) ;  /* 0x0000000000340947 */ /* 0x000fea0003800000 */
[----:B-1----:R-:W1:Y:S01]  /*2bd0*/  LDC.64 R6, c[0x0][0x228] ;  /* 0x00008a00ff067b82 */ /* 0x002e620000000a00 */
[----:B------:R-:W-:Y:S02]  /*2be0*/  IMAD.IADD R3, R2, 0x1, R5 ;  /* 0x0000000102037824 */ /* 0x000fe400078e0205 */
[----:B------:R-:W-:Y:S02]  /*2bf0*/  VIADD R5, R5, 0x80 ;  /* 0x0000008005057836 */ /* 0x000fe40000000000 */
[----:B-1----:R-:W-:-:S05]  /*2c00*/  IMAD.WIDE.U32 R6, R3, 0x8, R6 ;  /* 0x0000000803067825 */ /* 0x002fca00078e0006 */
[----:B------:R2:W-:Y:S02]  /*2c10*/  STG.E.64 desc[UR4][R6.64], R10 ;  /* 0x0000000a06007986 */ /* 0x0005e4000c101b04 */
.L_x_31001:
        /* <DEDUP_REMOVED lines=8> */
.L_x_31002:
[----:B------:R-:W-:Y:S05]  /*2ca0*/  BSYNC B1 ;  /* 0x0000000000017941 */ /* 0x000fea0003800000 */
.L_x_30998:
[----:B------:R-:W-:-:S13]  /*2cb0*/  ISETP.GE.AND P0, PT, R5, R0, PT ;  /* 0x000000000500720c */ /* 0x000fda0003f06270 */
[----:B-12---:R-:W1:Y:S01]  /*2cc0*/  @!P0 LDC.64 R6, c[0x0][0x228] ;  /* 0x00008a00ff068b82 */ /* 0x006e620000000a00 */
[----:B------:R-:W-:Y:S02]  /*2cd0*/  @!P0 IMAD.IADD R3, R2, 0x1, R5 ;  /* 0x0000000102038824 */ /* 0x000fe400078e0205 */
[----:B------:R-:W-:Y:S02]  /*2ce0*/  @!P0 VIADD R5, R5, 0x80 ;  /* 0x0000008005058836 */ /* 0x000fe40000000000 */
[----:B-1----:R-:W-:-:S05]  /*2cf0*/  @!P0 IMAD.WIDE.U32 R6, R3, 0x8, R6 ;  /* 0x0000000803068825 */ /* 0x002fca00078e0006 */
[----:B------:R3:W-:Y:S02]  /*2d00*/  @!P0 STG.E.64 desc[UR4][R6.64], R14 ;  /* 0x0000000e06008986 */ /* 0x0007e4000c101b04 */
.L_x_31003:
[----:B------:R-:W-:Y:S05]  /*2d10*/  BSYNC B0 ;  /* 0x0000000000007941 */ /* 0x000fea0003800000 */
.L_x_30997:
        /* <DEDUP_REMOVED lines=8> */
.L_x_31004:
        /* <DEDUP_REMOVED lines=14> */
.L_x_32300:


//--------------------- .text._ZN2at6native29vectorized_elementwise_kernelILi8ENS0_13BUnaryFunctorIdddZZZNS0_21nextafter_kernel_cudaERNS_18TensorIteratorBaseEENKUlvE_clEvENKUlvE_clEvEUlddE_EESt5arrayIPcLm2EEEEviT0_T1_ --------------------------
	.section	.text._ZN2at6native29vectorized_elementwise_kernelILi8ENS0_13BUnaryFunctorIdddZZZNS0_21nextafter_kernel_cudaERNS_18TensorIteratorBaseEENKUlvE_clEvENKUlvE_clEvEUlddE_EESt5arrayIPcLm2EEEEviT0_T1_,"ax",@progbits
	.align	128
        .global         _ZN2at6native29vectorized_elementwise_kernelILi8ENS0_13BUnaryFunctorIdddZZZNS0_21nextafter_kernel_cudaERNS_18TensorIteratorBaseEENKUlvE_clEvENKUlvE_clEvEUlddE_EESt5arrayIPcLm2EEEEviT0_T1_
        .type           _ZN2at6native29vectorized_elementwise_kernelILi8ENS0_13BUnaryFunctorIdddZZZNS0_21nextafter_kernel_cudaERNS_18TensorIteratorBaseEENKUlvE_clEvENKUlvE_clEvEUlddE_EESt5arrayIPcLm2EEEEviT0_T1_,@function
        .size           _ZN2at6native29vectorized_elementwise_kernelILi8ENS0_13BUnaryFunctorIdddZZZNS0_21nextafter_kernel_cudaERNS_18TensorIteratorBaseEENKUlvE_clEvENKUlvE_clEvEUlddE_EESt5arrayIPcLm2EEEEviT0_T1_,(.L_x_32301 - _ZN2at6native29vectorized_elementwise_kernelILi8ENS0_13BUnaryFunctorIdddZZZNS0_21nextafter_kernel_cudaERNS_18TensorIteratorBaseEENKUlvE_clEvENKUlvE_clEvEUlddE_EESt5arrayIPcLm2EEEEviT0_T1_)
        .other          _ZN2at6native29vectorized_elementwise_kernelILi8ENS0_13BUnaryFunctorIdddZZZNS0_21nextafter_kernel_cudaERNS_18TensorIteratorBaseEENKUlvE_clEvENKUlvE_clEvEUlddE_EESt5arrayIPcLm2EEEEviT0_T1_,@"STO_CUDA_ENTRY STV_DEFAULT"
_ZN2at6native29vectorized_elementwise_kernelILi8ENS0_13BUnaryFunctorIdddZZZNS0_21nextafter_kernel_cudaERNS_18TensorIteratorBaseEENKUlvE_clEvENKUlvE_clEvEUlddE_EESt5arrayIPcLm2EEEEviT0_T1_:
.text._ZN2at6native29vectorized_elementwise_kernelILi8ENS0_13BUnaryFunctorIdddZZZNS0_21nextafter_kernel_cudaERNS_18TensorIteratorBaseEENKUlvE_clEvENKUlvE_clEvEUlddE_EESt5arrayIPcLm2EEEEviT0_T1_:
        /* <DEDUP_REMOVED lines=53> */
.L_x_31007:
[----:B------:R-:W-:-:S11]  /*0350*/  DADD R8, R4, R24 ;  /* 0x0000000004087229 */ /* 0x000fd60000000018 */
.L_x_31008:
[----:B------:R-:W-:Y:S05]  /*0360*/  BSYNC B0 ;  /* 0x0000000000007941 */ /* 0x000fea0003800000 */
.L_x_31006:
        /* <DEDUP_REMOVED lines=32> */
.L_x_31010:
[----:B------:R-:W-:-:S11]  /*0570*/  DADD R10, R6, R24 ;  /* 0x00000000060a7229 */ /* 0x000fd60000000018 */
.L_x_31011:
[----:B------:R-:W-:Y:S05]  /*0580*/  BSYNC B0 ;  /* 0x0000000000007941 */ /* 0x000fea0003800000 */
.L_x_31009:
        /* <DEDUP_REMOVED lines=32> */
.L_x_31013:
[----:B------:R-:W-:-:S11]  /*0790*/  DADD R4, R20, R24 ;  /* 0x0000000014047229 */ /* 0x000fd60000000018 */
.L_x_31014:
[----:B------:R-:W-:Y:S05]  /*07a0*/  BSYNC B0 ;  /* 0x0000000000007941 */ /* 0x000fea0003800000 */
.L_x_31012:
        /* <DEDUP_REMOVED lines=32> */
.L_x_31016:
[----:B------:R-:W-:-:S11]  /*09b0*/  DADD R6, R22, R24 ;  /* 0x0000000016067229 */ /* 0x000fd60000000018 */
.L_x_31017:
[----:B------:R-:W-:Y:S05]  /*09c0*/  BSYNC B0 ;  /* 0x0000000000007941 */ /* 0x000fea0003800000 */
.L_x_31015:
        /* <DEDUP_REMOVED lines=32> */
.L_x_31019:
[----:B------:R-:W-:-:S11]  /*0bd0*/  DADD R20, R16, R24 ;  /* 0x0000000010147229 */ /* 0x000fd60000000018 */
.L_x_31020:
[----:B------:R-:W-:Y:S05]  /*0be0*/  BSYNC B0 ;  /* 0x0000000000007941 */ /* 0x000fea0003800000 */
.L_x_31018:
        /* <DEDUP_REMOVED lines=32> */
.L_x_31022:
[----:B------:R-:W-:-:S11]  /*0df0*/  DADD R22, R18, R24 ;  /* 0x0000000012167229 */ /* 0x000fd60000000018 */
.L_x_31023:
[----:B------:R-:W-:Y:S05]  /*0e00*/  BSYNC B0 ;  /* 0x0000000000007941 */ /* 0x000fea0003800000 */
.L_x_31021:
        /* <DEDUP_REMOVED lines=32> */
.L_x_31025:
[----:B------:R-:W-:-:S11]  /*1010*/  DADD R16, R12, R24 ;  /* 0x000000000c107229 */ /* 0x000fd60000000018 */
.L_x_31026:
[----:B------:R-:W-:Y:S05]  /*1020*/  BSYNC B0 ;  /* 0x0000000000007941 */ /* 0x000fea0003800000 */
.L_x_31024:
        /* <DEDUP_REMOVED lines=32> */
.L_x_31028:
[----:B------:R-:W-:-:S11]  /*1230*/  DADD R18, R14, R24 ;  /* 0x000000000e127229 */ /* 0x000fd60000000018 */
.L_x_31029:
[----:B------:R-:W-:Y:S05]  /*1240*/  BSYNC B0 ;  /* 0x0000000000007941 */ /* 0x000fea0003800000 */
.L_x_31027:
        /* <DEDUP_REMOVED lines=8> */
.L_x_31005:
        /* <DEDUP_REMOVED lines=95> */
.L_x_31032:
[----:B------:R-:W-:-:S11]  /*18c0*/  DADD R20, R18, R22 ;  /* 0x0000000012147229 */ /* 0x000fd60000000016 */
.L_x_31031:
[----:B------:R-:W-:Y:S05]  /*18d0*/  BSYNC B0 ;  /* 0x0000000000007941 */ /* 0x000fea0003800000 */
.L_x_31030:
        /* <DEDUP_REMOVED lines=37> */
.L_x_31035:
[----:B------:R-:W-:-:S11]  /*1b30*/  DADD R18, R6, R22 ;  /* 0x0000000006127229 */ /* 0x000fd60000000016 */
.L_x_31034:
[----:B------:R-:W-:Y:S05]  /*1b40*/  BSYNC B0 ;  /* 0x0000000000007941 */ /* 0x000fea0003800000 */
.L_x_31033:
        /* <DEDUP_REMOVED lines=37> */
.L_x_31038:
[----:B------:R-:W-:-:S11]  /*1da0*/  DADD R6, R8, R22 ;  /* 0x0000000008067229 */ /* 0x000fd60000000016 */
.L_x_31037:
[----:B------:R-:W-:Y:S05]  /*1db0*/  BSYNC B0 ;  /* 0x0000000000007941 */ /* 0x000fea0003800000 */
.L_x_31036:
        /* <DEDUP_REMOVED lines=37> */
.L_x_31041:
[----:B------:R-:W-:-:S11]  /*2010*/  DADD R8, R10, R22 ;  /* 0x000000000a087229 */ /* 0x000fd60000000016 */
.L_x_31040:
[----:B------:R-:W-:Y:S05]  /*2020*/  BSYNC B0 ;  /* 0x0000000000007941 */ /* 0x000fea0003800000 */
.L_x_31039:
        /* <DEDUP_REMOVED lines=37> */
.L_x_31044:
[----:B------:R-:W-:-:S11]  /*2280*/  DADD R10, R12, R22 ;  /* 0x000000000c0a7229 */ /* 0x000fd60000000016 */
.L_x_31043:
[----:B------:R-:W-:Y:S05]  /*2290*/  BSYNC B0 ;  /* 0x0000000000007941 */ /* 0x000fea0003800000 */
.L_x_31042:
        /* <DEDUP_REMOVED lines=37> */
.L_x_31047:
[----:B------:R-:W-:-:S11]  /*24f0*/  DADD R12, R14, R22 ;  /* 0x000000000e0c7229 */ /* 0x000fd60000000016 */
.L_x_31046:
[----:B------:R-:W-:Y:S05]  /*2500*/  BSYNC B0 ;  /* 0x0000000000007941 */ /* 0x000fea0003800000 */
.L_x_31045:
        /* <DEDUP_REMOVED lines=37> */
.L_x_31050:
[----:B------:R-:W-:-:S11]  /*2760*/  DADD R14, R16, R22 ;  /* 0x00000000100e7229 */ /* 0x000fd60000000016 */
.L_x_31049:
[----:B------:R-:W-:Y:S05]  /*2770*/  BSYNC B0 ;  /* 0x0000000000007941 */ /* 0x000fea0003800000 */
.L_x_31048:
        /* <DEDUP_REMOVED lines=37> */
.L_x_31053:
[----:B------:R-:W-:-:S11]  /*29d0*/  DADD R16, R26, R22 ;  /* 0x000000001a107229 */ /* 0x000fd60000000016 */
.L_x_31052:
[----:B------:R-:W-:Y:S05]  /*29e0*/  BSYNC B0 ;  /* 0x0000000000007941 */ /* 0x000fea0003800000 */
.L_x_31051:
        /* <DEDUP_REMOVED lines=21> */
.L_x_31056:
[----:B------:R-:W-:-:S13]  /*2b40*/  ISETP.GE.AND P0, PT, R5, R0, PT ;  /* 0x000000000500720c */ /* 0x000fda0003f06270 */
[----:B------:R-:W-:Y:S05]  /*2b50*/  @P0 BRA `(.L_x_31058) ;  /* 0x0000000000300947 */ /* 0x000fea0003800000 */
[----:B-1---5:R-:W1:Y:S01]  /*2b60*/  LDC.64 R6, c[0x0][0x228] ;  /* 0x00008a00ff067b82 */ /* 0x022e620000000a00 */
[----:B------:R-:W-:Y:S02]  /*2b70*/  IMAD.IADD R3, R2, 0x1, R5 ;  /* 0x0000000102037824 */ /* 0x000fe400078e0205 */
[----:B------:R-:W-:Y:S02]  /*2b80*/  VIADD R5, R5, 0x80 ;  /* 0x0000008005057836 */ /* 0x000fe40000000000 */
[----:B-1----:R-:W-:-:S05]  /*2b90*/  IMAD.WIDE.U32 R6, R3, 0x8, R6 ;  /* 0x0000000803067825 */ /* 0x002fca00078e0006 */
[----:B------:R1:W-:Y:S02]  /*2ba0*/  STG.E.64 desc[UR4][R6.64], R8 ;  /* 0x0000000806007986 */ /* 0x0003e4000c101b04 */
.L_x_31057:
[----:B------:R-:W-:-:S13]  /*2bb0*/  ISETP.GE.AND P0, PT, R5, R0, PT ;  /* 0x000000000500720c */ /* 0x000fda0003f06270 */
[----:B------:R-:W-:Y:S05]  /*2bc0*/  @P0 BRA `(.L_x_31059) ;  /* 0x0000000000340947 */ /* 0x000fea0003800000 */
[----:B-1----:R-:W1:Y:S01]  /*2bd0*/  LDC.64 R6, c[0x0][0x228] ;  /* 0x00008a00ff067b82 */ /* 0x002e620000000a00 */
[----:B------:R-:W-:Y:S02]  /*2be0*/  IMAD.IADD R3, R2, 0x1, R5 ;  /* 0x0000000102037824 */ /* 0x000fe400078e0205 */
[----:B------:R-:W-:Y:S02]  /*2bf0*/  VIADD R5, R5, 0x80 ;  /* 0x0000008005057836 */ /* 0x000fe40000000000 */
[----:B-1----:R-:W-:-:S05]  /*2c00*/  IMAD.WIDE.U32 R6, R3, 0x8, R6 ;  /* 0x0000000803067825 */ /* 0x002fca00078e0006 */
[----:B------:R2:W-:Y:S02]  /*2c10*/  STG.E.64 desc[UR4][R6.64], R10 ;  /* 0x0000000a06007986 */ /* 0x0005e4000c101b04 */
.L_x_31058:
        /* <DEDUP_REMOVED lines=8> */
.L_x_31059:
[----:B------:R-:W-:Y:S05]  /*2ca0*/  BSYNC B1 ;  /* 0x0000000000017941 */ /* 0x000fea0003800000 */
.L_x_31055:
[----:B------:R-:W-:-:S13]  /*2cb0*/  ISETP.GE.AND P0, PT, R5, R0, PT ;  /* 0x000000000500720c */ /* 0x000fda0003f06270 */
[----:B-12---:R-:W1:Y:S01]  /*2cc0*/  @!P0 LDC.64 R6, c[0x0][0x228] ;  /* 0x00008a00ff068b82 */ /* 0x006e620000000a00 */
[----:B------:R-:W-:Y:S02]  /*2cd0*/  @!P0 IMAD.IADD R3, R2, 0x1, R5 ;  /* 0x0000000102038824 */ /* 0x000fe400078e0205 */
[----:B------:R-:W-:Y:S02]  /*2ce0*/  @!P0 VIADD R5, R5, 0x80 ;  /* 0x0000008005058836 */ /* 0x000fe40000000000 */
[----:B-1----:R-:W-:-:S05]  /*2cf0*/  @!P0 IMAD.WIDE.U32 R6, R3, 0x8, R6 ;  /* 0x0000000803068825 */ /* 0x002fca00078e0006 */
[----:B------:R3:W-:Y:S02]  /*2d00*/  @!P0 STG.E.64 desc[UR4][R6.64], R14 ;  /* 0x0000000e06008986 */ /* 0x0007e4000c101b04 */
.L_x_31060:
[----:B------:R-:W-:Y:S05]  /*2d10*/  BSYNC B0 ;  /* 0x0000000000007941 */ /* 0x000fea0003800000 */
.L_x_31054:
        /* <DEDUP_REMOVED lines=8> */
.L_x_31061:
        /* <DEDUP_REMOVED lines=14> */
.L_x_32301:


//--------------------- .text._ZN2at6native18elementwise_kernelILi128ELi4EZNS0_15gpu_kernel_implINS0_13AUnaryFunctorIdddZZZNS0_21nextafter_kernel_cudaERNS_18TensorIteratorBaseEENKUlvE_clEvENKUlvE_clEvEUlddE_EEEEvS5_RKT_EUliE_EEviT1_ --------------------------
	.section	.text._ZN2at6native18elementwise_kernelILi128ELi4EZNS0_15gpu_kernel_implINS0_13AUnaryFunctorIdddZZZNS0_21nextafter_kernel_cudaERNS_18TensorIteratorBaseEENKUlvE_clEvENKUlvE_clEvEUlddE_EEEEvS5_RKT_EUliE_EEviT1_,"ax",@progbits
	.align	128
        .global         _ZN2at6native18elementwise_kernelILi128ELi4EZNS0_15gpu_kernel_implINS0_13AUnaryFunctorIdddZZZNS0_21nextafter_kernel_cudaERNS_18TensorIteratorBaseEENKUlvE_clEvENKUlvE_clEvEUlddE_EEEEvS5_RKT_EUliE_EEviT1_
        .type           _ZN2at6native18elementwise_kernelILi128ELi4EZNS0_15gpu_kernel_implINS0_13AUnaryFunctorIdddZZZNS0_21nextafter_kernel_cudaERNS_18TensorIteratorBaseEENKUlvE_clEvENKUlvE_clEvEUlddE_EEEEvS5_RKT_EUliE_EEviT1_,@function
        .size           _ZN2at6native18elementwise_kernelILi128ELi4EZNS0_15gpu_kernel_implINS0_13AUnaryFunctorIdddZZZNS0_21nextafter_kernel_cudaERNS_18TensorIteratorBaseEENKUlvE_clEvENKUlvE_clEvEUlddE_EEEEvS5_RKT_EUliE_EEviT1_,(.L_x_32302 - _ZN2at6native18elementwise_kernelILi128ELi4EZNS0_15gpu_kernel_implINS0_13AUnaryFunctorIdddZZZNS0_21nextafter_kernel_cudaERNS_18TensorIteratorBaseEENKUlvE_clEvENKUlvE_clEvEUlddE_EEEEvS5_RKT_EUliE_EEviT1_)
        .other          _ZN2at6native18elementwise_kernelILi128ELi4EZNS0_15gpu_kernel_implINS0_13AUnaryFunctorIdddZZZNS0_21nextafter_kernel_cudaERNS_18TensorIteratorBaseEENKUlvE_clEvENKUlvE_clEvEUlddE_EEEEvS5_RKT_EUliE_EEviT1_,@"STO_CUDA_ENTRY STV_DEFAULT"
_ZN2at6native18elementwise_kernelILi128ELi4EZNS0_15gpu_kernel_implINS0_13AUnaryFunctorIdddZZZNS0_21nextafter_kernel_cudaERNS_18TensorIteratorBaseEENKUlvE_clEvENKUlvE_clEvEUlddE_EEEEvS5_RKT_EUliE_EEviT1_:
.text._ZN2at6native18elementwise_kernelILi128ELi4EZNS0_15gpu_kernel_implINS0_13AUnaryFunctorIdddZZZNS0_21nextafter_kernel_cudaERNS_18TensorIteratorBaseEENKUlvE_clEvENKUlvE_clEvEUlddE_EEEEvS5_RKT_EUliE_EEviT1_:
        /* <DEDUP_REMOVED lines=313> */
.L_x_31064:
        /* <DEDUP_REMOVED lines=21> */
.L_x_31068:
[----:B------:R-:W2:Y:S02]  /*14e0*/  LDG.E.U8 R2, desc[UR36][R2.64] ;  /* 0x0000002402027981 */ /* 0x000ea4000c1e1100 */
[----:B--2---:R0:W1:Y:S01]  /*14f0*/  I2F.F64.U16 R4, R2 ;  /* 0x0000000200047312 */ /* 0x0040620000101800 */
[----:B------:R-:W-:Y:S05]  /*1500*/  BRA `(.L_x_31070) ;  /* 0x0000000c00707947 */ /* 0x000fea0003800000 */
.L_x_31067:
        /* <DEDUP_REMOVED lines=9> */
.L_x_31072:
[----:B------:R-:W2:Y:S02]  /*15a0*/  LDG.E R2, desc[UR36][R2.64] ;  /* 0x0000002402027981 */ /* 0x000ea4000c1e1900 */
[----:B--2---:R0:W1:Y:S01]  /*15b0*/  I2F.F64 R4, R2 ;  /* 0x0000000200047312 */ /* 0x0040620000201c00 */
[----:B------:R-:W-:Y:S05]  /*15c0*/  BRA `(.L_x_31070) ;  /* 0x0000000c00407947 */ /* 0x000fea0003800000 */
.L_x_31071:
[----:B------:R-:W2:Y:S02]  /*15d0*/  LDG.E.U16 R2, desc[UR36][R2.64] ;  /* 0x0000002402027981 */ /* 0x000ea4000c1e1500 */
[----:B--2---:R0:W1:Y:S01]  /*15e0*/  I2F.F64.S16 R4, R2 ;  /* 0x0000000200047312 */ /* 0x0040620000101c00 */
[----:B------:R-:W-:Y:S05]  /*15f0*/  BRA `(.L_x_31070) ;  /* 0x0000000c00347947 */ /* 0x000fea0003800000 */
.L_x_31066:
        /* <DEDUP_REMOVED lines=10> */
.L_x_31074:
[----:B------:R-:W2:Y:S02]  /*16a0*/  LDG.E.U16 R0, desc[UR36][R2.64] ;  /* 0x0000002402007981 */ /* 0x000ea4000c1e1500 */
[----:B--2---:R-:W-:-:S05]  /*16b0*/  HADD2.F32 R0, -RZ, R0.H0_H0 ;  /* 0x20000000ff007230 */ /* 0x004fca0000004100 */
[----:B------:R-:W-:-:S04]  /*16c0*/  FMUL.FTZ R0, R0, 1 ;  /* 0x3f80000000007820 */ /* 0x000fc80000410000 */
[----:B------:R0:W1:Y:S01]  /*16d0*/  F2F.F64.F32 R4, R0 ;  /* 0x0000000000047310 */ /* 0x0000620000201800 */
[----:B------:R-:W-:Y:S05]  /*16e0*/  BRA `(.L_x_31070) ;  /* 0x0000000800f87947 */ /* 0x000fea0003800000 */
.L_x_31073:
        /* <DEDUP_REMOVED lines=10> */
.L_x_31076:
[----:B------:R-:W2:Y:S02]  /*1790*/  LDG.E.U16 R2, desc[UR36][R2.64] ;  /* 0x0000002402027981 */ /* 0x000ea4000c1e1500 */
[----:B--2---:R-:W-:-:S05]  /*17a0*/  HADD2.F32 R0, -RZ, R2.H0_H0 ;  /* 0x20000002ff007230 */ /* 0x004fca0000004100 */
[----:B------:R-:W-:-:S04]  /*17b0*/  FMUL.FTZ R0, R0, 1 ;  /* 0x3f80000000007820 */ /* 0x000fc80000410000 */
[----:B------:R0:W1:Y:S01]  /*17c0*/  F2F.F64.F32 R4, R0 ;  /* 0x0000000000047310 */ /* 0x0000620000201800 */
[----:B------:R-:W-:Y:S05]  /*17d0*/  BRA `(.L_x_31070) ;  /* 0x0000000800bc7947 */ /* 0x000fea0003800000 */
.L_x_31075:
[----:B------:R0:W5:Y:S01]  /*17e0*/  LDG.E.64 R4, desc[UR36][R2.64] ;  /* 0x0000002402047981 */ /* 0x000162000c1e1b00 */
[----:B------:R-:W-:Y:S05]  /*17f0*/  BRA `(.L_x_31070) ;  /* 0x0000000800b47947 */ /* 0x000fea0003800000 */
.L_x_31065:
        /* <DEDUP_REMOVED lines=13> */
.L_x_31079:
[----:B------:R0:W5:Y:S01]  /*18d0*/  LDG.E.64 R4, desc[UR36][R2.64] ;  /* 0x0000002402047981 */ /* 0x000162000c1e1b00 */
[----:B------:R-:W-:Y:S05]  /*18e0*/  BRA `(.L_x_31070) ;  /* 0x0000000800787947 */ /* 0x000fea0003800000 */
.L_x_31078:
        /* <DEDUP_REMOVED lines=28> */
.L_x_31081:
        /* <DEDUP_REMOVED lines=15> */
.L_x_31080:
[----:B------:R-:W2:Y:S02]  /*1ba0*/  LDG.E.U16 R0, desc[UR36][R2.64] ;  /* 0x0000002402007981 */ /* 0x000ea4000c1e1500 */
[----:B--2---:R-:W-:-:S04]  /*1bb0*/  IMAD.U32 R0, R0, 0x10000, RZ ;  /* 0x0001000000007824 */ /* 0x004fc800078e00ff */
[----:B------:R-:W-:-:S04]  /*1bc0*/  FMUL.FTZ R0, R0, 1 ;  /* 0x3f80000000007820 */ /* 0x000fc80000410000 */
[----:B------:R0:W1:Y:S01]  /*1bd0*/  F2F.F64.F32 R4, R0 ;  /* 0x0000000000047310 */ /* 0x0000620000201800 */
[----:B------:R-:W-:Y:S05]  /*1be0*/  BRA `(.L_x_31070) ;  /* 0x0000000400b87947 */ /* 0x000fea0003800000 */
.L_x_31077:
        /* <DEDUP_REMOVED lines=11> */
.L_x_31084:
        /* <DEDUP_REMOVED lines=21> */
.L_x_31088:
[----:B------:R-:W-:Y:S05]  /*1df0*/  BSYNC B1 ;  /* 0x0000000000017941 */ /* 0x000fea0003800000 */
.L_x_31087:
[----:B------:R-:W-:Y:S01]  /*1e00*/  LEA R3, R0, 0x3b800000, 0x17 ;  /* 0x3b80000000037811 */ /* 0x000fe200078eb8ff */
[----:B------:R-:W-:-:S05]  /*1e10*/  IMAD.SHL.U32 R0, R2, 0x100000, RZ ;  /* 0x0010000002007824 */ /* 0x000fca00078e00ff */
[----:B------:R-:W-:-:S07]  /*1e20*/  LOP3.LUT R0, R3, R0, R4, 0xfe, !PT ;  /* 0x0000000003007212 */ /* 0x000fce00078efe04 */
.L_x_31086:
[----:B------:R-:W-:Y:S05]  /*1e30*/  BSYNC B0 ;  /* 0x0000000000007941 */ /* 0x000fea0003800000 */
.L_x_31085:
[----:B------:R-:W-:-:S04]  /*1e40*/  FMUL.FTZ R0, R0, 1 ;  /* 0x3f80000000007820 */ /* 0x000fc80000410000 */
[----:B------:R2:W3:Y:S01]  /*1e50*/  F2F.F64.F32 R4, R0 ;  /* 0x0000000000047310 */ /* 0x0004e20000201800 */
[----:B------:R-:W-:Y:S05]  /*1e60*/  BRA `(.L_x_31070) ;  /* 0x0000000400187947 */ /* 0x000fea0003800000 */
.L_x_31083:
        /* <DEDUP_REMOVED lines=21> */
.L_x_31092:
[----:B------:R-:W-:Y:S05]  /*1fc0*/  BSYNC B1 ;  /* 0x0000000000017941 */ /* 0x000fea0003800000 */
.L_x_31091:
[----:B------:R-:W-:Y:S01]  /*1fd0*/  LEA R3, R0, 0x37800000, 0x17 ;  /* 0x3780000000037811 */ /* 0x000fe200078eb8ff */
[----:B------:R-:W-:-:S05]  /*1fe0*/  IMAD.SHL.U32 R0, R2, 0x200000, RZ ;  /* 0x0020000002007824 */ /* 0x000fca00078e00ff */
[----:B------:R-:W-:-:S07]  /*1ff0*/  LOP3.LUT R0, R3, R0, R4, 0xfe, !PT ;  /* 0x0000000003007212 */ /* 0x000fce00078efe04 */
.L_x_31090:
[----:B------:R-:W-:Y:S05]  /*2000*/  BSYNC B0 ;  /* 0x0000000000007941 */ /* 0x000fea0003800000 */
.L_x_31089:
[----:B------:R-:W-:-:S04]  /*2010*/  FMUL.FTZ R0, R0, 1 ;  /* 0x3f80000000007820 */ /* 0x000fc80000410000 */
[----:B------:R4:W0:Y:S01]  /*2020*/  F2F.F64.F32 R4, R0 ;  /* 0x0000000000047310 */ /* 0x0008220000201800 */
[----:B------:R-:W-:Y:S05]  /*2030*/  BRA `(.L_x_31070) ;  /* 0x0000000000a47947 */ /* 0x000fea0003800000 */
.L_x_31082:
        /* <DEDUP_REMOVED lines=14> */
.L_x_31096:
[----:B------:R-:W-:Y:S05]  /*2120*/  BSYNC B0 ;  /* 0x0000000000007941 */ /* 0x000fea0003800000 */
.L_x_31095:
[----:B------:R-:W-:-:S04]  /*2130*/  FMUL.FTZ R0, R0, 1 ;  /* 0x3f80000000007820 */ /* 0x000fc80000410000 */
[----:B------:R0:W1:Y:S01]  /*2140*/  F2F.F64.F32 R4, R0 ;  /* 0x0000000000047310 */ /* 0x0000620000201800 */
[----:B------:R-:W-:Y:S05]  /*2150*/  BRA `(.L_x_31070) ;  /* 0x00000000005c7947 */ /* 0x000fea0003800000 */
.L_x_31069:
        /* <DEDUP_REMOVED lines=16> */
.L_x_31097:
[----:B------:R-:W-:Y:S01]  /*2260*/  CS2R R4, SRZ ;  /* 0x0000000000047805 */ /* 0x000fe2000001ff00 */
[----:B------:R-:W-:Y:S06]  /*2270*/  BRA `(.L_x_31070) ;  /* 0x0000000000147947 */ /* 0x000fec0003800000 */
.L_x_31094:
[----:B------:R-:W2:Y:S02]  /*2280*/  LDG.E.64 R4, desc[UR36][R2.64] ;  /* 0x0000002402047981 */ /* 0x000ea4000c1e1b00 */
[----:B--2---:R-:W0:Y:S01]  /*2290*/  I2F.F64.U64 R4, R4 ;  /* 0x0000000400047312 */ /* 0x004e220000301800 */
[----:B------:R-:W-:Y:S05]  /*22a0*/  BRA `(.L_x_31070) ;  /* 0x0000000000087947 */ /* 0x000fea0003800000 */
.L_x_31093:
[----:B------:R-:W2:Y:S02]  /*22b0*/  LDG.E R2, desc[UR36][R2.64] ;  /* 0x0000002402027981 */ /* 0x000ea4000c1e1900 */
[----:B--2---:R0:W1:Y:S02]  /*22c0*/  I2F.F64.U32 R4, R2 ;  /* 0x0000000200047312 */ /* 0x0040640000201800 */
.L_x_31070:
[----:B0-----:R-:W0:Y:S01]  /*22d0*/  LDC.64 R2, c[0x0][0x428] ;  /* 0x00010a00ff027b82 */ /* 0x001e220000000a00 */
[----:B-1-3-5:R-:W-:Y:S01]  /*22e0*/  DSETP.GTU.AND P0, PT, |R4|, +INF , PT ;  /* 0x7ff000000400742a */ /* 0x02afe20003f0c200 */
[----:B------:R-:W-:Y:S05]  /*22f0*/  BSSY B0, `(.L_x_31098) ;  /* 0x000001f000007945 */ /* 0x000fea0003800000 */
[----:B0-----:R-:W-:-:S14]  /*2300*/  DSETP.GTU.OR P0, PT, |R2|, +INF , P0 ;  /* 0x7ff000000200742a */ /* 0x001fdc000070c600 */
[----:B------:R-:W-:Y:S05]  /*2310*/  @P0 BRA `(.L_x_31099) ;  /* 0x00000000006c0947 */ /* 0x000fea0003800000 */
[----:B------:R-:W2:Y:S02]  /*2320*/  LDC.64 R6, c[0x0][0x428] ;  /* 0x00010a00ff067b82 */ /* 0x000ea40000000a00 */
[----:B--2-4-:R-:W-:Y:S02]  /*2330*/  LOP3.LUT R0, R4, R6, RZ, 0xfc, !PT ;  /* 0x0000000604007212 */ /* 0x014fe400078efcff */
        /* <DEDUP_REMOVED lines=10> */
[C-C-:B------:R-:W-:Y:S02]  /*23e0*/  DSETP.GT.AND P0, PT, R4.reuse, R2.reuse, PT ;  /* 0x000000020400722a */ /* 0x140fe40003f04000 */
[----:B------:R-:W-:-:S04]  /*23f0*/  DSETP.GEU.AND P1, PT, R4, R2, PT ;  /* 0x000000020400722a */ /* 0x000fc80003f2e000 */
[C---:B------:R-:W-:Y:S02]  /*2400*/  DSETP.LT.AND P3, PT, R2.reuse, RZ, P0 ;  /* 0x000000ff0200722a */ /* 0x040fe40000761000 */
[C---:B------:R-:W-:Y:S02]  /*2410*/  DSETP.GT.AND P0, PT, R2.reuse, RZ, P0 ;  /* 0x000000ff0200722a */ /* 0x040fe40000704000 */
[C---:B------:R-:W-:Y:S02]  /*2420*/  DSETP.LT.AND P2, PT, R2.reuse, RZ, !P1 ;  /* 0x000000ff0200722a */ /* 0x040fe40004f41000 */
[----:B------:R-:W-:Y:S01]  /*2430*/  DSETP.GT.AND P1, PT, R2, RZ, !P1 ;  /* 0x000000ff0200722a */ /* 0x000fe20004f24000 */
[----:B------:R-:W-:Y:S02]  /*2440*/  SEL R2, RZ, 0xffffffff, !P3 ;  /* 0xffffffffff027807 */ /* 0x000fe40005800000 */
[----:B------:R-:W-:Y:S02]  /*2450*/  SEL R3, RZ, 0x1, !P0 ;  /* 0x00000001ff037807 */ /* 0x000fe40004000000 */
[----:B------:R-:W-:-:S02]  /*2460*/  SEL R4, RZ, 0x1, !P2 ;  /* 0x00000001ff047807 */ /* 0x000fc40005000000 */
[--C-:B------:R-:W-:Y:S02]  /*2470*/  IADD3 R0, P0, P2, R3, R6, R2.reuse ;  /* 0x0000000603007210 */ /* 0x100fe40007a1e002 */
[----:B------:R-:W-:Y:S02]  /*2480*/  SEL R5, RZ, 0xffffffff, !P1 ;  /* 0xffffffffff057807 */ /* 0x000fe40004800000 */
[----:B------:R-:W-:Y:S02]  /*2490*/  IADD3.X R2, RZ, R7, R2, P0, P2 ;  /* 0x00000007ff027210 */ /* 0x000fe400007e4402 */
[----:B------:R-:W-:-:S04]  /*24a0*/  IADD3 R4, P0, P1, R5, R0, R4 ;  /* 0x0000000005047210 */ /* 0x000fc8000791e004 */
[----:B------:R-:W-:Y:S01]  /*24b0*/  IADD3.X R5, R5, R2, RZ, P0, P1 ;  /* 0x0000000205057210 */ /* 0x000fe200007e24ff */
[----:B------:R-:W-:Y:S08]  /*24c0*/  BRA `(.L_x_31100) ;  /* 0x0000000000047947 */ /* 0x000ff00003800000 */
.L_x_31099:
[----:B------:R-:W-:-:S11]  /*24d0*/  DADD R4, R4, R2 ;  /* 0x0000000004047229 */ /* 0x000fd60000000002 */
.L_x_31100:
[----:B------:R-:W-:Y:S05]  /*24e0*/  BSYNC B0 ;  /* 0x0000000000007941 */ /* 0x000fea0003800000 */
.L_x_31098:
[----:B------:R-:W2:Y:S02]  /*24f0*/  LDC.U8 R2, c[0x0][0x430] ;  /* 0x00010c00ff027b82 */ /* 0x000ea40000000000 */
        /* <DEDUP_REMOVED lines=14> */
.L_x_31104:
[----:B------:R-:W0:Y:S02]  /*25e0*/  F2I.S64.F64.TRUNC R4, R4 ;  /* 0x0000000400047311 */ /* 0x000e24000030d900 */
[----:B0-----:R-:W-:-:S05]  /*25f0*/  IMAD.MOV.U32 R3, RZ, RZ, R4 ;  /* 0x000000ffff037224 */ /* 0x001fca00078e0004 */
[----:B------:R1:W-:Y:S01]  /*2600*/  STG.E.U8 desc[UR36][R16.64], R3 ;  /* 0x0000000310007986 */ /* 0x0003e2000c101124 */
[----:B------:R-:W-:Y:S05]  /*2610*/  BRA `(.L_x_31106) ;  /* 0x0000000c00f87947 */ /* 0x000fea0003800000 */
.L_x_31103:
        /* <DEDUP_REMOVED lines=9> */
.L_x_31108:
[----:B------:R-:W0:Y:S02]  /*26b0*/  F2I.F64.TRUNC R5, R4 ;  /* 0x0000000400057311 */ /* 0x000e24000030d100 */
[----:B0-----:R3:W-:Y:S01]  /*26c0*/  STG.E desc[UR36][R16.64], R5 ;  /* 0x0000000510007986 */ /* 0x0017e2000c101924 */
[----:B------:R-:W-:Y:S05]  /*26d0*/  BRA `(.L_x_31106) ;  /* 0x0000000c00c87947 */ /* 0x000fea0003800000 */
.L_x_31107:
[----:B------:R-:W0:Y:S02]  /*26e0*/  F2I.F64.TRUNC R5, R4 ;  /* 0x0000000400057311 */ /* 0x000e24000030d100 */
[----:B0-----:R2:W-:Y:S01]  /*26f0*/  STG.E.U16 desc[UR36][R16.64], R5 ;  /* 0x0000000510007986 */ /* 0x0015e2000c101524 */
[----:B------:R-:W-:Y:S05]  /*2700*/  BRA `(.L_x_31106) ;  /* 0x0000000c00bc7947 */ /* 0x000fea0003800000 */
.L_x_31102:
        /* <DEDUP_REMOVED lines=13> */
.L_x_31110:
        /* <DEDUP_REMOVED lines=8> */
.L_x_31109:
        /* <DEDUP_REMOVED lines=14> */
.L_x_31112:
        /* <DEDUP_REMOVED lines=9> */
.L_x_31111:
[----:B------:R0:W-:Y:S01]  /*29d0*/  STG.E.64 desc[UR36][R16.64], R4 ;  /* 0x0000000410007986 */ /* 0x0001e2000c101b24 */
[----:B------:R-:W-:Y:S05]  /*29e0*/  BRA `(.L_x_31106) ;  /* 0x0000000c00047947 */ /* 0x000fea0003800000 */
.L_x_31101:
        /* <DEDUP_REMOVED lines=12> */
.L_x_31115:
[----:B------:R-:W-:-:S05]  /*2ab0*/  CS2R R6, SRZ ;  /* 0x0000000000067805 */ /* 0x000fca000001ff00 */
[----:B------:R0:W-:Y:S01]  /*2ac0*/  STG.E.128 desc[UR36][R16.64], R4 ;  /* 0x0000000410007986 */ /* 0x0001e2000c101d24 */
[----:B------:R-:W-:Y:S05]  /*2ad0*/  BRA `(.L_x_31106) ;  /* 0x0000000800c87947 */ /* 0x000fea0003800000 */
.L_x_31114:
        /* <DEDUP_REMOVED lines=25> */
.L_x_31119:
[----:B------:R-:W-:Y:S05]  /*2c70*/  BSYNC B0 ;  /* 0x0000000000007941 */ /* 0x000fea0003800000 */
.L_x_31118:
[----:B------:R-:W-:-:S05]  /*2c80*/  LOP3.LUT R3, R0, R3, RZ, 0xfc, !PT ;  /* 0x0000000300037212 */ /* 0x000fca00078efcff */
[----:B------:R0:W-:Y:S01]  /*2c90*/  STG.E.U8 desc[UR36][R16.64], R3 ;  /* 0x0000000310007986 */ /* 0x0001e2000c101124 */
[----:B------:R-:W-:Y:S05]  /*2ca0*/  BRA `(.L_x_31106) ;  /* 0x0000000800547947 */ /* 0x000fea0003800000 */
.L_x_31117:
        /* <DEDUP_REMOVED lines=17> */
.L_x_31121:
[----:B------:R-:W-:Y:S01]  /*2dc0*/  IMAD.MOV.U32 R0, RZ, RZ, 0x7f ;  /* 0x0000007fff007424 */ /* 0x000fe200078e00ff */
[----:B------:R-:W-:-:S04]  /*2dd0*/  ISETP.GT.U32.AND P0, PT, R2, 0x7f800000, PT ;  /* 0x7f8000000200780c */ /* 0x000fc80003f04070 */
[----:B------:R-:W-:-:S09]  /*2de0*/  SEL R0, R0, 0x7c, P0 ;  /* 0x0000007c00007807 */ /* 0x000fd20000000000 */
.L_x_31122:
[----:B------:R-:W-:Y:S05]  /*2df0*/  BSYNC B0 ;  /* 0x0000000000007941 */ /* 0x000fea0003800000 */
.L_x_31120:
[----:B------:R-:W-:-:S04]  /*2e00*/  LOP3.LUT R2, R3, 0x80000000, RZ, 0xc0, !PT ;  /* 0x8000000003027812 */ /* 0x000fc800078ec0ff */
[----:B------:R-:W-:-:S04]  /*2e10*/  SHF.R.U32.HI R3, RZ, 0x18, R2 ;  /* 0x00000018ff037819 */ /* 0x000fc80000011602 */
[----:B------:R-:W-:-:S05]  /*2e20*/  LOP3.LUT R3, R0, R3, RZ, 0xfc, !PT ;  /* 0x0000000300037212 */ /* 0x000fca00078efcff */
[----:B------:R0:W-:Y:S01]  /*2e30*/  STG.E.U8 desc[UR36][R16.64], R3 ;  /* 0x0000000310007986 */ /* 0x0001e2000c101124 */
[----:B------:R-:W-:Y:S05]  /*2e40*/  BRA `(.L_x_31106) ;  /* 0x0000000400ec7947 */ /* 0x000fea0003800000 */
.L_x_31116:
        /* <DEDUP_REMOVED lines=8> */
.L_x_31113:
        /* <DEDUP_REMOVED lines=11> */
.L_x_31125:
        /* <DEDUP_REMOVED lines=21> */
.L_x_31128:
[----:B------:R-:W-:-:S04]  /*30d0*/  LOP3.LUT R2, R3, 0x80000000, RZ, 0xc0, !PT ;  /* 0x8000000003027812 */ /* 0x000fc800078ec0ff */
[----:B------:R-:W-:-:S04]  /*30e0*/  SHF.R.U32.HI R3, RZ, 0x18, R2 ;  /* 0x00000018ff037819 */ /* 0x000fc80000011602 */
[----:B------:R-:W-:-:S04]  /*30f0*/  LOP3.LUT R0, R0, R3, RZ, 0xfc, !PT ;  /* 0x0000000300007212 */ /* 0x000fc800078efcff */
[----:B------:R-:W-:-:S07]  /*3100*/  PRMT R8, R0, 0x7610, R8 ;  /* 0x0000761000087816 */ /* 0x000fce0000000008 */
.L_x_31127:
[----:B------:R-:W-:Y:S05]  /*3110*/  BSYNC B0 ;  /* 0x0000000000007941 */ /* 0x000fea0003800000 */
.L_x_31126:
[----:B------:R0:W-:Y:S01]  /*3120*/  STG.E.U8 desc[UR36][R16.64], R8 ;  /* 0x0000000810007986 */ /* 0x0001e2000c101124 */
[----:B------:R-:W-:Y:S05]  /*3130*/  BRA `(.L_x_31106) ;  /* 0x0000000400307947 */ /* 0x000fea0003800000 */
.L_x_31124:
        /* <DEDUP_REMOVED lines=21> */
.L_x_31131:
[----:B------:R-:W-:-:S04]  /*3290*/  LOP3.LUT R2, R3, 0x80000000, RZ, 0xc0, !PT ;  /* 0x8000000003027812 */ /* 0x000fc800078ec0ff */
[----:B------:R-:W-:-:S04]  /*32a0*/  SHF.R.U32.HI R3, RZ, 0x18, R2 ;  /* 0x00000018ff037819 */ /* 0x000fc80000011602 */
[----:B------:R-:W-:-:S04]  /*32b0*/  LOP3.LUT R0, R0, R3, RZ, 0xfc, !PT ;  /* 0x0000000300007212 */ /* 0x000fc800078efcff */
[----:B------:R-:W-:-:S07]  /*32c0*/  PRMT R8, R0, 0x7610, R8 ;  /* 0x0000761000087816 */ /* 0x000fce0000000008 */
.L_x_31130:
[----:B------:R-:W-:Y:S05]  /*32d0*/  BSYNC B0 ;  /* 0x0000000000007941 */ /* 0x000fea0003800000 */
.L_x_31129:
[----:B------:R0:W-:Y:S01]  /*32e0*/  STG.E.U8 desc[UR36][R16.64], R8 ;  /* 0x0000000810007986 */ /* 0x0001e2000c101124 */
[----:B------:R-:W-:Y:S05]  /*32f0*/  BRA `(.L_x_31106) ;  /* 0x0000000000c07947 */ /* 0x000fea0003800000 */
.L_x_31123:
        /* <DEDUP_REMOVED lines=26> */
.L_x_31105:
        /* <DEDUP_REMOVED lines=16> */
.L_x_31134:
[----:B------:R-:W-:Y:S05]  /*35a0*/  BRA `(.L_x_31106) ;  /* 0x0000000000147947 */ /* 0x000fea0003800000 */
.L_x_31133:
[----:B------:R-:W0:Y:S02]  /*35b0*/  F2I.U64.F64.TRUNC R4, R4 ;  /* 0x0000000400047311 */ /* 0x000e24000030d800 */
[----:B0-----:R0:W-:Y:S01]  /*35c0*/  STG.E.64 desc[UR36][R16.64], R4 ;  /* 0x0000000410007986 */ /* 0x0011e2000c101b24 */
[----:B------:R-:W-:Y:S05]  /*35d0*/  BRA `(.L_x_31106) ;  /* 0x0000000000087947 */ /* 0x000fea0003800000 */
.L_x_31132:
[----:B------:R-:W0:Y:S02]  /*35e0*/  F2I.U32.F64.TRUNC R5, R4 ;  /* 0x0000000400057311 */ /* 0x000e24000030d000 */
[----:B0-----:R0:W-:Y:S02]  /*35f0*/  STG.E desc[UR36][R16.64], R5 ;  /* 0x0000000510007986 */ /* 0x0011e4000c101924 */
.L_x_31106:
[----:B------:R-:W-:-:S04]  /*3600*/  IMAD R18, R23, 0x200, R18 ;  /* 0x0000020017127824 */ /* 0x000fc800078e0212 */
[----:B------:R-:W-:-:S07]  /*3610*/  VIADD R19, R18, 0x80 ;  /* 0x0000008012137836 */ /* 0x000fce0000000000 */
.L_x_31063:
[----:B------:R-:W-:Y:S05]  /*3620*/  BSYNC B6 ;  /* 0x0000000000067941 */ /* 0x000fea0003800000 */
.L_x_31062:
        /* <DEDUP_REMOVED lines=307> */
.L_x_31137:
        /* <DEDUP_REMOVED lines=21> */
.L_x_31141:
[----:B------:R-:W2:Y:S02]  /*4ab0*/  LDG.E.U8 R2, desc[UR36][R2.64] ;  /* 0x0000002402027981 */ /* 0x000ea4000c1e1100 */
[----:B--2---:R0:W1:Y:S01]  /*4ac0*/  I2F.F64.U16 R4, R2 ;  /* 0x0000000200047312 */ /* 0x0040620000101800 */
[----:B------:R-:W-:Y:S05]  /*4ad0*/  BRA `(.L_x_31143) ;  /* 0x0000000c00707947 */ /* 0x000fea0003800000 */
.L_x_31140:
        /* <DEDUP_REMOVED lines=9> */
.L_x_31145:
[----:B------:R-:W2:Y:S02]  /*4b70*/  LDG.E R2, desc[UR36][R2.64] ;  /* 0x0000002402027981 */ /* 0x000ea4000c1e1900 */
[----:B--2---:R0:W1:Y:S01]  /*4b80*/  I2F.F64 R4, R2 ;  /* 0x0000000200047312 */ /* 0x0040620000201c00 */
[----:B------:R-:W-:Y:S05]  /*4b90*/  BRA `(.L_x_31143) ;  /* 0x0000000c00407947 */ /* 0x000fea0003800000 */
.L_x_31144:
[----:B------:R-:W2:Y:S02]  /*4ba0*/  LDG.E.U16 R2, desc[UR36][R2.64] ;  /* 0x0000002402027981 */ /* 0x000ea4000c1e1500 */
[----:B--2---:R0:W1:Y:S01]  /*4bb0*/  I2F.F64.S16 R4, R2 ;  /* 0x0000000200047312 */ /* 0x0040620000101c00 */
[----:B------:R-:W-:Y:S05]  /*4bc0*/  BRA `(.L_x_31143) ;  /* 0x0000000c00347947 */ /* 0x000fea0003800000 */
.L_x_31139:
        /* <DEDUP_REMOVED lines=10> */
.L_x_31147:
[----:B------:R-:W2:Y:S02]  /*4c70*/  LDG.E.U16 R0, desc[UR36][R2.64] ;  /* 0x0000002402007981 */ /* 0x000ea4000c1e1500 */
[----:B--2---:R-:W-:-:S05]  /*4c80*/  HADD2.F32 R0, -RZ, R0.H0_H0 ;  /* 0x20000000ff007230 */ /* 0x004fca0000004100 */
[----:B------:R-:W-:-:S04]  /*4c90*/  FMUL.FTZ R0, R0, 1 ;  /* 0x3f80000000007820 */ /* 0x000fc80000410000 */
[----:B------:R0:W1:Y:S01]  /*4ca0*/  F2F.F64.F32 R4, R0 ;  /* 0x0000000000047310 */ /* 0x0000620000201800 */
[----:B------:R-:W-:Y:S05]  /*4cb0*/  BRA `(.L_x_31143) ;  /* 0x0000000800f87947 */ /* 0x000fea0003800000 */
.L_x_31146:
        /* <DEDUP_REMOVED lines=10> */
.L_x_31149:
[----:B------:R-:W2:Y:S02]  /*4d60*/  LDG.E.U16 R2, desc[UR36][R2.64] ;  /* 0x0000002402027981 */ /* 0x000ea4000c1e1500 */
[----:B--2---:R-:W-:-:S05]  /*4d70*/  HADD2.F32 R0, -RZ, R2.H0_H0 ;  /* 0x20000002ff007230 */ /* 0x004fca0000004100 */
[----:B------:R-:W-:-:S04]  /*4d80*/  FMUL.FTZ R0, R0, 1 ;  /* 0x3f80000000007820 */ /* 0x000fc80000410000 */
[----:B------:R0:W1:Y:S01]  /*4d90*/  F2F.F64.F32 R4, R0 ;  /* 0x0000000000047310 */ /* 0x0000620000201800 */
[----:B------:R-:W-:Y:S05]  /*4da0*/  BRA `(.L_x_31143) ;  /* 0x0000000800bc7947 */ /* 0x000fea0003800000 */
.L_x_31148:
[----:B------:R0:W5:Y:S01]  /*4db0*/  LDG.E.64 R4, desc[UR36][R2.64] ;  /* 0x0000002402047981 */ /* 0x000162000c1e1b00 */
[----:B------:R-:W-:Y:S05]  /*4dc0*/  BRA `(.L_x_31143) ;  /* 0x0000000800b47947 */ /* 0x000fea0003800000 */
.L_x_31138:
        /* <DEDUP_REMOVED lines=13> */
.L_x_31152:
[----:B------:R4:W5:Y:S01]  /*4ea0*/  LDG.E.64 R4, desc[UR36][R2.64] ;  /* 0x0000002402047981 */ /* 0x000962000c1e1b00 */
[----:B------:R-:W-:Y:S05]  /*4eb0*/  BRA `(.L_x_31143) ;  /* 0x0000000800787947 */ /* 0x000fea0003800000 */
.L_x_31151:
        /* <DEDUP_REMOVED lines=28> */
.L_x_31154:
        /* <DEDUP_REMOVED lines=15> */
.L_x_31153:
[----:B------:R-:W2:Y:S02]  /*5170*/  LDG.E.U16 R0, desc[UR36][R2.64] ;  /* 0x0000002402007981 */ /* 0x000ea4000c1e1500 */
[----:B--2---:R-:W-:-:S04]  /*5180*/  IMAD.U32 R0, R0, 0x10000, RZ ;  /* 0x0001000000007824 */ /* 0x004fc800078e00ff */
[----:B------:R-:W-:-:S04]  /*5190*/  FMUL.FTZ R0, R0, 1 ;  /* 0x3f80000000007820 */ /* 0x000fc80000410000 */
[----:B------:R2:W3:Y:S01]  /*51a0*/  F2F.F64.F32 R4, R0 ;  /* 0x0000000000047310 */ /* 0x0004e20000201800 */
[----:B------:R-:W-:Y:S05]  /*51b0*/  BRA `(.L_x_31143) ;  /* 0x0000000400b87947 */ /* 0x000fea0003800000 */
.L_x_31150:
        /* <DEDUP_REMOVED lines=11> */
.L_x_31157:
        /* <DEDUP_REMOVED lines=21> */
.L_x_31161:
[----:B------:R-:W-:Y:S05]  /*53c0*/  BSYNC B1 ;  /* 0x0000000000017941 */ /* 0x000fea0003800000 */
.L_x_31160:
[----:B------:R-:W-:Y:S01]  /*53d0*/  LEA R3, R0, 0x3b800000, 0x17 ;  /* 0x3b80000000037811 */ /* 0x000fe200078eb8ff */
[----:B------:R-:W-:-:S05]  /*53e0*/  IMAD.SHL.U32 R0, R2, 0x100000, RZ ;  /* 0x0010000002007824 */ /* 0x000fca00078e00ff */
[----:B------:R-:W-:-:S07]  /*53f0*/  LOP3.LUT R0, R3, R0, R4, 0xfe, !PT ;  /* 0x0000000003007212 */ /* 0x000fce00078efe04 */
.L_x_31159:
[----:B------:R-:W-:Y:S05]  /*5400*/  BSYNC B0 ;  /* 0x0000000000007941 */ /* 0x000fea0003800000 */
.L_x_31158:
[----:B------:R-:W-:-:S04]  /*5410*/  FMUL.FTZ R0, R0, 1 ;  /* 0x3f80000000007820 */ /* 0x000fc80000410000 */
[----:B------:R0:W1:Y:S01]  /*5420*/  F2F.F64.F32 R4, R0 ;  /* 0x0000000000047310 */ /* 0x0000620000201800 */
[----:B------:R-:W-:Y:S05]  /*5430*/  BRA `(.L_x_31143) ;  /* 0x0000000400187947 */ /* 0x000fea0003800000 */
.L_x_31156:
        /* <DEDUP_REMOVED lines=21> */
.L_x_31165:
[----:B------:R-:W-:Y:S05]  /*5590*/  BSYNC B1 ;  /* 0x0000000000017941 */ /* 0x000fea0003800000 */
.L_x_31164:
[----:B------:R-:W-:Y:S01]  /*55a0*/  LEA R3, R0, 0x37800000, 0x17 ;  /* 0x3780000000037811 */ /* 0x000fe200078eb8ff */
[----:B------:R-:W-:-:S05]  /*55b0*/  IMAD.SHL.U32 R0, R2, 0x200000, RZ ;  /* 0x0020000002007824 */ /* 0x000fca00078e00ff */
[----:B------:R-:W-:-:S07]  /*55c0*/  LOP3.LUT R0, R3, R0, R4, 0xfe, !PT ;  /* 0x0000000003007212 */ /* 0x000fce00078efe04 */
.L_x_31163:
[----:B------:R-:W-:Y:S05]  /*55d0*/  BSYNC B0 ;  /* 0x0000000000007941 */ /* 0x000fea0003800000 */
.L_x_31162:
[----:B------:R-:W-:-:S04]  /*55e0*/  FMUL.FTZ R0, R0, 1 ;  /* 0x3f80000000007820 */ /* 0x000fc80000410000 */
[----:B------:R0:W1:Y:S01]  /*55f0*/  F2F.F64.F32 R4, R0 ;  /* 0x0000000000047310 */ /* 0x0000620000201800 */
[----:B------:R-:W-:Y:S05]  /*5600*/  BRA `(.L_x_31143) ;  /* 0x0000000000a47947 */ /* 0x000fea0003800000 */
.L_x_31155:
        /* <DEDUP_REMOVED lines=14> */
.L_x_31169:
[----:B------:R-:W-:Y:S05]  /*56f0*/  BSYNC B0 ;  /* 0x0000000000007941 */ /* 0x000fea0003800000 */
.L_x_31168:
[----:B------:R-:W-:-:S04]  /*5700*/  FMUL.FTZ R0, R0, 1 ;  /* 0x3f80000000007820 */ /* 0x000fc80000410000 */
[----:B------:R0:W1:Y:S01]  /*5710*/  F2F.F64.F32 R4, R0 ;  /* 0x0000000000047310 */ /* 0x0000620000201800 */
[----:B------:R-:W-:Y:S05]  /*5720*/  BRA `(.L_x_31143) ;  /* 0x00000000005c7947 */ /* 0x000fea0003800000 */
.L_x_31142:
        /* <DEDUP_REMOVED lines=16> */
.L_x_31170:
[----:B------:R-:W-:Y:S01]  /*5830*/  CS2R R4, SRZ ;  /* 0x0000000000047805 */ /* 0x000fe2000001ff00 */
[----:B------:R-:W-:Y:S06]  /*5840*/  BRA `(.L_x_31143) ;  /* 0x0000000000147947 */ /* 0x000fec0003800000 */
.L_x_31167:
[----:B------:R-:W2:Y:S02]  /*5850*/  LDG.E.64 R4, desc[UR36][R2.64] ;  /* 0x0000002402047981 */ /* 0x000ea4000c1e1b00 */
[----:B--2---:R-:W0:Y:S01]  /*5860*/  I2F.F64.U64 R4, R4 ;  /* 0x0000000400047312 */ /* 0x004e220000301800 */
[----:B------:R-:W-:Y:S05]  /*5870*/  BRA `(.L_x_31143) ;  /* 0x0000000000087947 */ /* 0x000fea0003800000 */
.L_x_31166:
[----:B------:R-:W2:Y:S02]  /*5880*/  LDG.E R2, desc[UR36][R2.64] ;  /* 0x0000002402027981 */ /* 0x000ea4000c1e1900 */
[----:B--2---:R0:W1:Y:S02]  /*5890*/  I2F.F64.U32 R4, R2 ;  /* 0x0000000200047312 */ /* 0x0040640000201800 */
.L_x_31143:
[----:B0---4-:R-:W0:Y:S01]  /*58a0*/  LDC.64 R2, c[0x0][0x428] ;  /* 0x00010a00ff027b82 */ /* 0x011e220000000a00 */
[----:B-1-3-5:R-:W-:Y:S01]  /*58b0*/  DSETP.GTU.AND P0, PT, |R4|, +INF , PT ;  /* 0x7ff000000400742a */ /* 0x02afe20003f0c200 */
[----:B------:R-:W-:Y:S05]  /*58c0*/  BSSY B0, `(.L_x_31171) ;  /* 0x000001f000007945 */ /* 0x000fea0003800000 */
[----:B0-----:R-:W-:-:S14]  /*58d0*/  DSETP.GTU.OR P0, PT, |R2|, +INF , P0 ;  /* 0x7ff000000200742a */ /* 0x001fdc000070c600 */
[----:B------:R-:W-:Y:S05]  /*58e0*/  @P0 BRA `(.L_x_31172) ;  /* 0x00000000006c0947 */ /* 0x000fea0003800000 */
[----:B------:R-:W2:Y:S02]  /*58f0*/  LDC.64 R6, c[0x0][0x428] ;  /* 0x00010a00ff067b82 */ /* 0x000ea40000000a00 */
[----:B--2---:R-:W-:Y:S02]  /*5900*/  LOP3.LUT R0, R4, R6, RZ, 0xfc, !PT ;  /* 0x0000000604007212 */ /* 0x004fe400078efcff */
        /* <DEDUP_REMOVED lines=25> */
.L_x_31172:
[----:B------:R-:W-:-:S11]  /*5aa0*/  DADD R4, R4, R2 ;  /* 0x0000000004047229 */ /* 0x000fd60000000002 */
.L_x_31173:
[----:B------:R-:W-:Y:S05]  /*5ab0*/  BSYNC B0 ;  /* 0x0000000000007941 */ /* 0x000fea0003800000 */
.L_x_31171:
[----:B------:R-:W2:Y:S02]  /*5ac0*/  LDC.U8 R2, c[0x0][0x430] ;  /* 0x00010c00ff027b82 */ /* 0x000ea40000000000 */
        /* <DEDUP_REMOVED lines=14> */
.L_x_31177:
[----:B------:R-:W0:Y:S02]  /*5bb0*/  F2I.S64.F64.TRUNC R4, R4 ;  /* 0x0000000400047311 */ /* 0x000e24000030d900 */
[----:B0-----:R-:W-:-:S05]  /*5bc0*/  IMAD.MOV.U32 R3, RZ, RZ, R4 ;  /* 0x000000ffff037224 */ /* 0x001fca00078e0004 */
[----:B------:R0:W-:Y:S01]  /*5bd0*/  STG.E.U8 desc[UR36][R16.64], R3 ;  /* 0x0000000310007986 */ /* 0x0001e2000c101124 */
[----:B------:R-:W-:Y:S05]  /*5be0*/  BRA `(.L_x_31179) ;  /* 0x0000000c00f87947 */ /* 0x000fea0003800000 */
.L_x_31176:
        /* <DEDUP_REMOVED lines=9> */
.L_x_31181:
[----:B------:R-:W0:Y:S02]  /*5c80*/  F2I.F64.TRUNC R5, R4 ;  /* 0x0000000400057311 */ /* 0x000e24000030d100 */
[----:B0-----:R3:W-:Y:S01]  /*5c90*/  STG.E desc[UR36][R16.64], R5 ;  /* 0x0000000510007986 */ /* 0x0017e2000c101924 */
[----:B------:R-:W-:Y:S05]  /*5ca0*/  BRA `(.L_x_31179) ;  /* 0x0000000c00c87947 */ /* 0x000fea0003800000 */
.L_x_31180:
[----:B------:R-:W0:Y:S02]  /*5cb0*/  F2I.F64.TRUNC R5, R4 ;  /* 0x0000000400057311 */ /* 0x000e24000030d100 */
[----:B0-----:R2:W-:Y:S01]  /*5cc0*/  STG.E.U16 desc[UR36][R16.64], R5 ;  /* 0x0000000510007986 */ /* 0x0015e2000c101524 */
[----:B------:R-:W-:Y:S05]  /*5cd0*/  BRA `(.L_x_31179) ;  /* 0x0000000c00bc7947 */ /* 0x000fea0003800000 */
.L_x_31175:
        /* <DEDUP_REMOVED lines=13> */
.L_x_31183:
        /* <DEDUP_REMOVED lines=8> */
.L_x_31182:
        /* <DEDUP_REMOVED lines=14> */
.L_x_31185:
        /* <DEDUP_REMOVED lines=9> */
.L_x_31184:
[----:B------:R0:W-:Y:S01]  /*5fa0*/  STG.E.64 desc[UR36][R16.64], R4 ;  /* 0x0000000410007986 */ /* 0x0001e2000c101b24 */
[----:B------:R-:W-:Y:S05]  /*5fb0*/  BRA `(.L_x_31179) ;  /* 0x0000000c00047947 */ /* 0x000fea0003800000 */
.L_x_31174:
        /* <DEDUP_REMOVED lines=12> */
.L_x_31188:
[----:B------:R-:W-:-:S05]  /*6080*/  CS2R R6, SRZ ;  /* 0x0000000000067805 */ /* 0x000fca000001ff00 */
[----:B------:R0:W-:Y:S01]  /*6090*/  STG.E.128 desc[UR36][R16.64], R4 ;  /* 0x0000000410007986 */ /* 0x0001e2000c101d24 */
[----:B------:R-:W-:Y:S05]  /*60a0*/  BRA `(.L_x_31179) ;  /* 0x0000000800c87947 */ /* 0x000fea0003800000 */
.L_x_31187:
        /* <DEDUP_REMOVED lines=25> */
.L_x_31192:
[----:B------:R-:W-:Y:S05]  /*6240*/  BSYNC B0 ;  /* 0x0000000000007941 */ /* 0x000fea0003800000 */
.L_x_31191:
[----:B------:R-:W-:-:S05]  /*6250*/  LOP3.LUT R3, R0, R3, RZ, 0xfc, !PT ;  /* 0x0000000300037212 */ /* 0x000fca00078efcff */
[----:B------:R0:W-:Y:S01]  /*6260*/  STG.E.U8 desc[UR36][R16.64], R3 ;  /* 0x0000000310007986 */ /* 0x0001e2000c101124 */
[----:B------:R-:W-:Y:S05]  /*6270*/  BRA `(.L_x_31179) ;  /* 0x0000000800547947 */ /* 0x000fea0003800000 */
.L_x_31190:
        /* <DEDUP_REMOVED lines=17> */
.L_x_31194:
[----:B------:R-:W-:Y:S01]  /*6390*/  IMAD.MOV.U32 R0, RZ, RZ, 0x7f ;  /* 0x0000007fff007424 */ /* 0x000fe200078e00ff */
[----:B------:R-:W-:-:S04]  /*63a0*/  ISETP.GT.U32.AND P0, PT, R2, 0x7f800000, PT ;  /* 0x7f8000000200780c */ /* 0x000fc80003f04070 */
[----:B------:R-:W-:-:S09]  /*63b0*/  SEL R0, R0, 0x7c, P0 ;  /* 0x0000007c00007807 */ /* 0x000fd20000000000 */
.L_x_31195:
[----:B------:R-:W-:Y:S05]  /*63c0*/  BSYNC B0 ;  /* 0x0000000000007941 */ /* 0x000fea0003800000 */
.L_x_31193:
[----:B------:R-:W-:-:S04]  /*63d0*/  LOP3.LUT R2, R3, 0x80000000, RZ, 0xc0, !PT ;  /* 0x8000000003027812 */ /* 0x000fc800078ec0ff */
[----:B------:R-:W-:-:S04]  /*63e0*/  SHF.R.U32.HI R3, RZ, 0x18, R2 ;  /* 0x00000018ff037819 */ /* 0x000fc80000011602 */
[----:B------:R-:W-:-:S05]  /*63f0*/  LOP3.LUT R3, R0, R3, RZ, 0xfc, !PT ;  /* 0x0000000300037212 */ /* 0x000fca00078efcff */
[----:B------:R0:W-:Y:S01]  /*6400*/  STG.E.U8 desc[UR36][R16.64], R3 ;  /* 0x0000000310007986 */ /* 0x0001e2000c101124 */
[----:B------:R-:W-:Y:S05]  /*6410*/  BRA `(.L_x_31179) ;  /* 0x0000000400ec7947 */ /* 0x000fea0003800000 */
.L_x_31189:
        /* <DEDUP_REMOVED lines=8> */
.L_x_31186:
        /* <DEDUP_REMOVED lines=11> */
.L_x_31198:
        /* <DEDUP_REMOVED lines=21> */
.L_x_31201:
[----:B------:R-:W-:-:S04]  /*66a0*/  LOP3.LUT R2, R3, 0x80000000, RZ, 0xc0, !PT ;  /* 0x8000000003027812 */ /* 0x000fc800078ec0ff */
[----:B------:R-:W-:-:S04]  /*66b0*/  SHF.R.U32.HI R3, RZ, 0x18, R2 ;  /* 0x00000018ff037819 */ /* 0x000fc80000011602 */
[----:B------:R-:W-:-:S04]  /*66c0*/  LOP3.LUT R0, R0, R3, RZ, 0xfc, !PT ;  /* 0x0000000300007212 */ /* 0x000fc800078efcff */
[----:B------:R-:W-:-:S07]  /*66d0*/  PRMT R8, R0, 0x7610, R8 ;  /* 0x0000761000087816 */ /* 0x000fce0000000008 */
.L_x_31200:
[----:B------:R-:W-:Y:S05]  /*66e0*/  BSYNC B0 ;  /* 0x0000000000007941 */ /* 0x000fea0003800000 */
.L_x_31199:
[----:B------:R0:W-:Y:S01]  /*66f0*/  STG.E.U8 desc[UR36][R16.64], R8 ;  /* 0x0000000810007986 */ /* 0x0001e2000c101124 */
[----:B------:R-:W-:Y:S05]  /*6700*/  BRA `(.L_x_31179) ;  /* 0x0000000400307947 */ /* 0x000fea0003800000 */
.L_x_31197:
        /* <DEDUP_REMOVED lines=21> */
.L_x_31204:
[----:B------:R-:W-:-:S04]  /*6860*/  LOP3.LUT R2, R3, 0x80000000, RZ, 0xc0, !PT ;  /* 0x8000000003027812 */ /* 0x000fc800078ec0ff */
[----:B------:R-:W-:-:S04]  /*6870*/  SHF.R.U32.HI R3, RZ, 0x18, R2 ;  /* 0x00000018ff037819 */ /* 0x000fc80000011602 */
[----:B------:R-:W-:-:S04]  /*6880*/  LOP3.LUT R0, R0, R3, RZ, 0xfc, !PT ;  /* 0x0000000300007212 */ /* 0x000fc800078efcff */
[----:B------:R-:W-:-:S07]  /*6890*/  PRMT R8, R0, 0x7610, R8 ;  /* 0x0000761000087816 */ /* 0x000fce0000000008 */
.L_x_31203:
[----:B------:R-:W-:Y:S05]  /*68a0*/  BSYNC B0 ;  /* 0x0000000000007941 */ /* 0x000fea0003800000 */
.L_x_31202:
[----:B------:R0:W-:Y:S01]  /*68b0*/  STG.E.U8 desc[UR36][R16.64], R8 ;  /* 0x0000000810007986 */ /* 0x0001e2000c101124 */
[----:B------:R-:W-:Y:S05]  /*68c0*/  BRA `(.L_x_31179) ;  /* 0x0000000000c07947 */ /* 0x000fea0003800000 */
.L_x_31196:
        /* <DEDUP_REMOVED lines=26> */
.L_x_31178:
[----:B------:R-:W-:Y:S01]  /*6a70*/  MOV R0, 0x0 ;  /* 0x0000000000007802 */ /* 0x000fe20000000f00 */
[----:B------:R-:W-:Y:S01]  /*6a80*/  ULDC.64 UR4, c[0x4][0x188] ;  /* 0x0100620000047ab9 */ /* 0x000fe20000000a00 */
[----:B------:R-:W-:Y:S01]  /*6a90*/  ULDC.64 UR6, c[0x4][0x10] ;  /* 0x0100040000067ab9 */ /* 0x000fe20000000a00 */
[----:B------:R-:W-:Y:S01]  /*6aa0*/  IMAD.U32 R4, RZ, RZ, UR4 ;  /* 0x00000004ff047e24 */ /* 0x000fe2000f8e00ff */
[----:B------:R0:W1:Y:S01]  /*6ab0*/  LDC.64 R2, c[0x4][R0] ;  /* 0x0100000000027b82 */ /* 0x0000620000000a00 */
[----:B------:R-:W-:Y:S01]  /*6ac0*/  IMAD.U32 R5, RZ, RZ, UR5 ;  /* 0x00000005ff057e24 */ /* 0x000fe2000f8e00ff */
[----:B------:R-:W-:Y:S01]  /*6ad0*/  ULDC.64 UR4, c[0x4][0x190] ;  /* 0x0100640000047ab9 */ /* 0x000fe20000000a00 */
[----:B------:R-:W-:Y:S01]  /*6ae0*/  HFMA2.MMA R13, -RZ, RZ, 0, 0 ;  /* 0x00000000ff0d7435 */ /* 0x000fe200000001ff */
[----:B------:R-:W-:Y:S02]  /*6af0*/  IMAD.U32 R6, RZ, RZ, UR4 ;  /* 0x00000004ff067e24 */ /* 0x000fe4000f8e00ff */
[----:B------:R-:W-:-:S02]  /*6b00*/  IMAD.U32 R7, RZ, RZ, UR5 ;  /* 0x00000005ff077e24 */ /* 0x000fc4000f8e00ff */
[----:B------:R-:W-:Y:S02]  /*6b10*/  IMAD.U32 R10, RZ, RZ, UR6 ;  /* 0x00000006ff0a7e24 */ /* 0x000fe4000f8e00ff */
[----:B------:R-:W-:Y:S02]  /*6b20*/  IMAD.U32 R11, RZ, RZ, UR7 ;  /* 0x00000007ff0b7e24 */ /* 0x000fe4000f8e00ff */
[----:B------:R-:W-:Y:S02]  /*6b30*/  IMAD.MOV.U32 R8, RZ, RZ, 0x65 ;  /* 0x00000065ff087424 */ /* 0x000fe400078e00ff */
[----:B0-----:R-:W-:-:S07]  /*6b40*/  IMAD.MOV.U32 R12, RZ, RZ, 0x1 ;  /* 0x00000001ff0c7424 */ /* 0x001fce00078e00ff */
[----:B------:R-:W-:-:S07]  /*6b50*/  LEPC R20, `(.L_x_31207) ;  /* 0x000000001014794e */ /* 0x000fce0000000000 */
[----:B-1----:R-:W-:Y:S05]  /*6b60*/  CALL.ABS.NOINC R2 ;  /* 0x0000000002007343 */ /* 0x002fea0003c00000 */
.L_x_31207:
[----:B------:R-:W-:Y:S05]  /*6b70*/  BRA `(.L_x_31179) ;  /* 0x0000000000147947 */ /* 0x000fea0003800000 */
.L_x_31206:
[----:B------:R-:W0:Y:S02]  /*6b80*/  F2I.U64.F64.TRUNC R4, R4 ;  /* 0x0000000400047311 */ /* 0x000e24000030d800 */
[----:B0-----:R0:W-:Y:S01]  /*6b90*/  STG.E.64 desc[UR36][R16.64], R4 ;  /* 0x0000000410007986 */ /* 0x0011e2000c101b24 */
[----:B------:R-:W-:Y:S05]  /*6ba0*/  BRA `(.L_x_31179) ;  /* 0x0000000000087947 */ /* 0x000fea0003800000 */
.L_x_31205:
[----:B------:R-:W0:Y:S02]  /*6bb0*/  F2I.U32.F64.TRUNC R5, R4 ;  /* 0x0000000400057311 */ /* 0x000e24000030d000 */
[----:B0-----:R0:W-:Y:S02]  /*6bc0*/  STG.E desc[UR36][R16.64], R5 ;  /* 0x0000000510007986 */ /* 0x0011e4000c101924 */
.L_x_31179:
[----:B------:R-:W-:-:S07]  /*6bd0*/  VIADD R19, R19, 0x80 ;  /* 0x0000008013137836 */ /* 0x000fce0000000000 */
.L_x_31136:
[----:B------:R-:W-:Y:S05]  /*6be0*/  BSYNC B6 ;  /* 0x0000000000067941 */ /* 0x000fea0003800000 */
.L_x_31135:
        /* <DEDUP_REMOVED lines=307> */
.L_x_31210:
        /* <DEDUP_REMOVED lines=21> */
.L_x_31214:
[----:B------:R-:W2:Y:S02]  /*8070*/  LDG.E.U8 R2, desc[UR36][R2.64] ;  /* 0x0000002402027981 */ /* 0x000ea4000c1e1100 */
[----:B--2---:R0:W1:Y:S01]  /*8080*/  I2F.F64.U16 R4, R2 ;  /* 0x0000000200047312 */ /* 0x0040620000101800 */
[----:B------:R-:W-:Y:S05]  /*8090*/  BRA `(.L_x_31216) ;  /* 0x0000000c00707947 */ /* 0x000fea0003800000 */
.L_x_31213:
        /* <DEDUP_REMOVED lines=9> */
.L_x_31218:
[----:B------:R-:W2:Y:S02]  /*8130*/  LDG.E R2, desc[UR36][R2.64] ;  /* 0x0000002402027981 */ /* 0x000ea4000c1e1900 */
[----:B--2---:R0:W1:Y:S01]  /*8140*/  I2F.F64 R4, R2 ;  /* 0x0000000200047312 */ /* 0x0040620000201c00 */
[----:B------:R-:W-:Y:S05]  /*8150*/  BRA `(.L_x_31216) ;  /* 0x0000000c00407947 */ /* 0x000fea0003800000 */
.L_x_31217:
[----:B------:R-:W2:Y:S02]  /*8160*/  LDG.E.U16 R2, desc[UR36][R2.64] ;  /* 0x0000002402027981 */ /* 0x000ea4000c1e1500 */
[----:B--2---:R0:W1:Y:S01]  /*8170*/  I2F.F64.S16 R4, R2 ;  /* 0x0000000200047312 */ /* 0x0040620000101c00 */
[----:B------:R-:W-:Y:S05]  /*8180*/  BRA `(.L_x_31216) ;  /* 0x0000000c00347947 */ /* 0x000fea0003800000 */
.L_x_31212:
        /* <DEDUP_REMOVED lines=10> */
.L_x_31220:
[----:B------:R-:W2:Y:S02]  /*8230*/  LDG.E.U16 R0, desc[UR36][R2.64] ;  /* 0x0000002402007981 */ /* 0x000ea4000c1e1500 */
[----:B--2---:R-:W-:-:S05]  /*8240*/  HADD2.F32 R0, -RZ, R0.H0_H0 ;  /* 0x20000000ff007230 */ /* 0x004fca0000004100 */
[----:B------:R-:W-:-:S04]  /*8250*/  FMUL.FTZ R0, R0, 1 ;  /* 0x3f80000000007820 */ /* 0x000fc80000410000 */
[----:B------:R0:W1:Y:S01]  /*8260*/  F2F.F64.F32 R4, R0 ;  /* 0x0000000000047310 */ /* 0x0000620000201800 */
[----:B------:R-:W-:Y:S05]  /*8270*/  BRA `(.L_x_31216) ;  /* 0x0000000800f87947 */ /* 0x000fea0003800000 */
.L_x_31219:
        /* <DEDUP_REMOVED lines=10> */
.L_x_31222:
[----:B------:R-:W2:Y:S02]  /*8320*/  LDG.E.U16 R2, desc[UR36][R2.64] ;  /* 0x0000002402027981 */ /* 0x000ea4000c1e1500 */
[----:B--2---:R-:W-:-:S05]  /*8330*/  HADD2.F32 R0, -RZ, R2.H0_H0 ;  /* 0x20000002ff007230 */ /* 0x004fca0000004100 */
[----:B------:R-:W-:-:S04]  /*8340*/  FMUL.FTZ R0, R0, 1 ;  /* 0x3f80000000007820 */ /* 0x000fc80000410000 */
[----:B------:R0:W1:Y:S01]  /*8350*/  F2F.F64.F32 R4, R0 ;  /* 0x0000000000047310 */ /* 0x0000620000201800 */
[----:B------:R-:W-:Y:S05]  /*8360*/  BRA `(.L_x_31216) ;  /* 0x0000000800bc7947 */ /* 0x000fea0003800000 */
.L_x_31221:
[----:B------:R0:W5:Y:S01]  /*8370*/  LDG.E.64 R4, desc[UR36][R2.64] ;  /* 0x0000002402047981 */ /* 0x000162000c1e1b00 */
[----:B------:R-:W-:Y:S05]  /*8380*/  BRA `(.L_x_31216) ;  /* 0x0000000800b47947 */ /* 0x000fea0003800000 */
.L_x_31211:
        /* <DEDUP_REMOVED lines=13> */
.L_x_31225:
[----:B------:R4:W5:Y:S01]  /*8460*/  LDG.E.64 R4, desc[UR36][R2.64] ;  /* 0x0000002402047981 */ /* 0x000962000c1e1b00 */
[----:B------:R-:W-:Y:S05]  /*8470*/  BRA `(.L_x_31216) ;  /* 0x0000000800787947 */ /* 0x000fea0003800000 */
.L_x_31224:
        /* <DEDUP_REMOVED lines=26> */
[----:B------:R-:W2:Y:S01]  /*8620*/  F2F.F64.F32 R4, R5 ;  /* 0x0000000500047310 */ /* 0x000ea20000201800 */
[----:B------:R-:W-:Y:S05]  /*8630*/  BRA `(.L_x_31216) ;  /* 0x0000000800087947 */ /* 0x000fea0003800000 */
.L_x_31227:
        /* <DEDUP_REMOVED lines=15> */
.L_x_31226:
[----:B------:R-:W2:Y:S02]  /*8730*/  LDG.E.U16 R0, desc[UR36][R2.64] ;  /* 0x0000002402007981 */ /* 0x000ea4000c1e1500 */
[----:B--2---:R-:W-:-:S04]  /*8740*/  IMAD.U32 R0, R0, 0x10000, RZ ;  /* 0x0001000000007824 */ /* 0x004fc800078e00ff */
[----:B------:R-:W-:-:S04]  /*8750*/  FMUL.FTZ R0, R0, 1 ;  /* 0x3f80000000007820 */ /* 0x000fc80000410000 */
[----:B------:R0:W1:Y:S01]  /*8760*/  F2F.F64.F32 R4, R0 ;  /* 0x0000000000047310 */ /* 0x0000620000201800 */
[----:B------:R-:W-:Y:S05]  /*8770*/  BRA `(.L_x_31216) ;  /* 0x0000000400b87947 */ /* 0x000fea0003800000 */
.L_x_31223:
        /* <DEDUP_REMOVED lines=11> */
.L_x_31230:
        /* <DEDUP_REMOVED lines=21> */
.L_x_31234:
[----:B------:R-:W-:Y:S05]  /*8980*/  BSYNC B1 ;  /* 0x0000000000017941 */ /* 0x000fea0003800000 */
.L_x_31233:
[----:B------:R-:W-:Y:S01]  /*8990*/  LEA R3, R0, 0x3b800000, 0x17 ;  /* 0x3b80000000037811 */ /* 0x000fe200078eb8ff */
[----:B------:R-:W-:-:S05]  /*89a0*/  IMAD.SHL.U32 R0, R2, 0x100000, RZ ;  /* 0x0010000002007824 */ /* 0x000fca00078e00ff */
[----:B------:R-:W-:-:S07]  /*89b0*/  LOP3.LUT R0, R3, R0, R4, 0xfe, !PT ;  /* 0x0000000003007212 */ /* 0x000fce00078efe04 */
.L_x_31232:
[----:B------:R-:W-:Y:S05]  /*89c0*/  BSYNC B0 ;  /* 0x0000000000007941 */ /* 0x000fea0003800000 */
.L_x_31231:
[----:B------:R-:W-:-:S04]  /*89d0*/  FMUL.FTZ R0, R0, 1 ;  /* 0x3f80000000007820 */ /* 0x000fc80000410000 */
[----:B------:R0:W1:Y:S01]  /*89e0*/  F2F.F64.F32 R4, R0 ;  /* 0x0000000000047310 */ /* 0x0000620000201800 */
[----:B------:R-:W-:Y:S05]  /*89f0*/  BRA `(.L_x_31216) ;  /* 0x0000000400187947 */ /* 0x000fea0003800000 */
.L_x_31229:
        /* <DEDUP_REMOVED lines=21> */
.L_x_31238:
[----:B------:R-:W-:Y:S05]  /*8b50*/  BSYNC B1 ;  /* 0x0000000000017941 */ /* 0x000fea0003800000 */
.L_x_31237:
[----:B------:R-:W-:Y:S01]  /*8b60*/  LEA R3, R0, 0x37800000, 0x17 ;  /* 0x3780000000037811 */ /* 0x000fe200078eb8ff */
[----:B------:R-:W-:-:S05]  /*8b70*/  IMAD.SHL.U32 R0, R2, 0x200000, RZ ;  /* 0x0020000002007824 */ /* 0x000fca00078e00ff */
[----:B------:R-:W-:-:S07]  /*8b80*/  LOP3.LUT R0, R3, R0, R4, 0xfe, !PT ;  /* 0x0000000003007212 */ /* 0x000fce00078efe04 */
.L_x_31236:
[----:B------:R-:W-:Y:S05]  /*8b90*/  BSYNC B0 ;  /* 0x0000000000007941 */ /* 0x000fea0003800000 */
.L_x_31235:
[----:B------:R-:W-:-:S04]  /*8ba0*/  FMUL.FTZ R0, R0, 1 ;  /* 0x3f80000000007820 */ /* 0x000fc80000410000 */
[----:B------:R0:W1:Y:S01]  /*8bb0*/  F2F.F64.F32 R4, R0 ;  /* 0x0000000000047310 */ /* 0x0000620000201800 */
[----:B------:R-:W-:Y:S05]  /*8bc0*/  BRA `(.L_x_31216) ;  /* 0x0000000000a47947 */ /* 0x000fea0003800000 */
.L_x_31228:
        /* <DEDUP_REMOVED lines=14> */
.L_x_31242:
[----:B------:R-:W-:Y:S05]  /*8cb0*/  BSYNC B0 ;  /* 0x0000000000007941 */ /* 0x000fea0003800000 */
.L_x_31241:
[----:B------:R-:W-:-:S04]  /*8cc0*/  FMUL.FTZ R0, R0, 1 ;  /* 0x3f80000000007820 */ /* 0x000fc80000410000 */
[----:B------:R0:W1:Y:S01]  /*8cd0*/  F2F.F64.F32 R4, R0 ;  /* 0x0000000000047310 */ /* 0x0000620000201800 */
[----:B------:R-:W-:Y:S05]  /*8ce0*/  BRA `(.L_x_31216) ;  /* 0x00000000005c7947 */ /* 0x000fea0003800000 */
.L_x_31215:
        /* <DEDUP_REMOVED lines=16> */
.L_x_31243:
[----:B------:R-:W-:Y:S01]  /*8df0*/  CS2R R4, SRZ ;  /* 0x0000000000047805 */ /* 0x000fe2000001ff00 */
[----:B------:R-:W-:Y:S06]  /*8e00*/  BRA `(.L_x_31216) ;  /* 0x0000000000147947 */ /* 0x000fec0003800000 */
.L_x_31240:
[----:B------:R-:W2:Y:S02]  /*8e10*/  LDG.E.64 R4, desc[UR36][R2.64] ;  /* 0x0000002402047981 */ /* 0x000ea4000c1e1b00 */
[----:B--2---:R-:W0:Y:S01]  /*8e20*/  I2F.F64.U64 R4, R4 ;  /* 0x0000000400047312 */ /* 0x004e220000301800 */
[----:B------:R-:W-:Y:S05]  /*8e30*/  BRA `(.L_x_31216) ;  /* 0x0000000000087947 */ /* 0x000fea0003800000 */
.L_x_31239:
[----:B------:R-:W2:Y:S02]  /*8e40*/  LDG.E R2, desc[UR36][R2.64] ;  /* 0x0000002402027981 */ /* 0x000ea4000c1e1900 */
[----:B--2---:R0:W1:Y:S02]  /*8e50*/  I2F.F64.U32 R4, R2 ;  /* 0x0000000200047312 */ /* 0x0040640000201800 */
.L_x_31216:
[----:B0---4-:R-:W0:Y:S01]  /*8e60*/  LDC.64 R2, c[0x0][0x428] ;  /* 0x00010a00ff027b82 */ /* 0x011e220000000a00 */
[----:B-123-5:R-:W-:Y:S01]  /*8e70*/  DSETP.GTU.AND P0, PT, |R4|, +INF , PT ;  /* 0x7ff000000400742a */ /* 0x02efe20003f0c200 */
[----:B------:R-:W-:Y:S05]  /*8e80*/  BSSY B0, `(.L_x_31244) ;  /* 0x000001f000007945 */ /* 0x000fea0003800000 */
[----:B0-----:R-:W-:-:S14]  /*8e90*/  DSETP.GTU.OR P0, PT, |R2|, +INF , P0 ;  /* 0x7ff000000200742a */ /* 0x001fdc000070c600 */
[----:B------:R-:W-:Y:S05]  /*8ea0*/  @P0 BRA `(.L_x_31245) ;  /* 0x00000000006c0947 */ /* 0x000fea0003800000 */
[----:B------:R-:W0:Y:S02]  /*8eb0*/  LDC.64 R6, c[0x0][0x428] ;  /* 0x00010a00ff067b82 */ /* 0x000e240000000a00 */
[----:B0-----:R-:W-:Y:S02]  /*8ec0*/  LOP3.LUT R0, R4, R6, RZ, 0xfc, !PT ;  /* 0x0000000604007212 */ /* 0x001fe400078efcff */
        /* <DEDUP_REMOVED lines=25> */
.L_x_31245:
[----:B------:R-:W-:-:S11]  /*9060*/  DADD R4, R4, R2 ;  /* 0x0000000004047229 */ /* 0x000fd60000000002 */
.L_x_31246:
[----:B------:R-:W-:Y:S05]  /*9070*/  BSYNC B0 ;  /* 0x0000000000007941 */ /* 0x000fea0003800000 */
.L_x_31244:
        /* <DEDUP_REMOVED lines=15> */
.L_x_31250:
[----:B------:R-:W0:Y:S02]  /*9170*/  F2I.S64.F64.TRUNC R4, R4 ;  /* 0x0000000400047311 */ /* 0x000e24000030d900 */
[----:B0-----:R-:W-:-:S05]  /*9180*/  IMAD.MOV.U32 R3, RZ, RZ, R4 ;  /* 0x000000ffff037224 */ /* 0x001fca00078e0004 */
[----:B------:R0:W-:Y:S01]  /*9190*/  STG.E.U8 desc[UR36][R16.64], R3 ;  /* 0x0000000310007986 */ /* 0x0001e2000c101124 */
[----:B------:R-:W-:Y:S05]  /*91a0*/  BRA `(.L_x_31252) ;  /* 0x0000000c00f87947 */ /* 0x000fea0003800000 */
.L_x_31249:
        /* <DEDUP_REMOVED lines=9> */
.L_x_31254:
[----:B------:R-:W0:Y:S02]  /*9240*/  F2I.F64.TRUNC R5, R4 ;  /* 0x0000000400057311 */ /* 0x000e24000030d100 */
[----:B0-----:R0:W-:Y:S01]  /*9250*/  STG.E desc[UR36][R16.64], R5 ;  /* 0x0000000510007986 */ /* 0x0011e2000c101924 */
[----:B------:R-:W-:Y:S05]  /*9260*/  BRA `(.L_x_31252) ;  /* 0x0000000c00c87947 */ /* 0x000fea0003800000 */
.L_x_31253:
[----:B------:R-:W0:Y:S02]  /*9270*/  F2I.F64.TRUNC R5, R4 ;  /* 0x0000000400057311 */ /* 0x000e24000030d100 */
[----:B0-----:R0:W-:Y:S01]  /*9280*/  STG.E.U16 desc[UR36][R16.64], R5 ;  /* 0x0000000510007986 */ /* 0x0011e2000c101524 */
[----:B------:R-:W-:Y:S05]  /*9290*/  BRA `(.L_x_31252) ;  /* 0x0000000c00bc7947 */ /* 0x000fea0003800000 */
.L_x_31248:
        /* <DEDUP_REMOVED lines=13> */
.L_x_31256:
        /* <DEDUP_REMOVED lines=8> */
.L_x_31255:
        /* <DEDUP_REMOVED lines=14> */
.L_x_31258:
        /* <DEDUP_REMOVED lines=9> */
.L_x_31257:
[----:B------:R0:W-:Y:S01]  /*9560*/  STG.E.64 desc[UR36][R16.64], R4 ;  /* 0x0000000410007986 */ /* 0x0001e2000c101b24 */
[----:B------:R-:W-:Y:S05]  /*9570*/  BRA `(.L_x_31252) ;  /* 0x0000000c00047947 */ /* 0x000fea0003800000 */
.L_x_31247:
        /* <DEDUP_REMOVED lines=12> */
.L_x_31261:
[----:B------:R-:W-:-:S05]  /*9640*/  CS2R R6, SRZ ;  /* 0x0000000000067805 */ /* 0x000fca000001ff00 */
[----:B------:R0:W-:Y:S01]  /*9650*/  STG.E.128 desc[UR36][R16.64], R4 ;  /* 0x0000000410007986 */ /* 0x0001e2000c101d24 */
[----:B------:R-:W-:Y:S05]  /*9660*/  BRA `(.L_x_31252) ;  /* 0x0000000800c87947 */ /* 0x000fea0003800000 */
.L_x_31260:
        /* <DEDUP_REMOVED lines=25> */
.L_x_31265:
[----:B------:R-:W-:Y:S05]  /*9800*/  BSYNC B0 ;  /* 0x0000000000007941 */ /* 0x000fea0003800000 */
.L_x_31264:
[----:B------:R-:W-:-:S05]  /*9810*/  LOP3.LUT R3, R0, R3, RZ, 0xfc, !PT ;  /* 0x0000000300037212 */ /* 0x000fca00078efcff */
[----:B------:R0:W-:Y:S01]  /*9820*/  STG.E.U8 desc[UR36][R16.64], R3 ;  /* 0x0000000310007986 */ /* 0x0001e2000c101124 */
[----:B------:R-:W-:Y:S05]  /*9830*/  BRA `(.L_x_31252) ;  /* 0x0000000800547947 */ /* 0x000fea0003800000 */
.L_x_31263:
        /* <DEDUP_REMOVED lines=17> */
.L_x_31267:
[----:B------:R-:W-:Y:S01]  /*9950*/  IMAD.MOV.U32 R0, RZ, RZ, 0x7f ;  /* 0x0000007fff007424 */ /* 0x000fe200078e00ff */
[----:B------:R-:W-:-:S04]  /*9960*/  ISETP.GT.U32.AND P0, PT, R2, 0x7f800000, PT ;  /* 0x7f8000000200780c */ /* 0x000fc80003f04070 */
[----:B------:R-:W-:-:S09]  /*9970*/  SEL R0, R0, 0x7c, P0 ;  /* 0x0000007c00007807 */ /* 0x000fd20000000000 */
.L_x_31268:
[----:B------:R-:W-:Y:S05]  /*9980*/  BSYNC B0 ;  /* 0x0000000000007941 */ /* 0x000fea0003800000 */
.L_x_31266:
[----:B------:R-:W-:-:S04]  /*9990*/  LOP3.LUT R2, R3, 0x80000000, RZ, 0xc0, !PT ;  /* 0x8000000003027812 */ /* 0x000fc800078ec0ff */
[----:B------:R-:W-:-:S04]  /*99a0*/  SHF.R.U32.HI R3, RZ, 0x18, R2 ;  /* 0x00000018ff037819 */ /* 0x000fc80000011602 */
[----:B------:R-:W-:-:S05]  /*99b0*/  LOP3.LUT R3, R0, R3, RZ, 0xfc, !PT ;  /* 0x0000000300037212 */ /* 0x000fca00078efcff */
[----:B------:R0:W-:Y:S01]  /*99c0*/  STG.E.U8 desc[UR36][R16.64], R3 ;  /* 0x0000000310007986 */ /* 0x0001e2000c101124 */
[----:B------:R-:W-:Y:S05]  /*99d0*/  BRA `(.L_x_31252) ;  /* 0x0000000400ec7947 */ /* 0x000fea0003800000 */
.L_x_31262:
        /* <DEDUP_REMOVED lines=8> */
.L_x_31259:
        /* <DEDUP_REMOVED lines=11> */
.L_x_31271:
        /* <DEDUP_REMOVED lines=21> */
.L_x_31274:
[----:B------:R-:W-:-:S04]  /*9c60*/  LOP3.LUT R2, R3, 0x80000000, RZ, 0xc0, !PT ;  /* 0x8000000003027812 */ /* 0x000fc800078ec0ff */
[----:B------:R-:W-:-:S04]  /*9c70*/  SHF.R.U32.HI R3, RZ, 0x18, R2 ;  /* 0x00000018ff037819 */ /* 0x000fc80000011602 */
[----:B------:R-:W-:-:S04]  /*9c80*/  LOP3.LUT R0, R0, R3, RZ, 0xfc, !PT ;  /* 0x0000000300007212 */ /* 0x000fc800078efcff */
[----:B------:R-:W-:-:S07]  /*9c90*/  PRMT R8, R0, 0x7610, R8 ;  /* 0x0000761000087816 */ /* 0x000fce0000000008 */
.L_x_31273:
[----:B------:R-:W-:Y:S05]  /*9ca0*/  BSYNC B0 ;  /* 0x0000000000007941 */ /* 0x000fea0003800000 */
.L_x_31272:
[----:B------:R0:W-:Y:S01]  /*9cb0*/  STG.E.U8 desc[UR36][R16.64], R8 ;  /* 0x0000000810007986 */ /* 0x0001e2000c101124 */
[----:B------:R-:W-:Y:S05]  /*9cc0*/  BRA `(.L_x_31252) ;  /* 0x0000000400307947 */ /* 0x000fea0003800000 */
.L_x_31270:
        /* <DEDUP_REMOVED lines=21> */
.L_x_31277:
[----:B------:R-:W-:-:S04]  /*9e20*/  LOP3.LUT R2, R3, 0x80000000, RZ, 0xc0, !PT ;  /* 0x8000000003027812 */ /* 0x000fc800078ec0ff */
[----:B------:R-:W-:-:S04]  /*9e30*/  SHF.R.U32.HI R3, RZ, 0x18, R2 ;  /* 0x00000018ff037819 */ /* 0x000fc80000011602 */
[----:B------:R-:W-:-:S04]  /*9e40*/  LOP3.LUT R0, R0, R3, RZ, 0xfc, !PT ;  /* 0x0000000300007212 */ /* 0x000fc800078efcff */
[----:B------:R-:W-:-:S07]  /*9e50*/  PRMT R8, R0, 0x7610, R8 ;  /* 0x0000761000087816 */ /* 0x000fce0000000008 */
.L_x_31276:
[----:B------:R-:W-:Y:S05]  /*9e60*/  BSYNC B0 ;  /* 0x0000000000007941 */ /* 0x000fea0003800000 */
.L_x_31275:
[----:B------:R2:W-:Y:S01]  /*9e70*/  STG.E.U8 desc[UR36][R16.64], R8 ;  /* 0x0000000810007986 */ /* 0x0005e2000c101124 */
[----:B------:R-:W-:Y:S05]  /*9e80*/  BRA `(.L_x_31252) ;  /* 0x0000000000c07947 */ /* 0x000fea0003800000 */
.L_x_31269:
        /* <DEDUP_REMOVED lines=26> */
.L_x_31251:
        /* <DEDUP_REMOVED lines=16> */
.L_x_31280:
[----:B------:R-:W-:Y:S05]  /*a130*/  BRA `(.L_x_31252) ;  /* 0x0000000000147947 */ /* 0x000fea0003800000 */
.L_x_31279:
[----:B------:R-:W0:Y:S02]  /*a140*/  F2I.U64.F64.TRUNC R4, R4 ;  /* 0x0000000400047311 */ /* 0x000e24000030d800 */
[----:B0-----:R4:W-:Y:S01]  /*a150*/  STG.E.64 desc[UR36][R16.64], R4 ;  /* 0x0000000410007986 */ /* 0x0019e2000c101b24 */
[----:B------:R-:W-:Y:S05]  /*a160*/  BRA `(.L_x_31252) ;  /* 0x0000000000087947 */ /* 0x000fea0003800000 */
.L_x_31278:
[----:B------:R-:W0:Y:S02]  /*a170*/  F2I.U32.F64.TRUNC R5, R4 ;  /* 0x0000000400057311 */ /* 0x000e24000030d000 */
[----:B0-----:R3:W-:Y:S02]  /*a180*/  STG.E desc[UR36][R16.64], R5 ;  /* 0x0000000510007986 */ /* 0x0017e4000c101924 */
.L_x_31252:
[----:B------:R-:W-:-:S07]  /*a190*/  IADD3 R19, R19, 0x80, RZ ;  /* 0x0000008013137810 */ /* 0x000fce0007ffe0ff */
.L_x_31209:
[----:B------:R-:W-:Y:S05]  /*a1a0*/  BSYNC B6 ;  /* 0x0000000000067941 */ /* 0x000fea0003800000 */
.L_x_31208:
        /* <DEDUP_REMOVED lines=306> */
.L_x_31281:
        /* <DEDUP_REMOVED lines=21> */
.L_x_31285:
[----:B------:R-:W2:Y:S02]  /*b620*/  LDG.E.U8 R2, desc[UR36][R2.64] ;  /* 0x0000002402027981 */ /* 0x000ea4000c1e1100 */
[----:B--2---:R0:W1:Y:S01]  /*b630*/  I2F.F64.U16 R4, R2 ;  /* 0x0000000200047312 */ /* 0x0040620000101800 */
[----:B------:R-:W-:Y:S05]  /*b640*/  BRA `(.L_x_31287) ;  /* 0x0000000c00707947 */ /* 0x000fea0003800000 */
.L_x_31284:
        /* <DEDUP_REMOVED lines=9> */
.L_x_31289:
[----:B------:R-:W2:Y:S02]  /*b6e0*/  LDG.E R2, desc[UR36][R2.64] ;  /* 0x0000002402027981 */ /* 0x000ea4000c1e1900 */
[----:B--2---:R0:W1:Y:S01]  /*b6f0*/  I2F.F64 R4, R2 ;  /* 0x0000000200047312 */ /* 0x0040620000201c00 */
[----:B------:R-:W-:Y:S05]  /*b700*/  BRA `(.L_x_31287) ;  /* 0x0000000c00407947 */ /* 0x000fea0003800000 */
.L_x_31288:
[----:B------:R-:W2:Y:S02]  /*b710*/  LDG.E.U16 R2, desc[UR36][R2.64] ;  /* 0x0000002402027981 */ /* 0x000ea4000c1e1500 */
[----:B--2---:R0:W1:Y:S01]  /*b720*/  I2F.F64.S16 R4, R2 ;  /* 0x0000000200047312 */ /* 0x0040620000101c00 */
[----:B------:R-:W-:Y:S05]  /*b730*/  BRA `(.L_x_31287) ;  /* 0x0000000c00347947 */ /* 0x000fea0003800000 */
.L_x_31283:
        /* <DEDUP_REMOVED lines=10> */
.L_x_31291:
[----:B------:R-:W2:Y:S02]  /*b7e0*/  LDG.E.U16 R0, desc[UR36][R2.64] ;  /* 0x0000002402007981 */ /* 0x000ea4000c1e1500 */
[----:B--2---:R-:W-:-:S05]  /*b7f0*/  HADD2.F32 R0, -RZ, R0.H0_H0 ;  /* 0x20000000ff007230 */ /* 0x004fca0000004100 */
[----:B------:R-:W-:-:S04]  /*b800*/  FMUL.FTZ R0, R0, 1 ;  /* 0x3f80000000007820 */ /* 0x000fc80000410000 */
[----:B------:R0:W1:Y:S01]  /*b810*/  F2F.F64.F32 R4, R0 ;  /* 0x0000000000047310 */ /* 0x0000620000201800 */
[----:B------:R-:W-:Y:S05]  /*b820*/  BRA `(.L_x_31287) ;  /* 0x0000000800f87947 */ /* 0x000fea0003800000 */
.L_x_31290:
        /* <DEDUP_REMOVED lines=10> */
.L_x_31293:
[----:B------:R-:W2:Y:S02]  /*b8d0*/  LDG.E.U16 R2, desc[UR36][R2.64] ;  /* 0x0000002402027981 */ /* 0x000ea4000c1e1500 */
[----:B--2---:R-:W-:-:S05]  /*b8e0*/  HADD2.F32 R0, -RZ, R2.H0_H0 ;  /* 0x20000002ff007230 */ /* 0x004fca0000004100 */
[----:B------:R-:W-:-:S04]  /*b8f0*/  FMUL.FTZ R0, R0, 1 ;  /* 0x3f80000000007820 */ /* 0x000fc80000410000 */
[----:B------:R0:W1:Y:S01]  /*b900*/  F2F.F64.F32 R4, R0 ;  /* 0x0000000000047310 */ /* 0x0000620000201800 */
[----:B------:R-:W-:Y:S05]  /*b910*/  BRA `(.L_x_31287) ;  /* 0x0000000800bc7947 */ /* 0x000fea0003800000 */
.L_x_31292:
[----:B------:R0:W5:Y:S01]  /*b920*/  LDG.E.64 R4, desc[UR36][R2.64] ;  /* 0x0000002402047981 */ /* 0x000162000c1e1b00 */
[----:B------:R-:W-:Y:S05]  /*b930*/  BRA `(.L_x_31287) ;  /* 0x0000000800b47947 */ /* 0x000fea0003800000 */
.L_x_31282:
        /* <DEDUP_REMOVED lines=13> */
.L_x_31296:
[----:B------:R0:W5:Y:S01]  /*ba10*/  LDG.E.64 R4, desc[UR36][R2.64] ;  /* 0x0000002402047981 */ /* 0x000162000c1e1b00 */
[----:B------:R-:W-:Y:S05]  /*ba20*/  BRA `(.L_x_31287) ;  /* 0x0000000800787947 */ /* 0x000fea0003800000 */
.L_x_31295:
        /* <DEDUP_REMOVED lines=28> */
.L_x_31298:
        /* <DEDUP_REMOVED lines=15> */
.L_x_31297:
[----:B------:R-:W2:Y:S02]  /*bce0*/  LDG.E.U16 R0, desc[UR36][R2.64] ;  /* 0x0000002402007981 */ /* 0x000ea4000c1e1500 */
[----:B--2---:R-:W-:-:S04]  /*bcf0*/  IMAD.U32 R0, R0, 0x10000, RZ ;  /* 0x0001000000007824 */ /* 0x004fc800078e00ff */
[----:B------:R-:W-:-:S04]  /*bd00*/  FMUL.FTZ R0, R0, 1 ;  /* 0x3f80000000007820 */ /* 0x000fc80000410000 */
[----:B------:R0:W1:Y:S01]  /*bd10*/  F2F.F64.F32 R4, R0 ;  /* 0x0000000000047310 */ /* 0x0000620000201800 */
[----:B------:R-:W-:Y:S05]  /*bd20*/  BRA `(.L_x_31287) ;  /* 0x0000000400b87947 */ /* 0x000fea0003800000 */
.L_x_31294:
        /* <DEDUP_REMOVED lines=11> */
.L_x_31301:
        /* <DEDUP_REMOVED lines=21> */
.L_x_31305:
[----:B------:R-:W-:Y:S05]  /*bf30*/  BSYNC B1 ;  /* 0x0000000000017941 */ /* 0x000fea0003800000 */
.L_x_31304:
[----:B------:R-:W-:Y:S01]  /*bf40*/  LEA R3, R0, 0x3b800000, 0x17 ;  /* 0x3b80000000037811 */ /* 0x000fe200078eb8ff */
[----:B------:R-:W-:-:S05]  /*bf50*/  IMAD.SHL.U32 R0, R2, 0x100000, RZ ;  /* 0x0010000002007824 */ /* 0x000fca00078e00ff */
[----:B------:R-:W-:-:S07]  /*bf60*/  LOP3.LUT R0, R3, R0, R4, 0xfe, !PT ;  /* 0x0000000003007212 */ /* 0x000fce00078efe04 */
.L_x_31303:
[----:B------:R-:W-:Y:S05]  /*bf70*/  BSYNC B0 ;  /* 0x0000000000007941 */ /* 0x000fea0003800000 */
.L_x_31302:
[----:B------:R-:W-:-:S04]  /*bf80*/  FMUL.FTZ R0, R0, 1 ;  /* 0x3f80000000007820 */ /* 0x000fc80000410000 */
[----:B------:R4:W0:Y:S01]  /*bf90*/  F2F.F64.F32 R4, R0 ;  /* 0x0000000000047310 */ /* 0x0008220000201800 */
[----:B------:R-:W-:Y:S05]  /*bfa0*/  BRA `(.L_x_31287) ;  /* 0x0000000400187947 */ /* 0x000fea0003800000 */
.L_x_31300:
        /* <DEDUP_REMOVED lines=21> */
.L_x_31309:
[----:B------:R-:W-:Y:S05]  /*c100*/  BSYNC B1 ;  /* 0x0000000000017941 */ /* 0x000fea0003800000 */
.L_x_31308:
[----:B------:R-:W-:Y:S01]  /*c110*/  LEA R3, R0, 0x37800000, 0x17 ;  /* 0x3780000000037811 */ /* 0x000fe200078eb8ff */
[----:B------:R-:W-:-:S05]  /*c120*/  IMAD.SHL.U32 R0, R2, 0x200000, RZ ;  /* 0x0020000002007824 */ /* 0x000fca00078e00ff */
[----:B------:R-:W-:-:S07]  /*c130*/  LOP3.LUT R0, R3, R0, R4, 0xfe, !PT ;  /* 0x0000000003007212 */ /* 0x000fce00078efe04 */
.L_x_31307:
[----:B------:R-:W-:Y:S05]  /*c140*/  BSYNC B0 ;  /* 0x0000000000007941 */ /* 0x000fea0003800000 */
.L_x_31306:
[----:B------:R-:W-:-:S04]  /*c150*/  FMUL.FTZ R0, R0, 1 ;  /* 0x3f80000000007820 */ /* 0x000fc80000410000 */
[----:B------:R0:W1:Y:S01]  /*c160*/  F2F.F64.F32 R4, R0 ;  /* 0x0000000000047310 */ /* 0x0000620000201800 */
[----:B------:R-:W-:Y:S05]  /*c170*/  BRA `(.L_x_31287) ;  /* 0x0000000000a47947 */ /* 0x000fea0003800000 */
.L_x_31299:
        /* <DEDUP_REMOVED lines=14> */
.L_x_31313:
[----:B------:R-:W-:Y:S05]  /*c260*/  BSYNC B0 ;  /* 0x0000000000007941 */ /* 0x000fea0003800000 */
.L_x_31312:
[----:B------:R-:W-:-:S04]  /*c270*/  FMUL.FTZ R0, R0, 1 ;  /* 0x3f80000000007820 */ /* 0x000fc80000410000 */
[----:B------:R0:W1:Y:S01]  /*c280*/  F2F.F64.F32 R4, R0 ;  /* 0x0000000000047310 */ /* 0x0000620000201800 */
[----:B------:R-:W-:Y:S05]  /*c290*/  BRA `(.L_x_31287) ;  /* 0x00000000005c7947 */ /* 0x000fea0003800000 */
.L_x_31286:
        /* <DEDUP_REMOVED lines=16> */
.L_x_31314:
[----:B------:R-:W-:Y:S01]  /*c3a0*/  CS2R R4, SRZ ;  /* 0x0000000000047805 */ /* 0x000fe2000001ff00 */
[----:B------:R-:W-:Y:S06]  /*c3b0*/  BRA `(.L_x_31287) ;  /* 0x0000000000147947 */ /* 0x000fec0003800000 */
.L_x_31311:
[----:B------:R-:W2:Y:S02]  /*c3c0*/  LDG.E.64 R4, desc[UR36][R2.64] ;  /* 0x0000002402047981 */ /* 0x000ea4000c1e1b00 */
[----:B--2---:R-:W0:Y:S01]  /*c3d0*/  I2F.F64.U64 R4, R4 ;  /* 0x0000000400047312 */ /* 0x004e220000301800 */
[----:B------:R-:W-:Y:S05]  /*c3e0*/  BRA `(.L_x_31287) ;  /* 0x0000000000087947 */ /* 0x000fea0003800000 */
.L_x_31310:
[----:B------:R-:W2:Y:S02]  /*c3f0*/  LDG.E R2, desc[UR36][R2.64] ;  /* 0x0000002402027981 */ /* 0x000ea4000c1e1900 */
[----:B--2---:R0:W1:Y:S02]  /*c400*/  I2F.F64.U32 R4, R2 ;  /* 0x0000000200047312 */ /* 0x0040640000201800 */
.L_x_31287:
[----:B0-2---:R-:W0:Y:S01]  /*c410*/  LDC.64 R2, c[0x0][0x428] ;  /* 0x00010a00ff027b82 */ /* 0x005e220000000a00 */
[----:B-1-3-5:R-:W-:Y:S01]  /*c420*/  DSETP.GTU.AND P0, PT, |R4|, +INF , PT ;  /* 0x7ff000000400742a */ /* 0x02afe20003f0c200 */
[----:B------:R-:W-:Y:S05]  /*c430*/  BSSY B0, `(.L_x_31315) ;  /* 0x000001f000007945 */ /* 0x000fea0003800000 */
[----:B0-----:R-:W-:-:S14]  /*c440*/  DSETP.GTU.OR P0, PT, |R2|, +INF , P0 ;  /* 0x7ff000000200742a */ /* 0x001fdc000070c600 */
[----:B------:R-:W-:Y:S05]  /*c450*/  @P0 BRA `(.L_x_31316) ;  /* 0x00000000006c0947 */ /* 0x000fea0003800000 */
[----:B------:R-:W4:Y:S02]  /*c460*/  LDC.64 R6, c[0x0][0x428] ;  /* 0x00010a00ff067b82 */ /* 0x000f240000000a00 */
        /* <DEDUP_REMOVED lines=26> */
.L_x_31316:
[----:B------:R-:W-:-:S11]  /*c610*/  DADD R4, R4, R2 ;  /* 0x0000000004047229 */ /* 0x000fd60000000002 */
.L_x_31317:
[----:B------:R-:W-:Y:S05]  /*c620*/  BSYNC B0 ;  /* 0x0000000000007941 */ /* 0x000fea0003800000 */
.L_x_31315:
        /* <DEDUP_REMOVED lines=15> */
.L_x_31321:
[----:B------:R-:W0:Y:S02]  /*c720*/  F2I.S64.F64.TRUNC R4, R4 ;  /* 0x0000000400047311 */ /* 0x000e24000030d900 */
[----:B0-----:R-:W-:-:S05]  /*c730*/  IMAD.MOV.U32 R3, RZ, RZ, R4 ;  /* 0x000000ffff037224 */ /* 0x001fca00078e0004 */
[----:B------:R-:W-:Y:S01]  /*c740*/  STG.E.U8 desc[UR36][R16.64], R3 ;  /* 0x0000000310007986 */ /* 0x000fe2000c101124 */
[----:B------:R-:W-:Y:S05]  /*c750*/  EXIT ;  /* 0x000000000000794d */ /* 0x000fea0003800000 */
.L_x_31320:
        /* <DEDUP_REMOVED lines=9> */
.L_x_31324:
[----:B------:R-:W0:Y:S02]  /*c7f0*/  F2I.F64.TRUNC R5, R4 ;  /* 0x0000000400057311 */ /* 0x000e24000030d100 */
[----:B0-----:R-:W-:Y:S01]  /*c800*/  STG.E desc[UR36][R16.64], R5 ;  /* 0x0000000510007986 */ /* 0x001fe2000c101924 */
[----:B------:R-:W-:Y:S05]  /*c810*/  EXIT ;  /* 0x000000000000794d */ /* 0x000fea0003800000 */
.L_x_31323:
[----:B------:R-:W0:Y:S02]  /*c820*/  F2I.F64.TRUNC R5, R4 ;  /* 0x0000000400057311 */ /* 0x000e24000030d100 */
[----:B0-----:R-:W-:Y:S01]  /*c830*/  STG.E.U16 desc[UR36][R16.64], R5 ;  /* 0x0000000510007986 */ /* 0x001fe2000c101524 */
[----:B------:R-:W-:Y:S05]  /*c840*/  EXIT ;  /* 0x000000000000794d */ /* 0x000fea0003800000 */
.L_x_31319:
        /* <DEDUP_REMOVED lines=13> */
.L_x_31326:
        /* <DEDUP_REMOVED lines=8> */
.L_x_31325:
        /* <DEDUP_REMOVED lines=14> */
.L_x_31328:
        /* <DEDUP_REMOVED lines=9> */
.L_x_31327:
[----:B------:R-:W-:Y:S01]  /*cb10*/  STG.E.64 desc[UR36][R16.64], R4 ;  /* 0x0000000410007986 */ /* 0x000fe2000c101b24 */
[----:B------:R-:W-:Y:S05]  /*cb20*/  EXIT ;  /* 0x000000000000794d */ /* 0x000fea0003800000 */
.L_x_31318:
        /* <DEDUP_REMOVED lines=12> */
.L_x_31331:
[----:B------:R-:W-:-:S05]  /*cbf0*/  CS2R R6, SRZ ;  /* 0x0000000000067805 */ /* 0x000fca000001ff00 */
[----:B------:R-:W-:Y:S01]  /*cc00*/  STG.E.128 desc[UR36][R16.64], R4 ;  /* 0x0000000410007986 */ /* 0x000fe2000c101d24 */
[----:B------:R-:W-:Y:S05]  /*cc10*/  EXIT ;  /* 0x000000000000794d */ /* 0x000fea0003800000 */
.L_x_31330:
        /* <DEDUP_REMOVED lines=25> */
.L_x_31335:
[----:B------:R-:W-:Y:S05]  /*cdb0*/  BSYNC B0 ;  /* 0x0000000000007941 */ /* 0x000fea0003800000 */
.L_x_31334:
[----:B------:R-:W-:-:S05]  /*cdc0*/  LOP3.LUT R3, R0, R3, RZ, 0xfc, !PT ;  /* 0x0000000300037212 */ /* 0x000fca00078efcff */
[----:B------:R-:W-:Y:S01]  /*cdd0*/  STG.E.U8 desc[UR36][R16.64], R3 ;  /* 0x0000000310007986 */ /* 0x000fe2000c101124 */
[----:B------:R-:W-:Y:S05]  /*cde0*/  EXIT ;  /* 0x000000000000794d */ /* 0x000fea0003800000 */
.L_x_31333:
        /* <DEDUP_REMOVED lines=17> */
.L_x_31337:
[----:B------:R-:W-:Y:S01]  /*cf00*/  IMAD.MOV.U32 R0, RZ, RZ, 0x7f ;  /* 0x0000007fff007424 */ /* 0x000fe200078e00ff */
[----:B------:R-:W-:-:S04]  /*cf10*/  ISETP.GT.U32.AND P0, PT, R2, 0x7f800000, PT ;  /* 0x7f8000000200780c */ /* 0x000fc80003f04070 */
[----:B------:R-:W-:-:S09]  /*cf20*/  SEL R0, R0, 0x7c, P0 ;  /* 0x0000007c00007807 */ /* 0x000fd20000000000 */
.L_x_31338:
[----:B------:R-:W-:Y:S05]  /*cf30*/  BSYNC B0 ;  /* 0x0000000000007941 */ /* 0x000fea0003800000 */
.L_x_31336:
[----:B------:R-:W-:-:S04]  /*cf40*/  LOP3.LUT R2, R3, 0x80000000, RZ, 0xc0, !PT ;  /* 0x8000000003027812 */ /* 0x000fc800078ec0ff */
[----:B------:R-:W-:-:S04]  /*cf50*/  SHF.R.U32.HI R3, RZ, 0x18, R2 ;  /* 0x00000018ff037819 */ /* 0x000fc80000011602 */
[----:B------:R-:W-:-:S05]  /*cf60*/  LOP3.LUT R3, R0, R3, RZ, 0xfc, !PT ;  /* 0x0000000300037212 */ /* 0x000fca00078efcff */
[----:B------:R-:W-:Y:S01]  /*cf70*/  STG.E.U8 desc[UR36][R16.64], R3 ;  /* 0x0000000310007986 */ /* 0x000fe2000c101124 */
[----:B------:R-:W-:Y:S05]  /*cf80*/  EXIT ;  /* 0x000000000000794d */ /* 0x000fea0003800000 */
.L_x_31332:
        /* <DEDUP_REMOVED lines=8> */
.L_x_31329:
        /* <DEDUP_REMOVED lines=11> */
.L_x_31341:
        /* <DEDUP_REMOVED lines=21> */
.L_x_31344:
[----:B------:R-:W-:-:S04]  /*d210*/  LOP3.LUT R2, R3, 0x80000000, RZ, 0xc0, !PT ;  /* 0x8000000003027812 */ /* 0x000fc800078ec0ff */
[----:B------:R-:W-:-:S04]  /*d220*/  SHF.R.U32.HI R3, RZ, 0x18, R2 ;  /* 0x00000018ff037819 */ /* 0x000fc80000011602 */
[----:B------:R-:W-:-:S04]  /*d230*/  LOP3.LUT R0, R0, R3, RZ, 0xfc, !PT ;  /* 0x0000000300007212 */ /* 0x000fc800078efcff */
[----:B------:R-:W-:-:S07]  /*d240*/  PRMT R8, R0, 0x7610, R8 ;  /* 0x0000761000087816 */ /* 0x000fce0000000008 */
.L_x_31343:
[----:B------:R-:W-:Y:S05]  /*d250*/  BSYNC B0 ;  /* 0x0000000000007941 */ /* 0x000fea0003800000 */
.L_x_31342:
[----:B------:R-:W-:Y:S01]  /*d260*/  STG.E.U8 desc[UR36][R16.64], R8 ;  /* 0x0000000810007986 */ /* 0x000fe2000c101124 */
[----:B------:R-:W-:Y:S05]  /*d270*/  EXIT ;  /* 0x000000000000794d */ /* 0x000fea0003800000 */
.L_x_31340:
        /* <DEDUP_REMOVED lines=21> */
.L_x_31347:
[----:B------:R-:W-:-:S04]  /*d3d0*/  LOP3.LUT R2, R3, 0x80000000, RZ, 0xc0, !PT ;  /* 0x8000000003027812 */ /* 0x000fc800078ec0ff */
[----:B------:R-:W-:-:S04]  /*d3e0*/  SHF.R.U32.HI R3, RZ, 0x18, R2 ;  /* 0x00000018ff037819 */ /* 0x000fc80000011602 */
[----:B------:R-:W-:-:S04]  /*d3f0*/  LOP3.LUT R0, R0, R3, RZ, 0xfc, !PT ;  /* 0x0000000300007212 */ /* 0x000fc800078efcff */
[----:B------:R-:W-:-:S07]  /*d400*/  PRMT R8, R0, 0x7610, R8 ;  /* 0x0000761000087816 */ /* 0x000fce0000000008 */
.L_x_31346:
[----:B------:R-:W-:Y:S05]  /*d410*/  BSYNC B0 ;  /* 0x0000000000007941 */ /* 0x000fea0003800000 */
.L_x_31345:
[----:B------:R-:W-:Y:S01]  /*d420*/  STG.E.U8 desc[UR36][R16.64], R8 ;  /* 0x0000000810007986 */ /* 0x000fe2000c101124 */
[----:B------:R-:W-:Y:S05]  /*d430*/  EXIT ;  /* 0x000000000000794d */ /* 0x000fea0003800000 */
.L_x_31339:
        /* <DEDUP_REMOVED lines=26> */
.L_x_31322:
        /* <DEDUP_REMOVED lines=16> */
.L_x_31350:
[----:B------:R-:W-:Y:S05]  /*d6e0*/  EXIT ;  /* 0x000000000000794d */ /* 0x000fea0003800000 */
.L_x_31349:
[----:B------:R-:W0:Y:S02]  /*d6f0*/  F2I.U64.F64.TRUNC R4, R4 ;  /* 0x0000000400047311 */ /* 0x000e24000030d800 */
[----:B0-----:R-:W-:Y:S01]  /*d700*/  STG.E.64 desc[UR36][R16.64], R4 ;  /* 0x0000000410007986 */ /* 0x001fe2000c101b24 */
[----:B------:R-:W-:Y:S05]  /*d710*/  EXIT ;  /* 0x000000000000794d */ /* 0x000fea0003800000 */
.L_x_31348:
[----:B------:R-:W0:Y:S02]  /*d720*/  F2I.U32.F64.TRUNC R5, R4 ;  /* 0x0000000400057311 */ /* 0x000e24000030d000 */
[----:B0-----:R-:W-:Y:S01]  /*d730*/  STG.E desc[UR36][R16.64], R5 ;  /* 0x0000000510007986 */ /* 0x001fe2000c101924 */
[----:B------:R-:W-:Y:S05]  /*d740*/  EXIT ;  /* 0x000000000000794d */ /* 0x000fea0003800000 */
.L_x_31351:
        /* <DEDUP_REMOVED lines=11> */
.L_x_32302:


//--------------------- .text._ZN2at6native27unrolled_elementwise_kernelINS0_13AUnaryFunctorIdddZZZNS0_21nextafter_kernel_cudaERNS_18TensorIteratorBaseEENKUlvE_clEvENKUlvE_clEvEUlddE_EESt5arrayIPcLm2EELi4E23TrivialOffsetCalculatorILi1EjESD_NS0_6memory12LoadWithCastILi1EEENSE_13StoreWithCastILi1EEEEEviT_T0_T2_T3_T4_T5_ --------------------------
	.section	.text._ZN2at6native27unrolled_elementwise_kernelINS0_13AUnaryFunctorIdddZZZNS0_21nextafter_kernel_cudaERNS_18TensorIteratorBaseEENKUlvE_clEvENKUlvE_clEvEUlddE_EESt5arrayIPcLm2EELi4E23TrivialOffsetCalculatorILi1EjESD_NS0_6memory12LoadWithCastILi1EEENSE_13StoreWithCastILi1EEEEEviT_T0_T2_T3_T4_T5_,"ax",@progbits
	.align	128
        .global         _ZN2at6native27unrolled_elementwise_kernelINS0_13AUnaryFunctorIdddZZZNS0_21nextafter_kernel_cudaERNS_18TensorIteratorBaseEENKUlvE_clEvENKUlvE_clEvEUlddE_EESt5arrayIPcLm2EELi4E23TrivialOffsetCalculatorILi1EjESD_NS0_6memory12LoadWithCastILi1EEENSE_13StoreWithCastILi1EEEEEviT_T0_T2_T3_T4_T5_
        .type           _ZN2at6native27unrolled_elementwise_kernelINS0_13AUnaryFunctorIdddZZZNS0_21nextafter_kernel_cudaERNS_18TensorIteratorBaseEENKUlvE_clEvENKUlvE_clEvEUlddE_EESt5arrayIPcLm2EELi4E23TrivialOffsetCalculatorILi1EjESD_NS0_6memory12LoadWithCastILi1EEENSE_13StoreWithCastILi1EEEEEviT_T0_T2_T3_T4_T5_,@function
        .size           _ZN2at6native27unrolled_elementwise_kernelINS0_13AUnaryFunctorIdddZZZNS0_21nextafter_kernel_cudaERNS_18TensorIteratorBaseEENKUlvE_clEvENKUlvE_clEvEUlddE_EESt5arrayIPcLm2EELi4E23TrivialOffsetCalculatorILi1EjESD_NS0_6memory12LoadWithCastILi1EEENSE_13StoreWithCastILi1EEEEEviT_T0_T2_T3_T4_T5_,(.L_x_32303 - _ZN2at6native27unrolled_elementwise_kernelINS0_13AUnaryFunctorIdddZZZNS0_21nextafter_kernel_cudaERNS_18TensorIteratorBaseEENKUlvE_clEvENKUlvE_clEvEUlddE_EESt5arrayIPcLm2EELi4E23TrivialOffsetCalculatorILi1EjESD_NS0_6memory12LoadWithCastILi1EEENSE_13StoreWithCastILi1EEEEEviT_T0_T2_T3_T4_T5_)
        .other          _ZN2at6native27unrolled_elementwise_kernelINS0_13AUnaryFunctorIdddZZZNS0_21nextafter_kernel_cudaERNS_18TensorIteratorBaseEENKUlvE_clEvENKUlvE_clEvEUlddE_EESt5arrayIPcLm2EELi4E23TrivialOffsetCalculatorILi1EjESD_NS0_6memory12LoadWithCastILi1EEENSE_13StoreWithCastILi1EEEEEviT_T0_T2_T3_T4_T5_,@"STO_CUDA_ENTRY STV_DEFAULT"
_ZN2at6native27unrolled_elementwise_kernelINS0_13AUnaryFunctorIdddZZZNS0_21nextafter_kernel_cudaERNS_18TensorIteratorBaseEENKUlvE_clEvENKUlvE_clEvEUlddE_EESt5arrayIPcLm2EELi4E23TrivialOffsetCalculatorILi1EjESD_NS0_6memory12LoadWithCastILi1EEENSE_13StoreWithCastILi1EEEEEviT_T0_T2_T3_T4_T5_:
.text._ZN2at6native27unrolled_elementwise_kernelINS0_13AUnaryFunctorIdddZZZNS0_21nextafter_kernel_cudaERNS_18TensorIteratorBaseEENKUlvE_clEvENKUlvE_clEvEUlddE_EESt5arrayIPcLm2EELi4E23TrivialOffsetCalculatorILi1EjESD_NS0_6memory12LoadWithCastILi1EEENSE_13StoreWithCastILi1EEEEEviT_T0_T2_T3_T4_T5_:
        /* <DEDUP_REMOVED lines=32> */
.L_x_31357:
[----:B------:R-:W2:Y:S02]  /*0200*/  LDG.E.U8 R4, desc[UR36][R4.64] ;  /* 0x0000002404047981 */ /* 0x000ea4000c1e1100 */
[----:B--2---:R0:W1:Y:S01]  /*0210*/  I2F.F64.U16 R28, R4 ;  /* 0x00000004001c7312 */ /* 0x0040620000101800 */
[----:B------:R-:W-:Y:S05]  /*0220*/  BRA `(.L_x_31359) ;  /* 0x0000000c00747947 */ /* 0x000fea0003800000 */
.L_x_31356:
        /* <DEDUP_REMOVED lines=9> */
.L_x_31361:
[----:B------:R-:W2:Y:S02]  /*02c0*/  LDG.E R4, desc[UR36][R4.64] ;  /* 0x0000002404047981 */ /* 0x000ea4000c1e1900 */
[----:B--2---:R1:W2:Y:S01]  /*02d0*/  I2F.F64 R28, R4 ;  /* 0x00000004001c7312 */ /* 0x0042a20000201c00 */
[----:B------:R-:W-:Y:S05]  /*02e0*/  BRA `(.L_x_31359) ;  /* 0x0000000c00447947 */ /* 0x000fea0003800000 */
.L_x_31360:
[----:B------:R-:W2:Y:S02]  /*02f0*/  LDG.E.U16 R4, desc[UR36][R4.64] ;  /* 0x0000002404047981 */ /* 0x000ea4000c1e1500 */
[----:B--2---:R3:W4:Y:S01]  /*0300*/  I2F.F64.S16 R28, R4 ;  /* 0x00000004001c7312 */ /* 0x0047220000101c00 */
[----:B------:R-:W-:Y:S05]  /*0310*/  BRA `(.L_x_31359) ;  /* 0x0000000c00387947 */ /* 0x000fea0003800000 */
.L_x_31355:
        /* <DEDUP_REMOVED lines=10> */
.L_x_31363:
[----:B------:R-:W2:Y:S02]  /*03c0*/  LDG.E.U16 R0, desc[UR36][R4.64] ;  /* 0x0000002404007981 */ /* 0x000ea4000c1e1500 */
[----:B--2---:R-:W-:-:S05]  /*03d0*/  HADD2.F32 R0, -RZ, R0.H0_H0 ;  /* 0x20000000ff007230 */ /* 0x004fca0000004100 */
[----:B------:R-:W-:-:S04]  /*03e0*/  FMUL.FTZ R0, R0, 1 ;  /* 0x3f80000000007820 */ /* 0x000fc80000410000 */
[----:B------:R0:W1:Y:S01]  /*03f0*/  F2F.F64.F32 R28, R0 ;  /* 0x00000000001c7310 */ /* 0x0000620000201800 */
[----:B------:R-:W-:Y:S05]  /*0400*/  BRA `(.L_x_31359) ;  /* 0x0000000800fc7947 */ /* 0x000fea0003800000 */
.L_x_31362:
        /* <DEDUP_REMOVED lines=10> */
.L_x_31365:
[----:B------:R-:W2:Y:S02]  /*04b0*/  LDG.E.U16 R4, desc[UR36][R4.64] ;  /* 0x0000002404047981 */ /* 0x000ea4000c1e1500 */
[----:B--2---:R-:W-:-:S05]  /*04c0*/  HADD2.F32 R0, -RZ, R4.H0_H0 ;  /* 0x20000004ff007230 */ /* 0x004fca0000004100 */
[----:B------:R-:W-:-:S04]  /*04d0*/  FMUL.FTZ R0, R0, 1 ;  /* 0x3f80000000007820 */ /* 0x000fc80000410000 */
[----:B------:R0:W1:Y:S01]  /*04e0*/  F2F.F64.F32 R28, R0 ;  /* 0x00000000001c7310 */ /* 0x0000620000201800 */
[----:B------:R-:W-:Y:S05]  /*04f0*/  BRA `(.L_x_31359) ;  /* 0x0000000800c07947 */ /* 0x000fea0003800000 */
.L_x_31364:
[----:B------:R0:W5:Y:S01]  /*0500*/  LDG.E.64 R28, desc[UR36][R4.64] ;  /* 0x00000024041c7981 */ /* 0x000162000c1e1b00 */
[----:B------:R-:W-:Y:S05]  /*0510*/  BRA `(.L_x_31359) ;  /* 0x0000000800b87947 */ /* 0x000fea0003800000 */
.L_x_31354:
        /* <DEDUP_REMOVED lines=13> */
.L_x_31368:
[----:B------:R0:W5:Y:S01]  /*05f0*/  LDG.E.64 R28, desc[UR36][R4.64] ;  /* 0x00000024041c7981 */ /* 0x000162000c1e1b00 */
[----:B------:R-:W-:Y:S05]  /*0600*/  BRA `(.L_x_31359) ;  /* 0x00000008007c7947 */ /* 0x000fea0003800000 */
.L_x_31367:
        /* <DEDUP_REMOVED lines=28> */
.L_x_31370:
        /* <DEDUP_REMOVED lines=16> */
.L_x_31369:
[----:B------:R-:W2:Y:S02]  /*08d0*/  LDG.E.U16 R0, desc[UR36][R4.64] ;  /* 0x0000002404007981 */ /* 0x000ea4000c1e1500 */
[----:B--2---:R-:W-:-:S04]  /*08e0*/  IMAD.U32 R0, R0, 0x10000, RZ ;  /* 0x0001000000007824 */ /* 0x004fc800078e00ff */
[----:B------:R-:W-:-:S04]  /*08f0*/  FMUL.FTZ R0, R0, 1 ;  /* 0x3f80000000007820 */ /* 0x000fc80000410000 */
[----:B------:R0:W1:Y:S01]  /*0900*/  F2F.F64.F32 R28, R0 ;  /* 0x00000000001c7310 */ /* 0x0000620000201800 */
[----:B------:R-:W-:Y:S05]  /*0910*/  BRA `(.L_x_31359) ;  /* 0x0000000400b87947 */ /* 0x000fea0003800000 */
.L_x_31366:
        /* <DEDUP_REMOVED lines=11> */
.L_x_31373:
        /* <DEDUP_REMOVED lines=21> */
.L_x_31377:
[----:B------:R-:W-:Y:S05]  /*0b20*/  BSYNC B1 ;  /* 0x0000000000017941 */ /* 0x000fea0003800000 */
.L_x_31376:
[----:B------:R-:W-:Y:S01]  /*0b30*/  LEA R5, R0, 0x3b800000, 0x17 ;  /* 0x3b80000000057811 */ /* 0x000fe200078eb8ff */
[----:B------:R-:W-:-:S05]  /*0b40*/  IMAD.SHL.U32 R0, R3, 0x100000, RZ ;  /* 0x0010000003007824 */ /* 0x000fca00078e00ff */
[----:B------:R-:W-:-:S07]  /*0b50*/  LOP3.LUT R0, R5, R0, R6, 0xfe, !PT ;  /* 0x0000000005007212 */ /* 0x000fce00078efe06 */
.L_x_31375:
[----:B------:R-:W-:Y:S05]  /*0b60*/  BSYNC B0 ;  /* 0x0000000000007941 */ /* 0x000fea0003800000 */
.L_x_31374:
[----:B------:R-:W-:-:S04]  /*0b70*/  FMUL.FTZ R0, R0, 1 ;  /* 0x3f80000000007820 */ /* 0x000fc80000410000 */
[----:B------:R0:W1:Y:S01]  /*0b80*/  F2F.F64.F32 R28, R0 ;  /* 0x00000000001c7310 */ /* 0x0000620000201800 */
[----:B------:R-:W-:Y:S05]  /*0b90*/  BRA `(.L_x_31359) ;  /* 0x0000000400187947 */ /* 0x000fea0003800000 */
.L_x_31372:
        /* <DEDUP_REMOVED lines=21> */
.L_x_31381:
[----:B------:R-:W-:Y:S05]  /*0cf0*/  BSYNC B1 ;  /* 0x0000000000017941 */ /* 0x000fea0003800000 */
.L_x_31380:
[----:B------:R-:W-:Y:S01]  /*0d00*/  LEA R5, R0, 0x37800000, 0x17 ;  /* 0x3780000000057811 */ /* 0x000fe200078eb8ff */
[----:B------:R-:W-:-:S05]  /*0d10*/  IMAD.SHL.U32 R0, R3, 0x200000, RZ ;  /* 0x0020000003007824 */ /* 0x000fca00078e00ff */
[----:B------:R-:W-:-:S07]  /*0d20*/  LOP3.LUT R0, R5, R0, R6, 0xfe, !PT ;  /* 0x0000000005007212 */ /* 0x000fce00078efe06 */
.L_x_31379:
[----:B------:R-:W-:Y:S05]  /*0d30*/  BSYNC B0 ;  /* 0x0000000000007941 */ /* 0x000fea0003800000 */
.L_x_31378:
[----:B------:R-:W-:-:S04]  /*0d40*/  FMUL.FTZ R0, R0, 1 ;  /* 0x3f80000000007820 */ /* 0x000fc80000410000 */
[----:B------:R0:W1:Y:S01]  /*0d50*/  F2F.F64.F32 R28, R0 ;  /* 0x00000000001c7310 */ /* 0x0000620000201800 */
[----:B------:R-:W-:Y:S05]  /*0d60*/  BRA `(.L_x_31359) ;  /* 0x0000000000a47947 */ /* 0x000fea0003800000 */
.L_x_31371:
        /* <DEDUP_REMOVED lines=14> */
.L_x_31385:
[----:B------:R-:W-:Y:S05]  /*0e50*/  BSYNC B0 ;  /* 0x0000000000007941 */ /* 0x000fea0003800000 */
.L_x_31384:
[----:B------:R-:W-:-:S04]  /*0e60*/  FMUL.FTZ R0, R0, 1 ;  /* 0x3f80000000007820 */ /* 0x000fc80000410000 */
[----:B------:R0:W1:Y:S01]  /*0e70*/  F2F.F64.F32 R28, R0 ;  /* 0x00000000001c7310 */ /* 0x0000620000201800 */
[----:B------:R-:W-:Y:S05]  /*0e80*/  BRA `(.L_x_31359) ;  /* 0x00000000005c7947 */ /* 0x000fea0003800000 */
.L_x_31358:
        /* <DEDUP_REMOVED lines=16> */
.L_x_31386:
[----:B------:R-:W-:Y:S01]  /*0f90*/  CS2R R28, SRZ ;  /* 0x00000000001c7805 */ /* 0x000fe2000001ff00 */
[----:B------:R-:W-:Y:S06]  /*0fa0*/  BRA `(.L_x_31359) ;  /* 0x0000000000147947 */ /* 0x000fec0003800000 */
.L_x_31383:
[----:B------:R-:W2:Y:S02]  /*0fb0*/  LDG.E.64 R28, desc[UR36][R4.64] ;  /* 0x00000024041c7981 */ /* 0x000ea4000c1e1b00 */
[----:B--2---:R-:W0:Y:S01]  /*0fc0*/  I2F.F64.U64 R28, R28 ;  /* 0x0000001c001c7312 */ /* 0x004e220000301800 */
[----:B------:R-:W-:Y:S05]  /*0fd0*/  BRA `(.L_x_31359) ;  /* 0x0000000000087947 */ /* 0x000fea0003800000 */
.L_x_31382:
[----:B------:R-:W2:Y:S02]  /*0fe0*/  LDG.E R4, desc[UR36][R4.64] ;  /* 0x0000002404047981 */ /* 0x000ea4000c1e1900 */
[----:B--2---:R0:W1:Y:S02]  /*0ff0*/  I2F.F64.U32 R28, R4 ;  /* 0x00000004001c7312 */ /* 0x0040640000201800 */
.L_x_31359:
[----:B------:R-:W3:Y:S02]  /*1000*/  S2R R18, SR_TID.X ;  /* 0x0000000000127919 */ /* 0x000ee40000002100 */
[----:B---3--:R-:W-:-:S07]  /*1010*/  VIADD R18, R18, 0x80 ;  /* 0x0000008012127836 */ /* 0x008fce0000000000 */
.L_x_31353:
[----:B------:R-:W-:Y:S05]  /*1020*/  BSYNC B6 ;  /* 0x0000000000067941 */ /* 0x000fea0003800000 */
.L_x_31352:
        /* <DEDUP_REMOVED lines=24> */
.L_x_31392:
[----:B------:R-:W3:Y:S02]  /*11b0*/  LDG.E.U8 R4, desc[UR36][R4.64] ;  /* 0x0000002404047981 */ /* 0x000ee4000c1e1100 */
[----:B---3--:R0:W1:Y:S01]  /*11c0*/  I2F.F64.U16 R32, R4 ;  /* 0x0000000400207312 */ /* 0x0080620000101800 */
[----:B------:R-:W-:Y:S05]  /*11d0*/  BRA `(.L_x_31394) ;  /* 0x0000000c00707947 */ /* 0x000fea0003800000 */
.L_x_31391:
        /* <DEDUP_REMOVED lines=9> */
.L_x_31396:
[----:B------:R-:W3:Y:S02]  /*1270*/  LDG.E R4, desc[UR36][R4.64] ;  /* 0x0000002404047981 */ /* 0x000ee4000c1e1900 */
[----:B---3--:R0:W1:Y:S01]  /*1280*/  I2F.F64 R32, R4 ;  /* 0x0000000400207312 */ /* 0x0080620000201c00 */
[----:B------:R-:W-:Y:S05]  /*1290*/  BRA `(.L_x_31394) ;  /* 0x0000000c00407947 */ /* 0x000fea0003800000 */
.L_x_31395:
[----:B------:R-:W3:Y:S02]  /*12a0*/  LDG.E.U16 R4, desc[UR36][R4.64] ;  /* 0x0000002404047981 */ /* 0x000ee4000c1e1500 */
[----:B---3--:R0:W1:Y:S01]  /*12b0*/  I2F.F64.S16 R32, R4 ;  /* 0x0000000400207312 */ /* 0x0080620000101c00 */
[----:B------:R-:W-:Y:S05]  /*12c0*/  BRA `(.L_x_31394) ;  /* 0x0000000c00347947 */ /* 0x000fea0003800000 */
.L_x_31390:
        /* <DEDUP_REMOVED lines=10> */
.L_x_31398:
[----:B------:R-:W3:Y:S02]  /*1370*/  LDG.E.U16 R0, desc[UR36][R4.64] ;  /* 0x0000002404007981 */ /* 0x000ee4000c1e1500 */
[----:B---3--:R-:W-:-:S05]  /*1380*/  HADD2.F32 R0, -RZ, R0.H0_H0 ;  /* 0x20000000ff007230 */ /* 0x008fca0000004100 */
[----:B------:R-:W-:-:S04]  /*1390*/  FMUL.FTZ R0, R0, 1 ;  /* 0x3f80000000007820 */ /* 0x000fc80000410000 */
[----:B------:R0:W1:Y:S01]  /*13a0*/  F2F.F64.F32 R32, R0 ;  /* 0x0000000000207310 */ /* 0x0000620000201800 */
[----:B------:R-:W-:Y:S05]  /*13b0*/  BRA `(.L_x_31394) ;  /* 0x0000000800f87947 */ /* 0x000fea0003800000 */
.L_x_31397:
        /* <DEDUP_REMOVED lines=10> */
.L_x_31400:
[----:B------:R-:W3:Y:S02]  /*1460*/  LDG.E.U16 R4, desc[UR36][R4.64] ;  /* 0x0000002404047981 */ /* 0x000ee4000c1e1500 */
[----:B---3--:R-:W-:-:S05]  /*1470*/  HADD2.F32 R0, -RZ, R4.H0_H0 ;  /* 0x20000004ff007230 */ /* 0x008fca0000004100 */
[----:B------:R-:W-:-:S04]  /*1480*/  FMUL.FTZ R0, R0, 1 ;  /* 0x3f80000000007820 */ /* 0x000fc80000410000 */
[----:B------:R0:W1:Y:S01]  /*1490*/  F2F.F64.F32 R32, R0 ;  /* 0x0000000000207310 */ /* 0x0000620000201800 */
[----:B------:R-:W-:Y:S05]  /*14a0*/  BRA `(.L_x_31394) ;  /* 0x0000000800bc7947 */ /* 0x000fea0003800000 */
.L_x_31399:
[----:B------:R0:W5:Y:S01]  /*14b0*/  LDG.E.64 R32, desc[UR36][R4.64] ;  /* 0x0000002404207981 */ /* 0x000162000c1e1b00 */
[----:B------:R-:W-:Y:S05]  /*14c0*/  BRA `(.L_x_31394) ;  /* 0x0000000800b47947 */ /* 0x000fea0003800000 */
.L_x_31389:
        /* <DEDUP_REMOVED lines=13> */
.L_x_31403:
[----:B------:R0:W5:Y:S01]  /*15a0*/  LDG.E.64 R32, desc[UR36][R4.64] ;  /* 0x0000002404207981 */ /* 0x000162000c1e1b00 */
[----:B------:R-:W-:Y:S05]  /*15b0*/  BRA `(.L_x_31394) ;  /* 0x0000000800787947 */ /* 0x000fea0003800000 */
.L_x_31402:
        /* <DEDUP_REMOVED lines=28> */
.L_x_31405:
        /* <DEDUP_REMOVED lines=15> */
.L_x_31404:
[----:B------:R-:W3:Y:S02]  /*1870*/  LDG.E.U16 R0, desc[UR36][R4.64] ;  /* 0x0000002404007981 */ /* 0x000ee4000c1e1500 */
[----:B---3--:R-:W-:-:S04]  /*1880*/  IMAD.U32 R0, R0, 0x10000, RZ ;  /* 0x0001000000007824 */ /* 0x008fc800078e00ff */
[----:B------:R-:W-:-:S04]  /*1890*/  FMUL.FTZ R0, R0, 1 ;  /* 0x3f80000000007820 */ /* 0x000fc80000410000 */
[----:B------:R0:W1:Y:S01]  /*18a0*/  F2F.F64.F32 R32, R0 ;  /* 0x0000000000207310 */ /* 0x0000620000201800 */
[----:B------:R-:W-:Y:S05]  /*18b0*/  BRA `(.L_x_31394) ;  /* 0x0000000400b87947 */ /* 0x000fea0003800000 */
.L_x_31401:
        /* <DEDUP_REMOVED lines=11> */
.L_x_31408:
        /* <DEDUP_REMOVED lines=21> */
.L_x_31412:
[----:B------:R-:W-:Y:S05]  /*1ac0*/  BSYNC B1 ;  /* 0x0000000000017941 */ /* 0x000fea0003800000 */
.L_x_31411:
[----:B------:R-:W-:Y:S01]  /*1ad0*/  LEA R5, R0, 0x3b800000, 0x17 ;  /* 0x3b80000000057811 */ /* 0x000fe200078eb8ff */
[----:B------:R-:W-:-:S05]  /*1ae0*/  IMAD.SHL.U32 R0, R3, 0x100000, RZ ;  /* 0x0010000003007824 */ /* 0x000fca00078e00ff */
[----:B------:R-:W-:-:S07]  /*1af0*/  LOP3.LUT R0, R5, R0, R6, 0xfe, !PT ;  /* 0x0000000005007212 */ /* 0x000fce00078efe06 */
.L_x_31410:
[----:B------:R-:W-:Y:S05]  /*1b00*/  BSYNC B0 ;  /* 0x0000000000007941 */ /* 0x000fea0003800000 */
.L_x_31409:
[----:B------:R-:W-:-:S04]  /*1b10*/  FMUL.FTZ R0, R0, 1 ;  /* 0x3f80000000007820 */ /* 0x000fc80000410000 */
[----:B------:R0:W1:Y:S01]  /*1b20*/  F2F.F64.F32 R32, R0 ;  /* 0x0000000000207310 */ /* 0x0000620000201800 */
[----:B------:R-:W-:Y:S05]  /*1b30*/  BRA `(.L_x_31394) ;  /* 0x0000000400187947 */ /* 0x000fea0003800000 */
.L_x_31407:
        /* <DEDUP_REMOVED lines=21> */
.L_x_31416:
[----:B------:R-:W-:Y:S05]  /*1c90*/  BSYNC B1 ;  /* 0x0000000000017941 */ /* 0x000fea0003800000 */
.L_x_31415:
[----:B------:R-:W-:Y:S01]  /*1ca0*/  LEA R5, R0, 0x37800000, 0x17 ;  /* 0x3780000000057811 */ /* 0x000fe200078eb8ff */
[----:B------:R-:W-:-:S05]  /*1cb0*/  IMAD.SHL.U32 R0, R3, 0x200000, RZ ;  /* 0x0020000003007824 */ /* 0x000fca00078e00ff */
[----:B------:R-:W-:-:S07]  /*1cc0*/  LOP3.LUT R0, R5, R0, R6, 0xfe, !PT ;  /* 0x0000000005007212 */ /* 0x000fce00078efe06 */
.L_x_31414:
[----:B------:R-:W-:Y:S05]  /*1cd0*/  BSYNC B0 ;  /* 0x0000000000007941 */ /* 0x000fea0003800000 */
.L_x_31413:
[----:B------:R-:W-:-:S04]  /*1ce0*/  FMUL.FTZ R0, R0, 1 ;  /* 0x3f80000000007820 */ /* 0x000fc80000410000 */
[----:B------:R0:W1:Y:S01]  /*1cf0*/  F2F.F64.F32 R32, R0 ;  /* 0x0000000000207310 */ /* 0x0000620000201800 */
[----:B------:R-:W-:Y:S05]  /*1d00*/  BRA `(.L_x_31394) ;  /* 0x0000000000a47947 */ /* 0x000fea0003800000 */
.L_x_31406:
        /* <DEDUP_REMOVED lines=14> */
.L_x_31420:
[----:B------:R-:W-:Y:S05]  /*1df0*/  BSYNC B0 ;  /* 0x0000000000007941 */ /* 0x000fea0003800000 */
.L_x_31419:
[----:B------:R-:W-:-:S04]  /*1e00*/  FMUL.FTZ R0, R0, 1 ;  /* 0x3f80000000007820 */ /* 0x000fc80000410000 */
[----:B------:R0:W1:Y:S01]  /*1e10*/  F2F.F64.F32 R32, R0 ;  /* 0x0000000000207310 */ /* 0x0000620000201800 */
[----:B------:R-:W-:Y:S05]  /*1e20*/  BRA `(.L_x_31394) ;  /* 0x00000000005c7947 */ /* 0x000fea0003800000 */
.L_x_31393:
        /* <DEDUP_REMOVED lines=16> */
.L_x_31421:
[----:B------:R-:W-:Y:S01]  /*1f30*/  CS2R R32, SRZ ;  /* 0x0000000000207805 */ /* 0x000fe2000001ff00 */
[----:B------:R-:W-:Y:S06]  /*1f40*/  BRA `(.L_x_31394) ;  /* 0x0000000000147947 */ /* 0x000fec0003800000 */
.L_x_31418:
[----:B------:R-:W3:Y:S02]  /*1f50*/  LDG.E.64 R32, desc[UR36][R4.64] ;  /* 0x0000002404207981 */ /* 0x000ee4000c1e1b00 */
[----:B---3--:R-:W0:Y:S01]  /*1f60*/  I2F.F64.U64 R32, R32 ;  /* 0x0000002000207312 */ /* 0x008e220000301800 */
[----:B------:R-:W-:Y:S05]  /*1f70*/  BRA `(.L_x_31394) ;  /* 0x0000000000087947 */ /* 0x000fea0003800000 */
.L_x_31417:
[----:B------:R-:W3:Y:S02]  /*1f80*/  LDG.E R4, desc[UR36][R4.64] ;  /* 0x0000002404047981 */ /* 0x000ee4000c1e1900 */
[----:B---3--:R0:W1:Y:S02]  /*1f90*/  I2F.F64.U32 R32, R4 ;  /* 0x0000000400207312 */ /* 0x0080640000201800 */
.L_x_31394:
[----:B------:R-:W-:-:S07]  /*1fa0*/  VIADD R18, R18, 0x80 ;  /* 0x0000008012127836 */ /* 0x000fce0000000000 */
.L_x_31388:
[----:B------:R-:W-:Y:S05]  /*1fb0*/  BSYNC B6 ;  /* 0x0000000000067941 */ /* 0x000fea0003800000 */
.L_x_31387:
        /* <DEDUP_REMOVED lines=26> */
.L_x_31427:
[----:B------:R-:W3:Y:S02]  /*2160*/  LDG.E.U8 R4, desc[UR36][R4.64] ;  /* 0x0000002404047981 */ /* 0x000ee4000c1e1100 */
[----:B---3--:R0:W1:Y:S01]  /*2170*/  I2F.F64.U16 R16, R4 ;  /* 0x0000000400107312 */ /* 0x0080620000101800 */
[----:B------:R-:W-:Y:S05]  /*2180*/  BRA `(.L_x_31429) ;  /* 0x0000000c00707947 */ /* 0x000fea0003800000 */
.L_x_31426:
        /* <DEDUP_REMOVED lines=9> */
.L_x_31431:
[----:B------:R-:W3:Y:S02]  /*2220*/  LDG.E R4, desc[UR36][R4.64] ;  /* 0x0000002404047981 */ /* 0x000ee4000c1e1900 */
[----:B---3--:R0:W1:Y:S01]  /*2230*/  I2F.F64 R16, R4 ;  /* 0x0000000400107312 */ /* 0x0080620000201c00 */
[----:B------:R-:W-:Y:S05]  /*2240*/  BRA `(.L_x_31429) ;  /* 0x0000000c00407947 */ /* 0x000fea0003800000 */
.L_x_31430:
[----:B------:R-:W3:Y:S02]  /*2250*/  LDG.E.U16 R4, desc[UR36][R4.64] ;  /* 0x0000002404047981 */ /* 0x000ee4000c1e1500 */
[----:B---3--:R0:W1:Y:S01]  /*2260*/  I2F.F64.S16 R16, R4 ;  /* 0x0000000400107312 */ /* 0x0080620000101c00 */
[----:B------:R-:W-:Y:S05]  /*2270*/  BRA `(.L_x_31429) ;  /* 0x0000000c00347947 */ /* 0x000fea0003800000 */
.L_x_31425:
        /* <DEDUP_REMOVED lines=10> */
.L_x_31433:
[----:B------:R-:W3:Y:S02]  /*2320*/  LDG.E.U16 R0, desc[UR36][R4.64] ;  /* 0x0000002404007981 */ /* 0x000ee4000c1e1500 */
[----:B---3--:R-:W-:-:S05]  /*2330*/  HADD2.F32 R0, -RZ, R0.H0_H0 ;  /* 0x20000000ff007230 */ /* 0x008fca0000004100 */
[----:B------:R-:W-:-:S04]  /*2340*/  FMUL.FTZ R0, R0, 1 ;  /* 0x3f80000000007820 */ /* 0x000fc80000410000 */
[----:B------:R0:W1:Y:S01]  /*2350*/  F2F.F64.F32 R16, R0 ;  /* 0x0000000000107310 */ /* 0x0000620000201800 */
[----:B------:R-:W-:Y:S05]  /*2360*/  BRA `(.L_x_31429) ;  /* 0x0000000800f87947 */ /* 0x000fea0003800000 */
.L_x_31432:
        /* <DEDUP_REMOVED lines=10> */
.L_x_31435:
[----:B------:R-:W3:Y:S02]  /*2410*/  LDG.E.U16 R4, desc[UR36][R4.64] ;  /* 0x0000002404047981 */ /* 0x000ee4000c1e1500 */
[----:B---3--:R-:W-:-:S05]  /*2420*/  HADD2.F32 R0, -RZ, R4.H0_H0 ;  /* 0x20000004ff007230 */ /* 0x008fca0000004100 */
[----:B------:R-:W-:-:S04]  /*2430*/  FMUL.FTZ R0, R0, 1 ;  /* 0x3f80000000007820 */ /* 0x000fc80000410000 */
[----:B------:R0:W1:Y:S01]  /*2440*/  F2F.F64.F32 R16, R0 ;  /* 0x0000000000107310 */ /* 0x0000620000201800 */
[----:B------:R-:W-:Y:S05]  /*2450*/  BRA `(.L_x_31429) ;  /* 0x0000000800bc7947 */ /* 0x000fea0003800000 */
.L_x_31434:
[----:B------:R0:W5:Y:S01]  /*2460*/  LDG.E.64 R16, desc[UR36][R4.64] ;  /* 0x0000002404107981 */ /* 0x000162000c1e1b00 */
[----:B------:R-:W-:Y:S05]  /*2470*/  BRA `(.L_x_31429) ;  /* 0x0000000800b47947 */ /* 0x000fea0003800000 */
.L_x_31424:
        /* <DEDUP_REMOVED lines=13> */
.L_x_31438:
[----:B------:R0:W5:Y:S01]  /*2550*/  LDG.E.64 R16, desc[UR36][R4.64] ;  /* 0x0000002404107981 */ /* 0x000162000c1e1b00 */
[----:B------:R-:W-:Y:S05]  /*2560*/  BRA `(.L_x_31429) ;  /* 0x0000000800787947 */ /* 0x000fea0003800000 */
.L_x_31437:
        /* <DEDUP_REMOVED lines=28> */
.L_x_31440:
        /* <DEDUP_REMOVED lines=15> */
.L_x_31439:
[----:B------:R-:W3:Y:S02]  /*2820*/  LDG.E.U16 R0, desc[UR36][R4.64] ;  /* 0x0000002404007981 */ /* 0x000ee4000c1e1500 */
[----:B---3--:R-:W-:-:S04]  /*2830*/  IMAD.U32 R0, R0, 0x10000, RZ ;  /* 0x0001000000007824 */ /* 0x008fc800078e00ff */
[----:B------:R-:W-:-:S04]  /*2840*/  FMUL.FTZ R0, R0, 1 ;  /* 0x3f80000000007820 */ /* 0x000fc80000410000 */
[----:B------:R0:W1:Y:S01]  /*2850*/  F2F.F64.F32 R16, R0 ;  /* 0x0000000000107310 */ /* 0x0000620000201800 */
[----:B------:R-:W-:Y:S05]  /*2860*/  BRA `(.L_x_31429) ;  /* 0x0000000400b87947 */ /* 0x000fea0003800000 */
.L_x_31436:
        /* <DEDUP_REMOVED lines=11> */
.L_x_31443:
        /* <DEDUP_REMOVED lines=21> */
.L_x_31447:
[----:B------:R-:W-:Y:S05]  /*2a70*/  BSYNC B1 ;  /* 0x0000000000017941 */ /* 0x000fea0003800000 */
.L_x_31446:
[----:B------:R-:W-:Y:S01]  /*2a80*/  LEA R5, R0, 0x3b800000, 0x17 ;  /* 0x3b80000000057811 */ /* 0x000fe200078eb8ff */
[----:B------:R-:W-:-:S05]  /*2a90*/  IMAD.SHL.U32 R0, R3, 0x100000, RZ ;  /* 0x0010000003007824 */ /* 0x000fca00078e00ff */
[----:B------:R-:W-:-:S07]  /*2aa0*/  LOP3.LUT R0, R5, R0, R6, 0xfe, !PT ;  /* 0x0000000005007212 */ /* 0x000fce00078efe06 */
.L_x_31445:
[----:B------:R-:W-:Y:S05]  /*2ab0*/  BSYNC B0 ;  /* 0x0000000000007941 */ /* 0x000fea0003800000 */
.L_x_31444:
[----:B------:R-:W-:-:S04]  /*2ac0*/  FMUL.FTZ R0, R0, 1 ;  /* 0x3f80000000007820 */ /* 0x000fc80000410000 */
[----:B------:R3:W0:Y:S01]  /*2ad0*/  F2F.F64.F32 R16, R0 ;  /* 0x0000000000107310 */ /* 0x0006220000201800 */
[----:B------:R-:W-:Y:S05]  /*2ae0*/  BRA `(.L_x_31429) ;  /* 0x0000000400187947 */ /* 0x000fea0003800000 */
.L_x_31442:
        /* <DEDUP_REMOVED lines=21> */
.L_x_31451:
[----:B------:R-:W-:Y:S05]  /*2c40*/  BSYNC B1 ;  /* 0x0000000000017941 */ /* 0x000fea0003800000 */
.L_x_31450:
[----:B------:R-:W-:Y:S01]  /*2c50*/  LEA R5, R0, 0x37800000, 0x17 ;  /* 0x3780000000057811 */ /* 0x000fe200078eb8ff */
[----:B------:R-:W-:-:S05]  /*2c60*/  IMAD.SHL.U32 R0, R3, 0x200000, RZ ;  /* 0x0020000003007824 */ /* 0x000fca00078e00ff */
[----:B------:R-:W-:-:S07]  /*2c70*/  LOP3.LUT R0, R5, R0, R6, 0xfe, !PT ;  /* 0x0000000005007212 */ /* 0x000fce00078efe06 */
.L_x_31449:
[----:B------:R-:W-:Y:S05]  /*2c80*/  BSYNC B0 ;  /* 0x0000000000007941 */ /* 0x000fea0003800000 */
.L_x_31448:
[----:B------:R-:W-:-:S04]  /*2c90*/  FMUL.FTZ R0, R0, 1 ;  /* 0x3f80000000007820 */ /* 0x000fc80000410000 */
[----:B------:R0:W1:Y:S01]  /*2ca0*/  F2F.F64.F32 R16, R0 ;  /* 0x0000000000107310 */ /* 0x0000620000201800 */
[----:B------:R-:W-:Y:S05]  /*2cb0*/  BRA `(.L_x_31429) ;  /* 0x0000000000a47947 */ /* 0x000fea0003800000 */
.L_x_31441:
        /* <DEDUP_REMOVED lines=14> */
.L_x_31455:
[----:B------:R-:W-:Y:S05]  /*2da0*/  BSYNC B0 ;  /* 0x0000000000007941 */ /* 0x000fea0003800000 */
.L_x_31454:
[----:B------:R-:W-:-:S04]  /*2db0*/  FMUL.FTZ R0, R0, 1 ;  /* 0x3f80000000007820 */ /* 0x000fc80000410000 */
[----:B------:R0:W1:Y:S01]  /*2dc0*/  F2F.F64.F32 R16, R0 ;  /* 0x0000000000107310 */ /* 0x0000620000201800 */
[----:B------:R-:W-:Y:S05]  /*2dd0*/  BRA `(.L_x_31429) ;  /* 0x00000000005c7947 */ /* 0x000fea0003800000 */
.L_x_31428:
        /* <DEDUP_REMOVED lines=16> */
.L_x_31456:
[----:B------:R-:W-:Y:S01]  /*2ee0*/  CS2R R16, SRZ ;  /* 0x0000000000107805 */ /* 0x000fe2000001ff00 */
[----:B------:R-:W-:Y:S06]  /*2ef0*/  BRA `(.L_x_31429) ;  /* 0x0000000000147947 */ /* 0x000fec0003800000 */
.L_x_31453:
[----:B------:R-:W3:Y:S02]  /*2f00*/  LDG.E.64 R16, desc[UR36][R4.64] ;  /* 0x0000002404107981 */ /* 0x000ee4000c1e1b00 */
[----:B---3--:R-:W0:Y:S01]  /*2f10*/  I2F.F64.U64 R16, R16 ;  /* 0x0000001000107312 */ /* 0x008e220000301800 */
[----:B------:R-:W-:Y:S05]  /*2f20*/  BRA `(.L_x_31429) ;  /* 0x0000000000087947 */ /* 0x000fea0003800000 */
.L_x_31452:
[----:B------:R-:W3:Y:S02]  /*2f30*/  LDG.E R4, desc[UR36][R4.64] ;  /* 0x0000002404047981 */ /* 0x000ee4000c1e1900 */
[----:B---3--:R0:W1:Y:S02]  /*2f40*/  I2F.F64.U32 R16, R4 ;  /* 0x0000000400107312 */ /* 0x0080640000201800 */
.L_x_31429:
[----:B------:R-:W-:-:S07]  /*2f50*/  VIADD R18, R18, 0x80 ;  /* 0x0000008012127836 */ /* 0x000fce0000000000 */
.L_x_31423:
[----:B------:R-:W-:Y:S05]  /*2f60*/  BSYNC B6 ;  /* 0x0000000000067941 */ /* 0x000fea0003800000 */
.L_x_31422:
        /* <DEDUP_REMOVED lines=23> */
.L_x_31462:
[----:B------:R-:W3:Y:S02]  /*30e0*/  LDG.E.U8 R4, desc[UR36][R4.64] ;  /* 0x0000002404047981 */ /* 0x000ee4000c1e1100 */
[----:B---3--:R0:W1:Y:S01]  /*30f0*/  I2F.F64.U16 R24, R4 ;  /* 0x0000000400187312 */ /* 0x0080620000101800 */
[----:B------:R-:W-:Y:S05]  /*3100*/  BRA `(.L_x_31458) ;  /* 0x0000000c006c7947 */ /* 0x000fea0003800000 */
.L_x_31461:
        /* <DEDUP_REMOVED lines=9> */
.L_x_31465:
[----:B------:R-:W3:Y:S02]  /*31a0*/  LDG.E R4, desc[UR36][R4.64] ;  /* 0x0000002404047981 */ /* 0x000ee4000c1e1900 */
[----:B---3--:R0:W1:Y:S01]  /*31b0*/  I2F.F64 R24, R4 ;  /* 0x0000000400187312 */ /* 0x0080620000201c00 */
[----:B------:R-:W-:Y:S05]  /*31c0*/  BRA `(.L_x_31458) ;  /* 0x0000000c003c7947 */ /* 0x000fea0003800000 */
.L_x_31464:
[----:B------:R-:W3:Y:S02]  /*31d0*/  LDG.E.U16 R4, desc[UR36][R4.64] ;  /* 0x0000002404047981 */ /* 0x000ee4000c1e1500 */
[----:B---3--:R0:W1:Y:S01]  /*31e0*/  I2F.F64.S16 R24, R4 ;  /* 0x0000000400187312 */ /* 0x0080620000101c00 */
[----:B------:R-:W-:Y:S05]  /*31f0*/  BRA `(.L_x_31458) ;  /* 0x0000000c00307947 */ /* 0x000fea0003800000 */
.L_x_31460:
        /* <DEDUP_REMOVED lines=10> */
.L_x_31467:
[----:B------:R-:W3:Y:S02]  /*32a0*/  LDG.E.U16 R0, desc[UR36][R4.64] ;  /* 0x0000002404007981 */ /* 0x000ee4000c1e1500 */
[----:B---3--:R-:W-:-:S05]  /*32b0*/  HADD2.F32 R0, -RZ, R0.H0_H0 ;  /* 0x20000000ff007230 */ /* 0x008fca0000004100 */
[----:B------:R-:W-:-:S04]  /*32c0*/  FMUL.FTZ R0, R0, 1 ;  /* 0x3f80000000007820 */ /* 0x000fc80000410000 */
[----:B------:R0:W1:Y:S01]  /*32d0*/  F2F.F64.F32 R24, R0 ;  /* 0x0000000000187310 */ /* 0x0000620000201800 */
[----:B------:R-:W-:Y:S05]  /*32e0*/  BRA `(.L_x_31458) ;  /* 0x0000000800f47947 */ /* 0x000fea0003800000 */
.L_x_31466:
        /* <DEDUP_REMOVED lines=10> */
.L_x_31469:
[----:B------:R-:W3:Y:S02]  /*3390*/  LDG.E.U16 R4, desc[UR36][R4.64] ;  /* 0x0000002404047981 */ /* 0x000ee4000c1e1500 */
[----:B---3--:R-:W-:-:S05]  /*33a0*/  HADD2.F32 R0, -RZ, R4.H0_H0 ;  /* 0x20000004ff007230 */ /* 0x008fca0000004100 */
[----:B------:R-:W-:-:S04]  /*33b0*/  FMUL.FTZ R0, R0, 1 ;  /* 0x3f80000000007820 */ /* 0x000fc80000410000 */
[----:B------:R0:W1:Y:S01]  /*33c0*/  F2F.F64.F32 R24, R0 ;  /* 0x0000000000187310 */ /* 0x0000620000201800 */
[----:B------:R-:W-:Y:S05]  /*33d0*/  BRA `(.L_x_31458) ;  /* 0x0000000800b87947 */ /* 0x000fea0003800000 */
.L_x_31468:
[----:B------:R0:W5:Y:S01]  /*33e0*/  LDG.E.64 R24, desc[UR36][R4.64] ;  /* 0x0000002404187981 */ /* 0x000162000c1e1b00 */
[----:B------:R-:W-:Y:S05]  /*33f0*/  BRA `(.L_x_31458) ;  /* 0x0000000800b07947 */ /* 0x000fea0003800000 */
.L_x_31459:
        /* <DEDUP_REMOVED lines=13> */
.L_x_31472:
[----:B------:R0:W5:Y:S01]  /*34d0*/  LDG.E.64 R24, desc[UR36][R4.64] ;  /* 0x0000002404187981 */ /* 0x000162000c1e1b00 */
[----:B------:R-:W-:Y:S05]  /*34e0*/  BRA `(.L_x_31458) ;  /* 0x0000000800747947 */ /* 0x000fea0003800000 */
.L_x_31471:
        /* <DEDUP_REMOVED lines=28> */
.L_x_31474:
        /* <DEDUP_REMOVED lines=15> */
.L_x_31473:
[----:B------:R-:W3:Y:S02]  /*37a0*/  LDG.E.U16 R0, desc[UR36][R4.64] ;  /* 0x0000002404007981 */ /* 0x000ee4000c1e1500 */
[----:B---3--:R-:W-:-:S04]  /*37b0*/  IMAD.U32 R0, R0, 0x10000, RZ ;  /* 0x0001000000007824 */ /* 0x008fc800078e00ff */
[----:B------:R-:W-:-:S04]  /*37c0*/  FMUL.FTZ R0, R0, 1 ;  /* 0x3f80000000007820 */ /* 0x000fc80000410000 */
[----:B------:R0:W1:Y:S01]  /*37d0*/  F2F.F64.F32 R24, R0 ;  /* 0x0000000000187310 */ /* 0x0000620000201800 */
[----:B------:R-:W-:Y:S05]  /*37e0*/  BRA `(.L_x_31458) ;  /* 0x0000000400b47947 */ /* 0x000fea0003800000 */
.L_x_31470:
        /* <DEDUP_REMOVED lines=11> */
.L_x_31477:
        /* <DEDUP_REMOVED lines=21> */
.L_x_31481:
[----:B------:R-:W-:Y:S05]  /*39f0*/  BSYNC B1 ;  /* 0x0000000000017941 */ /* 0x000fea0003800000 */
.L_x_31480:
[----:B------:R-:W-:Y:S01]  /*3a00*/  LEA R3, R0, 0x3b800000, 0x17 ;  /* 0x3b80000000037811 */ /* 0x000fe200078eb8ff */
[----:B------:R-:W-:-:S05]  /*3a10*/  IMAD.SHL.U32 R0, R2, 0x100000, RZ ;  /* 0x0010000002007824 */ /* 0x000fca00078e00ff */
[----:B------:R-:W-:-:S07]  /*3a20*/  LOP3.LUT R0, R3, R0, R4, 0xfe, !PT ;  /* 0x0000000003007212 */ /* 0x000fce00078efe04 */
.L_x_31479:
[----:B------:R-:W-:Y:S05]  /*3a30*/  BSYNC B0 ;  /* 0x0000000000007941 */ /* 0x000fea0003800000 */
.L_x_31478:
[----:B------:R-:W-:-:S04]  /*3a40*/  FMUL.FTZ R0, R0, 1 ;  /* 0x3f80000000007820 */ /* 0x000fc80000410000 */
[----:B------:R0:W1:Y:S01]  /*3a50*/  F2F.F64.F32 R24, R0 ;  /* 0x0000000000187310 */ /* 0x0000620000201800 */
[----:B------:R-:W-:Y:S05]  /*3a60*/  BRA `(.L_x_31458) ;  /* 0x0000000400147947 */ /* 0x000fea0003800000 */
.L_x_31476:
        /* <DEDUP_REMOVED lines=21> */
.L_x_31485:
[----:B------:R-:W-:Y:S05]  /*3bc0*/  BSYNC B1 ;  /* 0x0000000000017941 */ /* 0x000fea0003800000 */
.L_x_31484:
[----:B------:R-:W-:Y:S01]  /*3bd0*/  LEA R3, R0, 0x37800000, 0x17 ;  /* 0x3780000000037811 */ /* 0x000fe200078eb8ff */
[----:B------:R-:W-:-:S05]  /*3be0*/  IMAD.SHL.U32 R0, R2, 0x200000, RZ ;  /* 0x0020000002007824 */ /* 0x000fca00078e00ff */
[----:B------:R-:W-:-:S07]  /*3bf0*/  LOP3.LUT R0, R3, R0, R4, 0xfe, !PT ;  /* 0x0000000003007212 */ /* 0x000fce00078efe04 */
.L_x_31483:
[----:B------:R-:W-:Y:S05]  /*3c00*/  BSYNC B0 ;  /* 0x0000000000007941 */ /* 0x000fea0003800000 */
.L_x_31482:
[----:B------:R-:W-:-:S04]  /*3c10*/  FMUL.FTZ R0, R0, 1 ;  /* 0x3f80000000007820 */ /* 0x000fc80000410000 */
[----:B------:R0:W1:Y:S01]  /*3c20*/  F2F.F64.F32 R24, R0 ;  /* 0x0000000000187310 */ /* 0x0000620000201800 */
[----:B------:R-:W-:Y:S05]  /*3c30*/  BRA `(.L_x_31458) ;  /* 0x0000000000a07947 */ /* 0x000fea0003800000 */
.L_x_31475:
        /* <DEDUP_REMOVED lines=14> */
.L_x_31489:
[----:B------:R-:W-:Y:S05]  /*3d20*/  BSYNC B0 ;  /* 0x0000000000007941 */ /* 0x000fea0003800000 */
.L_x_31488:
[----:B------:R-:W-:-:S04]  /*3d30*/  FMUL.FTZ R0, R0, 1 ;  /* 0x3f80000000007820 */ /* 0x000fc80000410000 */
[----:B------:R0:W1:Y:S01]  /*3d40*/  F2F.F64.F32 R24, R0 ;  /* 0x0000000000187310 */ /* 0x0000620000201800 */
[----:B------:R-:W-:Y:S05]  /*3d50*/  BRA `(.L_x_31458) ;  /* 0x0000000000587947 */ /* 0x000fea0003800000 */
.L_x_31463:
        /* <DEDUP_REMOVED lines=16> */
.L_x_31490:
[----:B------:R-:W-:Y:S05]  /*3e60*/  BRA `(.L_x_31458) ;  /* 0x0000000000147947 */ /* 0x000fea0003800000 */
.L_x_31487:
[----:B------:R-:W3:Y:S02]  /*3e70*/  LDG.E.64 R24, desc[UR36][R4.64] ;  /* 0x0000002404187981 */ /* 0x000ee4000c1e1b00 */
[----:B---3--:R-:W0:Y:S01]  /*3e80*/  I2F.F64.U64 R24, R24 ;  /* 0x0000001800187312 */ /* 0x008e220000301800 */
[----:B------:R-:W-:Y:S05]  /*3e90*/  BRA `(.L_x_31458) ;  /* 0x0000000000087947 */ /* 0x000fea0003800000 */
.L_x_31486:
[----:B------:R-:W3:Y:S02]  /*3ea0*/  LDG.E R4, desc[UR36][R4.64] ;  /* 0x0000002404047981 */ /* 0x000ee4000c1e1900 */
[----:B---3--:R0:W1:Y:S02]  /*3eb0*/  I2F.F64.U32 R24, R4 ;  /* 0x0000000400187312 */ /* 0x0080640000201800 */
.L_x_31458:
[----:B------:R-:W-:Y:S05]  /*3ec0*/  BSYNC B6 ;  /* 0x0000000000067941 */ /* 0x000fea0003800000 */
.L_x_31457:
[----:B0-----:R-:W0:Y:S01]  /*3ed0*/  LDC.64 R2, c[0x0][0x220] ;  /* 0x00008800ff027b82 */ /* 0x001e220000000a00 */
[----:B------:R-:W-:Y:S01]  /*3ee0*/  BSSY B0, `(.L_x_31491) ;  /* 0x00000c1000007945 */ /* 0x000fe20003800000 */
[----:B0-----:R-:W-:-:S04]  /*3ef0*/  ISETP.NE.U32.AND P0, PT, R2, RZ, PT ;  /* 0x000000ff0200720c */ /* 0x001fc80003f05070 */
[----:B------:R-:W-:-:S13]  /*3f00*/  LOP3.LUT P0, RZ, R3, 0x7fffffff, RZ, 0xc0, P0 ;  /* 0x7fffffff03ff7812 */ /* 0x000fda000000c0ff */
[----:B------:R-:W-:Y:S05]  /*3f10*/  @!P0 BRA `(.L_x_31492) ;  /* 0x0000000400dc8947 */ /* 0x000fea0003800000 */
[----:B------:R-:W0:Y:S01]  /*3f20*/  S2R R26, SR_TID.X ;  /* 0x00000000001a7919 */ /* 0x000e220000002100 */
[----:B------:R-:W-:Y:S01]  /*3f30*/  BSSY B1, `(.L_x_31493) ;  /* 0x000001c000017945 */ /* 0x000fe20003800000 */
[----:B0-----:R-:W-:-:S13]  /*3f40*/  ISETP.GE.AND P2, PT, R26, R23, PT ;  /* 0x000000171a00720c */ /* 0x001fda0003f46270 */
[----:B------:R-:W-:Y:S05]  /*3f50*/  @P2 BRA `(.L_x_31494) ;  /* 0x0000000000642947 */ /* 0x000fea0003800000 */
[----:B-1----:R-:W0:Y:S01]  /*3f60*/  LDC.64 R4, c[0x0][0x220] ;  /* 0x00008800ff047b82 */ /* 0x002e220000000a00 */
[----:B--2-45:R-:W-:-:S06]  /*3f70*/  DSETP.GTU.AND P0, PT, |R28|, +INF , PT ;  /* 0x7ff000001c00742a */ /* 0x034fcc0003f0c200 */
[----:B0-----:R-:W-:-:S14]  /*3f80*/  DSETP.GTU.OR P0, PT, |R4|, +INF , P0 ;  /* 0x7ff000000400742a */ /* 0x001fdc000070c600 */
[----:B------:R-:W-:Y:S05]  /*3f90*/  @P0 BRA `(.L_x_31495) ;  /* 0x0000000000500947 */ /* 0x000fea0003800000 */
[----:B---3--:R-:W-:Y:S02]  /*3fa0*/  LOP3.LUT R0, R28, R2, RZ, 0xfc, !PT ;  /* 0x000000021c007212 */ /* 0x008fe400078efcff */
[----:B------:R-:W-:Y:S02]  /*3fb0*/  LOP3.LUT R6, R29, R3, RZ, 0xfc, !PT ;  /* 0x000000031d067212 */ /* 0x000fe400078efcff */
[----:B------:R-:W-:-:S04]  /*3fc0*/  ISETP.NE.U32.AND P0, PT, R0, RZ, PT ;  /* 0x000000ff0000720c */ /* 0x000fc80003f05070 */
[----:B------:R-:W-:-:S13]  /*3fd0*/  LOP3.LUT P0, RZ, R6, 0x7fffffff, RZ, 0xc0, P0 ;  /* 0x7fffffff06ff7812 */ /* 0x000fda000000c0ff */
[----:B------:R-:W-:Y:S05]  /*3fe0*/  @!P0 BRA `(.L_x_31494) ;  /* 0x0000000000408947 */ /* 0x000fea0003800000 */
[C-C-:B------:R-:W-:Y:S02]  /*3ff0*/  DSETP.GT.AND P1, PT, R28.reuse, R4.reuse, PT ;  /* 0x000000041c00722a */ /* 0x140fe40003f24000 */
[----:B------:R-:W-:-:S04]  /*4000*/  DSETP.GEU.AND P0, PT, R28, R4, PT ;  /* 0x000000041c00722a */ /* 0x000fc80003f0e000 */
[C---:B------:R-:W-:Y:S02]  /*4010*/  DSETP.LT.AND P3, PT, R4.reuse, RZ, P1 ;  /* 0x000000ff0400722a */ /* 0x040fe40000f61000 */
[C---:B------:R-:W-:Y:S02]  /*4020*/  DSETP.GT.AND P1, PT, R4.reuse, RZ, P1 ;  /* 0x000000ff0400722a */ /* 0x040fe40000f24000 */
[C---:B------:R-:W-:Y:S02]  /*4030*/  DSETP.LT.AND P4, PT, R4.reuse, RZ, !P0 ;  /* 0x000000ff0400722a */ /* 0x040fe40004781000 */
[----:B------:R-:W-:Y:S01]  /*4040*/  DSETP.GT.AND P0, PT, R4, RZ, !P0 ;  /* 0x000000ff0400722a */ /* 0x000fe20004704000 */
[----:B------:R-:W-:Y:S02]  /*4050*/  SEL R4, RZ, 0xffffffff, !P3 ;  /* 0xffffffffff047807 */ /* 0x000fe40005800000 */
[----:B------:R-:W-:-:S03]  /*4060*/  SEL R5, RZ, 0x1, !P1 ;  /* 0x00000001ff057807 */ /* 0x000fc60004800000 */
[----:B------:R-:W-:Y:S02]  /*4070*/  SEL R29, RZ, 0xffffffff, !P0 ;  /* 0xffffffffff1d7807 */ /* 0x000fe40004000000 */
[----:B------:R-:W-:Y:S02]  /*4080*/  SEL R28, RZ, 0x1, !P4 ;  /* 0x00000001ff1c7807 */ /* 0x000fe40006000000 */
[----:B------:R-:W-:-:S04]  /*4090*/  IADD3 R0, P0, P1, R5, R2, R4 ;  /* 0x0000000205007210 */ /* 0x000fc8000791e004 */
[----:B------:R-:W-:Y:S02]  /*40a0*/  IADD3 R28, P3, P4, R29, R0, R28 ;  /* 0x000000001d1c7210 */ /* 0x000fe40007c7e01c */
[----:B------:R-:W-:-:S04]  /*40b0*/  IADD3.X R0, RZ, R3, R4, P0, P1 ;  /* 0x00000003ff007210 */ /* 0x000fc800007e2404 */
[----:B------:R-:W-:Y:S01]  /*40c0*/  IADD3.X R29, R29, R0, RZ, P3, P4 ;  /* 0x000000001d1d7210 */ /* 0x000fe20001fe84ff */
[----:B------:R-:W-:Y:S06]  /*40d0*/  BRA `(.L_x_31494) ;  /* 0x0000000000047947 */ /* 0x000fec0003800000 */
.L_x_31495:
[----:B------:R-:W-:-:S11]  /*40e0*/  DADD R28, R28, R4 ;  /* 0x000000001c1c7229 */ /* 0x000fd60000000004 */
.L_x_31494:
[----:B------:R-:W-:Y:S05]  /*40f0*/  BSYNC B1 ;  /* 0x0000000000017941 */ /* 0x000fea0003800000 */
.L_x_31493:
[----:B---3--:R-:W-:Y:S01]  /*4100*/  VIADD R0, R26, 0x80 ;  /* 0x000000801a007836 */ /* 0x008fe20000000000 */
[----:B------:R-:W-:Y:S04]  /*4110*/  BSSY B1, `(.L_x_31496) ;  /* 0x000001c000017945 */ /* 0x000fe80003800000 */
[----:B------:R-:W-:-:S13]  /*4120*/  ISETP.GE.AND P0, PT, R0, R23, PT ;  /* 0x000000170000720c */ /* 0x000fda0003f06270 */
[----:B------:R-:W-:Y:S05]  /*4130*/  @P0 BRA `(.L_x_31497) ;  /* 0x0000000000640947 */ /* 0x000fea0003800000 */
[----:B-1----:R-:W0:Y:S01]  /*4140*/  LDC.64 R4, c[0x0][0x220] ;  /* 0x00008800ff047b82 */ /* 0x002e220000000a00 */
[----:B-----5:R-:W-:-:S06]  /*4150*/  DSETP.GTU.AND P0, PT, |R32|, +INF , PT ;  /* 0x7ff000002000742a */ /* 0x020fcc0003f0c200 */
[----:B0-----:R-:W-:-:S14]  /*4160*/  DSETP.GTU.OR P0, PT, |R4|, +INF , P0 ;  /* 0x7ff000000400742a */ /* 0x001fdc000070c600 */
[----:B------:R-:W-:Y:S05]  /*4170*/  @P0 BRA `(.L_x_31498) ;  /* 0x0000000000500947 */ /* 0x000fea0003800000 */
[----:B------:R-:W-:Y:S02]  /*4180*/  LOP3.LUT R0, R32, R2, RZ, 0xfc, !PT ;  /* 0x0000000220007212 */ /* 0x000fe400078efcff */
        /* <DEDUP_REMOVED lines=19> */
.L_x_31498:
[----:B------:R-:W-:-:S11]  /*42c0*/  DADD R32, R32, R4 ;  /* 0x0000000020207229 */ /* 0x000fd60000000004 */
.L_x_31497:
[----:B------:R-:W-:Y:S05]  /*42d0*/  BSYNC B1 ;  /* 0x0000000000017941 */ /* 0x000fea0003800000 */
.L_x_31496:
[----:B------:R-:W-:Y:S01]  /*42e0*/  VIADD R0, R26, 0x100 ;  /* 0x000001001a007836 */ /* 0x000fe20000000000 */
        /* <DEDUP_REMOVED lines=27> */
.L_x_31501:
[----:B------:R-:W-:-:S11]  /*44a0*/  DADD R16, R16, R4 ;  /* 0x0000000010107229 */ /* 0x000fd60000000004 */
.L_x_31500:
[----:B------:R-:W-:Y:S05]  /*44b0*/  BSYNC B1 ;  /* 0x0000000000017941 */ /* 0x000fea0003800000 */
.L_x_31499:
[----:B------:R-:W-:-:S05]  /*44c0*/  VIADD R0, R26, 0x180 ;  /* 0x000001801a007836 */ /* 0x000fca0000000000 */
        /* <DEDUP_REMOVED lines=26> */
.L_x_31503:
[----:B------:R-:W-:Y:S01]  /*4670*/  DADD R24, R24, R4 ;  /* 0x0000000018187229 */ /* 0x000fe20000000004 */
[----:B------:R-:W-:Y:S10]  /*4680*/  BRA `(.L_x_31502) ;  /* 0x0000000400187947 */ /* 0x000ff40003800000 */
.L_x_31492:
        /* <DEDUP_REMOVED lines=10> */
[----:B------:R-:W-:Y:S02]  /*4730*/  ISETP.NE.U32.AND P0, PT, R0, RZ, PT ;  /* 0x000000ff0000720c */ /* 0x000fe40003f05070 */
[----:B------:R-:W-:Y:S02]  /*4740*/  LOP3.LUT R5, RZ, 0x80000000, R29, 0xb8, !PT ;  /* 0x80000000ff057812 */ /* 0x000fe400078eb81d */
[----:B------:R-:W-:-:S04]  /*4750*/  LOP3.LUT P0, RZ, R4, 0x7fffffff, RZ, 0xc0, P0 ;  /* 0x7fffffff04ff7812 */ /* 0x000fc8000000c0ff */
[----:B------:R-:W-:Y:S02]  /*4760*/  FSEL R29, R29, R5, !P0 ;  /* 0x000000051d1d7208 */ /* 0x000fe40004000000 */
[----:B------:R-:W-:Y:S01]  /*4770*/  FSEL R28, R28, 1.4012984643248170709e-45, !P0 ;  /* 0x000000011c1c7808 */ /* 0x000fe20004000000 */
[----:B------:R-:W-:Y:S06]  /*4780*/  BRA `(.L_x_31505) ;  /* 0x0000000000047947 */ /* 0x000fec0003800000 */
.L_x_31506:
[----:B------:R-:W-:-:S11]  /*4790*/  DADD R28, R28, R4 ;  /* 0x000000001c1c7229 */ /* 0x000fd60000000004 */
.L_x_31505:
[----:B------:R-:W-:Y:S05]  /*47a0*/  BSYNC B1 ;  /* 0x0000000000017941 */ /* 0x000fea0003800000 */
.L_x_31504:
        /* <DEDUP_REMOVED lines=10> */
[----:B------:R-:W-:Y:S02]  /*4850*/  ISETP.NE.U32.AND P0, PT, R0, RZ, PT ;  /* 0x000000ff0000720c */ /* 0x000fe40003f05070 */
[----:B------:R-:W-:Y:S02]  /*4860*/  LOP3.LUT R5, RZ, 0x80000000, R33, 0xb8, !PT ;  /* 0x80000000ff057812 */ /* 0x000fe400078eb821 */
[----:B------:R-:W-:-:S04]  /*4870*/  LOP3.LUT P0, RZ, R4, 0x7fffffff, RZ, 0xc0, P0 ;  /* 0x7fffffff04ff7812 */ /* 0x000fc8000000c0ff */
[----:B------:R-:W-:Y:S02]  /*4880*/  FSEL R33, R33, R5, !P0 ;  /* 0x0000000521217208 */ /* 0x000fe40004000000 */
[----:B------:R-:W-:Y:S01]  /*4890*/  FSEL R32, R32, 1.4012984643248170709e-45, !P0 ;  /* 0x0000000120207808 */ /* 0x000fe20004000000 */
[----:B------:R-:W-:Y:S06]  /*48a0*/  BRA `(.L_x_31508) ;  /* 0x0000000000047947 */ /* 0x000fec0003800000 */
.L_x_31509:
[----:B------:R-:W-:-:S11]  /*48b0*/  DADD R32, R32, R4 ;  /* 0x0000000020207229 */ /* 0x000fd60000000004 */
.L_x_31508:
[----:B------:R-:W-:Y:S05]  /*48c0*/  BSYNC B1 ;  /* 0x0000000000017941 */ /* 0x000fea0003800000 */
.L_x_31507:
        /* <DEDUP_REMOVED lines=16> */
.L_x_31512:
[----:B------:R-:W-:-:S11]  /*49d0*/  DADD R16, R16, R4 ;  /* 0x0000000010107229 */ /* 0x000fd60000000004 */
.L_x_31511:
[----:B------:R-:W-:Y:S05]  /*49e0*/  BSYNC B1 ;  /* 0x0000000000017941 */ /* 0x000fea0003800000 */
.L_x_31510:
        /* <DEDUP_REMOVED lines=15> */
.L_x_31513:
[----:B------:R-:W-:-:S11]  /*4ae0*/  DADD R24, R24, R4 ;  /* 0x0000000018187229 */ /* 0x000fd60000000004 */
.L_x_31502:
[----:B------:R-:W-:Y:S05]  /*4af0*/  BSYNC B0 ;  /* 0x0000000000007941 */ /* 0x000fea0003800000 */
.L_x_31491:
[----:B------:R-:W0:Y:S01]  /*4b00*/  LDC.U8 R2, c[0x0][0x244] ;  /* 0x00009100ff027b82 */ /* 0x000e220000000000 */
[----:B------:R-:W-:Y:S04]  /*4b10*/  BSSY B6, `(.L_x_31514) ;  /* 0x0000118000067945 */ /* 0x000fe80003800000 */
[----:B------:R-:W-:Y:S05]  /*4b20*/  @P2 BRA `(.L_x_31515) ;  /* 0x0000001000582947 */ /* 0x000fea0003800000 */
[----:B-1----:R-:W1:Y:S01]  /*4b30*/  LDC.64 R4, c[0x0][0x228] ;  /* 0x00008a00ff047b82 */ /* 0x002e620000000a00 */
        /* <DEDUP_REMOVED lines=17> */
[----:B--2-45:R-:W0:Y:S02]  /*4c50*/  F2I.F64.TRUNC R29, R28 ;  /* 0x0000001c001d7311 */ /* 0x034e24000030d100 */
[----:B0-----:R3:W-:Y:S01]  /*4c60*/  STG.E.U8 desc[UR36][R4.64], R29 ;  /* 0x0000001d04007986 */ /* 0x0017e2000c101124 */
[----:B------:R-:W-:Y:S05]  /*4c70*/  BRA `(.L_x_31521) ;  /* 0x0000001000007947 */ /* 0x000fea0003800000 */
.L_x_31519:
[----:B--2-45:R-:W0:Y:S02]  /*4c80*/  F2I.S64.F64.TRUNC R28, R28 ;  /* 0x0000001c001c7311 */ /* 0x034e24000030d900 */
[----:B0-----:R-:W-:-:S05]  /*4c90*/  IMAD.MOV.U32 R3, RZ, RZ, R28 ;  /* 0x000000ffff037224 */ /* 0x001fca00078e001c */
[----:B------:R4:W-:Y:S01]  /*4ca0*/  STG.E.U8 desc[UR36][R4.64], R3 ;  /* 0x0000000304007986 */ /* 0x0009e2000c101124 */
[----:B------:R-:W-:Y:S05]  /*4cb0*/  BRA `(.L_x_31521) ;  /* 0x0000000c00f07947 */ /* 0x000fea0003800000 */
.L_x_31518:
[----:B------:R-:W-:-:S13]  /*4cc0*/  ISETP.NE.AND P0, PT, R0, 0x2, PT ;  /* 0x000000020000780c */ /* 0x000fda0003f05270 */
[----:B------:R-:W-:Y:S05]  /*4cd0*/  @!P0 BRA `(.L_x_31522) ;  /* 0x0000000000288947 */ /* 0x000fea0003800000 */
[----:B------:R-:W-:-:S13]  /*4ce0*/  ISETP.NE.AND P0, PT, R0, 0x3, PT ;  /* 0x000000030000780c */ /* 0x000fda0003f05270 */
[----:B------:R-:W-:Y:S05]  /*4cf0*/  @!P0 BRA `(.L_x_31523) ;  /* 0x0000000000148947 */ /* 0x000fea0003800000 */
[----:B------:R-:W-:-:S13]  /*4d00*/  ISETP.NE.AND P0, PT, R0, 0x4, PT ;  /* 0x000000040000780c */ /* 0x000fda0003f05270 */
[----:B------:R-:W-:Y:S05]  /*4d10*/  @P0 BRA `(.L_x_31520) ;  /* 0x0000000c00800947 */ /* 0x000fea0003800000 */
[----:B--2-45:R-:W0:Y:S02]  /*4d20*/  F2I.S64.F64.TRUNC R28, R28 ;  /* 0x0000001c001c7311 */ /* 0x034e24000030d900 */
[----:B0-----:R1:W-:Y:S01]  /*4d30*/  STG.E.64 desc[UR36][R4.64], R28 ;  /* 0x0000001c04007986 */ /* 0x0013e2000c101b24 */
[----:B------:R-:W-:Y:S05]  /*4d40*/  BRA `(.L_x_31521) ;  /* 0x0000000c00cc7947 */ /* 0x000fea0003800000 */
.L_x_31523:
[----:B--2-45:R-:W0:Y:S02]  /*4d50*/  F2I.F64.TRUNC R29, R28 ;  /* 0x0000001c001d7311 */ /* 0x034e24000030d100 */
[----:B0-----:R2:W-:Y:S01]  /*4d60*/  STG.E desc[UR36][R4.64], R29 ;  /* 0x0000001d04007986 */ /* 0x0015e2000c101924 */
[----:B------:R-:W-:Y:S05]  /*4d70*/  BRA `(.L_x_31521) ;  /* 0x0000000c00c07947 */ /* 0x000fea0003800000 */
.L_x_31522:
[----:B--2-45:R-:W0:Y:S02]  /*4d80*/  F2I.F64.TRUNC R29, R28 ;  /* 0x0000001c001d7311 */ /* 0x034e24000030d100 */
[----:B0-----:R0:W-:Y:S01]  /*4d90*/  STG.E.U16 desc[UR36][R4.64], R29 ;  /* 0x0000001d04007986 */ /* 0x0011e2000c101524 */
[----:B------:R-:W-:Y:S05]  /*4da0*/  BRA `(.L_x_31521) ;  /* 0x0000000c00b47947 */ /* 0x000fea0003800000 */
.L_x_31517:
        /* <DEDUP_REMOVED lines=8> */
[----:B--2-45:R-:W0:Y:S01]  /*4e30*/  F2F.F32.F64 R3, R28 ;  /* 0x0000001c00037310 */ /* 0x034e220000301000 */
[----:B------:R-:W-:-:S14]  /*4e40*/  DSETP.GEU.AND P0, PT, |R28|, UR4, PT ;  /* 0x000000041c007e2a */ /* 0x000fdc000bf0e200 */
[----:B0-----:R-:W-:-:S05]  /*4e50*/  @!P0 FMUL R3, R3, 1.175494350822287508e-38 ;  /* 0x0080000003038820 */ /* 0x001fca0000400000 */
[----:B------:R0:W-:Y:S01]  /*4e60*/  STG.E desc[UR36][R4.64], R3 ;  /* 0x0000000304007986 */ /* 0x0001e2000c101924 */
[----:B------:R-:W-:Y:S05]  /*4e70*/  BRA `(.L_x_31521) ;  /* 0x0000000c00807947 */ /* 0x000fea0003800000 */
.L_x_31525:
[----:B------:R-:W-:Y:S01]  /*4e80*/  UMOV UR4, 0xf0000000 ;  /* 0xf000000000047882 */ /* 0x000fe20000000000 */
[----:B------:R-:W-:Y:S01]  /*4e90*/  UMOV UR5, 0x380fffff ;  /* 0x380fffff00057882 */ /* 0x000fe20000000000 */
[----:B--2-45:R-:W0:Y:S01]  /*4ea0*/  F2F.F32.F64 R0, R28 ;  /* 0x0000001c00007310 */ /* 0x034e220000301000 */
[----:B------:R-:W-:-:S14]  /*4eb0*/  DSETP.GEU.AND P0, PT, |R28|, UR4, PT ;  /* 0x000000041c007e2a */ /* 0x000fdc000bf0e200 */
[----:B0-----:R-:W-:-:S05]  /*4ec0*/  @!P0 FMUL R0, R0, 1.175494350822287508e-38 ;  /* 0x0080000000008820 */ /* 0x001fca0000400000 */
[----:B------:R-:W-:-:S05]  /*4ed0*/  F2FP.F16.F32.PACK_AB R0, RZ, R0 ;  /* 0x00000000ff00723e */ /* 0x000fca00000000ff */
[----:B------:R0:W-:Y:S01]  /*4ee0*/  STG.E.U16 desc[UR36][R4.64], R0 ;  /* 0x0000000004007986 */ /* 0x0001e2000c101524 */
[----:B------:R-:W-:Y:S05]  /*4ef0*/  BRA `(.L_x_31521) ;  /* 0x0000000c00607947 */ /* 0x000fea0003800000 */
.L_x_31524:
        /* <DEDUP_REMOVED lines=8> */
[----:B--2-45:R-:W0:Y:S01]  /*4f80*/  F2F.F32.F64 R6, R28 ;  /* 0x0000001c00067310 */ /* 0x034e220000301000 */
[----:B------:R-:W-:Y:S01]  /*4f90*/  DSETP.GEU.AND P0, PT, |R28|, UR4, PT ;  /* 0x000000041c007e2a */ /* 0x000fe2000bf0e200 */
[----:B------:R-:W-:-:S13]  /*4fa0*/  IMAD.MOV.U32 R7, RZ, RZ, RZ ;  /* 0x000000ffff077224 */ /* 0x000fda00078e00ff */
[----:B0-----:R-:W-:-:S05]  /*4fb0*/  @!P0 FMUL R6, R6, 1.175494350822287508e-38 ;  /* 0x0080000006068820 */ /* 0x001fca0000400000 */
[----:B------:R0:W-:Y:S01]  /*4fc0*/  STG.E.64 desc[UR36][R4.64], R6 ;  /* 0x0000000604007986 */ /* 0x0001e2000c101b24 */
[----:B------:R-:W-:Y:S05]  /*4fd0*/  BRA `(.L_x_31521) ;  /* 0x0000000c00287947 */ /* 0x000fea0003800000 */
.L_x_31527:
[----:B------:R-:W-:Y:S01]  /*4fe0*/  UMOV UR4, 0xf0000000 ;  /* 0xf000000000047882 */ /* 0x000fe20000000000 */
[----:B------:R-:W-:Y:S01]  /*4ff0*/  UMOV UR5, 0x380fffff ;  /* 0x380fffff00057882 */ /* 0x000fe20000000000 */
[----:B--2-45:R-:W0:Y:S01]  /*5000*/  F2F.F32.F64 R0, R28 ;  /* 0x0000001c00007310 */ /* 0x034e220000301000 */
[----:B------:R-:W-:-:S14]  /*5010*/  DSETP.GEU.AND P0, PT, |R28|, UR4, PT ;  /* 0x000000041c007e2a */ /* 0x000fdc000bf0e200 */
[----:B0-----:R-:W-:-:S05]  /*5020*/  @!P0 FMUL R0, R0, 1.175494350822287508e-38 ;  /* 0x0080000000008820 */ /* 0x001fca0000400000 */
[----:B------:R-:W-:-:S04]  /*5030*/  F2FP.F16.F32.PACK_AB R3, RZ, R0 ;  /* 0x00000000ff03723e */ /* 0x000fc800000000ff */
[----:B------:R-:W-:-:S05]  /*5040*/  PRMT R3, R3, 0x5410, RZ ;  /* 0x0000541003037816 */ /* 0x000fca00000000ff */
[----:B------:R0:W-:Y:S01]  /*5050*/  STG.E desc[UR36][R4.64], R3 ;  /* 0x0000000304007986 */ /* 0x0001e2000c101924 */
[----:B------:R-:W-:Y:S05]  /*5060*/  BRA `(.L_x_31521) ;  /* 0x0000000c00047947 */ /* 0x000fea0003800000 */
.L_x_31526:
[----:B--2-45:R0:W-:Y:S01]  /*5070*/  STG.E.64 desc[UR36][R4.64], R28 ;  /* 0x0000001c04007986 */ /* 0x0341e2000c101b24 */
[----:B------:R-:W-:Y:S05]  /*5080*/  BRA `(.L_x_31521) ;  /* 0x0000000800fc7947 */ /* 0x000fea0003800000 */
.L_x_31516:
        /* <DEDUP_REMOVED lines=8> */
[----:B--2-45:R-:W-:-:S06]  /*5110*/  DSETP.NEU.AND P0, PT, R28, RZ, PT ;  /* 0x000000ff1c00722a */ /* 0x034fcc0003f0d000 */
[----:B------:R-:W-:-:S05]  /*5120*/  SEL R3, RZ, 0x1, !P0 ;  /* 0x00000001ff037807 */ /* 0x000fca0004000000 */
[----:B------:R0:W-:Y:S01]  /*5130*/  STG.E.U8 desc[UR36][R4.64], R3 ;  /* 0x0000000304007986 */ /* 0x0001e2000c101124 */
[----:B------:R-:W-:Y:S05]  /*5140*/  BRA `(.L_x_31521) ;  /* 0x0000000800cc7947 */ /* 0x000fea0003800000 */
.L_x_31530:
[----:B------:R-:W-:-:S05]  /*5150*/  CS2R R30, SRZ ;  /* 0x00000000001e7805 */ /* 0x000fca000001ff00 */
[----:B--2-45:R0:W-:Y:S01]  /*5160*/  STG.E.128 desc[UR36][R4.64], R28 ;  /* 0x0000001c04007986 */ /* 0x0341e2000c101d24 */
[----:B------:R-:W-:Y:S05]  /*5170*/  BRA `(.L_x_31521) ;  /* 0x0000000800c07947 */ /* 0x000fea0003800000 */
.L_x_31529:
        /* <DEDUP_REMOVED lines=25> */
.L_x_31534:
[----:B------:R-:W-:Y:S05]  /*5310*/  BSYNC B0 ;  /* 0x0000000000007941 */ /* 0x000fea0003800000 */
.L_x_31533:
[----:B------:R-:W-:-:S05]  /*5320*/  LOP3.LUT R7, R0, R7, RZ, 0xfc, !PT ;  /* 0x0000000700077212 */ /* 0x000fca00078efcff */
[----:B------:R0:W-:Y:S01]  /*5330*/  STG.E.U8 desc[UR36][R4.64], R7 ;  /* 0x0000000704007986 */ /* 0x0001e2000c101124 */
[----:B------:R-:W-:Y:S05]  /*5340*/  BRA `(.L_x_31521) ;  /* 0x00000008004c7947 */ /* 0x000fea0003800000 */
.L_x_31532:
[----:B------:R-:W-:Y:S01]  /*5350*/  UMOV UR4, 0xf0000000 ;  /* 0xf000000000047882 */ /* 0x000fe20000000000 */
[----:B------:R-:W-:Y:S01]  /*5360*/  UMOV UR5, 0x380fffff ;  /* 0x380fffff00057882 */ /* 0x000fe20000000000 */
[----:B--2-45:R-:W0:Y:S01]  /*5370*/  F2F.F32.F64 R7, R28 ;  /* 0x0000001c00077310 */ /* 0x034e220000301000 */
        /* <DEDUP_REMOVED lines=14> */
.L_x_31536:
[----:B------:R-:W-:Y:S01]  /*5460*/  IMAD.MOV.U32 R0, RZ, RZ, 0x7f ;  /* 0x0000007fff007424 */ /* 0x000fe200078e00ff */
[----:B------:R-:W-:-:S04]  /*5470*/  ISETP.GT.U32.AND P0, PT, R3, 0x7f800000, PT ;  /* 0x7f8000000300780c */ /* 0x000fc80003f04070 */
[----:B------:R-:W-:-:S09]  /*5480*/  SEL R0, R0, 0x7c, P0 ;  /* 0x0000007c00007807 */ /* 0x000fd20000000000 */
.L_x_31537:
[----:B------:R-:W-:Y:S05]  /*5490*/  BSYNC B0 ;  /* 0x0000000000007941 */ /* 0x000fea0003800000 */
.L_x_31535:
[----:B------:R-:W-:-:S04]  /*54a0*/  LOP3.LUT R3, R7, 0x80000000, RZ, 0xc0, !PT ;  /* 0x8000000007037812 */ /* 0x000fc800078ec0ff */
[----:B------:R-:W-:-:S04]  /*54b0*/  SHF.R.U32.HI R3, RZ, 0x18, R3 ;  /* 0x00000018ff037819 */ /* 0x000fc80000011603 */
[----:B------:R-:W-:-:S05]  /*54c0*/  LOP3.LUT R3, R0, R3, RZ, 0xfc, !PT ;  /* 0x0000000300037212 */ /* 0x000fca00078efcff */
[----:B------:R0:W-:Y:S01]  /*54d0*/  STG.E.U8 desc[UR36][R4.64], R3 ;  /* 0x0000000304007986 */ /* 0x0001e2000c101124 */
[----:B------:R-:W-:Y:S05]  /*54e0*/  BRA `(.L_x_31521) ;  /* 0x0000000400e47947 */ /* 0x000fea0003800000 */
.L_x_31531:
[----:B------:R-:W-:Y:S01]  /*54f0*/  UMOV UR4, 0xf0000000 ;  /* 0xf000000000047882 */ /* 0x000fe20000000000 */
[----:B------:R-:W-:Y:S01]  /*5500*/  UMOV UR5, 0x380fffff ;  /* 0x380fffff00057882 */ /* 0x000fe20000000000 */
[----:B--2-45:R-:W0:Y:S01]  /*5510*/  F2F.F32.F64 R0, R28 ;  /* 0x0000001c00007310 */ /* 0x034e220000301000 */
[----:B------:R-:W-:-:S14]  /*5520*/  DSETP.GEU.AND P0, PT, |R28|, UR4, PT ;  /* 0x000000041c007e2a */ /* 0x000fdc000bf0e200 */
[----:B0-----:R-:W-:-:S05]  /*5530*/  @!P0 FMUL R0, R0, 1.175494350822287508e-38 ;  /* 0x0080000000008820 */ /* 0x001fca0000400000 */
[----:B------:R-:W-:-:S05]  /*5540*/  F2FP.BF16.F32.PACK_AB R0, RZ, R0 ;  /* 0x00000000ff00723e */ /* 0x000fca00000010ff */
[----:B------:R0:W-:Y:S01]  /*5550*/  STG.E.U16 desc[UR36][R4.64], R0 ;  /* 0x0000000004007986 */ /* 0x0001e2000c101524 */
[----:B------:R-:W-:Y:S05]  /*5560*/  BRA `(.L_x_31521) ;  /* 0x0000000400c47947 */ /* 0x000fea0003800000 */
.L_x_31528:
        /* <DEDUP_REMOVED lines=8> */
[----:B--2-45:R-:W0:Y:S02]  /*55f0*/  F2I.U32.F64.TRUNC R29, R28 ;  /* 0x0000001c001d7311 */ /* 0x034e24000030d000 */
[----:B0-----:R0:W-:Y:S01]  /*5600*/  STG.E.U16 desc[UR36][R4.64], R29 ;  /* 0x0000001d04007986 */ /* 0x0011e2000c101524 */
[----:B------:R-:W-:Y:S05]  /*5610*/  BRA `(.L_x_31521) ;  /* 0x0000000400987947 */ /* 0x000fea0003800000 */
.L_x_31540:
[----:B------:R-:W-:Y:S01]  /*5620*/  UMOV UR4, 0xf0000000 ;  /* 0xf000000000047882 */ /* 0x000fe20000000000 */
[----:B------:R-:W-:Y:S01]  /*5630*/  UMOV UR5, 0x380fffff ;  /* 0x380fffff00057882 */ /* 0x000fe20000000000 */
[----:B--2-45:R-:W0:Y:S01]  /*5640*/  F2F.F32.F64 R7, R28 ;  /* 0x0000001c00077310 */ /* 0x034e220000301000 */
        /* <DEDUP_REMOVED lines=18> */
.L_x_31543:
[----:B------:R-:W-:-:S04]  /*5770*/  LOP3.LUT R0, R7, 0x80000000, RZ, 0xc0, !PT ;  /* 0x8000000007007812 */ /* 0x000fc800078ec0ff */
[----:B------:R-:W-:-:S04]  /*5780*/  SHF.R.U32.HI R0, RZ, 0x18, R0 ;  /* 0x00000018ff007819 */ /* 0x000fc80000011600 */
[----:B------:R-:W-:-:S07]  /*5790*/  LOP3.LUT R0, R3, R0, RZ, 0xfc, !PT ;  /* 0x0000000003007212 */ /* 0x000fce00078efcff */
.L_x_31542:
[----:B------:R-:W-:Y:S05]  /*57a0*/  BSYNC B0 ;  /* 0x0000000000007941 */ /* 0x000fea0003800000 */
.L_x_31541:
[----:B------:R0:W-:Y:S01]  /*57b0*/  STG.E.U8 desc[UR36][R4.64], R0 ;  /* 0x0000000004007986 */ /* 0x0001e2000c101124 */
[----:B------:R-:W-:Y:S05]  /*57c0*/  BRA `(.L_x_31521) ;  /* 0x00000004002c7947 */ /* 0x000fea0003800000 */
.L_x_31539:
        /* <DEDUP_REMOVED lines=21> */
.L_x_31546:
[----:B------:R-:W-:-:S04]  /*5920*/  LOP3.LUT R0, R7, 0x80000000, RZ, 0xc0, !PT ;  /* 0x8000000007007812 */ /* 0x000fc800078ec0ff */
[----:B------:R-:W-:-:S04]  /*5930*/  SHF.R.U32.HI R0, RZ, 0x18, R0 ;  /* 0x00000018ff007819 */ /* 0x000fc80000011600 */
[----:B------:R-:W-:-:S07]  /*5940*/  LOP3.LUT R0, R3, R0, RZ, 0xfc, !PT ;  /* 0x0000000003007212 */ /* 0x000fce00078efcff */
.L_x_31545:
[----:B------:R-:W-:Y:S05]  /*5950*/  BSYNC B0 ;  /* 0x0000000000007941 */ /* 0x000fea0003800000 */
.L_x_31544:
[----:B------:R0:W-:Y:S01]  /*5960*/  STG.E.U8 desc[UR36][R4.64], R0 ;  /* 0x0000000004007986 */ /* 0x0001e2000c101124 */
[----:B------:R-:W-:Y:S05]  /*5970*/  BRA `(.L_x_31521) ;  /* 0x0000000000c07947 */ /* 0x000fea0003800000 */
.L_x_31538:
        /* <DEDUP_REMOVED lines=26> */
.L_x_31520:
        /* <DEDUP_REMOVED lines=16> */
.L_x_31549:
[----:B------:R-:W-:Y:S05]  /*5c20*/  BRA `(.L_x_31521) ;  /* 0x0000000000147947 */ /* 0x000fea0003800000 */
.L_x_31548:
[----:B--2-45:R-:W0:Y:S02]  /*5c30*/  F2I.U64.F64.TRUNC R28, R28 ;  /* 0x0000001c001c7311 */ /* 0x034e24000030d800 */
[----:B0-----:R0:W-:Y:S01]  /*5c40*/  STG.E.64 desc[UR36][R4.64], R28 ;  /* 0x0000001c04007986 */ /* 0x0011e2000c101b24 */
[----:B------:R-:W-:Y:S05]  /*5c50*/  BRA `(.L_x_31521) ;  /* 0x0000000000087947 */ /* 0x000fea0003800000 */
.L_x_31547:
[----:B--2-45:R-:W0:Y:S02]  /*5c60*/  F2I.U32.F64.TRUNC R29, R28 ;  /* 0x0000001c001d7311 */ /* 0x034e24000030d000 */
[----:B0-----:R0:W-:Y:S02]  /*5c70*/  STG.E desc[UR36][R4.64], R29 ;  /* 0x0000001d04007986 */ /* 0x0011e4000c101924 */
.L_x_31521:
[----:B------:R-:W-:-:S07]  /*5c80*/  VIADD R26, R26, 0x80 ;  /* 0x000000801a1a7836 */ /* 0x000fce0000000000 */
.L_x_31515:
[----:B------:R-:W-:Y:S05]  /*5c90*/  BSYNC B6 ;  /* 0x0000000000067941 */ /* 0x000fea0003800000 */
.L_x_31514:
        /* <DEDUP_REMOVED lines=21> */
[----:B-----5:R-:W0:Y:S02]  /*5df0*/  F2I.F64.TRUNC R33, R32 ;  /* 0x0000002000217311 */ /* 0x020e24000030d100 */
[----:B0-----:R0:W-:Y:S01]  /*5e00*/  STG.E.U8 desc[UR36][R4.64], R33 ;  /* 0x0000002104007986 */ /* 0x0011e2000c101124 */
[----:B------:R-:W-:Y:S05]  /*5e10*/  BRA `(.L_x_31557) ;  /* 0x0000001000007947 */ /* 0x000fea0003800000 */
.L_x_31555:
[----:B-----5:R-:W0:Y:S02]  /*5e20*/  F2I.S64.F64.TRUNC R32, R32 ;  /* 0x0000002000207311 */ /* 0x020e24000030d900 */
[----:B0-----:R-:W-:-:S05]  /*5e30*/  IMAD.MOV.U32 R3, RZ, RZ, R32 ;  /* 0x000000ffff037224 */ /* 0x001fca00078e0020 */
[----:B------:R0:W-:Y:S01]  /*5e40*/  STG.E.U8 desc[UR36][R4.64], R3 ;  /* 0x0000000304007986 */ /* 0x0001e2000c101124 */
[----:B------:R-:W-:Y:S05]  /*5e50*/  BRA `(.L_x_31557) ;  /* 0x0000000c00f07947 */ /* 0x000fea0003800000 */
.L_x_31554:
[----:B------:R-:W-:-:S13]  /*5e60*/  ISETP.NE.AND P0, PT, R0, 0x2, PT ;  /* 0x000000020000780c */ /* 0x000fda0003f05270 */
[----:B------:R-:W-:Y:S05]  /*5e70*/  @!P0 BRA `(.L_x_31558) ;  /* 0x0000000000288947 */ /* 0x000fea0003800000 */
[----:B------:R-:W-:-:S13]  /*5e80*/  ISETP.NE.AND P0, PT, R0, 0x3, PT ;  /* 0x000000030000780c */ /* 0x000fda0003f05270 */
[----:B------:R-:W-:Y:S05]  /*5e90*/  @!P0 BRA `(.L_x_31559) ;  /* 0x0000000000148947 */ /* 0x000fea0003800000 */
[----:B------:R-:W-:-:S13]  /*5ea0*/  ISETP.NE.AND P0, PT, R0, 0x4, PT ;  /* 0x000000040000780c */ /* 0x000fda0003f05270 */
[----:B------:R-:W-:Y:S05]  /*5eb0*/  @P0 BRA `(.L_x_31556) ;  /* 0x0000000c00800947 */ /* 0x000fea0003800000 */
[----:B-----5:R-:W0:Y:S02]  /*5ec0*/  F2I.S64.F64.TRUNC R32, R32 ;  /* 0x0000002000207311 */ /* 0x020e24000030d900 */
[----:B0-----:R0:W-:Y:S01]  /*5ed0*/  STG.E.64 desc[UR36][R4.64], R32 ;  /* 0x0000002004007986 */ /* 0x0011e2000c101b24 */
[----:B------:R-:W-:Y:S05]  /*5ee0*/  BRA `(.L_x_31557) ;  /* 0x0000000c00cc7947 */ /* 0x000fea0003800000 */
.L_x_31559:
[----:B-----5:R-:W0:Y:S02]  /*5ef0*/  F2I.F64.TRUNC R33, R32 ;  /* 0x0000002000217311 */ /* 0x020e24000030d100 */
[----:B0-----:R0:W-:Y:S01]  /*5f00*/  STG.E desc[UR36][R4.64], R33 ;  /* 0x0000002104007986 */ /* 0x0011e2000c101924 */
[----:B------:R-:W-:Y:S05]  /*5f10*/  BRA `(.L_x_31557) ;  /* 0x0000000c00c07947 */ /* 0x000fea0003800000 */
.L_x_31558:
[----:B-----5:R-:W0:Y:S02]  /*5f20*/  F2I.F64.TRUNC R33, R32 ;  /* 0x0000002000217311 */ /* 0x020e24000030d100 */
[----:B0-----:R0:W-:Y:S01]  /*5f30*/  STG.E.U16 desc[UR36][R4.64], R33 ;  /* 0x0000002104007986 */ /* 0x0011e2000c101524 */
[----:B------:R-:W-:Y:S05]  /*5f40*/  BRA `(.L_x_31557) ;  /* 0x0000000c00b47947 */ /* 0x000fea0003800000 */
.L_x_31553:
        /* <DEDUP_REMOVED lines=8> */
[----:B-----5:R-:W0:Y:S01]  /*5fd0*/  F2F.F32.F64 R3, R32 ;  /* 0x0000002000037310 */ /* 0x020e220000301000 */
[----:B------:R-:W-:-:S14]  /*5fe0*/  DSETP.GEU.AND P0, PT, |R32|, UR4, PT ;  /* 0x0000000420007e2a */ /* 0x000fdc000bf0e200 */
[----:B0-----:R-:W-:-:S05]  /*5ff0*/  @!P0 FMUL R3, R3, 1.175494350822287508e-38 ;  /* 0x0080000003038820 */ /* 0x001fca0000400000 */
[----:B------:R0:W-:Y:S01]  /*6000*/  STG.E desc[UR36][R4.64], R3 ;  /* 0x0000000304007986 */ /* 0x0001e2000c101924 */
[----:B------:R-:W-:Y:S05]  /*6010*/  BRA `(.L_x_31557) ;  /* 0x0000000c00807947 */ /* 0x000fea0003800000 */
.L_x_31561:
[----:B------:R-:W-:Y:S01]  /*6020*/  UMOV UR4, 0xf0000000 ;  /* 0xf000000000047882 */ /* 0x000fe20000000000 */
[----:B------:R-:W-:Y:S01]  /*6030*/  UMOV UR5, 0x380fffff ;  /* 0x380fffff00057882 */ /* 0x000fe20000000000 */
[----:B-----5:R-:W0:Y:S01]  /*6040*/  F2F.F32.F64 R0, R32 ;  /* 0x0000002000007310 */ /* 0x020e220000301000 */
[----:B------:R-:W-:-:S14]  /*6050*/  DSETP.GEU.AND P0, PT, |R32|, UR4, PT ;  /* 0x0000000420007e2a */ /* 0x000fdc000bf0e200 */
[----:B0-----:R-:W-:-:S05]  /*6060*/  @!P0 FMUL R0, R0, 1.175494350822287508e-38 ;  /* 0x0080000000008820 */ /* 0x001fca0000400000 */
[----:B------:R-:W-:-:S05]  /*6070*/  F2FP.F16.F32.PACK_AB R0, RZ, R0 ;  /* 0x00000000ff00723e */ /* 0x000fca00000000ff */
[----:B------:R0:W-:Y:S01]  /*6080*/  STG.E.U16 desc[UR36][R4.64], R0 ;  /* 0x0000000004007986 */ /* 0x0001e2000c101524 */
[----:B------:R-:W-:Y:S05]  /*6090*/  BRA `(.L_x_31557) ;  /* 0x0000000c00607947 */ /* 0x000fea0003800000 */
.L_x_31560:
        /* <DEDUP_REMOVED lines=8> */
[----:B-----5:R-:W0:Y:S01]  /*6120*/  F2F.F32.F64 R6, R32 ;  /* 0x0000002000067310 */ /* 0x020e220000301000 */
[----:B------:R-:W-:Y:S01]  /*6130*/  DSETP.GEU.AND P0, PT, |R32|, UR4, PT ;  /* 0x0000000420007e2a */ /* 0x000fe2000bf0e200 */
[----:B------:R-:W-:-:S13]  /*6140*/  IMAD.MOV.U32 R7, RZ, RZ, RZ ;  /* 0x000000ffff077224 */ /* 0x000fda00078e00ff */
[----:B0-----:R-:W-:-:S05]  /*6150*/  @!P0 FMUL R6, R6, 1.175494350822287508e-38 ;  /* 0x0080000006068820 */ /* 0x001fca0000400000 */
[----:B------:R0:W-:Y:S01]  /*6160*/  STG.E.64 desc[UR36][R4.64], R6 ;  /* 0x0000000604007986 */ /* 0x0001e2000c101b24 */
[----:B------:R-:W-:Y:S05]  /*6170*/  BRA `(.L_x_31557) ;  /* 0x0000000c00287947 */ /* 0x000fea0003800000 */
.L_x_31563:
[----:B------:R-:W-:Y:S01]  /*6180*/  UMOV UR4, 0xf0000000 ;  /* 0xf000000000047882 */ /* 0x000fe20000000000 */
[----:B------:R-:W-:Y:S01]  /*6190*/  UMOV UR5, 0x380fffff ;  /* 0x380fffff00057882 */ /* 0x000fe20000000000 */
[----:B-----5:R-:W0:Y:S01]  /*61a0*/  F2F.F32.F64 R0, R32 ;  /* 0x0000002000007310 */ /* 0x020e220000301000 */
[----:B------:R-:W-:-:S14]  /*61b0*/  DSETP.GEU.AND P0, PT, |R32|, UR4, PT ;  /* 0x0000000420007e2a */ /* 0x000fdc000bf0e200 */
[----:B0-----:R-:W-:-:S05]  /*61c0*/  @!P0 FMUL R0, R0, 1.175494350822287508e-38 ;  /* 0x0080000000008820 */ /* 0x001fca0000400000 */
[----:B------:R-:W-:-:S04]  /*61d0*/  F2FP.F16.F32.PACK_AB R3, RZ, R0 ;  /* 0x00000000ff03723e */ /* 0x000fc800000000ff */
[----:B------:R-:W-:-:S05]  /*61e0*/  PRMT R3, R3, 0x5410, RZ ;  /* 0x0000541003037816 */ /* 0x000fca00000000ff */
[----:B------:R0:W-:Y:S01]  /*61f0*/  STG.E desc[UR36][R4.64], R3 ;  /* 0x0000000304007986 */ /* 0x0001e2000c101924 */
[----:B------:R-:W-:Y:S05]  /*6200*/  BRA `(.L_x_31557) ;  /* 0x0000000c00047947 */ /* 0x000fea0003800000 */
.L_x_31562:
[----:B-----5:R0:W-:Y:S01]  /*6210*/  STG.E.64 desc[UR36][R4.64], R32 ;  /* 0x0000002004007986 */ /* 0x0201e2000c101b24 */
[----:B------:R-:W-:Y:S05]  /*6220*/  BRA `(.L_x_31557) ;  /* 0x0000000800fc7947 */ /* 0x000fea0003800000 */
.L_x_31552:
        /* <DEDUP_REMOVED lines=8> */
[----:B-----5:R-:W-:-:S06]  /*62b0*/  DSETP.NEU.AND P0, PT, R32, RZ, PT ;  /* 0x000000ff2000722a */ /* 0x020fcc0003f0d000 */
[----:B------:R-:W-:-:S05]  /*62c0*/  SEL R3, RZ, 0x1, !P0 ;  /* 0x00000001ff037807 */ /* 0x000fca0004000000 */
[----:B------:R0:W-:Y:S01]  /*62d0*/  STG.E.U8 desc[UR36][R4.64], R3 ;  /* 0x0000000304007986 */ /* 0x0001e2000c101124 */
[----:B------:R-:W-:Y:S05]  /*62e0*/  BRA `(.L_x_31557) ;  /* 0x0000000800cc7947 */ /* 0x000fea0003800000 */
.L_x_31566:
[----:B------:R-:W-:-:S05]  /*62f0*/  CS2R R34, SRZ ;  /* 0x0000000000227805 */ /* 0x000fca000001ff00 */
[----:B-----5:R0:W-:Y:S01]  /*6300*/  STG.E.128 desc[UR36][R4.64], R32 ;  /* 0x0000002004007986 */ /* 0x0201e2000c101d24 */
[----:B------:R-:W-:Y:S05]  /*6310*/  BRA `(.L_x_31557) ;  /* 0x0000000800c07947 */ /* 0x000fea0003800000 */
.L_x_31565:
        /* <DEDUP_REMOVED lines=25> */
.L_x_31570:
[----:B------:R-:W-:Y:S05]  /*64b0*/  BSYNC B0 ;  /* 0x0000000000007941 */ /* 0x000fea0003800000 */
.L_x_31569:
[----:B------:R-:W-:-:S05]  /*64c0*/  LOP3.LUT R7, R0, R7, RZ, 0xfc, !PT ;  /* 0x0000000700077212 */ /* 0x000fca00078efcff */
[----:B------:R0:W-:Y:S01]  /*64d0*/  STG.E.U8 desc[UR36][R4.64], R7 ;  /* 0x0000000704007986 */ /* 0x0001e2000c101124 */
[----:B------:R-:W-:Y:S05]  /*64e0*/  BRA `(.L_x_31557) ;  /* 0x00000008004c7947 */ /* 0x000fea0003800000 */
.L_x_31568:
[----:B------:R-:W-:Y:S01]  /*64f0*/  UMOV UR4, 0xf0000000 ;  /* 0xf000000000047882 */ /* 0x000fe20000000000 */
[----:B------:R-:W-:Y:S01]  /*6500*/  UMOV UR5, 0x380fffff ;  /* 0x380fffff00057882 */ /* 0x000fe20000000000 */
[----:B-----5:R-:W0:Y:S01]  /*6510*/  F2F.F32.F64 R7, R32 ;  /* 0x0000002000077310 */ /* 0x020e220000301000 */
        /* <DEDUP_REMOVED lines=14> */
.L_x_31572:
[----:B------:R-:W-:Y:S01]  /*6600*/  IMAD.MOV.U32 R0, RZ, RZ, 0x7f ;  /* 0x0000007fff007424 */ /* 0x000fe200078e00ff */
[----:B------:R-:W-:-:S04]  /*6610*/  ISETP.GT.U32.AND P0, PT, R3, 0x7f800000, PT ;  /* 0x7f8000000300780c */ /* 0x000fc80003f04070 */
[----:B------:R-:W-:-:S09]  /*6620*/  SEL R0, R0, 0x7c, P0 ;  /* 0x0000007c00007807 */ /* 0x000fd20000000000 */
.L_x_31573:
[----:B------:R-:W-:Y:S05]  /*6630*/  BSYNC B0 ;  /* 0x0000000000007941 */ /* 0x000fea0003800000 */
.L_x_31571:
[----:B------:R-:W-:-:S04]  /*6640*/  LOP3.LUT R3, R7, 0x80000000, RZ, 0xc0, !PT ;  /* 0x8000000007037812 */ /* 0x000fc800078ec0ff */
[----:B------:R-:W-:-:S04]  /*6650*/  SHF.R.U32.HI R3, RZ, 0x18, R3 ;  /* 0x00000018ff037819 */ /* 0x000fc80000011603 */
[----:B------:R-:W-:-:S05]  /*6660*/  LOP3.LUT R3, R0, R3, RZ, 0xfc, !PT ;  /* 0x0000000300037212 */ /* 0x000fca00078efcff */
[----:B------:R0:W-:Y:S01]  /*6670*/  STG.E.U8 desc[UR36][R4.64], R3 ;  /* 0x0000000304007986 */ /* 0x0001e2000c101124 */
[----:B------:R-:W-:Y:S05]  /*6680*/  BRA `(.L_x_31557) ;  /* 0x0000000400e47947 */ /* 0x000fea0003800000 */
.L_x_31567:
[----:B------:R-:W-:Y:S01]  /*6690*/  UMOV UR4, 0xf0000000 ;  /* 0xf000000000047882 */ /* 0x000fe20000000000 */
[----:B------:R-:W-:Y:S01]  /*66a0*/  UMOV UR5, 0x380fffff ;  /* 0x380fffff00057882 */ /* 0x000fe20000000000 */
[----:B-----5:R-:W0:Y:S01]  /*66b0*/  F2F.F32.F64 R0, R32 ;  /* 0x0000002000007310 */ /* 0x020e220000301000 */
[----:B------:R-:W-:-:S14]  /*66c0*/  DSETP.GEU.AND P0, PT, |R32|, UR4, PT ;  /* 0x0000000420007e2a */ /* 0x000fdc000bf0e200 */
[----:B0-----:R-:W-:-:S05]  /*66d0*/  @!P0 FMUL R0, R0, 1.175494350822287508e-38 ;  /* 0x0080000000008820 */ /* 0x001fca0000400000 */
[----:B------:R-:W-:-:S05]  /*66e0*/  F2FP.BF16.F32.PACK_AB R0, RZ, R0 ;  /* 0x00000000ff00723e */ /* 0x000fca00000010ff */
[----:B------:R0:W-:Y:S01]  /*66f0*/  STG.E.U16 desc[UR36][R4.64], R0 ;  /* 0x0000000004007986 */ /* 0x0001e2000c101524 */
[----:B------:R-:W-:Y:S05]  /*6700*/  BRA `(.L_x_31557) ;  /* 0x0000000400c47947 */ /* 0x000fea0003800000 */
.L_x_31564:
        /* <DEDUP_REMOVED lines=8> */
[----:B-----5:R-:W0:Y:S02]  /*6790*/  F2I.U32.F64.TRUNC R33, R32 ;  /* 0x0000002000217311 */ /* 0x020e24000030d000 */
[----:B0-----:R0:W-:Y:S01]  /*67a0*/  STG.E.U16 desc[UR36][R4.64], R33 ;  /* 0x0000002104007986 */ /* 0x0011e2000c101524 */
[----:B------:R-:W-:Y:S05]  /*67b0*/  BRA `(.L_x_31557) ;  /* 0x0000000400987947 */ /* 0x000fea0003800000 */
.L_x_31576:
[----:B------:R-:W-:Y:S01]  /*67c0*/  UMOV UR4, 0xf0000000 ;  /* 0xf000000000047882 */ /* 0x000fe20000000000 */
[----:B------:R-:W-:Y:S01]  /*67d0*/  UMOV UR5, 0x380fffff ;  /* 0x380fffff00057882 */ /* 0x000fe20000000000 */
[----:B-----5:R-:W0:Y:S01]  /*67e0*/  F2F.F32.F64 R7, R32 ;  /* 0x0000002000077310 */ /* 0x020e220000301000 */
        /* <DEDUP_REMOVED lines=18> */
.L_x_31579:
[----:B------:R-:W-:-:S04]  /*6910*/  LOP3.LUT R0, R7, 0x80000000, RZ, 0xc0, !PT ;  /* 0x8000000007007812 */ /* 0x000fc800078ec0ff */
[----:B------:R-:W-:-:S04]  /*6920*/  SHF.R.U32.HI R0, RZ, 0x18, R0 ;  /* 0x00000018ff007819 */ /* 0x000fc80000011600 */
[----:B------:R-:W-:-:S07]  /*6930*/  LOP3.LUT R0, R3, R0, RZ, 0xfc, !PT ;  /* 0x0000000003007212 */ /* 0x000fce00078efcff */
.L_x_31578:
[----:B------:R-:W-:Y:S05]  /*6940*/  BSYNC B0 ;  /* 0x0000000000007941 */ /* 0x000fea0003800000 */
.L_x_31577:
[----:B------:R4:W-:Y:S01]  /*6950*/  STG.E.U8 desc[UR36][R4.64], R0 ;  /* 0x0000000004007986 */ /* 0x0009e2000c101124 */
[----:B------:R-:W-:Y:S05]  /*6960*/  BRA `(.L_x_31557) ;  /* 0x00000004002c7947 */ /* 0x000fea0003800000 */
.L_x_31575:
        /* <DEDUP_REMOVED lines=21> */
.L_x_31582:
[----:B------:R-:W-:-:S04]  /*6ac0*/  LOP3.LUT R0, R7, 0x80000000, RZ, 0xc0, !PT ;  /* 0x8000000007007812 */ /* 0x000fc800078ec0ff */
[----:B------:R-:W-:-:S04]  /*6ad0*/  SHF.R.U32.HI R0, RZ, 0x18, R0 ;  /* 0x00000018ff007819 */ /* 0x000fc80000011600 */
[----:B------:R-:W-:-:S07]  /*6ae0*/  LOP3.LUT R0, R3, R0, RZ, 0xfc, !PT ;  /* 0x0000000003007212 */ /* 0x000fce00078efcff */
.L_x_31581:
[----:B------:R-:W-:Y:S05]  /*6af0*/  BSYNC B0 ;  /* 0x0000000000007941 */ /* 0x000fea0003800000 */
.L_x_31580:
[----:B------:R3:W-:Y:S01]  /*6b00*/  STG.E.U8 desc[UR36][R4.64], R0 ;  /* 0x0000000004007986 */ /* 0x0007e2000c101124 */
[----:B------:R-:W-:Y:S05]  /*6b10*/  BRA `(.L_x_31557) ;  /* 0x0000000000c07947 */ /* 0x000fea0003800000 */
.L_x_31574:
        /* <DEDUP_REMOVED lines=26> */
.L_x_31556:
        /* <DEDUP_REMOVED lines=16> */
.L_x_31585:
[----:B------:R-:W-:Y:S05]  /*6dc0*/  BRA `(.L_x_31557) ;  /* 0x0000000000147947 */ /* 0x000fea0003800000 */
.L_x_31584:
[----:B-----5:R-:W0:Y:S02]  /*6dd0*/  F2I.U64.F64.TRUNC R32, R32 ;  /* 0x0000002000207311 */ /* 0x020e24000030d800 */
[----:B0-----:R2:W-:Y:S01]  /*6de0*/  STG.E.64 desc[UR36][R4.64], R32 ;  /* 0x0000002004007986 */ /* 0x0015e2000c101b24 */
[----:B------:R-:W-:Y:S05]  /*6df0*/  BRA `(.L_x_31557) ;  /* 0x0000000000087947 */ /* 0x000fea0003800000 */
.L_x_31583:
[----:B-----5:R-:W0:Y:S02]  /*6e00*/  F2I.U32.F64.TRUNC R33, R32 ;  /* 0x0000002000217311 */ /* 0x020e24000030d000 */
[----:B0-----:R0:W-:Y:S02]  /*6e10*/  STG.E desc[UR36][R4.64], R33 ;  /* 0x0000002104007986 */ /* 0x0011e4000c101924 */
.L_x_31557:
        /* <DEDUP_REMOVED lines=24> */
.L_x_31589:
[----:B------:R-:W0:Y:S02]  /*6fa0*/  F2I.S64.F64.TRUNC R16, R16 ;  /* 0x0000001000107311 */ /* 0x000e24000030d900 */
[----:B0-----:R-:W-:-:S05]  /*6fb0*/  IMAD.MOV.U32 R3, RZ, RZ, R16 ;  /* 0x000000ffff037224 */ /* 0x001fca00078e0010 */
[----:B------:R4:W-:Y:S01]  /*6fc0*/  STG.E.U8 desc[UR36][R4.64], R3 ;  /* 0x0000000304007986 */ /* 0x0009e2000c101124 */
[----:B------:R-:W-:Y:S05]  /*6fd0*/  BRA `(.L_x_31591) ;  /* 0x0000000c00f07947 */ /* 0x000fea0003800000 */
.L_x_31588:
        /* <DEDUP_REMOVED lines=9> */
.L_x_31593:
[----:B------:R-:W0:Y:S02]  /*7070*/  F2I.F64.TRUNC R17, R16 ;  /* 0x0000001000117311 */ /* 0x000e24000030d100 */
[----:B0-----:R2:W-:Y:S01]  /*7080*/  STG.E desc[UR36][R4.64], R17 ;  /* 0x0000001104007986 */ /* 0x0015e2000c101924 */
[----:B------:R-:W-:Y:S05]  /*7090*/  BRA `(.L_x_31591) ;  /* 0x0000000c00c07947 */ /* 0x000fea0003800000 */
.L_x_31592:
[----:B------:R-:W0:Y:S02]  /*70a0*/  F2I.F64.TRUNC R17, R16 ;  /* 0x0000001000117311 */ /* 0x000e24000030d100 */
[----:B0-----:R0:W-:Y:S01]  /*70b0*/  STG.E.U16 desc[UR36][R4.64], R17 ;  /* 0x0000001104007986 */ /* 0x0011e2000c101524 */
[----:B------:R-:W-:Y:S05]  /*70c0*/  BRA `(.L_x_31591) ;  /* 0x0000000c00b47947 */ /* 0x000fea0003800000 */
.L_x_31587:
        /* <DEDUP_REMOVED lines=13> */
.L_x_31595:
        /* <DEDUP_REMOVED lines=8> */
.L_x_31594:
        /* <DEDUP_REMOVED lines=14> */
.L_x_31597:
        /* <DEDUP_REMOVED lines=9> */
.L_x_31596:
[----:B------:R0:W-:Y:S01]  /*7390*/  STG.E.64 desc[UR36][R4.64], R16 ;  /* 0x0000001004007986 */ /* 0x0001e2000c101b24 */
[----:B------:R-:W-:Y:S05]  /*73a0*/  BRA `(.L_x_31591) ;  /* 0x0000000800fc7947 */ /* 0x000fea0003800000 */
.L_x_31586:
        /* <DEDUP_REMOVED lines=12> */
.L_x_31600:
[----:B------:R-:W-:-:S05]  /*7470*/  CS2R R18, SRZ ;  /* 0x0000000000127805 */ /* 0x000fca000001ff00 */
[----:B------:R0:W-:Y:S01]  /*7480*/  STG.E.128 desc[UR36][R4.64], R16 ;  /* 0x0000001004007986 */ /* 0x0001e2000c101d24 */
[----:B------:R-:W-:Y:S05]  /*7490*/  BRA `(.L_x_31591) ;  /* 0x0000000800c07947 */ /* 0x000fea0003800000 */
.L_x_31599:
        /* <DEDUP_REMOVED lines=25> */
.L_x_31604:
[----:B------:R-:W-:Y:S05]  /*7630*/  BSYNC B0 ;  /* 0x0000000000007941 */ /* 0x000fea0003800000 */
.L_x_31603:
[----:B------:R-:W-:-:S05]  /*7640*/  LOP3.LUT R7, R0, R7, RZ, 0xfc, !PT ;  /* 0x0000000700077212 */ /* 0x000fca00078efcff */
[----:B------:R0:W-:Y:S01]  /*7650*/  STG.E.U8 desc[UR36][R4.64], R7 ;  /* 0x0000000704007986 */ /* 0x0001e2000c101124 */
[----:B------:R-:W-:Y:S05]  /*7660*/  BRA `(.L_x_31591) ;  /* 0x00000008004c7947 */ /* 0x000fea0003800000 */
.L_x_31602:
        /* <DEDUP_REMOVED lines=17> */
.L_x_31606:
[----:B------:R-:W-:Y:S01]  /*7780*/  IMAD.MOV.U32 R0, RZ, RZ, 0x7f ;  /* 0x0000007fff007424 */ /* 0x000fe200078e00ff */
[----:B------:R-:W-:-:S04]  /*7790*/  ISETP.GT.U32.AND P0, PT, R3, 0x7f800000, PT ;  /* 0x7f8000000300780c */ /* 0x000fc80003f04070 */
[----:B------:R-:W-:-:S09]  /*77a0*/  SEL R0, R0, 0x7c, P0 ;  /* 0x0000007c00007807 */ /* 0x000fd20000000000 */
.L_x_31607:
[----:B------:R-:W-:Y:S05]  /*77b0*/  BSYNC B0 ;  /* 0x0000000000007941 */ /* 0x000fea0003800000 */
.L_x_31605:
[----:B------:R-:W-:-:S04]  /*77c0*/  LOP3.LUT R3, R7, 0x80000000, RZ, 0xc0, !PT ;  /* 0x8000000007037812 */ /* 0x000fc800078ec0ff */
[----:B------:R-:W-:-:S04]  /*77d0*/  SHF.R.U32.HI R3, RZ, 0x18, R3 ;  /* 0x00000018ff037819 */ /* 0x000fc80000011603 */
[----:B------:R-:W-:-:S05]  /*77e0*/  LOP3.LUT R3, R0, R3, RZ, 0xfc, !PT ;  /* 0x0000000300037212 */ /* 0x000fca00078efcff */
[----:B------:R0:W-:Y:S01]  /*77f0*/  STG.E.U8 desc[UR36][R4.64], R3 ;  /* 0x0000000304007986 */ /* 0x0001e2000c101124 */
[----:B------:R-:W-:Y:S05]  /*7800*/  BRA `(.L_x_31591) ;  /* 0x0000000400e47947 */ /* 0x000fea0003800000 */
.L_x_31601:
        /* <DEDUP_REMOVED lines=8> */
.L_x_31598:
        /* <DEDUP_REMOVED lines=11> */
.L_x_31610:
        /* <DEDUP_REMOVED lines=21> */
.L_x_31613:
[----:B------:R-:W-:-:S04]  /*7a90*/  LOP3.LUT R0, R7, 0x80000000, RZ, 0xc0, !PT ;  /* 0x8000000007007812 */ /* 0x000fc800078ec0ff */
[----:B------:R-:W-:-:S04]  /*7aa0*/  SHF.R.U32.HI R0, RZ, 0x18, R0 ;  /* 0x00000018ff007819 */ /* 0x000fc80000011600 */
[----:B------:R-:W-:-:S07]  /*7ab0*/  LOP3.LUT R0, R3, R0, RZ, 0xfc, !PT ;  /* 0x0000000003007212 */ /* 0x000fce00078efcff */
.L_x_31612:
[----:B------:R-:W-:Y:S05]  /*7ac0*/  BSYNC B0 ;  /* 0x0000000000007941 */ /* 0x000fea0003800000 */
.L_x_31611:
[----:B------:R0:W-:Y:S01]  /*7ad0*/  STG.E.U8 desc[UR36][R4.64], R0 ;  /* 0x0000000004007986 */ /* 0x0001e2000c101124 */
[----:B------:R-:W-:Y:S05]  /*7ae0*/  BRA `(.L_x_31591) ;  /* 0x00000004002c7947 */ /* 0x000fea0003800000 */
.L_x_31609:
        /* <DEDUP_REMOVED lines=21> */
.L_x_31616:
[----:B------:R-:W-:-:S04]  /*7c40*/  LOP3.LUT R0, R7, 0x80000000, RZ, 0xc0, !PT ;  /* 0x8000000007007812 */ /* 0x000fc800078ec0ff */
[----:B------:R-:W-:-:S04]  /*7c50*/  SHF.R.U32.HI R0, RZ, 0x18, R0 ;  /* 0x00000018ff007819 */ /* 0x000fc80000011600 */
[----:B------:R-:W-:-:S07]  /*7c60*/  LOP3.LUT R0, R3, R0, RZ, 0xfc, !PT ;  /* 0x0000000003007212 */ /* 0x000fce00078efcff */
.L_x_31615:
[----:B------:R-:W-:Y:S05]  /*7c70*/  BSYNC B0 ;  /* 0x0000000000007941 */ /* 0x000fea0003800000 */
.L_x_31614:
[----:B------:R0:W-:Y:S01]  /*7c80*/  STG.E.U8 desc[UR36][R4.64], R0 ;  /* 0x0000000004007986 */ /* 0x0001e2000c101124 */
[----:B------:R-:W-:Y:S05]  /*7c90*/  BRA `(.L_x_31591) ;  /* 0x0000000000c07947 */ /* 0x000fea0003800000 */
.L_x_31608:
        /* <DEDUP_REMOVED lines=26> */
.L_x_31590:
        /* <DEDUP_REMOVED lines=16> */
.L_x_31619:
[----:B------:R-:W-:Y:S05]  /*7f40*/  BRA `(.L_x_31591) ;  /* 0x0000000000147947 */ /* 0x000fea0003800000 */
.L_x_31618:
[----:B------:R-:W0:Y:S02]  /*7f50*/  F2I.U64.F64.TRUNC R16, R16 ;  /* 0x0000001000107311 */ /* 0x000e24000030d800 */
[----:B0-----:R0:W-:Y:S01]  /*7f60*/  STG.E.64 desc[UR36][R4.64], R16 ;  /* 0x0000001004007986 */ /* 0x0011e2000c101b24 */
[----:B------:R-:W-:Y:S05]  /*7f70*/  BRA `(.L_x_31591) ;  /* 0x0000000000087947 */ /* 0x000fea0003800000 */
.L_x_31617:
[----:B------:R-:W0:Y:S02]  /*7f80*/  F2I.U32.F64.TRUNC R17, R16 ;  /* 0x0000001000117311 */ /* 0x000e24000030d000 */
[----:B0-----:R0:W-:Y:S02]  /*7f90*/  STG.E desc[UR36][R4.64], R17 ;  /* 0x0000001104007986 */ /* 0x0011e4000c101924 */
.L_x_31591:
[----:B------:R-:W-:-:S07]  /*7fa0*/  VIADD R26, R26, 0x80 ;  /* 0x000000801a1a7836 */ /* 0x000fce0000000000 */
.L_x_31551:
[----:B------:R-:W-:Y:S05]  /*7fb0*/  BSYNC B6 ;  /* 0x0000000000067941 */ /* 0x000fea0003800000 */
.L_x_31550:
        /* <DEDUP_REMOVED lines=20> */
[----:B0-----:R-:W-:Y:S01]  /*8100*/  STG.E.U8 desc[UR36][R4.64], R25 ;  /* 0x0000001904007986 */ /* 0x001fe2000c101124 */
[----:B------:R-:W-:Y:S05]  /*8110*/  EXIT ;  /* 0x000000000000794d */ /* 0x000fea0003800000 */
.L_x_31623:
[----:B-----5:R-:W0:Y:S02]  /*8120*/  F2I.S64.F64.TRUNC R24, R24 ;  /* 0x0000001800187311 */ /* 0x020e24000030d900 */
[----:B0-----:R-:W-:-:S05]  /*8130*/  IMAD.MOV.U32 R3, RZ, RZ, R24 ;  /* 0x000000ffff037224 */ /* 0x001fca00078e0018 */
[----:B------:R-:W-:Y:S01]  /*8140*/  STG.E.U8 desc[UR36][R4.64], R3 ;  /* 0x0000000304007986 */ /* 0x000fe2000c101124 */
[----:B------:R-:W-:Y:S05]  /*8150*/  EXIT ;  /* 0x000000000000794d */ /* 0x000fea0003800000 */
.L_x_31622:
[----:B------:R-:W-:-:S13]  /*8160*/  ISETP.NE.AND P0, PT, R0, 0x2, PT ;  /* 0x000000020000780c */ /* 0x000fda0003f05270 */
[----:B------:R-:W-:Y:S05]  /*8170*/  @!P0 BRA `(.L_x_31625) ;  /* 0x0000000000288947 */ /* 0x000fea0003800000 */
[----:B------:R-:W-:-:S13]  /*8180*/  ISETP.NE.AND P0, PT, R0, 0x3, PT ;  /* 0x000000030000780c */ /* 0x000fda0003f05270 */
[----:B------:R-:W-:Y:S05]  /*8190*/  @!P0 BRA `(.L_x_31626) ;  /* 0x0000000000148947 */ /* 0x000fea0003800000 */
[----:B------:R-:W-:-:S13]  /*81a0*/  ISETP.NE.AND P0, PT, R0, 0x4, PT ;  /* 0x000000040000780c */ /* 0x000fda0003f05270 */
[----:B------:R-:W-:Y:S05]  /*81b0*/  @P0 BRA `(.L_x_31624) ;  /* 0x0000000c00880947 */ /* 0x000fea0003800000 */
[----:B-----5:R-:W0:Y:S02]  /*81c0*/  F2I.S64.F64.TRUNC R24, R24 ;  /* 0x0000001800187311 */ /* 0x020e24000030d900 */
[----:B0-----:R-:W-:Y:S01]  /*81d0*/  STG.E.64 desc[UR36][R4.64], R24 ;  /* 0x0000001804007986 */ /* 0x001fe2000c101b24 */
[----:B------:R-:W-:Y:S05]  /*81e0*/  EXIT ;  /* 0x000000000000794d */ /* 0x000fea0003800000 */
.L_x_31626:
[----:B-----5:R-:W0:Y:S02]  /*81f0*/  F2I.F64.TRUNC R25, R24 ;  /* 0x0000001800197311 */ /* 0x020e24000030d100 */
[----:B0-----:R-:W-:Y:S01]  /*8200*/  STG.E desc[UR36][R4.64], R25 ;  /* 0x0000001904007986 */ /* 0x001fe2000c101924 */
[----:B------:R-:W-:Y:S05]  /*8210*/  EXIT ;  /* 0x000000000000794d */ /* 0x000fea0003800000 */
.L_x_31625:
[----:B-----5:R-:W0:Y:S02]  /*8220*/  F2I.F64.TRUNC R25, R24 ;  /* 0x0000001800197311 */ /* 0x020e24000030d100 */
[----:B0-----:R-:W-:Y:S01]  /*8230*/  STG.E.U16 desc[UR36][R4.64], R25 ;  /* 0x0000001904007986 */ /* 0x001fe2000c101524 */
[----:B------:R-:W-:Y:S05]  /*8240*/  EXIT ;  /* 0x000000000000794d */ /* 0x000fea0003800000 */
.L_x_31621:
        /* <DEDUP_REMOVED lines=11> */
[----:B------:R-:W-:Y:S01]  /*8300*/  STG.E desc[UR36][R4.64], R3 ;  /* 0x0000000304007986 */ /* 0x000fe2000c101924 */
[----:B------:R-:W-:Y:S05]  /*8310*/  EXIT ;  /* 0x000000000000794d */ /* 0x000fea0003800000 */
.L_x_31628:
[----:B------:R-:W-:Y:S01]  /*8320*/  UMOV UR4, 0xf0000000 ;  /* 0xf000000000047882 */ /* 0x000fe20000000000 */
[----:B------:R-:W-:Y:S01]  /*8330*/  UMOV UR5, 0x380fffff ;  /* 0x380fffff00057882 */ /* 0x000fe20000000000 */
[----:B-----5:R-:W0:Y:S01]  /*8340*/  F2F.F32.F64 R0, R24 ;  /* 0x0000001800007310 */ /* 0x020e220000301000 */
[----:B------:R-:W-:-:S14]  /*8350*/  DSETP.GEU.AND P0, PT, |R24|, UR4, PT ;  /* 0x0000000418007e2a */ /* 0x000fdc000bf0e200 */
[----:B0-----:R-:W-:-:S05]  /*8360*/  @!P0 FMUL R0, R0, 1.175494350822287508e-38 ;  /* 0x0080000000008820 */ /* 0x001fca0000400000 */
[----:B------:R-:W-:-:S05]  /*8370*/  F2FP.F16.F32.PACK_AB R0, RZ, R0 ;  /* 0x00000000ff00723e */ /* 0x000fca00000000ff */
[----:B------:R-:W-:Y:S01]  /*8380*/  STG.E.U16 desc[UR36][R4.64], R0 ;  /* 0x0000000004007986 */ /* 0x000fe2000c101524 */
[----:B------:R-:W-:Y:S05]  /*8390*/  EXIT ;  /* 0x000000000000794d */ /* 0x000fea0003800000 */
.L_x_31627:
        /* <DEDUP_REMOVED lines=12> */
[----:B------:R-:W-:Y:S01]  /*8460*/  STG.E.64 desc[UR36][R4.64], R2 ;  /* 0x0000000204007986 */ /* 0x000fe2000c101b24 */
[----:B------:R-:W-:Y:S05]  /*8470*/  EXIT ;  /* 0x000000000000794d */ /* 0x000fea0003800000 */
.L_x_31630:
[----:B------:R-:W-:Y:S01]  /*8480*/  UMOV UR4, 0xf0000000 ;  /* 0xf000000000047882 */ /* 0x000fe20000000000 */
[----:B------:R-:W-:Y:S01]  /*8490*/  UMOV UR5, 0x380fffff ;  /* 0x380fffff00057882 */ /* 0x000fe20000000000 */
[----:B-----5:R-:W0:Y:S01]  /*84a0*/  F2F.F32.F64 R0, R24 ;  /* 0x0000001800007310 */ /* 0x020e220000301000 */
[----:B------:R-:W-:-:S14]  /*84b0*/  DSETP.GEU.AND P0, PT, |R24|, UR4, PT ;  /* 0x0000000418007e2a */ /* 0x000fdc000bf0e200 */
[----:B0-----:R-:W-:-:S05]  /*84c0*/  @!P0 FMUL R0, R0, 1.175494350822287508e-38 ;  /* 0x0080000000008820 */ /* 0x001fca0000400000 */
[----:B------:R-:W-:-:S04]  /*84d0*/  F2FP.F16.F32.PACK_AB R3, RZ, R0 ;  /* 0x00000000ff03723e */ /* 0x000fc800000000ff */
[----:B------:R-:W-:-:S05]  /*84e0*/  PRMT R3, R3, 0x5410, RZ ;  /* 0x0000541003037816 */ /* 0x000fca00000000ff */
[----:B------:R-:W-:Y:S01]  /*84f0*/  STG.E desc[UR36][R4.64], R3 ;  /* 0x0000000304007986 */ /* 0x000fe2000c101924 */
[----:B------:R-:W-:Y:S05]  /*8500*/  EXIT ;  /* 0x000000000000794d */ /* 0x000fea0003800000 */
.L_x_31629:
[----:B-----5:R-:W-:Y:S01]  /*8510*/  STG.E.64 desc[UR36][R4.64], R24 ;  /* 0x0000001804007986 */ /* 0x020fe2000c101b24 */
[----:B------:R-:W-:Y:S05]  /*8520*/  EXIT ;  /* 0x000000000000794d */ /* 0x000fea0003800000 */
.L_x_31620:
        /* <DEDUP_REMOVED lines=10> */
[----:B------:R-:W-:Y:S01]  /*85d0*/  STG.E.U8 desc[UR36][R4.64], R3 ;  /* 0x0000000304007986 */ /* 0x000fe2000c101124 */
[----:B------:R-:W-:Y:S05]  /*85e0*/  EXIT ;  /* 0x000000000000794d */ /* 0x000fea0003800000 */
.L_x_31633:
[----:B------:R-:W-:-:S05]  /*85f0*/  CS2R R26, SRZ ;  /* 0x00000000001a7805 */ /* 0x000fca000001ff00 */
[----:B-----5:R-:W-:Y:S01]  /*8600*/  STG.E.128 desc[UR36][R4.64], R24 ;  /* 0x0000001804007986 */ /* 0x020fe2000c101d24 */
[----:B------:R-:W-:Y:S05]  /*8610*/  EXIT ;  /* 0x000000000000794d */ /* 0x000fea0003800000 */
.L_x_31632:
        /* <DEDUP_REMOVED lines=25> */
.L_x_31637:
[----:B------:R-:W-:Y:S05]  /*87b0*/  BSYNC B0 ;  /* 0x0000000000007941 */ /* 0x000fea0003800000 */
.L_x_31636:
[----:B------:R-:W-:-:S05]  /*87c0*/  LOP3.LUT R3, R0, R3, RZ, 0xfc, !PT ;  /* 0x0000000300037212 */ /* 0x000fca00078efcff */
[----:B------:R-:W-:Y:S01]  /*87d0*/  STG.E.U8 desc[UR36][R4.64], R3 ;  /* 0x0000000304007986 */ /* 0x000fe2000c101124 */
[----:B------:R-:W-:Y:S05]  /*87e0*/  EXIT ;  /* 0x000000000000794d */ /* 0x000fea0003800000 */
.L_x_31635:
        /* <DEDUP_REMOVED lines=17> */
.L_x_31639:
[----:B------:R-:W-:Y:S01]  /*8900*/  IMAD.MOV.U32 R0, RZ, RZ, 0x7f ;  /* 0x0000007fff007424 */ /* 0x000fe200078e00ff */
[----:B------:R-:W-:-:S04]  /*8910*/  ISETP.GT.U32.AND P0, PT, R2, 0x7f800000, PT ;  /* 0x7f8000000200780c */ /* 0x000fc80003f04070 */
[----:B------:R-:W-:-:S09]  /*8920*/  SEL R0, R0, 0x7c, P0 ;  /* 0x0000007c00007807 */ /* 0x000fd20000000000 */
.L_x_31640:
[----:B------:R-:W-:Y:S05]  /*8930*/  BSYNC B0 ;  /* 0x0000000000007941 */ /* 0x000fea0003800000 */
.L_x_31638:
[----:B------:R-:W-:-:S04]  /*8940*/  LOP3.LUT R2, R3, 0x80000000, RZ, 0xc0, !PT ;  /* 0x8000000003027812 */ /* 0x000fc800078ec0ff */
[----:B------:R-:W-:-:S04]  /*8950*/  SHF.R.U32.HI R3, RZ, 0x18, R2 ;  /* 0x00000018ff037819 */ /* 0x000fc80000011602 */
[----:B------:R-:W-:-:S05]  /*8960*/  LOP3.LUT R3, R0, R3, RZ, 0xfc, !PT ;  /* 0x0000000300037212 */ /* 0x000fca00078efcff */
[----:B------:R-:W-:Y:S01]  /*8970*/  STG.E.U8 desc[UR36][R4.64], R3 ;  /* 0x0000000304007986 */ /* 0x000fe2000c101124 */
[----:B------:R-:W-:Y:S05]  /*8980*/  EXIT ;  /* 0x000000000000794d */ /* 0x000fea0003800000 */
.L_x_31634:
[----:B------:R-:W-:Y:S01]  /*8990*/  UMOV UR4, 0xf0000000 ;  /* 0xf000000000047882 */ /* 0x000fe20000000000 */
[----:B------:R-:W-:Y:S01]  /*89a0*/  UMOV UR5, 0x380fffff ;  /* 0x380fffff00057882 */ /* 0x000fe20000000000 */
[----:B-----5:R-:W0:Y:S01]  /*89b0*/  F2F.F32.F64 R0, R24 ;  /* 0x0000001800007310 */ /* 0x020e220000301000 */
[----:B------:R-:W-:-:S14]  /*89c0*/  DSETP.GEU.AND P0, PT, |R24|, UR4, PT ;  /* 0x0000000418007e2a */ /* 0x000fdc000bf0e200 */
[----:B0-----:R-:W-:-:S05]  /*89d0*/  @!P0 FMUL R0, R0, 1.175494350822287508e-38 ;  /* 0x0080000000008820 */ /* 0x001fca0000400000 */
[----:B------:R-:W-:-:S05]  /*89e0*/  F2FP.BF16.F32.PACK_AB R0, RZ, R0 ;  /* 0x00000000ff00723e */ /* 0x000fca00000010ff */
[----:B------:R-:W-:Y:S01]  /*89f0*/  STG.E.U16 desc[UR36][R4.64], R0 ;  /* 0x0000000004007986 */ /* 0x000fe2000c101524 */
[----:B------:R-:W-:Y:S05]  /*8a00*/  EXIT ;  /* 0x000000000000794d */ /* 0x000fea0003800000 */
.L_x_31631:
        /* <DEDUP_REMOVED lines=9> */
[----:B0-----:R-:W-:Y:S01]  /*8aa0*/  STG.E.U16 desc[UR36][R4.64], R25 ;  /* 0x0000001904007986 */ /* 0x001fe2000c101524 */
[----:B------:R-:W-:Y:S05]  /*8ab0*/  EXIT ;  /* 0x000000000000794d */ /* 0x000fea0003800000 */
.L_x_31643:
        /* <DEDUP_REMOVED lines=21> */
.L_x_31646:
[----:B------:R-:W-:-:S04]  /*8c10*/  LOP3.LUT R2, R7, 0x80000000, RZ, 0xc0, !PT ;  /* 0x8000000007027812 */ /* 0x000fc800078ec0ff */
[----:B------:R-:W-:-:S04]  /*8c20*/  SHF.R.U32.HI R3, RZ, 0x18, R2 ;  /* 0x00000018ff037819 */ /* 0x000fc80000011602 */
[----:B------:R-:W-:-:S04]  /*8c30*/  LOP3.LUT R0, R0, R3, RZ, 0xfc, !PT ;  /* 0x0000000300007212 */ /* 0x000fc800078efcff */
[----:B------:R-:W-:-:S07]  /*8c40*/  PRMT R2, R0, 0x7610, R2 ;  /* 0x0000761000027816 */ /* 0x000fce0000000002 */
.L_x_31645:
[----:B------:R-:W-:Y:S05]  /*8c50*/  BSYNC B0 ;  /* 0x0000000000007941 */ /* 0x000fea0003800000 */
.L_x_31644:
[----:B------:R-:W-:Y:S01]  /*8c60*/  STG.E.U8 desc[UR36][R4.64], R2 ;  /* 0x0000000204007986 */ /* 0x000fe2000c101124 */
[----:B------:R-:W-:Y:S05]  /*8c70*/  EXIT ;  /* 0x000000000000794d */ /* 0x000fea0003800000 */
.L_x_31642:
        /* <DEDUP_REMOVED lines=21> */
.L_x_31649:
[----:B------:R-:W-:-:S04]  /*8dd0*/  LOP3.LUT R2, R7, 0x80000000, RZ, 0xc0, !PT ;  /* 0x8000000007027812 */ /* 0x000fc800078ec0ff */
[----:B------:R-:W-:-:S04]  /*8de0*/  SHF.R.U32.HI R3, RZ, 0x18, R2 ;  /* 0x00000018ff037819 */ /* 0x000fc80000011602 */
[----:B------:R-:W-:-:S04]  /*8df0*/  LOP3.LUT R0, R0, R3, RZ, 0xfc, !PT ;  /* 0x0000000300007212 */ /* 0x000fc800078efcff */
[----:B------:R-:W-:-:S07]  /*8e00*/  PRMT R2, R0, 0x7610, R2 ;  /* 0x0000761000027816 */ /* 0x000fce0000000002 */
.L_x_31648:
[----:B------:R-:W-:Y:S05]  /*8e10*/  BSYNC B0 ;  /* 0x0000000000007941 */ /* 0x000fea0003800000 */
.L_x_31647:
[----:B------:R-:W-:Y:S01]  /*8e20*/  STG.E.U8 desc[UR36][R4.64], R2 ;  /* 0x0000000204007986 */ /* 0x000fe2000c101124 */
[----:B------:R-:W-:Y:S05]  /*8e30*/  EXIT ;  /* 0x000000000000794d */ /* 0x000fea0003800000 */
.L_x_31641:
        /* <DEDUP_REMOVED lines=26> */
.L_x_31624:
        /* <DEDUP_REMOVED lines=15> */
[----:B-1---5:R-:W-:Y:S05]  /*90d0*/  CALL.ABS.NOINC R2 ;  /* 0x0000000002007343 */ /* 0x022fea0003c00000 */
.L_x_31652:
[----:B------:R-:W-:Y:S05]  /*90e0*/  EXIT ;  /* 0x000000000000794d */ /* 0x000fea0003800000 */
.L_x_31651:
[----:B-----5:R-:W0:Y:S02]  /*90f0*/  F2I.U64.F64.TRUNC R24, R24 ;  /* 0x0000001800187311 */ /* 0x020e24000030d800 */
[----:B0-----:R-:W-:Y:S01]  /*9100*/  STG.E.64 desc[UR36][R4.64], R24 ;  /* 0x0000001804007986 */ /* 0x001fe2000c101b24 */
[----:B------:R-:W-:Y:S05]  /*9110*/  EXIT ;  /* 0x000000000000794d */ /* 0x000fea0003800000 */
.L_x_31650:
[----:B-----5:R-:W0:Y:S02]  /*9120*/  F2I.U32.F64.TRUNC R25, R24 ;  /* 0x0000001800197311 */ /* 0x020e24000030d000 */
[----:B0-----:R-:W-:Y:S01]  /*9130*/  STG.E desc[UR36][R4.64], R25 ;  /* 0x0000001904007986 */ /* 0x001fe2000c101924 */
[----:B------:R-:W-:Y:S05]  /*9140*/  EXIT ;  /* 0x000000000000794d */ /* 0x000fea0003800000 */
.L_x_31653:
        /* <DEDUP_REMOVED lines=11> */
.L_x_32303:


//--------------------- .text._ZN2at6native18elementwise_kernelILi128ELi2EZNS0_22gpu_kernel_impl_nocastINS0_13AUnaryFunctorIdddZZZNS0_21nextafter_kernel_cudaERNS_18TensorIteratorBaseEENKUlvE_clEvENKUlvE_clEvEUlddE_EEEEvS5_RKT_EUliE_EEviT1_ --------------------------
	.section	.text._ZN2at6native18elementwise_kernelILi128ELi2EZNS0_22gpu_kernel_impl_nocastINS0_13AUnaryFunctorIdddZZZNS0_21nextafter_kernel_cudaERNS_18TensorIteratorBaseEENKUlvE_clEvENKUlvE_clEvEUlddE_EEEEvS5_RKT_EUliE_EEviT1_,"ax",@progbits
	.align	128
        .global         _ZN2at6native18elementwise_kernelILi128ELi2EZNS0_22gpu_kernel_impl_nocastINS0_13AUnaryFunctorIdddZZZNS0_21nextafter_kernel_cudaERNS_18TensorIteratorBaseEENKUlvE_clEvENKUlvE_clEvEUlddE_EEEEvS5_RKT_EUliE_EEviT1_
        .type           _ZN2at6native18elementwise_kernelILi128ELi2EZNS0_22gpu_kernel_impl_nocastINS0_13AUnaryFunctorIdddZZZNS0_21nextafter_kernel_cudaERNS_18TensorIteratorBaseEENKUlvE_clEvENKUlvE_clEvEUlddE_EEEEvS5_RKT_EUliE_EEviT1_,@function
        .size           _ZN2at6native18elementwise_kernelILi128ELi2EZNS0_22gpu_kernel_impl_nocastINS0_13AUnaryFunctorIdddZZZNS0_21nextafter_kernel_cudaERNS_18TensorIteratorBaseEENKUlvE_clEvENKUlvE_clEvEUlddE_EEEEvS5_RKT_EUliE_EEviT1_,(.L_x_32304 - _ZN2at6native18elementwise_kernelILi128ELi2EZNS0_22gpu_kernel_impl_nocastINS0_13AUnaryFunctorIdddZZZNS0_21nextafter_kernel_cudaERNS_18TensorIteratorBaseEENKUlvE_clEvENKUlvE_clEvEUlddE_EEEEvS5_RKT_EUliE_EEviT1_)
        .other          _ZN2at6native18elementwise_kernelILi128ELi2EZNS0_22gpu_kernel_impl_nocastINS0_13AUnaryFunctorIdddZZZNS0_21nextafter_kernel_cudaERNS_18TensorIteratorBaseEENKUlvE_clEvENKUlvE_clEvEUlddE_EEEEvS5_RKT_EUliE_EEviT1_,@"STO_CUDA_ENTRY STV_DEFAULT"
_ZN2at6native18elementwise_kernelILi128ELi2EZNS0_22gpu_kernel_impl_nocastINS0_13AUnaryFunctorIdddZZZNS0_21nextafter_kernel_cudaERNS_18TensorIteratorBaseEENKUlvE_clEvENKUlvE_clEvEUlddE_EEEEvS5_RKT_EUliE_EEviT1_:
.text._ZN2at6native18elementwise_kernelILi128ELi2EZNS0_22gpu_kernel_impl_nocastINS0_13AUnaryFunctorIdddZZZNS0_21nextafter_kernel_cudaERNS_18TensorIteratorBaseEENKUlvE_clEvENKUlvE_clEvEUlddE_EEEEvS5_RKT_EUliE_EEviT1_:
[----:B------:R-:W-:Y:S01]  /*0000*/  LDC R1, c[0x0][0x28] ;  /* 0x00000a00ff017b82 */ /* 0x000fe20000000800 */
[----:B------:R-:W0:Y:S01]  /*0010*/  S2R R3, SR_CTAID.X ;  /* 0x0000000000037919 */ /* 0x000e220000002500 */
[----:B------:R-:W-:Y:S01]  /*0020*/  ULDC UR6, c[0x0][0x210] ;  /* 0x0000840000067ab9 */ /* 0x000fe20000000800 */
[----:B------:R-:W-:Y:S01]  /*0030*/  ULDC UR7, c[0x0][0x42c] ;  /* 0x00010b0000077ab9 */ /* 0x000fe20000000800 */
[----:B------:R-:W-:Y:S01]  /*0040*/  ULDC.64 UR4, c[0x0][0x208] ;  /* 0x0000820000047ab9 */ /* 0x000fe20000000a00 */
[----:B------:R-:W0:Y:S01]  /*0050*/  S2R R0, SR_TID.X ;  /* 0x0000000000007919 */ /* 0x000e220000002100 */
[----:B------:R-:W-:Y:S01]  /*0060*/  ULOP3.LUT UR8, UR7, 0x7fffffff, URZ, 0xc0, !UPT ;  /* 0x7fffffff07087892 */ /* 0x000fe2000f8ec03f */
[----:B------:R-:W-:Y:S01]  /*0070*/  BSSY B0, `(.L_x_31654) ;  /* 0x000015d000007945 */ /* 0x000fe20003800000 */
        /* <DEDUP_REMOVED lines=305> */
.L_x_31656:
        /* <DEDUP_REMOVED lines=9> */
[----:B--2---:R-:W-:-:S06]  /*1420*/  DSETP.GTU.AND P0, PT, |R6|, +INF , PT ;  /* 0x7ff000000600742a */ /* 0x004fcc0003f0c200 */
[----:B0-----:R-:W-:-:S14]  /*1430*/  DSETP.GTU.OR P0, PT, |R8|, +INF , P0 ;  /* 0x7ff000000800742a */ /* 0x001fdc000070c600 */
[----:B------:R-:W-:Y:S05]  /*1440*/  @P0 BRA `(.L_x_31658) ;  /* 0x00000000006c0947 */ /* 0x000fea0003800000 */
[----:B------:R-:W0:Y:S01]  /*1450*/  LDC R11, c[0x0][0x428] ;  /* 0x00010a00ff0b7b82 */ /* 0x000e220000000800 */
[----:B------:R-:W-:Y:S02]  /*1460*/  LOP3.LUT R2, R7, UR7, RZ, 0xfc, !PT ;  /* 0x0000000707027c12 */ /* 0x000fe4000f8efcff */
[----:B0-----:R-:W-:-:S04]  /*1470*/  LOP3.LUT R0, R6, R11, RZ, 0xfc, !PT ;  /* 0x0000000b06007212 */ /* 0x001fc800078efcff */
[----:B------:R-:W-:-:S04]  /*1480*/  ISETP.NE.U32.AND P0, PT, R0, RZ, PT ;  /* 0x000000ff0000720c */ /* 0x000fc80003f05070 */
[----:B------:R-:W-:-:S13]  /*1490*/  LOP3.LUT P0, RZ, R2, 0x7fffffff, RZ, 0xc0, P0 ;  /* 0x7fffffff02ff7812 */ /* 0x000fda000000c0ff */
[----:B------:R-:W-:Y:S05]  /*14a0*/  @!P0 BRA `(.L_x_31659) ;  /* 0x0000000000588947 */ /* 0x000fea0003800000 */
[----:B------:R-:W-:-:S04]  /*14b0*/  ISETP.NE.U32.AND P0, PT, R11, RZ, PT ;  /* 0x000000ff0b00720c */ /* 0x000fc80003f05070 */
[----:B------:R-:W-:-:S13]  /*14c0*/  ISETP.NE.AND.EX P0, PT, RZ, UR8, PT, P0 ;  /* 0x00000008ff007c0c */ /* 0x000fda000bf05300 */
[----:B------:R-:W-:Y:S01]  /*14d0*/  @!P0 LOP3.LUT R0, RZ, 0x80000000, R7, 0xb8, !PT ;  /* 0x80000000ff008812 */ /* 0x000fe200078eb807 */
[----:B------:R-:W-:-:S03]  /*14e0*/  @!P0 IMAD.MOV.U32 R6, RZ, RZ, 0x1 ;  /* 0x00000001ff068424 */ /* 0x000fc600078e00ff */
[----:B------:R-:W-:Y:S01]  /*14f0*/  @!P0 MOV R7, R0 ;  /* 0x0000000000078202 */ /* 0x000fe20000000f00 */
        /* <DEDUP_REMOVED lines=13> */
[----:B------:R-:W-:-:S04]  /*15d0*/  IADD3.X R0, RZ, UR7, R9, P0, P1 ;  /* 0x00000007ff007c10 */ /* 0x000fc800087e2409 */
[----:B------:R-:W-:Y:S01]  /*15e0*/  IADD3.X R7, R7, R0, RZ, P2, P3 ;  /* 0x0000000007077210 */ /* 0x000fe200017e64ff */
[----:B------:R-:W-:Y:S06]  /*15f0*/  BRA `(.L_x_31659) ;  /* 0x0000000000047947 */ /* 0x000fec0003800000 */
.L_x_31658:
[----:B------:R-:W-:-:S11]  /*1600*/  DADD R6, R6, R8 ;  /* 0x0000000006067229 */ /* 0x000fd60000000008 */
.L_x_31659:
[----:B------:R-:W-:Y:S05]  /*1610*/  BSYNC B1 ;  /* 0x0000000000017941 */ /* 0x000fea0003800000 */
.L_x_31657:
[----:B------:R0:W-:Y:S01]  /*1620*/  STG.E.64 desc[UR4][R4.64], R6 ;  /* 0x0000000604007986 */ /* 0x0001e2000c101b04 */
[----:B------:R-:W-:-:S07]  /*1630*/  IADD3 R3, R3, 0x80, RZ ;  /* 0x0000008003037810 */ /* 0x000fce0007ffe0ff */
.L_x_31655:
[----:B------:R-:W-:Y:S05]  /*1640*/  BSYNC B0 ;  /* 0x0000000000007941 */ /* 0x000fea0003800000 */
.L_x_31654:
[----:B------:R-:W-:-:S13]  /*1650*/  ISETP.GE.AND P0, PT, R3, UR6, PT ;  /* 0x0000000603007c0c */ /* 0x000fda000bf06270 */
[----:B------:R-:W-:Y:S05]  /*1660*/  @P0 EXIT ;  /* 0x000000000000094d */ /* 0x000fea0003800000 */
[----:B0-----:R-:W0:Y:S01]  /*1670*/  LDC R4, c[0x0][0x218] ;  /* 0x00008600ff047b82 */ /* 0x001e220000000800 */
[----:B------:R-:W-:Y:S01]  /*1680*/  MOV R0, RZ ;  /* 0x000000ff00007202 */ /* 0x000fe20000000f00 */
[----:B------:R-:W-:Y:S01]  /*1690*/  IMAD.MOV.U32 R5, RZ, RZ, RZ ;  /* 0x000000ffff057224 */ /* 0x000fe200078e00ff */
[----:B0-----:R-:W-:-:S13]  /*16a0*/  ISETP.NE.AND P0, PT, R4, RZ, PT ;  /* 0x000000ff0400720c */ /* 0x001fda0003f05270 */
[----:B------:R-:W-:Y:S05]  /*16b0*/  @!P0 BRA `(.L_x_31660) ;  /* 0x0000001000a48947 */ /* 0x000fea0003800000 */
        /* <DEDUP_REMOVED lines=297> */
.L_x_31660:
        /* <DEDUP_REMOVED lines=20> */
[----:B------:R-:W-:Y:S02]  /*2a90*/  @!P0 LOP3.LUT R0, RZ, 0x80000000, R7, 0xb8, !PT ;  /* 0x80000000ff008812 */ /* 0x000fe400078eb807 */
[----:B------:R-:W-:Y:S02]  /*2aa0*/  @!P0 MOV R6, 0x1 ;  /* 0x0000000100068802 */ /* 0x000fe40000000f00 */
        /* <DEDUP_REMOVED lines=11> */
[----:B------:R-:W-:Y:S02]  /*2b60*/  SEL R7, RZ, 0xffffffff, !P0 ;  /* 0xffffffffff077807 */ /* 0x000fe40004000000 */
[----:B------:R-:W-:-:S04]  /*2b70*/  IADD3 R0, P0, P1, R0, R11, R5 ;  /* 0x0000000b00007210 */ /* 0x000fc8000791e005 */
[----:B------:R-:W-:Y:S02]  /*2b80*/  IADD3 R6, P2, P3, R7, R0, R6 ;  /* 0x0000000007067210 */ /* 0x000fe40007b5e006 */
[----:B------:R-:W-:-:S04]  /*2b90*/  IADD3.X R0, RZ, UR7, R5, P0, P1 ;  /* 0x00000007ff007c10 */ /* 0x000fc800087e2405 */
[----:B------:R-:W-:Y:S01]  /*2ba0*/  IADD3.X R7, R7, R0, RZ, P2, P3 ;  /* 0x0000000007077210 */ /* 0x000fe200017e64ff */
[----:B------:R-:W-:Y:S06]  /*2bb0*/  BRA `(.L_x_31663) ;  /* 0x0000000000047947 */ /* 0x000fec0003800000 */
.L_x_31662:
[----:B------:R-:W-:-:S11]  /*2bc0*/  DADD R6, R6, R8 ;  /* 0x0000000006067229 */ /* 0x000fd60000000008 */
.L_x_31663:
[----:B------:R-:W-:Y:S05]  /*2bd0*/  BSYNC B0 ;  /* 0x0000000000007941 */ /* 0x000fea0003800000 */
.L_x_31661:
[----:B------:R-:W-:Y:S01]  /*2be0*/  STG.E.64 desc[UR4][R2.64], R6 ;  /* 0x0000000602007986 */ /* 0x000fe2000c101b04 */
[----:B------:R-:W-:Y:S05]  /*2bf0*/  EXIT ;  /* 0x000000000000794d */ /* 0x000fea0003800000 */
.L_x_31664:
        /* <DEDUP_REMOVED lines=16> */
.L_x_32304:


//--------------------- .text._ZN2at6native27unrolled_elementwise_kernelINS0_13AUnaryFunctorIdddZZZNS0_21nextafter_kernel_cudaERNS_18TensorIteratorBaseEENKUlvE_clEvENKUlvE_clEvEUlddE_EESt5arrayIPcLm2EELi4E23TrivialOffsetCalculatorILi1EjESD_NS0_6memory15LoadWithoutCastENSE_16StoreWithoutCastEEEviT_T0_T2_T3_T4_T5_ --------------------------
	.section	.text._ZN2at6native27unrolled_elementwise_kernelINS0_13AUnaryFunctorIdddZZZNS0_21nextafter_kernel_cudaERNS_18TensorIteratorBaseEENKUlvE_clEvENKUlvE_clEvEUlddE_EESt5arrayIPcLm2EELi4E23TrivialOffsetCalculatorILi1EjESD_NS0_6memory15LoadWithoutCastENSE_16StoreWithoutCastEEEviT_T0_T2_T3_T4_T5_,"ax",@progbits
	.align	128
        .global         _ZN2at6native27unrolled_elementwise_kernelINS0_13AUnaryFunctorIdddZZZNS0_21nextafter_kernel_cudaERNS_18TensorIteratorBaseEENKUlvE_clEvENKUlvE_clEvEUlddE_EESt5arrayIPcLm2EELi4E23TrivialOffsetCalculatorILi1EjESD_NS0_6memory15LoadWithoutCastENSE_16StoreWithoutCastEEEviT_T0_T2_T3_T4_T5_
        .type           _ZN2at6native27unrolled_elementwise_kernelINS0_13AUnaryFunctorIdddZZZNS0_21nextafter_kernel_cudaERNS_18TensorIteratorBaseEENKUlvE_clEvENKUlvE_clEvEUlddE_EESt5arrayIPcLm2EELi4E23TrivialOffsetCalculatorILi1EjESD_NS0_6memory15LoadWithoutCastENSE_16StoreWithoutCastEEEviT_T0_T2_T3_T4_T5_,@function
        .size           _ZN2at6native27unrolled_elementwise_kernelINS0_13AUnaryFunctorIdddZZZNS0_21nextafter_kernel_cudaERNS_18TensorIteratorBaseEENKUlvE_clEvENKUlvE_clEvEUlddE_EESt5arrayIPcLm2EELi4E23TrivialOffsetCalculatorILi1EjESD_NS0_6memory15LoadWithoutCastENSE_16StoreWithoutCastEEEviT_T0_T2_T3_T4_T5_,(.L_x_32305 - _ZN2at6native27unrolled_elementwise_kernelINS0_13AUnaryFunctorIdddZZZNS0_21nextafter_kernel_cudaERNS_18TensorIteratorBaseEENKUlvE_clEvENKUlvE_clEvEUlddE_EESt5arrayIPcLm2EELi4E23TrivialOffsetCalculatorILi1EjESD_NS0_6memory15LoadWithoutCastENSE_16StoreWithoutCastEEEviT_T0_T2_T3_T4_T5_)
        .other          _ZN2at6native27unrolled_elementwise_kernelINS0_13AUnaryFunctorIdddZZZNS0_21nextafter_kernel_cudaERNS_18TensorIteratorBaseEENKUlvE_clEvENKUlvE_clEvEUlddE_EESt5arrayIPcLm2EELi4E23TrivialOffsetCalculatorILi1EjESD_NS0_6memory15LoadWithoutCastENSE_16StoreWithoutCastEEEviT_T0_T2_T3_T4_T5_,@"STO_CUDA_ENTRY STV_DEFAULT"
_ZN2at6native27unrolled_elementwise_kernelINS0_13AUnaryFunctorIdddZZZNS0_21nextafter_kernel_cudaERNS_18TensorIteratorBaseEENKUlvE_clEvENKUlvE_clEvEUlddE_EESt5arrayIPcLm2EELi4E23TrivialOffsetCalculatorILi1EjESD_NS0_6memory15LoadWithoutCastENSE_16StoreWithoutCastEEEviT_T0_T2_T3_T4_T5_:
.text._ZN2at6native27unrolled_elementwise_kernelINS0_13AUnaryFunctorIdddZZZNS0_21nextafter_kernel_cudaERNS_18TensorIteratorBaseEENKUlvE_clEvENKUlvE_clEvEUlddE_EESt5arrayIPcLm2EELi4E23TrivialOffsetCalculatorILi1EjESD_NS0_6memory15LoadWithoutCastENSE_16StoreWithoutCastEEEviT_T0_T2_T3_T4_T5_:
        /* <DEDUP_REMOVED lines=15> */
[----:B0-----:R-:W-:Y:S01]  /*00f0*/  @!P2 IMAD.WIDE.U32 R16, R11, 0x8, R16 ;  /* 0x000000080b10a825 */ /* 0x001fe200078e0010 */
[----:B------:R-:W-:Y:S02]  /*0100*/  CS2R R10, SRZ ;  /* 0x00000000000a7805 */ /* 0x000fe4000001ff00 */
[----:B------:R-:W-:-:S04]  /*0110*/  ISETP.GE.AND P3, PT, R7, R0, PT ;  /* 0x000000000700720c */ /* 0x000fc80003f66270 */
[----:B------:R0:W5:Y:S09]  /*0120*/  @!P2 LDG.E.64 R10, desc[UR4][R16.64] ;  /* 0x00000004100aa981 */ /* 0x000172000c1e1b00 */
[----:B------:R-:W-:Y:S01]  /*0130*/  @!P3 IMAD R21, R8, 0x200, R7 ;  /* 0x000002000815b824 */ /* 0x000fe200078e0207 */
[----:B------:R-:W2:Y:S01]  /*0140*/  @!P3 LDC.64 R4, c[0x0][0x230] ;  /* 0x00008c00ff04bb82 */ /* 0x000ea20000000a00 */
[----:B------:R-:W-:-:S02]  /*0150*/  @!P3 VIADD R7, R7, 0x80 ;  /* 0x000000800707b836 */ /* 0x000fc40000000000 */
[----:B-1----:R-:W-:-:S03]  /*0160*/  @!P0 IMAD.WIDE.U32 R14, R13, 0x8, R14 ;  /* 0x000000080d0e8825 */ /* 0x002fc600078e000e */
[----:B------:R-:W-:Y:S02]  /*0170*/  ISETP.GE.AND P1, PT, R7, R0, PT ;  /* 0x000000000700720c */ /* 0x000fe40003f26270 */
[----:B------:R-:W1:Y:S11]  /*0180*/  LDC.64 R12, c[0x0][0x220] ;  /* 0x00008800ff0c7b82 */ /* 0x000e760000000a00 */
[----:B------:R-:W3:Y:S01]  /*0190*/  @!P1 LDC.64 R2, c[0x0][0x230] ;  /* 0x00008c00ff029b82 */ /* 0x000ee20000000a00 */
[----:B------:R-:W-:Y:S01]  /*01a0*/  @!P1 IMAD R19, R8, 0x200, R7 ;  /* 0x0000020008139824 */ /* 0x000fe200078e0207 */
[----:B------:R-:W-:Y:S01]  /*01b0*/  CS2R R6, SRZ ;  /* 0x0000000000067805 */ /* 0x000fe2000001ff00 */
[----:B--2---:R-:W-:Y:S01]  /*01c0*/  @!P3 IMAD.WIDE.U32 R20, R21, 0x8, R4 ;  /* 0x000000081514b825 */ /* 0x004fe200078e0004 */
[----:B------:R-:W-:-:S04]  /*01d0*/  CS2R R4, SRZ ;  /* 0x0000000000047805 */ /* 0x000fc8000001ff00 */
[----:B------:R0:W5:Y:S04]  /*01e0*/  @!P0 LDG.E.64 R6, desc[UR4][R14.64] ;  /* 0x000000040e068981 */ /* 0x000168000c1e1b00 */
[----:B------:R0:W5:Y:S01]  /*01f0*/  @!P3 LDG.E.64 R4, desc[UR4][R20.64] ;  /* 0x000000041404b981 */ /* 0x000162000c1e1b00 */
[----:B---3--:R-:W-:Y:S01]  /*0200*/  @!P1 IMAD.WIDE.U32 R18, R19, 0x8, R2 ;  /* 0x0000000813129825 */ /* 0x008fe200078e0002 */
[----:B------:R-:W-:-:S06]  /*0210*/  CS2R R2, SRZ ;  /* 0x0000000000027805 */ /* 0x000fcc000001ff00 */
[----:B------:R0:W5:Y:S01]  /*0220*/  @!P1 LDG.E.64 R2, desc[UR4][R18.64] ;  /* 0x0000000412029981 */ /* 0x000162000c1e1b00 */
[----:B-1----:R-:W-:-:S04]  /*0230*/  ISETP.NE.U32.AND P0, PT, R12, RZ, PT ;  /* 0x000000ff0c00720c */ /* 0x002fc80003f05070 */
[----:B------:R-:W-:Y:S01]  /*0240*/  LOP3.LUT P0, RZ, R13, 0x7fffffff, RZ, 0xc0, P0 ;  /* 0x7fffffff0dff7812 */ /* 0x000fe2000000c0ff */
[----:B------:R-:W-:-:S12]  /*0250*/  BSSY B0, `(.L_x_31665) ;  /* 0x00000bb000007945 */ /* 0x000fd80003800000 */
[----:B0-----:R-:W-:Y:S05]  /*0260*/  @!P0 BRA `(.L_x_31666) ;  /* 0x0000000400d48947 */ /* 0x001fea0003800000 */
[----:B------:R-:W-:Y:S04]  /*0270*/  BSSY B1, `(.L_x_31667) ;  /* 0x000001b000017945 */ /* 0x000fe80003800000 */
[----:B------:R-:W-:Y:S05]  /*0280*/  @P2 BRA `(.L_x_31668) ;  /* 0x0000000000642947 */ /* 0x000fea0003800000 */
[----:B------:R-:W0:Y:S01]  /*0290*/  LDC.64 R14, c[0x0][0x220] ;  /* 0x00008800ff0e7b82 */ /* 0x000e220000000a00 */
        /* <DEDUP_REMOVED lines=20> */
[----:B------:R-:W-:-:S04]  /*03e0*/  IADD3.X R14, RZ, R13, R16, P0, P1 ;  /* 0x0000000dff0e7210 */ /* 0x000fc800007e2410 */
[----:B------:R-:W-:Y:S01]  /*03f0*/  IADD3.X R11, R11, R14, RZ, P3, P4 ;  /* 0x0000000e0b0b7210 */ /* 0x000fe20001fe84ff */
[----:B------:R-:W-:Y:S06]  /*0400*/  BRA `(.L_x_31668) ;  /* 0x0000000000047947 */ /* 0x000fec0003800000 */
.L_x_31669:
[----:B------:R-:W-:-:S11]  /*0410*/  DADD R10, R10, R14 ;  /* 0x000000000a0a7229 */ /* 0x000fd6000000000e */
.L_x_31668:
[----:B------:R-:W-:Y:S05]  /*0420*/  BSYNC B1 ;  /* 0x0000000000017941 */ /* 0x000fea0003800000 */
.L_x_31667:
[----:B------:R-:W-:Y:S01]  /*0430*/  VIADD R15, R9, 0x80 ;  /* 0x00000080090f7836 */ /* 0x000fe20000000000 */
[----:B------:R-:W-:Y:S04]  /*0440*/  BSSY B1, `(.L_x_31670) ;  /* 0x000001c000017945 */ /* 0x000fe80003800000 */
[----:B------:R-:W-:-:S13]  /*0450*/  ISETP.GE.AND P0, PT, R15, R0, PT ;  /* 0x000000000f00720c */ /* 0x000fda0003f06270 */
        /* <DEDUP_REMOVED lines=25> */
.L_x_31672:
[----:B------:R-:W-:-:S11]  /*05f0*/  DADD R6, R6, R16 ;  /* 0x0000000006067229 */ /* 0x000fd60000000010 */
.L_x_31671:
[----:B------:R-:W-:Y:S05]  /*0600*/  BSYNC B1 ;  /* 0x0000000000017941 */ /* 0x000fea0003800000 */
.L_x_31670:
        /* <DEDUP_REMOVED lines=28> */
.L_x_31675:
[----:B------:R-:W-:-:S11]  /*07d0*/  DADD R4, R4, R16 ;  /* 0x0000000004047229 */ /* 0x000fd60000000010 */
.L_x_31674:
[----:B------:R-:W-:Y:S05]  /*07e0*/  BSYNC B1 ;  /* 0x0000000000017941 */ /* 0x000fea0003800000 */
.L_x_31673:
[----:B------:R-:W-:-:S05]  /*07f0*/  VIADD R17, R9, 0x180 ;  /* 0x0000018009117836 */ /* 0x000fca0000000000 */
        /* <DEDUP_REMOVED lines=26> */
.L_x_31677:
[----:B------:R-:W-:Y:S01]  /*09a0*/  DADD R2, R2, R16 ;  /* 0x0000000002027229 */ /* 0x000fe20000000010 */
[----:B------:R-:W-:Y:S10]  /*09b0*/  BRA `(.L_x_31676) ;  /* 0x0000000400107947 */ /* 0x000ff40003800000 */
.L_x_31666:
        /* <DEDUP_REMOVED lines=14> */
.L_x_31680:
[----:B------:R-:W-:-:S11]  /*0aa0*/  DADD R10, R10, R14 ;  /* 0x000000000a0a7229 */ /* 0x000fd6000000000e */
.L_x_31679:
[----:B------:R-:W-:Y:S05]  /*0ab0*/  BSYNC B1 ;  /* 0x0000000000017941 */ /* 0x000fea0003800000 */
.L_x_31678:
        /* <DEDUP_REMOVED lines=16> */
.L_x_31683:
[----:B------:R-:W-:-:S11]  /*0bc0*/  DADD R6, R6, R16 ;  /* 0x0000000006067229 */ /* 0x000fd60000000010 */
.L_x_31682:
[----:B------:R-:W-:Y:S05]  /*0bd0*/  BSYNC B1 ;  /* 0x0000000000017941 */ /* 0x000fea0003800000 */
.L_x_31681:
        /* <DEDUP_REMOVED lines=16> */
.L_x_31686:
[----:B------:R-:W-:-:S11]  /*0ce0*/  DADD R4, R4, R16 ;  /* 0x0000000004047229 */ /* 0x000fd60000000010 */
.L_x_31685:
[----:B------:R-:W-:Y:S05]  /*0cf0*/  BSYNC B1 ;  /* 0x0000000000017941 */ /* 0x000fea0003800000 */
.L_x_31684:
        /* <DEDUP_REMOVED lines=15> */
.L_x_31687:
[----:B------:R-:W-:-:S11]  /*0df0*/  DADD R2, R2, R16 ;  /* 0x0000000002027229 */ /* 0x000fd60000000010 */
.L_x_31676:
[----:B------:R-:W-:Y:S05]  /*0e00*/  BSYNC B0 ;  /* 0x0000000000007941 */ /* 0x000fea0003800000 */
.L_x_31665:
[----:B------:R-:W0:Y:S01]  /*0e10*/  @!P2 LDC.64 R12, c[0x0][0x228] ;  /* 0x00008a00ff0cab82 */ /* 0x000e220000000a00 */
[--C-:B------:R-:W-:Y:S01]  /*0e20*/  IMAD.MOV.U32 R17, RZ, RZ, R9.reuse ;  /* 0x000000ffff117224 */ /* 0x100fe200078e0009 */
[----:B------:R-:W-:Y:S01]  /*0e30*/  BSSY B0, `(.L_x_31688) ;  /* 0x0000011000007945 */ /* 0x000fe20003800000 */
[----:B------:R-:W-:Y:S02]  /*0e40*/  @!P2 IMAD R9, R8, 0x200, R9 ;  /* 0x000002000809a824 */ /* 0x000fe400078e0209 */
[----:B------:R-:W-:-:S05]  /*0e50*/  @!P2 IMAD.MOV.U32 R17, RZ, RZ, R15 ;  /* 0x000000ffff11a224 */ /* 0x000fca00078e000f */
[----:B------:R-:W-:Y:S01]  /*0e60*/  ISETP.GE.AND P0, PT, R17, R0, PT ;  /* 0x000000001100720c */ /* 0x000fe20003f06270 */
[----:B0-----:R-:W-:-:S05]  /*0e70*/  @!P2 IMAD.WIDE.U32 R12, R9, 0x8, R12 ;  /* 0x00000008090ca825 */ /* 0x001fca00078e000c */
[----:B-----5:R0:W-:Y:S07]  /*0e80*/  @!P2 STG.E.64 desc[UR4][R12.64], R10 ;  /* 0x0000000a0c00a986 */ /* 0x0201ee000c101b04 */
        /* <DEDUP_REMOVED lines=11> */
.L_x_31689:
[----:B------:R-:W-:Y:S05]  /*0f40*/  BSYNC B0 ;  /* 0x0000000000007941 */ /* 0x000fea0003800000 */
.L_x_31688:
[----:B------:R-:W-:-:S13]  /*0f50*/  ISETP.GE.AND P0, PT, R17, R0, PT ;  /* 0x000000001100720c */ /* 0x000fda0003f06270 */
[----:B------:R-:W-:Y:S05]  /*0f60*/  @P0 EXIT ;  /* 0x000000000000094d */ /* 0x000fea0003800000 */
[----:B-1----:R-:W1:Y:S01]  /*0f70*/  LDC.64 R4, c[0x0][0x228] ;  /* 0x00008a00ff047b82 */ /* 0x002e620000000a00 */
[----:B------:R-:W-:-:S04]  /*0f80*/  IMAD R17, R8, 0x200, R17 ;  /* 0x0000020008117824 */ /* 0x000fc800078e0211 */
[----:B-1----:R-:W-:-:S05]  /*0f90*/  IMAD.WIDE.U32 R4, R17, 0x8, R4 ;  /* 0x0000000811047825 */ /* 0x002fca00078e0004 */
[----:B------:R-:W-:Y:S01]  /*0fa0*/  STG.E.64 desc[UR4][R4.64], R2 ;  /* 0x0000000204007986 */ /* 0x000fe2000c101b04 */
[----:B------:R-:W-:Y:S05]  /*0fb0*/  EXIT ;  /* 0x000000000000794d */ /* 0x000fea0003800000 */
.L_x_31690:
        /* <DEDUP_REMOVED lines=12> */
.L_x_32305:


//--------------------- .text._ZN2at6native29vectorized_elementwise_kernelILi2ENS0_13AUnaryFunctorIdddZZZNS0_21nextafter_kernel_cudaERNS_18TensorIteratorBaseEENKUlvE_clEvENKUlvE_clEvEUlddE_EESt5arrayIPcLm2EEEEviT0_T1_ --------------------------
	.section	.text._ZN2at6native29vectorized_elementwise_kernelILi2ENS0_13AUnaryFunctorIdddZZZNS0_21nextafter_kernel_cudaERNS_18TensorIteratorBaseEENKUlvE_clEvENKUlvE_clEvEUlddE_EESt5arrayIPcLm2EEEEviT0_T1_,"ax",@progbits
	.align	128
        .global         _ZN2at6native29vectorized_elementwise_kernelILi2ENS0_13AUnaryFunctorIdddZZZNS0_21nextafter_kernel_cudaERNS_18TensorIteratorBaseEENKUlvE_clEvENKUlvE_clEvEUlddE_EESt5arrayIPcLm2EEEEviT0_T1_
        .type           _ZN2at6native29vectorized_elementwise_kernelILi2ENS0_13AUnaryFunctorIdddZZZNS0_21nextafter_kernel_cudaERNS_18TensorIteratorBaseEENKUlvE_clEvENKUlvE_clEvEUlddE_EESt5arrayIPcLm2EEEEviT0_T1_,@function
        .size           _ZN2at6native29vectorized_elementwise_kernelILi2ENS0_13AUnaryFunctorIdddZZZNS0_21nextafter_kernel_cudaERNS_18TensorIteratorBaseEENKUlvE_clEvENKUlvE_clEvEUlddE_EESt5arrayIPcLm2EEEEviT0_T1_,(.L_x_32306 - _ZN2at6native29vectorized_elementwise_kernelILi2ENS0_13AUnaryFunctorIdddZZZNS0_21nextafter_kernel_cudaERNS_18TensorIteratorBaseEENKUlvE_clEvENKUlvE_clEvEUlddE_EESt5arrayIPcLm2EEEEviT0_T1_)
        .other          _ZN2at6native29vectorized_elementwise_kernelILi2ENS0_13AUnaryFunctorIdddZZZNS0_21nextafter_kernel_cudaERNS_18TensorIteratorBaseEENKUlvE_clEvENKUlvE_clEvEUlddE_EESt5arrayIPcLm2EEEEviT0_T1_,@"STO_CUDA_ENTRY STV_DEFAULT"
_ZN2at6native29vectorized_elementwise_kernelILi2ENS0_13AUnaryFunctorIdddZZZNS0_21nextafter_kernel_cudaERNS_18TensorIteratorBaseEENKUlvE_clEvENKUlvE_clEvEUlddE_EESt5arrayIPcLm2EEEEviT0_T1_:
.text._ZN2at6native29vectorized_elementwise_kernelILi2ENS0_13AUnaryFunctorIdddZZZNS0_21nextafter_kernel_cudaERNS_18TensorIteratorBaseEENKUlvE_clEvENKUlvE_clEvEUlddE_EESt5arrayIPcLm2EEEEviT0_T1_:
        /* <DEDUP_REMOVED lines=13> */
[----:B------:R0:W5:Y:S04]  /*00d0*/  LDG.E.128 R16, desc[UR4][R22.64] ;  /* 0x0000000416107981 */ /* 0x000168000c1e1d00 */
[----:B------:R0:W5:Y:S04]  /*00e0*/  LDG.E.128 R12, desc[UR4][R22.64+0x800] ;  /* 0x00080004160c7981 */ /* 0x000168000c1e1d00 */
[----:B------:R0:W5:Y:S04]  /*00f0*/  LDG.E.128 R8, desc[UR4][R22.64+0x1000] ;  /* 0x0010000416087981 */ /* 0x000168000c1e1d00 */
[----:B------:R0:W5:Y:S01]  /*0100*/  LDG.E.128 R4, desc[UR4][R22.64+0x1800] ;  /* 0x0018000416047981 */ /* 0x000162000c1e1d00 */
[----:B--2---:R-:W-:Y:S01]  /*0110*/  DSETP.GTU.AND P0, PT, |R20|, +INF , PT ;  /* 0x7ff000001400742a */ /* 0x004fe20003f0c200 */
[----:B------:R-:W-:-:S13]  /*0120*/  BSSY B0, `(.L_x_31692) ;  /* 0x000013c000007945 */ /* 0x000fda0003800000 */
[----:B0-----:R-:W-:Y:S05]  /*0130*/  @P0 BRA `(.L_x_31693) ;  /* 0x0000001000c80947 */ /* 0x001fea0003800000 */
[----:B------:R-:W0:Y:S02]  /*0140*/  LDC.64 R22, c[0x0][0x220] ;  /* 0x00008800ff167b82 */ /* 0x000e240000000a00 */
[----:B0-----:R-:W-:-:S04]  /*0150*/  ISETP.NE.U32.AND P0, PT, R22, RZ, PT ;  /* 0x000000ff1600720c */ /* 0x001fc80003f05070 */
[----:B------:R-:W-:-:S13]  /*0160*/  LOP3.LUT P0, RZ, R23, 0x7fffffff, RZ, 0xc0, P0 ;  /* 0x7fffffff17ff7812 */ /* 0x000fda000000c0ff */
[----:B------:R-:W-:Y:S05]  /*0170*/  @!P0 BRA `(.L_x_31694) ;  /* 0x0000000c001c8947 */ /* 0x000fea0003800000 */
[----:B-----5:R-:W-:Y:S01]  /*0180*/  DSETP.GTU.AND P0, PT, |R16|, +INF , PT ;  /* 0x7ff000001000742a */ /* 0x020fe20003f0c200 */
[----:B------:R-:W-:-:S13]  /*0190*/  BSSY B1, `(.L_x_31695) ;  /* 0x0000017000017945 */ /* 0x000fda0003800000 */
        /* <DEDUP_REMOVED lines=21> */
.L_x_31696:
[----:B------:R-:W-:-:S11]  /*02f0*/  DADD R16, R16, R20 ;  /* 0x0000000010107229 */ /* 0x000fd60000000014 */
.L_x_31697:
[----:B------:R-:W-:Y:S05]  /*0300*/  BSYNC B1 ;  /* 0x0000000000017941 */ /* 0x000fea0003800000 */
.L_x_31695:
[----:B------:R-:W-:Y:S01]  /*0310*/  DSETP.GTU.AND P0, PT, |R18|, +INF , PT ;  /* 0x7ff000001200742a */ /* 0x000fe20003f0c200 */
        /* <DEDUP_REMOVED lines=22> */
.L_x_31699:
[----:B------:R-:W-:-:S11]  /*0480*/  DADD R18, R18, R20 ;  /* 0x0000000012127229 */ /* 0x000fd60000000014 */
.L_x_31700:
[----:B------:R-:W-:Y:S05]  /*0490*/  BSYNC B1 ;  /* 0x0000000000017941 */ /* 0x000fea0003800000 */
.L_x_31698:
        /* <DEDUP_REMOVED lines=23> */
.L_x_31702:
[----:B------:R-:W-:-:S11]  /*0610*/  DADD R12, R12, R20 ;  /* 0x000000000c0c7229 */ /* 0x000fd60000000014 */
.L_x_31703:
[----:B------:R-:W-:Y:S05]  /*0620*/  BSYNC B1 ;  /* 0x0000000000017941 */ /* 0x000fea0003800000 */
.L_x_31701:
        /* <DEDUP_REMOVED lines=23> */
.L_x_31705:
[----:B------:R-:W-:-:S11]  /*07a0*/  DADD R14, R14, R20 ;  /* 0x000000000e0e7229 */ /* 0x000fd60000000014 */
.L_x_31706:
[----:B------:R-:W-:Y:S05]  /*07b0*/  BSYNC B1 ;  /* 0x0000000000017941 */ /* 0x000fea0003800000 */
.L_x_31704:
        /* <DEDUP_REMOVED lines=23> */
.L_x_31708:
[----:B------:R-:W-:-:S11]  /*0930*/  DADD R8, R8, R20 ;  /* 0x0000000008087229 */ /* 0x000fd60000000014 */
.L_x_31709:
[----:B------:R-:W-:Y:S05]  /*0940*/  BSYNC B1 ;  /* 0x0000000000017941 */ /* 0x000fea0003800000 */
.L_x_31707:
        /* <DEDUP_REMOVED lines=23> */
.L_x_31711:
[----:B------:R-:W-:-:S11]  /*0ac0*/  DADD R10, R10, R20 ;  /* 0x000000000a0a7229 */ /* 0x000fd60000000014 */
.L_x_31712:
[----:B------:R-:W-:Y:S05]  /*0ad0*/  BSYNC B1 ;  /* 0x0000000000017941 */ /* 0x000fea0003800000 */
.L_x_31710:
        /* <DEDUP_REMOVED lines=23> */
.L_x_31714:
[----:B------:R-:W-:-:S11]  /*0c50*/  DADD R4, R4, R20 ;  /* 0x0000000004047229 */ /* 0x000fd60000000014 */
.L_x_31715:
[----:B------:R-:W-:Y:S05]  /*0c60*/  BSYNC B1 ;  /* 0x0000000000017941 */ /* 0x000fea0003800000 */
.L_x_31713:
[----:B------:R-:W-:-:S14]  /*0c70*/  DSETP.GTU.AND P0, PT, |R6|, +INF , PT ;  /* 0x7ff000000600742a */ /* 0x000fdc0003f0c200 */
        /* <DEDUP_REMOVED lines=21> */
.L_x_31716:
[----:B------:R-:W-:Y:S01]  /*0dd0*/  DADD R6, R6, R20 ;  /* 0x0000000006067229 */ /* 0x000fe20000000014 */
[----:B------:R-:W-:Y:S10]  /*0de0*/  BRA `(.L_x_31717) ;  /* 0x0000000400bc7947 */ /* 0x000ff40003800000 */
.L_x_31694:
[----:B-----5:R-:W-:Y:S01]  /*0df0*/  DSETP.GTU.AND P0, PT, |R16|, +INF , PT ;  /* 0x7ff000001000742a */ /* 0x020fe20003f0c200 */
[----:B------:R-:W-:-:S13]  /*0e00*/  BSSY B1, `(.L_x_31718) ;  /* 0x000000b000017945 */ /* 0x000fda0003800000 */
        /* <DEDUP_REMOVED lines=9> */
.L_x_31719:
[----:B------:R-:W-:-:S11]  /*0ea0*/  DADD R16, R16, R20 ;  /* 0x0000000010107229 */ /* 0x000fd60000000014 */
.L_x_31720:
[----:B------:R-:W-:Y:S05]  /*0eb0*/  BSYNC B1 ;  /* 0x0000000000017941 */ /* 0x000fea0003800000 */
.L_x_31718:
[----:B------:R-:W-:Y:S01]  /*0ec0*/  DSETP.GTU.AND P0, PT, |R18|, +INF , PT ;  /* 0x7ff000001200742a */ /* 0x000fe20003f0c200 */
        /* <DEDUP_REMOVED lines=10> */
.L_x_31722:
[----:B------:R-:W-:-:S11]  /*0f70*/  DADD R18, R18, R20 ;  /* 0x0000000012127229 */ /* 0x000fd60000000014 */
.L_x_31723:
[----:B------:R-:W-:Y:S05]  /*0f80*/  BSYNC B1 ;  /* 0x0000000000017941 */ /* 0x000fea0003800000 */
.L_x_31721:
        /* <DEDUP_REMOVED lines=11> */
.L_x_31725:
[----:B------:R-:W-:-:S11]  /*1040*/  DADD R12, R12, R20 ;  /* 0x000000000c0c7229 */ /* 0x000fd60000000014 */
.L_x_31726:
[----:B------:R-:W-:Y:S05]  /*1050*/  BSYNC B1 ;  /* 0x0000000000017941 */ /* 0x000fea0003800000 */
.L_x_31724:
        /* <DEDUP_REMOVED lines=11> */
.L_x_31728:
[----:B------:R-:W-:-:S11]  /*1110*/  DADD R14, R14, R20 ;  /* 0x000000000e0e7229 */ /* 0x000fd60000000014 */
.L_x_31729:
[----:B------:R-:W-:Y:S05]  /*1120*/  BSYNC B1 ;  /* 0x0000000000017941 */ /* 0x000fea0003800000 */
.L_x_31727:
        /* <DEDUP_REMOVED lines=11> */
.L_x_31731:
[----:B------:R-:W-:-:S11]  /*11e0*/  DADD R8, R8, R20 ;  /* 0x0000000008087229 */ /* 0x000fd60000000014 */
.L_x_31732:
[----:B------:R-:W-:Y:S05]  /*11f0*/  BSYNC B1 ;  /* 0x0000000000017941 */ /* 0x000fea0003800000 */
.L_x_31730:
        /* <DEDUP_REMOVED lines=11> */
.L_x_31734:
[----:B------:R-:W-:-:S11]  /*12b0*/  DADD R10, R10, R20 ;  /* 0x000000000a0a7229 */ /* 0x000fd60000000014 */
.L_x_31735:
[----:B------:R-:W-:Y:S05]  /*12c0*/  BSYNC B1 ;  /* 0x0000000000017941 */ /* 0x000fea0003800000 */
.L_x_31733:
        /* <DEDUP_REMOVED lines=11> */
.L_x_31737:
[----:B------:R-:W-:-:S11]  /*1380*/  DADD R4, R4, R20 ;  /* 0x0000000004047229 */ /* 0x000fd60000000014 */
.L_x_31738:
[----:B------:R-:W-:Y:S05]  /*1390*/  BSYNC B1 ;  /* 0x0000000000017941 */ /* 0x000fea0003800000 */
.L_x_31736:
[----:B------:R-:W-:-:S14]  /*13a0*/  DSETP.GTU.AND P0, PT, |R6|, +INF , PT ;  /* 0x7ff000000600742a */ /* 0x000fdc0003f0c200 */
        /* <DEDUP_REMOVED lines=9> */
.L_x_31739:
[----:B------:R-:W-:Y:S01]  /*1440*/  DADD R6, R6, R20 ;  /* 0x0000000006067229 */ /* 0x000fe20000000014 */
[----:B------:R-:W-:Y:S10]  /*1450*/  BRA `(.L_x_31717) ;  /* 0x0000000000207947 */ /* 0x000ff40003800000 */
.L_x_31693:
[--C-:B-----5:R-:W-:Y:S02]  /*1460*/  DADD R16, R16, R20.reuse ;  /* 0x0000000010107229 */ /* 0x120fe40000000014 */
[--C-:B------:R-:W-:Y:S02]  /*1470*/  DADD R18, R18, R20.reuse ;  /* 0x0000000012127229 */ /* 0x100fe40000000014 */
[--C-:B------:R-:W-:Y:S02]  /*1480*/  DADD R12, R12, R20.reuse ;  /* 0x000000000c0c7229 */ /* 0x100fe40000000014 */
[--C-:B------:R-:W-:Y:S02]  /*1490*/  DADD R14, R14, R20.reuse ;  /* 0x000000000e0e7229 */ /* 0x100fe40000000014 */
[--C-:B------:R-:W-:Y:S02]  /*14a0*/  DADD R8, R8, R20.reuse ;  /* 0x0000000008087229 */ /* 0x100fe40000000014 */
[----:B------:R-:W-:-:S02]  /*14b0*/  DADD R10, R10, R20 ;  /* 0x000000000a0a7229 */ /* 0x000fc40000000014 */
[--C-:B------:R-:W-:Y:S02]  /*14c0*/  DADD R4, R4, R20.reuse ;  /* 0x0000000004047229 */ /* 0x100fe40000000014 */
[----:B------:R-:W-:-:S11]  /*14d0*/  DADD R6, R6, R20 ;  /* 0x0000000006067229 */ /* 0x000fd60000000014 */
.L_x_31717:
[----:B------:R-:W-:Y:S05]  /*14e0*/  BSYNC B0 ;  /* 0x0000000000007941 */ /* 0x000fea0003800000 */
.L_x_31692:
        /* <DEDUP_REMOVED lines=8> */
.L_x_31691:
[----:B------:R-:W0:Y:S01]  /*1570*/  S2R R13, SR_TID.X ;  /* 0x00000000000d7919 */ /* 0x000e220000002100 */
[----:B------:R-:W-:Y:S01]  /*1580*/  BSSY B0, `(.L_x_31740) ;  /* 0x0000016000007945 */ /* 0x000fe20003800000 */
[----:B------:R-:W-:Y:S02]  /*1590*/  CS2R R4, SRZ ;  /* 0x0000000000047805 */ /* 0x000fe4000001ff00 */
[----:B------:R-:W-:Y:S02]  /*15a0*/  CS2R R6, SRZ ;  /* 0x0000000000067805 */ /* 0x000fe4000001ff00 */
[----:B0-----:R-:W-:Y:S01]  /*15b0*/  ISETP.GE.AND P2, PT, R13, R12, PT ;  /* 0x0000000c0d00720c */ /* 0x001fe20003f46270 */
[----:B------:R-:W-:-:S12]  /*15c0*/  IMAD.MOV.U32 R19, RZ, RZ, R13 ;  /* 0x000000ffff137224 */ /* 0x000fd800078e000d */
[----:B------:R-:W-:Y:S02]  /*15d0*/  @!P2 IMAD.IADD R25, R0, 0x1, R19 ;  /* 0x000000010019a824 */ /* 0x000fe400078e0213 */
[----:B------:R-:W-:-:S05]  /*15e0*/  @!P2 VIADD R19, R19, 0x80 ;  /* 0x000000801313a836 */ /* 0x000fca0000000000 */
[----:B------:R-:W-:-:S13]  /*15f0*/  ISETP.GE.AND P0, PT, R19, R12, PT ;  /* 0x0000000c1300720c */ /* 0x000fda0003f06270 */
[----:B------:R-:W-:Y:S02]  /*1600*/  @!P0 IMAD.IADD R23, R0, 0x1, R19 ;  /* 0x0000000100178824 */ /* 0x000fe400078e0213 */
[----:B------:R-:W-:-:S05]  /*1610*/  @!P0 VIADD R19, R19, 0x80 ;  /* 0x0000008013138836 */ /* 0x000fca0000000000 */
[----:B------:R-:W-:-:S13]  /*1620*/  ISETP.GE.AND P1, PT, R19, R12, PT ;  /* 0x0000000c1300720c */ /* 0x000fda0003f26270 */
[----:B------:R-:W-:Y:S05]  /*1630*/  @P1 BRA `(.L_x_31741) ;  /* 0x0000000000281947 */ /* 0x000fea0003800000 */
[----:B------:R-:W0:Y:S01]  /*1640*/  LDC.64 R2, c[0x0][0x230] ;  /* 0x00008c00ff027b82 */ /* 0x000e220000000a00 */
[----:B------:R-:W-:Y:S02]  /*1650*/  IMAD.IADD R7, R0, 0x1, R19 ;  /* 0x0000000100077824 */ /* 0x000fe400078e0213 */
[----:B------:R-:W-:-:S05]  /*1660*/  VIADD R19, R19, 0x80 ;  /* 0x0000008013137836 */ /* 0x000fca0000000000 */
[----:B------:R-:W-:-:S13]  /*1670*/  ISETP.GE.AND P1, PT, R19, R12, PT ;  /* 0x0000000c1300720c */ /* 0x000fda0003f26270 */
[----:B------:R-:W-:Y:S02]  /*1680*/  @!P1 IMAD.IADD R9, R0, 0x1, R19 ;  /* 0x0000000100099824 */ /* 0x000fe400078e0213 */
[----:B0-----:R-:W-:-:S04]  /*1690*/  IMAD.WIDE.U32 R6, R7, 0x8, R2 ;  /* 0x0000000807067825 */ /* 0x001fc800078e0002 */
[----:B------:R-:W-:Y:S02]  /*16a0*/  @!P1 IMAD.WIDE.U32 R2, R9, 0x8, R2 ;  /* 0x0000000809029825 */ /* 0x000fe400078e0002 */
[----:B------:R-:W5:Y:S04]  /*16b0*/  LDG.E.64 R6, desc[UR4][R6.64] ;  /* 0x0000000406067981 */ /* 0x000f68000c1e1b00 */
[----:B------:R0:W5:Y:S01]  /*16c0*/  @!P1 LDG.E.64 R4, desc[UR4][R2.64] ;  /* 0x0000000402049981 */ /* 0x000162000c1e1b00 */
[----:B------:R-:W-:-:S07]  /*16d0*/  @!P1 VIADD R19, R19, 0x80 ;  /* 0x0000008013139836 */ /* 0x000fce0000000000 */
.L_x_31741:
[----:B------:R-:W-:Y:S05]  /*16e0*/  BSYNC B0 ;  /* 0x0000000000007941 */ /* 0x000fea0003800000 */
.L_x_31740:
[----:B------:R-:W-:Y:S01]  /*16f0*/  ISETP.GE.AND P1, PT, R19, R12, PT ;  /* 0x0000000c1300720c */ /* 0x000fe20003f26270 */
[----:B------:R-:W-:Y:S01]  /*1700*/  BSSY B0, `(.L_x_31742) ;  /* 0x000000e000007945 */ /* 0x000fe20003800000 */
[----:B------:R-:W-:Y:S02]  /*1710*/  CS2R R8, SRZ ;  /* 0x0000000000087805 */ /* 0x000fe4000001ff00 */
[----:B------:R-:W-:-:S09]  /*1720*/  CS2R R10, SRZ ;  /* 0x00000000000a7805 */ /* 0x000fd2000001ff00 */
[----:B------:R-:W-:Y:S05]  /*1730*/  @P1 BRA `(.L_x_31743) ;  /* 0x0000000000281947 */ /* 0x000fea0003800000 */
[----:B0-----:R-:W0:Y:S01]  /*1740*/  LDC.64 R2, c[0x0][0x230] ;  /* 0x00008c00ff027b82 */ /* 0x001e220000000a00 */
        /* <DEDUP_REMOVED lines=9> */
.L_x_31743:
[----:B------:R-:W-:Y:S05]  /*17e0*/  BSYNC B0 ;  /* 0x0000000000007941 */ /* 0x000fea0003800000 */
.L_x_31742:
[----:B------:R-:W-:Y:S01]  /*17f0*/  ISETP.GE.AND P3, PT, R19, R12, PT ;  /* 0x0000000c1300720c */ /* 0x000fe20003f66270 */
[----:B------:R-:W2:Y:S08]  /*1800*/  @!P2 LDC.64 R20, c[0x0][0x230] ;  /* 0x00008c00ff14ab82 */ /* 0x000eb00000000a00 */
[----:B01----:R-:W0:Y:S04]  /*1810*/  @!P0 LDC.64 R2, c[0x0][0x230] ;  /* 0x00008c00ff028b82 */ /* 0x003e280000000a00 */
[----:B------:R-:W-:-:S02]  /*1820*/  @!P3 IMAD.IADD R27, R0, 0x1, R19 ;  /* 0x00000001001bb824 */ /* 0x000fc400078e0213 */
[----:B------:R-:W-:Y:S02]  /*1830*/  @!P3 VIADD R19, R19, 0x80 ;  /* 0x000000801313b836 */ /* 0x000fe40000000000 */
[----:B------:R-:W1:Y:S03]  /*1840*/  @!P3 LDC.64 R16, c[0x0][0x230] ;  /* 0x00008c00ff10bb82 */ /* 0x000e660000000a00 */
[----:B------:R-:W-:-:S13]  /*1850*/  ISETP.GE.AND P1, PT, R19, R12, PT ;  /* 0x0000000c1300720c */ /* 0x000fda0003f26270 */
[----:B------:R-:W3:Y:S01]  /*1860*/  @!P1 LDC.64 R14, c[0x0][0x230] ;  /* 0x00008c00ff0e9b82 */ /* 0x000ee20000000a00 */
[----:B------:R-:W-:Y:S01]  /*1870*/  @!P1 IMAD.IADD R29, R0, 0x1, R19 ;  /* 0x00000001001d9824 */ /* 0x000fe200078e0213 */
[----:B------:R-:W-:Y:S01]  /*1880*/  CS2R R18, SRZ ;  /* 0x0000000000127805 */ /* 0x000fe2000001ff00 */
[----:B--2---:R-:W-:-:S04]  /*1890*/  @!P2 IMAD.WIDE.U32 R20, R25, 0x8, R20 ;  /* 0x000000081914a825 */ /* 0x004fc800078e0014 */
[----:B0-----:R-:W-:Y:S01]  /*18a0*/  @!P0 IMAD.WIDE.U32 R22, R23, 0x8, R2 ;  /* 0x0000000817168825 */ /* 0x001fe200078e0002 */
[----:B------:R-:W0:Y:S01]  /*18b0*/  LDC.64 R24, c[0x0][0x220] ;  /* 0x00008800ff187b82 */ /* 0x000e220000000a00 */
[----:B------:R-:W-:Y:S02]  /*18c0*/  CS2R R2, SRZ ;  /* 0x0000000000027805 */ /* 0x000fe4000001ff00 */
[----:B-1----:R-:W-:Y:S01]  /*18d0*/  @!P3 IMAD.WIDE.U32 R26, R27, 0x8, R16 ;  /* 0x000000081b1ab825 */ /* 0x002fe200078e0010 */
[----:B------:R-:W-:-:S03]  /*18e0*/  CS2R R16, SRZ ;  /* 0x0000000000107805 */ /* 0x000fc6000001ff00 */
[----:B------:R1:W5:Y:S04]  /*18f0*/  @!P0 LDG.E.64 R2, desc[UR4][R22.64] ;  /* 0x0000000416028981 */ /* 0x000368000c1e1b00 */
[----:B------:R1:W5:Y:S01]  /*1900*/  @!P3 LDG.E.64 R18, desc[UR4][R26.64] ;  /* 0x000000041a12b981 */ /* 0x000362000c1e1b00 */
[----:B---3--:R-:W-:Y:S01]  /*1910*/  @!P1 IMAD.WIDE.U32 R28, R29, 0x8, R14 ;  /* 0x000000081d1c9825 */ /* 0x008fe200078e000e */
[----:B------:R-:W-:-:S04]  /*1920*/  CS2R R14, SRZ ;  /* 0x00000000000e7805 */ /* 0x000fc8000001ff00 */
[----:B------:R1:W5:Y:S04]  /*1930*/  @!P1 LDG.E.64 R16, desc[UR4][R28.64] ;  /* 0x000000041c109981 */ /* 0x000368000c1e1b00 */
[----:B------:R1:W5:Y:S01]  /*1940*/  @!P2 LDG.E.64 R14, desc[UR4][R20.64] ;  /* 0x00000004140ea981 */ /* 0x000362000c1e1b00 */
[----:B0-----:R-:W-:-:S04]  /*1950*/  ISETP.NE.U32.AND P0, PT, R24, RZ, PT ;  /* 0x000000ff1800720c */ /* 0x001fc80003f05070 */
[----:B------:R-:W-:Y:S01]  /*1960*/  LOP3.LUT P0, RZ, R25, 0x7fffffff, RZ, 0xc0, P0 ;  /* 0x7fffffff19ff7812 */ /* 0x000fe2000000c0ff */
[----:B------:R-:W-:-:S12]  /*1970*/  BSSY B0, `(.L_x_31744) ;  /* 0x000017b000007945 */ /* 0x000fd80003800000 */
[----:B-1----:R-:W-:Y:S05]  /*1980*/  @!P0 BRA `(.L_x_31745) ;  /* 0x0000000c00b48947 */ /* 0x002fea0003800000 */
[----:B------:R-:W-:Y:S04]  /*1990*/  BSSY B1, `(.L_x_31746) ;  /* 0x000001b000017945 */ /* 0x000fe80003800000 */
[----:B------:R-:W-:Y:S05]  /*19a0*/  @P2 BRA `(.L_x_31747) ;  /* 0x0000000000642947 */ /* 0x000fea0003800000 */
[----:B------:R-:W0:Y:S01]  /*19b0*/  LDC.64 R20, c[0x0][0x220] ;  /* 0x00008800ff147b82 */ /* 0x000e220000000a00 */
[----:B-----5:R-:W-:-:S06]  /*19c0*/  DSETP.GTU.AND P0, PT, |R14|, +INF , PT ;  /* 0x7ff000000e00742a */ /* 0x020fcc0003f0c200 */
[----:B0-----:R-:W-:-:S14]  /*19d0*/  DSETP.GTU.OR P0, PT, |R20|, +INF , P0 ;  /* 0x7ff000001400742a */ /* 0x001fdc000070c600 */
[----:B------:R-:W-:Y:S05]  /*19e0*/  @P0 BRA `(.L_x_31748) ;  /* 0x0000000000500947 */ /* 0x000fea0003800000 */
[----:B------:R-:W-:-:S04]  /*19f0*/  LOP3.LUT R22, R14, R24, RZ, 0xfc, !PT ;  /* 0x000000180e167212 */ /* 0x000fc800078efcff */
[----:B------:R-:W-:Y:S02]  /*1a00*/  ISETP.NE.U32.AND P0, PT, R22, RZ, PT ;  /* 0x000000ff1600720c */ /* 0x000fe40003f05070 */
[----:B------:R-:W-:-:S04]  /*1a10*/  LOP3.LUT R22, R15, R25, RZ, 0xfc, !PT ;  /* 0x000000190f167212 */ /* 0x000fc800078efcff */
        /* <DEDUP_REMOVED lines=17> */
.L_x_31748:
[----:B------:R-:W-:-:S11]  /*1b30*/  DADD R14, R14, R20 ;  /* 0x000000000e0e7229 */ /* 0x000fd60000000014 */
.L_x_31747:
[----:B------:R-:W-:Y:S05]  /*1b40*/  BSYNC B1 ;  /* 0x0000000000017941 */ /* 0x000fea0003800000 */
.L_x_31746:
        /* <DEDUP_REMOVED lines=28> */
.L_x_31751:
[----:B------:R-:W-:-:S11]  /*1d10*/  DADD R2, R2, R22 ;  /* 0x0000000002027229 */ /* 0x000fd60000000016 */
.L_x_31750:
[----:B------:R-:W-:Y:S05]  /*1d20*/  BSYNC B1 ;  /* 0x0000000000017941 */ /* 0x000fea0003800000 */
.L_x_31749:
        /* <DEDUP_REMOVED lines=28> */
.L_x_31754:
[----:B------:R-:W-:-:S11]  /*1ef0*/  DADD R6, R6, R22 ;  /* 0x0000000006067229 */ /* 0x000fd60000000016 */
.L_x_31753:
[----:B------:R-:W-:Y:S05]  /*1f00*/  BSYNC B1 ;  /* 0x0000000000017941 */ /* 0x000fea0003800000 */
.L_x_31752:
        /* <DEDUP_REMOVED lines=28> */
.L_x_31757:
[----:B------:R-:W-:-:S11]  /*20d0*/  DADD R4, R4, R22 ;  /* 0x0000000004047229 */ /* 0x000fd60000000016 */
.L_x_31756:
[----:B------:R-:W-:Y:S05]  /*20e0*/  BSYNC B1 ;  /* 0x0000000000017941 */ /* 0x000fea0003800000 */
.L_x_31755:
        /* <DEDUP_REMOVED lines=28> */
.L_x_31760:
[----:B------:R-:W-:-:S11]  /*22b0*/  DADD R10, R10, R22 ;  /* 0x000000000a0a7229 */ /* 0x000fd60000000016 */
.L_x_31759:
[----:B------:R-:W-:Y:S05]  /*22c0*/  BSYNC B1 ;  /* 0x0000000000017941 */ /* 0x000fea0003800000 */
.L_x_31758:
        /* <DEDUP_REMOVED lines=28> */
.L_x_31763:
[----:B------:R-:W-:-:S11]  /*2490*/  DADD R8, R8, R22 ;  /* 0x0000000008087229 */ /* 0x000fd60000000016 */
.L_x_31762:
[----:B------:R-:W-:Y:S05]  /*24a0*/  BSYNC B1 ;  /* 0x0000000000017941 */ /* 0x000fea0003800000 */
.L_x_31761:
        /* <DEDUP_REMOVED lines=28> */
.L_x_31766:
[----:B------:R-:W-:-:S11]  /*2670*/  DADD R18, R18, R22 ;  /* 0x0000000012127229 */ /* 0x000fd60000000016 */
.L_x_31765:
[----:B------:R-:W-:Y:S05]  /*2680*/  BSYNC B1 ;  /* 0x0000000000017941 */ /* 0x000fea0003800000 */
.L_x_31764:
[----:B------:R-:W-:-:S05]  /*2690*/  VIADD R23, R13, 0x380 ;  /* 0x000003800d177836 */ /* 0x000fca0000000000 */
        /* <DEDUP_REMOVED lines=26> */
.L_x_31768:
[----:B------:R-:W-:Y:S01]  /*2840*/  DADD R16, R16, R22 ;  /* 0x0000000010107229 */ /* 0x000fe20000000016 */
[----:B------:R-:W-:Y:S10]  /*2850*/  BRA `(.L_x_31767) ;  /* 0x0000000800307947 */ /* 0x000ff40003800000 */
.L_x_31745:
        /* <DEDUP_REMOVED lines=14> */
.L_x_31771:
[----:B------:R-:W-:-:S11]  /*2940*/  DADD R14, R14, R20 ;  /* 0x000000000e0e7229 */ /* 0x000fd60000000014 */
.L_x_31770:
[----:B------:R-:W-:Y:S05]  /*2950*/  BSYNC B1 ;  /* 0x0000000000017941 */ /* 0x000fea0003800000 */
.L_x_31769:
        /* <DEDUP_REMOVED lines=16> */
.L_x_31774:
[----:B------:R-:W-:-:S11]  /*2a60*/  DADD R2, R2, R22 ;  /* 0x0000000002027229 */ /* 0x000fd60000000016 */
.L_x_31773:
[----:B------:R-:W-:Y:S05]  /*2a70*/  BSYNC B1 ;  /* 0x0000000000017941 */ /* 0x000fea0003800000 */
.L_x_31772:
        /* <DEDUP_REMOVED lines=16> */
.L_x_31777:
[----:B------:R-:W-:-:S11]  /*2b80*/  DADD R6, R6, R22 ;  /* 0x0000000006067229 */ /* 0x000fd60000000016 */
.L_x_31776:
[----:B------:R-:W-:Y:S05]  /*2b90*/  BSYNC B1 ;  /* 0x0000000000017941 */ /* 0x000fea0003800000 */
.L_x_31775:
        /* <DEDUP_REMOVED lines=16> */
.L_x_31780:
[----:B------:R-:W-:-:S11]  /*2ca0*/  DADD R4, R4, R22 ;  /* 0x0000000004047229 */ /* 0x000fd60000000016 */
.L_x_31779:
[----:B------:R-:W-:Y:S05]  /*2cb0*/  BSYNC B1 ;  /* 0x0000000000017941 */ /* 0x000fea0003800000 */
.L_x_31778:
        /* <DEDUP_REMOVED lines=16> */
.L_x_31783:
[----:B------:R-:W-:-:S11]  /*2dc0*/  DADD R10, R10, R22 ;  /* 0x000000000a0a7229 */ /* 0x000fd60000000016 */
.L_x_31782:
[----:B------:R-:W-:Y:S05]  /*2dd0*/  BSYNC B1 ;  /* 0x0000000000017941 */ /* 0x000fea0003800000 */
.L_x_31781:
        /* <DEDUP_REMOVED lines=16> */
.L_x_31786:
[----:B------:R-:W-:-:S11]  /*2ee0*/  DADD R8, R8, R22 ;  /* 0x0000000008087229 */ /* 0x000fd60000000016 */
.L_x_31785:
[----:B------:R-:W-:Y:S05]  /*2ef0*/  BSYNC B1 ;  /* 0x0000000000017941 */ /* 0x000fea0003800000 */
.L_x_31784:
        /* <DEDUP_REMOVED lines=16> */
.L_x_31789:
[----:B------:R-:W-:-:S11]  /*3000*/  DADD R18, R18, R22 ;  /* 0x0000000012127229 */ /* 0x000fd60000000016 */
.L_x_31788:
[----:B------:R-:W-:Y:S05]  /*3010*/  BSYNC B1 ;  /* 0x0000000000017941 */ /* 0x000fea0003800000 */
.L_x_31787:
        /* <DEDUP_REMOVED lines=15> */
.L_x_31790:
[----:B------:R-:W-:-:S11]  /*3110*/  DADD R16, R16, R22 ;  /* 0x0000000010107229 */ /* 0x000fd60000000016 */
.L_x_31767:
[----:B------:R-:W-:Y:S05]  /*3120*/  BSYNC B0 ;  /* 0x0000000000007941 */ /* 0x000fea0003800000 */
.L_x_31744:
[----:B------:R-:W0:Y:S01]  /*3130*/  @!P2 LDC.64 R22, c[0x0][0x228] ;  /* 0x00008a00ff16ab82 */ /* 0x000e220000000a00 */
[----:B------:R-:W-:Y:S01]  /*3140*/  @!P2 IMAD.IADD R25, R0, 0x1, R13 ;  /* 0x000000010019a824 */ /* 0x000fe200078e020d */
[----:B------:R-:W-:Y:S01]  /*3150*/  BSSY B0, `(.L_x_31791) ;  /* 0x0000030000007945 */ /* 0x000fe20003800000 */
[----:B------:R-:W-:-:S03]  /*3160*/  @!P2 IMAD.MOV.U32 R13, RZ, RZ, R21 ;  /* 0x000000ffff0da224 */ /* 0x000fc600078e0015 */
[----:B------:R-:W-:Y:S02]  /*3170*/  BSSY B1, `(.L_x_31792) ;  /* 0x0000027000017945 */ /* 0x000fe40003800000 */
[----:B------:R-:W-:Y:S01]  /*3180*/  ISETP.GE.AND P0, PT, R13, R12, PT ;  /* 0x0000000c0d00720c */ /* 0x000fe20003f06270 */
[----:B0-----:R-:W-:-:S05]  /*3190*/  @!P2 IMAD.WIDE.U32 R22, R25, 0x8, R22 ;  /* 0x000000081916a825 */ /* 0x001fca00078e0016 */
[----:B-----5:R0:W-:Y:S07]  /*31a0*/  @!P2 STG.E.64 desc[UR4][R22.64], R14 ;  /* 0x0000000e1600a986 */ /* 0x0201ee000c101b04 */
[----:B------:R-:W-:Y:S05]  /*31b0*/  @P0 BRA `(.L_x_31793) ;  /* 0x0000000000300947 */ /* 0x000fea0003800000 */
[----:B0-----:R-:W0:Y:S01]  /*31c0*/  LDC.64 R14, c[0x0][0x228] ;  /* 0x00008a00ff0e7b82 */ /* 0x001e220000000a00 */
        /* <DEDUP_REMOVED lines=11> */
.L_x_31793:
[----:B------:R-:W-:-:S13]  /*3280*/  ISETP.GE.AND P0, PT, R13, R12, PT ;  /* 0x0000000c0d00720c */ /* 0x000fda0003f06270 */
[----:B------:R-:W-:Y:S05]  /*3290*/  @P0 BRA `(.L_x_31795) ;  /* 0x0000000000300947 */ /* 0x000fea0003800000 */
[----:B-1----:R-:W1:Y:S01]  /*32a0*/  LDC.64 R2, c[0x0][0x228] ;  /* 0x00008a00ff027b82 */ /* 0x002e620000000a00 */
[----:B------:R-:W-:Y:S02]  /*32b0*/  IMAD.IADD R7, R0, 0x1, R13 ;  /* 0x0000000100077824 */ /* 0x000fe400078e020d */
[----:B------:R-:W-:Y:S02]  /*32c0*/  VIADD R13, R13, 0x80 ;  /* 0x000000800d0d7836 */ /* 0x000fe40000000000 */
[----:B-1----:R-:W-:-:S05]  /*32d0*/  IMAD.WIDE.U32 R2, R7, 0x8, R2 ;  /* 0x0000000807027825 */ /* 0x002fca00078e0002 */
[----:B------:R1:W-:Y:S02]  /*32e0*/  STG.E.64 desc[UR4][R2.64], R4 ;  /* 0x0000000402007986 */ /* 0x0003e4000c101b04 */
.L_x_31794:
[----:B------:R-:W-:-:S13]  /*32f0*/  ISETP.GE.AND P0, PT, R13, R12, PT ;  /* 0x0000000c0d00720c */ /* 0x000fda0003f06270 */
[----:B------:R-:W-:Y:S05]  /*3300*/  @P0 BRA `(.L_x_31796) ;  /* 0x0000000000340947 */ /* 0x000fea0003800000 */
[----:B01----:R-:W0:Y:S01]  /*3310*/  LDC.64 R2, c[0x0][0x228] ;  /* 0x00008a00ff027b82 */ /* 0x003e220000000a00 */
[----:B------:R-:W-:Y:S02]  /*3320*/  IMAD.IADD R5, R0, 0x1, R13 ;  /* 0x0000000100057824 */ /* 0x000fe400078e020d */
[----:B------:R-:W-:Y:S02]  /*3330*/  VIADD R13, R13, 0x80 ;  /* 0x000000800d0d7836 */ /* 0x000fe40000000000 */
[----:B0-----:R-:W-:-:S05]  /*3340*/  IMAD.WIDE.U32 R2, R5, 0x8, R2 ;  /* 0x0000000805027825 */ /* 0x001fca00078e0002 */
[----:B------:R2:W-:Y:S02]  /*3350*/  STG.E.64 desc[UR4][R2.64], R10 ;  /* 0x0000000a02007986 */ /* 0x0005e4000c101b04 */
.L_x_31795:
[----:B------:R-:W-:-:S13]  /*3360*/  ISETP.GE.AND P0, PT, R13, R12, PT ;  /* 0x0000000c0d00720c */ /* 0x000fda0003f06270 */
[----:B------:R-:W-:Y:S05]  /*3370*/  @P0 BREAK B1 ;  /* 0x0000000000010942 */ /* 0x000fea0003800000 */
[----:B------:R-:W-:Y:S05]  /*3380*/  @P0 BRA `(.L_x_31797) ;  /* 0x0000000000300947 */ /* 0x000fea0003800000 */
[----:B-12---:R-:W1:Y:S01]  /*3390*/  LDC.64 R2, c[0x0][0x228] ;  /* 0x00008a00ff027b82 */ /* 0x006e620000000a00 */
[----:B------:R-:W-:Y:S02]  /*33a0*/  IMAD.IADD R5, R0, 0x1, R13 ;  /* 0x0000000100057824 */ /* 0x000fe400078e020d */
[----:B------:R-:W-:Y:S02]  /*33b0*/  VIADD R13, R13, 0x80 ;  /* 0x000000800d0d7836 */ /* 0x000fe40000000000 */
[----:B-1----:R-:W-:-:S05]  /*33c0*/  IMAD.WIDE.U32 R2, R5, 0x8, R2 ;  /* 0x0000000805027825 */ /* 0x002fca00078e0002 */
[----:B------:R2:W-:Y:S02]  /*33d0*/  STG.E.64 desc[UR4][R2.64], R8 ;  /* 0x0000000802007986 */ /* 0x0005e4000c101b04 */
.L_x_31796:
[----:B------:R-:W-:Y:S05]  /*33e0*/  BSYNC B1 ;  /* 0x0000000000017941 */ /* 0x000fea0003800000 */
.L_x_31792:
[----:B------:R-:W-:-:S13]  /*33f0*/  ISETP.GE.AND P0, PT, R13, R12, PT ;  /* 0x0000000c0d00720c */ /* 0x000fda0003f06270 */
[----:B012---:R-:W0:Y:S01]  /*3400*/  @!P0 LDC.64 R2, c[0x0][0x228] ;  /* 0x00008a00ff028b82 */ /* 0x007e220000000a00 */
[----:B------:R-:W-:Y:S02]  /*3410*/  @!P0 IMAD.IADD R5, R0, 0x1, R13 ;  /* 0x0000000100058824 */ /* 0x000fe400078e020d */
[----:B------:R-:W-:Y:S02]  /*3420*/  @!P0 VIADD R13, R13, 0x80 ;  /* 0x000000800d0d8836 */ /* 0x000fe40000000000 */
[----:B0-----:R-:W-:-:S05]  /*3430*/  @!P0 IMAD.WIDE.U32 R2, R5, 0x8, R2 ;  /* 0x0000000805028825 */ /* 0x001fca00078e0002 */
[----:B------:R3:W-:Y:S02]  /*3440*/  @!P0 STG.E.64 desc[UR4][R2.64], R18 ;  /* 0x0000001202008986 */ /* 0x0007e4000c101b04 */
.L_x_31797:
[----:B------:R-:W-:Y:S05]  /*3450*/  BSYNC B0 ;  /* 0x0000000000007941 */ /* 0x000fea0003800000 */
.L_x_31791:
[----:B------:R-:W-:Y:S05]  /*3460*/  WARPSYNC.ALL ;  /* 0x0000000000007948 */ /* 0x000fea0003800000 */
[----:B------:R-:W-:-:S13]  /*3470*/  ISETP.GE.AND P0, PT, R13, R12, PT ;  /* 0x0000000c0d00720c */ /* 0x000fda0003f06270 */
[----:B------:R-:W-:Y:S05]  /*3480*/  @P0 EXIT ;  /* 0x000000000000094d */ /* 0x000fea0003800000 */
[----:B-123--:R-:W1:Y:S01]  /*3490*/  LDC.64 R2, c[0x0][0x228] ;  /* 0x00008a00ff027b82 */ /* 0x00ee620000000a00 */
[----:B------:R-:W-:-:S04]  /*34a0*/  IMAD.IADD R13, R0, 0x1, R13 ;  /* 0x00000001000d7824 */ /* 0x000fc800078e020d */
[----:B-1----:R-:W-:-:S05]  /*34b0*/  IMAD.WIDE.U32 R2, R13, 0x8, R2 ;  /* 0x000000080d027825 */ /* 0x002fca00078e0002 */
[----:B------:R-:W-:Y:S01]  /*34c0*/  STG.E.64 desc[UR4][R2.64], R16 ;  /* 0x0000001002007986 */ /* 0x000fe2000c101b04 */
[----:B------:R-:W-:Y:S05]  /*34d0*/  EXIT ;  /* 0x000000000000794d */ /* 0x000fea0003800000 */
.L_x_31798:
        /* <DEDUP_REMOVED lines=10> */
.L_x_32306:


//--------------------- .text._ZN2at6native29vectorized_elementwise_kernelILi4ENS0_13AUnaryFunctorIdddZZZNS0_21nextafter_kernel_cudaERNS_18TensorIteratorBaseEENKUlvE_clEvENKUlvE_clEvEUlddE_EESt5arrayIPcLm2EEEEviT0_T1_ --------------------------
	.section	.text._ZN2at6native29vectorized_elementwise_kernelILi4ENS0_13AUnaryFunctorIdddZZZNS0_21nextafter_kernel_cudaERNS_18TensorIteratorBaseEENKUlvE_clEvENKUlvE_clEvEUlddE_EESt5arrayIPcLm2EEEEviT0_T1_,"ax",@progbits
	.align	128
        .global         _ZN2at6native29vectorized_elementwise_kernelILi4ENS0_13AUnaryFunctorIdddZZZNS0_21nextafter_kernel_cudaERNS_18TensorIteratorBaseEENKUlvE_clEvENKUlvE_clEvEUlddE_EESt5arrayIPcLm2EEEEviT0_T1_
        .type           _ZN2at6native29vectorized_elementwise_kernelILi4ENS0_13AUnaryFunctorIdddZZZNS0_21nextafter_kernel_cudaERNS_18TensorIteratorBaseEENKUlvE_clEvENKUlvE_clEvEUlddE_EESt5arrayIPcLm2EEEEviT0_T1_,@function
        .size           _ZN2at6native29vectorized_elementwise_kernelILi4ENS0_13AUnaryFunctorIdddZZZNS0_21nextafter_kernel_cudaERNS_18TensorIteratorBaseEENKUlvE_clEvENKUlvE_clEvEUlddE_EESt5arrayIPcLm2EEEEviT0_T1_,(.L_x_32307 - _ZN2at6native29vectorized_elementwise_kernelILi4ENS0_13AUnaryFunctorIdddZZZNS0_21nextafter_kernel_cudaERNS_18TensorIteratorBaseEENKUlvE_clEvENKUlvE_clEvEUlddE_EESt5arrayIPcLm2EEEEviT0_T1_)
        .other          _ZN2at6native29vectorized_elementwise_kernelILi4ENS0_13AUnaryFunctorIdddZZZNS0_21nextafter_kernel_cudaERNS_18TensorIteratorBaseEENKUlvE_clEvENKUlvE_clEvEUlddE_EESt5arrayIPcLm2EEEEviT0_T1_,@"STO_CUDA_ENTRY STV_DEFAULT"
_ZN2at6native29vectorized_elementwise_kernelILi4ENS0_13AUnaryFunctorIdddZZZNS0_21nextafter_kernel_cudaERNS_18TensorIteratorBaseEENKUlvE_clEvENKUlvE_clEvEUlddE_EESt5arrayIPcLm2EEEEviT0_T1_:
.text._ZN2at6native29vectorized_elementwise_kernelILi4ENS0_13AUnaryFunctorIdddZZZNS0_21nextafter_kernel_cudaERNS_18TensorIteratorBaseEENKUlvE_clEvENKUlvE_clEvEUlddE_EESt5arrayIPcLm2EEEEviT0_T1_:
        /* <DEDUP_REMOVED lines=47> */
.L_x_31804:
[----:B------:R-:W-:-:S11]  /*02f0*/  DADD R16, R16, R20 ;  /* 0x0000000010107229 */ /* 0x000fd60000000014 */
.L_x_31805:
[----:B------:R-:W-:Y:S05]  /*0300*/  BSYNC B1 ;  /* 0x0000000000017941 */ /* 0x000fea0003800000 */
.L_x_31803:
        /* <DEDUP_REMOVED lines=23> */
.L_x_31807:
[----:B------:R-:W-:-:S11]  /*0480*/  DADD R18, R18, R20 ;  /* 0x0000000012127229 */ /* 0x000fd60000000014 */
.L_x_31808:
[----:B------:R-:W-:Y:S05]  /*0490*/  BSYNC B1 ;  /* 0x0000000000017941 */ /* 0x000fea0003800000 */
.L_x_31806:
        /* <DEDUP_REMOVED lines=23> */
.L_x_31810:
[----:B------:R-:W-:-:S11]  /*0610*/  DADD R12, R12, R20 ;  /* 0x000000000c0c7229 */ /* 0x000fd60000000014 */
.L_x_31811:
[----:B------:R-:W-:Y:S05]  /*0620*/  BSYNC B1 ;  /* 0x0000000000017941 */ /* 0x000fea0003800000 */
.L_x_31809:
        /* <DEDUP_REMOVED lines=23> */
.L_x_31813:
[----:B------:R-:W-:-:S11]  /*07a0*/  DADD R14, R14, R20 ;  /* 0x000000000e0e7229 */ /* 0x000fd60000000014 */
.L_x_31814:
[----:B------:R-:W-:Y:S05]  /*07b0*/  BSYNC B1 ;  /* 0x0000000000017941 */ /* 0x000fea0003800000 */
.L_x_31812:
        /* <DEDUP_REMOVED lines=23> */
.L_x_31816:
[----:B------:R-:W-:-:S11]  /*0930*/  DADD R8, R8, R20 ;  /* 0x0000000008087229 */ /* 0x000fd60000000014 */
.L_x_31817:
[----:B------:R-:W-:Y:S05]  /*0940*/  BSYNC B1 ;  /* 0x0000000000017941 */ /* 0x000fea0003800000 */
.L_x_31815:
        /* <DEDUP_REMOVED lines=23> */
.L_x_31819:
[----:B------:R-:W-:-:S11]  /*0ac0*/  DADD R10, R10, R20 ;  /* 0x000000000a0a7229 */ /* 0x000fd60000000014 */
.L_x_31820:
[----:B------:R-:W-:Y:S05]  /*0ad0*/  BSYNC B1 ;  /* 0x0000000000017941 */ /* 0x000fea0003800000 */
.L_x_31818:
        /* <DEDUP_REMOVED lines=23> */
.L_x_31822:
[----:B------:R-:W-:-:S11]  /*0c50*/  DADD R4, R4, R20 ;  /* 0x0000000004047229 */ /* 0x000fd60000000014 */
.L_x_31823:
[----:B------:R-:W-:Y:S05]  /*0c60*/  BSYNC B1 ;  /* 0x0000000000017941 */ /* 0x000fea0003800000 */
.L_x_31821:
        /* <DEDUP_REMOVED lines=22> */
.L_x_31824:
[----:B------:R-:W-:Y:S01]  /*0dd0*/  DADD R6, R6, R20 ;  /* 0x0000000006067229 */ /* 0x000fe20000000014 */
[----:B------:R-:W-:Y:S10]  /*0de0*/  BRA `(.L_x_31825) ;  /* 0x0000000400bc7947 */ /* 0x000ff40003800000 */
.L_x_31802:
        /* <DEDUP_REMOVED lines=11> */
.L_x_31827:
[----:B------:R-:W-:-:S11]  /*0ea0*/  DADD R16, R16, R20 ;  /* 0x0000000010107229 */ /* 0x000fd60000000014 */
.L_x_31828:
[----:B------:R-:W-:Y:S05]  /*0eb0*/  BSYNC B1 ;  /* 0x0000000000017941 */ /* 0x000fea0003800000 */
.L_x_31826:
        /* <DEDUP_REMOVED lines=11> */
.L_x_31830:
[----:B------:R-:W-:-:S11]  /*0f70*/  DADD R18, R18, R20 ;  /* 0x0000000012127229 */ /* 0x000fd60000000014 */
.L_x_31831:
[----:B------:R-:W-:Y:S05]  /*0f80*/  BSYNC B1 ;  /* 0x0000000000017941 */ /* 0x000fea0003800000 */
.L_x_31829:
        /* <DEDUP_REMOVED lines=11> */
.L_x_31833:
[----:B------:R-:W-:-:S11]  /*1040*/  DADD R12, R12, R20 ;  /* 0x000000000c0c7229 */ /* 0x000fd60000000014 */
.L_x_31834:
[----:B------:R-:W-:Y:S05]  /*1050*/  BSYNC B1 ;  /* 0x0000000000017941 */ /* 0x000fea0003800000 */
.L_x_31832:
        /* <DEDUP_REMOVED lines=11> */
.L_x_31836:
[----:B------:R-:W-:-:S11]  /*1110*/  DADD R14, R14, R20 ;  /* 0x000000000e0e7229 */ /* 0x000fd60000000014 */
.L_x_31837:
[----:B------:R-:W-:Y:S05]  /*1120*/  BSYNC B1 ;  /* 0x0000000000017941 */ /* 0x000fea0003800000 */
.L_x_31835:
        /* <DEDUP_REMOVED lines=11> */
.L_x_31839:
[----:B------:R-:W-:-:S11]  /*11e0*/  DADD R8, R8, R20 ;  /* 0x0000000008087229 */ /* 0x000fd60000000014 */
.L_x_31840:
[----:B------:R-:W-:Y:S05]  /*11f0*/  BSYNC B1 ;  /* 0x0000000000017941 */ /* 0x000fea0003800000 */
.L_x_31838:
        /* <DEDUP_REMOVED lines=11> */
.L_x_31842:
[----:B------:R-:W-:-:S11]  /*12b0*/  DADD R10, R10, R20 ;  /* 0x000000000a0a7229 */ /* 0x000fd60000000014 */
.L_x_31843:
[----:B------:R-:W-:Y:S05]  /*12c0*/  BSYNC B1 ;  /* 0x0000000000017941 */ /* 0x000fea0003800000 */
.L_x_31841:
        /* <DEDUP_REMOVED lines=11> */
.L_x_31845:
[----:B------:R-:W-:-:S11]  /*1380*/  DADD R4, R4, R20 ;  /* 0x0000000004047229 */ /* 0x000fd60000000014 */
.L_x_31846:
[----:B------:R-:W-:Y:S05]  /*1390*/  BSYNC B1 ;  /* 0x0000000000017941 */ /* 0x000fea0003800000 */
.L_x_31844:
        /* <DEDUP_REMOVED lines=10> */
.L_x_31847:
[----:B------:R-:W-:Y:S01]  /*1440*/  DADD R6, R6, R20 ;  /* 0x0000000006067229 */ /* 0x000fe20000000014 */
[----:B------:R-:W-:Y:S10]  /*1450*/  BRA `(.L_x_31825) ;  /* 0x0000000000207947 */ /* 0x000ff40003800000 */
.L_x_31801:
        /* <DEDUP_REMOVED lines=8> */
.L_x_31825:
[----:B------:R-:W-:Y:S05]  /*14e0*/  BSYNC B0 ;  /* 0x0000000000007941 */ /* 0x000fea0003800000 */
.L_x_31800:
        /* <DEDUP_REMOVED lines=8> */
.L_x_31799:
        /* <DEDUP_REMOVED lines=23> */
.L_x_31849:
[----:B------:R-:W-:Y:S05]  /*16e0*/  BSYNC B0 ;  /* 0x0000000000007941 */ /* 0x000fea0003800000 */
.L_x_31848:
        /* <DEDUP_REMOVED lines=15> */
.L_x_31851:
[----:B------:R-:W-:Y:S05]  /*17e0*/  BSYNC B0 ;  /* 0x0000000000007941 */ /* 0x000fea0003800000 */
.L_x_31850:
        /* <DEDUP_REMOVED lines=52> */
.L_x_31856:
[----:B------:R-:W-:-:S11]  /*1b30*/  DADD R14, R14, R20 ;  /* 0x000000000e0e7229 */ /* 0x000fd60000000014 */
.L_x_31855:
[----:B------:R-:W-:Y:S05]  /*1b40*/  BSYNC B1 ;  /* 0x0000000000017941 */ /* 0x000fea0003800000 */
.L_x_31854:
        /* <DEDUP_REMOVED lines=28> */
.L_x_31859:
[----:B------:R-:W-:-:S11]  /*1d10*/  DADD R2, R2, R22 ;  /* 0x0000000002027229 */ /* 0x000fd60000000016 */
.L_x_31858:
[----:B------:R-:W-:Y:S05]  /*1d20*/  BSYNC B1 ;  /* 0x0000000000017941 */ /* 0x000fea0003800000 */
.L_x_31857:
        /* <DEDUP_REMOVED lines=28> */
.L_x_31862:
[----:B------:R-:W-:-:S11]  /*1ef0*/  DADD R6, R6, R22 ;  /* 0x0000000006067229 */ /* 0x000fd60000000016 */
.L_x_31861:
[----:B------:R-:W-:Y:S05]  /*1f00*/  BSYNC B1 ;  /* 0x0000000000017941 */ /* 0x000fea0003800000 */
.L_x_31860:
        /* <DEDUP_REMOVED lines=28> */
.L_x_31865:
[----:B------:R-:W-:-:S11]  /*20d0*/  DADD R4, R4, R22 ;  /* 0x0000000004047229 */ /* 0x000fd60000000016 */
.L_x_31864:
[----:B------:R-:W-:Y:S05]  /*20e0*/  BSYNC B1 ;  /* 0x0000000000017941 */ /* 0x000fea0003800000 */
.L_x_31863:
        /* <DEDUP_REMOVED lines=28> */
.L_x_31868:
[----:B------:R-:W-:-:S11]  /*22b0*/  DADD R10, R10, R22 ;  /* 0x000000000a0a7229 */ /* 0x000fd60000000016 */
.L_x_31867:
[----:B------:R-:W-:Y:S05]  /*22c0*/  BSYNC B1 ;  /* 0x0000000000017941 */ /* 0x000fea0003800000 */
.L_x_31866:
        /* <DEDUP_REMOVED lines=28> */
.L_x_31871:
[----:B------:R-:W-:-:S11]  /*2490*/  DADD R8, R8, R22 ;  /* 0x0000000008087229 */ /* 0x000fd60000000016 */
.L_x_31870:
[----:B------:R-:W-:Y:S05]  /*24a0*/  BSYNC B1 ;  /* 0x0000000000017941 */ /* 0x000fea0003800000 */
.L_x_31869:
        /* <DEDUP_REMOVED lines=28> */
.L_x_31874:
[----:B------:R-:W-:-:S11]  /*2670*/  DADD R18, R18, R22 ;  /* 0x0000000012127229 */ /* 0x000fd60000000016 */
.L_x_31873:
[----:B------:R-:W-:Y:S05]  /*2680*/  BSYNC B1 ;  /* 0x0000000000017941 */ /* 0x000fea0003800000 */
.L_x_31872:
        /* <DEDUP_REMOVED lines=27> */
.L_x_31876:
[----:B------:R-:W-:Y:S01]  /*2840*/  DADD R16, R16, R22 ;  /* 0x0000000010107229 */ /* 0x000fe20000000016 */
[----:B------:R-:W-:Y:S10]  /*2850*/  BRA `(.L_x_31875) ;  /* 0x0000000800307947 */ /* 0x000ff40003800000 */
.L_x_31853:
        /* <DEDUP_REMOVED lines=14> */
.L_x_31879:
[----:B------:R-:W-:-:S11]  /*2940*/  DADD R14, R14, R20 ;  /* 0x000000000e0e7229 */ /* 0x000fd60000000014 */
.L_x_31878:
[----:B------:R-:W-:Y:S05]  /*2950*/  BSYNC B1 ;  /* 0x0000000000017941 */ /* 0x000fea0003800000 */
.L_x_31877:
        /* <DEDUP_REMOVED lines=16> */
.L_x_31882:
[----:B------:R-:W-:-:S11]  /*2a60*/  DADD R2, R2, R22 ;  /* 0x0000000002027229 */ /* 0x000fd60000000016 */
.L_x_31881:
[----:B------:R-:W-:Y:S05]  /*2a70*/  BSYNC B1 ;  /* 0x0000000000017941 */ /* 0x000fea0003800000 */
.L_x_31880:
        /* <DEDUP_REMOVED lines=16> */
.L_x_31885:
[----:B------:R-:W-:-:S11]  /*2b80*/  DADD R6, R6, R22 ;  /* 0x0000000006067229 */ /* 0x000fd60000000016 */
.L_x_31884:
[----:B------:R-:W-:Y:S05]  /*2b90*/  BSYNC B1 ;  /* 0x0000000000017941 */ /* 0x000fea0003800000 */
.L_x_31883:
        /* <DEDUP_REMOVED lines=16> */
.L_x_31888:
[----:B------:R-:W-:-:S11]  /*2ca0*/  DADD R4, R4, R22 ;  /* 0x0000000004047229 */ /* 0x000fd60000000016 */
.L_x_31887:
[----:B------:R-:W-:Y:S05]  /*2cb0*/  BSYNC B1 ;  /* 0x0000000000017941 */ /* 0x000fea0003800000 */
.L_x_31886:
        /* <DEDUP_REMOVED lines=16> */
.L_x_31891:
[----:B------:R-:W-:-:S11]  /*2dc0*/  DADD R10, R10, R22 ;  /* 0x000000000a0a7229 */ /* 0x000fd60000000016 */
.L_x_31890:
[----:B------:R-:W-:Y:S05]  /*2dd0*/  BSYNC B1 ;  /* 0x0000000000017941 */ /* 0x000fea0003800000 */
.L_x_31889:
        /* <DEDUP_REMOVED lines=16> */
.L_x_31894:
[----:B------:R-:W-:-:S11]  /*2ee0*/  DADD R8, R8, R22 ;  /* 0x0000000008087229 */ /* 0x000fd60000000016 */
.L_x_31893:
[----:B------:R-:W-:Y:S05]  /*2ef0*/  BSYNC B1 ;  /* 0x0000000000017941 */ /* 0x000fea0003800000 */
.L_x_31892:
        /* <DEDUP_REMOVED lines=16> */
.L_x_31897:
[----:B------:R-:W-:-:S11]  /*3000*/  DADD R18, R18, R22 ;  /* 0x0000000012127229 */ /* 0x000fd60000000016 */
.L_x_31896:
[----:B------:R-:W-:Y:S05]  /*3010*/  BSYNC B1 ;  /* 0x0000000000017941 */ /* 0x000fea0003800000 */
.L_x_31895:
        /* <DEDUP_REMOVED lines=15> */
.L_x_31898:
[----:B------:R-:W-:-:S11]  /*3110*/  DADD R16, R16, R22 ;  /* 0x0000000010107229 */ /* 0x000fd60000000016 */
.L_x_31875:
[----:B------:R-:W-:Y:S05]  /*3120*/  BSYNC B0 ;  /* 0x0000000000007941 */ /* 0x000fea0003800000 */
.L_x_31852:
        /* <DEDUP_REMOVED lines=21> */
.L_x_31901:
[----:B------:R-:W-:-:S13]  /*3280*/  ISETP.GE.AND P0, PT, R13, R12, PT ;  /* 0x0000000c0d00720c */ /* 0x000fda0003f06270 */
[----:B------:R-:W-:Y:S05]  /*3290*/  @P0 BRA `(.L_x_31903) ;  /* 0x0000000000300947 */ /* 0x000fea0003800000 */
[----:B-1----:R-:W1:Y:S01]  /*32a0*/  LDC.64 R2, c[0x0][0x228] ;  /* 0x00008a00ff027b82 */ /* 0x002e620000000a00 */
[----:B------:R-:W-:Y:S02]  /*32b0*/  IMAD.IADD R7, R0, 0x1, R13 ;  /* 0x0000000100077824 */ /* 0x000fe400078e020d */
[----:B------:R-:W-:Y:S02]  /*32c0*/  VIADD R13, R13, 0x80 ;  /* 0x000000800d0d7836 */ /* 0x000fe40000000000 */
[----:B-1----:R-:W-:-:S05]  /*32d0*/  IMAD.WIDE.U32 R2, R7, 0x8, R2 ;  /* 0x0000000807027825 */ /* 0x002fca00078e0002 */
[----:B------:R1:W-:Y:S02]  /*32e0*/  STG.E.64 desc[UR4][R2.64], R4 ;  /* 0x0000000402007986 */ /* 0x0003e4000c101b04 */
.L_x_31902:
[----:B------:R-:W-:-:S13]  /*32f0*/  ISETP.GE.AND P0, PT, R13, R12, PT ;  /* 0x0000000c0d00720c */ /* 0x000fda0003f06270 */
[----:B------:R-:W-:Y:S05]  /*3300*/  @P0 BRA `(.L_x_31904) ;  /* 0x0000000000340947 */ /* 0x000fea0003800000 */
[----:B01----:R-:W0:Y:S01]  /*3310*/  LDC.64 R2, c[0x0][0x228] ;  /* 0x00008a00ff027b82 */ /* 0x003e220000000a00 */
[----:B------:R-:W-:Y:S02]  /*3320*/  IMAD.IADD R5, R0, 0x1, R13 ;  /* 0x0000000100057824 */ /* 0x000fe400078e020d */
[----:B------:R-:W-:Y:S02]  /*3330*/  VIADD R13, R13, 0x80 ;  /* 0x000000800d0d7836 */ /* 0x000fe40000000000 */
[----:B0-----:R-:W-:-:S05]  /*3340*/  IMAD.WIDE.U32 R2, R5, 0x8, R2 ;  /* 0x0000000805027825 */ /* 0x001fca00078e0002 */
[----:B------:R2:W-:Y:S02]  /*3350*/  STG.E.64 desc[UR4][R2.64], R10 ;  /* 0x0000000a02007986 */ /* 0x0005e4000c101b04 */
.L_x_31903:
        /* <DEDUP_REMOVED lines=8> */
.L_x_31904:
[----:B------:R-:W-:Y:S05]  /*33e0*/  BSYNC B1 ;  /* 0x0000000000017941 */ /* 0x000fea0003800000 */
.L_x_31900:
[----:B------:R-:W-:-:S13]  /*33f0*/  ISETP.GE.AND P0, PT, R13, R12, PT ;  /* 0x0000000c0d00720c */ /* 0x000fda0003f06270 */
[----:B012---:R-:W0:Y:S01]  /*3400*/  @!P0 LDC.64 R2, c[0x0][0x228] ;  /* 0x00008a00ff028b82 */ /* 0x007e220000000a00 */
[----:B------:R-:W-:Y:S02]  /*3410*/  @!P0 IMAD.IADD R5, R0, 0x1, R13 ;  /* 0x0000000100058824 */ /* 0x000fe400078e020d */
[----:B------:R-:W-:Y:S02]  /*3420*/  @!P0 VIADD R13, R13, 0x80 ;  /* 0x000000800d0d8836 */ /* 0x000fe40000000000 */
[----:B0-----:R-:W-:-:S05]  /*3430*/  @!P0 IMAD.WIDE.U32 R2, R5, 0x8, R2 ;  /* 0x0000000805028825 */ /* 0x001fca00078e0002 */
[----:B------:R3:W-:Y:S02]  /*3440*/  @!P0 STG.E.64 desc[UR4][R2.64], R18 ;  /* 0x0000001202008986 */ /* 0x0007e4000c101b04 */
.L_x_31905:
[----:B------:R-:W-:Y:S05]  /*3450*/  BSYNC B0 ;  /* 0x0000000000007941 */ /* 0x000fea0003800000 */
.L_x_31899:
        /* <DEDUP_REMOVED lines=8> */
.L_x_31906:
        /* <DEDUP_REMOVED lines=10> */
.L_x_32307:


//--------------------- .text._ZN2at6native29vectorized_elementwise_kernelILi8ENS0_13AUnaryFunctorIdddZZZNS0_21nextafter_kernel_cudaERNS_18TensorIteratorBaseEENKUlvE_clEvENKUlvE_clEvEUlddE_EESt5arrayIPcLm2EEEEviT0_T1_ --------------------------
	.section	.text._ZN2at6native29vectorized_elementwise_kernelILi8ENS0_13AUnaryFunctorIdddZZZNS0_21nextafter_kernel_cudaERNS_18TensorIteratorBaseEENKUlvE_clEvENKUlvE_clEvEUlddE_EESt5arrayIPcLm2EEEEviT0_T1_,"ax",@progbits
	.align	128
        .global         _ZN2at6native29vectorized_elementwise_kernelILi8ENS0_13AUnaryFunctorIdddZZZNS0_21nextafter_kernel_cudaERNS_18TensorIteratorBaseEENKUlvE_clEvENKUlvE_clEvEUlddE_EESt5arrayIPcLm2EEEEviT0_T1_
        .type           _ZN2at6native29vectorized_elementwise_kernelILi8ENS0_13AUnaryFunctorIdddZZZNS0_21nextafter_kernel_cudaERNS_18TensorIteratorBaseEENKUlvE_clEvENKUlvE_clEvEUlddE_EESt5arrayIPcLm2EEEEviT0_T1_,@function
        .size           _ZN2at6native29vectorized_elementwise_kernelILi8ENS0_13AUnaryFunctorIdddZZZNS0_21nextafter_kernel_cudaERNS_18TensorIteratorBaseEENKUlvE_clEvENKUlvE_clEvEUlddE_EESt5arrayIPcLm2EEEEviT0_T1_,(.L_x_32308 - _ZN2at6native29vectorized_elementwise_kernelILi8ENS0_13AUnaryFunctorIdddZZZNS0_21nextafter_kernel_cudaERNS_18TensorIteratorBaseEENKUlvE_clEvENKUlvE_clEvEUlddE_EESt5arrayIPcLm2EEEEviT0_T1_)
        .other          _ZN2at6native29vectorized_elementwise_kernelILi8ENS0_13AUnaryFunctorIdddZZZNS0_21nextafter_kernel_cudaERNS_18TensorIteratorBaseEENKUlvE_clEvENKUlvE_clEvEUlddE_EESt5arrayIPcLm2EEEEviT0_T1_,@"STO_CUDA_ENTRY STV_DEFAULT"
_ZN2at6native29vectorized_elementwise_kernelILi8ENS0_13AUnaryFunctorIdddZZZNS0_21nextafter_kernel_cudaERNS_18TensorIteratorBaseEENKUlvE_clEvENKUlvE_clEvEUlddE_EESt5arrayIPcLm2EEEEviT0_T1_:
.text._ZN2at6native29vectorized_elementwise_kernelILi8ENS0_13AUnaryFunctorIdddZZZNS0_21nextafter_kernel_cudaERNS_18TensorIteratorBaseEENKUlvE_clEvENKUlvE_clEvEUlddE_EESt5arrayIPcLm2EEEEviT0_T1_:
        /* <DEDUP_REMOVED lines=47> */
.L_x_31912:
[----:B------:R-:W-:-:S11]  /*02f0*/  DADD R16, R16, R20 ;  /* 0x0000000010107229 */ /* 0x000fd60000000014 */
.L_x_31913:
[----:B------:R-:W-:Y:S05]  /*0300*/  BSYNC B1 ;  /* 0x0000000000017941 */ /* 0x000fea0003800000 */
.L_x_31911:
        /* <DEDUP_REMOVED lines=23> */
.L_x_31915:
[----:B------:R-:W-:-:S11]  /*0480*/  DADD R18, R18, R20 ;  /* 0x0000000012127229 */ /* 0x000fd60000000014 */
.L_x_31916:
[----:B------:R-:W-:Y:S05]  /*0490*/  BSYNC B1 ;  /* 0x0000000000017941 */ /* 0x000fea0003800000 */
.L_x_31914:
        /* <DEDUP_REMOVED lines=23> */
.L_x_31918:
[----:B------:R-:W-:-:S11]  /*0610*/  DADD R12, R12, R20 ;  /* 0x000000000c0c7229 */ /* 0x000fd60000000014 */
.L_x_31919:
[----:B------:R-:W-:Y:S05]  /*0620*/  BSYNC B1 ;  /* 0x0000000000017941 */ /* 0x000fea0003800000 */
.L_x_31917:
        /* <DEDUP_REMOVED lines=23> */
.L_x_31921:
[----:B------:R-:W-:-:S11]  /*07a0*/  DADD R14, R14, R20 ;  /* 0x000000000e0e7229 */ /* 0x000fd60000000014 */
.L_x_31922:
[----:B------:R-:W-:Y:S05]  /*07b0*/  BSYNC B1 ;  /* 0x0000000000017941 */ /* 0x000fea0003800000 */
.L_x_31920:
        /* <DEDUP_REMOVED lines=23> */
.L_x_31924:
[----:B------:R-:W-:-:S11]  /*0930*/  DADD R8, R8, R20 ;  /* 0x0000000008087229 */ /* 0x000fd60000000014 */
.L_x_31925:
[----:B------:R-:W-:Y:S05]  /*0940*/  BSYNC B1 ;  /* 0x0000000000017941 */ /* 0x000fea0003800000 */
.L_x_31923:
        /* <DEDUP_REMOVED lines=23> */
.L_x_31927:
[----:B------:R-:W-:-:S11]  /*0ac0*/  DADD R10, R10, R20 ;  /* 0x000000000a0a7229 */ /* 0x000fd60000000014 */
.L_x_31928:
[----:B------:R-:W-:Y:S05]  /*0ad0*/  BSYNC B1 ;  /* 0x0000000000017941 */ /* 0x000fea0003800000 */
.L_x_31926:
        /* <DEDUP_REMOVED lines=23> */
.L_x_31930:
[----:B------:R-:W-:-:S11]  /*0c50*/  DADD R4, R4, R20 ;  /* 0x0000000004047229 */ /* 0x000fd60000000014 */
.L_x_31931:
[----:B------:R-:W-:Y:S05]  /*0c60*/  BSYNC B1 ;  /* 0x0000000000017941 */ /* 0x000fea0003800000 */
.L_x_31929:
        /* <DEDUP_REMOVED lines=22> */
.L_x_31932:
[----:B------:R-:W-:Y:S01]  /*0dd0*/  DADD R6, R6, R20 ;  /* 0x0000000006067229 */ /* 0x000fe20000000014 */
[----:B------:R-:W-:Y:S10]  /*0de0*/  BRA `(.L_x_31933) ;  /* 0x0000000400bc7947 */ /* 0x000ff40003800000 */
.L_x_31910:
        /* <DEDUP_REMOVED lines=11> */
.L_x_31935:
[----:B------:R-:W-:-:S11]  /*0ea0*/  DADD R16, R16, R20 ;  /* 0x0000000010107229 */ /* 0x000fd60000000014 */
.L_x_31936:
[----:B------:R-:W-:Y:S05]  /*0eb0*/  BSYNC B1 ;  /* 0x0000000000017941 */ /* 0x000fea0003800000 */
.L_x_31934:
        /* <DEDUP_REMOVED lines=11> */
.L_x_31938:
[----:B------:R-:W-:-:S11]  /*0f70*/  DADD R18, R18, R20 ;  /* 0x0000000012127229 */ /* 0x000fd60000000014 */
.L_x_31939:
[----:B------:R-:W-:Y:S05]  /*0f80*/  BSYNC B1 ;  /* 0x0000000000017941 */ /* 0x000fea0003800000 */
.L_x_31937:
        /* <DEDUP_REMOVED lines=11> */
.L_x_31941:
[----:B------:R-:W-:-:S11]  /*1040*/  DADD R12, R12, R20 ;  /* 0x000000000c0c7229 */ /* 0x000fd60000000014 */
.L_x_31942:
[----:B------:R-:W-:Y:S05]  /*1050*/  BSYNC B1 ;  /* 0x0000000000017941 */ /* 0x000fea0003800000 */
.L_x_31940:
        /* <DEDUP_REMOVED lines=11> */
.L_x_31944:
[----:B------:R-:W-:-:S11]  /*1110*/  DADD R14, R14, R20 ;  /* 0x000000000e0e7229 */ /* 0x000fd60000000014 */
.L_x_31945:
[----:B------:R-:W-:Y:S05]  /*1120*/  BSYNC B1 ;  /* 0x0000000000017941 */ /* 0x000fea0003800000 */
.L_x_31943:
        /* <DEDUP_REMOVED lines=11> */
.L_x_31947:
[----:B------:R-:W-:-:S11]  /*11e0*/  DADD R8, R8, R20 ;  /* 0x0000000008087229 */ /* 0x000fd60000000014 */
.L_x_31948:
[----:B------:R-:W-:Y:S05]  /*11f0*/  BSYNC B1 ;  /* 0x0000000000017941 */ /* 0x000fea0003800000 */
.L_x_31946:
        /* <DEDUP_REMOVED lines=11> */
.L_x_31950:
[----:B------:R-:W-:-:S11]  /*12b0*/  DADD R10, R10, R20 ;  /* 0x000000000a0a7229 */ /* 0x000fd60000000014 */
.L_x_31951:
[----:B------:R-:W-:Y:S05]  /*12c0*/  BSYNC B1 ;  /* 0x0000000000017941 */ /* 0x000fea0003800000 */
.L_x_31949:
        /* <DEDUP_REMOVED lines=11> */
.L_x_31953:
[----:B------:R-:W-:-:S11]  /*1380*/  DADD R4, R4, R20 ;  /* 0x0000000004047229 */ /* 0x000fd60000000014 */
.L_x_31954:
[----:B------:R-:W-:Y:S05]  /*1390*/  BSYNC B1 ;  /* 0x0000000000017941 */ /* 0x000fea0003800000 */
.L_x_31952:
        /* <DEDUP_REMOVED lines=10> */
.L_x_31955:
[----:B------:R-:W-:Y:S01]  /*1440*/  DADD R6, R6, R20 ;  /* 0x0000000006067229 */ /* 0x000fe20000000014 */
[----:B------:R-:W-:Y:S10]  /*1450*/  BRA `(.L_x_31933) ;  /* 0x0000000000207947 */ /* 0x000ff40003800000 */
.L_x_31909:
        /* <DEDUP_REMOVED lines=8> */
.L_x_31933:
[----:B------:R-:W-:Y:S05]  /*14e0*/  BSYNC B0 ;  /* 0x0000000000007941 */ /* 0x000fea0003800000 */
.L_x_31908:
        /* <DEDUP_REMOVED lines=8> */
.L_x_31907:
        /* <DEDUP_REMOVED lines=23> */
.L_x_31957:
[----:B------:R-:W-:Y:S05]  /*16e0*/  BSYNC B0 ;  /* 0x0000000000007941 */ /* 0x000fea0003800000 */
.L_x_31956:
        /* <DEDUP_REMOVED lines=15> */
.L_x_31959:
[----:B------:R-:W-:Y:S05]  /*17e0*/  BSYNC B0 ;  /* 0x0000000000007941 */ /* 0x000fea0003800000 */
.L_x_31958:
        /* <DEDUP_REMOVED lines=52> */
.L_x_31964:
[----:B------:R-:W-:-:S11]  /*1b30*/  DADD R14, R14, R20 ;  /* 0x000000000e0e7229 */ /* 0x000fd60000000014 */
.L_x_31963:
[----:B------:R-:W-:Y:S05]  /*1b40*/  BSYNC B1 ;  /* 0x0000000000017941 */ /* 0x000fea0003800000 */
.L_x_31962:
        /* <DEDUP_REMOVED lines=28> */
.L_x_31967:
[----:B------:R-:W-:-:S11]  /*1d10*/  DADD R2, R2, R22 ;  /* 0x0000000002027229 */ /* 0x000fd60000000016 */
.L_x_31966:
[----:B------:R-:W-:Y:S05]  /*1d20*/  BSYNC B1 ;  /* 0x0000000000017941 */ /* 0x000fea0003800000 */
.L_x_31965:
        /* <DEDUP_REMOVED lines=28> */
.L_x_31970:
[----:B------:R-:W-:-:S11]  /*1ef0*/  DADD R6, R6, R22 ;  /* 0x0000000006067229 */ /* 0x000fd60000000016 */
.L_x_31969:
[----:B------:R-:W-:Y:S05]  /*1f00*/  BSYNC B1 ;  /* 0x0000000000017941 */ /* 0x000fea0003800000 */
.L_x_31968:
        /* <DEDUP_REMOVED lines=28> */
.L_x_31973:
[----:B------:R-:W-:-:S11]  /*20d0*/  DADD R4, R4, R22 ;  /* 0x0000000004047229 */ /* 0x000fd60000000016 */
.L_x_31972:
[----:B------:R-:W-:Y:S05]  /*20e0*/  BSYNC B1 ;  /* 0x0000000000017941 */ /* 0x000fea0003800000 */
.L_x_31971:
        /* <DEDUP_REMOVED lines=28> */
.L_x_31976:
[----:B------:R-:W-:-:S11]  /*22b0*/  DADD R10, R10, R22 ;  /* 0x000000000a0a7229 */ /* 0x000fd60000000016 */
.L_x_31975:
[----:B------:R-:W-:Y:S05]  /*22c0*/  BSYNC B1 ;  /* 0x0000000000017941 */ /* 0x000fea0003800000 */
.L_x_31974:
        /* <DEDUP_REMOVED lines=28> */
.L_x_31979:
[----:B------:R-:W-:-:S11]  /*2490*/  DADD R8, R8, R22 ;  /* 0x0000000008087229 */ /* 0x000fd60000000016 */
.L_x_31978:
[----:B------:R-:W-:Y:S05]  /*24a0*/  BSYNC B1 ;  /* 0x0000000000017941 */ /* 0x000fea0003800000 */
.L_x_31977:
        /* <DEDUP_REMOVED lines=28> */
.L_x_31982:
[----:B------:R-:W-:-:S11]  /*2670*/  DADD R18, R18, R22 ;  /* 0x0000000012127229 */ /* 0x000fd60000000016 */
.L_x_31981:
[----:B------:R-:W-:Y:S05]  /*2680*/  BSYNC B1 ;  /* 0x0000000000017941 */ /* 0x000fea0003800000 */
.L_x_31980:
        /* <DEDUP_REMOVED lines=27> */
.L_x_31984:
[----:B------:R-:W-:Y:S01]  /*2840*/  DADD R16, R16, R22 ;  /* 0x0000000010107229 */ /* 0x000fe20000000016 */
[----:B------:R-:W-:Y:S10]  /*2850*/  BRA `(.L_x_31983) ;  /* 0x0000000800307947 */ /* 0x000ff40003800000 */
.L_x_31961:
        /* <DEDUP_REMOVED lines=14> */
.L_x_31987:
[----:B------:R-:W-:-:S11]  /*2940*/  DADD R14, R14, R20 ;  /* 0x000000000e0e7229 */ /* 0x000fd60000000014 */
.L_x_31986:
[----:B------:R-:W-:Y:S05]  /*2950*/  BSYNC B1 ;  /* 0x0000000000017941 */ /* 0x000fea0003800000 */
.L_x_31985:
        /* <DEDUP_REMOVED lines=16> */
.L_x_31990:
[----:B------:R-:W-:-:S11]  /*2a60*/  DADD R2, R2, R22 ;  /* 0x0000000002027229 */ /* 0x000fd60000000016 */
.L_x_31989:
[----:B------:R-:W-:Y:S05]  /*2a70*/  BSYNC B1 ;  /* 0x0000000000017941 */ /* 0x000fea0003800000 */
.L_x_31988:
        /* <DEDUP_REMOVED lines=16> */
.L_x_31993:
[----:B------:R-:W-:-:S11]  /*2b80*/  DADD R6, R6, R22 ;  /* 0x0000000006067229 */ /* 0x000fd60000000016 */
.L_x_31992:
[----:B------:R-:W-:Y:S05]  /*2b90*/  BSYNC B1 ;  /* 0x0000000000017941 */ /* 0x000fea0003800000 */
.L_x_31991:
        /* <DEDUP_REMOVED lines=16> */
.L_x_31996:
[----:B------:R-:W-:-:S11]  /*2ca0*/  DADD R4, R4, R22 ;  /* 0x0000000004047229 */ /* 0x000fd60000000016 */
.L_x_31995:
[----:B------:R-:W-:Y:S05]  /*2cb0*/  BSYNC B1 ;  /* 0x0000000000017941 */ /* 0x000fea0003800000 */
.L_x_31994:
        /* <DEDUP_REMOVED lines=16> */
.L_x_31999:
[----:B------:R-:W-:-:S11]  /*2dc0*/  DADD R10, R10, R22 ;  /* 0x000000000a0a7229 */ /* 0x000fd60000000016 */
.L_x_31998:
[----:B------:R-:W-:Y:S05]  /*2dd0*/  BSYNC B1 ;  /* 0x0000000000017941 */ /* 0x000fea0003800000 */
.L_x_31997:
        /* <DEDUP_REMOVED lines=16> */
.L_x_32002:
[----:B------:R-:W-:-:S11]  /*2ee0*/  DADD R8, R8, R22 ;  /* 0x0000000008087229 */ /* 0x000fd60000000016 */
.L_x_32001:
[----:B------:R-:W-:Y:S05]  /*2ef0*/  BSYNC B1 ;  /* 0x0000000000017941 */ /* 0x000fea0003800000 */
.L_x_32000:
        /* <DEDUP_REMOVED lines=16> */
.L_x_32005:
[----:B------:R-:W-:-:S11]  /*3000*/  DADD R18, R18, R22 ;  /* 0x0000000012127229 */ /* 0x000fd60000000016 */
.L_x_32004:
[----:B------:R-:W-:Y:S05]  /*3010*/  BSYNC B1 ;  /* 0x0000000000017941 */ /* 0x000fea0003800000 */
.L_x_32003:
        /* <DEDUP_REMOVED lines=15> */
.L_x_32006:
[----:B------:R-:W-:-:S11]  /*3110*/  DADD R16, R16, R22 ;  /* 0x0000000010107229 */ /* 0x000fd60000000016 */
.L_x_31983:
[----:B------:R-:W-:Y:S05]  /*3120*/  BSYNC B0 ;  /* 0x0000000000007941 */ /* 0x000fea0003800000 */
.L_x_31960:
        /* <DEDUP_REMOVED lines=21> */
.L_x_32009:
[----:B------:R-:W-:-:S13]  /*3280*/  ISETP.GE.AND P0, PT, R13, R12, PT ;  /* 0x0000000c0d00720c */ /* 0x000fda0003f06270 */
[----:B------:R-:W-:Y:S05]  /*3290*/  @P0 BRA `(.L_x_32011) ;  /* 0x0000000000300947 */ /* 0x000fea0003800000 */
[----:B-1----:R-:W1:Y:S01]  /*32a0*/  LDC.64 R2, c[0x0][0x228] ;  /* 0x00008a00ff027b82 */ /* 0x002e620000000a00 */
[----:B------:R-:W-:Y:S02]  /*32b0*/  IMAD.IADD R7, R0, 0x1, R13 ;  /* 0x0000000100077824 */ /* 0x000fe400078e020d */
[----:B------:R-:W-:Y:S02]  /*32c0*/  VIADD R13, R13, 0x80 ;  /* 0x000000800d0d7836 */ /* 0x000fe40000000000 */
[----:B-1----:R-:W-:-:S05]  /*32d0*/  IMAD.WIDE.U32 R2, R7, 0x8, R2 ;  /* 0x0000000807027825 */ /* 0x002fca00078e0002 */
[----:B------:R1:W-:Y:S02]  /*32e0*/  STG.E.64 desc[UR4][R2.64], R4 ;  /* 0x0000000402007986 */ /* 0x0003e4000c101b04 */
.L_x_32010:
[----:B------:R-:W-:-:S13]  /*32f0*/  ISETP.GE.AND P0, PT, R13, R12, PT ;  /* 0x0000000c0d00720c */ /* 0x000fda0003f06270 */
[----:B------:R-:W-:Y:S05]  /*3300*/  @P0 BRA `(.L_x_32012) ;  /* 0x0000000000340947 */ /* 0x000fea0003800000 */
[----:B01----:R-:W0:Y:S01]  /*3310*/  LDC.64 R2, c[0x0][0x228] ;  /* 0x00008a00ff027b82 */ /* 0x003e220000000a00 */
[----:B------:R-:W-:Y:S02]  /*3320*/  IMAD.IADD R5, R0, 0x1, R13 ;  /* 0x0000000100057824 */ /* 0x000fe400078e020d */
[----:B------:R-:W-:Y:S02]  /*3330*/  VIADD R13, R13, 0x80 ;  /* 0x000000800d0d7836 */ /* 0x000fe40000000000 */
[----:B0-----:R-:W-:-:S05]  /*3340*/  IMAD.WIDE.U32 R2, R5, 0x8, R2 ;  /* 0x0000000805027825 */ /* 0x001fca00078e0002 */
[----:B------:R2:W-:Y:S02]  /*3350*/  STG.E.64 desc[UR4][R2.64], R10 ;  /* 0x0000000a02007986 */ /* 0x0005e4000c101b04 */
.L_x_32011:
        /* <DEDUP_REMOVED lines=8> */
.L_x_32012:
[----:B------:R-:W-:Y:S05]  /*33e0*/  BSYNC B1 ;  /* 0x0000000000017941 */ /* 0x000fea0003800000 */
.L_x_32008:
[----:B------:R-:W-:-:S13]  /*33f0*/  ISETP.GE.AND P0, PT, R13, R12, PT ;  /* 0x0000000c0d00720c */ /* 0x000fda0003f06270 */
[----:B012---:R-:W0:Y:S01]  /*3400*/  @!P0 LDC.64 R2, c[0x0][0x228] ;  /* 0x00008a00ff028b82 */ /* 0x007e220000000a00 */
[----:B------:R-:W-:Y:S02]  /*3410*/  @!P0 IMAD.IADD R5, R0, 0x1, R13 ;  /* 0x0000000100058824 */ /* 0x000fe400078e020d */
[----:B------:R-:W-:Y:S02]  /*3420*/  @!P0 VIADD R13, R13, 0x80 ;  /* 0x000000800d0d8836 */ /* 0x000fe40000000000 */
[----:B0-----:R-:W-:-:S05]  /*3430*/  @!P0 IMAD.WIDE.U32 R2, R5, 0x8, R2 ;  /* 0x0000000805028825 */ /* 0x001fca00078e0002 */
[----:B------:R3:W-:Y:S02]  /*3440*/  @!P0 STG.E.64 desc[UR4][R2.64], R18 ;  /* 0x0000001202008986 */ /* 0x0007e4000c101b04 */
.L_x_32013:
[----:B------:R-:W-:Y:S05]  /*3450*/  BSYNC B0 ;  /* 0x0000000000007941 */ /* 0x000fea0003800000 */
.L_x_32007:
        /* <DEDUP_REMOVED lines=8> */
.L_x_32014:
        /* <DEDUP_REMOVED lines=10> */
.L_x_32308:


//--------------------- .nv.global.init           --------------------------
	.section	.nv.global.init,"aw",@progbits
.nv.global.init:
	.type		$str$6,@object
	.size		$str$6,(__unnamed_1 - $str$6)
$str$6:
        /*0000*/ 	.byte	0x66, 0x61, 0x6c, 0x73, 0x65, 0x00
	.type		__unnamed_1,@object
	.size		__unnamed_1,(__unnamed_17 - __unnamed_1)
__unnamed_1:
        /*0006*/ 	.byte	0x66, 0x65, 0x74, 0x63, 0x68, 0x5f, 0x61, 0x6e, 0x64, 0x5f, 0x63, 0x61, 0x73, 0x74, 0x00
	.type		__unnamed_17,@object
	.size		__unnamed_17,(__unnamed_9 - __unnamed_17)
__unnamed_17:
        /*0015*/ 	.byte	0x66, 0x65, 0x74, 0x63, 0x68, 0x5f, 0x61, 0x6e, 0x64, 0x5f, 0x63, 0x61, 0x73, 0x74, 0x00
	.type		__unnamed_9,@object
	.size		__unnamed_9,(__unnamed_5 - __unnamed_9)
__unnamed_9:
        /*0024*/ 	.byte	0x66, 0x65, 0x74, 0x63, 0x68, 0x5f, 0x61, 0x6e, 0x64, 0x5f, 0x63, 0x61, 0x73, 0x74, 0x00
	.type		__unnamed_5,@object
	.size		__unnamed_5,(__unnamed_13 - __unnamed_5)
__unnamed_5:
        /*0033*/ 	.byte	0x66, 0x65, 0x74, 0x63, 0x68, 0x5f, 0x61, 0x6e, 0x64, 0x5f, 0x63, 0x61, 0x73, 0x74, 0x00
	.type		__unnamed_13,@object
	.size		__unnamed_13,(__unnamed_3 - __unnamed_13)
__unnamed_13:
        /*0042*/ 	.byte	0x66, 0x65, 0x74, 0x63, 0x68, 0x5f, 0x61, 0x6e, 0x64, 0x5f, 0x63, 0x61, 0x73, 0x74, 0x00
	.type		__unnamed_3,@object
	.size		__unnamed_3,(__unnamed_19 - __unnamed_3)
__unnamed_3:
        /*0051*/ 	.byte	0x66, 0x65, 0x74, 0x63, 0x68, 0x5f, 0x61, 0x6e, 0x64, 0x5f, 0x63, 0x61, 0x73, 0x74, 0x00
	.type		__unnamed_19,@object
	.size		__unnamed_19,(__unnamed_11 - __unnamed_19)
__unnamed_19:
        /*0060*/ 	.byte	0x66, 0x65, 0x74, 0x63, 0x68, 0x5f, 0x61, 0x6e, 0x64, 0x5f, 0x63, 0x61, 0x73, 0x74, 0x00
	.type		__unnamed_11,@object
	.size		__unnamed_11,(__unnamed_15 - __unnamed_11)
__unnamed_11:
        /*006f*/ 	.byte	0x66, 0x65, 0x74, 0x63, 0x68, 0x5f, 0x61, 0x6e, 0x64, 0x5f, 0x63, 0x61, 0x73, 0x74, 0x00
	.type		__unnamed_15,@object
	.size		__unnamed_15,(__unnamed_7 - __unnamed_15)
__unnamed_15:
        /*007e*/ 	.byte	0x66, 0x65, 0x74, 0x63, 0x68, 0x5f, 0x61, 0x6e, 0x64, 0x5f, 0x63, 0x61, 0x73, 0x74, 0x00
	.type		__unnamed_7,@object
	.size		__unnamed_7,(__unnamed_2 - __unnamed_7)
__unnamed_7:
        /*008d*/ 	.byte	0x66, 0x65, 0x74, 0x63, 0x68, 0x5f, 0x61, 0x6e, 0x64, 0x5f, 0x63, 0x61, 0x73, 0x74, 0x00
	.type		__unnamed_2,@object
	.size		__unnamed_2,(__unnamed_18 - __unnamed_2)
__unnamed_2:
        /*009c*/ 	.byte	0x63, 0x61, 0x73, 0x74, 0x5f, 0x61, 0x6e, 0x64, 0x5f, 0x73, 0x74, 0x6f, 0x72, 0x65, 0x00
	.type		__unnamed_18,@object
	.size		__unnamed_18,(__unnamed_10 - __unnamed_18)
__unnamed_18:
        /*00ab*/ 	.byte	0x63, 0x61, 0x73, 0x74, 0x5f, 0x61, 0x6e, 0x64, 0x5f, 0x73, 0x74, 0x6f, 0x72, 0x65, 0x00
	.type		__unnamed_10,@object
	.size		__unnamed_10,(__unnamed_6 - __unnamed_10)
__unnamed_10:
        /*00ba*/ 	.byte	0x63, 0x61, 0x73, 0x74, 0x5f, 0x61, 0x6e, 0x64, 0x5f, 0x73, 0x74, 0x6f, 0x72, 0x65, 0x00
	.type		__unnamed_6,@object
	.size		__unnamed_6,(__unnamed_14 - __unnamed_6)
__unnamed_6:
        /*00c9*/ 	.byte	0x63, 0x61, 0x73, 0x74, 0x5f, 0x61, 0x6e, 0x64, 0x5f, 0x73, 0x74, 0x6f, 0x72, 0x65, 0x00
	.type		__unnamed_14,@object
	.size		__unnamed_14,(__unnamed_4 - __unnamed_14)
__unnamed_14:
        /*00d8*/ 	.byte	0x63, 0x61, 0x73, 0x74, 0x5f, 0x61, 0x6e, 0x64, 0x5f, 0x73, 0x74, 0x6f, 0x72, 0x65, 0x00
	.type		__unnamed_4,@object
	.size		__unnamed_4,(__unnamed_20 - __unnamed_4)
__unnamed_4:
        /*00e7*/ 	.byte	0x63, 0x61, 0x73, 0x74, 0x5f, 0x61, 0x6e, 0x64, 0x5f, 0x73, 0x74, 0x6f, 0x72, 0x65, 0x00
	.type		__unnamed_20,@object
	.size		__unnamed_20,(__unnamed_12 - __unnamed_20)
__unnamed_20:
        /*00f6*/ 	.byte	0x63, 0x61, 0x73, 0x74, 0x5f, 0x61, 0x6e, 0x64, 0x5f, 0x73, 0x74, 0x6f, 0x72, 0x65, 0x00
	.type		__unnamed_12,@object
	.size		__unnamed_12,(__unnamed_16 - __unnamed_12)
__unnamed_12:
        /*0105*/ 	.byte	0x63, 0x61, 0x73, 0x74, 0x5f, 0x61, 0x6e, 0x64, 0x5f, 0x73, 0x74, 0x6f, 0x72, 0x65, 0x00
	.type		__unnamed_16,@object
	.size		__unnamed_16,(__unnamed_8 - __unnamed_16)
__unnamed_16:
        /*0114*/ 	.byte	0x63, 0x61, 0x73, 0x74, 0x5f, 0x61, 0x6e, 0x64, 0x5f, 0x73, 0x74, 0x6f, 0x72, 0x65, 0x00
	.type		__unnamed_8,@object
	.size		__unnamed_8,($str$7 - __unnamed_8)
__unnamed_8:
        /*0123*/ 	.byte	0x63, 0x61, 0x73, 0x74, 0x5f, 0x61, 0x6e, 0x64, 0x5f, 0x73, 0x74, 0x6f, 0x72, 0x65, 0x00
	.type		$str$7,@object
	.size		$str$7,(.L_49 - $str$7)
$str$7:
        /*0132*/ 	.byte	0x2f, 0x72, 0x6f, 0x6f, 0x74, 0x2f, 0x2e, 0x70, 0x79, 0x65, 0x6e, 0x76, 0x2f, 0x76, 0x65, 0x72
        /*0142*/ 	.byte	0x73, 0x69, 0x6f, 0x6e, 0x73, 0x2f, 0x33, 0x2e, 0x31, 0x33, 0x2e, 0x31, 0x32, 0x2f, 0x6c, 0x69
        /*0152*/ 	.byte	0x62, 0x2f, 0x70, 0x79, 0x74, 0x68, 0x6f, 0x6e, 0x33, 0x2e, 0x31, 0x33, 0x2f, 0x73, 0x69, 0x74
        /*0162*/ 	.byte	0x65, 0x2d, 0x70, 0x61, 0x63, 0x6b, 0x61, 0x67, 0x65, 0x73, 0x2f, 0x74, 0x6f, 0x72, 0x63, 0x68
        /*0172*/ 	.byte	0x2f, 0x69, 0x6e, 0x63, 0x6c, 0x75, 0x64, 0x65, 0x2f, 0x63, 0x31, 0x30, 0x2f, 0x63, 0x6f, 0x72
        /*0182*/ 	.byte	0x65, 0x2f, 0x44, 0x79, 0x6e, 0x61, 0x6d, 0x69, 0x63, 0x43, 0x61, 0x73, 0x74, 0x2e, 0x68, 0x00
.L_49:


//--------------------- .nv.shared.reserved.0     --------------------------
	.section	.nv.shared.reserved.0,"aw",@nobits
	.weak		__nv_reservedSMEM_offset_0_alias
	.size		__nv_reservedSMEM_offset_0_alias, 0, 0
	.other		__nv_reservedSMEM_offset_0_alias,@"STO_CUDA_RESERVED_SHARED STV_DEFAULT"
__nv_reservedSMEM_offset_0_alias:
	.zero		0


//--------------------- .nv.global                --------------------------
	.section	.nv.global,"aw",@nobits
.nv.global:
	.type		_ZN44_INTERNAL_a6129ffd_13_StepKernel_cu_e886815e4cuda3std3__48in_placeE,@object
	.size		_ZN44_INTERNAL_a6129ffd_13_StepKernel_cu_e886815e4cuda3std3__48in_placeE,(_ZN44_INTERNAL_a6129ffd_13_StepKernel_cu_e886815e4cuda3std6ranges3__45__cpo8distanceE - _ZN44_INTERNAL_a6129ffd_13_StepKernel_cu_e886815e4cuda3std3__48in_placeE)
_ZN44_INTERNAL_a6129ffd_13_StepKernel_cu_e886815e4cuda3std3__48in_placeE:
	.zero		1
	.type		_ZN44_INTERNAL_a6129ffd_13_StepKernel_cu_e886815e4cuda3std6ranges3__45__cpo8distanceE,@object
	.size		_ZN44_INTERNAL_a6129ffd_13_StepKernel_cu_e886815e4cuda3std6ranges3__45__cpo8distanceE,(_ZN44_INTERNAL_a6129ffd_13_StepKernel_cu_e886815e4cuda3std3__45__cpo6cbeginE - _ZN44_INTERNAL_a6129ffd_13_StepKernel_cu_e886815e4cuda3std6ranges3__45__cpo8distanceE)
_ZN44_INTERNAL_a6129ffd_13_StepKernel_cu_e886815e4cuda3std6ranges3__45__cpo8distanceE:
	.zero		1
	.type		_ZN44_INTERNAL_a6129ffd_13_StepKernel_cu_e886815e4cuda3std3__45__cpo6cbeginE,@object
	.size		_ZN44_INTERNAL_a6129ffd_13_StepKernel_cu_e886815e4cuda3std3__45__cpo6cbeginE,(_ZN44_INTERNAL_a6129ffd_13_StepKernel_cu_e886815e4cuda3std6ranges3__45__cpo7advanceE - _ZN44_INTERNAL_a6129ffd_13_StepKernel_cu_e886815e4cuda3std3__45__cpo6cbeginE)
_ZN44_INTERNAL_a6129ffd_13_StepKernel_cu_e886815e4cuda3std3__45__cpo6cbeginE:
	.zero		1
	.type		_ZN44_INTERNAL_a6129ffd_13_StepKernel_cu_e886815e4cuda3std6ranges3__45__cpo7advanceE,@object
	.size		_ZN44_INTERNAL_a6129ffd_13_StepKernel_cu_e886815e4cuda3std6ranges3__45__cpo7advanceE,(_ZN44_INTERNAL_a6129ffd_13_StepKernel_cu_e886815e4cuda3std3__45__cpo7crbeginE - _ZN44_INTERNAL_a6129ffd_13_StepKernel_cu_e886815e4cuda3std6ranges3__45__cpo7advanceE)
_ZN44_INTERNAL_a6129ffd_13_StepKernel_cu_e886815e4cuda3std6ranges3__45__cpo7advanceE:
	.zero		1
	.type		_ZN44_INTERNAL_a6129ffd_13_StepKernel_cu_e886815e4cuda3std3__45__cpo7crbeginE,@object
	.size		_ZN44_INTERNAL_a6129ffd_13_StepKernel_cu_e886815e4cuda3std3__45__cpo7crbeginE,(_ZN44_INTERNAL_a6129ffd_13_StepKernel_cu_e886815e4cuda3std6ranges3__45__cpo4dataE - _ZN44_INTERNAL_a6129ffd_13_StepKernel_cu_e886815e4cuda3std3__45__cpo7crbeginE)
_ZN44_INTERNAL_a6129ffd_13_StepKernel_cu_e886815e4cuda3std3__45__cpo7crbeginE:
	.zero		1
	.type		_ZN44_INTERNAL_a6129ffd_13_StepKernel_cu_e886815e4cuda3std6ranges3__45__cpo4dataE,@object
	.size		_ZN44_INTERNAL_a6129ffd_13_StepKernel_cu_e886815e4cuda3std6ranges3__45__cpo4dataE,(_ZN44_INTERNAL_a6129ffd_13_StepKernel_cu_e886815e4cuda3std6ranges3__45__cpo5beginE - _ZN44_INTERNAL_a6129ffd_13_StepKernel_cu_e886815e4cuda3std6ranges3__45__cpo4dataE)
_ZN44_INTERNAL_a6129ffd_13_StepKernel_cu_e886815e4cuda3std6ranges3__45__cpo4dataE:
	.zero		1
	.type		_ZN44_INTERNAL_a6129ffd_13_StepKernel_cu_e886815e4cuda3std6ranges3__45__cpo5beginE,@object
	.size		_ZN44_INTERNAL_a6129ffd_13_StepKernel_cu_e886815e4cuda3std6ranges3__45__cpo5beginE,(_ZN44_INTERNAL_a6129ffd_13_StepKernel_cu_e886815e4cuda3std3__446_GLOBAL__N__a6129ffd_13_StepKernel_cu_e886815e6ignoreE - _ZN44_INTERNAL_a6129ffd_13_StepKernel_cu_e886815e4cuda3std6ranges3__45__cpo5beginE)
_ZN44_INTERNAL_a6129ffd_13_StepKernel_cu_e886815e4cuda3std6ranges3__45__cpo5beginE:
	.zero		1
	.type		_ZN44_INTERNAL_a6129ffd_13_StepKernel_cu_e886815e4cuda3std3__446_GLOBAL__N__a6129ffd_13_StepKernel_cu_e886815e6ignoreE,@object
	.size		_ZN44_INTERNAL_a6129ffd_13_StepKernel_cu_e886815e4cuda3std3__446_GLOBAL__N__a6129ffd_13_StepKernel_cu_e886815e6ignoreE,(_ZN44_INTERNAL_a6129ffd_13_StepKernel_cu_e886815e4cuda3std6ranges3__45__cpo4sizeE - _ZN44_INTERNAL_a6129ffd_13_StepKernel_cu_e886815e4cuda3std3__446_GLOBAL__N__a6129ffd_13_StepKernel_cu_e886815e6ignoreE)
_ZN44_INTERNAL_a6129ffd_13_StepKernel_cu_e886815e4cuda3std3__446_GLOBAL__N__a6129ffd_13_StepKernel_cu_e886815e6ignoreE:
	.zero		1
	.type		_ZN44_INTERNAL_a6129ffd_13_StepKernel_cu_e886815e4cuda3std6ranges3__45__cpo4sizeE,@object
	.size		_ZN44_INTERNAL_a6129ffd_13_StepKernel_cu_e886815e4cuda3std6ranges3__45__cpo4sizeE,(_ZN44_INTERNAL_a6129ffd_13_StepKernel_cu_e886815e4cuda3std3__45__cpo5beginE - _ZN44_INTERNAL_a6129ffd_13_StepKernel_cu_e886815e4cuda3std6ranges3__45__cpo4sizeE)
_ZN44_INTERNAL_a6129ffd_13_StepKernel_cu_e886815e4cuda3std6ranges3__45__cpo4sizeE:
	.zero		1
	.type		_ZN44_INTERNAL_a6129ffd_13_StepKernel_cu_e886815e4cuda3std3__45__cpo5beginE,@object
	.size		_ZN44_INTERNAL_a6129ffd_13_StepKernel_cu_e886815e4cuda3std3__45__cpo5beginE,(_ZN44_INTERNAL_a6129ffd_13_StepKernel_cu_e886815e4cuda3std6ranges3__45__cpo6cbeginE - _ZN44_INTERNAL_a6129ffd_13_StepKernel_cu_e886815e4cuda3std3__45__cpo5beginE)
_ZN44_INTERNAL_a6129ffd_13_StepKernel_cu_e886815e4cuda3std3__45__cpo5beginE:
	.zero		1
	.type		_ZN44_INTERNAL_a6129ffd_13_StepKernel_cu_e886815e4cuda3std6ranges3__45__cpo6cbeginE,@object
	.size		_ZN44_INTERNAL_a6129ffd_13_StepKernel_cu_e886815e4cuda3std6ranges3__45__cpo6cbeginE,(_ZN44_INTERNAL_a6129ffd_13_StepKernel_cu_e886815e4cuda3std3__45__cpo6rbeginE - _ZN44_INTERNAL_a6129ffd_13_StepKernel_cu_e886815e4cuda3std6ranges3__45__cpo6cbeginE)
_ZN44_INTERNAL_a6129ffd_13_StepKernel_cu_e886815e4cuda3std6ranges3__45__cpo6cbeginE:
	.zero		1
	.type		_ZN44_INTERNAL_a6129ffd_13_StepKernel_cu_e886815e4cuda3std3__45__cpo6rbeginE,@object
	.size		_ZN44_INTERNAL_a6129ffd_13_StepKernel_cu_e886815e4cuda3std3__45__cpo6rbeginE,(_ZN44_INTERNAL_a6129ffd_13_StepKernel_cu_e886815e4cuda3std6ranges3__45__cpo4nextE - _ZN44_INTERNAL_a6129ffd_13_StepKernel_cu_e886815e4cuda3std3__45__cpo6rbeginE)
_ZN44_INTERNAL_a6129ffd_13_StepKernel_cu_e886815e4cuda3std3__45__cpo6rbeginE:
	.zero		1
	.type		_ZN44_INTERNAL_a6129ffd_13_StepKernel_cu_e886815e4cuda3std6ranges3__45__cpo4nextE,@object
	.size		_ZN44_INTERNAL_a6129ffd_13_StepKernel_cu_e886815e4cuda3std6ranges3__45__cpo4nextE,(_ZN44_INTERNAL_a6129ffd_13_StepKernel_cu_e886815e4cuda3std6ranges3__45__cpo4swapE - _ZN44_INTERNAL_a6129ffd_13_StepKernel_cu_e886815e4cuda3std6ranges3__45__cpo4nextE)
_ZN44_INTERNAL_a6129ffd_13_StepKernel_cu_e886815e4cuda3std6ranges3__45__cpo4nextE:
	.zero		1
	.type		_ZN44_INTERNAL_a6129ffd_13_StepKernel_cu_e886815e4cuda3std6ranges3__45__cpo4swapE,@object
	.size		_ZN44_INTERNAL_a6129ffd_13_StepKernel_cu_e886815e4cuda3std6ranges3__45__cpo4swapE,(_ZN44_INTERNAL_a6129ffd_13_StepKernel_cu_e886815e4cuda3std3__420unreachable_sentinelE - _ZN44_INTERNAL_a6129ffd_13_StepKernel_cu_e886815e4cuda3std6ranges3__45__cpo4swapE)
_ZN44_INTERNAL_a6129ffd_13_StepKernel_cu_e886815e4cuda3std6ranges3__45__cpo4swapE:
	.zero		1
	.type		_ZN44_INTERNAL_a6129ffd_13_StepKernel_cu_e886815e4cuda3std3__420unreachable_sentinelE,@object
	.size		_ZN44_INTERNAL_a6129ffd_13_StepKernel_cu_e886815e4cuda3std3__420unreachable_sentinelE,(_ZN44_INTERNAL_a6129ffd_13_StepKernel_cu_e886815e6thrust23THRUST_300001_SM_900_NS6system6detail10sequential3seqE - _ZN44_INTERNAL_a6129ffd_13_StepKernel_cu_e886815e4cuda3std3__420unreachable_sentinelE)
_ZN44_INTERNAL_a6129ffd_13_StepKernel_cu_e886815e4cuda3std3__420unreachable_sentinelE:
	.zero		1
	.type		_ZN44_INTERNAL_a6129ffd_13_StepKernel_cu_e886815e6thrust23THRUST_300001_SM_900_NS6system6detail10sequential3seqE,@object
	.size		_ZN44_INTERNAL_a6129ffd_13_StepKernel_cu_e886815e6thrust23THRUST_300001_SM_900_NS6system6detail10sequential3seqE,(_ZN44_INTERNAL_a6129ffd_13_StepKernel_cu_e886815e4cuda3std3__45__cpo4cendE - _ZN44_INTERNAL_a6129ffd_13_StepKernel_cu_e886815e6thrust23THRUST_300001_SM_900_NS6system6detail10sequential3seqE)
_ZN44_INTERNAL_a6129ffd_13_StepKernel_cu_e886815e6thrust23THRUST_300001_SM_900_NS6system6detail10sequential3seqE:
	.zero		1
	.type		_ZN44_INTERNAL_a6129ffd_13_StepKernel_cu_e886815e4cuda3std3__45__cpo4cendE,@object
	.size		_ZN44_INTERNAL_a6129ffd_13_StepKernel_cu_e886815e4cuda3std3__45__cpo4cendE,(_ZN44_INTERNAL_a6129ffd_13_StepKernel_cu_e886815e4cuda3std6ranges3__45__cpo9iter_swapE - _ZN44_INTERNAL_a6129ffd_13_StepKernel_cu_e886815e4cuda3std3__45__cpo4cendE)
_ZN44_INTERNAL_a6129ffd_13_StepKernel_cu_e886815e4cuda3std3__45__cpo4cendE:
	.zero		1
	.type		_ZN44_INTERNAL_a6129ffd_13_StepKernel_cu_e886815e4cuda3std6ranges3__45__cpo9iter_swapE,@object
	.size		_ZN44_INTERNAL_a6129ffd_13_StepKernel_cu_e886815e4cuda3std6ranges3__45__cpo9iter_swapE,(_ZN44_INTERNAL_a6129ffd_13_StepKernel_cu_e886815e4cuda3std3__45__cpo5crendE - _ZN44_INTERNAL_a6129ffd_13_StepKernel_cu_e886815e4cuda3std6ranges3__45__cpo9iter_swapE)
_ZN44_INTERNAL_a6129ffd_13_StepKernel_cu_e886815e4cuda3std6ranges3__45__cpo9iter_swapE:
	.zero		1
	.type		_ZN44_INTERNAL_a6129ffd_13_StepKernel_cu_e886815e4cuda3std3__45__cpo5crendE,@object
	.size		_ZN44_INTERNAL_a6129ffd_13_StepKernel_cu_e886815e4cuda3std3__45__cpo5crendE,(_ZN44_INTERNAL_a6129ffd_13_StepKernel_cu_e886815e4cuda3std6ranges3__45__cpo5cdataE - _ZN44_INTERNAL_a6129ffd_13_StepKernel_cu_e886815e4cuda3std3__45__cpo5crendE)
_ZN44_INTERNAL_a6129ffd_13_StepKernel_cu_e886815e4cuda3std3__45__cpo5crendE:
	.zero		1
	.type		_ZN44_INTERNAL_a6129ffd_13_StepKernel_cu_e886815e4cuda3std6ranges3__45__cpo5cdataE,@object
	.size		_ZN44_INTERNAL_a6129ffd_13_StepKernel_cu_e886815e4cuda3std6ranges3__45__cpo5cdataE,(_ZN44_INTERNAL_a6129ffd_13_StepKernel_cu_e886815e4cuda3std6ranges3__45__cpo3endE - _ZN44_INTERNAL_a6129ffd_13_StepKernel_cu_e886815e4cuda3std6ranges3__45__cpo5cdataE)
_ZN44_INTERNAL_a6129ffd_13_StepKernel_cu_e886815e4cuda3std6ranges3__45__cpo5cdataE:
	.zero		1
	.type		_ZN44_INTERNAL_a6129ffd_13_StepKernel_cu_e886815e4cuda3std6ranges3__45__cpo3endE,@object
	.size		_ZN44_INTERNAL_a6129ffd_13_StepKernel_cu_e886815e4cuda3std6ranges3__45__cpo3endE,(_ZN44_INTERNAL_a6129ffd_13_StepKernel_cu_e886815e4cuda3std3__419piecewise_constructE - _ZN44_INTERNAL_a6129ffd_13_StepKernel_cu_e886815e4cuda3std6ranges3__45__cpo3endE)
_ZN44_INTERNAL_a6129ffd_13_StepKernel_cu_e886815e4cuda3std6ranges3__45__cpo3endE:
	.zero		1
	.type		_ZN44_INTERNAL_a6129ffd_13_StepKernel_cu_e886815e4cuda3std3__419piecewise_constructE,@object
	.size		_ZN44_INTERNAL_a6129ffd_13_StepKernel_cu_e886815e4cuda3std3__419piecewise_constructE,(_ZN44_INTERNAL_a6129ffd_13_StepKernel_cu_e886815e4cuda3std6ranges3__45__cpo5ssizeE - _ZN44_INTERNAL_a6129ffd_13_StepKernel_cu_e886815e4cuda3std3__419piecewise_constructE)
_ZN44_INTERNAL_a6129ffd_13_StepKernel_cu_e886815e4cuda3std3__419piecewise_constructE:
	.zero		1
	.type		_ZN44_INTERNAL_a6129ffd_13_StepKernel_cu_e886815e4cuda3std6ranges3__45__cpo5ssizeE,@object
	.size		_ZN44_INTERNAL_a6129ffd_13_StepKernel_cu_e886815e4cuda3std6ranges3__45__cpo5ssizeE,(_ZN44_INTERNAL_a6129ffd_13_StepKernel_cu_e886815e4cuda3std3__45__cpo3endE - _ZN44_INTERNAL_a6129ffd_13_StepKernel_cu_e886815e4cuda3std6ranges3__45__cpo5ssizeE)
_ZN44_INTERNAL_a6129ffd_13_StepKernel_cu_e886815e4cuda3std6ranges3__45__cpo5ssizeE:
	.zero		1
	.type		_ZN44_INTERNAL_a6129ffd_13_StepKernel_cu_e886815e4cuda3std3__45__cpo3endE,@object
	.size		_ZN44_INTERNAL_a6129ffd_13_StepKernel_cu_e886815e4cuda3std3__45__cpo3endE,(_ZN44_INTERNAL_a6129ffd_13_StepKernel_cu_e886815e4cuda3std6ranges3__45__cpo4cendE - _ZN44_INTERNAL_a6129ffd_13_StepKernel_cu_e886815e4cuda3std3__45__cpo3endE)
_ZN44_INTERNAL_a6129ffd_13_StepKernel_cu_e886815e4cuda3std3__45__cpo3endE:
	.zero		1
	.type		_ZN44_INTERNAL_a6129ffd_13_StepKernel_cu_e886815e4cuda3std6ranges3__45__cpo4cendE,@object
	.size		_ZN44_INTERNAL_a6129ffd_13_StepKernel_cu_e886815e4cuda3std6ranges3__45__cpo4cendE,(_ZN44_INTERNAL_a6129ffd_13_StepKernel_cu_e886815e4cuda3std3__45__cpo4rendE - _ZN44_INTERNAL_a6129ffd_13_StepKernel_cu_e886815e4cuda3std6ranges3__45__cpo4cendE)
_ZN44_INTERNAL_a6129ffd_13_StepKernel_cu_e886815e4cuda3std6ranges3__45__cpo4cendE:
	.zero		1
	.type		_ZN44_INTERNAL_a6129ffd_13_StepKernel_cu_e886815e4cuda3std3__45__cpo4rendE,@object
	.size		_ZN44_INTERNAL_a6129ffd_13_StepKernel_cu_e886815e4cuda3std3__45__cpo4rendE,(_ZN44_INTERNAL_a6129ffd_13_StepKernel_cu_e886815e4cuda3std6ranges3__45__cpo4prevE - _ZN44_INTERNAL_a6129ffd_13_StepKernel_cu_e886815e4cuda3std3__45__cpo4rendE)
_ZN44_INTERNAL_a6129ffd_13_StepKernel_cu_e886815e4cuda3std3__45__cpo4rendE:
	.zero		1
	.type		_ZN44_INTERNAL_a6129ffd_13_StepKernel_cu_e886815e4cuda3std6ranges3__45__cpo4prevE,@object
	.size		_ZN44_INTERNAL_a6129ffd_13_StepKernel_cu_e886815e4cuda3std6ranges3__45__cpo4prevE,(_ZN44_INTERNAL_a6129ffd_13_StepKernel_cu_e886815e4cuda3std6ranges3__45__cpo9iter_moveE - _ZN44_INTERNAL_a6129ffd_13_StepKernel_cu_e886815e4cuda3std6ranges3__45__cpo4prevE)
_ZN44_INTERNAL_a6129ffd_13_StepKernel_cu_e886815e4cuda3std6ranges3__45__cpo4prevE:
	.zero		1
	.type		_ZN44_INTERNAL_a6129ffd_13_StepKernel_cu_e886815e4cuda3std6ranges3__45__cpo9iter_moveE,@object
	.size		_ZN44_INTERNAL_a6129ffd_13_StepKernel_cu_e886815e4cuda3std6ranges3__45__cpo9iter_moveE,(.L_33 - _ZN44_INTERNAL_a6129ffd_13_StepKernel_cu_e886815e4cuda3std6ranges3__45__cpo9iter_moveE)
_ZN44_INTERNAL_a6129ffd_13_StepKernel_cu_e886815e4cuda3std6ranges3__45__cpo9iter_moveE:
	.zero		1
.L_33:


//--------------------- .nv.constant0._ZN2at6native18elementwise_kernelILi128ELi4EZNS0_15gpu_kernel_implINS0_13BinaryFunctorIN3c108BFloat16ES5_S5_ZZZNS0_21heaviside_kernel_cudaERNS_18TensorIteratorBaseEENKUlvE_clEvENKUlvE8_clEvEUlS5_S5_E_EEEEvS7_RKT_EUliE_EEviT1_ --------------------------
	.section	.nv.constant0._ZN2at6native18elementwise_kernelILi128ELi4EZNS0_15gpu_kernel_implINS0_13BinaryFunctorIN3c108BFloat16ES5_S5_ZZZNS0_21heaviside_kernel_cudaERNS_18TensorIteratorBaseEENKUlvE_clEvENKUlvE8_clEvEUlS5_S5_E_EEEEvS7_RKT_EUliE_EEviT1_,"a",@progbits
	.sectionflags	@""
	.align	4
.nv.constant0._ZN2at6native18elementwise_kernelILi128ELi4EZNS0_15gpu_kernel_implINS0_13BinaryFunctorIN3c108BFloat16ES5_S5_ZZZNS0_21heaviside_kernel_cudaERNS_18TensorIteratorBaseEENKUlvE_clEvENKUlvE8_clEvEUlS5_S5_E_EEEEvS7_RKT_EUliE_EEviT1_:
	.zero		1184


//--------------------- .nv.constant0._ZN2at6native27unrolled_elementwise_kernelINS0_13BinaryFunctorIN3c108BFloat16ES4_S4_ZZZNS0_21heaviside_kernel_cudaERNS_18TensorIteratorBaseEENKUlvE_clEvENKUlvE8_clEvEUlS4_S4_E_EESt5arrayIPcLm3EELi4E23TrivialOffsetCalculatorILi2EjESE_ILi1EjENS0_6memory12LoadWithCastILi2EEENSH_13StoreWithCastILi1EEEEEviT_T0_T2_T3_T4_T5_ --------------------------
	.section	.nv.constant0._ZN2at6native27unrolled_elementwise_kernelINS0_13BinaryFunctorIN3c108BFloat16ES4_S4_ZZZNS0_21heaviside_kernel_cudaERNS_18TensorIteratorBaseEENKUlvE_clEvENKUlvE8_clEvEUlS4_S4_E_EESt5arrayIPcLm3EELi4E23TrivialOffsetCalculatorILi2EjESE_ILi1EjENS0_6memory12LoadWithCastILi2EEENSH_13StoreWithCastILi1EEEEEviT_T0_T2_T3_T4_T5_,"a",@progbits
	.sectionflags	@""
	.align	4
.nv.constant0._ZN2at6native27unrolled_elementwise_kernelINS0_13BinaryFunctorIN3c108BFloat16ES4_S4_ZZZNS0_21heaviside_kernel_cudaERNS_18TensorIteratorBaseEENKUlvE_clEvENKUlvE8_clEvEUlS4_S4_E_EESt5arrayIPcLm3EELi4E23TrivialOffsetCalculatorILi2EjESE_ILi1EjENS0_6memory12LoadWithCastILi2EEENSH_13StoreWithCastILi1EEEEEviT_T0_T2_T3_T4_T5_:
	.zero		584


//--------------------- .nv.constant0._ZN2at6native18elementwise_kernelILi128ELi4EZNS0_22gpu_kernel_impl_nocastINS0_13BinaryFunctorIN3c108BFloat16ES5_S5_ZZZNS0_21heaviside_kernel_cudaERNS_18TensorIteratorBaseEENKUlvE_clEvENKUlvE8_clEvEUlS5_S5_E_EEEEvS7_RKT_EUliE_EEviT1_ --------------------------
	.section	.nv.constant0._ZN2at6native18elementwise_kernelILi128ELi4EZNS0_22gpu_kernel_impl_nocastINS0_13BinaryFunctorIN3c108BFloat16ES5_S5_ZZZNS0_21heaviside_kernel_cudaERNS_18TensorIteratorBaseEENKUlvE_clEvENKUlvE8_clEvEUlS5_S5_E_EEEEvS7_RKT_EUliE_EEviT1_,"a",@progbits
	.sectionflags	@""
	.align	4
.nv.constant0._ZN2at6native18elementwise_kernelILi128ELi4EZNS0_22gpu_kernel_impl_nocastINS0_13BinaryFunctorIN3c108BFloat16ES5_S5_ZZZNS0_21heaviside_kernel_cudaERNS_18TensorIteratorBaseEENKUlvE_clEvENKUlvE8_clEvEUlS5_S5_E_EEEEvS7_RKT_EUliE_EEviT1_:
	.zero		1184


//--------------------- .nv.constant0._ZN2at6native27unrolled_elementwise_kernelINS0_13BinaryFunctorIN3c108BFloat16ES4_S4_ZZZNS0_21heaviside_kernel_cudaERNS_18TensorIteratorBaseEENKUlvE_clEvENKUlvE8_clEvEUlS4_S4_E_EESt5arrayIPcLm3EELi4E23TrivialOffsetCalculatorILi2EjESE_ILi1EjENS0_6memory15LoadWithoutCastENSH_16StoreWithoutCastEEEviT_T0_T2_T3_T4_T5_ --------------------------
	.section	.nv.constant0._ZN2at6native27unrolled_elementwise_kernelINS0_13BinaryFunctorIN3c108BFloat16ES4_S4_ZZZNS0_21heaviside_kernel_cudaERNS_18TensorIteratorBaseEENKUlvE_clEvENKUlvE8_clEvEUlS4_S4_E_EESt5arrayIPcLm3EELi4E23TrivialOffsetCalculatorILi2EjESE_ILi1EjENS0_6memory15LoadWithoutCastENSH_16StoreWithoutCastEEEviT_T0_T2_T3_T4_T5_,"a",@progbits
	.sectionflags	@""
	.align	4
.nv.constant0._ZN2at6native27unrolled_elementwise_kernelINS0_13BinaryFunctorIN3c108BFloat16ES4_S4_ZZZNS0_21heaviside_kernel_cudaERNS_18TensorIteratorBaseEENKUlvE_clEvENKUlvE8_clEvEUlS4_S4_E_EESt5arrayIPcLm3EELi4E23TrivialOffsetCalculatorILi2EjESE_ILi1EjENS0_6memory15LoadWithoutCastENSH_16StoreWithoutCastEEEviT_T0_T2_T3_T4_T5_:
	.zero		564


//--------------------- .nv.constant0._ZN2at6native29vectorized_elementwise_kernelILi2ENS0_13BinaryFunctorIN3c108BFloat16ES4_S4_ZZZNS0_21heaviside_kernel_cudaERNS_18TensorIteratorBaseEENKUlvE_clEvENKUlvE8_clEvEUlS4_S4_E_EESt5arrayIPcLm3EEEEviT0_T1_ --------------------------
	.section	.nv.constant0._ZN2at6native29vectorized_elementwise_kernelILi2ENS0_13BinaryFunctorIN3c108BFloat16ES4_S4_ZZZNS0_21heaviside_kernel_cudaERNS_18TensorIteratorBaseEENKUlvE_clEvENKUlvE8_clEvEUlS4_S4_E_EESt5arrayIPcLm3EEEEviT0_T1_,"a",@progbits
	.sectionflags	@""
	.align	4
.nv.constant0._ZN2at6native29vectorized_elementwise_kernelILi2ENS0_13BinaryFunctorIN3c108BFloat16ES4_S4_ZZZNS0_21heaviside_kernel_cudaERNS_18TensorIteratorBaseEENKUlvE_clEvENKUlvE8_clEvEUlS4_S4_E_EESt5arrayIPcLm3EEEEviT0_T1_:
	.zero		560


//--------------------- .nv.constant0._ZN2at6native29vectorized_elementwise_kernelILi4ENS0_13BinaryFunctorIN3c108BFloat16ES4_S4_ZZZNS0_21heaviside_kernel_cudaERNS_18TensorIteratorBaseEENKUlvE_clEvENKUlvE8_clEvEUlS4_S4_E_EESt5arrayIPcLm3EEEEviT0_T1_ --------------------------
	.section	.nv.constant0._ZN2at6native29vectorized_elementwise_kernelILi4ENS0_13BinaryFunctorIN3c108BFloat16ES4_S4_ZZZNS0_21heaviside_kernel_cudaERNS_18TensorIteratorBaseEENKUlvE_clEvENKUlvE8_clEvEUlS4_S4_E_EESt5arrayIPcLm3EEEEviT0_T1_,"a",@progbits
	.sectionflags	@""
	.align	4
.nv.constant0._ZN2at6native29vectorized_elementwise_kernelILi4ENS0_13BinaryFunctorIN3c108BFloat16ES4_S4_ZZZNS0_21heaviside_kernel_cudaERNS_18TensorIteratorBaseEENKUlvE_clEvENKUlvE8_clEvEUlS4_S4_E_EESt5arrayIPcLm3EEEEviT0_T1_:
	.zero		560


//--------------------- .nv.constant0._ZN2at6native29vectorized_elementwise_kernelILi8ENS0_13BinaryFunctorIN3c108BFloat16ES4_S4_ZZZNS0_21heaviside_kernel_cudaERNS_18TensorIteratorBaseEENKUlvE_clEvENKUlvE8_clEvEUlS4_S4_E_EESt5arrayIPcLm3EEEEviT0_T1_ --------------------------
	.section	.nv.constant0._ZN2at6native29vectorized_elementwise_kernelILi8ENS0_13BinaryFunctorIN3c108BFloat16ES4_S4_ZZZNS0_21heaviside_kernel_cudaERNS_18TensorIteratorBaseEENKUlvE_clEvENKUlvE8_clEvEUlS4_S4_E_EESt5arrayIPcLm3EEEEviT0_T1_,"a",@progbits
	.sectionflags	@""
	.align	4
.nv.constant0._ZN2at6native29vectorized_elementwise_kernelILi8ENS0_13BinaryFunctorIN3c108BFloat16ES4_S4_ZZZNS0_21heaviside_kernel_cudaERNS_18TensorIteratorBaseEENKUlvE_clEvENKUlvE8_clEvEUlS4_S4_E_EESt5arrayIPcLm3EEEEviT0_T1_:
	.zero		560


//--------------------- .nv.constant0._ZN2at6native18elementwise_kernelILi128ELi4EZNS0_15gpu_kernel_implINS0_13BUnaryFunctorIN3c108BFloat16ES5_S5_ZZZNS0_21heaviside_kernel_cudaERNS_18TensorIteratorBaseEENKUlvE_clEvENKUlvE8_clEvEUlS5_S5_E_EEEEvS7_RKT_EUliE_EEviT1_ --------------------------
	.section	.nv.constant0._ZN2at6native18elementwise_kernelILi128ELi4EZNS0_15gpu_kernel_implINS0_13BUnaryFunctorIN3c108BFloat16ES5_S5_ZZZNS0_21heaviside_kernel_cudaERNS_18TensorIteratorBaseEENKUlvE_clEvENKUlvE8_clEvEUlS5_S5_E_EEEEvS7_RKT_EUliE_EEviT1_,"a",@progbits
	.sectionflags	@""
	.align	4
.nv.constant0._ZN2at6native18elementwise_kernelILi128ELi4EZNS0_15gpu_kernel_implINS0_13BUnaryFunctorIN3c108BFloat16ES5_S5_ZZZNS0_21heaviside_kernel_cudaERNS_18TensorIteratorBaseEENKUlvE_clEvENKUlvE8_clEvEUlS5_S5_E_EEEEvS7_RKT_EUliE_EEviT1_:
	.zero		1072


//--------------------- .nv.constant0._ZN2at6native27unrolled_elementwise_kernelINS0_13BUnaryFunctorIN3c108BFloat16ES4_S4_ZZZNS0_21heaviside_kernel_cudaERNS_18TensorIteratorBaseEENKUlvE_clEvENKUlvE8_clEvEUlS4_S4_E_EESt5arrayIPcLm2EELi4E23TrivialOffsetCalculatorILi1EjESF_NS0_6memory12LoadWithCastILi1EEENSG_13StoreWithCastILi1EEEEEviT_T0_T2_T3_T4_T5_ --------------------------
	.section	.nv.constant0._ZN2at6native27unrolled_elementwise_kernelINS0_13BUnaryFunctorIN3c108BFloat16ES4_S4_ZZZNS0_21heaviside_kernel_cudaERNS_18TensorIteratorBaseEENKUlvE_clEvENKUlvE8_clEvEUlS4_S4_E_EESt5arrayIPcLm2EELi4E23TrivialOffsetCalculatorILi1EjESF_NS0_6memory12LoadWithCastILi1EEENSG_13StoreWithCastILi1EEEEEviT_T0_T2_T3_T4_T5_,"a",@progbits
	.sectionflags	@""
	.align	4
.nv.constant0._ZN2at6native27unrolled_elementwise_kernelINS0_13BUnaryFunctorIN3c108BFloat16ES4_S4_ZZZNS0_21heaviside_kernel_cudaERNS_18TensorIteratorBaseEENKUlvE_clEvENKUlvE8_clEvEUlS4_S4_E_EESt5arrayIPcLm2EELi4E23TrivialOffsetCalculatorILi1EjESF_NS0_6memory12LoadWithCastILi1EEENSG_13StoreWithCastILi1EEEEEviT_T0_T2_T3_T4_T5_:
	.zero		572


//--------------------- .nv.constant0._ZN2at6native18elementwise_kernelILi128ELi4EZNS0_22gpu_kernel_impl_nocastINS0_13BUnaryFunctorIN3c108BFloat16ES5_S5_ZZZNS0_21heaviside_kernel_cudaERNS_18TensorIteratorBaseEENKUlvE_clEvENKUlvE8_clEvEUlS5_S5_E_EEEEvS7_RKT_EUliE_EEviT1_ --------------------------
	.section	.nv.constant0._ZN2at6native18elementwise_kernelILi128ELi4EZNS0_22gpu_kernel_impl_nocastINS0_13BUnaryFunctorIN3c108BFloat16ES5_S5_ZZZNS0_21heaviside_kernel_cudaERNS_18TensorIteratorBaseEENKUlvE_clEvENKUlvE8_clEvEUlS5_S5_E_EEEEvS7_RKT_EUliE_EEviT1_,"a",@progbits
	.sectionflags	@""
	.align	4
.nv.constant0._ZN2at6native18elementwise_kernelILi128ELi4EZNS0_22gpu_kernel_impl_nocastINS0_13BUnaryFunctorIN3c108BFloat16ES5_S5_ZZZNS0_21heaviside_kernel_cudaERNS_18TensorIteratorBaseEENKUlvE_clEvENKUlvE8_clEvEUlS5_S5_E_EEEEvS7_RKT_EUliE_EEviT1_:
	.zero		1072


//--------------------- .nv.constant0._ZN2at6native27unrolled_elementwise_kernelINS0_13BUnaryFunctorIN3c108BFloat16ES4_S4_ZZZNS0_21heaviside_kernel_cudaERNS_18TensorIteratorBaseEENKUlvE_clEvENKUlvE8_clEvEUlS4_S4_E_EESt5arrayIPcLm2EELi4E23TrivialOffsetCalculatorILi1EjESF_NS0_6memory15LoadWithoutCastENSG_16StoreWithoutCastEEEviT_T0_T2_T3_T4_T5_ --------------------------
	.section	.nv.constant0._ZN2at6native27unrolled_elementwise_kernelINS0_13BUnaryFunctorIN3c108BFloat16ES4_S4_ZZZNS0_21heaviside_kernel_cudaERNS_18TensorIteratorBaseEENKUlvE_clEvENKUlvE8_clEvEUlS4_S4_E_EESt5arrayIPcLm2EELi4E23TrivialOffsetCalculatorILi1EjESF_NS0_6memory15LoadWithoutCastENSG_16StoreWithoutCastEEEviT_T0_T2_T3_T4_T5_,"a",@progbits
	.sectionflags	@""
	.align	4
.nv.constant0._ZN2at6native27unrolled_elementwise_kernelINS0_13BUnaryFunctorIN3c108BFloat16ES4_S4_ZZZNS0_21heaviside_kernel_cudaERNS_18TensorIteratorBaseEENKUlvE_clEvENKUlvE8_clEvEUlS4_S4_E_EESt5arrayIPcLm2EELi4E23TrivialOffsetCalculatorILi1EjESF_NS0_6memory15LoadWithoutCastENSG_16StoreWithoutCastEEEviT_T0_T2_T3_T4_T5_:
	.zero		556


//--------------------- .nv.constant0._ZN2at6native29vectorized_elementwise_kernelILi2ENS0_13BUnaryFunctorIN3c108BFloat16ES4_S4_ZZZNS0_21heaviside_kernel_cudaERNS_18TensorIteratorBaseEENKUlvE_clEvENKUlvE8_clEvEUlS4_S4_E_EESt5arrayIPcLm2EEEEviT0_T1_ --------------------------
	.section	.nv.constant0._ZN2at6native29vectorized_elementwise_kernelILi2ENS0_13BUnaryFunctorIN3c108BFloat16ES4_S4_ZZZNS0_21heaviside_kernel_cudaERNS_18TensorIteratorBaseEENKUlvE_clEvENKUlvE8_clEvEUlS4_S4_E_EESt5arrayIPcLm2EEEEviT0_T1_,"a",@progbits
	.sectionflags	@""
	.align	4
.nv.constant0._ZN2at6native29vectorized_elementwise_kernelILi2ENS0_13BUnaryFunctorIN3c108BFloat16ES4_S4_ZZZNS0_21heaviside_kernel_cudaERNS_18TensorIteratorBaseEENKUlvE_clEvENKUlvE8_clEvEUlS4_S4_E_EESt5arrayIPcLm2EEEEviT0_T1_:
	.zero		552


//--------------------- .nv.constant0._ZN2at6native29vectorized_elementwise_kernelILi4ENS0_13BUnaryFunctorIN3c108BFloat16ES4_S4_ZZZNS0_21heaviside_kernel_cudaERNS_18TensorIteratorBaseEENKUlvE_clEvENKUlvE8_clEvEUlS4_S4_E_EESt5arrayIPcLm2EEEEviT0_T1_ --------------------------
	.section	.nv.constant0._ZN2at6native29vectorized_elementwise_kernelILi4ENS0_13BUnaryFunctorIN3c108BFloat16ES4_S4_ZZZNS0_21heaviside_kernel_cudaERNS_18TensorIteratorBaseEENKUlvE_clEvENKUlvE8_clEvEUlS4_S4_E_EESt5arrayIPcLm2EEEEviT0_T1_,"a",@progbits
	.sectionflags	@""
	.align	4
.nv.constant0._ZN2at6native29vectorized_elementwise_kernelILi4ENS0_13BUnaryFunctorIN3c108BFloat16ES4_S4_ZZZNS0_21heaviside_kernel_cudaERNS_18TensorIteratorBaseEENKUlvE_clEvENKUlvE8_clEvEUlS4_S4_E_EESt5arrayIPcLm2EEEEviT0_T1_:
	.zero		552


//--------------------- .nv.constant0._ZN2at6native29vectorized_elementwise_kernelILi8ENS0_13BUnaryFunctorIN3c108BFloat16ES4_S4_ZZZNS0_21heaviside_kernel_cudaERNS_18TensorIteratorBaseEENKUlvE_clEvENKUlvE8_clEvEUlS4_S4_E_EESt5arrayIPcLm2EEEEviT0_T1_ --------------------------
	.section	.nv.constant0._ZN2at6native29vectorized_elementwise_kernelILi8ENS0_13BUnaryFunctorIN3c108BFloat16ES4_S4_ZZZNS0_21heaviside_kernel_cudaERNS_18TensorIteratorBaseEENKUlvE_clEvENKUlvE8_clEvEUlS4_S4_E_EESt5arrayIPcLm2EEEEviT0_T1_,"a",@progbits
	.sectionflags	@""
	.align	4
.nv.constant0._ZN2at6native29vectorized_elementwise_kernelILi8ENS0_13BUnaryFunctorIN3c108BFloat16ES4_S4_ZZZNS0_21heaviside_kernel_cudaERNS_18TensorIteratorBaseEENKUlvE_clEvENKUlvE8_clEvEUlS4_S4_E_EESt5arrayIPcLm2EEEEviT0_T1_:
	.zero		552


//--------------------- .nv.constant0._ZN2at6native18elementwise_kernelILi128ELi4EZNS0_15gpu_kernel_implINS0_13AUnaryFunctorIN3c108BFloat16ES5_S5_ZZZNS0_21heaviside_kernel_cudaERNS_18TensorIteratorBaseEENKUlvE_clEvENKUlvE8_clEvEUlS5_S5_E_EEEEvS7_RKT_EUliE_EEviT1_ --------------------------
	.section	.nv.constant0._ZN2at6native18elementwise_kernelILi128ELi4EZNS0_15gpu_kernel_implINS0_13AUnaryFunctorIN3c108BFloat16ES5_S5_ZZZNS0_21heaviside_kernel_cudaERNS_18TensorIteratorBaseEENKUlvE_clEvENKUlvE8_clEvEUlS5_S5_E_EEEEvS7_RKT_EUliE_EEviT1_,"a",@progbits
	.sectionflags	@""
	.align	4
.nv.constant0._ZN2at6native18elementwise_kernelILi128ELi4EZNS0_15gpu_kernel_implINS0_13AUnaryFunctorIN3c108BFloat16ES5_S5_ZZZNS0_21heaviside_kernel_cudaERNS_18TensorIteratorBaseEENKUlvE_clEvENKUlvE8_clEvEUlS5_S5_E_EEEEvS7_RKT_EUliE_EEviT1_:
	.zero		1072


//--------------------- .nv.constant0._ZN2at6native27unrolled_elementwise_kernelINS0_13AUnaryFunctorIN3c108BFloat16ES4_S4_ZZZNS0_21heaviside_kernel_cudaERNS_18TensorIteratorBaseEENKUlvE_clEvENKUlvE8_clEvEUlS4_S4_E_EESt5arrayIPcLm2EELi4E23TrivialOffsetCalculatorILi1EjESF_NS0_6memory12LoadWithCastILi1EEENSG_13StoreWithCastILi1EEEEEviT_T0_T2_T3_T4_T5_ --------------------------
	.section	.nv.constant0._ZN2at6native27unrolled_elementwise_kernelINS0_13AUnaryFunctorIN3c108BFloat16ES4_S4_ZZZNS0_21heaviside_kernel_cudaERNS_18TensorIteratorBaseEENKUlvE_clEvENKUlvE8_clEvEUlS4_S4_E_EESt5arrayIPcLm2EELi4E23TrivialOffsetCalculatorILi1EjESF_NS0_6memory12LoadWithCastILi1EEENSG_13StoreWithCastILi1EEEEEviT_T0_T2_T3_T4_T5_,"a",@progbits
	.sectionflags	@""
	.align	4
.nv.constant0._ZN2at6native27unrolled_elementwise_kernelINS0_13AUnaryFunctorIN3c108BFloat16ES4_S4_ZZZNS0_21heaviside_kernel_cudaERNS_18TensorIteratorBaseEENKUlvE_clEvENKUlvE8_clEvEUlS4_S4_E_EESt5arrayIPcLm2EELi4E23TrivialOffsetCalculatorILi1EjESF_NS0_6memory12LoadWithCastILi1EEENSG_13StoreWithCastILi1EEEEEviT_T0_T2_T3_T4_T5_:
	.zero		572


//--------------------- .nv.constant0._ZN2at6native18elementwise_kernelILi128ELi4EZNS0_22gpu_kernel_impl_nocastINS0_13AUnaryFunctorIN3c108BFloat16ES5_S5_ZZZNS0_21heaviside_kernel_cudaERNS_18TensorIteratorBaseEENKUlvE_clEvENKUlvE8_clEvEUlS5_S5_E_EEEEvS7_RKT_EUliE_EEviT1_ --------------------------
	.section	.nv.constant0._ZN2at6native18elementwise_kernelILi128ELi4EZNS0_22gpu_kernel_impl_nocastINS0_13AUnaryFunctorIN3c108BFloat16ES5_S5_ZZZNS0_21heaviside_kernel_cudaERNS_18TensorIteratorBaseEENKUlvE_clEvENKUlvE8_clEvEUlS5_S5_E_EEEEvS7_RKT_EUliE_EEviT1_,"a",@progbits
	.sectionflags	@""
	.align	4
.nv.constant0._ZN2at6native18elementwise_kernelILi128ELi4EZNS0_22gpu_kernel_impl_nocastINS0_13AUnaryFunctorIN3c108BFloat16ES5_S5_ZZZNS0_21heaviside_kernel_cudaERNS_18TensorIteratorBaseEENKUlvE_clEvENKUlvE8_clEvEUlS5_S5_E_EEEEvS7_RKT_EUliE_EEviT1_:
	.zero		1072


//--------------------- .nv.constant0._ZN2at6native27unrolled_elementwise_kernelINS0_13AUnaryFunctorIN3c108BFloat16ES4_S4_ZZZNS0_21heaviside_kernel_cudaERNS_18TensorIteratorBaseEENKUlvE_clEvENKUlvE8_clEvEUlS4_S4_E_EESt5arrayIPcLm2EELi4E23TrivialOffsetCalculatorILi1EjESF_NS0_6memory15LoadWithoutCastENSG_16StoreWithoutCastEEEviT_T0_T2_T3_T4_T5_ --------------------------
	.section	.nv.constant0._ZN2at6native27unrolled_elementwise_kernelINS0_13AUnaryFunctorIN3c108BFloat16ES4_S4_ZZZNS0_21heaviside_kernel_cudaERNS_18TensorIteratorBaseEENKUlvE_clEvENKUlvE8_clEvEUlS4_S4_E_EESt5arrayIPcLm2EELi4E23TrivialOffsetCalculatorILi1EjESF_NS0_6memory15LoadWithoutCastENSG_16StoreWithoutCastEEEviT_T0_T2_T3_T4_T5_,"a",@progbits
	.sectionflags	@""
	.align	4
.nv.constant0._ZN2at6native27unrolled_elementwise_kernelINS0_13AUnaryFunctorIN3c108BFloat16ES4_S4_ZZZNS0_21heaviside_kernel_cudaERNS_18TensorIteratorBaseEENKUlvE_clEvENKUlvE8_clEvEUlS4_S4_E_EESt5arrayIPcLm2EELi4E23TrivialOffsetCalculatorILi1EjESF_NS0_6memory15LoadWithoutCastENSG_16StoreWithoutCastEEEviT_T0_T2_T3_T4_T5_:
	.zero		556


//--------------------- .nv.constant0._ZN2at6native29vectorized_elementwise_kernelILi2ENS0_13AUnaryFunctorIN3c108BFloat16ES4_S4_ZZZNS0_21heaviside_kernel_cudaERNS_18TensorIteratorBaseEENKUlvE_clEvENKUlvE8_clEvEUlS4_S4_E_EESt5arrayIPcLm2EEEEviT0_T1_ --------------------------
	.section	.nv.constant0._ZN2at6native29vectorized_elementwise_kernelILi2ENS0_13AUnaryFunctorIN3c108BFloat16ES4_S4_ZZZNS0_21heaviside_kernel_cudaERNS_18TensorIteratorBaseEENKUlvE_clEvENKUlvE8_clEvEUlS4_S4_E_EESt5arrayIPcLm2EEEEviT0_T1_,"a",@progbits
	.sectionflags	@""
	.align	4
.nv.constant0._ZN2at6native29vectorized_elementwise_kernelILi2ENS0_13AUnaryFunctorIN3c108BFloat16ES4_S4_ZZZNS0_21heaviside_kernel_cudaERNS_18TensorIteratorBaseEENKUlvE_clEvENKUlvE8_clEvEUlS4_S4_E_EESt5arrayIPcLm2EEEEviT0_T1_:
	.zero		552


//--------------------- .nv.constant0._ZN2at6native29vectorized_elementwise_kernelILi4ENS0_13AUnaryFunctorIN3c108BFloat16ES4_S4_ZZZNS0_21heaviside_kernel_cudaERNS_18TensorIteratorBaseEENKUlvE_clEvENKUlvE8_clEvEUlS4_S4_E_EESt5arrayIPcLm2EEEEviT0_T1_ --------------------------
	.section	.nv.constant0._ZN2at6native29vectorized_elementwise_kernelILi4ENS0_13AUnaryFunctorIN3c108BFloat16ES4_S4_ZZZNS0_21heaviside_kernel_cudaERNS_18TensorIteratorBaseEENKUlvE_clEvENKUlvE8_clEvEUlS4_S4_E_EESt5arrayIPcLm2EEEEviT0_T1_,"a",@progbits
	.sectionflags	@""
	.align	4
.nv.constant0._ZN2at6native29vectorized_elementwise_kernelILi4ENS0_13AUnaryFunctorIN3c108BFloat16ES4_S4_ZZZNS0_21heaviside_kernel_cudaERNS_18TensorIteratorBaseEENKUlvE_clEvENKUlvE8_clEvEUlS4_S4_E_EESt5arrayIPcLm2EEEEviT0_T1_:
	.zero		552


//--------------------- .nv.constant0._ZN2at6native29vectorized_elementwise_kernelILi8ENS0_13AUnaryFunctorIN3c108BFloat16ES4_S4_ZZZNS0_21heaviside_kernel_cudaERNS_18TensorIteratorBaseEENKUlvE_clEvENKUlvE8_clEvEUlS4_S4_E_EESt5arrayIPcLm2EEEEviT0_T1_ --------------------------
	.section	.nv.constant0._ZN2at6native29vectorized_elementwise_kernelILi8ENS0_13AUnaryFunctorIN3c108BFloat16ES4_S4_ZZZNS0_21heaviside_kernel_cudaERNS_18TensorIteratorBaseEENKUlvE_clEvENKUlvE8_clEvEUlS4_S4_E_EESt5arrayIPcLm2EEEEviT0_T1_,"a",@progbits
	.sectionflags	@""
	.align	4
.nv.constant0._ZN2at6native29vectorized_elementwise_kernelILi8ENS0_13AUnaryFunctorIN3c108BFloat16ES4_S4_ZZZNS0_21heaviside_kernel_cudaERNS_18TensorIteratorBaseEENKUlvE_clEvENKUlvE8_clEvEUlS4_S4_E_EESt5arrayIPcLm2EEEEviT0_T1_:
	.zero		552


//--------------------- .nv.constant0._ZN2at6native18elementwise_kernelILi128ELi4EZNS0_15gpu_kernel_implINS0_13BinaryFunctorIbbbZZZNS0_21heaviside_kernel_cudaERNS_18TensorIteratorBaseEENKUlvE_clEvENKUlvE7_clEvEUlbbE_EEEEvS5_RKT_EUliE_EEviT1_ --------------------------
	.section	.nv.constant0._ZN2at6native18elementwise_kernelILi128ELi4EZNS0_15gpu_kernel_implINS0_13BinaryFunctorIbbbZZZNS0_21heaviside_kernel_cudaERNS_18TensorIteratorBaseEENKUlvE_clEvENKUlvE7_clEvEUlbbE_EEEEvS5_RKT_EUliE_EEviT1_,"a",@progbits
	.sectionflags	@""
	.align	4
.nv.constant0._ZN2at6native18elementwise_kernelILi128ELi4EZNS0_15gpu_kernel_implINS0_13BinaryFunctorIbbbZZZNS0_21heaviside_kernel_cudaERNS_18TensorIteratorBaseEENKUlvE_clEvENKUlvE7_clEvEUlbbE_EEEEvS5_RKT_EUliE_EEviT1_:
	.zero		1184


//--------------------- .nv.constant0._ZN2at6native27unrolled_elementwise_kernelINS0_13BinaryFunctorIbbbZZZNS0_21heaviside_kernel_cudaERNS_18TensorIteratorBaseEENKUlvE_clEvENKUlvE7_clEvEUlbbE_EESt5arrayIPcLm3EELi4E23TrivialOffsetCalculatorILi2EjESC_ILi1EjENS0_6memory12LoadWithCastILi2EEENSF_13StoreWithCastILi1EEEEEviT_T0_T2_T3_T4_T5_ --------------------------
	.section	.nv.constant0._ZN2at6native27unrolled_elementwise_kernelINS0_13BinaryFunctorIbbbZZZNS0_21heaviside_kernel_cudaERNS_18TensorIteratorBaseEENKUlvE_clEvENKUlvE7_clEvEUlbbE_EESt5arrayIPcLm3EELi4E23TrivialOffsetCalculatorILi2EjESC_ILi1EjENS0_6memory12LoadWithCastILi2EEENSF_13StoreWithCastILi1EEEEEviT_T0_T2_T3_T4_T5_,"a",@progbits
	.sectionflags	@""
	.align	4
.nv.constant0._ZN2at6native27unrolled_elementwise_kernelINS0_13BinaryFunctorIbbbZZZNS0_21heaviside_kernel_cudaERNS_18TensorIteratorBaseEENKUlvE_clEvENKUlvE7_clEvEUlbbE_EESt5arrayIPcLm3EELi4E23TrivialOffsetCalculatorILi2EjESC_ILi1EjENS0_6memory12LoadWithCastILi2EEENSF_13StoreWithCastILi1EEEEEviT_T0_T2_T3_T4_T5_:
	.zero		584


//--------------------- .nv.constant0._ZN2at6native18elementwise_kernelILi128ELi4EZNS0_22gpu_kernel_impl_nocastINS0_13BinaryFunctorIbbbZZZNS0_21heaviside_kernel_cudaERNS_18TensorIteratorBaseEENKUlvE_clEvENKUlvE7_clEvEUlbbE_EEEEvS5_RKT_EUliE_EEviT1_ --------------------------
	.section	.nv.constant0._ZN2at6native18elementwise_kernelILi128ELi4EZNS0_22gpu_kernel_impl_nocastINS0_13BinaryFunctorIbbbZZZNS0_21heaviside_kernel_cudaERNS_18TensorIteratorBaseEENKUlvE_clEvENKUlvE7_clEvEUlbbE_EEEEvS5_RKT_EUliE_EEviT1_,"a",@progbits
	.sectionflags	@""
	.align	4
.nv.constant0._ZN2at6native18elementwise_kernelILi128ELi4EZNS0_22gpu_kernel_impl_nocastINS0_13BinaryFunctorIbbbZZZNS0_21heaviside_kernel_cudaERNS_18TensorIteratorBaseEENKUlvE_clEvENKUlvE7_clEvEUlbbE_EEEEvS5_RKT_EUliE_EEviT1_:
	.zero		1184


//--------------------- .nv.constant0._ZN2at6native27unrolled_elementwise_kernelINS0_13BinaryFunctorIbbbZZZNS0_21heaviside_kernel_cudaERNS_18TensorIteratorBaseEENKUlvE_clEvENKUlvE7_clEvEUlbbE_EESt5arrayIPcLm3EELi4E23TrivialOffsetCalculatorILi2EjESC_ILi1EjENS0_6memory15LoadWithoutCastENSF_16StoreWithoutCastEEEviT_T0_T2_T3_T4_T5_ --------------------------
	.section	.nv.constant0._ZN2at6native27unrolled_elementwise_kernelINS0_13BinaryFunctorIbbbZZZNS0_21heaviside_kernel_cudaERNS_18TensorIteratorBaseEENKUlvE_clEvENKUlvE7_clEvEUlbbE_EESt5arrayIPcLm3EELi4E23TrivialOffsetCalculatorILi2EjESC_ILi1EjENS0_6memory15LoadWithoutCastENSF_16StoreWithoutCastEEEviT_T0_T2_T3_T4_T5_,"a",@progbits
	.sectionflags	@""
	.align	4
.nv.constant0._ZN2at6native27unrolled_elementwise_kernelINS0_13BinaryFunctorIbbbZZZNS0_21heaviside_kernel_cudaERNS_18TensorIteratorBaseEENKUlvE_clEvENKUlvE7_clEvEUlbbE_EESt5arrayIPcLm3EELi4E23TrivialOffsetCalculatorILi2EjESC_ILi1EjENS0_6memory15LoadWithoutCastENSF_16StoreWithoutCastEEEviT_T0_T2_T3_T4_T5_:
	.zero		564


//--------------------- .nv.constant0._ZN2at6native29vectorized_elementwise_kernelILi2ENS0_13BinaryFunctorIbbbZZZNS0_21heaviside_kernel_cudaERNS_18TensorIteratorBaseEENKUlvE_clEvENKUlvE7_clEvEUlbbE_EESt5arrayIPcLm3EEEEviT0_T1_ --------------------------
	.section	.nv.constant0._ZN2at6native29vectorized_elementwise_kernelILi2ENS0_13BinaryFunctorIbbbZZZNS0_21heaviside_kernel_cudaERNS_18TensorIteratorBaseEENKUlvE_clEvENKUlvE7_clEvEUlbbE_EESt5arrayIPcLm3EEEEviT0_T1_,"a",@progbits
	.sectionflags	@""
	.align	4
.nv.constant0._ZN2at6native29vectorized_elementwise_kernelILi2ENS0_13BinaryFunctorIbbbZZZNS0_21heaviside_kernel_cudaERNS_18TensorIteratorBaseEENKUlvE_clEvENKUlvE7_clEvEUlbbE_EESt5arrayIPcLm3EEEEviT0_T1_:
	.zero		560


//--------------------- .nv.constant0._ZN2at6native29vectorized_elementwise_kernelILi4ENS0_13BinaryFunctorIbbbZZZNS0_21heaviside_kernel_cudaERNS_18TensorIteratorBaseEENKUlvE_clEvENKUlvE7_clEvEUlbbE_EESt5arrayIPcLm3EEEEviT0_T1_ --------------------------
	.section	.nv.constant0._ZN2at6native29vectorized_elementwise_kernelILi4ENS0_13BinaryFunctorIbbbZZZNS0_21heaviside_kernel_cudaERNS_18TensorIteratorBaseEENKUlvE_clEvENKUlvE7_clEvEUlbbE_EESt5arrayIPcLm3EEEEviT0_T1_,"a",@progbits
	.sectionflags	@""
	.align	4
.nv.constant0._ZN2at6native29vectorized_elementwise_kernelILi4ENS0_13BinaryFunctorIbbbZZZNS0_21heaviside_kernel_cudaERNS_18TensorIteratorBaseEENKUlvE_clEvENKUlvE7_clEvEUlbbE_EESt5arrayIPcLm3EEEEviT0_T1_:
	.zero		560


//--------------------- .nv.constant0._ZN2at6native29vectorized_elementwise_kernelILi8ENS0_13BinaryFunctorIbbbZZZNS0_21heaviside_kernel_cudaERNS_18TensorIteratorBaseEENKUlvE_clEvENKUlvE7_clEvEUlbbE_EESt5arrayIPcLm3EEEEviT0_T1_ --------------------------
	.section	.nv.constant0._ZN2at6native29vectorized_elementwise_kernelILi8ENS0_13BinaryFunctorIbbbZZZNS0_21heaviside_kernel_cudaERNS_18TensorIteratorBaseEENKUlvE_clEvENKUlvE7_clEvEUlbbE_EESt5arrayIPcLm3EEEEviT0_T1_,"a",@progbits
	.sectionflags	@""
	.align	4
.nv.constant0._ZN2at6native29vectorized_elementwise_kernelILi8ENS0_13BinaryFunctorIbbbZZZNS0_21heaviside_kernel_cudaERNS_18TensorIteratorBaseEENKUlvE_clEvENKUlvE7_clEvEUlbbE_EESt5arrayIPcLm3EEEEviT0_T1_:
	.zero		560


//--------------------- .nv.constant0._ZN2at6native18elementwise_kernelILi128ELi4EZNS0_15gpu_kernel_implINS0_13BUnaryFunctorIbbbZZZNS0_21heaviside_kernel_cudaERNS_18TensorIteratorBaseEENKUlvE_clEvENKUlvE7_clEvEUlbbE_EEEEvS5_RKT_EUliE_EEviT1_ --------------------------
	.section	.nv.constant0._ZN2at6native18elementwise_kernelILi128ELi4EZNS0_15gpu_kernel_implINS0_13BUnaryFunctorIbbbZZZNS0_21heaviside_kernel_cudaERNS_18TensorIteratorBaseEENKUlvE_clEvENKUlvE7_clEvEUlbbE_EEEEvS5_RKT_EUliE_EEviT1_,"a",@progbits
	.sectionflags	@""
	.align	4
.nv.constant0._ZN2at6native18elementwise_kernelILi128ELi4EZNS0_15gpu_kernel_implINS0_13BUnaryFunctorIbbbZZZNS0_21heaviside_kernel_cudaERNS_18TensorIteratorBaseEENKUlvE_clEvENKUlvE7_clEvEUlbbE_EEEEvS5_RKT_EUliE_EEviT1_:
	.zero		1072


//--------------------- .nv.constant0._ZN2at6native27unrolled_elementwise_kernelINS0_13BUnaryFunctorIbbbZZZNS0_21heaviside_kernel_cudaERNS_18TensorIteratorBaseEENKUlvE_clEvENKUlvE7_clEvEUlbbE_EESt5arrayIPcLm2EELi4E23TrivialOffsetCalculatorILi1EjESD_NS0_6memory12LoadWithCastILi1EEENSE_13StoreWithCastILi1EEEEEviT_T0_T2_T3_T4_T5_ --------------------------
	.section	.nv.constant0._ZN2at6native27unrolled_elementwise_kernelINS0_13BUnaryFunctorIbbbZZZNS0_21heaviside_kernel_cudaERNS_18TensorIteratorBaseEENKUlvE_clEvENKUlvE7_clEvEUlbbE_EESt5arrayIPcLm2EELi4E23TrivialOffsetCalculatorILi1EjESD_NS0_6memory12LoadWithCastILi1EEENSE_13StoreWithCastILi1EEEEEviT_T0_T2_T3_T4_T5_,"a",@progbits
	.sectionflags	@""
	.align	4
.nv.constant0._ZN2at6native27unrolled_elementwise_kernelINS0_13BUnaryFunctorIbbbZZZNS0_21heaviside_kernel_cudaERNS_18TensorIteratorBaseEENKUlvE_clEvENKUlvE7_clEvEUlbbE_EESt5arrayIPcLm2EELi4E23TrivialOffsetCalculatorILi1EjESD_NS0_6memory12LoadWithCastILi1EEENSE_13StoreWithCastILi1EEEEEviT_T0_T2_T3_T4_T5_:
	.zero		572


//--------------------- .nv.constant0._ZN2at6native18elementwise_kernelILi128ELi4EZNS0_22gpu_kernel_impl_nocastINS0_13BUnaryFunctorIbbbZZZNS0_21heaviside_kernel_cudaERNS_18TensorIteratorBaseEENKUlvE_clEvENKUlvE7_clEvEUlbbE_EEEEvS5_RKT_EUliE_EEviT1_ --------------------------
	.section	.nv.constant0._ZN2at6native18elementwise_kernelILi128ELi4EZNS0_22gpu_kernel_impl_nocastINS0_13BUnaryFunctorIbbbZZZNS0_21heaviside_kernel_cudaERNS_18TensorIteratorBaseEENKUlvE_clEvENKUlvE7_clEvEUlbbE_EEEEvS5_RKT_EUliE_EEviT1_,"a",@progbits
	.sectionflags	@""
	.align	4
.nv.constant0._ZN2at6native18elementwise_kernelILi128ELi4EZNS0_22gpu_kernel_impl_nocastINS0_13BUnaryFunctorIbbbZZZNS0_21heaviside_kernel_cudaERNS_18TensorIteratorBaseEENKUlvE_clEvENKUlvE7_clEvEUlbbE_EEEEvS5_RKT_EUliE_EEviT1_:
	.zero		1072


//--------------------- .nv.constant0._ZN2at6native27unrolled_elementwise_kernelINS0_13BUnaryFunctorIbbbZZZNS0_21heaviside_kernel_cudaERNS_18TensorIteratorBaseEENKUlvE_clEvENKUlvE7_clEvEUlbbE_EESt5arrayIPcLm2EELi4E23TrivialOffsetCalculatorILi1EjESD_NS0_6memory15LoadWithoutCastENSE_16StoreWithoutCastEEEviT_T0_T2_T3_T4_T5_ --------------------------
	.section	.nv.constant0._ZN2at6native27unrolled_elementwise_kernelINS0_13BUnaryFunctorIbbbZZZNS0_21heaviside_kernel_cudaERNS_18TensorIteratorBaseEENKUlvE_clEvENKUlvE7_clEvEUlbbE_EESt5arrayIPcLm2EELi4E23TrivialOffsetCalculatorILi1EjESD_NS0_6memory15LoadWithoutCastENSE_16StoreWithoutCastEEEviT_T0_T2_T3_T4_T5_,"a",@progbits
	.sectionflags	@""
	.align	4
.nv.constant0._ZN2at6native27unrolled_elementwise_kernelINS0_13BUnaryFunctorIbbbZZZNS0_21heaviside_kernel_cudaERNS_18TensorIteratorBaseEENKUlvE_clEvENKUlvE7_clEvEUlbbE_EESt5arrayIPcLm2EELi4E23TrivialOffsetCalculatorILi1EjESD_NS0_6memory15LoadWithoutCastENSE_16StoreWithoutCastEEEviT_T0_T2_T3_T4_T5_:
	.zero		556


//--------------------- .nv.constant0._ZN2at6native29vectorized_elementwise_kernelILi2ENS0_13BUnaryFunctorIbbbZZZNS0_21heaviside_kernel_cudaERNS_18TensorIteratorBaseEENKUlvE_clEvENKUlvE7_clEvEUlbbE_EESt5arrayIPcLm2EEEEviT0_T1_ --------------------------
	.section	.nv.constant0._ZN2at6native29vectorized_elementwise_kernelILi2ENS0_13BUnaryFunctorIbbbZZZNS0_21heaviside_kernel_cudaERNS_18TensorIteratorBaseEENKUlvE_clEvENKUlvE7_clEvEUlbbE_EESt5arrayIPcLm2EEEEviT0_T1_,"a",@progbits
	.sectionflags	@""
	.align	4
.nv.constant0._ZN2at6native29vectorized_elementwise_kernelILi2ENS0_13BUnaryFunctorIbbbZZZNS0_21heaviside_kernel_cudaERNS_18TensorIteratorBaseEENKUlvE_clEvENKUlvE7_clEvEUlbbE_EESt5arrayIPcLm2EEEEviT0_T1_:
	.zero		552


//--------------------- .nv.constant0._ZN2at6native29vectorized_elementwise_kernelILi4ENS0_13BUnaryFunctorIbbbZZZNS0_21heaviside_kernel_cudaERNS_18TensorIteratorBaseEENKUlvE_clEvENKUlvE7_clEvEUlbbE_EESt5arrayIPcLm2EEEEviT0_T1_ --------------------------
	.section	.nv.constant0._ZN2at6native29vectorized_elementwise_kernelILi4ENS0_13BUnaryFunctorIbbbZZZNS0_21heaviside_kernel_cudaERNS_18TensorIteratorBaseEENKUlvE_clEvENKUlvE7_clEvEUlbbE_EESt5arrayIPcLm2EEEEviT0_T1_,"a",@progbits
	.sectionflags	@""
	.align	4
.nv.constant0._ZN2at6native29vectorized_elementwise_kernelILi4ENS0_13BUnaryFunctorIbbbZZZNS0_21heaviside_kernel_cudaERNS_18TensorIteratorBaseEENKUlvE_clEvENKUlvE7_clEvEUlbbE_EESt5arrayIPcLm2EEEEviT0_T1_:
	.zero		552


//--------------------- .nv.constant0._ZN2at6native29vectorized_elementwise_kernelILi8ENS0_13BUnaryFunctorIbbbZZZNS0_21heaviside_kernel_cudaERNS_18TensorIteratorBaseEENKUlvE_clEvENKUlvE7_clEvEUlbbE_EESt5arrayIPcLm2EEEEviT0_T1_ --------------------------
	.section	.nv.constant0._ZN2at6native29vectorized_elementwise_kernelILi8ENS0_13BUnaryFunctorIbbbZZZNS0_21heaviside_kernel_cudaERNS_18TensorIteratorBaseEENKUlvE_clEvENKUlvE7_clEvEUlbbE_EESt5arrayIPcLm2EEEEviT0_T1_,"a",@progbits
	.sectionflags	@""
	.align	4
.nv.constant0._ZN2at6native29vectorized_elementwise_kernelILi8ENS0_13BUnaryFunctorIbbbZZZNS0_21heaviside_kernel_cudaERNS_18TensorIteratorBaseEENKUlvE_clEvENKUlvE7_clEvEUlbbE_EESt5arrayIPcLm2EEEEviT0_T1_:
	.zero		552


//--------------------- .nv.constant0._ZN2at6native18elementwise_kernelILi128ELi4EZNS0_15gpu_kernel_implINS0_13AUnaryFunctorIbbbZZZNS0_21heaviside_kernel_cudaERNS_18TensorIteratorBaseEENKUlvE_clEvENKUlvE7_clEvEUlbbE_EEEEvS5_RKT_EUliE_EEviT1_ --------------------------
	.section	.nv.constant0._ZN2at6native18elementwise_kernelILi128ELi4EZNS0_15gpu_kernel_implINS0_13AUnaryFunctorIbbbZZZNS0_21heaviside_kernel_cudaERNS_18TensorIteratorBaseEENKUlvE_clEvENKUlvE7_clEvEUlbbE_EEEEvS5_RKT_EUliE_EEviT1_,"a",@progbits
	.sectionflags	@""
	.align	4
.nv.constant0._ZN2at6native18elementwise_kernelILi128ELi4EZNS0_15gpu_kernel_implINS0_13AUnaryFunctorIbbbZZZNS0_21heaviside_kernel_cudaERNS_18TensorIteratorBaseEENKUlvE_clEvENKUlvE7_clEvEUlbbE_EEEEvS5_RKT_EUliE_EEviT1_:
	.zero		1072


//--------------------- .nv.constant0._ZN2at6native27unrolled_elementwise_kernelINS0_13AUnaryFunctorIbbbZZZNS0_21heaviside_kernel_cudaERNS_18TensorIteratorBaseEENKUlvE_clEvENKUlvE7_clEvEUlbbE_EESt5arrayIPcLm2EELi4E23TrivialOffsetCalculatorILi1EjESD_NS0_6memory12LoadWithCastILi1EEENSE_13StoreWithCastILi1EEEEEviT_T0_T2_T3_T4_T5_ --------------------------
	.section	.nv.constant0._ZN2at6native27unrolled_elementwise_kernelINS0_13AUnaryFunctorIbbbZZZNS0_21heaviside_kernel_cudaERNS_18TensorIteratorBaseEENKUlvE_clEvENKUlvE7_clEvEUlbbE_EESt5arrayIPcLm2EELi4E23TrivialOffsetCalculatorILi1EjESD_NS0_6memory12LoadWithCastILi1EEENSE_13StoreWithCastILi1EEEEEviT_T0_T2_T3_T4_T5_,"a",@progbits
	.sectionflags	@""
	.align	4
.nv.constant0._ZN2at6native27unrolled_elementwise_kernelINS0_13AUnaryFunctorIbbbZZZNS0_21heaviside_kernel_cudaERNS_18TensorIteratorBaseEENKUlvE_clEvENKUlvE7_clEvEUlbbE_EESt5arrayIPcLm2EELi4E23TrivialOffsetCalculatorILi1EjESD_NS0_6memory12LoadWithCastILi1EEENSE_13StoreWithCastILi1EEEEEviT_T0_T2_T3_T4_T5_:
	.zero		572


//--------------------- .nv.constant0._ZN2at6native18elementwise_kernelILi128ELi4EZNS0_22gpu_kernel_impl_nocastINS0_13AUnaryFunctorIbbbZZZNS0_21heaviside_kernel_cudaERNS_18TensorIteratorBaseEENKUlvE_clEvENKUlvE7_clEvEUlbbE_EEEEvS5_RKT_EUliE_EEviT1_ --------------------------
	.section	.nv.constant0._ZN2at6native18elementwise_kernelILi128ELi4EZNS0_22gpu_kernel_impl_nocastINS0_13AUnaryFunctorIbbbZZZNS0_21heaviside_kernel_cudaERNS_18TensorIteratorBaseEENKUlvE_clEvENKUlvE7_clEvEUlbbE_EEEEvS5_RKT_EUliE_EEviT1_,"a",@progbits
	.sectionflags	@""
	.align	4
.nv.constant0._ZN2at6native18elementwise_kernelILi128ELi4EZNS0_22gpu_kernel_impl_nocastINS0_13AUnaryFunctorIbbbZZZNS0_21heaviside_kernel_cudaERNS_18TensorIteratorBaseEENKUlvE_clEvENKUlvE7_clEvEUlbbE_EEEEvS5_RKT_EUliE_EEviT1_:
	.zero		1072


//--------------------- .nv.constant0._ZN2at6native27unrolled_elementwise_kernelINS0_13AUnaryFunctorIbbbZZZNS0_21heaviside_kernel_cudaERNS_18TensorIteratorBaseEENKUlvE_clEvENKUlvE7_clEvEUlbbE_EESt5arrayIPcLm2EELi4E23TrivialOffsetCalculatorILi1EjESD_NS0_6memory15LoadWithoutCastENSE_16StoreWithoutCastEEEviT_T0_T2_T3_T4_T5_ --------------------------
	.section	.nv.constant0._ZN2at6native27unrolled_elementwise_kernelINS0_13AUnaryFunctorIbbbZZZNS0_21heaviside_kernel_cudaERNS_18TensorIteratorBaseEENKUlvE_clEvENKUlvE7_clEvEUlbbE_EESt5arrayIPcLm2EELi4E23TrivialOffsetCalculatorILi1EjESD_NS0_6memory15LoadWithoutCastENSE_16StoreWithoutCastEEEviT_T0_T2_T3_T4_T5_,"a",@progbits
	.sectionflags	@""
	.align	4
.nv.constant0._ZN2at6native27unrolled_elementwise_kernelINS0_13AUnaryFunctorIbbbZZZNS0_21heaviside_kernel_cudaERNS_18TensorIteratorBaseEENKUlvE_clEvENKUlvE7_clEvEUlbbE_EESt5arrayIPcLm2EELi4E23TrivialOffsetCalculatorILi1EjESD_NS0_6memory15LoadWithoutCastENSE_16StoreWithoutCastEEEviT_T0_T2_T3_T4_T5_:
	.zero		556


//--------------------- .nv.constant0._ZN2at6native29vectorized_elementwise_kernelILi2ENS0_13AUnaryFunctorIbbbZZZNS0_21heaviside_kernel_cudaERNS_18TensorIteratorBaseEENKUlvE_clEvENKUlvE7_clEvEUlbbE_EESt5arrayIPcLm2EEEEviT0_T1_ --------------------------
	.section	.nv.constant0._ZN2at6native29vectorized_elementwise_kernelILi2ENS0_13AUnaryFunctorIbbbZZZNS0_21heaviside_kernel_cudaERNS_18TensorIteratorBaseEENKUlvE_clEvENKUlvE7_clEvEUlbbE_EESt5arrayIPcLm2EEEEviT0_T1_,"a",@progbits
	.sectionflags	@""
	.align	4
.nv.constant0._ZN2at6native29vectorized_elementwise_kernelILi2ENS0_13AUnaryFunctorIbbbZZZNS0_21heaviside_kernel_cudaERNS_18TensorIteratorBaseEENKUlvE_clEvENKUlvE7_clEvEUlbbE_EESt5arrayIPcLm2EEEEviT0_T1_:
	.zero		552


//--------------------- .nv.constant0._ZN2at6native29vectorized_elementwise_kernelILi4ENS0_13AUnaryFunctorIbbbZZZNS0_21heaviside_kernel_cudaERNS_18TensorIteratorBaseEENKUlvE_clEvENKUlvE7_clEvEUlbbE_EESt5arrayIPcLm2EEEEviT0_T1_ --------------------------
	.section	.nv.constant0._ZN2at6native29vectorized_elementwise_kernelILi4ENS0_13AUnaryFunctorIbbbZZZNS0_21heaviside_kernel_cudaERNS_18TensorIteratorBaseEENKUlvE_clEvENKUlvE7_clEvEUlbbE_EESt5arrayIPcLm2EEEEviT0_T1_,"a",@progbits
	.sectionflags	@""
	.align	4
.nv.constant0._ZN2at6native29vectorized_elementwise_kernelILi4ENS0_13AUnaryFunctorIbbbZZZNS0_21heaviside_kernel_cudaERNS_18TensorIteratorBaseEENKUlvE_clEvENKUlvE7_clEvEUlbbE_EESt5arrayIPcLm2EEEEviT0_T1_:
	.zero		552


//--------------------- .nv.constant0._ZN2at6native29vectorized_elementwise_kernelILi8ENS0_13AUnaryFunctorIbbbZZZNS0_21heaviside_kernel_cudaERNS_18TensorIteratorBaseEENKUlvE_clEvENKUlvE7_clEvEUlbbE_EESt5arrayIPcLm2EEEEviT0_T1_ --------------------------
	.section	.nv.constant0._ZN2at6native29vectorized_elementwise_kernelILi8ENS0_13AUnaryFunctorIbbbZZZNS0_21heaviside_kernel_cudaERNS_18TensorIteratorBaseEENKUlvE_clEvENKUlvE7_clEvEUlbbE_EESt5arrayIPcLm2EEEEviT0_T1_,"a",@progbits
	.sectionflags	@""
	.align	4
.nv.constant0._ZN2at6native29vectorized_elementwise_kernelILi8ENS0_13AUnaryFunctorIbbbZZZNS0_21heaviside_kernel_cudaERNS_18TensorIteratorBaseEENKUlvE_clEvENKUlvE7_clEvEUlbbE_EESt5arrayIPcLm2EEEEviT0_T1_:
	.zero		552


//--------------------- .nv.constant0._ZN2at6native18elementwise_kernelILi128ELi4EZNS0_15gpu_kernel_implINS0_13BinaryFunctorIN3c104HalfES5_S5_ZZZNS0_21heaviside_kernel_cudaERNS_18TensorIteratorBaseEENKUlvE_clEvENKUlvE6_clEvEUlS5_S5_E_EEEEvS7_RKT_EUliE_EEviT1_ --------------------------
	.section	.nv.constant0._ZN2at6native18elementwise_kernelILi128ELi4EZNS0_15gpu_kernel_implINS0_13BinaryFunctorIN3c104HalfES5_S5_ZZZNS0_21heaviside_kernel_cudaERNS_18TensorIteratorBaseEENKUlvE_clEvENKUlvE6_clEvEUlS5_S5_E_EEEEvS7_RKT_EUliE_EEviT1_,"a",@progbits
	.sectionflags	@""
	.align	4
.nv.constant0._ZN2at6native18elementwise_kernelILi128ELi4EZNS0_15gpu_kernel_implINS0_13BinaryFunctorIN3c104HalfES5_S5_ZZZNS0_21heaviside_kernel_cudaERNS_18TensorIteratorBaseEENKUlvE_clEvENKUlvE6_clEvEUlS5_S5_E_EEEEvS7_RKT_EUliE_EEviT1_:
	.zero		1184


//--------------------- .nv.constant0._ZN2at6native27unrolled_elementwise_kernelINS0_13BinaryFunctorIN3c104HalfES4_S4_ZZZNS0_21heaviside_kernel_cudaERNS_18TensorIteratorBaseEENKUlvE_clEvENKUlvE6_clEvEUlS4_S4_E_EESt5arrayIPcLm3EELi4E23TrivialOffsetCalculatorILi2EjESE_ILi1EjENS0_6memory12LoadWithCastILi2EEENSH_13StoreWithCastILi1EEEEEviT_T0_T2_T3_T4_T5_ --------------------------
	.section	.nv.constant0._ZN2at6native27unrolled_elementwise_kernelINS0_13BinaryFunctorIN3c104HalfES4_S4_ZZZNS0_21heaviside_kernel_cudaERNS_18TensorIteratorBaseEENKUlvE_clEvENKUlvE6_clEvEUlS4_S4_E_EESt5arrayIPcLm3EELi4E23TrivialOffsetCalculatorILi2EjESE_ILi1EjENS0_6memory12LoadWithCastILi2EEENSH_13StoreWithCastILi1EEEEEviT_T0_T2_T3_T4_T5_,"a",@progbits
	.sectionflags	@""
	.align	4
.nv.constant0._ZN2at6native27unrolled_elementwise_kernelINS0_13BinaryFunctorIN3c104HalfES4_S4_ZZZNS0_21heaviside_kernel_cudaERNS_18TensorIteratorBaseEENKUlvE_clEvENKUlvE6_clEvEUlS4_S4_E_EESt5arrayIPcLm3EELi4E23TrivialOffsetCalculatorILi2EjESE_ILi1EjENS0_6memory12LoadWithCastILi2EEENSH_13StoreWithCastILi1EEEEEviT_T0_T2_T3_T4_T5_:
	.zero		584


//--------------------- .nv.constant0._ZN2at6native18elementwise_kernelILi128ELi4EZNS0_22gpu_kernel_impl_nocastINS0_13BinaryFunctorIN3c104HalfES5_S5_ZZZNS0_21heaviside_kernel_cudaERNS_18TensorIteratorBaseEENKUlvE_clEvENKUlvE6_clEvEUlS5_S5_E_EEEEvS7_RKT_EUliE_EEviT1_ --------------------------
	.section	.nv.constant0._ZN2at6native18elementwise_kernelILi128ELi4EZNS0_22gpu_kernel_impl_nocastINS0_13BinaryFunctorIN3c104HalfES5_S5_ZZZNS0_21heaviside_kernel_cudaERNS_18TensorIteratorBaseEENKUlvE_clEvENKUlvE6_clEvEUlS5_S5_E_EEEEvS7_RKT_EUliE_EEviT1_,"a",@progbits
	.sectionflags	@""
	.align	4
.nv.constant0._ZN2at6native18elementwise_kernelILi128ELi4EZNS0_22gpu_kernel_impl_nocastINS0_13BinaryFunctorIN3c104HalfES5_S5_ZZZNS0_21heaviside_kernel_cudaERNS_18TensorIteratorBaseEENKUlvE_clEvENKUlvE6_clEvEUlS5_S5_E_EEEEvS7_RKT_EUliE_EEviT1_:
	.zero		1184


//--------------------- .nv.constant0._ZN2at6native27unrolled_elementwise_kernelINS0_13BinaryFunctorIN3c104HalfES4_S4_ZZZNS0_21heaviside_kernel_cudaERNS_18TensorIteratorBaseEENKUlvE_clEvENKUlvE6_clEvEUlS4_S4_E_EESt5arrayIPcLm3EELi4E23TrivialOffsetCalculatorILi2EjESE_ILi1EjENS0_6memory15LoadWithoutCastENSH_16StoreWithoutCastEEEviT_T0_T2_T3_T4_T5_ --------------------------
	.section	.nv.constant0._ZN2at6native27unrolled_elementwise_kernelINS0_13BinaryFunctorIN3c104HalfES4_S4_ZZZNS0_21heaviside_kernel_cudaERNS_18TensorIteratorBaseEENKUlvE_clEvENKUlvE6_clEvEUlS4_S4_E_EESt5arrayIPcLm3EELi4E23TrivialOffsetCalculatorILi2EjESE_ILi1EjENS0_6memory15LoadWithoutCastENSH_16StoreWithoutCastEEEviT_T0_T2_T3_T4_T5_,"a",@progbits
	.sectionflags	@""
	.align	4
.nv.constant0._ZN2at6native27unrolled_elementwise_kernelINS0_13BinaryFunctorIN3c104HalfES4_S4_ZZZNS0_21heaviside_kernel_cudaERNS_18TensorIteratorBaseEENKUlvE_clEvENKUlvE6_clEvEUlS4_S4_E_EESt5arrayIPcLm3EELi4E23TrivialOffsetCalculatorILi2EjESE_ILi1EjENS0_6memory15LoadWithoutCastENSH_16StoreWithoutCastEEEviT_T0_T2_T3_T4_T5_:
	.zero		564


//--------------------- .nv.constant0._ZN2at6native29vectorized_elementwise_kernelILi2ENS0_13BinaryFunctorIN3c104HalfES4_S4_ZZZNS0_21heaviside_kernel_cudaERNS_18TensorIteratorBaseEENKUlvE_clEvENKUlvE6_clEvEUlS4_S4_E_EESt5arrayIPcLm3EEEEviT0_T1_ --------------------------
	.section	.nv.constant0._ZN2at6native29vectorized_elementwise_kernelILi2ENS0_13BinaryFunctorIN3c104HalfES4_S4_ZZZNS0_21heaviside_kernel_cudaERNS_18TensorIteratorBaseEENKUlvE_clEvENKUlvE6_clEvEUlS4_S4_E_EESt5arrayIPcLm3EEEEviT0_T1_,"a",@progbits
	.sectionflags	@""
	.align	4
.nv.constant0._ZN2at6native29vectorized_elementwise_kernelILi2ENS0_13BinaryFunctorIN3c104HalfES4_S4_ZZZNS0_21heaviside_kernel_cudaERNS_18TensorIteratorBaseEENKUlvE_clEvENKUlvE6_clEvEUlS4_S4_E_EESt5arrayIPcLm3EEEEviT0_T1_:
	.zero		560


//--------------------- .nv.constant0._ZN2at6native29vectorized_elementwise_kernelILi4ENS0_13BinaryFunctorIN3c104HalfES4_S4_ZZZNS0_21heaviside_kernel_cudaERNS_18TensorIteratorBaseEENKUlvE_clEvENKUlvE6_clEvEUlS4_S4_E_EESt5arrayIPcLm3EEEEviT0_T1_ --------------------------
	.section	.nv.constant0._ZN2at6native29vectorized_elementwise_kernelILi4ENS0_13BinaryFunctorIN3c104HalfES4_S4_ZZZNS0_21heaviside_kernel_cudaERNS_18TensorIteratorBaseEENKUlvE_clEvENKUlvE6_clEvEUlS4_S4_E_EESt5arrayIPcLm3EEEEviT0_T1_,"a",@progbits
	.sectionflags	@""
	.align	4
.nv.constant0._ZN2at6native29vectorized_elementwise_kernelILi4ENS0_13BinaryFunctorIN3c104HalfES4_S4_ZZZNS0_21heaviside_kernel_cudaERNS_18TensorIteratorBaseEENKUlvE_clEvENKUlvE6_clEvEUlS4_S4_E_EESt5arrayIPcLm3EEEEviT0_T1_:
	.zero		560


//--------------------- .nv.constant0._ZN2at6native29vectorized_elementwise_kernelILi8ENS0_13BinaryFunctorIN3c104HalfES4_S4_ZZZNS0_21heaviside_kernel_cudaERNS_18TensorIteratorBaseEENKUlvE_clEvENKUlvE6_clEvEUlS4_S4_E_EESt5arrayIPcLm3EEEEviT0_T1_ --------------------------
	.section	.nv.constant0._ZN2at6native29vectorized_elementwise_kernelILi8ENS0_13BinaryFunctorIN3c104HalfES4_S4_ZZZNS0_21heaviside_kernel_cudaERNS_18TensorIteratorBaseEENKUlvE_clEvENKUlvE6_clEvEUlS4_S4_E_EESt5arrayIPcLm3EEEEviT0_T1_,"a",@progbits
	.sectionflags	@""
	.align	4
.nv.constant0._ZN2at6native29vectorized_elementwise_kernelILi8ENS0_13BinaryFunctorIN3c104HalfES4_S4_ZZZNS0_21heaviside_kernel_cudaERNS_18TensorIteratorBaseEENKUlvE_clEvENKUlvE6_clEvEUlS4_S4_E_EESt5arrayIPcLm3EEEEviT0_T1_:
	.zero		560


//--------------------- .nv.constant0._ZN2at6native18elementwise_kernelILi128ELi4EZNS0_15gpu_kernel_implINS0_13BUnaryFunctorIN3c104HalfES5_S5_ZZZNS0_21heaviside_kernel_cudaERNS_18TensorIteratorBaseEENKUlvE_clEvENKUlvE6_clEvEUlS5_S5_E_EEEEvS7_RKT_EUliE_EEviT1_ --------------------------
	.section	.nv.constant0._ZN2at6native18elementwise_kernelILi128ELi4EZNS0_15gpu_kernel_implINS0_13BUnaryFunctorIN3c104HalfES5_S5_ZZZNS0_21heaviside_kernel_cudaERNS_18TensorIteratorBaseEENKUlvE_clEvENKUlvE6_clEvEUlS5_S5_E_EEEEvS7_RKT_EUliE_EEviT1_,"a",@progbits
	.sectionflags	@""
	.align	4
.nv.constant0._ZN2at6native18elementwise_kernelILi128ELi4EZNS0_15gpu_kernel_implINS0_13BUnaryFunctorIN3c104HalfES5_S5_ZZZNS0_21heaviside_kernel_cudaERNS_18TensorIteratorBaseEENKUlvE_clEvENKUlvE6_clEvEUlS5_S5_E_EEEEvS7_RKT_EUliE_EEviT1_:
	.zero		1072


//--------------------- .nv.constant0._ZN2at6native27unrolled_elementwise_kernelINS0_13BUnaryFunctorIN3c104HalfES4_S4_ZZZNS0_21heaviside_kernel_cudaERNS_18TensorIteratorBaseEENKUlvE_clEvENKUlvE6_clEvEUlS4_S4_E_EESt5arrayIPcLm2EELi4E23TrivialOffsetCalculatorILi1EjESF_NS0_6memory12LoadWithCastILi1EEENSG_13StoreWithCastILi1EEEEEviT_T0_T2_T3_T4_T5_ --------------------------
	.section	.nv.constant0._ZN2at6native27unrolled_elementwise_kernelINS0_13BUnaryFunctorIN3c104HalfES4_S4_ZZZNS0_21heaviside_kernel_cudaERNS_18TensorIteratorBaseEENKUlvE_clEvENKUlvE6_clEvEUlS4_S4_E_EESt5arrayIPcLm2EELi4E23TrivialOffsetCalculatorILi1EjESF_NS0_6memory12LoadWithCastILi1EEENSG_13StoreWithCastILi1EEEEEviT_T0_T2_T3_T4_T5_,"a",@progbits
	.sectionflags	@""
	.align	4
.nv.constant0._ZN2at6native27unrolled_elementwise_kernelINS0_13BUnaryFunctorIN3c104HalfES4_S4_ZZZNS0_21heaviside_kernel_cudaERNS_18TensorIteratorBaseEENKUlvE_clEvENKUlvE6_clEvEUlS4_S4_E_EESt5arrayIPcLm2EELi4E23TrivialOffsetCalculatorILi1EjESF_NS0_6memory12LoadWithCastILi1EEENSG_13StoreWithCastILi1EEEEEviT_T0_T2_T3_T4_T5_:
	.zero		572


//--------------------- .nv.constant0._ZN2at6native18elementwise_kernelILi128ELi4EZNS0_22gpu_kernel_impl_nocastINS0_13BUnaryFunctorIN3c104HalfES5_S5_ZZZNS0_21heaviside_kernel_cudaERNS_18TensorIteratorBaseEENKUlvE_clEvENKUlvE6_clEvEUlS5_S5_E_EEEEvS7_RKT_EUliE_EEviT1_ --------------------------
	.section	.nv.constant0._ZN2at6native18elementwise_kernelILi128ELi4EZNS0_22gpu_kernel_impl_nocastINS0_13BUnaryFunctorIN3c104HalfES5_S5_ZZZNS0_21heaviside_kernel_cudaERNS_18TensorIteratorBaseEENKUlvE_clEvENKUlvE6_clEvEUlS5_S5_E_EEEEvS7_RKT_EUliE_EEviT1_,"a",@progbits
	.sectionflags	@""
	.align	4
.nv.constant0._ZN2at6native18elementwise_kernelILi128ELi4EZNS0_22gpu_kernel_impl_nocastINS0_13BUnaryFunctorIN3c104HalfES5_S5_ZZZNS0_21heaviside_kernel_cudaERNS_18TensorIteratorBaseEENKUlvE_clEvENKUlvE6_clEvEUlS5_S5_E_EEEEvS7_RKT_EUliE_EEviT1_:
	.zero		1072


//--------------------- .nv.constant0._ZN2at6native27unrolled_elementwise_kernelINS0_13BUnaryFunctorIN3c104HalfES4_S4_ZZZNS0_21heaviside_kernel_cudaERNS_18TensorIteratorBaseEENKUlvE_clEvENKUlvE6_clEvEUlS4_S4_E_EESt5arrayIPcLm2EELi4E23TrivialOffsetCalculatorILi1EjESF_NS0_6memory15LoadWithoutCastENSG_16StoreWithoutCastEEEviT_T0_T2_T3_T4_T5_ --------------------------
	.section	.nv.constant0._ZN2at6native27unrolled_elementwise_kernelINS0_13BUnaryFunctorIN3c104HalfES4_S4_ZZZNS0_21heaviside_kernel_cudaERNS_18TensorIteratorBaseEENKUlvE_clEvENKUlvE6_clEvEUlS4_S4_E_EESt5arrayIPcLm2EELi4E23TrivialOffsetCalculatorILi1EjESF_NS0_6memory15LoadWithoutCastENSG_16StoreWithoutCastEEEviT_T0_T2_T3_T4_T5_,"a",@progbits
	.sectionflags	@""
	.align	4
.nv.constant0._ZN2at6native27unrolled_elementwise_kernelINS0_13BUnaryFunctorIN3c104HalfES4_S4_ZZZNS0_21heaviside_kernel_cudaERNS_18TensorIteratorBaseEENKUlvE_clEvENKUlvE6_clEvEUlS4_S4_E_EESt5arrayIPcLm2EELi4E23TrivialOffsetCalculatorILi1EjESF_NS0_6memory15LoadWithoutCastENSG_16StoreWithoutCastEEEviT_T0_T2_T3_T4_T5_:
	.zero		556


//--------------------- .nv.constant0._ZN2at6native29vectorized_elementwise_kernelILi2ENS0_13BUnaryFunctorIN3c104HalfES4_S4_ZZZNS0_21heaviside_kernel_cudaERNS_18TensorIteratorBaseEENKUlvE_clEvENKUlvE6_clEvEUlS4_S4_E_EESt5arrayIPcLm2EEEEviT0_T1_ --------------------------
	.section	.nv.constant0._ZN2at6native29vectorized_elementwise_kernelILi2ENS0_13BUnaryFunctorIN3c104HalfES4_S4_ZZZNS0_21heaviside_kernel_cudaERNS_18TensorIteratorBaseEENKUlvE_clEvENKUlvE6_clEvEUlS4_S4_E_EESt5arrayIPcLm2EEEEviT0_T1_,"a",@progbits
	.sectionflags	@""
	.align	4
.nv.constant0._ZN2at6native29vectorized_elementwise_kernelILi2ENS0_13BUnaryFunctorIN3c104HalfES4_S4_ZZZNS0_21heaviside_kernel_cudaERNS_18TensorIteratorBaseEENKUlvE_clEvENKUlvE6_clEvEUlS4_S4_E_EESt5arrayIPcLm2EEEEviT0_T1_:
	.zero		552


//--------------------- .nv.constant0._ZN2at6native29vectorized_elementwise_kernelILi4ENS0_13BUnaryFunctorIN3c104HalfES4_S4_ZZZNS0_21heaviside_kernel_cudaERNS_18TensorIteratorBaseEENKUlvE_clEvENKUlvE6_clEvEUlS4_S4_E_EESt5arrayIPcLm2EEEEviT0_T1_ --------------------------
	.section	.nv.constant0._ZN2at6native29vectorized_elementwise_kernelILi4ENS0_13BUnaryFunctorIN3c104HalfES4_S4_ZZZNS0_21heaviside_kernel_cudaERNS_18TensorIteratorBaseEENKUlvE_clEvENKUlvE6_clEvEUlS4_S4_E_EESt5arrayIPcLm2EEEEviT0_T1_,"a",@progbits
	.sectionflags	@""
	.align	4
.nv.constant0._ZN2at6native29vectorized_elementwise_kernelILi4ENS0_13BUnaryFunctorIN3c104HalfES4_S4_ZZZNS0_21heaviside_kernel_cudaERNS_18TensorIteratorBaseEENKUlvE_clEvENKUlvE6_clEvEUlS4_S4_E_EESt5arrayIPcLm2EEEEviT0_T1_:
	.zero		552


//--------------------- .nv.constant0._ZN2at6native29vectorized_elementwise_kernelILi8ENS0_13BUnaryFunctorIN3c104HalfES4_S4_ZZZNS0_21heaviside_kernel_cudaERNS_18TensorIteratorBaseEENKUlvE_clEvENKUlvE6_clEvEUlS4_S4_E_EESt5arrayIPcLm2EEEEviT0_T1_ --------------------------
	.section	.nv.constant0._ZN2at6native29vectorized_elementwise_kernelILi8ENS0_13BUnaryFunctorIN3c104HalfES4_S4_ZZZNS0_21heaviside_kernel_cudaERNS_18TensorIteratorBaseEENKUlvE_clEvENKUlvE6_clEvEUlS4_S4_E_EESt5arrayIPcLm2EEEEviT0_T1_,"a",@progbits
	.sectionflags	@""
	.align	4
.nv.constant0._ZN2at6native29vectorized_elementwise_kernelILi8ENS0_13BUnaryFunctorIN3c104HalfES4_S4_ZZZNS0_21heaviside_kernel_cudaERNS_18TensorIteratorBaseEENKUlvE_clEvENKUlvE6_clEvEUlS4_S4_E_EESt5arrayIPcLm2EEEEviT0_T1_:
	.zero		552


//--------------------- .nv.constant0._ZN2at6native18elementwise_kernelILi128ELi4EZNS0_15gpu_kernel_implINS0_13AUnaryFunctorIN3c104HalfES5_S5_ZZZNS0_21heaviside_kernel_cudaERNS_18TensorIteratorBaseEENKUlvE_clEvENKUlvE6_clEvEUlS5_S5_E_EEEEvS7_RKT_EUliE_EEviT1_ --------------------------
	.section	.nv.constant0._ZN2at6native18elementwise_kernelILi128ELi4EZNS0_15gpu_kernel_implINS0_13AUnaryFunctorIN3c104HalfES5_S5_ZZZNS0_21heaviside_kernel_cudaERNS_18TensorIteratorBaseEENKUlvE_clEvENKUlvE6_clEvEUlS5_S5_E_EEEEvS7_RKT_EUliE_EEviT1_,"a",@progbits
	.sectionflags	@""
	.align	4
.nv.constant0._ZN2at6native18elementwise_kernelILi128ELi4EZNS0_15gpu_kernel_implINS0_13AUnaryFunctorIN3c104HalfES5_S5_ZZZNS0_21heaviside_kernel_cudaERNS_18TensorIteratorBaseEENKUlvE_clEvENKUlvE6_clEvEUlS5_S5_E_EEEEvS7_RKT_EUliE_EEviT1_:
	.zero		1072


//--------------------- .nv.constant0._ZN2at6native27unrolled_elementwise_kernelINS0_13AUnaryFunctorIN3c104HalfES4_S4_ZZZNS0_21heaviside_kernel_cudaERNS_18TensorIteratorBaseEENKUlvE_clEvENKUlvE6_clEvEUlS4_S4_E_EESt5arrayIPcLm2EELi4E23TrivialOffsetCalculatorILi1EjESF_NS0_6memory12LoadWithCastILi1EEENSG_13StoreWithCastILi1EEEEEviT_T0_T2_T3_T4_T5_ --------------------------
	.section	.nv.constant0._ZN2at6native27unrolled_elementwise_kernelINS0_13AUnaryFunctorIN3c104HalfES4_S4_ZZZNS0_21heaviside_kernel_cudaERNS_18TensorIteratorBaseEENKUlvE_clEvENKUlvE6_clEvEUlS4_S4_E_EESt5arrayIPcLm2EELi4E23TrivialOffsetCalculatorILi1EjESF_NS0_6memory12LoadWithCastILi1EEENSG_13StoreWithCastILi1EEEEEviT_T0_T2_T3_T4_T5_,"a",@progbits
	.sectionflags	@""
	.align	4
.nv.constant0._ZN2at6native27unrolled_elementwise_kernelINS0_13AUnaryFunctorIN3c104HalfES4_S4_ZZZNS0_21heaviside_kernel_cudaERNS_18TensorIteratorBaseEENKUlvE_clEvENKUlvE6_clEvEUlS4_S4_E_EESt5arrayIPcLm2EELi4E23TrivialOffsetCalculatorILi1EjESF_NS0_6memory12LoadWithCastILi1EEENSG_13StoreWithCastILi1EEEEEviT_T0_T2_T3_T4_T5_:
	.zero		572


//--------------------- .nv.constant0._ZN2at6native18elementwise_kernelILi128ELi4EZNS0_22gpu_kernel_impl_nocastINS0_13AUnaryFunctorIN3c104HalfES5_S5_ZZZNS0_21heaviside_kernel_cudaERNS_18TensorIteratorBaseEENKUlvE_clEvENKUlvE6_clEvEUlS5_S5_E_EEEEvS7_RKT_EUliE_EEviT1_ --------------------------
	.section	.nv.constant0._ZN2at6native18elementwise_kernelILi128ELi4EZNS0_22gpu_kernel_impl_nocastINS0_13AUnaryFunctorIN3c104HalfES5_S5_ZZZNS0_21heaviside_kernel_cudaERNS_18TensorIteratorBaseEENKUlvE_clEvENKUlvE6_clEvEUlS5_S5_E_EEEEvS7_RKT_EUliE_EEviT1_,"a",@progbits
	.sectionflags	@""
	.align	4
.nv.constant0._ZN2at6native18elementwise_kernelILi128ELi4EZNS0_22gpu_kernel_impl_nocastINS0_13AUnaryFunctorIN3c104HalfES5_S5_ZZZNS0_21heaviside_kernel_cudaERNS_18TensorIteratorBaseEENKUlvE_clEvENKUlvE6_clEvEUlS5_S5_E_EEEEvS7_RKT_EUliE_EEviT1_:
	.zero		1072


//--------------------- .nv.constant0._ZN2at6native27unrolled_elementwise_kernelINS0_13AUnaryFunctorIN3c104HalfES4_S4_ZZZNS0_21heaviside_kernel_cudaERNS_18TensorIteratorBaseEENKUlvE_clEvENKUlvE6_clEvEUlS4_S4_E_EESt5arrayIPcLm2EELi4E23TrivialOffsetCalculatorILi1EjESF_NS0_6memory15LoadWithoutCastENSG_16StoreWithoutCastEEEviT_T0_T2_T3_T4_T5_ --------------------------
	.section	.nv.constant0._ZN2at6native27unrolled_elementwise_kernelINS0_13AUnaryFunctorIN3c104HalfES4_S4_ZZZNS0_21heaviside_kernel_cudaERNS_18TensorIteratorBaseEENKUlvE_clEvENKUlvE6_clEvEUlS4_S4_E_EESt5arrayIPcLm2EELi4E23TrivialOffsetCalculatorILi1EjESF_NS0_6memory15LoadWithoutCastENSG_16StoreWithoutCastEEEviT_T0_T2_T3_T4_T5_,"a",@progbits
	.sectionflags	@""
	.align	4
.nv.constant0._ZN2at6native27unrolled_elementwise_kernelINS0_13AUnaryFunctorIN3c104HalfES4_S4_ZZZNS0_21heaviside_kernel_cudaERNS_18TensorIteratorBaseEENKUlvE_clEvENKUlvE6_clEvEUlS4_S4_E_EESt5arrayIPcLm2EELi4E23TrivialOffsetCalculatorILi1EjESF_NS0_6memory15LoadWithoutCastENSG_16StoreWithoutCastEEEviT_T0_T2_T3_T4_T5_:
	.zero		556


//--------------------- .nv.constant0._ZN2at6native29vectorized_elementwise_kernelILi2ENS0_13AUnaryFunctorIN3c104HalfES4_S4_ZZZNS0_21heaviside_kernel_cudaERNS_18TensorIteratorBaseEENKUlvE_clEvENKUlvE6_clEvEUlS4_S4_E_EESt5arrayIPcLm2EEEEviT0_T1_ --------------------------
	.section	.nv.constant0._ZN2at6native29vectorized_elementwise_kernelILi2ENS0_13AUnaryFunctorIN3c104HalfES4_S4_ZZZNS0_21heaviside_kernel_cudaERNS_18TensorIteratorBaseEENKUlvE_clEvENKUlvE6_clEvEUlS4_S4_E_EESt5arrayIPcLm2EEEEviT0_T1_,"a",@progbits
	.sectionflags	@""
	.align	4
.nv.constant0._ZN2at6native29vectorized_elementwise_kernelILi2ENS0_13AUnaryFunctorIN3c104HalfES4_S4_ZZZNS0_21heaviside_kernel_cudaERNS_18TensorIteratorBaseEENKUlvE_clEvENKUlvE6_clEvEUlS4_S4_E_EESt5arrayIPcLm2EEEEviT0_T1_:
	.zero		552


//--------------------- .nv.constant0._ZN2at6native29vectorized_elementwise_kernelILi4ENS0_13AUnaryFunctorIN3c104HalfES4_S4_ZZZNS0_21heaviside_kernel_cudaERNS_18TensorIteratorBaseEENKUlvE_clEvENKUlvE6_clEvEUlS4_S4_E_EESt5arrayIPcLm2EEEEviT0_T1_ --------------------------
	.section	.nv.constant0._ZN2at6native29vectorized_elementwise_kernelILi4ENS0_13AUnaryFunctorIN3c104HalfES4_S4_ZZZNS0_21heaviside_kernel_cudaERNS_18TensorIteratorBaseEENKUlvE_clEvENKUlvE6_clEvEUlS4_S4_E_EESt5arrayIPcLm2EEEEviT0_T1_,"a",@progbits
	.sectionflags	@""
	.align	4
.nv.constant0._ZN2at6native29vectorized_elementwise_kernelILi4ENS0_13AUnaryFunctorIN3c104HalfES4_S4_ZZZNS0_21heaviside_kernel_cudaERNS_18TensorIteratorBaseEENKUlvE_clEvENKUlvE6_clEvEUlS4_S4_E_EESt5arrayIPcLm2EEEEviT0_T1_:
	.zero		552


//--------------------- .nv.constant0._ZN2at6native29vectorized_elementwise_kernelILi8ENS0_13AUnaryFunctorIN3c104HalfES4_S4_ZZZNS0_21heaviside_kernel_cudaERNS_18TensorIteratorBaseEENKUlvE_clEvENKUlvE6_clEvEUlS4_S4_E_EESt5arrayIPcLm2EEEEviT0_T1_ --------------------------
	.section	.nv.constant0._ZN2at6native29vectorized_elementwise_kernelILi8ENS0_13AUnaryFunctorIN3c104HalfES4_S4_ZZZNS0_21heaviside_kernel_cudaERNS_18TensorIteratorBaseEENKUlvE_clEvENKUlvE6_clEvEUlS4_S4_E_EESt5arrayIPcLm2EEEEviT0_T1_,"a",@progbits
	.sectionflags	@""
	.align	4
.nv.constant0._ZN2at6native29vectorized_elementwise_kernelILi8ENS0_13AUnaryFunctorIN3c104HalfES4_S4_ZZZNS0_21heaviside_kernel_cudaERNS_18TensorIteratorBaseEENKUlvE_clEvENKUlvE6_clEvEUlS4_S4_E_EESt5arrayIPcLm2EEEEviT0_T1_:
	.zero		552


//--------------------- .nv.constant0._ZN2at6native18elementwise_kernelILi128ELi4EZNS0_15gpu_kernel_implINS0_13BinaryFunctorIfffZZZNS0_21heaviside_kernel_cudaERNS_18TensorIteratorBaseEENKUlvE_clEvENKUlvE5_clEvEUlffE_EEEEvS5_RKT_EUliE_EEviT1_ --------------------------
	.section	.nv.constant0._ZN2at6native18elementwise_kernelILi128ELi4EZNS0_15gpu_kernel_implINS0_13BinaryFunctorIfffZZZNS0_21heaviside_kernel_cudaERNS_18TensorIteratorBaseEENKUlvE_clEvENKUlvE5_clEvEUlffE_EEEEvS5_RKT_EUliE_EEviT1_,"a",@progbits
	.sectionflags	@""
	.align	4
.nv.constant0._ZN2at6native18elementwise_kernelILi128ELi4EZNS0_15gpu_kernel_implINS0_13BinaryFunctorIfffZZZNS0_21heaviside_kernel_cudaERNS_18TensorIteratorBaseEENKUlvE_clEvENKUlvE5_clEvEUlffE_EEEEvS5_RKT_EUliE_EEviT1_:
	.zero		1184


//--------------------- .nv.constant0._ZN2at6native27unrolled_elementwise_kernelINS0_13BinaryFunctorIfffZZZNS0_21heaviside_kernel_cudaERNS_18TensorIteratorBaseEENKUlvE_clEvENKUlvE5_clEvEUlffE_EESt5arrayIPcLm3EELi4E23TrivialOffsetCalculatorILi2EjESC_ILi1EjENS0_6memory12LoadWithCastILi2EEENSF_13StoreWithCastILi1EEEEEviT_T0_T2_T3_T4_T5_ --------------------------
	.section	.nv.constant0._ZN2at6native27unrolled_elementwise_kernelINS0_13BinaryFunctorIfffZZZNS0_21heaviside_kernel_cudaERNS_18TensorIteratorBaseEENKUlvE_clEvENKUlvE5_clEvEUlffE_EESt5arrayIPcLm3EELi4E23TrivialOffsetCalculatorILi2EjESC_ILi1EjENS0_6memory12LoadWithCastILi2EEENSF_13StoreWithCastILi1EEEEEviT_T0_T2_T3_T4_T5_,"a",@progbits
	.sectionflags	@""
	.align	4
.nv.constant0._ZN2at6native27unrolled_elementwise_kernelINS0_13BinaryFunctorIfffZZZNS0_21heaviside_kernel_cudaERNS_18TensorIteratorBaseEENKUlvE_clEvENKUlvE5_clEvEUlffE_EESt5arrayIPcLm3EELi4E23TrivialOffsetCalculatorILi2EjESC_ILi1EjENS0_6memory12LoadWithCastILi2EEENSF_13StoreWithCastILi1EEEEEviT_T0_T2_T3_T4_T5_:
	.zero		584


//--------------------- .nv.constant0._ZN2at6native18elementwise_kernelILi128ELi2EZNS0_22gpu_kernel_impl_nocastINS0_13BinaryFunctorIfffZZZNS0_21heaviside_kernel_cudaERNS_18TensorIteratorBaseEENKUlvE_clEvENKUlvE5_clEvEUlffE_EEEEvS5_RKT_EUliE_EEviT1_ --------------------------
	.section	.nv.constant0._ZN2at6native18elementwise_kernelILi128ELi2EZNS0_22gpu_kernel_impl_nocastINS0_13BinaryFunctorIfffZZZNS0_21heaviside_kernel_cudaERNS_18TensorIteratorBaseEENKUlvE_clEvENKUlvE5_clEvEUlffE_EEEEvS5_RKT_EUliE_EEviT1_,"a",@progbits
	.sectionflags	@""
	.align	4
.nv.constant0._ZN2at6native18elementwise_kernelILi128ELi2EZNS0_22gpu_kernel_impl_nocastINS0_13BinaryFunctorIfffZZZNS0_21heaviside_kernel_cudaERNS_18TensorIteratorBaseEENKUlvE_clEvENKUlvE5_clEvEUlffE_EEEEvS5_RKT_EUliE_EEviT1_:
	.zero		1184


//--------------------- .nv.constant0._ZN2at6native27unrolled_elementwise_kernelINS0_13BinaryFunctorIfffZZZNS0_21heaviside_kernel_cudaERNS_18TensorIteratorBaseEENKUlvE_clEvENKUlvE5_clEvEUlffE_EESt5arrayIPcLm3EELi4E23TrivialOffsetCalculatorILi2EjESC_ILi1EjENS0_6memory15LoadWithoutCastENSF_16StoreWithoutCastEEEviT_T0_T2_T3_T4_T5_ --------------------------
	.section	.nv.constant0._ZN2at6native27unrolled_elementwise_kernelINS0_13BinaryFunctorIfffZZZNS0_21heaviside_kernel_cudaERNS_18TensorIteratorBaseEENKUlvE_clEvENKUlvE5_clEvEUlffE_EESt5arrayIPcLm3EELi4E23TrivialOffsetCalculatorILi2EjESC_ILi1EjENS0_6memory15LoadWithoutCastENSF_16StoreWithoutCastEEEviT_T0_T2_T3_T4_T5_,"a",@progbits
	.sectionflags	@""
	.align	4
.nv.constant0._ZN2at6native27unrolled_elementwise_kernelINS0_13BinaryFunctorIfffZZZNS0_21heaviside_kernel_cudaERNS_18TensorIteratorBaseEENKUlvE_clEvENKUlvE5_clEvEUlffE_EESt5arrayIPcLm3EELi4E23TrivialOffsetCalculatorILi2EjESC_ILi1EjENS0_6memory15LoadWithoutCastENSF_16StoreWithoutCastEEEviT_T0_T2_T3_T4_T5_:
	.zero		564


//--------------------- .nv.constant0._ZN2at6native29vectorized_elementwise_kernelILi2ENS0_13BinaryFunctorIfffZZZNS0_21heaviside_kernel_cudaERNS_18TensorIteratorBaseEENKUlvE_clEvENKUlvE5_clEvEUlffE_EESt5arrayIPcLm3EEEEviT0_T1_ --------------------------
	.section	.nv.constant0._ZN2at6native29vectorized_elementwise_kernelILi2ENS0_13BinaryFunctorIfffZZZNS0_21heaviside_kernel_cudaERNS_18TensorIteratorBaseEENKUlvE_clEvENKUlvE5_clEvEUlffE_EESt5arrayIPcLm3EEEEviT0_T1_,"a",@progbits
	.sectionflags	@""
	.align	4
.nv.constant0._ZN2at6native29vectorized_elementwise_kernelILi2ENS0_13BinaryFunctorIfffZZZNS0_21heaviside_kernel_cudaERNS_18TensorIteratorBaseEENKUlvE_clEvENKUlvE5_clEvEUlffE_EESt5arrayIPcLm3EEEEviT0_T1_:
	.zero		560


//--------------------- .nv.constant0._ZN2at6native29vectorized_elementwise_kernelILi4ENS0_13BinaryFunctorIfffZZZNS0_21heaviside_kernel_cudaERNS_18TensorIteratorBaseEENKUlvE_clEvENKUlvE5_clEvEUlffE_EESt5arrayIPcLm3EEEEviT0_T1_ --------------------------
	.section	.nv.constant0._ZN2at6native29vectorized_elementwise_kernelILi4ENS0_13BinaryFunctorIfffZZZNS0_21heaviside_kernel_cudaERNS_18TensorIteratorBaseEENKUlvE_clEvENKUlvE5_clEvEUlffE_EESt5arrayIPcLm3EEEEviT0_T1_,"a",@progbits
	.sectionflags	@""
	.align	4
.nv.constant0._ZN2at6native29vectorized_elementwise_kernelILi4ENS0_13BinaryFunctorIfffZZZNS0_21heaviside_kernel_cudaERNS_18TensorIteratorBaseEENKUlvE_clEvENKUlvE5_clEvEUlffE_EESt5arrayIPcLm3EEEEviT0_T1_:
	.zero		560


//--------------------- .nv.constant0._ZN2at6native29vectorized_elementwise_kernelILi8ENS0_13BinaryFunctorIfffZZZNS0_21heaviside_kernel_cudaERNS_18TensorIteratorBaseEENKUlvE_clEvENKUlvE5_clEvEUlffE_EESt5arrayIPcLm3EEEEviT0_T1_ --------------------------
	.section	.nv.constant0._ZN2at6native29vectorized_elementwise_kernelILi8ENS0_13BinaryFunctorIfffZZZNS0_21heaviside_kernel_cudaERNS_18TensorIteratorBaseEENKUlvE_clEvENKUlvE5_clEvEUlffE_EESt5arrayIPcLm3EEEEviT0_T1_,"a",@progbits
	.sectionflags	@""
	.align	4
.nv.constant0._ZN2at6native29vectorized_elementwise_kernelILi8ENS0_13BinaryFunctorIfffZZZNS0_21heaviside_kernel_cudaERNS_18TensorIteratorBaseEENKUlvE_clEvENKUlvE5_clEvEUlffE_EESt5arrayIPcLm3EEEEviT0_T1_:
	.zero		560


//--------------------- .nv.constant0._ZN2at6native18elementwise_kernelILi128ELi4EZNS0_15gpu_kernel_implINS0_13BUnaryFunctorIfffZZZNS0_21heaviside_kernel_cudaERNS_18TensorIteratorBaseEENKUlvE_clEvENKUlvE5_clEvEUlffE_EEEEvS5_RKT_EUliE_EEviT1_ --------------------------
	.section	.nv.constant0._ZN2at6native18elementwise_kernelILi128ELi4EZNS0_15gpu_kernel_implINS0_13BUnaryFunctorIfffZZZNS0_21heaviside_kernel_cudaERNS_18TensorIteratorBaseEENKUlvE_clEvENKUlvE5_clEvEUlffE_EEEEvS5_RKT_EUliE_EEviT1_,"a",@progbits
	.sectionflags	@""
	.align	4
.nv.constant0._ZN2at6native18elementwise_kernelILi128ELi4EZNS0_15gpu_kernel_implINS0_13BUnaryFunctorIfffZZZNS0_21heaviside_kernel_cudaERNS_18TensorIteratorBaseEENKUlvE_clEvENKUlvE5_clEvEUlffE_EEEEvS5_RKT_EUliE_EEviT1_:
	.zero		1080


//--------------------- .nv.constant0._ZN2at6native27unrolled_elementwise_kernelINS0_13BUnaryFunctorIfffZZZNS0_21heaviside_kernel_cudaERNS_18TensorIteratorBaseEENKUlvE_clEvENKUlvE5_clEvEUlffE_EESt5arrayIPcLm2EELi4E23TrivialOffsetCalculatorILi1EjESD_NS0_6memory12LoadWithCastILi1EEENSE_13StoreWithCastILi1EEEEEviT_T0_T2_T3_T4_T5_ --------------------------
	.section	.nv.constant0._ZN2at6native27unrolled_elementwise_kernelINS0_13BUnaryFunctorIfffZZZNS0_21heaviside_kernel_cudaERNS_18TensorIteratorBaseEENKUlvE_clEvENKUlvE5_clEvEUlffE_EESt5arrayIPcLm2EELi4E23TrivialOffsetCalculatorILi1EjESD_NS0_6memory12LoadWithCastILi1EEENSE_13StoreWithCastILi1EEEEEviT_T0_T2_T3_T4_T5_,"a",@progbits
	.sectionflags	@""
	.align	4
.nv.constant0._ZN2at6native27unrolled_elementwise_kernelINS0_13BUnaryFunctorIfffZZZNS0_21heaviside_kernel_cudaERNS_18TensorIteratorBaseEENKUlvE_clEvENKUlvE5_clEvEUlffE_EESt5arrayIPcLm2EELi4E23TrivialOffsetCalculatorILi1EjESD_NS0_6memory12LoadWithCastILi1EEENSE_13StoreWithCastILi1EEEEEviT_T0_T2_T3_T4_T5_:
	.zero		580


//--------------------- .nv.constant0._ZN2at6native18elementwise_kernelILi128ELi2EZNS0_22gpu_kernel_impl_nocastINS0_13BUnaryFunctorIfffZZZNS0_21heaviside_kernel_cudaERNS_18TensorIteratorBaseEENKUlvE_clEvENKUlvE5_clEvEUlffE_EEEEvS5_RKT_EUliE_EEviT1_ --------------------------
	.section	.nv.constant0._ZN2at6native18elementwise_kernelILi128ELi2EZNS0_22gpu_kernel_impl_nocastINS0_13BUnaryFunctorIfffZZZNS0_21heaviside_kernel_cudaERNS_18TensorIteratorBaseEENKUlvE_clEvENKUlvE5_clEvEUlffE_EEEEvS5_RKT_EUliE_EEviT1_,"a",@progbits
	.sectionflags	@""
	.align	4
.nv.constant0._ZN2at6native18elementwise_kernelILi128ELi2EZNS0_22gpu_kernel_impl_nocastINS0_13BUnaryFunctorIfffZZZNS0_21heaviside_kernel_cudaERNS_18TensorIteratorBaseEENKUlvE_clEvENKUlvE5_clEvEUlffE_EEEEvS5_RKT_EUliE_EEviT1_:
	.zero		1072


//--------------------- .nv.constant0._ZN2at6native27unrolled_elementwise_kernelINS0_13BUnaryFunctorIfffZZZNS0_21heaviside_kernel_cudaERNS_18TensorIteratorBaseEENKUlvE_clEvENKUlvE5_clEvEUlffE_EESt5arrayIPcLm2EELi4E23TrivialOffsetCalculatorILi1EjESD_NS0_6memory15LoadWithoutCastENSE_16StoreWithoutCastEEEviT_T0_T2_T3_T4_T5_ --------------------------
	.section	.nv.constant0._ZN2at6native27unrolled_elementwise_kernelINS0_13BUnaryFunctorIfffZZZNS0_21heaviside_kernel_cudaERNS_18TensorIteratorBaseEENKUlvE_clEvENKUlvE5_clEvEUlffE_EESt5arrayIPcLm2EELi4E23TrivialOffsetCalculatorILi1EjESD_NS0_6memory15LoadWithoutCastENSE_16StoreWithoutCastEEEviT_T0_T2_T3_T4_T5_,"a",@progbits
	.sectionflags	@""
	.align	4
.nv.constant0._ZN2at6native27unrolled_elementwise_kernelINS0_13BUnaryFunctorIfffZZZNS0_21heaviside_kernel_cudaERNS_18TensorIteratorBaseEENKUlvE_clEvENKUlvE5_clEvEUlffE_EESt5arrayIPcLm2EELi4E23TrivialOffsetCalculatorILi1EjESD_NS0_6memory15LoadWithoutCastENSE_16StoreWithoutCastEEEviT_T0_T2_T3_T4_T5_:
	.zero		564


//--------------------- .nv.constant0._ZN2at6native29vectorized_elementwise_kernelILi2ENS0_13BUnaryFunctorIfffZZZNS0_21heaviside_kernel_cudaERNS_18TensorIteratorBaseEENKUlvE_clEvENKUlvE5_clEvEUlffE_EESt5arrayIPcLm2EEEEviT0_T1_ --------------------------
	.section	.nv.constant0._ZN2at6native29vectorized_elementwise_kernelILi2ENS0_13BUnaryFunctorIfffZZZNS0_21heaviside_kernel_cudaERNS_18TensorIteratorBaseEENKUlvE_clEvENKUlvE5_clEvEUlffE_EESt5arrayIPcLm2EEEEviT0_T1_,"a",@progbits
	.sectionflags	@""
	.align	4
.nv.constant0._ZN2at6native29vectorized_elementwise_kernelILi2ENS0_13BUnaryFunctorIfffZZZNS0_21heaviside_kernel_cudaERNS_18TensorIteratorBaseEENKUlvE_clEvENKUlvE5_clEvEUlffE_EESt5arrayIPcLm2EEEEviT0_T1_:
	.zero		560


//--------------------- .nv.constant0._ZN2at6native29vectorized_elementwise_kernelILi4ENS0_13BUnaryFunctorIfffZZZNS0_21heaviside_kernel_cudaERNS_18TensorIteratorBaseEENKUlvE_clEvENKUlvE5_clEvEUlffE_EESt5arrayIPcLm2EEEEviT0_T1_ --------------------------
	.section	.nv.constant0._ZN2at6native29vectorized_elementwise_kernelILi4ENS0_13BUnaryFunctorIfffZZZNS0_21heaviside_kernel_cudaERNS_18TensorIteratorBaseEENKUlvE_clEvENKUlvE5_clEvEUlffE_EESt5arrayIPcLm2EEEEviT0_T1_,"a",@progbits
	.sectionflags	@""
	.align	4
.nv.constant0._ZN2at6native29vectorized_elementwise_kernelILi4ENS0_13BUnaryFunctorIfffZZZNS0_21heaviside_kernel_cudaERNS_18TensorIteratorBaseEENKUlvE_clEvENKUlvE5_clEvEUlffE_EESt5arrayIPcLm2EEEEviT0_T1_:
	.zero		560


//--------------------- .nv.constant0._ZN2at6native29vectorized_elementwise_kernelILi8ENS0_13BUnaryFunctorIfffZZZNS0_21heaviside_kernel_cudaERNS_18TensorIteratorBaseEENKUlvE_clEvENKUlvE5_clEvEUlffE_EESt5arrayIPcLm2EEEEviT0_T1_ --------------------------
	.section	.nv.constant0._ZN2at6native29vectorized_elementwise_kernelILi8ENS0_13BUnaryFunctorIfffZZZNS0_21heaviside_kernel_cudaERNS_18TensorIteratorBaseEENKUlvE_clEvENKUlvE5_clEvEUlffE_EESt5arrayIPcLm2EEEEviT0_T1_,"a",@progbits
	.sectionflags	@""
	.align	4
.nv.constant0._ZN2at6native29vectorized_elementwise_kernelILi8ENS0_13BUnaryFunctorIfffZZZNS0_21heaviside_kernel_cudaERNS_18TensorIteratorBaseEENKUlvE_clEvENKUlvE5_clEvEUlffE_EESt5arrayIPcLm2EEEEviT0_T1_:
	.zero		560


//--------------------- .nv.constant0._ZN2at6native18elementwise_kernelILi128ELi4EZNS0_15gpu_kernel_implINS0_13AUnaryFunctorIfffZZZNS0_21heaviside_kernel_cudaERNS_18TensorIteratorBaseEENKUlvE_clEvENKUlvE5_clEvEUlffE_EEEEvS5_RKT_EUliE_EEviT1_ --------------------------
	.section	.nv.constant0._ZN2at6native18elementwise_kernelILi128ELi4EZNS0_15gpu_kernel_implINS0_13AUnaryFunctorIfffZZZNS0_21heaviside_kernel_cudaERNS_18TensorIteratorBaseEENKUlvE_clEvENKUlvE5_clEvEUlffE_EEEEvS5_RKT_EUliE_EEviT1_,"a",@progbits
	.sectionflags	@""
	.align	4
.nv.constant0._ZN2at6native18elementwise_kernelILi128ELi4EZNS0_15gpu_kernel_implINS0_13AUnaryFunctorIfffZZZNS0_21heaviside_kernel_cudaERNS_18TensorIteratorBaseEENKUlvE_clEvENKUlvE5_clEvEUlffE_EEEEvS5_RKT_EUliE_EEviT1_:
	.zero		1080


//--------------------- .nv.constant0._ZN2at6native27unrolled_elementwise_kernelINS0_13AUnaryFunctorIfffZZZNS0_21heaviside_kernel_cudaERNS_18TensorIteratorBaseEENKUlvE_clEvENKUlvE5_clEvEUlffE_EESt5arrayIPcLm2EELi4E23TrivialOffsetCalculatorILi1EjESD_NS0_6memory12LoadWithCastILi1EEENSE_13StoreWithCastILi1EEEEEviT_T0_T2_T3_T4_T5_ --------------------------
	.section	.nv.constant0._ZN2at6native27unrolled_elementwise_kernelINS0_13AUnaryFunctorIfffZZZNS0_21heaviside_kernel_cudaERNS_18TensorIteratorBaseEENKUlvE_clEvENKUlvE5_clEvEUlffE_EESt5arrayIPcLm2EELi4E23TrivialOffsetCalculatorILi1EjESD_NS0_6memory12LoadWithCastILi1EEENSE_13StoreWithCastILi1EEEEEviT_T0_T2_T3_T4_T5_,"a",@progbits
	.sectionflags	@""
	.align	4
.nv.constant0._ZN2at6native27unrolled_elementwise_kernelINS0_13AUnaryFunctorIfffZZZNS0_21heaviside_kernel_cudaERNS_18TensorIteratorBaseEENKUlvE_clEvENKUlvE5_clEvEUlffE_EESt5arrayIPcLm2EELi4E23TrivialOffsetCalculatorILi1EjESD_NS0_6memory12LoadWithCastILi1EEENSE_13StoreWithCastILi1EEEEEviT_T0_T2_T3_T4_T5_:
	.zero		580


//--------------------- .nv.constant0._ZN2at6native18elementwise_kernelILi128ELi2EZNS0_22gpu_kernel_impl_nocastINS0_13AUnaryFunctorIfffZZZNS0_21heaviside_kernel_cudaERNS_18TensorIteratorBaseEENKUlvE_clEvENKUlvE5_clEvEUlffE_EEEEvS5_RKT_EUliE_EEviT1_ --------------------------
	.section	.nv.constant0._ZN2at6native18elementwise_kernelILi128ELi2EZNS0_22gpu_kernel_impl_nocastINS0_13AUnaryFunctorIfffZZZNS0_21heaviside_kernel_cudaERNS_18TensorIteratorBaseEENKUlvE_clEvENKUlvE5_clEvEUlffE_EEEEvS5_RKT_EUliE_EEviT1_,"a",@progbits
	.sectionflags	@""
	.align	4
.nv.constant0._ZN2at6native18elementwise_kernelILi128ELi2EZNS0_22gpu_kernel_impl_nocastINS0_13AUnaryFunctorIfffZZZNS0_21heaviside_kernel_cudaERNS_18TensorIteratorBaseEENKUlvE_clEvENKUlvE5_clEvEUlffE_EEEEvS5_RKT_EUliE_EEviT1_:
	.zero		1072


//--------------------- .nv.constant0._ZN2at6native27unrolled_elementwise_kernelINS0_13AUnaryFunctorIfffZZZNS0_21heaviside_kernel_cudaERNS_18TensorIteratorBaseEENKUlvE_clEvENKUlvE5_clEvEUlffE_EESt5arrayIPcLm2EELi4E23TrivialOffsetCalculatorILi1EjESD_NS0_6memory15LoadWithoutCastENSE_16StoreWithoutCastEEEviT_T0_T2_T3_T4_T5_ --------------------------
	.section	.nv.constant0._ZN2at6native27unrolled_elementwise_kernelINS0_13AUnaryFunctorIfffZZZNS0_21heaviside_kernel_cudaERNS_18TensorIteratorBaseEENKUlvE_clEvENKUlvE5_clEvEUlffE_EESt5arrayIPcLm2EELi4E23TrivialOffsetCalculatorILi1EjESD_NS0_6memory15LoadWithoutCastENSE_16StoreWithoutCastEEEviT_T0_T2_T3_T4_T5_,"a",@progbits
	.sectionflags	@""
	.align	4
.nv.constant0._ZN2at6native27unrolled_elementwise_kernelINS0_13AUnaryFunctorIfffZZZNS0_21heaviside_kernel_cudaERNS_18TensorIteratorBaseEENKUlvE_clEvENKUlvE5_clEvEUlffE_EESt5arrayIPcLm2EELi4E23TrivialOffsetCalculatorILi1EjESD_NS0_6memory15LoadWithoutCastENSE_16StoreWithoutCastEEEviT_T0_T2_T3_T4_T5_:
	.zero		564


//--------------------- .nv.constant0._ZN2at6native29vectorized_elementwise_kernelILi2ENS0_13AUnaryFunctorIfffZZZNS0_21heaviside_kernel_cudaERNS_18TensorIteratorBaseEENKUlvE_clEvENKUlvE5_clEvEUlffE_EESt5arrayIPcLm2EEEEviT0_T1_ --------------------------
	.section	.nv.constant0._ZN2at6native29vectorized_elementwise_kernelILi2ENS0_13AUnaryFunctorIfffZZZNS0_21heaviside_kernel_cudaERNS_18TensorIteratorBaseEENKUlvE_clEvENKUlvE5_clEvEUlffE_EESt5arrayIPcLm2EEEEviT0_T1_,"a",@progbits
	.sectionflags	@""
	.align	4
.nv.constant0._ZN2at6native29vectorized_elementwise_kernelILi2ENS0_13AUnaryFunctorIfffZZZNS0_21heaviside_kernel_cudaERNS_18TensorIteratorBaseEENKUlvE_clEvENKUlvE5_clEvEUlffE_EESt5arrayIPcLm2EEEEviT0_T1_:
	.zero		560


//--------------------- .nv.constant0._ZN2at6native29vectorized_elementwise_kernelILi4ENS0_13AUnaryFunctorIfffZZZNS0_21heaviside_kernel_cudaERNS_18TensorIteratorBaseEENKUlvE_clEvENKUlvE5_clEvEUlffE_EESt5arrayIPcLm2EEEEviT0_T1_ --------------------------
	.section	.nv.constant0._ZN2at6native29vectorized_elementwise_kernelILi4ENS0_13AUnaryFunctorIfffZZZNS0_21heaviside_kernel_cudaERNS_18TensorIteratorBaseEENKUlvE_clEvENKUlvE5_clEvEUlffE_EESt5arrayIPcLm2EEEEviT0_T1_,"a",@progbits
	.sectionflags	@""
	.align	4
.nv.constant0._ZN2at6native29vectorized_elementwise_kernelILi4ENS0_13AUnaryFunctorIfffZZZNS0_21heaviside_kernel_cudaERNS_18TensorIteratorBaseEENKUlvE_clEvENKUlvE5_clEvEUlffE_EESt5arrayIPcLm2EEEEviT0_T1_:
	.zero		560


//--------------------- .nv.constant0._ZN2at6native29vectorized_elementwise_kernelILi8ENS0_13AUnaryFunctorIfffZZZNS0_21heaviside_kernel_cudaERNS_18TensorIteratorBaseEENKUlvE_clEvENKUlvE5_clEvEUlffE_EESt5arrayIPcLm2EEEEviT0_T1_ --------------------------
	.section	.nv.constant0._ZN2at6native29vectorized_elementwise_kernelILi8ENS0_13AUnaryFunctorIfffZZZNS0_21heaviside_kernel_cudaERNS_18TensorIteratorBaseEENKUlvE_clEvENKUlvE5_clEvEUlffE_EESt5arrayIPcLm2EEEEviT0_T1_,"a",@progbits
	.sectionflags	@""
	.align	4
.nv.constant0._ZN2at6native29vectorized_elementwise_kernelILi8ENS0_13AUnaryFunctorIfffZZZNS0_21heaviside_kernel_cudaERNS_18TensorIteratorBaseEENKUlvE_clEvENKUlvE5_clEvEUlffE_EESt5arrayIPcLm2EEEEviT0_T1_:
	.zero		560


//--------------------- .nv.constant0._ZN2at6native18elementwise_kernelILi128ELi4EZNS0_15gpu_kernel_implINS0_13BinaryFunctorIdddZZZNS0_21heaviside_kernel_cudaERNS_18TensorIteratorBaseEENKUlvE_clEvENKUlvE4_clEvEUlddE_EEEEvS5_RKT_EUliE_EEviT1_ --------------------------
	.section	.nv.constant0._ZN2at6native18elementwise_kernelILi128ELi4EZNS0_15gpu_kernel_implINS0_13BinaryFunctorIdddZZZNS0_21heaviside_kernel_cudaERNS_18TensorIteratorBaseEENKUlvE_clEvENKUlvE4_clEvEUlddE_EEEEvS5_RKT_EUliE_EEviT1_,"a",@progbits
	.sectionflags	@""
	.align	4
.nv.constant0._ZN2at6native18elementwise_kernelILi128ELi4EZNS0_15gpu_kernel_implINS0_13BinaryFunctorIdddZZZNS0_21heaviside_kernel_cudaERNS_18TensorIteratorBaseEENKUlvE_clEvENKUlvE4_clEvEUlddE_EEEEvS5_RKT_EUliE_EEviT1_:
	.zero		1184


//--------------------- .nv.constant0._ZN2at6native27unrolled_elementwise_kernelINS0_13BinaryFunctorIdddZZZNS0_21heaviside_kernel_cudaERNS_18TensorIteratorBaseEENKUlvE_clEvENKUlvE4_clEvEUlddE_EESt5arrayIPcLm3EELi4E23TrivialOffsetCalculatorILi2EjESC_ILi1EjENS0_6memory12LoadWithCastILi2EEENSF_13StoreWithCastILi1EEEEEviT_T0_T2_T3_T4_T5_ --------------------------
	.section	.nv.constant0._ZN2at6native27unrolled_elementwise_kernelINS0_13BinaryFunctorIdddZZZNS0_21heaviside_kernel_cudaERNS_18TensorIteratorBaseEENKUlvE_clEvENKUlvE4_clEvEUlddE_EESt5arrayIPcLm3EELi4E23TrivialOffsetCalculatorILi2EjESC_ILi1EjENS0_6memory12LoadWithCastILi2EEENSF_13StoreWithCastILi1EEEEEviT_T0_T2_T3_T4_T5_,"a",@progbits
	.sectionflags	@""
	.align	4
.nv.constant0._ZN2at6native27unrolled_elementwise_kernelINS0_13BinaryFunctorIdddZZZNS0_21heaviside_kernel_cudaERNS_18TensorIteratorBaseEENKUlvE_clEvENKUlvE4_clEvEUlddE_EESt5arrayIPcLm3EELi4E23TrivialOffsetCalculatorILi2EjESC_ILi1EjENS0_6memory12LoadWithCastILi2EEENSF_13StoreWithCastILi1EEEEEviT_T0_T2_T3_T4_T5_:
	.zero		584


//--------------------- .nv.constant0._ZN2at6native18elementwise_kernelILi128ELi2EZNS0_22gpu_kernel_impl_nocastINS0_13BinaryFunctorIdddZZZNS0_21heaviside_kernel_cudaERNS_18TensorIteratorBaseEENKUlvE_clEvENKUlvE4_clEvEUlddE_EEEEvS5_RKT_EUliE_EEviT1_ --------------------------
	.section	.nv.constant0._ZN2at6native18elementwise_kernelILi128ELi2EZNS0_22gpu_kernel_impl_nocastINS0_13BinaryFunctorIdddZZZNS0_21heaviside_kernel_cudaERNS_18TensorIteratorBaseEENKUlvE_clEvENKUlvE4_clEvEUlddE_EEEEvS5_RKT_EUliE_EEviT1_,"a",@progbits
	.sectionflags	@""
	.align	4
.nv.constant0._ZN2at6native18elementwise_kernelILi128ELi2EZNS0_22gpu_kernel_impl_nocastINS0_13BinaryFunctorIdddZZZNS0_21heaviside_kernel_cudaERNS_18TensorIteratorBaseEENKUlvE_clEvENKUlvE4_clEvEUlddE_EEEEvS5_RKT_EUliE_EEviT1_:
	.zero		1184


//--------------------- .nv.constant0._ZN2at6native27unrolled_elementwise_kernelINS0_13BinaryFunctorIdddZZZNS0_21heaviside_kernel_cudaERNS_18TensorIteratorBaseEENKUlvE_clEvENKUlvE4_clEvEUlddE_EESt5arrayIPcLm3EELi4E23TrivialOffsetCalculatorILi2EjESC_ILi1EjENS0_6memory15LoadWithoutCastENSF_16StoreWithoutCastEEEviT_T0_T2_T3_T4_T5_ --------------------------
	.section	.nv.constant0._ZN2at6native27unrolled_elementwise_kernelINS0_13BinaryFunctorIdddZZZNS0_21heaviside_kernel_cudaERNS_18TensorIteratorBaseEENKUlvE_clEvENKUlvE4_clEvEUlddE_EESt5arrayIPcLm3EELi4E23TrivialOffsetCalculatorILi2EjESC_ILi1EjENS0_6memory15LoadWithoutCastENSF_16StoreWithoutCastEEEviT_T0_T2_T3_T4_T5_,"a",@progbits
	.sectionflags	@""
	.align	4
.nv.constant0._ZN2at6native27unrolled_elementwise_kernelINS0_13BinaryFunctorIdddZZZNS0_21heaviside_kernel_cudaERNS_18TensorIteratorBaseEENKUlvE_clEvENKUlvE4_clEvEUlddE_EESt5arrayIPcLm3EELi4E23TrivialOffsetCalculatorILi2EjESC_ILi1EjENS0_6memory15LoadWithoutCastENSF_16StoreWithoutCastEEEviT_T0_T2_T3_T4_T5_:
	.zero		564


//--------------------- .nv.constant0._ZN2at6native29vectorized_elementwise_kernelILi2ENS0_13BinaryFunctorIdddZZZNS0_21heaviside_kernel_cudaERNS_18TensorIteratorBaseEENKUlvE_clEvENKUlvE4_clEvEUlddE_EESt5arrayIPcLm3EEEEviT0_T1_ --------------------------
	.section	.nv.constant0._ZN2at6native29vectorized_elementwise_kernelILi2ENS0_13BinaryFunctorIdddZZZNS0_21heaviside_kernel_cudaERNS_18TensorIteratorBaseEENKUlvE_clEvENKUlvE4_clEvEUlddE_EESt5arrayIPcLm3EEEEviT0_T1_,"a",@progbits
	.sectionflags	@""
	.align	4
.nv.constant0._ZN2at6native29vectorized_elementwise_kernelILi2ENS0_13BinaryFunctorIdddZZZNS0_21heaviside_kernel_cudaERNS_18TensorIteratorBaseEENKUlvE_clEvENKUlvE4_clEvEUlddE_EESt5arrayIPcLm3EEEEviT0_T1_:
	.zero		560


//--------------------- .nv.constant0._ZN2at6native29vectorized_elementwise_kernelILi4ENS0_13BinaryFunctorIdddZZZNS0_21heaviside_kernel_cudaERNS_18TensorIteratorBaseEENKUlvE_clEvENKUlvE4_clEvEUlddE_EESt5arrayIPcLm3EEEEviT0_T1_ --------------------------
	.section	.nv.constant0._ZN2at6native29vectorized_elementwise_kernelILi4ENS0_13BinaryFunctorIdddZZZNS0_21heaviside_kernel_cudaERNS_18TensorIteratorBaseEENKUlvE_clEvENKUlvE4_clEvEUlddE_EESt5arrayIPcLm3EEEEviT0_T1_,"a",@progbits
	.sectionflags	@""
	.align	4
.nv.constant0._ZN2at6native29vectorized_elementwise_kernelILi4ENS0_13BinaryFunctorIdddZZZNS0_21heaviside_kernel_cudaERNS_18TensorIteratorBaseEENKUlvE_clEvENKUlvE4_clEvEUlddE_EESt5arrayIPcLm3EEEEviT0_T1_:
	.zero		560


//--------------------- .nv.constant0._ZN2at6native29vectorized_elementwise_kernelILi8ENS0_13BinaryFunctorIdddZZZNS0_21heaviside_kernel_cudaERNS_18TensorIteratorBaseEENKUlvE_clEvENKUlvE4_clEvEUlddE_EESt5arrayIPcLm3EEEEviT0_T1_ --------------------------
	.section	.nv.constant0._ZN2at6native29vectorized_elementwise_kernelILi8ENS0_13BinaryFunctorIdddZZZNS0_21heaviside_kernel_cudaERNS_18TensorIteratorBaseEENKUlvE_clEvENKUlvE4_clEvEUlddE_EESt5arrayIPcLm3EEEEviT0_T1_,"a",@progbits
	.sectionflags	@""
	.align	4
.nv.constant0._ZN2at6native29vectorized_elementwise_kernelILi8ENS0_13BinaryFunctorIdddZZZNS0_21heaviside_kernel_cudaERNS_18TensorIteratorBaseEENKUlvE_clEvENKUlvE4_clEvEUlddE_EESt5arrayIPcLm3EEEEviT0_T1_:
	.zero		560


//--------------------- .nv.constant0._ZN2at6native18elementwise_kernelILi128ELi4EZNS0_15gpu_kernel_implINS0_13BUnaryFunctorIdddZZZNS0_21heaviside_kernel_cudaERNS_18TensorIteratorBaseEENKUlvE_clEvENKUlvE4_clEvEUlddE_EEEEvS5_RKT_EUliE_EEviT1_ --------------------------
	.section	.nv.constant0._ZN2at6native18elementwise_kernelILi128ELi4EZNS0_15gpu_kernel_implINS0_13BUnaryFunctorIdddZZZNS0_21heaviside_kernel_cudaERNS_18TensorIteratorBaseEENKUlvE_clEvENKUlvE4_clEvEUlddE_EEEEvS5_RKT_EUliE_EEviT1_,"a",@progbits
	.sectionflags	@""
	.align	4
.nv.constant0._ZN2at6native18elementwise_kernelILi128ELi4EZNS0_15gpu_kernel_implINS0_13BUnaryFunctorIdddZZZNS0_21heaviside_kernel_cudaERNS_18TensorIteratorBaseEENKUlvE_clEvENKUlvE4_clEvEUlddE_EEEEvS5_RKT_EUliE_EEviT1_:
	.zero		1088


//--------------------- .nv.constant0._ZN2at6native27unrolled_elementwise_kernelINS0_13BUnaryFunctorIdddZZZNS0_21heaviside_kernel_cudaERNS_18TensorIteratorBaseEENKUlvE_clEvENKUlvE4_clEvEUlddE_EESt5arrayIPcLm2EELi4E23TrivialOffsetCalculatorILi1EjESD_NS0_6memory12LoadWithCastILi1EEENSE_13StoreWithCastILi1EEEEEviT_T0_T2_T3_T4_T5_ --------------------------
	.section	.nv.constant0._ZN2at6native27unrolled_elementwise_kernelINS0_13BUnaryFunctorIdddZZZNS0_21heaviside_kernel_cudaERNS_18TensorIteratorBaseEENKUlvE_clEvENKUlvE4_clEvEUlddE_EESt5arrayIPcLm2EELi4E23TrivialOffsetCalculatorILi1EjESD_NS0_6memory12LoadWithCastILi1EEENSE_13StoreWithCastILi1EEEEEviT_T0_T2_T3_T4_T5_,"a",@progbits
	.sectionflags	@""
	.align	4
.nv.constant0._ZN2at6native27unrolled_elementwise_kernelINS0_13BUnaryFunctorIdddZZZNS0_21heaviside_kernel_cudaERNS_18TensorIteratorBaseEENKUlvE_clEvENKUlvE4_clEvEUlddE_EESt5arrayIPcLm2EELi4E23TrivialOffsetCalculatorILi1EjESD_NS0_6memory12LoadWithCastILi1EEENSE_13StoreWithCastILi1EEEEEviT_T0_T2_T3_T4_T5_:
	.zero		588


//--------------------- .nv.constant0._ZN2at6native18elementwise_kernelILi128ELi2EZNS0_22gpu_kernel_impl_nocastINS0_13BUnaryFunctorIdddZZZNS0_21heaviside_kernel_cudaERNS_18TensorIteratorBaseEENKUlvE_clEvENKUlvE4_clEvEUlddE_EEEEvS5_RKT_EUliE_EEviT1_ --------------------------
	.section	.nv.constant0._ZN2at6native18elementwise_kernelILi128ELi2EZNS0_22gpu_kernel_impl_nocastINS0_13BUnaryFunctorIdddZZZNS0_21heaviside_kernel_cudaERNS_18TensorIteratorBaseEENKUlvE_clEvENKUlvE4_clEvEUlddE_EEEEvS5_RKT_EUliE_EEviT1_,"a",@progbits
	.sectionflags	@""
	.align	4
.nv.constant0._ZN2at6native18elementwise_kernelILi128ELi2EZNS0_22gpu_kernel_impl_nocastINS0_13BUnaryFunctorIdddZZZNS0_21heaviside_kernel_cudaERNS_18TensorIteratorBaseEENKUlvE_clEvENKUlvE4_clEvEUlddE_EEEEvS5_RKT_EUliE_EEviT1_:
	.zero		1080


//--------------------- .nv.constant0._ZN2at6native27unrolled_elementwise_kernelINS0_13BUnaryFunctorIdddZZZNS0_21heaviside_kernel_cudaERNS_18TensorIteratorBaseEENKUlvE_clEvENKUlvE4_clEvEUlddE_EESt5arrayIPcLm2EELi4E23TrivialOffsetCalculatorILi1EjESD_NS0_6memory15LoadWithoutCastENSE_16StoreWithoutCastEEEviT_T0_T2_T3_T4_T5_ --------------------------
	.section	.nv.constant0._ZN2at6native27unrolled_elementwise_kernelINS0_13BUnaryFunctorIdddZZZNS0_21heaviside_kernel_cudaERNS_18TensorIteratorBaseEENKUlvE_clEvENKUlvE4_clEvEUlddE_EESt5arrayIPcLm2EELi4E23TrivialOffsetCalculatorILi1EjESD_NS0_6memory15LoadWithoutCastENSE_16StoreWithoutCastEEEviT_T0_T2_T3_T4_T5_,"a",@progbits
	.sectionflags	@""
	.align	4
.nv.constant0._ZN2at6native27unrolled_elementwise_kernelINS0_13BUnaryFunctorIdddZZZNS0_21heaviside_kernel_cudaERNS_18TensorIteratorBaseEENKUlvE_clEvENKUlvE4_clEvEUlddE_EESt5arrayIPcLm2EELi4E23TrivialOffsetCalculatorILi1EjESD_NS0_6memory15LoadWithoutCastENSE_16StoreWithoutCastEEEviT_T0_T2_T3_T4_T5_:
	.zero		572


//--------------------- .nv.constant0._ZN2at6native29vectorized_elementwise_kernelILi2ENS0_13BUnaryFunctorIdddZZZNS0_21heaviside_kernel_cudaERNS_18TensorIteratorBaseEENKUlvE_clEvENKUlvE4_clEvEUlddE_EESt5arrayIPcLm2EEEEviT0_T1_ --------------------------
	.section	.nv.constant0._ZN2at6native29vectorized_elementwise_kernelILi2ENS0_13BUnaryFunctorIdddZZZNS0_21heaviside_kernel_cudaERNS_18TensorIteratorBaseEENKUlvE_clEvENKUlvE4_clEvEUlddE_EESt5arrayIPcLm2EEEEviT0_T1_,"a",@progbits
	.sectionflags	@""
	.align	4
.nv.constant0._ZN2at6native29vectorized_elementwise_kernelILi2ENS0_13BUnaryFunctorIdddZZZNS0_21heaviside_kernel_cudaERNS_18TensorIteratorBaseEENKUlvE_clEvENKUlvE4_clEvEUlddE_EESt5arrayIPcLm2EEEEviT0_T1_:
	.zero		568


//--------------------- .nv.constant0._ZN2at6native29vectorized_elementwise_kernelILi4ENS0_13BUnaryFunctorIdddZZZNS0_21heaviside_kernel_cudaERNS_18TensorIteratorBaseEENKUlvE_clEvENKUlvE4_clEvEUlddE_EESt5arrayIPcLm2EEEEviT0_T1_ --------------------------
	.section	.nv.constant0._ZN2at6native29vectorized_elementwise_kernelILi4ENS0_13BUnaryFunctorIdddZZZNS0_21heaviside_kernel_cudaERNS_18TensorIteratorBaseEENKUlvE_clEvENKUlvE4_clEvEUlddE_EESt5arrayIPcLm2EEEEviT0_T1_,"a",@progbits
	.sectionflags	@""
	.align	4
.nv.constant0._ZN2at6native29vectorized_elementwise_kernelILi4ENS0_13BUnaryFunctorIdddZZZNS0_21heaviside_kernel_cudaERNS_18TensorIteratorBaseEENKUlvE_clEvENKUlvE4_clEvEUlddE_EESt5arrayIPcLm2EEEEviT0_T1_:
	.zero		568


//--------------------- .nv.constant0._ZN2at6native29vectorized_elementwise_kernelILi8ENS0_13BUnaryFunctorIdddZZZNS0_21heaviside_kernel_cudaERNS_18TensorIteratorBaseEENKUlvE_clEvENKUlvE4_clEvEUlddE_EESt5arrayIPcLm2EEEEviT0_T1_ --------------------------
	.section	.nv.constant0._ZN2at6native29vectorized_elementwise_kernelILi8ENS0_13BUnaryFunctorIdddZZZNS0_21heaviside_kernel_cudaERNS_18TensorIteratorBaseEENKUlvE_clEvENKUlvE4_clEvEUlddE_EESt5arrayIPcLm2EEEEviT0_T1_,"a",@progbits
	.sectionflags	@""
	.align	4
.nv.constant0._ZN2at6native29vectorized_elementwise_kernelILi8ENS0_13BUnaryFunctorIdddZZZNS0_21heaviside_kernel_cudaERNS_18TensorIteratorBaseEENKUlvE_clEvENKUlvE4_clEvEUlddE_EESt5arrayIPcLm2EEEEviT0_T1_:
	.zero		568


//--------------------- .nv.constant0._ZN2at6native18elementwise_kernelILi128ELi4EZNS0_15gpu_kernel_implINS0_13AUnaryFunctorIdddZZZNS0_21heaviside_kernel_cudaERNS_18TensorIteratorBaseEENKUlvE_clEvENKUlvE4_clEvEUlddE_EEEEvS5_RKT_EUliE_EEviT1_ --------------------------
	.section	.nv.constant0._ZN2at6native18elementwise_kernelILi128ELi4EZNS0_15gpu_kernel_implINS0_13AUnaryFunctorIdddZZZNS0_21heaviside_kernel_cudaERNS_18TensorIteratorBaseEENKUlvE_clEvENKUlvE4_clEvEUlddE_EEEEvS5_RKT_EUliE_EEviT1_,"a",@progbits
	.sectionflags	@""
	.align	4
.nv.constant0._ZN2at6native18elementwise_kernelILi128ELi4EZNS0_15gpu_kernel_implINS0_13AUnaryFunctorIdddZZZNS0_21heaviside_kernel_cudaERNS_18TensorIteratorBaseEENKUlvE_clEvENKUlvE4_clEvEUlddE_EEEEvS5_RKT_EUliE_EEviT1_:
	.zero		1088


//--------------------- .nv.constant0._ZN2at6native27unrolled_elementwise_kernelINS0_13AUnaryFunctorIdddZZZNS0_21heaviside_kernel_cudaERNS_18TensorIteratorBaseEENKUlvE_clEvENKUlvE4_clEvEUlddE_EESt5arrayIPcLm2EELi4E23TrivialOffsetCalculatorILi1EjESD_NS0_6memory12LoadWithCastILi1EEENSE_13StoreWithCastILi1EEEEEviT_T0_T2_T3_T4_T5_ --------------------------
	.section	.nv.constant0._ZN2at6native27unrolled_elementwise_kernelINS0_13AUnaryFunctorIdddZZZNS0_21heaviside_kernel_cudaERNS_18TensorIteratorBaseEENKUlvE_clEvENKUlvE4_clEvEUlddE_EESt5arrayIPcLm2EELi4E23TrivialOffsetCalculatorILi1EjESD_NS0_6memory12LoadWithCastILi1EEENSE_13StoreWithCastILi1EEEEEviT_T0_T2_T3_T4_T5_,"a",@progbits
	.sectionflags	@""
	.align	4
.nv.constant0._ZN2at6native27unrolled_elementwise_kernelINS0_13AUnaryFunctorIdddZZZNS0_21heaviside_kernel_cudaERNS_18TensorIteratorBaseEENKUlvE_clEvENKUlvE4_clEvEUlddE_EESt5arrayIPcLm2EELi4E23TrivialOffsetCalculatorILi1EjESD_NS0_6memory12LoadWithCastILi1EEENSE_13StoreWithCastILi1EEEEEviT_T0_T2_T3_T4_T5_:
	.zero		588


//--------------------- .nv.constant0._ZN2at6native18elementwise_kernelILi128ELi2EZNS0_22gpu_kernel_impl_nocastINS0_13AUnaryFunctorIdddZZZNS0_21heaviside_kernel_cudaERNS_18TensorIteratorBaseEENKUlvE_clEvENKUlvE4_clEvEUlddE_EEEEvS5_RKT_EUliE_EEviT1_ --------------------------
	.section	.nv.constant0._ZN2at6native18elementwise_kernelILi128ELi2EZNS0_22gpu_kernel_impl_nocastINS0_13AUnaryFunctorIdddZZZNS0_21heaviside_kernel_cudaERNS_18TensorIteratorBaseEENKUlvE_clEvENKUlvE4_clEvEUlddE_EEEEvS5_RKT_EUliE_EEviT1_,"a",@progbits
	.sectionflags	@""
	.align	4
.nv.constant0._ZN2at6native18elementwise_kernelILi128ELi2EZNS0_22gpu_kernel_impl_nocastINS0_13AUnaryFunctorIdddZZZNS0_21heaviside_kernel_cudaERNS_18TensorIteratorBaseEENKUlvE_clEvENKUlvE4_clEvEUlddE_EEEEvS5_RKT_EUliE_EEviT1_:
	.zero		1080


//--------------------- .nv.constant0._ZN2at6native27unrolled_elementwise_kernelINS0_13AUnaryFunctorIdddZZZNS0_21heaviside_kernel_cudaERNS_18TensorIteratorBaseEENKUlvE_clEvENKUlvE4_clEvEUlddE_EESt5arrayIPcLm2EELi4E23TrivialOffsetCalculatorILi1EjESD_NS0_6memory15LoadWithoutCastENSE_16StoreWithoutCastEEEviT_T0_T2_T3_T4_T5_ --------------------------
	.section	.nv.constant0._ZN2at6native27unrolled_elementwise_kernelINS0_13AUnaryFunctorIdddZZZNS0_21heaviside_kernel_cudaERNS_18TensorIteratorBaseEENKUlvE_clEvENKUlvE4_clEvEUlddE_EESt5arrayIPcLm2EELi4E23TrivialOffsetCalculatorILi1EjESD_NS0_6memory15LoadWithoutCastENSE_16StoreWithoutCastEEEviT_T0_T2_T3_T4_T5_,"a",@progbits
	.sectionflags	@""
	.align	4
.nv.constant0._ZN2at6native27unrolled_elementwise_kernelINS0_13AUnaryFunctorIdddZZZNS0_21heaviside_kernel_cudaERNS_18TensorIteratorBaseEENKUlvE_clEvENKUlvE4_clEvEUlddE_EESt5arrayIPcLm2EELi4E23TrivialOffsetCalculatorILi1EjESD_NS0_6memory15LoadWithoutCastENSE_16StoreWithoutCastEEEviT_T0_T2_T3_T4_T5_:
	.zero		572


//--------------------- .nv.constant0._ZN2at6native29vectorized_elementwise_kernelILi2ENS0_13AUnaryFunctorIdddZZZNS0_21heaviside_kernel_cudaERNS_18TensorIteratorBaseEENKUlvE_clEvENKUlvE4_clEvEUlddE_EESt5arrayIPcLm2EEEEviT0_T1_ --------------------------
	.section	.nv.constant0._ZN2at6native29vectorized_elementwise_kernelILi2ENS0_13AUnaryFunctorIdddZZZNS0_21heaviside_kernel_cudaERNS_18TensorIteratorBaseEENKUlvE_clEvENKUlvE4_clEvEUlddE_EESt5arrayIPcLm2EEEEviT0_T1_,"a",@progbits
	.sectionflags	@""
	.align	4
.nv.constant0._ZN2at6native29vectorized_elementwise_kernelILi2ENS0_13AUnaryFunctorIdddZZZNS0_21heaviside_kernel_cudaERNS_18TensorIteratorBaseEENKUlvE_clEvENKUlvE4_clEvEUlddE_EESt5arrayIPcLm2EEEEviT0_T1_:
	.zero		568


//--------------------- .nv.constant0._ZN2at6native29vectorized_elementwise_kernelILi4ENS0_13AUnaryFunctorIdddZZZNS0_21heaviside_kernel_cudaERNS_18TensorIteratorBaseEENKUlvE_clEvENKUlvE4_clEvEUlddE_EESt5arrayIPcLm2EEEEviT0_T1_ --------------------------
	.section	.nv.constant0._ZN2at6native29vectorized_elementwise_kernelILi4ENS0_13AUnaryFunctorIdddZZZNS0_21heaviside_kernel_cudaERNS_18TensorIteratorBaseEENKUlvE_clEvENKUlvE4_clEvEUlddE_EESt5arrayIPcLm2EEEEviT0_T1_,"a",@progbits
	.sectionflags	@""
	.align	4
.nv.constant0._ZN2at6native29vectorized_elementwise_kernelILi4ENS0_13AUnaryFunctorIdddZZZNS0_21heaviside_kernel_cudaERNS_18TensorIteratorBaseEENKUlvE_clEvENKUlvE4_clEvEUlddE_EESt5arrayIPcLm2EEEEviT0_T1_:
	.zero		568


//--------------------- .nv.constant0._ZN2at6native29vectorized_elementwise_kernelILi8ENS0_13AUnaryFunctorIdddZZZNS0_21heaviside_kernel_cudaERNS_18TensorIteratorBaseEENKUlvE_clEvENKUlvE4_clEvEUlddE_EESt5arrayIPcLm2EEEEviT0_T1_ --------------------------
	.section	.nv.constant0._ZN2at6native29vectorized_elementwise_kernelILi8ENS0_13AUnaryFunctorIdddZZZNS0_21heaviside_kernel_cudaERNS_18TensorIteratorBaseEENKUlvE_clEvENKUlvE4_clEvEUlddE_EESt5arrayIPcLm2EEEEviT0_T1_,"a",@progbits
	.sectionflags	@""
	.align	4
.nv.constant0._ZN2at6native29vectorized_elementwise_kernelILi8ENS0_13AUnaryFunctorIdddZZZNS0_21heaviside_kernel_cudaERNS_18TensorIteratorBaseEENKUlvE_clEvENKUlvE4_clEvEUlddE_EESt5arrayIPcLm2EEEEviT0_T1_:
	.zero		568


//--------------------- .nv.constant0._ZN2at6native18elementwise_kernelILi128ELi4EZNS0_15gpu_kernel_implINS0_13BinaryFunctorIsssZZZNS0_21heaviside_kernel_cudaERNS_18TensorIteratorBaseEENKUlvE_clEvENKUlvE3_clEvEUlssE_EEEEvS5_RKT_EUliE_EEviT1_ --------------------------
	.section	.nv.constant0._ZN2at6native18elementwise_kernelILi128ELi4EZNS0_15gpu_kernel_implINS0_13BinaryFunctorIsssZZZNS0_21heaviside_kernel_cudaERNS_18TensorIteratorBaseEENKUlvE_clEvENKUlvE3_clEvEUlssE_EEEEvS5_RKT_EUliE_EEviT1_,"a",@progbits
	.sectionflags	@""
	.align	4
.nv.constant0._ZN2at6native18elementwise_kernelILi128ELi4EZNS0_15gpu_kernel_implINS0_13BinaryFunctorIsssZZZNS0_21heaviside_kernel_cudaERNS_18TensorIteratorBaseEENKUlvE_clEvENKUlvE3_clEvEUlssE_EEEEvS5_RKT_EUliE_EEviT1_:
	.zero		1184


//--------------------- .nv.constant0._ZN2at6native27unrolled_elementwise_kernelINS0_13BinaryFunctorIsssZZZNS0_21heaviside_kernel_cudaERNS_18TensorIteratorBaseEENKUlvE_clEvENKUlvE3_clEvEUlssE_EESt5arrayIPcLm3EELi4E23TrivialOffsetCalculatorILi2EjESC_ILi1EjENS0_6memory12LoadWithCastILi2EEENSF_13StoreWithCastILi1EEEEEviT_T0_T2_T3_T4_T5_ --------------------------
	.section	.nv.constant0._ZN2at6native27unrolled_elementwise_kernelINS0_13BinaryFunctorIsssZZZNS0_21heaviside_kernel_cudaERNS_18TensorIteratorBaseEENKUlvE_clEvENKUlvE3_clEvEUlssE_EESt5arrayIPcLm3EELi4E23TrivialOffsetCalculatorILi2EjESC_ILi1EjENS0_6memory12LoadWithCastILi2EEENSF_13StoreWithCastILi1EEEEEviT_T0_T2_T3_T4_T5_,"a",@progbits
	.sectionflags	@""
	.align	4
.nv.constant0._ZN2at6native27unrolled_elementwise_kernelINS0_13BinaryFunctorIsssZZZNS0_21heaviside_kernel_cudaERNS_18TensorIteratorBaseEENKUlvE_clEvENKUlvE3_clEvEUlssE_EESt5arrayIPcLm3EELi4E23TrivialOffsetCalculatorILi2EjESC_ILi1EjENS0_6memory12LoadWithCastILi2EEENSF_13StoreWithCastILi1EEEEEviT_T0_T2_T3_T4_T5_:
	.zero		584


//--------------------- .nv.constant0._ZN2at6native18elementwise_kernelILi128ELi4EZNS0_22gpu_kernel_impl_nocastINS0_13BinaryFunctorIsssZZZNS0_21heaviside_kernel_cudaERNS_18TensorIteratorBaseEENKUlvE_clEvENKUlvE3_clEvEUlssE_EEEEvS5_RKT_EUliE_EEviT1_ --------------------------
	.section	.nv.constant0._ZN2at6native18elementwise_kernelILi128ELi4EZNS0_22gpu_kernel_impl_nocastINS0_13BinaryFunctorIsssZZZNS0_21heaviside_kernel_cudaERNS_18TensorIteratorBaseEENKUlvE_clEvENKUlvE3_clEvEUlssE_EEEEvS5_RKT_EUliE_EEviT1_,"a",@progbits
	.sectionflags	@""
	.align	4
.nv.constant0._ZN2at6native18elementwise_kernelILi128ELi4EZNS0_22gpu_kernel_impl_nocastINS0_13BinaryFunctorIsssZZZNS0_21heaviside_kernel_cudaERNS_18TensorIteratorBaseEENKUlvE_clEvENKUlvE3_clEvEUlssE_EEEEvS5_RKT_EUliE_EEviT1_:
	.zero		1184


//--------------------- .nv.constant0._ZN2at6native27unrolled_elementwise_kernelINS0_13BinaryFunctorIsssZZZNS0_21heaviside_kernel_cudaERNS_18TensorIteratorBaseEENKUlvE_clEvENKUlvE3_clEvEUlssE_EESt5arrayIPcLm3EELi4E23TrivialOffsetCalculatorILi2EjESC_ILi1EjENS0_6memory15LoadWithoutCastENSF_16StoreWithoutCastEEEviT_T0_T2_T3_T4_T5_ --------------------------
	.section	.nv.constant0._ZN2at6native27unrolled_elementwise_kernelINS0_13BinaryFunctorIsssZZZNS0_21heaviside_kernel_cudaERNS_18TensorIteratorBaseEENKUlvE_clEvENKUlvE3_clEvEUlssE_EESt5arrayIPcLm3EELi4E23TrivialOffsetCalculatorILi2EjESC_ILi1EjENS0_6memory15LoadWithoutCastENSF_16StoreWithoutCastEEEviT_T0_T2_T3_T4_T5_,"a",@progbits
	.sectionflags	@""
	.align	4
.nv.constant0._ZN2at6native27unrolled_elementwise_kernelINS0_13BinaryFunctorIsssZZZNS0_21heaviside_kernel_cudaERNS_18TensorIteratorBaseEENKUlvE_clEvENKUlvE3_clEvEUlssE_EESt5arrayIPcLm3EELi4E23TrivialOffsetCalculatorILi2EjESC_ILi1EjENS0_6memory15LoadWithoutCastENSF_16StoreWithoutCastEEEviT_T0_T2_T3_T4_T5_:
	.zero		564


//--------------------- .nv.constant0._ZN2at6native29vectorized_elementwise_kernelILi2ENS0_13BinaryFunctorIsssZZZNS0_21heaviside_kernel_cudaERNS_18TensorIteratorBaseEENKUlvE_clEvENKUlvE3_clEvEUlssE_EESt5arrayIPcLm3EEEEviT0_T1_ --------------------------
	.section	.nv.constant0._ZN2at6native29vectorized_elementwise_kernelILi2ENS0_13BinaryFunctorIsssZZZNS0_21heaviside_kernel_cudaERNS_18TensorIteratorBaseEENKUlvE_clEvENKUlvE3_clEvEUlssE_EESt5arrayIPcLm3EEEEviT0_T1_,"a",@progbits
	.sectionflags	@""
	.align	4
.nv.constant0._ZN2at6native29vectorized_elementwise_kernelILi2ENS0_13BinaryFunctorIsssZZZNS0_21heaviside_kernel_cudaERNS_18TensorIteratorBaseEENKUlvE_clEvENKUlvE3_clEvEUlssE_EESt5arrayIPcLm3EEEEviT0_T1_:
	.zero		560


//--------------------- .nv.constant0._ZN2at6native29vectorized_elementwise_kernelILi4ENS0_13BinaryFunctorIsssZZZNS0_21heaviside_kernel_cudaERNS_18TensorIteratorBaseEENKUlvE_clEvENKUlvE3_clEvEUlssE_EESt5arrayIPcLm3EEEEviT0_T1_ --------------------------
	.section	.nv.constant0._ZN2at6native29vectorized_elementwise_kernelILi4ENS0_13BinaryFunctorIsssZZZNS0_21heaviside_kernel_cudaERNS_18TensorIteratorBaseEENKUlvE_clEvENKUlvE3_clEvEUlssE_EESt5arrayIPcLm3EEEEviT0_T1_,"a",@progbits
	.sectionflags	@""
	.align	4
.nv.constant0._ZN2at6native29vectorized_elementwise_kernelILi4ENS0_13BinaryFunctorIsssZZZNS0_21heaviside_kernel_cudaERNS_18TensorIteratorBaseEENKUlvE_clEvENKUlvE3_clEvEUlssE_EESt5arrayIPcLm3EEEEviT0_T1_:
	.zero		560


//--------------------- .nv.constant0._ZN2at6native29vectorized_elementwise_kernelILi8ENS0_13BinaryFunctorIsssZZZNS0_21heaviside_kernel_cudaERNS_18TensorIteratorBaseEENKUlvE_clEvENKUlvE3_clEvEUlssE_EESt5arrayIPcLm3EEEEviT0_T1_ --------------------------
	.section	.nv.constant0._ZN2at6native29vectorized_elementwise_kernelILi8ENS0_13BinaryFunctorIsssZZZNS0_21heaviside_kernel_cudaERNS_18TensorIteratorBaseEENKUlvE_clEvENKUlvE3_clEvEUlssE_EESt5arrayIPcLm3EEEEviT0_T1_,"a",@progbits
	.sectionflags	@""
	.align	4
.nv.constant0._ZN2at6native29vectorized_elementwise_kernelILi8ENS0_13BinaryFunctorIsssZZZNS0_21heaviside_kernel_cudaERNS_18TensorIteratorBaseEENKUlvE_clEvENKUlvE3_clEvEUlssE_EESt5arrayIPcLm3EEEEviT0_T1_:
	.zero		560


//--------------------- .nv.constant0._ZN2at6native18elementwise_kernelILi128ELi4EZNS0_15gpu_kernel_implINS0_13BUnaryFunctorIsssZZZNS0_21heaviside_kernel_cudaERNS_18TensorIteratorBaseEENKUlvE_clEvENKUlvE3_clEvEUlssE_EEEEvS5_RKT_EUliE_EEviT1_ --------------------------
	.section	.nv.constant0._ZN2at6native18elementwise_kernelILi128ELi4EZNS0_15gpu_kernel_implINS0_13BUnaryFunctorIsssZZZNS0_21heaviside_kernel_cudaERNS_18TensorIteratorBaseEENKUlvE_clEvENKUlvE3_clEvEUlssE_EEEEvS5_RKT_EUliE_EEviT1_,"a",@progbits
	.sectionflags	@""
	.align	4
.nv.constant0._ZN2at6native18elementwise_kernelILi128ELi4EZNS0_15gpu_kernel_implINS0_13BUnaryFunctorIsssZZZNS0_21heaviside_kernel_cudaERNS_18TensorIteratorBaseEENKUlvE_clEvENKUlvE3_clEvEUlssE_EEEEvS5_RKT_EUliE_EEviT1_:
	.zero		1072


//--------------------- .nv.constant0._ZN2at6native27unrolled_elementwise_kernelINS0_13BUnaryFunctorIsssZZZNS0_21heaviside_kernel_cudaERNS_18TensorIteratorBaseEENKUlvE_clEvENKUlvE3_clEvEUlssE_EESt5arrayIPcLm2EELi4E23TrivialOffsetCalculatorILi1EjESD_NS0_6memory12LoadWithCastILi1EEENSE_13StoreWithCastILi1EEEEEviT_T0_T2_T3_T4_T5_ --------------------------
	.section	.nv.constant0._ZN2at6native27unrolled_elementwise_kernelINS0_13BUnaryFunctorIsssZZZNS0_21heaviside_kernel_cudaERNS_18TensorIteratorBaseEENKUlvE_clEvENKUlvE3_clEvEUlssE_EESt5arrayIPcLm2EELi4E23TrivialOffsetCalculatorILi1EjESD_NS0_6memory12LoadWithCastILi1EEENSE_13StoreWithCastILi1EEEEEviT_T0_T2_T3_T4_T5_,"a",@progbits
	.sectionflags	@""
	.align	4
.nv.constant0._ZN2at6native27unrolled_elementwise_kernelINS0_13BUnaryFunctorIsssZZZNS0_21heaviside_kernel_cudaERNS_18TensorIteratorBaseEENKUlvE_clEvENKUlvE3_clEvEUlssE_EESt5arrayIPcLm2EELi4E23TrivialOffsetCalculatorILi1EjESD_NS0_6memory12LoadWithCastILi1EEENSE_13StoreWithCastILi1EEEEEviT_T0_T2_T3_T4_T5_:
	.zero		572


//--------------------- .nv.constant0._ZN2at6native18elementwise_kernelILi128ELi4EZNS0_22gpu_kernel_impl_nocastINS0_13BUnaryFunctorIsssZZZNS0_21heaviside_kernel_cudaERNS_18TensorIteratorBaseEENKUlvE_clEvENKUlvE3_clEvEUlssE_EEEEvS5_RKT_EUliE_EEviT1_ --------------------------
	.section	.nv.constant0._ZN2at6native18elementwise_kernelILi128ELi4EZNS0_22gpu_kernel_impl_nocastINS0_13BUnaryFunctorIsssZZZNS0_21heaviside_kernel_cudaERNS_18TensorIteratorBaseEENKUlvE_clEvENKUlvE3_clEvEUlssE_EEEEvS5_RKT_EUliE_EEviT1_,"a",@progbits
	.sectionflags	@""
	.align	4
.nv.constant0._ZN2at6native18elementwise_kernelILi128ELi4EZNS0_22gpu_kernel_impl_nocastINS0_13BUnaryFunctorIsssZZZNS0_21heaviside_kernel_cudaERNS_18TensorIteratorBaseEENKUlvE_clEvENKUlvE3_clEvEUlssE_EEEEvS5_RKT_EUliE_EEviT1_:
	.zero		1072


//--------------------- .nv.constant0._ZN2at6native27unrolled_elementwise_kernelINS0_13BUnaryFunctorIsssZZZNS0_21heaviside_kernel_cudaERNS_18TensorIteratorBaseEENKUlvE_clEvENKUlvE3_clEvEUlssE_EESt5arrayIPcLm2EELi4E23TrivialOffsetCalculatorILi1EjESD_NS0_6memory15LoadWithoutCastENSE_16StoreWithoutCastEEEviT_T0_T2_T3_T4_T5_ --------------------------
	.section	.nv.constant0._ZN2at6native27unrolled_elementwise_kernelINS0_13BUnaryFunctorIsssZZZNS0_21heaviside_kernel_cudaERNS_18TensorIteratorBaseEENKUlvE_clEvENKUlvE3_clEvEUlssE_EESt5arrayIPcLm2EELi4E23TrivialOffsetCalculatorILi1EjESD_NS0_6memory15LoadWithoutCastENSE_16StoreWithoutCastEEEviT_T0_T2_T3_T4_T5_,"a",@progbits
	.sectionflags	@""
	.align	4
.nv.constant0._ZN2at6native27unrolled_elementwise_kernelINS0_13BUnaryFunctorIsssZZZNS0_21heaviside_kernel_cudaERNS_18TensorIteratorBaseEENKUlvE_clEvENKUlvE3_clEvEUlssE_EESt5arrayIPcLm2EELi4E23TrivialOffsetCalculatorILi1EjESD_NS0_6memory15LoadWithoutCastENSE_16StoreWithoutCastEEEviT_T0_T2_T3_T4_T5_:
	.zero		556


//--------------------- .nv.constant0._ZN2at6native29vectorized_elementwise_kernelILi2ENS0_13BUnaryFunctorIsssZZZNS0_21heaviside_kernel_cudaERNS_18TensorIteratorBaseEENKUlvE_clEvENKUlvE3_clEvEUlssE_EESt5arrayIPcLm2EEEEviT0_T1_ --------------------------
	.section	.nv.constant0._ZN2at6native29vectorized_elementwise_kernelILi2ENS0_13BUnaryFunctorIsssZZZNS0_21heaviside_kernel_cudaERNS_18TensorIteratorBaseEENKUlvE_clEvENKUlvE3_clEvEUlssE_EESt5arrayIPcLm2EEEEviT0_T1_,"a",@progbits
	.sectionflags	@""
	.align	4
.nv.constant0._ZN2at6native29vectorized_elementwise_kernelILi2ENS0_13BUnaryFunctorIsssZZZNS0_21heaviside_kernel_cudaERNS_18TensorIteratorBaseEENKUlvE_clEvENKUlvE3_clEvEUlssE_EESt5arrayIPcLm2EEEEviT0_T1_:
	.zero		552


//--------------------- .nv.constant0._ZN2at6native29vectorized_elementwise_kernelILi4ENS0_13BUnaryFunctorIsssZZZNS0_21heaviside_kernel_cudaERNS_18TensorIteratorBaseEENKUlvE_clEvENKUlvE3_clEvEUlssE_EESt5arrayIPcLm2EEEEviT0_T1_ --------------------------
	.section	.nv.constant0._ZN2at6native29vectorized_elementwise_kernelILi4ENS0_13BUnaryFunctorIsssZZZNS0_21heaviside_kernel_cudaERNS_18TensorIteratorBaseEENKUlvE_clEvENKUlvE3_clEvEUlssE_EESt5arrayIPcLm2EEEEviT0_T1_,"a",@progbits
	.sectionflags	@""
	.align	4
.nv.constant0._ZN2at6native29vectorized_elementwise_kernelILi4ENS0_13BUnaryFunctorIsssZZZNS0_21heaviside_kernel_cudaERNS_18TensorIteratorBaseEENKUlvE_clEvENKUlvE3_clEvEUlssE_EESt5arrayIPcLm2EEEEviT0_T1_:
	.zero		552


//--------------------- .nv.constant0._ZN2at6native29vectorized_elementwise_kernelILi8ENS0_13BUnaryFunctorIsssZZZNS0_21heaviside_kernel_cudaERNS_18TensorIteratorBaseEENKUlvE_clEvENKUlvE3_clEvEUlssE_EESt5arrayIPcLm2EEEEviT0_T1_ --------------------------
	.section	.nv.constant0._ZN2at6native29vectorized_elementwise_kernelILi8ENS0_13BUnaryFunctorIsssZZZNS0_21heaviside_kernel_cudaERNS_18TensorIteratorBaseEENKUlvE_clEvENKUlvE3_clEvEUlssE_EESt5arrayIPcLm2EEEEviT0_T1_,"a",@progbits
	.sectionflags	@""
	.align	4
.nv.constant0._ZN2at6native29vectorized_elementwise_kernelILi8ENS0_13BUnaryFunctorIsssZZZNS0_21heaviside_kernel_cudaERNS_18TensorIteratorBaseEENKUlvE_clEvENKUlvE3_clEvEUlssE_EESt5arrayIPcLm2EEEEviT0_T1_:
	.zero		552


//--------------------- .nv.constant0._ZN2at6native18elementwise_kernelILi128ELi4EZNS0_15gpu_kernel_implINS0_13AUnaryFunctorIsssZZZNS0_21heaviside_kernel_cudaERNS_18TensorIteratorBaseEENKUlvE_clEvENKUlvE3_clEvEUlssE_EEEEvS5_RKT_EUliE_EEviT1_ --------------------------
	.section	.nv.constant0._ZN2at6native18elementwise_kernelILi128ELi4EZNS0_15gpu_kernel_implINS0_13AUnaryFunctorIsssZZZNS0_21heaviside_kernel_cudaERNS_18TensorIteratorBaseEENKUlvE_clEvENKUlvE3_clEvEUlssE_EEEEvS5_RKT_EUliE_EEviT1_,"a",@progbits
	.sectionflags	@""
	.align	4
.nv.constant0._ZN2at6native18elementwise_kernelILi128ELi4EZNS0_15gpu_kernel_implINS0_13AUnaryFunctorIsssZZZNS0_21heaviside_kernel_cudaERNS_18TensorIteratorBaseEENKUlvE_clEvENKUlvE3_clEvEUlssE_EEEEvS5_RKT_EUliE_EEviT1_:
	.zero		1072


//--------------------- .nv.constant0._ZN2at6native27unrolled_elementwise_kernelINS0_13AUnaryFunctorIsssZZZNS0_21heaviside_kernel_cudaERNS_18TensorIteratorBaseEENKUlvE_clEvENKUlvE3_clEvEUlssE_EESt5arrayIPcLm2EELi4E23TrivialOffsetCalculatorILi1EjESD_NS0_6memory12LoadWithCastILi1EEENSE_13StoreWithCastILi1EEEEEviT_T0_T2_T3_T4_T5_ --------------------------
	.section	.nv.constant0._ZN2at6native27unrolled_elementwise_kernelINS0_13AUnaryFunctorIsssZZZNS0_21heaviside_kernel_cudaERNS_18TensorIteratorBaseEENKUlvE_clEvENKUlvE3_clEvEUlssE_EESt5arrayIPcLm2EELi4E23TrivialOffsetCalculatorILi1EjESD_NS0_6memory12LoadWithCastILi1EEENSE_13StoreWithCastILi1EEEEEviT_T0_T2_T3_T4_T5_,"a",@progbits
	.sectionflags	@""
	.align	4
.nv.constant0._ZN2at6native27unrolled_elementwise_kernelINS0_13AUnaryFunctorIsssZZZNS0_21heaviside_kernel_cudaERNS_18TensorIteratorBaseEENKUlvE_clEvENKUlvE3_clEvEUlssE_EESt5arrayIPcLm2EELi4E23TrivialOffsetCalculatorILi1EjESD_NS0_6memory12LoadWithCastILi1EEENSE_13StoreWithCastILi1EEEEEviT_T0_T2_T3_T4_T5_:
	.zero		572


//--------------------- .nv.constant0._ZN2at6native18elementwise_kernelILi128ELi4EZNS0_22gpu_kernel_impl_nocastINS0_13AUnaryFunctorIsssZZZNS0_21heaviside_kernel_cudaERNS_18TensorIteratorBaseEENKUlvE_clEvENKUlvE3_clEvEUlssE_EEEEvS5_RKT_EUliE_EEviT1_ --------------------------
	.section	.nv.constant0._ZN2at6native18elementwise_kernelILi128ELi4EZNS0_22gpu_kernel_impl_nocastINS0_13AUnaryFunctorIsssZZZNS0_21heaviside_kernel_cudaERNS_18TensorIteratorBaseEENKUlvE_clEvENKUlvE3_clEvEUlssE_EEEEvS5_RKT_EUliE_EEviT1_,"a",@progbits
	.sectionflags	@""
	.align	4
.nv.constant0._ZN2at6native18elementwise_kernelILi128ELi4EZNS0_22gpu_kernel_impl_nocastINS0_13AUnaryFunctorIsssZZZNS0_21heaviside_kernel_cudaERNS_18TensorIteratorBaseEENKUlvE_clEvENKUlvE3_clEvEUlssE_EEEEvS5_RKT_EUliE_EEviT1_:
	.zero		1072


//--------------------- .nv.constant0._ZN2at6native27unrolled_elementwise_kernelINS0_13AUnaryFunctorIsssZZZNS0_21heaviside_kernel_cudaERNS_18TensorIteratorBaseEENKUlvE_clEvENKUlvE3_clEvEUlssE_EESt5arrayIPcLm2EELi4E23TrivialOffsetCalculatorILi1EjESD_NS0_6memory15LoadWithoutCastENSE_16StoreWithoutCastEEEviT_T0_T2_T3_T4_T5_ --------------------------
	.section	.nv.constant0._ZN2at6native27unrolled_elementwise_kernelINS0_13AUnaryFunctorIsssZZZNS0_21heaviside_kernel_cudaERNS_18TensorIteratorBaseEENKUlvE_clEvENKUlvE3_clEvEUlssE_EESt5arrayIPcLm2EELi4E23TrivialOffsetCalculatorILi1EjESD_NS0_6memory15LoadWithoutCastENSE_16StoreWithoutCastEEEviT_T0_T2_T3_T4_T5_,"a",@progbits
	.sectionflags	@""
	.align	4
.nv.constant0._ZN2at6native27unrolled_elementwise_kernelINS0_13AUnaryFunctorIsssZZZNS0_21heaviside_kernel_cudaERNS_18TensorIteratorBaseEENKUlvE_clEvENKUlvE3_clEvEUlssE_EESt5arrayIPcLm2EELi4E23TrivialOffsetCalculatorILi1EjESD_NS0_6memory15LoadWithoutCastENSE_16StoreWithoutCastEEEviT_T0_T2_T3_T4_T5_:
	.zero		556


//--------------------- .nv.constant0._ZN2at6native29vectorized_elementwise_kernelILi2ENS0_13AUnaryFunctorIsssZZZNS0_21heaviside_kernel_cudaERNS_18TensorIteratorBaseEENKUlvE_clEvENKUlvE3_clEvEUlssE_EESt5arrayIPcLm2EEEEviT0_T1_ --------------------------
	.section	.nv.constant0._ZN2at6native29vectorized_elementwise_kernelILi2ENS0_13AUnaryFunctorIsssZZZNS0_21heaviside_kernel_cudaERNS_18TensorIteratorBaseEENKUlvE_clEvENKUlvE3_clEvEUlssE_EESt5arrayIPcLm2EEEEviT0_T1_,"a",@progbits
	.sectionflags	@""
	.align	4
.nv.constant0._ZN2at6native29vectorized_elementwise_kernelILi2ENS0_13AUnaryFunctorIsssZZZNS0_21heaviside_kernel_cudaERNS_18TensorIteratorBaseEENKUlvE_clEvENKUlvE3_clEvEUlssE_EESt5arrayIPcLm2EEEEviT0_T1_:
	.zero		552


//--------------------- .nv.constant0._ZN2at6native29vectorized_elementwise_kernelILi4ENS0_13AUnaryFunctorIsssZZZNS0_21heaviside_kernel_cudaERNS_18TensorIteratorBaseEENKUlvE_clEvENKUlvE3_clEvEUlssE_EESt5arrayIPcLm2EEEEviT0_T1_ --------------------------
	.section	.nv.constant0._ZN2at6native29vectorized_elementwise_kernelILi4ENS0_13AUnaryFunctorIsssZZZNS0_21heaviside_kernel_cudaERNS_18TensorIteratorBaseEENKUlvE_clEvENKUlvE3_clEvEUlssE_EESt5arrayIPcLm2EEEEviT0_T1_,"a",@progbits
	.sectionflags	@""
	.align	4
.nv.constant0._ZN2at6native29vectorized_elementwise_kernelILi4ENS0_13AUnaryFunctorIsssZZZNS0_21heaviside_kernel_cudaERNS_18TensorIteratorBaseEENKUlvE_clEvENKUlvE3_clEvEUlssE_EESt5arrayIPcLm2EEEEviT0_T1_:
	.zero		552


//--------------------- .nv.constant0._ZN2at6native29vectorized_elementwise_kernelILi8ENS0_13AUnaryFunctorIsssZZZNS0_21heaviside_kernel_cudaERNS_18TensorIteratorBaseEENKUlvE_clEvENKUlvE3_clEvEUlssE_EESt5arrayIPcLm2EEEEviT0_T1_ --------------------------
	.section	.nv.constant0._ZN2at6native29vectorized_elementwise_kernelILi8ENS0_13AUnaryFunctorIsssZZZNS0_21heaviside_kernel_cudaERNS_18TensorIteratorBaseEENKUlvE_clEvENKUlvE3_clEvEUlssE_EESt5arrayIPcLm2EEEEviT0_T1_,"a",@progbits
	.sectionflags	@""
	.align	4
.nv.constant0._ZN2at6native29vectorized_elementwise_kernelILi8ENS0_13AUnaryFunctorIsssZZZNS0_21heaviside_kernel_cudaERNS_18TensorIteratorBaseEENKUlvE_clEvENKUlvE3_clEvEUlssE_EESt5arrayIPcLm2EEEEviT0_T1_:
	.zero		552


//--------------------- .nv.constant0._ZN2at6native18elementwise_kernelILi128ELi4EZNS0_15gpu_kernel_implINS0_13BinaryFunctorIlllZZZNS0_21heaviside_kernel_cudaERNS_18TensorIteratorBaseEENKUlvE_clEvENKUlvE2_clEvEUlllE_EEEEvS5_RKT_EUliE_EEviT1_ --------------------------
	.section	.nv.constant0._ZN2at6native18elementwise_kernelILi128ELi4EZNS0_15gpu_kernel_implINS0_13BinaryFunctorIlllZZZNS0_21heaviside_kernel_cudaERNS_18TensorIteratorBaseEENKUlvE_clEvENKUlvE2_clEvEUlllE_EEEEvS5_RKT_EUliE_EEviT1_,"a",@progbits
	.sectionflags	@""
	.align	4
.nv.constant0._ZN2at6native18elementwise_kernelILi128ELi4EZNS0_15gpu_kernel_implINS0_13BinaryFunctorIlllZZZNS0_21heaviside_kernel_cudaERNS_18TensorIteratorBaseEENKUlvE_clEvENKUlvE2_clEvEUlllE_EEEEvS5_RKT_EUliE_EEviT1_:
	.zero		1184


//--------------------- .nv.constant0._ZN2at6native27unrolled_elementwise_kernelINS0_13BinaryFunctorIlllZZZNS0_21heaviside_kernel_cudaERNS_18TensorIteratorBaseEENKUlvE_clEvENKUlvE2_clEvEUlllE_EESt5arrayIPcLm3EELi4E23TrivialOffsetCalculatorILi2EjESC_ILi1EjENS0_6memory12LoadWithCastILi2EEENSF_13StoreWithCastILi1EEEEEviT_T0_T2_T3_T4_T5_ --------------------------
	.section	.nv.constant0._ZN2at6native27unrolled_elementwise_kernelINS0_13BinaryFunctorIlllZZZNS0_21heaviside_kernel_cudaERNS_18TensorIteratorBaseEENKUlvE_clEvENKUlvE2_clEvEUlllE_EESt5arrayIPcLm3EELi4E23TrivialOffsetCalculatorILi2EjESC_ILi1EjENS0_6memory12LoadWithCastILi2EEENSF_13StoreWithCastILi1EEEEEviT_T0_T2_T3_T4_T5_,"a",@progbits
	.sectionflags	@""
	.align	4
.nv.constant0._ZN2at6native27unrolled_elementwise_kernelINS0_13BinaryFunctorIlllZZZNS0_21heaviside_kernel_cudaERNS_18TensorIteratorBaseEENKUlvE_clEvENKUlvE2_clEvEUlllE_EESt5arrayIPcLm3EELi4E23TrivialOffsetCalculatorILi2EjESC_ILi1EjENS0_6memory12LoadWithCastILi2EEENSF_13StoreWithCastILi1EEEEEviT_T0_T2_T3_T4_T5_:
	.zero		584


//--------------------- .nv.constant0._ZN2at6native18elementwise_kernelILi128ELi2EZNS0_22gpu_kernel_impl_nocastINS0_13BinaryFunctorIlllZZZNS0_21heaviside_kernel_cudaERNS_18TensorIteratorBaseEENKUlvE_clEvENKUlvE2_clEvEUlllE_EEEEvS5_RKT_EUliE_EEviT1_ --------------------------
	.section	.nv.constant0._ZN2at6native18elementwise_kernelILi128ELi2EZNS0_22gpu_kernel_impl_nocastINS0_13BinaryFunctorIlllZZZNS0_21heaviside_kernel_cudaERNS_18TensorIteratorBaseEENKUlvE_clEvENKUlvE2_clEvEUlllE_EEEEvS5_RKT_EUliE_EEviT1_,"a",@progbits
	.sectionflags	@""
	.align	4
.nv.constant0._ZN2at6native18elementwise_kernelILi128ELi2EZNS0_22gpu_kernel_impl_nocastINS0_13BinaryFunctorIlllZZZNS0_21heaviside_kernel_cudaERNS_18TensorIteratorBaseEENKUlvE_clEvENKUlvE2_clEvEUlllE_EEEEvS5_RKT_EUliE_EEviT1_:
	.zero		1184


//--------------------- .nv.constant0._ZN2at6native27unrolled_elementwise_kernelINS0_13BinaryFunctorIlllZZZNS0_21heaviside_kernel_cudaERNS_18TensorIteratorBaseEENKUlvE_clEvENKUlvE2_clEvEUlllE_EESt5arrayIPcLm3EELi4E23TrivialOffsetCalculatorILi2EjESC_ILi1EjENS0_6memory15LoadWithoutCastENSF_16StoreWithoutCastEEEviT_T0_T2_T3_T4_T5_ --------------------------
	.section	.nv.constant0._ZN2at6native27unrolled_elementwise_kernelINS0_13BinaryFunctorIlllZZZNS0_21heaviside_kernel_cudaERNS_18TensorIteratorBaseEENKUlvE_clEvENKUlvE2_clEvEUlllE_EESt5arrayIPcLm3EELi4E23TrivialOffsetCalculatorILi2EjESC_ILi1EjENS0_6memory15LoadWithoutCastENSF_16StoreWithoutCastEEEviT_T0_T2_T3_T4_T5_,"a",@progbits
	.sectionflags	@""
	.align	4
.nv.constant0._ZN2at6native27unrolled_elementwise_kernelINS0_13BinaryFunctorIlllZZZNS0_21heaviside_kernel_cudaERNS_18TensorIteratorBaseEENKUlvE_clEvENKUlvE2_clEvEUlllE_EESt5arrayIPcLm3EELi4E23TrivialOffsetCalculatorILi2EjESC_ILi1EjENS0_6memory15LoadWithoutCastENSF_16StoreWithoutCastEEEviT_T0_T2_T3_T4_T5_:
	.zero		564


//--------------------- .nv.constant0._ZN2at6native29vectorized_elementwise_kernelILi2ENS0_13BinaryFunctorIlllZZZNS0_21heaviside_kernel_cudaERNS_18TensorIteratorBaseEENKUlvE_clEvENKUlvE2_clEvEUlllE_EESt5arrayIPcLm3EEEEviT0_T1_ --------------------------
	.section	.nv.constant0._ZN2at6native29vectorized_elementwise_kernelILi2ENS0_13BinaryFunctorIlllZZZNS0_21heaviside_kernel_cudaERNS_18TensorIteratorBaseEENKUlvE_clEvENKUlvE2_clEvEUlllE_EESt5arrayIPcLm3EEEEviT0_T1_,"a",@progbits
	.sectionflags	@""
	.align	4
.nv.constant0._ZN2at6native29vectorized_elementwise_kernelILi2ENS0_13BinaryFunctorIlllZZZNS0_21heaviside_kernel_cudaERNS_18TensorIteratorBaseEENKUlvE_clEvENKUlvE2_clEvEUlllE_EESt5arrayIPcLm3EEEEviT0_T1_:
	.zero		560


//--------------------- .nv.constant0._ZN2at6native29vectorized_elementwise_kernelILi4ENS0_13BinaryFunctorIlllZZZNS0_21heaviside_kernel_cudaERNS_18TensorIteratorBaseEENKUlvE_clEvENKUlvE2_clEvEUlllE_EESt5arrayIPcLm3EEEEviT0_T1_ --------------------------
	.section	.nv.constant0._ZN2at6native29vectorized_elementwise_kernelILi4ENS0_13BinaryFunctorIlllZZZNS0_21heaviside_kernel_cudaERNS_18TensorIteratorBaseEENKUlvE_clEvENKUlvE2_clEvEUlllE_EESt5arrayIPcLm3EEEEviT0_T1_,"a",@progbits
	.sectionflags	@""
	.align	4
.nv.constant0._ZN2at6native29vectorized_elementwise_kernelILi4ENS0_13BinaryFunctorIlllZZZNS0_21heaviside_kernel_cudaERNS_18TensorIteratorBaseEENKUlvE_clEvENKUlvE2_clEvEUlllE_EESt5arrayIPcLm3EEEEviT0_T1_:
	.zero		560


//--------------------- .nv.constant0._ZN2at6native29vectorized_elementwise_kernelILi8ENS0_13BinaryFunctorIlllZZZNS0_21heaviside_kernel_cudaERNS_18TensorIteratorBaseEENKUlvE_clEvENKUlvE2_clEvEUlllE_EESt5arrayIPcLm3EEEEviT0_T1_ --------------------------
	.section	.nv.constant0._ZN2at6native29vectorized_elementwise_kernelILi8ENS0_13BinaryFunctorIlllZZZNS0_21heaviside_kernel_cudaERNS_18TensorIteratorBaseEENKUlvE_clEvENKUlvE2_clEvEUlllE_EESt5arrayIPcLm3EEEEviT0_T1_,"a",@progbits
	.sectionflags	@""
	.align	4
.nv.constant0._ZN2at6native29vectorized_elementwise_kernelILi8ENS0_13BinaryFunctorIlllZZZNS0_21heaviside_kernel_cudaERNS_18TensorIteratorBaseEENKUlvE_clEvENKUlvE2_clEvEUlllE_EESt5arrayIPcLm3EEEEviT0_T1_:
	.zero		560


//--------------------- .nv.constant0._ZN2at6native18elementwise_kernelILi128ELi4EZNS0_15gpu_kernel_implINS0_13BUnaryFunctorIlllZZZNS0_21heaviside_kernel_cudaERNS_18TensorIteratorBaseEENKUlvE_clEvENKUlvE2_clEvEUlllE_EEEEvS5_RKT_EUliE_EEviT1_ --------------------------
	.section	.nv.constant0._ZN2at6native18elementwise_kernelILi128ELi4EZNS0_15gpu_kernel_implINS0_13BUnaryFunctorIlllZZZNS0_21heaviside_kernel_cudaERNS_18TensorIteratorBaseEENKUlvE_clEvENKUlvE2_clEvEUlllE_EEEEvS5_RKT_EUliE_EEviT1_,"a",@progbits
	.sectionflags	@""
	.align	4
.nv.constant0._ZN2at6native18elementwise_kernelILi128ELi4EZNS0_15gpu_kernel_implINS0_13BUnaryFunctorIlllZZZNS0_21heaviside_kernel_cudaERNS_18TensorIteratorBaseEENKUlvE_clEvENKUlvE2_clEvEUlllE_EEEEvS5_RKT_EUliE_EEviT1_:
	.zero		1088


//--------------------- .nv.constant0._ZN2at6native27unrolled_elementwise_kernelINS0_13BUnaryFunctorIlllZZZNS0_21heaviside_kernel_cudaERNS_18TensorIteratorBaseEENKUlvE_clEvENKUlvE2_clEvEUlllE_EESt5arrayIPcLm2EELi4E23TrivialOffsetCalculatorILi1EjESD_NS0_6memory12LoadWithCastILi1EEENSE_13StoreWithCastILi1EEEEEviT_T0_T2_T3_T4_T5_ --------------------------
	.section	.nv.constant0._ZN2at6native27unrolled_elementwise_kernelINS0_13BUnaryFunctorIlllZZZNS0_21heaviside_kernel_cudaERNS_18TensorIteratorBaseEENKUlvE_clEvENKUlvE2_clEvEUlllE_EESt5arrayIPcLm2EELi4E23TrivialOffsetCalculatorILi1EjESD_NS0_6memory12LoadWithCastILi1EEENSE_13StoreWithCastILi1EEEEEviT_T0_T2_T3_T4_T5_,"a",@progbits
	.sectionflags	@""
	.align	4
.nv.constant0._ZN2at6native27unrolled_elementwise_kernelINS0_13BUnaryFunctorIlllZZZNS0_21heaviside_kernel_cudaERNS_18TensorIteratorBaseEENKUlvE_clEvENKUlvE2_clEvEUlllE_EESt5arrayIPcLm2EELi4E23TrivialOffsetCalculatorILi1EjESD_NS0_6memory12LoadWithCastILi1EEENSE_13StoreWithCastILi1EEEEEviT_T0_T2_T3_T4_T5_:
	.zero		588


//--------------------- .nv.constant0._ZN2at6native18elementwise_kernelILi128ELi2EZNS0_22gpu_kernel_impl_nocastINS0_13BUnaryFunctorIlllZZZNS0_21heaviside_kernel_cudaERNS_18TensorIteratorBaseEENKUlvE_clEvENKUlvE2_clEvEUlllE_EEEEvS5_RKT_EUliE_EEviT1_ --------------------------
	.section	.nv.constant0._ZN2at6native18elementwise_kernelILi128ELi2EZNS0_22gpu_kernel_impl_nocastINS0_13BUnaryFunctorIlllZZZNS0_21heaviside_kernel_cudaERNS_18TensorIteratorBaseEENKUlvE_clEvENKUlvE2_clEvEUlllE_EEEEvS5_RKT_EUliE_EEviT1_,"a",@progbits
	.sectionflags	@""
	.align	4
.nv.constant0._ZN2at6native18elementwise_kernelILi128ELi2EZNS0_22gpu_kernel_impl_nocastINS0_13BUnaryFunctorIlllZZZNS0_21heaviside_kernel_cudaERNS_18TensorIteratorBaseEENKUlvE_clEvENKUlvE2_clEvEUlllE_EEEEvS5_RKT_EUliE_EEviT1_:
	.zero		1080


//--------------------- .nv.constant0._ZN2at6native27unrolled_elementwise_kernelINS0_13BUnaryFunctorIlllZZZNS0_21heaviside_kernel_cudaERNS_18TensorIteratorBaseEENKUlvE_clEvENKUlvE2_clEvEUlllE_EESt5arrayIPcLm2EELi4E23TrivialOffsetCalculatorILi1EjESD_NS0_6memory15LoadWithoutCastENSE_16StoreWithoutCastEEEviT_T0_T2_T3_T4_T5_ --------------------------
	.section	.nv.constant0._ZN2at6native27unrolled_elementwise_kernelINS0_13BUnaryFunctorIlllZZZNS0_21heaviside_kernel_cudaERNS_18TensorIteratorBaseEENKUlvE_clEvENKUlvE2_clEvEUlllE_EESt5arrayIPcLm2EELi4E23TrivialOffsetCalculatorILi1EjESD_NS0_6memory15LoadWithoutCastENSE_16StoreWithoutCastEEEviT_T0_T2_T3_T4_T5_,"a",@progbits
	.sectionflags	@""
	.align	4
.nv.constant0._ZN2at6native27unrolled_elementwise_kernelINS0_13BUnaryFunctorIlllZZZNS0_21heaviside_kernel_cudaERNS_18TensorIteratorBaseEENKUlvE_clEvENKUlvE2_clEvEUlllE_EESt5arrayIPcLm2EELi4E23TrivialOffsetCalculatorILi1EjESD_NS0_6memory15LoadWithoutCastENSE_16StoreWithoutCastEEEviT_T0_T2_T3_T4_T5_:
	.zero		572


//--------------------- .nv.constant0._ZN2at6native29vectorized_elementwise_kernelILi2ENS0_13BUnaryFunctorIlllZZZNS0_21heaviside_kernel_cudaERNS_18TensorIteratorBaseEENKUlvE_clEvENKUlvE2_clEvEUlllE_EESt5arrayIPcLm2EEEEviT0_T1_ --------------------------
	.section	.nv.constant0._ZN2at6native29vectorized_elementwise_kernelILi2ENS0_13BUnaryFunctorIlllZZZNS0_21heaviside_kernel_cudaERNS_18TensorIteratorBaseEENKUlvE_clEvENKUlvE2_clEvEUlllE_EESt5arrayIPcLm2EEEEviT0_T1_,"a",@progbits
	.sectionflags	@""
	.align	4
.nv.constant0._ZN2at6native29vectorized_elementwise_kernelILi2ENS0_13BUnaryFunctorIlllZZZNS0_21heaviside_kernel_cudaERNS_18TensorIteratorBaseEENKUlvE_clEvENKUlvE2_clEvEUlllE_EESt5arrayIPcLm2EEEEviT0_T1_:
	.zero		568


//--------------------- .nv.constant0._ZN2at6native29vectorized_elementwise_kernelILi4ENS0_13BUnaryFunctorIlllZZZNS0_21heaviside_kernel_cudaERNS_18TensorIteratorBaseEENKUlvE_clEvENKUlvE2_clEvEUlllE_EESt5arrayIPcLm2EEEEviT0_T1_ --------------------------
	.section	.nv.constant0._ZN2at6native29vectorized_elementwise_kernelILi4ENS0_13BUnaryFunctorIlllZZZNS0_21heaviside_kernel_cudaERNS_18TensorIteratorBaseEENKUlvE_clEvENKUlvE2_clEvEUlllE_EESt5arrayIPcLm2EEEEviT0_T1_,"a",@progbits
	.sectionflags	@""
	.align	4
.nv.constant0._ZN2at6native29vectorized_elementwise_kernelILi4ENS0_13BUnaryFunctorIlllZZZNS0_21heaviside_kernel_cudaERNS_18TensorIteratorBaseEENKUlvE_clEvENKUlvE2_clEvEUlllE_EESt5arrayIPcLm2EEEEviT0_T1_:
	.zero		568


//--------------------- .nv.constant0._ZN2at6native29vectorized_elementwise_kernelILi8ENS0_13BUnaryFunctorIlllZZZNS0_21heaviside_kernel_cudaERNS_18TensorIteratorBaseEENKUlvE_clEvENKUlvE2_clEvEUlllE_EESt5arrayIPcLm2EEEEviT0_T1_ --------------------------
	.section	.nv.constant0._ZN2at6native29vectorized_elementwise_kernelILi8ENS0_13BUnaryFunctorIlllZZZNS0_21heaviside_kernel_cudaERNS_18TensorIteratorBaseEENKUlvE_clEvENKUlvE2_clEvEUlllE_EESt5arrayIPcLm2EEEEviT0_T1_,"a",@progbits
	.sectionflags	@""
	.align	4
.nv.constant0._ZN2at6native29vectorized_elementwise_kernelILi8ENS0_13BUnaryFunctorIlllZZZNS0_21heaviside_kernel_cudaERNS_18TensorIteratorBaseEENKUlvE_clEvENKUlvE2_clEvEUlllE_EESt5arrayIPcLm2EEEEviT0_T1_:
	.zero		568


//--------------------- .nv.constant0._ZN2at6native18elementwise_kernelILi128ELi4EZNS0_15gpu_kernel_implINS0_13AUnaryFunctorIlllZZZNS0_21heaviside_kernel_cudaERNS_18TensorIteratorBaseEENKUlvE_clEvENKUlvE2_clEvEUlllE_EEEEvS5_RKT_EUliE_EEviT1_ --------------------------
	.section	.nv.constant0._ZN2at6native18elementwise_kernelILi128ELi4EZNS0_15gpu_kernel_implINS0_13AUnaryFunctorIlllZZZNS0_21heaviside_kernel_cudaERNS_18TensorIteratorBaseEENKUlvE_clEvENKUlvE2_clEvEUlllE_EEEEvS5_RKT_EUliE_EEviT1_,"a",@progbits
	.sectionflags	@""
	.align	4
.nv.constant0._ZN2at6native18elementwise_kernelILi128ELi4EZNS0_15gpu_kernel_implINS0_13AUnaryFunctorIlllZZZNS0_21heaviside_kernel_cudaERNS_18TensorIteratorBaseEENKUlvE_clEvENKUlvE2_clEvEUlllE_EEEEvS5_RKT_EUliE_EEviT1_:
	.zero		1088


//--------------------- .nv.constant0._ZN2at6native27unrolled_elementwise_kernelINS0_13AUnaryFunctorIlllZZZNS0_21heaviside_kernel_cudaERNS_18TensorIteratorBaseEENKUlvE_clEvENKUlvE2_clEvEUlllE_EESt5arrayIPcLm2EELi4E23TrivialOffsetCalculatorILi1EjESD_NS0_6memory12LoadWithCastILi1EEENSE_13StoreWithCastILi1EEEEEviT_T0_T2_T3_T4_T5_ --------------------------
	.section	.nv.constant0._ZN2at6native27unrolled_elementwise_kernelINS0_13AUnaryFunctorIlllZZZNS0_21heaviside_kernel_cudaERNS_18TensorIteratorBaseEENKUlvE_clEvENKUlvE2_clEvEUlllE_EESt5arrayIPcLm2EELi4E23TrivialOffsetCalculatorILi1EjESD_NS0_6memory12LoadWithCastILi1EEENSE_13StoreWithCastILi1EEEEEviT_T0_T2_T3_T4_T5_,"a",@progbits
	.sectionflags	@""
	.align	4
.nv.constant0._ZN2at6native27unrolled_elementwise_kernelINS0_13AUnaryFunctorIlllZZZNS0_21heaviside_kernel_cudaERNS_18TensorIteratorBaseEENKUlvE_clEvENKUlvE2_clEvEUlllE_EESt5arrayIPcLm2EELi4E23TrivialOffsetCalculatorILi1EjESD_NS0_6memory12LoadWithCastILi1EEENSE_13StoreWithCastILi1EEEEEviT_T0_T2_T3_T4_T5_:
	.zero		588


//--------------------- .nv.constant0._ZN2at6native18elementwise_kernelILi128ELi2EZNS0_22gpu_kernel_impl_nocastINS0_13AUnaryFunctorIlllZZZNS0_21heaviside_kernel_cudaERNS_18TensorIteratorBaseEENKUlvE_clEvENKUlvE2_clEvEUlllE_EEEEvS5_RKT_EUliE_EEviT1_ --------------------------
	.section	.nv.constant0._ZN2at6native18elementwise_kernelILi128ELi2EZNS0_22gpu_kernel_impl_nocastINS0_13AUnaryFunctorIlllZZZNS0_21heaviside_kernel_cudaERNS_18TensorIteratorBaseEENKUlvE_clEvENKUlvE2_clEvEUlllE_EEEEvS5_RKT_EUliE_EEviT1_,"a",@progbits
	.sectionflags	@""
	.align	4
.nv.constant0._ZN2at6native18elementwise_kernelILi128ELi2EZNS0_22gpu_kernel_impl_nocastINS0_13AUnaryFunctorIlllZZZNS0_21heaviside_kernel_cudaERNS_18TensorIteratorBaseEENKUlvE_clEvENKUlvE2_clEvEUlllE_EEEEvS5_RKT_EUliE_EEviT1_:
	.zero		1080


//--------------------- .nv.constant0._ZN2at6native27unrolled_elementwise_kernelINS0_13AUnaryFunctorIlllZZZNS0_21heaviside_kernel_cudaERNS_18TensorIteratorBaseEENKUlvE_clEvENKUlvE2_clEvEUlllE_EESt5arrayIPcLm2EELi4E23TrivialOffsetCalculatorILi1EjESD_NS0_6memory15LoadWithoutCastENSE_16StoreWithoutCastEEEviT_T0_T2_T3_T4_T5_ --------------------------
	.section	.nv.constant0._ZN2at6native27unrolled_elementwise_kernelINS0_13AUnaryFunctorIlllZZZNS0_21heaviside_kernel_cudaERNS_18TensorIteratorBaseEENKUlvE_clEvENKUlvE2_clEvEUlllE_EESt5arrayIPcLm2EELi4E23TrivialOffsetCalculatorILi1EjESD_NS0_6memory15LoadWithoutCastENSE_16StoreWithoutCastEEEviT_T0_T2_T3_T4_T5_,"a",@progbits
	.sectionflags	@""
	.align	4
.nv.constant0._ZN2at6native27unrolled_elementwise_kernelINS0_13AUnaryFunctorIlllZZZNS0_21heaviside_kernel_cudaERNS_18TensorIteratorBaseEENKUlvE_clEvENKUlvE2_clEvEUlllE_EESt5arrayIPcLm2EELi4E23TrivialOffsetCalculatorILi1EjESD_NS0_6memory15LoadWithoutCastENSE_16StoreWithoutCastEEEviT_T0_T2_T3_T4_T5_:
	.zero		572


//--------------------- .nv.constant0._ZN2at6native29vectorized_elementwise_kernelILi2ENS0_13AUnaryFunctorIlllZZZNS0_21heaviside_kernel_cudaERNS_18TensorIteratorBaseEENKUlvE_clEvENKUlvE2_clEvEUlllE_EESt5arrayIPcLm2EEEEviT0_T1_ --------------------------
	.section	.nv.constant0._ZN2at6native29vectorized_elementwise_kernelILi2ENS0_13AUnaryFunctorIlllZZZNS0_21heaviside_kernel_cudaERNS_18TensorIteratorBaseEENKUlvE_clEvENKUlvE2_clEvEUlllE_EESt5arrayIPcLm2EEEEviT0_T1_,"a",@progbits
	.sectionflags	@""
	.align	4
.nv.constant0._ZN2at6native29vectorized_elementwise_kernelILi2ENS0_13AUnaryFunctorIlllZZZNS0_21heaviside_kernel_cudaERNS_18TensorIteratorBaseEENKUlvE_clEvENKUlvE2_clEvEUlllE_EESt5arrayIPcLm2EEEEviT0_T1_:
	.zero		568


//--------------------- .nv.constant0._ZN2at6native29vectorized_elementwise_kernelILi4ENS0_13AUnaryFunctorIlllZZZNS0_21heaviside_kernel_cudaERNS_18TensorIteratorBaseEENKUlvE_clEvENKUlvE2_clEvEUlllE_EESt5arrayIPcLm2EEEEviT0_T1_ --------------------------
	.section	.nv.constant0._ZN2at6native29vectorized_elementwise_kernelILi4ENS0_13AUnaryFunctorIlllZZZNS0_21heaviside_kernel_cudaERNS_18TensorIteratorBaseEENKUlvE_clEvENKUlvE2_clEvEUlllE_EESt5arrayIPcLm2EEEEviT0_T1_,"a",@progbits
	.sectionflags	@""
	.align	4
.nv.constant0._ZN2at6native29vectorized_elementwise_kernelILi4ENS0_13AUnaryFunctorIlllZZZNS0_21heaviside_kernel_cudaERNS_18TensorIteratorBaseEENKUlvE_clEvENKUlvE2_clEvEUlllE_EESt5arrayIPcLm2EEEEviT0_T1_:
	.zero		568


//--------------------- .nv.constant0._ZN2at6native29vectorized_elementwise_kernelILi8ENS0_13AUnaryFunctorIlllZZZNS0_21heaviside_kernel_cudaERNS_18TensorIteratorBaseEENKUlvE_clEvENKUlvE2_clEvEUlllE_EESt5arrayIPcLm2EEEEviT0_T1_ --------------------------
	.section	.nv.constant0._ZN2at6native29vectorized_elementwise_kernelILi8ENS0_13AUnaryFunctorIlllZZZNS0_21heaviside_kernel_cudaERNS_18TensorIteratorBaseEENKUlvE_clEvENKUlvE2_clEvEUlllE_EESt5arrayIPcLm2EEEEviT0_T1_,"a",@progbits
	.sectionflags	@""
	.align	4
.nv.constant0._ZN2at6native29vectorized_elementwise_kernelILi8ENS0_13AUnaryFunctorIlllZZZNS0_21heaviside_kernel_cudaERNS_18TensorIteratorBaseEENKUlvE_clEvENKUlvE2_clEvEUlllE_EESt5arrayIPcLm2EEEEviT0_T1_:
	.zero		568


//--------------------- .nv.constant0._ZN2at6native18elementwise_kernelILi128ELi4EZNS0_15gpu_kernel_implINS0_13BinaryFunctorIiiiZZZNS0_21heaviside_kernel_cudaERNS_18TensorIteratorBaseEENKUlvE_clEvENKUlvE1_clEvEUliiE_EEEEvS5_RKT_EUliE_EEviT1_ --------------------------
	.section	.nv.constant0._ZN2at6native18elementwise_kernelILi128ELi4EZNS0_15gpu_kernel_implINS0_13BinaryFunctorIiiiZZZNS0_21heaviside_kernel_cudaERNS_18TensorIteratorBaseEENKUlvE_clEvENKUlvE1_clEvEUliiE_EEEEvS5_RKT_EUliE_EEviT1_,"a",@progbits
	.sectionflags	@""
	.align	4
.nv.constant0._ZN2at6native18elementwise_kernelILi128ELi4EZNS0_15gpu_kernel_implINS0_13BinaryFunctorIiiiZZZNS0_21heaviside_kernel_cudaERNS_18TensorIteratorBaseEENKUlvE_clEvENKUlvE1_clEvEUliiE_EEEEvS5_RKT_EUliE_EEviT1_:
	.zero		1184


//--------------------- .nv.constant0._ZN2at6native27unrolled_elementwise_kernelINS0_13BinaryFunctorIiiiZZZNS0_21heaviside_kernel_cudaERNS_18TensorIteratorBaseEENKUlvE_clEvENKUlvE1_clEvEUliiE_EESt5arrayIPcLm3EELi4E23TrivialOffsetCalculatorILi2EjESC_ILi1EjENS0_6memory12LoadWithCastILi2EEENSF_13StoreWithCastILi1EEEEEviT_T0_T2_T3_T4_T5_ --------------------------
	.section	.nv.constant0._ZN2at6native27unrolled_elementwise_kernelINS0_13BinaryFunctorIiiiZZZNS0_21heaviside_kernel_cudaERNS_18TensorIteratorBaseEENKUlvE_clEvENKUlvE1_clEvEUliiE_EESt5arrayIPcLm3EELi4E23TrivialOffsetCalculatorILi2EjESC_ILi1EjENS0_6memory12LoadWithCastILi2EEENSF_13StoreWithCastILi1EEEEEviT_T0_T2_T3_T4_T5_,"a",@progbits
	.sectionflags	@""
	.align	4
.nv.constant0._ZN2at6native27unrolled_elementwise_kernelINS0_13BinaryFunctorIiiiZZZNS0_21heaviside_kernel_cudaERNS_18TensorIteratorBaseEENKUlvE_clEvENKUlvE1_clEvEUliiE_EESt5arrayIPcLm3EELi4E23TrivialOffsetCalculatorILi2EjESC_ILi1EjENS0_6memory12LoadWithCastILi2EEENSF_13StoreWithCastILi1EEEEEviT_T0_T2_T3_T4_T5_:
	.zero		584


//--------------------- .nv.constant0._ZN2at6native18elementwise_kernelILi128ELi2EZNS0_22gpu_kernel_impl_nocastINS0_13BinaryFunctorIiiiZZZNS0_21heaviside_kernel_cudaERNS_18TensorIteratorBaseEENKUlvE_clEvENKUlvE1_clEvEUliiE_EEEEvS5_RKT_EUliE_EEviT1_ --------------------------
	.section	.nv.constant0._ZN2at6native18elementwise_kernelILi128ELi2EZNS0_22gpu_kernel_impl_nocastINS0_13BinaryFunctorIiiiZZZNS0_21heaviside_kernel_cudaERNS_18TensorIteratorBaseEENKUlvE_clEvENKUlvE1_clEvEUliiE_EEEEvS5_RKT_EUliE_EEviT1_,"a",@progbits
	.sectionflags	@""
	.align	4
.nv.constant0._ZN2at6native18elementwise_kernelILi128ELi2EZNS0_22gpu_kernel_impl_nocastINS0_13BinaryFunctorIiiiZZZNS0_21heaviside_kernel_cudaERNS_18TensorIteratorBaseEENKUlvE_clEvENKUlvE1_clEvEUliiE_EEEEvS5_RKT_EUliE_EEviT1_:
	.zero		1184


//--------------------- .nv.constant0._ZN2at6native27unrolled_elementwise_kernelINS0_13BinaryFunctorIiiiZZZNS0_21heaviside_kernel_cudaERNS_18TensorIteratorBaseEENKUlvE_clEvENKUlvE1_clEvEUliiE_EESt5arrayIPcLm3EELi4E23TrivialOffsetCalculatorILi2EjESC_ILi1EjENS0_6memory15LoadWithoutCastENSF_16StoreWithoutCastEEEviT_T0_T2_T3_T4_T5_ --------------------------
	.section	.nv.constant0._ZN2at6native27unrolled_elementwise_kernelINS0_13BinaryFunctorIiiiZZZNS0_21heaviside_kernel_cudaERNS_18TensorIteratorBaseEENKUlvE_clEvENKUlvE1_clEvEUliiE_EESt5arrayIPcLm3EELi4E23TrivialOffsetCalculatorILi2EjESC_ILi1EjENS0_6memory15LoadWithoutCastENSF_16StoreWithoutCastEEEviT_T0_T2_T3_T4_T5_,"a",@progbits
	.sectionflags	@""
	.align	4
.nv.constant0._ZN2at6native27unrolled_elementwise_kernelINS0_13BinaryFunctorIiiiZZZNS0_21heaviside_kernel_cudaERNS_18TensorIteratorBaseEENKUlvE_clEvENKUlvE1_clEvEUliiE_EESt5arrayIPcLm3EELi4E23TrivialOffsetCalculatorILi2EjESC_ILi1EjENS0_6memory15LoadWithoutCastENSF_16StoreWithoutCastEEEviT_T0_T2_T3_T4_T5_:
	.zero		564


//--------------------- .nv.constant0._ZN2at6native29vectorized_elementwise_kernelILi2ENS0_13BinaryFunctorIiiiZZZNS0_21heaviside_kernel_cudaERNS_18TensorIteratorBaseEENKUlvE_clEvENKUlvE1_clEvEUliiE_EESt5arrayIPcLm3EEEEviT0_T1_ --------------------------
	.section	.nv.constant0._ZN2at6native29vectorized_elementwise_kernelILi2ENS0_13BinaryFunctorIiiiZZZNS0_21heaviside_kernel_cudaERNS_18TensorIteratorBaseEENKUlvE_clEvENKUlvE1_clEvEUliiE_EESt5arrayIPcLm3EEEEviT0_T1_,"a",@progbits
	.sectionflags	@""
	.align	4
.nv.constant0._ZN2at6native29vectorized_elementwise_kernelILi2ENS0_13BinaryFunctorIiiiZZZNS0_21heaviside_kernel_cudaERNS_18TensorIteratorBaseEENKUlvE_clEvENKUlvE1_clEvEUliiE_EESt5arrayIPcLm3EEEEviT0_T1_:
	.zero		560


//--------------------- .nv.constant0._ZN2at6native29vectorized_elementwise_kernelILi4ENS0_13BinaryFunctorIiiiZZZNS0_21heaviside_kernel_cudaERNS_18TensorIteratorBaseEENKUlvE_clEvENKUlvE1_clEvEUliiE_EESt5arrayIPcLm3EEEEviT0_T1_ --------------------------
	.section	.nv.constant0._ZN2at6native29vectorized_elementwise_kernelILi4ENS0_13BinaryFunctorIiiiZZZNS0_21heaviside_kernel_cudaERNS_18TensorIteratorBaseEENKUlvE_clEvENKUlvE1_clEvEUliiE_EESt5arrayIPcLm3EEEEviT0_T1_,"a",@progbits
	.sectionflags	@""
	.align	4
.nv.constant0._ZN2at6native29vectorized_elementwise_kernelILi4ENS0_13BinaryFunctorIiiiZZZNS0_21heaviside_kernel_cudaERNS_18TensorIteratorBaseEENKUlvE_clEvENKUlvE1_clEvEUliiE_EESt5arrayIPcLm3EEEEviT0_T1_:
	.zero		560


//--------------------- .nv.constant0._ZN2at6native29vectorized_elementwise_kernelILi8ENS0_13BinaryFunctorIiiiZZZNS0_21heaviside_kernel_cudaERNS_18TensorIteratorBaseEENKUlvE_clEvENKUlvE1_clEvEUliiE_EESt5arrayIPcLm3EEEEviT0_T1_ --------------------------
	.section	.nv.constant0._ZN2at6native29vectorized_elementwise_kernelILi8ENS0_13BinaryFunctorIiiiZZZNS0_21heaviside_kernel_cudaERNS_18TensorIteratorBaseEENKUlvE_clEvENKUlvE1_clEvEUliiE_EESt5arrayIPcLm3EEEEviT0_T1_,"a",@progbits
	.sectionflags	@""
	.align	4
.nv.constant0._ZN2at6native29vectorized_elementwise_kernelILi8ENS0_13BinaryFunctorIiiiZZZNS0_21heaviside_kernel_cudaERNS_18TensorIteratorBaseEENKUlvE_clEvENKUlvE1_clEvEUliiE_EESt5arrayIPcLm3EEEEviT0_T1_:
	.zero		560


//--------------------- .nv.constant0._ZN2at6native18elementwise_kernelILi128ELi4EZNS0_15gpu_kernel_implINS0_13BUnaryFunctorIiiiZZZNS0_21heaviside_kernel_cudaERNS_18TensorIteratorBaseEENKUlvE_clEvENKUlvE1_clEvEUliiE_EEEEvS5_RKT_EUliE_EEviT1_ --------------------------
	.section	.nv.constant0._ZN2at6native18elementwise_kernelILi128ELi4EZNS0_15gpu_kernel_implINS0_13BUnaryFunctorIiiiZZZNS0_21heaviside_kernel_cudaERNS_18TensorIteratorBaseEENKUlvE_clEvENKUlvE1_clEvEUliiE_EEEEvS5_RKT_EUliE_EEviT1_,"a",@progbits
	.sectionflags	@""
	.align	4
.nv.constant0._ZN2at6native18elementwise_kernelILi128ELi4EZNS0_15gpu_kernel_implINS0_13BUnaryFunctorIiiiZZZNS0_21heaviside_kernel_cudaERNS_18TensorIteratorBaseEENKUlvE_clEvENKUlvE1_clEvEUliiE_EEEEvS5_RKT_EUliE_EEviT1_:
	.zero		1080


//--------------------- .nv.constant0._ZN2at6native27unrolled_elementwise_kernelINS0_13BUnaryFunctorIiiiZZZNS0_21heaviside_kernel_cudaERNS_18TensorIteratorBaseEENKUlvE_clEvENKUlvE1_clEvEUliiE_EESt5arrayIPcLm2EELi4E23TrivialOffsetCalculatorILi1EjESD_NS0_6memory12LoadWithCastILi1EEENSE_13StoreWithCastILi1EEEEEviT_T0_T2_T3_T4_T5_ --------------------------
	.section	.nv.constant0._ZN2at6native27unrolled_elementwise_kernelINS0_13BUnaryFunctorIiiiZZZNS0_21heaviside_kernel_cudaERNS_18TensorIteratorBaseEENKUlvE_clEvENKUlvE1_clEvEUliiE_EESt5arrayIPcLm2EELi4E23TrivialOffsetCalculatorILi1EjESD_NS0_6memory12LoadWithCastILi1EEENSE_13StoreWithCastILi1EEEEEviT_T0_T2_T3_T4_T5_,"a",@progbits
	.sectionflags	@""
	.align	4
.nv.constant0._ZN2at6native27unrolled_elementwise_kernelINS0_13BUnaryFunctorIiiiZZZNS0_21heaviside_kernel_cudaERNS_18TensorIteratorBaseEENKUlvE_clEvENKUlvE1_clEvEUliiE_EESt5arrayIPcLm2EELi4E23TrivialOffsetCalculatorILi1EjESD_NS0_6memory12LoadWithCastILi1EEENSE_13StoreWithCastILi1EEEEEviT_T0_T2_T3_T4_T5_:
	.zero		580


//--------------------- .nv.constant0._ZN2at6native18elementwise_kernelILi128ELi2EZNS0_22gpu_kernel_impl_nocastINS0_13BUnaryFunctorIiiiZZZNS0_21heaviside_kernel_cudaERNS_18TensorIteratorBaseEENKUlvE_clEvENKUlvE1_clEvEUliiE_EEEEvS5_RKT_EUliE_EEviT1_ --------------------------
	.section	.nv.constant0._ZN2at6native18elementwise_kernelILi128ELi2EZNS0_22gpu_kernel_impl_nocastINS0_13BUnaryFunctorIiiiZZZNS0_21heaviside_kernel_cudaERNS_18TensorIteratorBaseEENKUlvE_clEvENKUlvE1_clEvEUliiE_EEEEvS5_RKT_EUliE_EEviT1_,"a",@progbits
	.sectionflags	@""
	.align	4
.nv.constant0._ZN2at6native18elementwise_kernelILi128ELi2EZNS0_22gpu_kernel_impl_nocastINS0_13BUnaryFunctorIiiiZZZNS0_21heaviside_kernel_cudaERNS_18TensorIteratorBaseEENKUlvE_clEvENKUlvE1_clEvEUliiE_EEEEvS5_RKT_EUliE_EEviT1_:
	.zero		1072


//--------------------- .nv.constant0._ZN2at6native27unrolled_elementwise_kernelINS0_13BUnaryFunctorIiiiZZZNS0_21heaviside_kernel_cudaERNS_18TensorIteratorBaseEENKUlvE_clEvENKUlvE1_clEvEUliiE_EESt5arrayIPcLm2EELi4E23TrivialOffsetCalculatorILi1EjESD_NS0_6memory15LoadWithoutCastENSE_16StoreWithoutCastEEEviT_T0_T2_T3_T4_T5_ --------------------------
	.section	.nv.constant0._ZN2at6native27unrolled_elementwise_kernelINS0_13BUnaryFunctorIiiiZZZNS0_21heaviside_kernel_cudaERNS_18TensorIteratorBaseEENKUlvE_clEvENKUlvE1_clEvEUliiE_EESt5arrayIPcLm2EELi4E23TrivialOffsetCalculatorILi1EjESD_NS0_6memory15LoadWithoutCastENSE_16StoreWithoutCastEEEviT_T0_T2_T3_T4_T5_,"a",@progbits
	.sectionflags	@""
	.align	4
.nv.constant0._ZN2at6native27unrolled_elementwise_kernelINS0_13BUnaryFunctorIiiiZZZNS0_21heaviside_kernel_cudaERNS_18TensorIteratorBaseEENKUlvE_clEvENKUlvE1_clEvEUliiE_EESt5arrayIPcLm2EELi4E23TrivialOffsetCalculatorILi1EjESD_NS0_6memory15LoadWithoutCastENSE_16StoreWithoutCastEEEviT_T0_T2_T3_T4_T5_:
	.zero		564


//--------------------- .nv.constant0._ZN2at6native29vectorized_elementwise_kernelILi2ENS0_13BUnaryFunctorIiiiZZZNS0_21heaviside_kernel_cudaERNS_18TensorIteratorBaseEENKUlvE_clEvENKUlvE1_clEvEUliiE_EESt5arrayIPcLm2EEEEviT0_T1_ --------------------------
	.section	.nv.constant0._ZN2at6native29vectorized_elementwise_kernelILi2ENS0_13BUnaryFunctorIiiiZZZNS0_21heaviside_kernel_cudaERNS_18TensorIteratorBaseEENKUlvE_clEvENKUlvE1_clEvEUliiE_EESt5arrayIPcLm2EEEEviT0_T1_,"a",@progbits
	.sectionflags	@""
	.align	4
.nv.constant0._ZN2at6native29vectorized_elementwise_kernelILi2ENS0_13BUnaryFunctorIiiiZZZNS0_21heaviside_kernel_cudaERNS_18TensorIteratorBaseEENKUlvE_clEvENKUlvE1_clEvEUliiE_EESt5arrayIPcLm2EEEEviT0_T1_:
	.zero		560


//--------------------- .nv.constant0._ZN2at6native29vectorized_elementwise_kernelILi4ENS0_13BUnaryFunctorIiiiZZZNS0_21heaviside_kernel_cudaERNS_18TensorIteratorBaseEENKUlvE_clEvENKUlvE1_clEvEUliiE_EESt5arrayIPcLm2EEEEviT0_T1_ --------------------------
	.section	.nv.constant0._ZN2at6native29vectorized_elementwise_kernelILi4ENS0_13BUnaryFunctorIiiiZZZNS0_21heaviside_kernel_cudaERNS_18TensorIteratorBaseEENKUlvE_clEvENKUlvE1_clEvEUliiE_EESt5arrayIPcLm2EEEEviT0_T1_,"a",@progbits
	.sectionflags	@""
	.align	4
.nv.constant0._ZN2at6native29vectorized_elementwise_kernelILi4ENS0_13BUnaryFunctorIiiiZZZNS0_21heaviside_kernel_cudaERNS_18TensorIteratorBaseEENKUlvE_clEvENKUlvE1_clEvEUliiE_EESt5arrayIPcLm2EEEEviT0_T1_:
	.zero		560


//--------------------- .nv.constant0._ZN2at6native29vectorized_elementwise_kernelILi8ENS0_13BUnaryFunctorIiiiZZZNS0_21heaviside_kernel_cudaERNS_18TensorIteratorBaseEENKUlvE_clEvENKUlvE1_clEvEUliiE_EESt5arrayIPcLm2EEEEviT0_T1_ --------------------------
	.section	.nv.constant0._ZN2at6native29vectorized_elementwise_kernelILi8ENS0_13BUnaryFunctorIiiiZZZNS0_21heaviside_kernel_cudaERNS_18TensorIteratorBaseEENKUlvE_clEvENKUlvE1_clEvEUliiE_EESt5arrayIPcLm2EEEEviT0_T1_,"a",@progbits
	.sectionflags	@""
	.align	4
.nv.constant0._ZN2at6native29vectorized_elementwise_kernelILi8ENS0_13BUnaryFunctorIiiiZZZNS0_21heaviside_kernel_cudaERNS_18TensorIteratorBaseEENKUlvE_clEvENKUlvE1_clEvEUliiE_EESt5arrayIPcLm2EEEEviT0_T1_:
	.zero		560


//--------------------- .nv.constant0._ZN2at6native18elementwise_kernelILi128ELi4EZNS0_15gpu_kernel_implINS0_13AUnaryFunctorIiiiZZZNS0_21heaviside_kernel_cudaERNS_18TensorIteratorBaseEENKUlvE_clEvENKUlvE1_clEvEUliiE_EEEEvS5_RKT_EUliE_EEviT1_ --------------------------
	.section	.nv.constant0._ZN2at6native18elementwise_kernelILi128ELi4EZNS0_15gpu_kernel_implINS0_13AUnaryFunctorIiiiZZZNS0_21heaviside_kernel_cudaERNS_18TensorIteratorBaseEENKUlvE_clEvENKUlvE1_clEvEUliiE_EEEEvS5_RKT_EUliE_EEviT1_,"a",@progbits
	.sectionflags	@""
	.align	4
.nv.constant0._ZN2at6native18elementwise_kernelILi128ELi4EZNS0_15gpu_kernel_implINS0_13AUnaryFunctorIiiiZZZNS0_21heaviside_kernel_cudaERNS_18TensorIteratorBaseEENKUlvE_clEvENKUlvE1_clEvEUliiE_EEEEvS5_RKT_EUliE_EEviT1_:
	.zero		1080


//--------------------- .nv.constant0._ZN2at6native27unrolled_elementwise_kernelINS0_13AUnaryFunctorIiiiZZZNS0_21heaviside_kernel_cudaERNS_18TensorIteratorBaseEENKUlvE_clEvENKUlvE1_clEvEUliiE_EESt5arrayIPcLm2EELi4E23TrivialOffsetCalculatorILi1EjESD_NS0_6memory12LoadWithCastILi1EEENSE_13StoreWithCastILi1EEEEEviT_T0_T2_T3_T4_T5_ --------------------------
	.section	.nv.constant0._ZN2at6native27unrolled_elementwise_kernelINS0_13AUnaryFunctorIiiiZZZNS0_21heaviside_kernel_cudaERNS_18TensorIteratorBaseEENKUlvE_clEvENKUlvE1_clEvEUliiE_EESt5arrayIPcLm2EELi4E23TrivialOffsetCalculatorILi1EjESD_NS0_6memory12LoadWithCastILi1EEENSE_13StoreWithCastILi1EEEEEviT_T0_T2_T3_T4_T5_,"a",@progbits
	.sectionflags	@""
	.align	4
.nv.constant0._ZN2at6native27unrolled_elementwise_kernelINS0_13AUnaryFunctorIiiiZZZNS0_21heaviside_kernel_cudaERNS_18TensorIteratorBaseEENKUlvE_clEvENKUlvE1_clEvEUliiE_EESt5arrayIPcLm2EELi4E23TrivialOffsetCalculatorILi1EjESD_NS0_6memory12LoadWithCastILi1EEENSE_13StoreWithCastILi1EEEEEviT_T0_T2_T3_T4_T5_:
	.zero		580


//--------------------- .nv.constant0._ZN2at6native18elementwise_kernelILi128ELi2EZNS0_22gpu_kernel_impl_nocastINS0_13AUnaryFunctorIiiiZZZNS0_21heaviside_kernel_cudaERNS_18TensorIteratorBaseEENKUlvE_clEvENKUlvE1_clEvEUliiE_EEEEvS5_RKT_EUliE_EEviT1_ --------------------------
	.section	.nv.constant0._ZN2at6native18elementwise_kernelILi128ELi2EZNS0_22gpu_kernel_impl_nocastINS0_13AUnaryFunctorIiiiZZZNS0_21heaviside_kernel_cudaERNS_18TensorIteratorBaseEENKUlvE_clEvENKUlvE1_clEvEUliiE_EEEEvS5_RKT_EUliE_EEviT1_,"a",@progbits
	.sectionflags	@""
	.align	4
.nv.constant0._ZN2at6native18elementwise_kernelILi128ELi2EZNS0_22gpu_kernel_impl_nocastINS0_13AUnaryFunctorIiiiZZZNS0_21heaviside_kernel_cudaERNS_18TensorIteratorBaseEENKUlvE_clEvENKUlvE1_clEvEUliiE_EEEEvS5_RKT_EUliE_EEviT1_:
	.zero		1072


//--------------------- .nv.constant0._ZN2at6native27unrolled_elementwise_kernelINS0_13AUnaryFunctorIiiiZZZNS0_21heaviside_kernel_cudaERNS_18TensorIteratorBaseEENKUlvE_clEvENKUlvE1_clEvEUliiE_EESt5arrayIPcLm2EELi4E23TrivialOffsetCalculatorILi1EjESD_NS0_6memory15LoadWithoutCastENSE_16StoreWithoutCastEEEviT_T0_T2_T3_T4_T5_ --------------------------
	.section	.nv.constant0._ZN2at6native27unrolled_elementwise_kernelINS0_13AUnaryFunctorIiiiZZZNS0_21heaviside_kernel_cudaERNS_18TensorIteratorBaseEENKUlvE_clEvENKUlvE1_clEvEUliiE_EESt5arrayIPcLm2EELi4E23TrivialOffsetCalculatorILi1EjESD_NS0_6memory15LoadWithoutCastENSE_16StoreWithoutCastEEEviT_T0_T2_T3_T4_T5_,"a",@progbits
	.sectionflags	@""
	.align	4
.nv.constant0._ZN2at6native27unrolled_elementwise_kernelINS0_13AUnaryFunctorIiiiZZZNS0_21heaviside_kernel_cudaERNS_18TensorIteratorBaseEENKUlvE_clEvENKUlvE1_clEvEUliiE_EESt5arrayIPcLm2EELi4E23TrivialOffsetCalculatorILi1EjESD_NS0_6memory15LoadWithoutCastENSE_16StoreWithoutCastEEEviT_T0_T2_T3_T4_T5_:
	.zero		564


//--------------------- .nv.constant0._ZN2at6native29vectorized_elementwise_kernelILi2ENS0_13AUnaryFunctorIiiiZZZNS0_21heaviside_kernel_cudaERNS_18TensorIteratorBaseEENKUlvE_clEvENKUlvE1_clEvEUliiE_EESt5arrayIPcLm2EEEEviT0_T1_ --------------------------
	.section	.nv.constant0._ZN2at6native29vectorized_elementwise_kernelILi2ENS0_13AUnaryFunctorIiiiZZZNS0_21heaviside_kernel_cudaERNS_18TensorIteratorBaseEENKUlvE_clEvENKUlvE1_clEvEUliiE_EESt5arrayIPcLm2EEEEviT0_T1_,"a",@progbits
	.sectionflags	@""
	.align	4
.nv.constant0._ZN2at6native29vectorized_elementwise_kernelILi2ENS0_13AUnaryFunctorIiiiZZZNS0_21heaviside_kernel_cudaERNS_18TensorIteratorBaseEENKUlvE_clEvENKUlvE1_clEvEUliiE_EESt5arrayIPcLm2EEEEviT0_T1_:
	.zero		560


//--------------------- .nv.constant0._ZN2at6native29vectorized_elementwise_kernelILi4ENS0_13AUnaryFunctorIiiiZZZNS0_21heaviside_kernel_cudaERNS_18TensorIteratorBaseEENKUlvE_clEvENKUlvE1_clEvEUliiE_EESt5arrayIPcLm2EEEEviT0_T1_ --------------------------
	.section	.nv.constant0._ZN2at6native29vectorized_elementwise_kernelILi4ENS0_13AUnaryFunctorIiiiZZZNS0_21heaviside_kernel_cudaERNS_18TensorIteratorBaseEENKUlvE_clEvENKUlvE1_clEvEUliiE_EESt5arrayIPcLm2EEEEviT0_T1_,"a",@progbits
	.sectionflags	@""
	.align	4
.nv.constant0._ZN2at6native29vectorized_elementwise_kernelILi4ENS0_13AUnaryFunctorIiiiZZZNS0_21heaviside_kernel_cudaERNS_18TensorIteratorBaseEENKUlvE_clEvENKUlvE1_clEvEUliiE_EESt5arrayIPcLm2EEEEviT0_T1_:
	.zero		560


//--------------------- .nv.constant0._ZN2at6native29vectorized_elementwise_kernelILi8ENS0_13AUnaryFunctorIiiiZZZNS0_21heaviside_kernel_cudaERNS_18TensorIteratorBaseEENKUlvE_clEvENKUlvE1_clEvEUliiE_EESt5arrayIPcLm2EEEEviT0_T1_ --------------------------
	.section	.nv.constant0._ZN2at6native29vectorized_elementwise_kernelILi8ENS0_13AUnaryFunctorIiiiZZZNS0_21heaviside_kernel_cudaERNS_18TensorIteratorBaseEENKUlvE_clEvENKUlvE1_clEvEUliiE_EESt5arrayIPcLm2EEEEviT0_T1_,"a",@progbits
	.sectionflags	@""
	.align	4
.nv.constant0._ZN2at6native29vectorized_elementwise_kernelILi8ENS0_13AUnaryFunctorIiiiZZZNS0_21heaviside_kernel_cudaERNS_18TensorIteratorBaseEENKUlvE_clEvENKUlvE1_clEvEUliiE_EESt5arrayIPcLm2EEEEviT0_T1_:
	.zero		560


//--------------------- .nv.constant0._ZN2at6native18elementwise_kernelILi128ELi4EZNS0_15gpu_kernel_implINS0_13BinaryFunctorIaaaZZZNS0_21heaviside_kernel_cudaERNS_18TensorIteratorBaseEENKUlvE_clEvENKUlvE0_clEvEUlaaE_EEEEvS5_RKT_EUliE_EEviT1_ --------------------------
	.section	.nv.constant0._ZN2at6native18elementwise_kernelILi128ELi4EZNS0_15gpu_kernel_implINS0_13BinaryFunctorIaaaZZZNS0_21heaviside_kernel_cudaERNS_18TensorIteratorBaseEENKUlvE_clEvENKUlvE0_clEvEUlaaE_EEEEvS5_RKT_EUliE_EEviT1_,"a",@progbits
	.sectionflags	@""
	.align	4
.nv.constant0._ZN2at6native18elementwise_kernelILi128ELi4EZNS0_15gpu_kernel_implINS0_13BinaryFunctorIaaaZZZNS0_21heaviside_kernel_cudaERNS_18TensorIteratorBaseEENKUlvE_clEvENKUlvE0_clEvEUlaaE_EEEEvS5_RKT_EUliE_EEviT1_:
	.zero		1184


//--------------------- .nv.constant0._ZN2at6native27unrolled_elementwise_kernelINS0_13BinaryFunctorIaaaZZZNS0_21heaviside_kernel_cudaERNS_18TensorIteratorBaseEENKUlvE_clEvENKUlvE0_clEvEUlaaE_EESt5arrayIPcLm3EELi4E23TrivialOffsetCalculatorILi2EjESC_ILi1EjENS0_6memory12LoadWithCastILi2EEENSF_13StoreWithCastILi1EEEEEviT_T0_T2_T3_T4_T5_ --------------------------
	.section	.nv.constant0._ZN2at6native27unrolled_elementwise_kernelINS0_13BinaryFunctorIaaaZZZNS0_21heaviside_kernel_cudaERNS_18TensorIteratorBaseEENKUlvE_clEvENKUlvE0_clEvEUlaaE_EESt5arrayIPcLm3EELi4E23TrivialOffsetCalculatorILi2EjESC_ILi1EjENS0_6memory12LoadWithCastILi2EEENSF_13StoreWithCastILi1EEEEEviT_T0_T2_T3_T4_T5_,"a",@progbits
	.sectionflags	@""
	.align	4
.nv.constant0._ZN2at6native27unrolled_elementwise_kernelINS0_13BinaryFunctorIaaaZZZNS0_21heaviside_kernel_cudaERNS_18TensorIteratorBaseEENKUlvE_clEvENKUlvE0_clEvEUlaaE_EESt5arrayIPcLm3EELi4E23TrivialOffsetCalculatorILi2EjESC_ILi1EjENS0_6memory12LoadWithCastILi2EEENSF_13StoreWithCastILi1EEEEEviT_T0_T2_T3_T4_T5_:
	.zero		584


//--------------------- .nv.constant0._ZN2at6native18elementwise_kernelILi128ELi4EZNS0_22gpu_kernel_impl_nocastINS0_13BinaryFunctorIaaaZZZNS0_21heaviside_kernel_cudaERNS_18TensorIteratorBaseEENKUlvE_clEvENKUlvE0_clEvEUlaaE_EEEEvS5_RKT_EUliE_EEviT1_ --------------------------
	.section	.nv.constant0._ZN2at6native18elementwise_kernelILi128ELi4EZNS0_22gpu_kernel_impl_nocastINS0_13BinaryFunctorIaaaZZZNS0_21heaviside_kernel_cudaERNS_18TensorIteratorBaseEENKUlvE_clEvENKUlvE0_clEvEUlaaE_EEEEvS5_RKT_EUliE_EEviT1_,"a",@progbits
	.sectionflags	@""
	.align	4
.nv.constant0._ZN2at6native18elementwise_kernelILi128ELi4EZNS0_22gpu_kernel_impl_nocastINS0_13BinaryFunctorIaaaZZZNS0_21heaviside_kernel_cudaERNS_18TensorIteratorBaseEENKUlvE_clEvENKUlvE0_clEvEUlaaE_EEEEvS5_RKT_EUliE_EEviT1_:
	.zero		1184


//--------------------- .nv.constant0._ZN2at6native27unrolled_elementwise_kernelINS0_13BinaryFunctorIaaaZZZNS0_21heaviside_kernel_cudaERNS_18TensorIteratorBaseEENKUlvE_clEvENKUlvE0_clEvEUlaaE_EESt5arrayIPcLm3EELi4E23TrivialOffsetCalculatorILi2EjESC_ILi1EjENS0_6memory15LoadWithoutCastENSF_16StoreWithoutCastEEEviT_T0_T2_T3_T4_T5_ --------------------------
	.section	.nv.constant0._ZN2at6native27unrolled_elementwise_kernelINS0_13BinaryFunctorIaaaZZZNS0_21heaviside_kernel_cudaERNS_18TensorIteratorBaseEENKUlvE_clEvENKUlvE0_clEvEUlaaE_EESt5arrayIPcLm3EELi4E23TrivialOffsetCalculatorILi2EjESC_ILi1EjENS0_6memory15LoadWithoutCastENSF_16StoreWithoutCastEEEviT_T0_T2_T3_T4_T5_,"a",@progbits
	.sectionflags	@""
	.align	4
.nv.constant0._ZN2at6native27unrolled_elementwise_kernelINS0_13BinaryFunctorIaaaZZZNS0_21heaviside_kernel_cudaERNS_18TensorIteratorBaseEENKUlvE_clEvENKUlvE0_clEvEUlaaE_EESt5arrayIPcLm3EELi4E23TrivialOffsetCalculatorILi2EjESC_ILi1EjENS0_6memory15LoadWithoutCastENSF_16StoreWithoutCastEEEviT_T0_T2_T3_T4_T5_:
	.zero		564


//--------------------- .nv.constant0._ZN2at6native29vectorized_elementwise_kernelILi2ENS0_13BinaryFunctorIaaaZZZNS0_21heaviside_kernel_cudaERNS_18TensorIteratorBaseEENKUlvE_clEvENKUlvE0_clEvEUlaaE_EESt5arrayIPcLm3EEEEviT0_T1_ --------------------------
	.section	.nv.constant0._ZN2at6native29vectorized_elementwise_kernelILi2ENS0_13BinaryFunctorIaaaZZZNS0_21heaviside_kernel_cudaERNS_18TensorIteratorBaseEENKUlvE_clEvENKUlvE0_clEvEUlaaE_EESt5arrayIPcLm3EEEEviT0_T1_,"a",@progbits
	.sectionflags	@""
	.align	4
.nv.constant0._ZN2at6native29vectorized_elementwise_kernelILi2ENS0_13BinaryFunctorIaaaZZZNS0_21heaviside_kernel_cudaERNS_18TensorIteratorBaseEENKUlvE_clEvENKUlvE0_clEvEUlaaE_EESt5arrayIPcLm3EEEEviT0_T1_:
	.zero		560


//--------------------- .nv.constant0._ZN2at6native29vectorized_elementwise_kernelILi4ENS0_13BinaryFunctorIaaaZZZNS0_21heaviside_kernel_cudaERNS_18TensorIteratorBaseEENKUlvE_clEvENKUlvE0_clEvEUlaaE_EESt5arrayIPcLm3EEEEviT0_T1_ --------------------------
	.section	.nv.constant0._ZN2at6native29vectorized_elementwise_kernelILi4ENS0_13BinaryFunctorIaaaZZZNS0_21heaviside_kernel_cudaERNS_18TensorIteratorBaseEENKUlvE_clEvENKUlvE0_clEvEUlaaE_EESt5arrayIPcLm3EEEEviT0_T1_,"a",@progbits
	.sectionflags	@""
	.align	4
.nv.constant0._ZN2at6native29vectorized_elementwise_kernelILi4ENS0_13BinaryFunctorIaaaZZZNS0_21heaviside_kernel_cudaERNS_18TensorIteratorBaseEENKUlvE_clEvENKUlvE0_clEvEUlaaE_EESt5arrayIPcLm3EEEEviT0_T1_:
	.zero		560


//--------------------- .nv.constant0._ZN2at6native29vectorized_elementwise_kernelILi8ENS0_13BinaryFunctorIaaaZZZNS0_21heaviside_kernel_cudaERNS_18TensorIteratorBaseEENKUlvE_clEvENKUlvE0_clEvEUlaaE_EESt5arrayIPcLm3EEEEviT0_T1_ --------------------------
	.section	.nv.constant0._ZN2at6native29vectorized_elementwise_kernelILi8ENS0_13BinaryFunctorIaaaZZZNS0_21heaviside_kernel_cudaERNS_18TensorIteratorBaseEENKUlvE_clEvENKUlvE0_clEvEUlaaE_EESt5arrayIPcLm3EEEEviT0_T1_,"a",@progbits
	.sectionflags	@""
	.align	4
.nv.constant0._ZN2at6native29vectorized_elementwise_kernelILi8ENS0_13BinaryFunctorIaaaZZZNS0_21heaviside_kernel_cudaERNS_18TensorIteratorBaseEENKUlvE_clEvENKUlvE0_clEvEUlaaE_EESt5arrayIPcLm3EEEEviT0_T1_:
	.zero		560


//--------------------- .nv.constant0._ZN2at6native18elementwise_kernelILi128ELi4EZNS0_15gpu_kernel_implINS0_13BUnaryFunctorIaaaZZZNS0_21heaviside_kernel_cudaERNS_18TensorIteratorBaseEENKUlvE_clEvENKUlvE0_clEvEUlaaE_EEEEvS5_RKT_EUliE_EEviT1_ --------------------------
	.section	.nv.constant0._ZN2at6native18elementwise_kernelILi128ELi4EZNS0_15gpu_kernel_implINS0_13BUnaryFunctorIaaaZZZNS0_21heaviside_kernel_cudaERNS_18TensorIteratorBaseEENKUlvE_clEvENKUlvE0_clEvEUlaaE_EEEEvS5_RKT_EUliE_EEviT1_,"a",@progbits
	.sectionflags	@""
	.align	4
.nv.constant0._ZN2at6native18elementwise_kernelILi128ELi4EZNS0_15gpu_kernel_implINS0_13BUnaryFunctorIaaaZZZNS0_21heaviside_kernel_cudaERNS_18TensorIteratorBaseEENKUlvE_clEvENKUlvE0_clEvEUlaaE_EEEEvS5_RKT_EUliE_EEviT1_:
	.zero		1072


//--------------------- .nv.constant0._ZN2at6native27unrolled_elementwise_kernelINS0_13BUnaryFunctorIaaaZZZNS0_21heaviside_kernel_cudaERNS_18TensorIteratorBaseEENKUlvE_clEvENKUlvE0_clEvEUlaaE_EESt5arrayIPcLm2EELi4E23TrivialOffsetCalculatorILi1EjESD_NS0_6memory12LoadWithCastILi1EEENSE_13StoreWithCastILi1EEEEEviT_T0_T2_T3_T4_T5_ --------------------------
	.section	.nv.constant0._ZN2at6native27unrolled_elementwise_kernelINS0_13BUnaryFunctorIaaaZZZNS0_21heaviside_kernel_cudaERNS_18TensorIteratorBaseEENKUlvE_clEvENKUlvE0_clEvEUlaaE_EESt5arrayIPcLm2EELi4E23TrivialOffsetCalculatorILi1EjESD_NS0_6memory12LoadWithCastILi1EEENSE_13StoreWithCastILi1EEEEEviT_T0_T2_T3_T4_T5_,"a",@progbits
	.sectionflags	@""
	.align	4
.nv.constant0._ZN2at6native27unrolled_elementwise_kernelINS0_13BUnaryFunctorIaaaZZZNS0_21heaviside_kernel_cudaERNS_18TensorIteratorBaseEENKUlvE_clEvENKUlvE0_clEvEUlaaE_EESt5arrayIPcLm2EELi4E23TrivialOffsetCalculatorILi1EjESD_NS0_6memory12LoadWithCastILi1EEENSE_13StoreWithCastILi1EEEEEviT_T0_T2_T3_T4_T5_:
	.zero		572


//--------------------- .nv.constant0._ZN2at6native18elementwise_kernelILi128ELi4EZNS0_22gpu_kernel_impl_nocastINS0_13BUnaryFunctorIaaaZZZNS0_21heaviside_kernel_cudaERNS_18TensorIteratorBaseEENKUlvE_clEvENKUlvE0_clEvEUlaaE_EEEEvS5_RKT_EUliE_EEviT1_ --------------------------
	.section	.nv.constant0._ZN2at6native18elementwise_kernelILi128ELi4EZNS0_22gpu_kernel_impl_nocastINS0_13BUnaryFunctorIaaaZZZNS0_21heaviside_kernel_cudaERNS_18TensorIteratorBaseEENKUlvE_clEvENKUlvE0_clEvEUlaaE_EEEEvS5_RKT_EUliE_EEviT1_,"a",@progbits
	.sectionflags	@""
	.align	4
.nv.constant0._ZN2at6native18elementwise_kernelILi128ELi4EZNS0_22gpu_kernel_impl_nocastINS0_13BUnaryFunctorIaaaZZZNS0_21heaviside_kernel_cudaERNS_18TensorIteratorBaseEENKUlvE_clEvENKUlvE0_clEvEUlaaE_EEEEvS5_RKT_EUliE_EEviT1_:
	.zero		1072


//--------------------- .nv.constant0._ZN2at6native27unrolled_elementwise_kernelINS0_13BUnaryFunctorIaaaZZZNS0_21heaviside_kernel_cudaERNS_18TensorIteratorBaseEENKUlvE_clEvENKUlvE0_clEvEUlaaE_EESt5arrayIPcLm2EELi4E23TrivialOffsetCalculatorILi1EjESD_NS0_6memory15LoadWithoutCastENSE_16StoreWithoutCastEEEviT_T0_T2_T3_T4_T5_ --------------------------
	.section	.nv.constant0._ZN2at6native27unrolled_elementwise_kernelINS0_13BUnaryFunctorIaaaZZZNS0_21heaviside_kernel_cudaERNS_18TensorIteratorBaseEENKUlvE_clEvENKUlvE0_clEvEUlaaE_EESt5arrayIPcLm2EELi4E23TrivialOffsetCalculatorILi1EjESD_NS0_6memory15LoadWithoutCastENSE_16StoreWithoutCastEEEviT_T0_T2_T3_T4_T5_,"a",@progbits
	.sectionflags	@""
	.align	4
.nv.constant0._ZN2at6native27unrolled_elementwise_kernelINS0_13BUnaryFunctorIaaaZZZNS0_21heaviside_kernel_cudaERNS_18TensorIteratorBaseEENKUlvE_clEvENKUlvE0_clEvEUlaaE_EESt5arrayIPcLm2EELi4E23TrivialOffsetCalculatorILi1EjESD_NS0_6memory15LoadWithoutCastENSE_16StoreWithoutCastEEEviT_T0_T2_T3_T4_T5_:
	.zero		556


//--------------------- .nv.constant0._ZN2at6native29vectorized_elementwise_kernelILi2ENS0_13BUnaryFunctorIaaaZZZNS0_21heaviside_kernel_cudaERNS_18TensorIteratorBaseEENKUlvE_clEvENKUlvE0_clEvEUlaaE_EESt5arrayIPcLm2EEEEviT0_T1_ --------------------------
	.section	.nv.constant0._ZN2at6native29vectorized_elementwise_kernelILi2ENS0_13BUnaryFunctorIaaaZZZNS0_21heaviside_kernel_cudaERNS_18TensorIteratorBaseEENKUlvE_clEvENKUlvE0_clEvEUlaaE_EESt5arrayIPcLm2EEEEviT0_T1_,"a",@progbits
	.sectionflags	@""
	.align	4
.nv.constant0._ZN2at6native29vectorized_elementwise_kernelILi2ENS0_13BUnaryFunctorIaaaZZZNS0_21heaviside_kernel_cudaERNS_18TensorIteratorBaseEENKUlvE_clEvENKUlvE0_clEvEUlaaE_EESt5arrayIPcLm2EEEEviT0_T1_:
	.zero		552


//--------------------- .nv.constant0._ZN2at6native29vectorized_elementwise_kernelILi4ENS0_13BUnaryFunctorIaaaZZZNS0_21heaviside_kernel_cudaERNS_18TensorIteratorBaseEENKUlvE_clEvENKUlvE0_clEvEUlaaE_EESt5arrayIPcLm2EEEEviT0_T1_ --------------------------
	.section	.nv.constant0._ZN2at6native29vectorized_elementwise_kernelILi4ENS0_13BUnaryFunctorIaaaZZZNS0_21heaviside_kernel_cudaERNS_18TensorIteratorBaseEENKUlvE_clEvENKUlvE0_clEvEUlaaE_EESt5arrayIPcLm2EEEEviT0_T1_,"a",@progbits
	.sectionflags	@""
	.align	4
.nv.constant0._ZN2at6native29vectorized_elementwise_kernelILi4ENS0_13BUnaryFunctorIaaaZZZNS0_21heaviside_kernel_cudaERNS_18TensorIteratorBaseEENKUlvE_clEvENKUlvE0_clEvEUlaaE_EESt5arrayIPcLm2EEEEviT0_T1_:
	.zero		552


//--------------------- .nv.constant0._ZN2at6native29vectorized_elementwise_kernelILi8ENS0_13BUnaryFunctorIaaaZZZNS0_21heaviside_kernel_cudaERNS_18TensorIteratorBaseEENKUlvE_clEvENKUlvE0_clEvEUlaaE_EESt5arrayIPcLm2EEEEviT0_T1_ --------------------------
	.section	.nv.constant0._ZN2at6native29vectorized_elementwise_kernelILi8ENS0_13BUnaryFunctorIaaaZZZNS0_21heaviside_kernel_cudaERNS_18TensorIteratorBaseEENKUlvE_clEvENKUlvE0_clEvEUlaaE_EESt5arrayIPcLm2EEEEviT0_T1_,"a",@progbits
	.sectionflags	@""
	.align	4
.nv.constant0._ZN2at6native29vectorized_elementwise_kernelILi8ENS0_13BUnaryFunctorIaaaZZZNS0_21heaviside_kernel_cudaERNS_18TensorIteratorBaseEENKUlvE_clEvENKUlvE0_clEvEUlaaE_EESt5arrayIPcLm2EEEEviT0_T1_:
	.zero		552


//--------------------- .nv.constant0._ZN2at6native18elementwise_kernelILi128ELi4EZNS0_15gpu_kernel_implINS0_13AUnaryFunctorIaaaZZZNS0_21heaviside_kernel_cudaERNS_18TensorIteratorBaseEENKUlvE_clEvENKUlvE0_clEvEUlaaE_EEEEvS5_RKT_EUliE_EEviT1_ --------------------------
	.section	.nv.constant0._ZN2at6native18elementwise_kernelILi128ELi4EZNS0_15gpu_kernel_implINS0_13AUnaryFunctorIaaaZZZNS0_21heaviside_kernel_cudaERNS_18TensorIteratorBaseEENKUlvE_clEvENKUlvE0_clEvEUlaaE_EEEEvS5_RKT_EUliE_EEviT1_,"a",@progbits
	.sectionflags	@""
	.align	4
.nv.constant0._ZN2at6native18elementwise_kernelILi128ELi4EZNS0_15gpu_kernel_implINS0_13AUnaryFunctorIaaaZZZNS0_21heaviside_kernel_cudaERNS_18TensorIteratorBaseEENKUlvE_clEvENKUlvE0_clEvEUlaaE_EEEEvS5_RKT_EUliE_EEviT1_:
	.zero		1072


//--------------------- .nv.constant0._ZN2at6native27unrolled_elementwise_kernelINS0_13AUnaryFunctorIaaaZZZNS0_21heaviside_kernel_cudaERNS_18TensorIteratorBaseEENKUlvE_clEvENKUlvE0_clEvEUlaaE_EESt5arrayIPcLm2EELi4E23TrivialOffsetCalculatorILi1EjESD_NS0_6memory12LoadWithCastILi1EEENSE_13StoreWithCastILi1EEEEEviT_T0_T2_T3_T4_T5_ --------------------------
	.section	.nv.constant0._ZN2at6native27unrolled_elementwise_kernelINS0_13AUnaryFunctorIaaaZZZNS0_21heaviside_kernel_cudaERNS_18TensorIteratorBaseEENKUlvE_clEvENKUlvE0_clEvEUlaaE_EESt5arrayIPcLm2EELi4E23TrivialOffsetCalculatorILi1EjESD_NS0_6memory12LoadWithCastILi1EEENSE_13StoreWithCastILi1EEEEEviT_T0_T2_T3_T4_T5_,"a",@progbits
	.sectionflags	@""
	.align	4
.nv.constant0._ZN2at6native27unrolled_elementwise_kernelINS0_13AUnaryFunctorIaaaZZZNS0_21heaviside_kernel_cudaERNS_18TensorIteratorBaseEENKUlvE_clEvENKUlvE0_clEvEUlaaE_EESt5arrayIPcLm2EELi4E23TrivialOffsetCalculatorILi1EjESD_NS0_6memory12LoadWithCastILi1EEENSE_13StoreWithCastILi1EEEEEviT_T0_T2_T3_T4_T5_:
	.zero		572


//--------------------- .nv.constant0._ZN2at6native18elementwise_kernelILi128ELi4EZNS0_22gpu_kernel_impl_nocastINS0_13AUnaryFunctorIaaaZZZNS0_21heaviside_kernel_cudaERNS_18TensorIteratorBaseEENKUlvE_clEvENKUlvE0_clEvEUlaaE_EEEEvS5_RKT_EUliE_EEviT1_ --------------------------
	.section	.nv.constant0._ZN2at6native18elementwise_kernelILi128ELi4EZNS0_22gpu_kernel_impl_nocastINS0_13AUnaryFunctorIaaaZZZNS0_21heaviside_kernel_cudaERNS_18TensorIteratorBaseEENKUlvE_clEvENKUlvE0_clEvEUlaaE_EEEEvS5_RKT_EUliE_EEviT1_,"a",@progbits
	.sectionflags	@""
	.align	4
.nv.constant0._ZN2at6native18elementwise_kernelILi128ELi4EZNS0_22gpu_kernel_impl_nocastINS0_13AUnaryFunctorIaaaZZZNS0_21heaviside_kernel_cudaERNS_18TensorIteratorBaseEENKUlvE_clEvENKUlvE0_clEvEUlaaE_EEEEvS5_RKT_EUliE_EEviT1_:
	.zero		1072


//--------------------- .nv.constant0._ZN2at6native27unrolled_elementwise_kernelINS0_13AUnaryFunctorIaaaZZZNS0_21heaviside_kernel_cudaERNS_18TensorIteratorBaseEENKUlvE_clEvENKUlvE0_clEvEUlaaE_EESt5arrayIPcLm2EELi4E23TrivialOffsetCalculatorILi1EjESD_NS0_6memory15LoadWithoutCastENSE_16StoreWithoutCastEEEviT_T0_T2_T3_T4_T5_ --------------------------
	.section	.nv.constant0._ZN2at6native27unrolled_elementwise_kernelINS0_13AUnaryFunctorIaaaZZZNS0_21heaviside_kernel_cudaERNS_18TensorIteratorBaseEENKUlvE_clEvENKUlvE0_clEvEUlaaE_EESt5arrayIPcLm2EELi4E23TrivialOffsetCalculatorILi1EjESD_NS0_6memory15LoadWithoutCastENSE_16StoreWithoutCastEEEviT_T0_T2_T3_T4_T5_,"a",@progbits
	.sectionflags	@""
	.align	4
.nv.constant0._ZN2at6native27unrolled_elementwise_kernelINS0_13AUnaryFunctorIaaaZZZNS0_21heaviside_kernel_cudaERNS_18TensorIteratorBaseEENKUlvE_clEvENKUlvE0_clEvEUlaaE_EESt5arrayIPcLm2EELi4E23TrivialOffsetCalculatorILi1EjESD_NS0_6memory15LoadWithoutCastENSE_16StoreWithoutCastEEEviT_T0_T2_T3_T4_T5_:
	.zero		556


//--------------------- .nv.constant0._ZN2at6native29vectorized_elementwise_kernelILi2ENS0_13AUnaryFunctorIaaaZZZNS0_21heaviside_kernel_cudaERNS_18TensorIteratorBaseEENKUlvE_clEvENKUlvE0_clEvEUlaaE_EESt5arrayIPcLm2EEEEviT0_T1_ --------------------------
	.section	.nv.constant0._ZN2at6native29vectorized_elementwise_kernelILi2ENS0_13AUnaryFunctorIaaaZZZNS0_21heaviside_kernel_cudaERNS_18TensorIteratorBaseEENKUlvE_clEvENKUlvE0_clEvEUlaaE_EESt5arrayIPcLm2EEEEviT0_T1_,"a",@progbits
	.sectionflags	@""
	.align	4
.nv.constant0._ZN2at6native29vectorized_elementwise_kernelILi2ENS0_13AUnaryFunctorIaaaZZZNS0_21heaviside_kernel_cudaERNS_18TensorIteratorBaseEENKUlvE_clEvENKUlvE0_clEvEUlaaE_EESt5arrayIPcLm2EEEEviT0_T1_:
	.zero		552


//--------------------- .nv.constant0._ZN2at6native29vectorized_elementwise_kernelILi4ENS0_13AUnaryFunctorIaaaZZZNS0_21heaviside_kernel_cudaERNS_18TensorIteratorBaseEENKUlvE_clEvENKUlvE0_clEvEUlaaE_EESt5arrayIPcLm2EEEEviT0_T1_ --------------------------
	.section	.nv.constant0._ZN2at6native29vectorized_elementwise_kernelILi4ENS0_13AUnaryFunctorIaaaZZZNS0_21heaviside_kernel_cudaERNS_18TensorIteratorBaseEENKUlvE_clEvENKUlvE0_clEvEUlaaE_EESt5arrayIPcLm2EEEEviT0_T1_,"a",@progbits
	.sectionflags	@""
	.align	4
.nv.constant0._ZN2at6native29vectorized_elementwise_kernelILi4ENS0_13AUnaryFunctorIaaaZZZNS0_21heaviside_kernel_cudaERNS_18TensorIteratorBaseEENKUlvE_clEvENKUlvE0_clEvEUlaaE_EESt5arrayIPcLm2EEEEviT0_T1_:
	.zero		552


//--------------------- .nv.constant0._ZN2at6native29vectorized_elementwise_kernelILi8ENS0_13AUnaryFunctorIaaaZZZNS0_21heaviside_kernel_cudaERNS_18TensorIteratorBaseEENKUlvE_clEvENKUlvE0_clEvEUlaaE_EESt5arrayIPcLm2EEEEviT0_T1_ --------------------------
	.section	.nv.constant0._ZN2at6native29vectorized_elementwise_kernelILi8ENS0_13AUnaryFunctorIaaaZZZNS0_21heaviside_kernel_cudaERNS_18TensorIteratorBaseEENKUlvE_clEvENKUlvE0_clEvEUlaaE_EESt5arrayIPcLm2EEEEviT0_T1_,"a",@progbits
	.sectionflags	@""
	.align	4
.nv.constant0._ZN2at6native29vectorized_elementwise_kernelILi8ENS0_13AUnaryFunctorIaaaZZZNS0_21heaviside_kernel_cudaERNS_18TensorIteratorBaseEENKUlvE_clEvENKUlvE0_clEvEUlaaE_EESt5arrayIPcLm2EEEEviT0_T1_:
	.zero		552


//--------------------- .nv.constant0._ZN2at6native18elementwise_kernelILi128ELi4EZNS0_15gpu_kernel_implINS0_13BinaryFunctorIhhhZZZNS0_21heaviside_kernel_cudaERNS_18TensorIteratorBaseEENKUlvE_clEvENKUlvE_clEvEUlhhE_EEEEvS5_RKT_EUliE_EEviT1_ --------------------------
	.section	.nv.constant0._ZN2at6native18elementwise_kernelILi128ELi4EZNS0_15gpu_kernel_implINS0_13BinaryFunctorIhhhZZZNS0_21heaviside_kernel_cudaERNS_18TensorIteratorBaseEENKUlvE_clEvENKUlvE_clEvEUlhhE_EEEEvS5_RKT_EUliE_EEviT1_,"a",@progbits
	.sectionflags	@""
	.align	4
.nv.constant0._ZN2at6native18elementwise_kernelILi128ELi4EZNS0_15gpu_kernel_implINS0_13BinaryFunctorIhhhZZZNS0_21heaviside_kernel_cudaERNS_18TensorIteratorBaseEENKUlvE_clEvENKUlvE_clEvEUlhhE_EEEEvS5_RKT_EUliE_EEviT1_:
	.zero		1184


//--------------------- .nv.constant0._ZN2at6native27unrolled_elementwise_kernelINS0_13BinaryFunctorIhhhZZZNS0_21heaviside_kernel_cudaERNS_18TensorIteratorBaseEENKUlvE_clEvENKUlvE_clEvEUlhhE_EESt5arrayIPcLm3EELi4E23TrivialOffsetCalculatorILi2EjESC_ILi1EjENS0_6memory12LoadWithCastILi2EEENSF_13StoreWithCastILi1EEEEEviT_T0_T2_T3_T4_T5_ --------------------------
	.section	.nv.constant0._ZN2at6native27unrolled_elementwise_kernelINS0_13BinaryFunctorIhhhZZZNS0_21heaviside_kernel_cudaERNS_18TensorIteratorBaseEENKUlvE_clEvENKUlvE_clEvEUlhhE_EESt5arrayIPcLm3EELi4E23TrivialOffsetCalculatorILi2EjESC_ILi1EjENS0_6memory12LoadWithCastILi2EEENSF_13StoreWithCastILi1EEEEEviT_T0_T2_T3_T4_T5_,"a",@progbits
	.sectionflags	@""
	.align	4
.nv.constant0._ZN2at6native27unrolled_elementwise_kernelINS0_13BinaryFunctorIhhhZZZNS0_21heaviside_kernel_cudaERNS_18TensorIteratorBaseEENKUlvE_clEvENKUlvE_clEvEUlhhE_EESt5arrayIPcLm3EELi4E23TrivialOffsetCalculatorILi2EjESC_ILi1EjENS0_6memory12LoadWithCastILi2EEENSF_13StoreWithCastILi1EEEEEviT_T0_T2_T3_T4_T5_:
	.zero		584


//--------------------- .nv.constant0._ZN2at6native18elementwise_kernelILi128ELi4EZNS0_22gpu_kernel_impl_nocastINS0_13BinaryFunctorIhhhZZZNS0_21heaviside_kernel_cudaERNS_18TensorIteratorBaseEENKUlvE_clEvENKUlvE_clEvEUlhhE_EEEEvS5_RKT_EUliE_EEviT1_ --------------------------
	.section	.nv.constant0._ZN2at6native18elementwise_kernelILi128ELi4EZNS0_22gpu_kernel_impl_nocastINS0_13BinaryFunctorIhhhZZZNS0_21heaviside_kernel_cudaERNS_18TensorIteratorBaseEENKUlvE_clEvENKUlvE_clEvEUlhhE_EEEEvS5_RKT_EUliE_EEviT1_,"a",@progbits
	.sectionflags	@""
	.align	4
.nv.constant0._ZN2at6native18elementwise_kernelILi128ELi4EZNS0_22gpu_kernel_impl_nocastINS0_13BinaryFunctorIhhhZZZNS0_21heaviside_kernel_cudaERNS_18TensorIteratorBaseEENKUlvE_clEvENKUlvE_clEvEUlhhE_EEEEvS5_RKT_EUliE_EEviT1_:
	.zero		1184


//--------------------- .nv.constant0._ZN2at6native27unrolled_elementwise_kernelINS0_13BinaryFunctorIhhhZZZNS0_21heaviside_kernel_cudaERNS_18TensorIteratorBaseEENKUlvE_clEvENKUlvE_clEvEUlhhE_EESt5arrayIPcLm3EELi4E23TrivialOffsetCalculatorILi2EjESC_ILi1EjENS0_6memory15LoadWithoutCastENSF_16StoreWithoutCastEEEviT_T0_T2_T3_T4_T5_ --------------------------
	.section	.nv.constant0._ZN2at6native27unrolled_elementwise_kernelINS0_13BinaryFunctorIhhhZZZNS0_21heaviside_kernel_cudaERNS_18TensorIteratorBaseEENKUlvE_clEvENKUlvE_clEvEUlhhE_EESt5arrayIPcLm3EELi4E23TrivialOffsetCalculatorILi2EjESC_ILi1EjENS0_6memory15LoadWithoutCastENSF_16StoreWithoutCastEEEviT_T0_T2_T3_T4_T5_,"a",@progbits
	.sectionflags	@""
	.align	4
.nv.constant0._ZN2at6native27unrolled_elementwise_kernelINS0_13BinaryFunctorIhhhZZZNS0_21heaviside_kernel_cudaERNS_18TensorIteratorBaseEENKUlvE_clEvENKUlvE_clEvEUlhhE_EESt5arrayIPcLm3EELi4E23TrivialOffsetCalculatorILi2EjESC_ILi1EjENS0_6memory15LoadWithoutCastENSF_16StoreWithoutCastEEEviT_T0_T2_T3_T4_T5_:
	.zero		564


//--------------------- .nv.constant0._ZN2at6native29vectorized_elementwise_kernelILi2ENS0_13BinaryFunctorIhhhZZZNS0_21heaviside_kernel_cudaERNS_18TensorIteratorBaseEENKUlvE_clEvENKUlvE_clEvEUlhhE_EESt5arrayIPcLm3EEEEviT0_T1_ --------------------------
	.section	.nv.constant0._ZN2at6native29vectorized_elementwise_kernelILi2ENS0_13BinaryFunctorIhhhZZZNS0_21heaviside_kernel_cudaERNS_18TensorIteratorBaseEENKUlvE_clEvENKUlvE_clEvEUlhhE_EESt5arrayIPcLm3EEEEviT0_T1_,"a",@progbits
	.sectionflags	@""
	.align	4
.nv.constant0._ZN2at6native29vectorized_elementwise_kernelILi2ENS0_13BinaryFunctorIhhhZZZNS0_21heaviside_kernel_cudaERNS_18TensorIteratorBaseEENKUlvE_clEvENKUlvE_clEvEUlhhE_EESt5arrayIPcLm3EEEEviT0_T1_:
	.zero		560


//--------------------- .nv.constant0._ZN2at6native29vectorized_elementwise_kernelILi4ENS0_13BinaryFunctorIhhhZZZNS0_21heaviside_kernel_cudaERNS_18TensorIteratorBaseEENKUlvE_clEvENKUlvE_clEvEUlhhE_EESt5arrayIPcLm3EEEEviT0_T1_ --------------------------
	.section	.nv.constant0._ZN2at6native29vectorized_elementwise_kernelILi4ENS0_13BinaryFunctorIhhhZZZNS0_21heaviside_kernel_cudaERNS_18TensorIteratorBaseEENKUlvE_clEvENKUlvE_clEvEUlhhE_EESt5arrayIPcLm3EEEEviT0_T1_,"a",@progbits
	.sectionflags	@""
	.align	4
.nv.constant0._ZN2at6native29vectorized_elementwise_kernelILi4ENS0_13BinaryFunctorIhhhZZZNS0_21heaviside_kernel_cudaERNS_18TensorIteratorBaseEENKUlvE_clEvENKUlvE_clEvEUlhhE_EESt5arrayIPcLm3EEEEviT0_T1_:
	.zero		560


//--------------------- .nv.constant0._ZN2at6native29vectorized_elementwise_kernelILi8ENS0_13BinaryFunctorIhhhZZZNS0_21heaviside_kernel_cudaERNS_18TensorIteratorBaseEENKUlvE_clEvENKUlvE_clEvEUlhhE_EESt5arrayIPcLm3EEEEviT0_T1_ --------------------------
	.section	.nv.constant0._ZN2at6native29vectorized_elementwise_kernelILi8ENS0_13BinaryFunctorIhhhZZZNS0_21heaviside_kernel_cudaERNS_18TensorIteratorBaseEENKUlvE_clEvENKUlvE_clEvEUlhhE_EESt5arrayIPcLm3EEEEviT0_T1_,"a",@progbits
	.sectionflags	@""
	.align	4
.nv.constant0._ZN2at6native29vectorized_elementwise_kernelILi8ENS0_13BinaryFunctorIhhhZZZNS0_21heaviside_kernel_cudaERNS_18TensorIteratorBaseEENKUlvE_clEvENKUlvE_clEvEUlhhE_EESt5arrayIPcLm3EEEEviT0_T1_:
	.zero		560


//--------------------- .nv.constant0._ZN2at6native18elementwise_kernelILi128ELi4EZNS0_15gpu_kernel_implINS0_13BUnaryFunctorIhhhZZZNS0_21heaviside_kernel_cudaERNS_18TensorIteratorBaseEENKUlvE_clEvENKUlvE_clEvEUlhhE_EEEEvS5_RKT_EUliE_EEviT1_ --------------------------
	.section	.nv.constant0._ZN2at6native18elementwise_kernelILi128ELi4EZNS0_15gpu_kernel_implINS0_13BUnaryFunctorIhhhZZZNS0_21heaviside_kernel_cudaERNS_18TensorIteratorBaseEENKUlvE_clEvENKUlvE_clEvEUlhhE_EEEEvS5_RKT_EUliE_EEviT1_,"a",@progbits
	.sectionflags	@""
	.align	4
.nv.constant0._ZN2at6native18elementwise_kernelILi128ELi4EZNS0_15gpu_kernel_implINS0_13BUnaryFunctorIhhhZZZNS0_21heaviside_kernel_cudaERNS_18TensorIteratorBaseEENKUlvE_clEvENKUlvE_clEvEUlhhE_EEEEvS5_RKT_EUliE_EEviT1_:
	.zero		1072


//--------------------- .nv.constant0._ZN2at6native27unrolled_elementwise_kernelINS0_13BUnaryFunctorIhhhZZZNS0_21heaviside_kernel_cudaERNS_18TensorIteratorBaseEENKUlvE_clEvENKUlvE_clEvEUlhhE_EESt5arrayIPcLm2EELi4E23TrivialOffsetCalculatorILi1EjESD_NS0_6memory12LoadWithCastILi1EEENSE_13StoreWithCastILi1EEEEEviT_T0_T2_T3_T4_T5_ --------------------------
	.section	.nv.constant0._ZN2at6native27unrolled_elementwise_kernelINS0_13BUnaryFunctorIhhhZZZNS0_21heaviside_kernel_cudaERNS_18TensorIteratorBaseEENKUlvE_clEvENKUlvE_clEvEUlhhE_EESt5arrayIPcLm2EELi4E23TrivialOffsetCalculatorILi1EjESD_NS0_6memory12LoadWithCastILi1EEENSE_13StoreWithCastILi1EEEEEviT_T0_T2_T3_T4_T5_,"a",@progbits
	.sectionflags	@""
	.align	4
.nv.constant0._ZN2at6native27unrolled_elementwise_kernelINS0_13BUnaryFunctorIhhhZZZNS0_21heaviside_kernel_cudaERNS_18TensorIteratorBaseEENKUlvE_clEvENKUlvE_clEvEUlhhE_EESt5arrayIPcLm2EELi4E23TrivialOffsetCalculatorILi1EjESD_NS0_6memory12LoadWithCastILi1EEENSE_13StoreWithCastILi1EEEEEviT_T0_T2_T3_T4_T5_:
	.zero		572


//--------------------- .nv.constant0._ZN2at6native18elementwise_kernelILi128ELi4EZNS0_22gpu_kernel_impl_nocastINS0_13BUnaryFunctorIhhhZZZNS0_21heaviside_kernel_cudaERNS_18TensorIteratorBaseEENKUlvE_clEvENKUlvE_clEvEUlhhE_EEEEvS5_RKT_EUliE_EEviT1_ --------------------------
	.section	.nv.constant0._ZN2at6native18elementwise_kernelILi128ELi4EZNS0_22gpu_kernel_impl_nocastINS0_13BUnaryFunctorIhhhZZZNS0_21heaviside_kernel_cudaERNS_18TensorIteratorBaseEENKUlvE_clEvENKUlvE_clEvEUlhhE_EEEEvS5_RKT_EUliE_EEviT1_,"a",@progbits
	.sectionflags	@""
	.align	4
.nv.constant0._ZN2at6native18elementwise_kernelILi128ELi4EZNS0_22gpu_kernel_impl_nocastINS0_13BUnaryFunctorIhhhZZZNS0_21heaviside_kernel_cudaERNS_18TensorIteratorBaseEENKUlvE_clEvENKUlvE_clEvEUlhhE_EEEEvS5_RKT_EUliE_EEviT1_:
	.zero		1072


//--------------------- .nv.constant0._ZN2at6native27unrolled_elementwise_kernelINS0_13BUnaryFunctorIhhhZZZNS0_21heaviside_kernel_cudaERNS_18TensorIteratorBaseEENKUlvE_clEvENKUlvE_clEvEUlhhE_EESt5arrayIPcLm2EELi4E23TrivialOffsetCalculatorILi1EjESD_NS0_6memory15LoadWithoutCastENSE_16StoreWithoutCastEEEviT_T0_T2_T3_T4_T5_ --------------------------
	.section	.nv.constant0._ZN2at6native27unrolled_elementwise_kernelINS0_13BUnaryFunctorIhhhZZZNS0_21heaviside_kernel_cudaERNS_18TensorIteratorBaseEENKUlvE_clEvENKUlvE_clEvEUlhhE_EESt5arrayIPcLm2EELi4E23TrivialOffsetCalculatorILi1EjESD_NS0_6memory15LoadWithoutCastENSE_16StoreWithoutCastEEEviT_T0_T2_T3_T4_T5_,"a",@progbits
	.sectionflags	@""
	.align	4
.nv.constant0._ZN2at6native27unrolled_elementwise_kernelINS0_13BUnaryFunctorIhhhZZZNS0_21heaviside_kernel_cudaERNS_18TensorIteratorBaseEENKUlvE_clEvENKUlvE_clEvEUlhhE_EESt5arrayIPcLm2EELi4E23TrivialOffsetCalculatorILi1EjESD_NS0_6memory15LoadWithoutCastENSE_16StoreWithoutCastEEEviT_T0_T2_T3_T4_T5_:
	.zero		556


//--------------------- .nv.constant0._ZN2at6native29vectorized_elementwise_kernelILi2ENS0_13BUnaryFunctorIhhhZZZNS0_21heaviside_kernel_cudaERNS_18TensorIteratorBaseEENKUlvE_clEvENKUlvE_clEvEUlhhE_EESt5arrayIPcLm2EEEEviT0_T1_ --------------------------
	.section	.nv.constant0._ZN2at6native29vectorized_elementwise_kernelILi2ENS0_13BUnaryFunctorIhhhZZZNS0_21heaviside_kernel_cudaERNS_18TensorIteratorBaseEENKUlvE_clEvENKUlvE_clEvEUlhhE_EESt5arrayIPcLm2EEEEviT0_T1_,"a",@progbits
	.sectionflags	@""
	.align	4
.nv.constant0._ZN2at6native29vectorized_elementwise_kernelILi2ENS0_13BUnaryFunctorIhhhZZZNS0_21heaviside_kernel_cudaERNS_18TensorIteratorBaseEENKUlvE_clEvENKUlvE_clEvEUlhhE_EESt5arrayIPcLm2EEEEviT0_T1_:
	.zero		552


//--------------------- .nv.constant0._ZN2at6native29vectorized_elementwise_kernelILi4ENS0_13BUnaryFunctorIhhhZZZNS0_21heaviside_kernel_cudaERNS_18TensorIteratorBaseEENKUlvE_clEvENKUlvE_clEvEUlhhE_EESt5arrayIPcLm2EEEEviT0_T1_ --------------------------
	.section	.nv.constant0._ZN2at6native29vectorized_elementwise_kernelILi4ENS0_13BUnaryFunctorIhhhZZZNS0_21heaviside_kernel_cudaERNS_18TensorIteratorBaseEENKUlvE_clEvENKUlvE_clEvEUlhhE_EESt5arrayIPcLm2EEEEviT0_T1_,"a",@progbits
	.sectionflags	@""
	.align	4
.nv.constant0._ZN2at6native29vectorized_elementwise_kernelILi4ENS0_13BUnaryFunctorIhhhZZZNS0_21heaviside_kernel_cudaERNS_18TensorIteratorBaseEENKUlvE_clEvENKUlvE_clEvEUlhhE_EESt5arrayIPcLm2EEEEviT0_T1_:
	.zero		552


//--------------------- .nv.constant0._ZN2at6native29vectorized_elementwise_kernelILi8ENS0_13BUnaryFunctorIhhhZZZNS0_21heaviside_kernel_cudaERNS_18TensorIteratorBaseEENKUlvE_clEvENKUlvE_clEvEUlhhE_EESt5arrayIPcLm2EEEEviT0_T1_ --------------------------
	.section	.nv.constant0._ZN2at6native29vectorized_elementwise_kernelILi8ENS0_13BUnaryFunctorIhhhZZZNS0_21heaviside_kernel_cudaERNS_18TensorIteratorBaseEENKUlvE_clEvENKUlvE_clEvEUlhhE_EESt5arrayIPcLm2EEEEviT0_T1_,"a",@progbits
	.sectionflags	@""
	.align	4
.nv.constant0._ZN2at6native29vectorized_elementwise_kernelILi8ENS0_13BUnaryFunctorIhhhZZZNS0_21heaviside_kernel_cudaERNS_18TensorIteratorBaseEENKUlvE_clEvENKUlvE_clEvEUlhhE_EESt5arrayIPcLm2EEEEviT0_T1_:
	.zero		552


//--------------------- .nv.constant0._ZN2at6native18elementwise_kernelILi128ELi4EZNS0_15gpu_kernel_implINS0_13AUnaryFunctorIhhhZZZNS0_21heaviside_kernel_cudaERNS_18TensorIteratorBaseEENKUlvE_clEvENKUlvE_clEvEUlhhE_EEEEvS5_RKT_EUliE_EEviT1_ --------------------------
	.section	.nv.constant0._ZN2at6native18elementwise_kernelILi128ELi4EZNS0_15gpu_kernel_implINS0_13AUnaryFunctorIhhhZZZNS0_21heaviside_kernel_cudaERNS_18TensorIteratorBaseEENKUlvE_clEvENKUlvE_clEvEUlhhE_EEEEvS5_RKT_EUliE_EEviT1_,"a",@progbits
	.sectionflags	@""
	.align	4
.nv.constant0._ZN2at6native18elementwise_kernelILi128ELi4EZNS0_15gpu_kernel_implINS0_13AUnaryFunctorIhhhZZZNS0_21heaviside_kernel_cudaERNS_18TensorIteratorBaseEENKUlvE_clEvENKUlvE_clEvEUlhhE_EEEEvS5_RKT_EUliE_EEviT1_:
	.zero		1072


//--------------------- .nv.constant0._ZN2at6native27unrolled_elementwise_kernelINS0_13AUnaryFunctorIhhhZZZNS0_21heaviside_kernel_cudaERNS_18TensorIteratorBaseEENKUlvE_clEvENKUlvE_clEvEUlhhE_EESt5arrayIPcLm2EELi4E23TrivialOffsetCalculatorILi1EjESD_NS0_6memory12LoadWithCastILi1EEENSE_13StoreWithCastILi1EEEEEviT_T0_T2_T3_T4_T5_ --------------------------
	.section	.nv.constant0._ZN2at6native27unrolled_elementwise_kernelINS0_13AUnaryFunctorIhhhZZZNS0_21heaviside_kernel_cudaERNS_18TensorIteratorBaseEENKUlvE_clEvENKUlvE_clEvEUlhhE_EESt5arrayIPcLm2EELi4E23TrivialOffsetCalculatorILi1EjESD_NS0_6memory12LoadWithCastILi1EEENSE_13StoreWithCastILi1EEEEEviT_T0_T2_T3_T4_T5_,"a",@progbits
	.sectionflags	@""
	.align	4
.nv.constant0._ZN2at6native27unrolled_elementwise_kernelINS0_13AUnaryFunctorIhhhZZZNS0_21heaviside_kernel_cudaERNS_18TensorIteratorBaseEENKUlvE_clEvENKUlvE_clEvEUlhhE_EESt5arrayIPcLm2EELi4E23TrivialOffsetCalculatorILi1EjESD_NS0_6memory12LoadWithCastILi1EEENSE_13StoreWithCastILi1EEEEEviT_T0_T2_T3_T4_T5_:
	.zero		572


//--------------------- .nv.constant0._ZN2at6native18elementwise_kernelILi128ELi4EZNS0_22gpu_kernel_impl_nocastINS0_13AUnaryFunctorIhhhZZZNS0_21heaviside_kernel_cudaERNS_18TensorIteratorBaseEENKUlvE_clEvENKUlvE_clEvEUlhhE_EEEEvS5_RKT_EUliE_EEviT1_ --------------------------
	.section	.nv.constant0._ZN2at6native18elementwise_kernelILi128ELi4EZNS0_22gpu_kernel_impl_nocastINS0_13AUnaryFunctorIhhhZZZNS0_21heaviside_kernel_cudaERNS_18TensorIteratorBaseEENKUlvE_clEvENKUlvE_clEvEUlhhE_EEEEvS5_RKT_EUliE_EEviT1_,"a",@progbits
	.sectionflags	@""
	.align	4
.nv.constant0._ZN2at6native18elementwise_kernelILi128ELi4EZNS0_22gpu_kernel_impl_nocastINS0_13AUnaryFunctorIhhhZZZNS0_21heaviside_kernel_cudaERNS_18TensorIteratorBaseEENKUlvE_clEvENKUlvE_clEvEUlhhE_EEEEvS5_RKT_EUliE_EEviT1_:
	.zero		1072


//--------------------- .nv.constant0._ZN2at6native27unrolled_elementwise_kernelINS0_13AUnaryFunctorIhhhZZZNS0_21heaviside_kernel_cudaERNS_18TensorIteratorBaseEENKUlvE_clEvENKUlvE_clEvEUlhhE_EESt5arrayIPcLm2EELi4E23TrivialOffsetCalculatorILi1EjESD_NS0_6memory15LoadWithoutCastENSE_16StoreWithoutCastEEEviT_T0_T2_T3_T4_T5_ --------------------------
	.section	.nv.constant0._ZN2at6native27unrolled_elementwise_kernelINS0_13AUnaryFunctorIhhhZZZNS0_21heaviside_kernel_cudaERNS_18TensorIteratorBaseEENKUlvE_clEvENKUlvE_clEvEUlhhE_EESt5arrayIPcLm2EELi4E23TrivialOffsetCalculatorILi1EjESD_NS0_6memory15LoadWithoutCastENSE_16StoreWithoutCastEEEviT_T0_T2_T3_T4_T5_,"a",@progbits
	.sectionflags	@""
	.align	4
.nv.constant0._ZN2at6native27unrolled_elementwise_kernelINS0_13AUnaryFunctorIhhhZZZNS0_21heaviside_kernel_cudaERNS_18TensorIteratorBaseEENKUlvE_clEvENKUlvE_clEvEUlhhE_EESt5arrayIPcLm2EELi4E23TrivialOffsetCalculatorILi1EjESD_NS0_6memory15LoadWithoutCastENSE_16StoreWithoutCastEEEviT_T0_T2_T3_T4_T5_:
	.zero		556


//--------------------- .nv.constant0._ZN2at6native29vectorized_elementwise_kernelILi2ENS0_13AUnaryFunctorIhhhZZZNS0_21heaviside_kernel_cudaERNS_18TensorIteratorBaseEENKUlvE_clEvENKUlvE_clEvEUlhhE_EESt5arrayIPcLm2EEEEviT0_T1_ --------------------------
	.section	.nv.constant0._ZN2at6native29vectorized_elementwise_kernelILi2ENS0_13AUnaryFunctorIhhhZZZNS0_21heaviside_kernel_cudaERNS_18TensorIteratorBaseEENKUlvE_clEvENKUlvE_clEvEUlhhE_EESt5arrayIPcLm2EEEEviT0_T1_,"a",@progbits
	.sectionflags	@""
	.align	4
.nv.constant0._ZN2at6native29vectorized_elementwise_kernelILi2ENS0_13AUnaryFunctorIhhhZZZNS0_21heaviside_kernel_cudaERNS_18TensorIteratorBaseEENKUlvE_clEvENKUlvE_clEvEUlhhE_EESt5arrayIPcLm2EEEEviT0_T1_:
	.zero		552


//--------------------- .nv.constant0._ZN2at6native29vectorized_elementwise_kernelILi4ENS0_13AUnaryFunctorIhhhZZZNS0_21heaviside_kernel_cudaERNS_18TensorIteratorBaseEENKUlvE_clEvENKUlvE_clEvEUlhhE_EESt5arrayIPcLm2EEEEviT0_T1_ --------------------------
	.section	.nv.constant0._ZN2at6native29vectorized_elementwise_kernelILi4ENS0_13AUnaryFunctorIhhhZZZNS0_21heaviside_kernel_cudaERNS_18TensorIteratorBaseEENKUlvE_clEvENKUlvE_clEvEUlhhE_EESt5arrayIPcLm2EEEEviT0_T1_,"a",@progbits
	.sectionflags	@""
	.align	4
.nv.constant0._ZN2at6native29vectorized_elementwise_kernelILi4ENS0_13AUnaryFunctorIhhhZZZNS0_21heaviside_kernel_cudaERNS_18TensorIteratorBaseEENKUlvE_clEvENKUlvE_clEvEUlhhE_EESt5arrayIPcLm2EEEEviT0_T1_:
	.zero		552


//--------------------- .nv.constant0._ZN2at6native29vectorized_elementwise_kernelILi8ENS0_13AUnaryFunctorIhhhZZZNS0_21heaviside_kernel_cudaERNS_18TensorIteratorBaseEENKUlvE_clEvENKUlvE_clEvEUlhhE_EESt5arrayIPcLm2EEEEviT0_T1_ --------------------------
	.section	.nv.constant0._ZN2at6native29vectorized_elementwise_kernelILi8ENS0_13AUnaryFunctorIhhhZZZNS0_21heaviside_kernel_cudaERNS_18TensorIteratorBaseEENKUlvE_clEvENKUlvE_clEvEUlhhE_EESt5arrayIPcLm2EEEEviT0_T1_,"a",@progbits
	.sectionflags	@""
	.align	4
.nv.constant0._ZN2at6native29vectorized_elementwise_kernelILi8ENS0_13AUnaryFunctorIhhhZZZNS0_21heaviside_kernel_cudaERNS_18TensorIteratorBaseEENKUlvE_clEvENKUlvE_clEvEUlhhE_EESt5arrayIPcLm2EEEEviT0_T1_:
	.zero		552


//--------------------- .nv.constant0._ZN2at6native18elementwise_kernelILi128ELi4EZNS0_15gpu_kernel_implINS0_13BinaryFunctorIN3c104HalfES5_S5_ZZZNS0_21nextafter_kernel_cudaERNS_18TensorIteratorBaseEENKUlvE_clEvENKUlvE2_clEvEUlS5_S5_E_EEEEvS7_RKT_EUliE_EEviT1_ --------------------------
	.section	.nv.constant0._ZN2at6native18elementwise_kernelILi128ELi4EZNS0_15gpu_kernel_implINS0_13BinaryFunctorIN3c104HalfES5_S5_ZZZNS0_21nextafter_kernel_cudaERNS_18TensorIteratorBaseEENKUlvE_clEvENKUlvE2_clEvEUlS5_S5_E_EEEEvS7_RKT_EUliE_EEviT1_,"a",@progbits
	.sectionflags	@""
	.align	4
.nv.constant0._ZN2at6native18elementwise_kernelILi128ELi4EZNS0_15gpu_kernel_implINS0_13BinaryFunctorIN3c104HalfES5_S5_ZZZNS0_21nextafter_kernel_cudaERNS_18TensorIteratorBaseEENKUlvE_clEvENKUlvE2_clEvEUlS5_S5_E_EEEEvS7_RKT_EUliE_EEviT1_:
	.zero		1184


//--------------------- .nv.constant0._ZN2at6native27unrolled_elementwise_kernelINS0_13BinaryFunctorIN3c104HalfES4_S4_ZZZNS0_21nextafter_kernel_cudaERNS_18TensorIteratorBaseEENKUlvE_clEvENKUlvE2_clEvEUlS4_S4_E_EESt5arrayIPcLm3EELi4E23TrivialOffsetCalculatorILi2EjESE_ILi1EjENS0_6memory12LoadWithCastILi2EEENSH_13StoreWithCastILi1EEEEEviT_T0_T2_T3_T4_T5_ --------------------------
	.section	.nv.constant0._ZN2at6native27unrolled_elementwise_kernelINS0_13BinaryFunctorIN3c104HalfES4_S4_ZZZNS0_21nextafter_kernel_cudaERNS_18TensorIteratorBaseEENKUlvE_clEvENKUlvE2_clEvEUlS4_S4_E_EESt5arrayIPcLm3EELi4E23TrivialOffsetCalculatorILi2EjESE_ILi1EjENS0_6memory12LoadWithCastILi2EEENSH_13StoreWithCastILi1EEEEEviT_T0_T2_T3_T4_T5_,"a",@progbits
	.sectionflags	@""
	.align	4
.nv.constant0._ZN2at6native27unrolled_elementwise_kernelINS0_13BinaryFunctorIN3c104HalfES4_S4_ZZZNS0_21nextafter_kernel_cudaERNS_18TensorIteratorBaseEENKUlvE_clEvENKUlvE2_clEvEUlS4_S4_E_EESt5arrayIPcLm3EELi4E23TrivialOffsetCalculatorILi2EjESE_ILi1EjENS0_6memory12LoadWithCastILi2EEENSH_13StoreWithCastILi1EEEEEviT_T0_T2_T3_T4_T5_:
	.zero		584


//--------------------- .nv.constant0._ZN2at6native18elementwise_kernelILi128ELi4EZNS0_22gpu_kernel_impl_nocastINS0_13BinaryFunctorIN3c104HalfES5_S5_ZZZNS0_21nextafter_kernel_cudaERNS_18TensorIteratorBaseEENKUlvE_clEvENKUlvE2_clEvEUlS5_S5_E_EEEEvS7_RKT_EUliE_EEviT1_ --------------------------
	.section	.nv.constant0._ZN2at6native18elementwise_kernelILi128ELi4EZNS0_22gpu_kernel_impl_nocastINS0_13BinaryFunctorIN3c104HalfES5_S5_ZZZNS0_21nextafter_kernel_cudaERNS_18TensorIteratorBaseEENKUlvE_clEvENKUlvE2_clEvEUlS5_S5_E_EEEEvS7_RKT_EUliE_EEviT1_,"a",@progbits
	.sectionflags	@""
	.align	4
.nv.constant0._ZN2at6native18elementwise_kernelILi128ELi4EZNS0_22gpu_kernel_impl_nocastINS0_13BinaryFunctorIN3c104HalfES5_S5_ZZZNS0_21nextafter_kernel_cudaERNS_18TensorIteratorBaseEENKUlvE_clEvENKUlvE2_clEvEUlS5_S5_E_EEEEvS7_RKT_EUliE_EEviT1_:
	.zero		1184


//--------------------- .nv.constant0._ZN2at6native27unrolled_elementwise_kernelINS0_13BinaryFunctorIN3c104HalfES4_S4_ZZZNS0_21nextafter_kernel_cudaERNS_18TensorIteratorBaseEENKUlvE_clEvENKUlvE2_clEvEUlS4_S4_E_EESt5arrayIPcLm3EELi4E23TrivialOffsetCalculatorILi2EjESE_ILi1EjENS0_6memory15LoadWithoutCastENSH_16StoreWithoutCastEEEviT_T0_T2_T3_T4_T5_ --------------------------
	.section	.nv.constant0._ZN2at6native27unrolled_elementwise_kernelINS0_13BinaryFunctorIN3c104HalfES4_S4_ZZZNS0_21nextafter_kernel_cudaERNS_18TensorIteratorBaseEENKUlvE_clEvENKUlvE2_clEvEUlS4_S4_E_EESt5arrayIPcLm3EELi4E23TrivialOffsetCalculatorILi2EjESE_ILi1EjENS0_6memory15LoadWithoutCastENSH_16StoreWithoutCastEEEviT_T0_T2_T3_T4_T5_,"a",@progbits
	.sectionflags	@""
	.align	4
.nv.constant0._ZN2at6native27unrolled_elementwise_kernelINS0_13BinaryFunctorIN3c104HalfES4_S4_ZZZNS0_21nextafter_kernel_cudaERNS_18TensorIteratorBaseEENKUlvE_clEvENKUlvE2_clEvEUlS4_S4_E_EESt5arrayIPcLm3EELi4E23TrivialOffsetCalculatorILi2EjESE_ILi1EjENS0_6memory15LoadWithoutCastENSH_16StoreWithoutCastEEEviT_T0_T2_T3_T4_T5_:
	.zero		564


//--------------------- .nv.constant0._ZN2at6native29vectorized_elementwise_kernelILi2ENS0_13BinaryFunctorIN3c104HalfES4_S4_ZZZNS0_21nextafter_kernel_cudaERNS_18TensorIteratorBaseEENKUlvE_clEvENKUlvE2_clEvEUlS4_S4_E_EESt5arrayIPcLm3EEEEviT0_T1_ --------------------------
	.section	.nv.constant0._ZN2at6native29vectorized_elementwise_kernelILi2ENS0_13BinaryFunctorIN3c104HalfES4_S4_ZZZNS0_21nextafter_kernel_cudaERNS_18TensorIteratorBaseEENKUlvE_clEvENKUlvE2_clEvEUlS4_S4_E_EESt5arrayIPcLm3EEEEviT0_T1_,"a",@progbits
	.sectionflags	@""
	.align	4
.nv.constant0._ZN2at6native29vectorized_elementwise_kernelILi2ENS0_13BinaryFunctorIN3c104HalfES4_S4_ZZZNS0_21nextafter_kernel_cudaERNS_18TensorIteratorBaseEENKUlvE_clEvENKUlvE2_clEvEUlS4_S4_E_EESt5arrayIPcLm3EEEEviT0_T1_:
	.zero		560


//--------------------- .nv.constant0._ZN2at6native29vectorized_elementwise_kernelILi4ENS0_13BinaryFunctorIN3c104HalfES4_S4_ZZZNS0_21nextafter_kernel_cudaERNS_18TensorIteratorBaseEENKUlvE_clEvENKUlvE2_clEvEUlS4_S4_E_EESt5arrayIPcLm3EEEEviT0_T1_ --------------------------
	.section	.nv.constant0._ZN2at6native29vectorized_elementwise_kernelILi4ENS0_13BinaryFunctorIN3c104HalfES4_S4_ZZZNS0_21nextafter_kernel_cudaERNS_18TensorIteratorBaseEENKUlvE_clEvENKUlvE2_clEvEUlS4_S4_E_EESt5arrayIPcLm3EEEEviT0_T1_,"a",@progbits
	.sectionflags	@""
	.align	4
.nv.constant0._ZN2at6native29vectorized_elementwise_kernelILi4ENS0_13BinaryFunctorIN3c104HalfES4_S4_ZZZNS0_21nextafter_kernel_cudaERNS_18TensorIteratorBaseEENKUlvE_clEvENKUlvE2_clEvEUlS4_S4_E_EESt5arrayIPcLm3EEEEviT0_T1_:
	.zero		560


//--------------------- .nv.constant0._ZN2at6native29vectorized_elementwise_kernelILi8ENS0_13BinaryFunctorIN3c104HalfES4_S4_ZZZNS0_21nextafter_kernel_cudaERNS_18TensorIteratorBaseEENKUlvE_clEvENKUlvE2_clEvEUlS4_S4_E_EESt5arrayIPcLm3EEEEviT0_T1_ --------------------------
	.section	.nv.constant0._ZN2at6native29vectorized_elementwise_kernelILi8ENS0_13BinaryFunctorIN3c104HalfES4_S4_ZZZNS0_21nextafter_kernel_cudaERNS_18TensorIteratorBaseEENKUlvE_clEvENKUlvE2_clEvEUlS4_S4_E_EESt5arrayIPcLm3EEEEviT0_T1_,"a",@progbits
	.sectionflags	@""
	.align	4
.nv.constant0._ZN2at6native29vectorized_elementwise_kernelILi8ENS0_13BinaryFunctorIN3c104HalfES4_S4_ZZZNS0_21nextafter_kernel_cudaERNS_18TensorIteratorBaseEENKUlvE_clEvENKUlvE2_clEvEUlS4_S4_E_EESt5arrayIPcLm3EEEEviT0_T1_:
	.zero		560


//--------------------- .nv.constant0._ZN2at6native18elementwise_kernelILi128ELi4EZNS0_15gpu_kernel_implINS0_13BUnaryFunctorIN3c104HalfES5_S5_ZZZNS0_21nextafter_kernel_cudaERNS_18TensorIteratorBaseEENKUlvE_clEvENKUlvE2_clEvEUlS5_S5_E_EEEEvS7_RKT_EUliE_EEviT1_ --------------------------
	.section	.nv.constant0._ZN2at6native18elementwise_kernelILi128ELi4EZNS0_15gpu_kernel_implINS0_13BUnaryFunctorIN3c104HalfES5_S5_ZZZNS0_21nextafter_kernel_cudaERNS_18TensorIteratorBaseEENKUlvE_clEvENKUlvE2_clEvEUlS5_S5_E_EEEEvS7_RKT_EUliE_EEviT1_,"a",@progbits
	.sectionflags	@""
	.align	4
.nv.constant0._ZN2at6native18elementwise_kernelILi128ELi4EZNS0_15gpu_kernel_implINS0_13BUnaryFunctorIN3c104HalfES5_S5_ZZZNS0_21nextafter_kernel_cudaERNS_18TensorIteratorBaseEENKUlvE_clEvENKUlvE2_clEvEUlS5_S5_E_EEEEvS7_RKT_EUliE_EEviT1_:
	.zero		1072


//--------------------- .nv.constant0._ZN2at6native27unrolled_elementwise_kernelINS0_13BUnaryFunctorIN3c104HalfES4_S4_ZZZNS0_21nextafter_kernel_cudaERNS_18TensorIteratorBaseEENKUlvE_clEvENKUlvE2_clEvEUlS4_S4_E_EESt5arrayIPcLm2EELi4E23TrivialOffsetCalculatorILi1EjESF_NS0_6memory12LoadWithCastILi1EEENSG_13StoreWithCastILi1EEEEEviT_T0_T2_T3_T4_T5_ --------------------------
	.section	.nv.constant0._ZN2at6native27unrolled_elementwise_kernelINS0_13BUnaryFunctorIN3c104HalfES4_S4_ZZZNS0_21nextafter_kernel_cudaERNS_18TensorIteratorBaseEENKUlvE_clEvENKUlvE2_clEvEUlS4_S4_E_EESt5arrayIPcLm2EELi4E23TrivialOffsetCalculatorILi1EjESF_NS0_6memory12LoadWithCastILi1EEENSG_13StoreWithCastILi1EEEEEviT_T0_T2_T3_T4_T5_,"a",@progbits
	.sectionflags	@""
	.align	4
.nv.constant0._ZN2at6native27unrolled_elementwise_kernelINS0_13BUnaryFunctorIN3c104HalfES4_S4_ZZZNS0_21nextafter_kernel_cudaERNS_18TensorIteratorBaseEENKUlvE_clEvENKUlvE2_clEvEUlS4_S4_E_EESt5arrayIPcLm2EELi4E23TrivialOffsetCalculatorILi1EjESF_NS0_6memory12LoadWithCastILi1EEENSG_13StoreWithCastILi1EEEEEviT_T0_T2_T3_T4_T5_:
	.zero		572


//--------------------- .nv.constant0._ZN2at6native18elementwise_kernelILi128ELi4EZNS0_22gpu_kernel_impl_nocastINS0_13BUnaryFunctorIN3c104HalfES5_S5_ZZZNS0_21nextafter_kernel_cudaERNS_18TensorIteratorBaseEENKUlvE_clEvENKUlvE2_clEvEUlS5_S5_E_EEEEvS7_RKT_EUliE_EEviT1_ --------------------------
	.section	.nv.constant0._ZN2at6native18elementwise_kernelILi128ELi4EZNS0_22gpu_kernel_impl_nocastINS0_13BUnaryFunctorIN3c104HalfES5_S5_ZZZNS0_21nextafter_kernel_cudaERNS_18TensorIteratorBaseEENKUlvE_clEvENKUlvE2_clEvEUlS5_S5_E_EEEEvS7_RKT_EUliE_EEviT1_,"a",@progbits
	.sectionflags	@""
	.align	4
.nv.constant0._ZN2at6native18elementwise_kernelILi128ELi4EZNS0_22gpu_kernel_impl_nocastINS0_13BUnaryFunctorIN3c104HalfES5_S5_ZZZNS0_21nextafter_kernel_cudaERNS_18TensorIteratorBaseEENKUlvE_clEvENKUlvE2_clEvEUlS5_S5_E_EEEEvS7_RKT_EUliE_EEviT1_:
	.zero		1072


//--------------------- .nv.constant0._ZN2at6native27unrolled_elementwise_kernelINS0_13BUnaryFunctorIN3c104HalfES4_S4_ZZZNS0_21nextafter_kernel_cudaERNS_18TensorIteratorBaseEENKUlvE_clEvENKUlvE2_clEvEUlS4_S4_E_EESt5arrayIPcLm2EELi4E23TrivialOffsetCalculatorILi1EjESF_NS0_6memory15LoadWithoutCastENSG_16StoreWithoutCastEEEviT_T0_T2_T3_T4_T5_ --------------------------
	.section	.nv.constant0._ZN2at6native27unrolled_elementwise_kernelINS0_13BUnaryFunctorIN3c104HalfES4_S4_ZZZNS0_21nextafter_kernel_cudaERNS_18TensorIteratorBaseEENKUlvE_clEvENKUlvE2_clEvEUlS4_S4_E_EESt5arrayIPcLm2EELi4E23TrivialOffsetCalculatorILi1EjESF_NS0_6memory15LoadWithoutCastENSG_16StoreWithoutCastEEEviT_T0_T2_T3_T4_T5_,"a",@progbits
	.sectionflags	@""
	.align	4
.nv.constant0._ZN2at6native27unrolled_elementwise_kernelINS0_13BUnaryFunctorIN3c104HalfES4_S4_ZZZNS0_21nextafter_kernel_cudaERNS_18TensorIteratorBaseEENKUlvE_clEvENKUlvE2_clEvEUlS4_S4_E_EESt5arrayIPcLm2EELi4E23TrivialOffsetCalculatorILi1EjESF_NS0_6memory15LoadWithoutCastENSG_16StoreWithoutCastEEEviT_T0_T2_T3_T4_T5_:
	.zero		556


//--------------------- .nv.constant0._ZN2at6native29vectorized_elementwise_kernelILi2ENS0_13BUnaryFunctorIN3c104HalfES4_S4_ZZZNS0_21nextafter_kernel_cudaERNS_18TensorIteratorBaseEENKUlvE_clEvENKUlvE2_clEvEUlS4_S4_E_EESt5arrayIPcLm2EEEEviT0_T1_ --------------------------
	.section	.nv.constant0._ZN2at6native29vectorized_elementwise_kernelILi2ENS0_13BUnaryFunctorIN3c104HalfES4_S4_ZZZNS0_21nextafter_kernel_cudaERNS_18TensorIteratorBaseEENKUlvE_clEvENKUlvE2_clEvEUlS4_S4_E_EESt5arrayIPcLm2EEEEviT0_T1_,"a",@progbits
	.sectionflags	@""
	.align	4
.nv.constant0._ZN2at6native29vectorized_elementwise_kernelILi2ENS0_13BUnaryFunctorIN3c104HalfES4_S4_ZZZNS0_21nextafter_kernel_cudaERNS_18TensorIteratorBaseEENKUlvE_clEvENKUlvE2_clEvEUlS4_S4_E_EESt5arrayIPcLm2EEEEviT0_T1_:
	.zero		552


//--------------------- .nv.constant0._ZN2at6native29vectorized_elementwise_kernelILi4ENS0_13BUnaryFunctorIN3c104HalfES4_S4_ZZZNS0_21nextafter_kernel_cudaERNS_18TensorIteratorBaseEENKUlvE_clEvENKUlvE2_clEvEUlS4_S4_E_EESt5arrayIPcLm2EEEEviT0_T1_ --------------------------
	.section	.nv.constant0._ZN2at6native29vectorized_elementwise_kernelILi4ENS0_13BUnaryFunctorIN3c104HalfES4_S4_ZZZNS0_21nextafter_kernel_cudaERNS_18TensorIteratorBaseEENKUlvE_clEvENKUlvE2_clEvEUlS4_S4_E_EESt5arrayIPcLm2EEEEviT0_T1_,"a",@progbits
	.sectionflags	@""
	.align	4
.nv.constant0._ZN2at6native29vectorized_elementwise_kernelILi4ENS0_13BUnaryFunctorIN3c104HalfES4_S4_ZZZNS0_21nextafter_kernel_cudaERNS_18TensorIteratorBaseEENKUlvE_clEvENKUlvE2_clEvEUlS4_S4_E_EESt5arrayIPcLm2EEEEviT0_T1_:
	.zero		552


//--------------------- .nv.constant0._ZN2at6native29vectorized_elementwise_kernelILi8ENS0_13BUnaryFunctorIN3c104HalfES4_S4_ZZZNS0_21nextafter_kernel_cudaERNS_18TensorIteratorBaseEENKUlvE_clEvENKUlvE2_clEvEUlS4_S4_E_EESt5arrayIPcLm2EEEEviT0_T1_ --------------------------
	.section	.nv.constant0._ZN2at6native29vectorized_elementwise_kernelILi8ENS0_13BUnaryFunctorIN3c104HalfES4_S4_ZZZNS0_21nextafter_kernel_cudaERNS_18TensorIteratorBaseEENKUlvE_clEvENKUlvE2_clEvEUlS4_S4_E_EESt5arrayIPcLm2EEEEviT0_T1_,"a",@progbits
	.sectionflags	@""
	.align	4
.nv.constant0._ZN2at6native29vectorized_elementwise_kernelILi8ENS0_13BUnaryFunctorIN3c104HalfES4_S4_ZZZNS0_21nextafter_kernel_cudaERNS_18TensorIteratorBaseEENKUlvE_clEvENKUlvE2_clEvEUlS4_S4_E_EESt5arrayIPcLm2EEEEviT0_T1_:
	.zero		552


//--------------------- .nv.constant0._ZN2at6native18elementwise_kernelILi128ELi4EZNS0_15gpu_kernel_implINS0_13AUnaryFunctorIN3c104HalfES5_S5_ZZZNS0_21nextafter_kernel_cudaERNS_18TensorIteratorBaseEENKUlvE_clEvENKUlvE2_clEvEUlS5_S5_E_EEEEvS7_RKT_EUliE_EEviT1_ --------------------------
	.section	.nv.constant0._ZN2at6native18elementwise_kernelILi128ELi4EZNS0_15gpu_kernel_implINS0_13AUnaryFunctorIN3c104HalfES5_S5_ZZZNS0_21nextafter_kernel_cudaERNS_18TensorIteratorBaseEENKUlvE_clEvENKUlvE2_clEvEUlS5_S5_E_EEEEvS7_RKT_EUliE_EEviT1_,"a",@progbits
	.sectionflags	@""
	.align	4
.nv.constant0._ZN2at6native18elementwise_kernelILi128ELi4EZNS0_15gpu_kernel_implINS0_13AUnaryFunctorIN3c104HalfES5_S5_ZZZNS0_21nextafter_kernel_cudaERNS_18TensorIteratorBaseEENKUlvE_clEvENKUlvE2_clEvEUlS5_S5_E_EEEEvS7_RKT_EUliE_EEviT1_:
	.zero		1072


//--------------------- .nv.constant0._ZN2at6native27unrolled_elementwise_kernelINS0_13AUnaryFunctorIN3c104HalfES4_S4_ZZZNS0_21nextafter_kernel_cudaERNS_18TensorIteratorBaseEENKUlvE_clEvENKUlvE2_clEvEUlS4_S4_E_EESt5arrayIPcLm2EELi4E23TrivialOffsetCalculatorILi1EjESF_NS0_6memory12LoadWithCastILi1EEENSG_13StoreWithCastILi1EEEEEviT_T0_T2_T3_T4_T5_ --------------------------
	.section	.nv.constant0._ZN2at6native27unrolled_elementwise_kernelINS0_13AUnaryFunctorIN3c104HalfES4_S4_ZZZNS0_21nextafter_kernel_cudaERNS_18TensorIteratorBaseEENKUlvE_clEvENKUlvE2_clEvEUlS4_S4_E_EESt5arrayIPcLm2EELi4E23TrivialOffsetCalculatorILi1EjESF_NS0_6memory12LoadWithCastILi1EEENSG_13StoreWithCastILi1EEEEEviT_T0_T2_T3_T4_T5_,"a",@progbits
	.sectionflags	@""
	.align	4
.nv.constant0._ZN2at6native27unrolled_elementwise_kernelINS0_13AUnaryFunctorIN3c104HalfES4_S4_ZZZNS0_21nextafter_kernel_cudaERNS_18TensorIteratorBaseEENKUlvE_clEvENKUlvE2_clEvEUlS4_S4_E_EESt5arrayIPcLm2EELi4E23TrivialOffsetCalculatorILi1EjESF_NS0_6memory12LoadWithCastILi1EEENSG_13StoreWithCastILi1EEEEEviT_T0_T2_T3_T4_T5_:
	.zero		572


//--------------------- .nv.constant0._ZN2at6native18elementwise_kernelILi128ELi4EZNS0_22gpu_kernel_impl_nocastINS0_13AUnaryFunctorIN3c104HalfES5_S5_ZZZNS0_21nextafter_kernel_cudaERNS_18TensorIteratorBaseEENKUlvE_clEvENKUlvE2_clEvEUlS5_S5_E_EEEEvS7_RKT_EUliE_EEviT1_ --------------------------
	.section	.nv.constant0._ZN2at6native18elementwise_kernelILi128ELi4EZNS0_22gpu_kernel_impl_nocastINS0_13AUnaryFunctorIN3c104HalfES5_S5_ZZZNS0_21nextafter_kernel_cudaERNS_18TensorIteratorBaseEENKUlvE_clEvENKUlvE2_clEvEUlS5_S5_E_EEEEvS7_RKT_EUliE_EEviT1_,"a",@progbits
	.sectionflags	@""
	.align	4
.nv.constant0._ZN2at6native18elementwise_kernelILi128ELi4EZNS0_22gpu_kernel_impl_nocastINS0_13AUnaryFunctorIN3c104HalfES5_S5_ZZZNS0_21nextafter_kernel_cudaERNS_18TensorIteratorBaseEENKUlvE_clEvENKUlvE2_clEvEUlS5_S5_E_EEEEvS7_RKT_EUliE_EEviT1_:
	.zero		1072


//--------------------- .nv.constant0._ZN2at6native27unrolled_elementwise_kernelINS0_13AUnaryFunctorIN3c104HalfES4_S4_ZZZNS0_21nextafter_kernel_cudaERNS_18TensorIteratorBaseEENKUlvE_clEvENKUlvE2_clEvEUlS4_S4_E_EESt5arrayIPcLm2EELi4E23TrivialOffsetCalculatorILi1EjESF_NS0_6memory15LoadWithoutCastENSG_16StoreWithoutCastEEEviT_T0_T2_T3_T4_T5_ --------------------------
	.section	.nv.constant0._ZN2at6native27unrolled_elementwise_kernelINS0_13AUnaryFunctorIN3c104HalfES4_S4_ZZZNS0_21nextafter_kernel_cudaERNS_18TensorIteratorBaseEENKUlvE_clEvENKUlvE2_clEvEUlS4_S4_E_EESt5arrayIPcLm2EELi4E23TrivialOffsetCalculatorILi1EjESF_NS0_6memory15LoadWithoutCastENSG_16StoreWithoutCastEEEviT_T0_T2_T3_T4_T5_,"a",@progbits
	.sectionflags	@""
	.align	4
.nv.constant0._ZN2at6native27unrolled_elementwise_kernelINS0_13AUnaryFunctorIN3c104HalfES4_S4_ZZZNS0_21nextafter_kernel_cudaERNS_18TensorIteratorBaseEENKUlvE_clEvENKUlvE2_clEvEUlS4_S4_E_EESt5arrayIPcLm2EELi4E23TrivialOffsetCalculatorILi1EjESF_NS0_6memory15LoadWithoutCastENSG_16StoreWithoutCastEEEviT_T0_T2_T3_T4_T5_:
	.zero		556


//--------------------- .nv.constant0._ZN2at6native29vectorized_elementwise_kernelILi2ENS0_13AUnaryFunctorIN3c104HalfES4_S4_ZZZNS0_21nextafter_kernel_cudaERNS_18TensorIteratorBaseEENKUlvE_clEvENKUlvE2_clEvEUlS4_S4_E_EESt5arrayIPcLm2EEEEviT0_T1_ --------------------------
	.section	.nv.constant0._ZN2at6native29vectorized_elementwise_kernelILi2ENS0_13AUnaryFunctorIN3c104HalfES4_S4_ZZZNS0_21nextafter_kernel_cudaERNS_18TensorIteratorBaseEENKUlvE_clEvENKUlvE2_clEvEUlS4_S4_E_EESt5arrayIPcLm2EEEEviT0_T1_,"a",@progbits
	.sectionflags	@""
	.align	4
.nv.constant0._ZN2at6native29vectorized_elementwise_kernelILi2ENS0_13AUnaryFunctorIN3c104HalfES4_S4_ZZZNS0_21nextafter_kernel_cudaERNS_18TensorIteratorBaseEENKUlvE_clEvENKUlvE2_clEvEUlS4_S4_E_EESt5arrayIPcLm2EEEEviT0_T1_:
	.zero		552


//--------------------- .nv.constant0._ZN2at6native29vectorized_elementwise_kernelILi4ENS0_13AUnaryFunctorIN3c104HalfES4_S4_ZZZNS0_21nextafter_kernel_cudaERNS_18TensorIteratorBaseEENKUlvE_clEvENKUlvE2_clEvEUlS4_S4_E_EESt5arrayIPcLm2EEEEviT0_T1_ --------------------------
	.section	.nv.constant0._ZN2at6native29vectorized_elementwise_kernelILi4ENS0_13AUnaryFunctorIN3c104HalfES4_S4_ZZZNS0_21nextafter_kernel_cudaERNS_18TensorIteratorBaseEENKUlvE_clEvENKUlvE2_clEvEUlS4_S4_E_EESt5arrayIPcLm2EEEEviT0_T1_,"a",@progbits
	.sectionflags	@""
	.align	4
.nv.constant0._ZN2at6native29vectorized_elementwise_kernelILi4ENS0_13AUnaryFunctorIN3c104HalfES4_S4_ZZZNS0_21nextafter_kernel_cudaERNS_18TensorIteratorBaseEENKUlvE_clEvENKUlvE2_clEvEUlS4_S4_E_EESt5arrayIPcLm2EEEEviT0_T1_:
	.zero		552


//--------------------- .nv.constant0._ZN2at6native29vectorized_elementwise_kernelILi8ENS0_13AUnaryFunctorIN3c104HalfES4_S4_ZZZNS0_21nextafter_kernel_cudaERNS_18TensorIteratorBaseEENKUlvE_clEvENKUlvE2_clEvEUlS4_S4_E_EESt5arrayIPcLm2EEEEviT0_T1_ --------------------------
	.section	.nv.constant0._ZN2at6native29vectorized_elementwise_kernelILi8ENS0_13AUnaryFunctorIN3c104HalfES4_S4_ZZZNS0_21nextafter_kernel_cudaERNS_18TensorIteratorBaseEENKUlvE_clEvENKUlvE2_clEvEUlS4_S4_E_EESt5arrayIPcLm2EEEEviT0_T1_,"a",@progbits
	.sectionflags	@""
	.align	4
.nv.constant0._ZN2at6native29vectorized_elementwise_kernelILi8ENS0_13AUnaryFunctorIN3c104HalfES4_S4_ZZZNS0_21nextafter_kernel_cudaERNS_18TensorIteratorBaseEENKUlvE_clEvENKUlvE2_clEvEUlS4_S4_E_EESt5arrayIPcLm2EEEEviT0_T1_:
	.zero		552


//--------------------- .nv.constant0._ZN2at6native18elementwise_kernelILi128ELi4EZNS0_15gpu_kernel_implINS0_13BinaryFunctorIN3c108BFloat16ES5_S5_ZZZNS0_21nextafter_kernel_cudaERNS_18TensorIteratorBaseEENKUlvE_clEvENKUlvE1_clEvEUlS5_S5_E_EEEEvS7_RKT_EUliE_EEviT1_ --------------------------
	.section	.nv.constant0._ZN2at6native18elementwise_kernelILi128ELi4EZNS0_15gpu_kernel_implINS0_13BinaryFunctorIN3c108BFloat16ES5_S5_ZZZNS0_21nextafter_kernel_cudaERNS_18TensorIteratorBaseEENKUlvE_clEvENKUlvE1_clEvEUlS5_S5_E_EEEEvS7_RKT_EUliE_EEviT1_,"a",@progbits
	.sectionflags	@""
	.align	4
.nv.constant0._ZN2at6native18elementwise_kernelILi128ELi4EZNS0_15gpu_kernel_implINS0_13BinaryFunctorIN3c108BFloat16ES5_S5_ZZZNS0_21nextafter_kernel_cudaERNS_18TensorIteratorBaseEENKUlvE_clEvENKUlvE1_clEvEUlS5_S5_E_EEEEvS7_RKT_EUliE_EEviT1_:
	.zero		1184


//--------------------- .nv.constant0._ZN2at6native27unrolled_elementwise_kernelINS0_13BinaryFunctorIN3c108BFloat16ES4_S4_ZZZNS0_21nextafter_kernel_cudaERNS_18TensorIteratorBaseEENKUlvE_clEvENKUlvE1_clEvEUlS4_S4_E_EESt5arrayIPcLm3EELi4E23TrivialOffsetCalculatorILi2EjESE_ILi1EjENS0_6memory12LoadWithCastILi2EEENSH_13StoreWithCastILi1EEEEEviT_T0_T2_T3_T4_T5_ --------------------------
	.section	.nv.constant0._ZN2at6native27unrolled_elementwise_kernelINS0_13BinaryFunctorIN3c108BFloat16ES4_S4_ZZZNS0_21nextafter_kernel_cudaERNS_18TensorIteratorBaseEENKUlvE_clEvENKUlvE1_clEvEUlS4_S4_E_EESt5arrayIPcLm3EELi4E23TrivialOffsetCalculatorILi2EjESE_ILi1EjENS0_6memory12LoadWithCastILi2EEENSH_13StoreWithCastILi1EEEEEviT_T0_T2_T3_T4_T5_,"a",@progbits
	.sectionflags	@""
	.align	4
.nv.constant0._ZN2at6native27unrolled_elementwise_kernelINS0_13BinaryFunctorIN3c108BFloat16ES4_S4_ZZZNS0_21nextafter_kernel_cudaERNS_18TensorIteratorBaseEENKUlvE_clEvENKUlvE1_clEvEUlS4_S4_E_EESt5arrayIPcLm3EELi4E23TrivialOffsetCalculatorILi2EjESE_ILi1EjENS0_6memory12LoadWithCastILi2EEENSH_13StoreWithCastILi1EEEEEviT_T0_T2_T3_T4_T5_:
	.zero		584


//--------------------- .nv.constant0._ZN2at6native18elementwise_kernelILi128ELi4EZNS0_22gpu_kernel_impl_nocastINS0_13BinaryFunctorIN3c108BFloat16ES5_S5_ZZZNS0_21nextafter_kernel_cudaERNS_18TensorIteratorBaseEENKUlvE_clEvENKUlvE1_clEvEUlS5_S5_E_EEEEvS7_RKT_EUliE_EEviT1_ --------------------------
	.section	.nv.constant0._ZN2at6native18elementwise_kernelILi128ELi4EZNS0_22gpu_kernel_impl_nocastINS0_13BinaryFunctorIN3c108BFloat16ES5_S5_ZZZNS0_21nextafter_kernel_cudaERNS_18TensorIteratorBaseEENKUlvE_clEvENKUlvE1_clEvEUlS5_S5_E_EEEEvS7_RKT_EUliE_EEviT1_,"a",@progbits
	.sectionflags	@""
	.align	4
.nv.constant0._ZN2at6native18elementwise_kernelILi128ELi4EZNS0_22gpu_kernel_impl_nocastINS0_13BinaryFunctorIN3c108BFloat16ES5_S5_ZZZNS0_21nextafter_kernel_cudaERNS_18TensorIteratorBaseEENKUlvE_clEvENKUlvE1_clEvEUlS5_S5_E_EEEEvS7_RKT_EUliE_EEviT1_:
	.zero		1184


//--------------------- .nv.constant0._ZN2at6native27unrolled_elementwise_kernelINS0_13BinaryFunctorIN3c108BFloat16ES4_S4_ZZZNS0_21nextafter_kernel_cudaERNS_18TensorIteratorBaseEENKUlvE_clEvENKUlvE1_clEvEUlS4_S4_E_EESt5arrayIPcLm3EELi4E23TrivialOffsetCalculatorILi2EjESE_ILi1EjENS0_6memory15LoadWithoutCastENSH_16StoreWithoutCastEEEviT_T0_T2_T3_T4_T5_ --------------------------
	.section	.nv.constant0._ZN2at6native27unrolled_elementwise_kernelINS0_13BinaryFunctorIN3c108BFloat16ES4_S4_ZZZNS0_21nextafter_kernel_cudaERNS_18TensorIteratorBaseEENKUlvE_clEvENKUlvE1_clEvEUlS4_S4_E_EESt5arrayIPcLm3EELi4E23TrivialOffsetCalculatorILi2EjESE_ILi1EjENS0_6memory15LoadWithoutCastENSH_16StoreWithoutCastEEEviT_T0_T2_T3_T4_T5_,"a",@progbits
	.sectionflags	@""
	.align	4
.nv.constant0._ZN2at6native27unrolled_elementwise_kernelINS0_13BinaryFunctorIN3c108BFloat16ES4_S4_ZZZNS0_21nextafter_kernel_cudaERNS_18TensorIteratorBaseEENKUlvE_clEvENKUlvE1_clEvEUlS4_S4_E_EESt5arrayIPcLm3EELi4E23TrivialOffsetCalculatorILi2EjESE_ILi1EjENS0_6memory15LoadWithoutCastENSH_16StoreWithoutCastEEEviT_T0_T2_T3_T4_T5_:
	.zero		564


//--------------------- .nv.constant0._ZN2at6native29vectorized_elementwise_kernelILi2ENS0_13BinaryFunctorIN3c108BFloat16ES4_S4_ZZZNS0_21nextafter_kernel_cudaERNS_18TensorIteratorBaseEENKUlvE_clEvENKUlvE1_clEvEUlS4_S4_E_EESt5arrayIPcLm3EEEEviT0_T1_ --------------------------
	.section	.nv.constant0._ZN2at6native29vectorized_elementwise_kernelILi2ENS0_13BinaryFunctorIN3c108BFloat16ES4_S4_ZZZNS0_21nextafter_kernel_cudaERNS_18TensorIteratorBaseEENKUlvE_clEvENKUlvE1_clEvEUlS4_S4_E_EESt5arrayIPcLm3EEEEviT0_T1_,"a",@progbits
	.sectionflags	@""
	.align	4
.nv.constant0._ZN2at6native29vectorized_elementwise_kernelILi2ENS0_13BinaryFunctorIN3c108BFloat16ES4_S4_ZZZNS0_21nextafter_kernel_cudaERNS_18TensorIteratorBaseEENKUlvE_clEvENKUlvE1_clEvEUlS4_S4_E_EESt5arrayIPcLm3EEEEviT0_T1_:
	.zero		560


//--------------------- .nv.constant0._ZN2at6native29vectorized_elementwise_kernelILi4ENS0_13BinaryFunctorIN3c108BFloat16ES4_S4_ZZZNS0_21nextafter_kernel_cudaERNS_18TensorIteratorBaseEENKUlvE_clEvENKUlvE1_clEvEUlS4_S4_E_EESt5arrayIPcLm3EEEEviT0_T1_ --------------------------
	.section	.nv.constant0._ZN2at6native29vectorized_elementwise_kernelILi4ENS0_13BinaryFunctorIN3c108BFloat16ES4_S4_ZZZNS0_21nextafter_kernel_cudaERNS_18TensorIteratorBaseEENKUlvE_clEvENKUlvE1_clEvEUlS4_S4_E_EESt5arrayIPcLm3EEEEviT0_T1_,"a",@progbits
	.sectionflags	@""
	.align	4
.nv.constant0._ZN2at6native29vectorized_elementwise_kernelILi4ENS0_13BinaryFunctorIN3c108BFloat16ES4_S4_ZZZNS0_21nextafter_kernel_cudaERNS_18TensorIteratorBaseEENKUlvE_clEvENKUlvE1_clEvEUlS4_S4_E_EESt5arrayIPcLm3EEEEviT0_T1_:
	.zero		560


//--------------------- .nv.constant0._ZN2at6native29vectorized_elementwise_kernelILi8ENS0_13BinaryFunctorIN3c108BFloat16ES4_S4_ZZZNS0_21nextafter_kernel_cudaERNS_18TensorIteratorBaseEENKUlvE_clEvENKUlvE1_clEvEUlS4_S4_E_EESt5arrayIPcLm3EEEEviT0_T1_ --------------------------
	.section	.nv.constant0._ZN2at6native29vectorized_elementwise_kernelILi8ENS0_13BinaryFunctorIN3c108BFloat16ES4_S4_ZZZNS0_21nextafter_kernel_cudaERNS_18TensorIteratorBaseEENKUlvE_clEvENKUlvE1_clEvEUlS4_S4_E_EESt5arrayIPcLm3EEEEviT0_T1_,"a",@progbits
	.sectionflags	@""
	.align	4
.nv.constant0._ZN2at6native29vectorized_elementwise_kernelILi8ENS0_13BinaryFunctorIN3c108BFloat16ES4_S4_ZZZNS0_21nextafter_kernel_cudaERNS_18TensorIteratorBaseEENKUlvE_clEvENKUlvE1_clEvEUlS4_S4_E_EESt5arrayIPcLm3EEEEviT0_T1_:
	.zero		560


//--------------------- .nv.constant0._ZN2at6native18elementwise_kernelILi128ELi4EZNS0_15gpu_kernel_implINS0_13BUnaryFunctorIN3c108BFloat16ES5_S5_ZZZNS0_21nextafter_kernel_cudaERNS_18TensorIteratorBaseEENKUlvE_clEvENKUlvE1_clEvEUlS5_S5_E_EEEEvS7_RKT_EUliE_EEviT1_ --------------------------
	.section	.nv.constant0._ZN2at6native18elementwise_kernelILi128ELi4EZNS0_15gpu_kernel_implINS0_13BUnaryFunctorIN3c108BFloat16ES5_S5_ZZZNS0_21nextafter_kernel_cudaERNS_18TensorIteratorBaseEENKUlvE_clEvENKUlvE1_clEvEUlS5_S5_E_EEEEvS7_RKT_EUliE_EEviT1_,"a",@progbits
	.sectionflags	@""
	.align	4
.nv.constant0._ZN2at6native18elementwise_kernelILi128ELi4EZNS0_15gpu_kernel_implINS0_13BUnaryFunctorIN3c108BFloat16ES5_S5_ZZZNS0_21nextafter_kernel_cudaERNS_18TensorIteratorBaseEENKUlvE_clEvENKUlvE1_clEvEUlS5_S5_E_EEEEvS7_RKT_EUliE_EEviT1_:
	.zero		1072


//--------------------- .nv.constant0._ZN2at6native27unrolled_elementwise_kernelINS0_13BUnaryFunctorIN3c108BFloat16ES4_S4_ZZZNS0_21nextafter_kernel_cudaERNS_18TensorIteratorBaseEENKUlvE_clEvENKUlvE1_clEvEUlS4_S4_E_EESt5arrayIPcLm2EELi4E23TrivialOffsetCalculatorILi1EjESF_NS0_6memory12LoadWithCastILi1EEENSG_13StoreWithCastILi1EEEEEviT_T0_T2_T3_T4_T5_ --------------------------
	.section	.nv.constant0._ZN2at6native27unrolled_elementwise_kernelINS0_13BUnaryFunctorIN3c108BFloat16ES4_S4_ZZZNS0_21nextafter_kernel_cudaERNS_18TensorIteratorBaseEENKUlvE_clEvENKUlvE1_clEvEUlS4_S4_E_EESt5arrayIPcLm2EELi4E23TrivialOffsetCalculatorILi1EjESF_NS0_6memory12LoadWithCastILi1EEENSG_13StoreWithCastILi1EEEEEviT_T0_T2_T3_T4_T5_,"a",@progbits
	.sectionflags	@""
	.align	4
.nv.constant0._ZN2at6native27unrolled_elementwise_kernelINS0_13BUnaryFunctorIN3c108BFloat16ES4_S4_ZZZNS0_21nextafter_kernel_cudaERNS_18TensorIteratorBaseEENKUlvE_clEvENKUlvE1_clEvEUlS4_S4_E_EESt5arrayIPcLm2EELi4E23TrivialOffsetCalculatorILi1EjESF_NS0_6memory12LoadWithCastILi1EEENSG_13StoreWithCastILi1EEEEEviT_T0_T2_T3_T4_T5_:
	.zero		572


//--------------------- .nv.constant0._ZN2at6native18elementwise_kernelILi128ELi4EZNS0_22gpu_kernel_impl_nocastINS0_13BUnaryFunctorIN3c108BFloat16ES5_S5_ZZZNS0_21nextafter_kernel_cudaERNS_18TensorIteratorBaseEENKUlvE_clEvENKUlvE1_clEvEUlS5_S5_E_EEEEvS7_RKT_EUliE_EEviT1_ --------------------------
	.section	.nv.constant0._ZN2at6native18elementwise_kernelILi128ELi4EZNS0_22gpu_kernel_impl_nocastINS0_13BUnaryFunctorIN3c108BFloat16ES5_S5_ZZZNS0_21nextafter_kernel_cudaERNS_18TensorIteratorBaseEENKUlvE_clEvENKUlvE1_clEvEUlS5_S5_E_EEEEvS7_RKT_EUliE_EEviT1_,"a",@progbits
	.sectionflags	@""
	.align	4
.nv.constant0._ZN2at6native18elementwise_kernelILi128ELi4EZNS0_22gpu_kernel_impl_nocastINS0_13BUnaryFunctorIN3c108BFloat16ES5_S5_ZZZNS0_21nextafter_kernel_cudaERNS_18TensorIteratorBaseEENKUlvE_clEvENKUlvE1_clEvEUlS5_S5_E_EEEEvS7_RKT_EUliE_EEviT1_:
	.zero		1072


//--------------------- .nv.constant0._ZN2at6native27unrolled_elementwise_kernelINS0_13BUnaryFunctorIN3c108BFloat16ES4_S4_ZZZNS0_21nextafter_kernel_cudaERNS_18TensorIteratorBaseEENKUlvE_clEvENKUlvE1_clEvEUlS4_S4_E_EESt5arrayIPcLm2EELi4E23TrivialOffsetCalculatorILi1EjESF_NS0_6memory15LoadWithoutCastENSG_16StoreWithoutCastEEEviT_T0_T2_T3_T4_T5_ --------------------------
	.section	.nv.constant0._ZN2at6native27unrolled_elementwise_kernelINS0_13BUnaryFunctorIN3c108BFloat16ES4_S4_ZZZNS0_21nextafter_kernel_cudaERNS_18TensorIteratorBaseEENKUlvE_clEvENKUlvE1_clEvEUlS4_S4_E_EESt5arrayIPcLm2EELi4E23TrivialOffsetCalculatorILi1EjESF_NS0_6memory15LoadWithoutCastENSG_16StoreWithoutCastEEEviT_T0_T2_T3_T4_T5_,"a",@progbits
	.sectionflags	@""
	.align	4
.nv.constant0._ZN2at6native27unrolled_elementwise_kernelINS0_13BUnaryFunctorIN3c108BFloat16ES4_S4_ZZZNS0_21nextafter_kernel_cudaERNS_18TensorIteratorBaseEENKUlvE_clEvENKUlvE1_clEvEUlS4_S4_E_EESt5arrayIPcLm2EELi4E23TrivialOffsetCalculatorILi1EjESF_NS0_6memory15LoadWithoutCastENSG_16StoreWithoutCastEEEviT_T0_T2_T3_T4_T5_:
	.zero		556


//--------------------- .nv.constant0._ZN2at6native29vectorized_elementwise_kernelILi2ENS0_13BUnaryFunctorIN3c108BFloat16ES4_S4_ZZZNS0_21nextafter_kernel_cudaERNS_18TensorIteratorBaseEENKUlvE_clEvENKUlvE1_clEvEUlS4_S4_E_EESt5arrayIPcLm2EEEEviT0_T1_ --------------------------
	.section	.nv.constant0._ZN2at6native29vectorized_elementwise_kernelILi2ENS0_13BUnaryFunctorIN3c108BFloat16ES4_S4_ZZZNS0_21nextafter_kernel_cudaERNS_18TensorIteratorBaseEENKUlvE_clEvENKUlvE1_clEvEUlS4_S4_E_EESt5arrayIPcLm2EEEEviT0_T1_,"a",@progbits
	.sectionflags	@""
	.align	4
.nv.constant0._ZN2at6native29vectorized_elementwise_kernelILi2ENS0_13BUnaryFunctorIN3c108BFloat16ES4_S4_ZZZNS0_21nextafter_kernel_cudaERNS_18TensorIteratorBaseEENKUlvE_clEvENKUlvE1_clEvEUlS4_S4_E_EESt5arrayIPcLm2EEEEviT0_T1_:
	.zero		552


//--------------------- .nv.constant0._ZN2at6native29vectorized_elementwise_kernelILi4ENS0_13BUnaryFunctorIN3c108BFloat16ES4_S4_ZZZNS0_21nextafter_kernel_cudaERNS_18TensorIteratorBaseEENKUlvE_clEvENKUlvE1_clEvEUlS4_S4_E_EESt5arrayIPcLm2EEEEviT0_T1_ --------------------------
	.section	.nv.constant0._ZN2at6native29vectorized_elementwise_kernelILi4ENS0_13BUnaryFunctorIN3c108BFloat16ES4_S4_ZZZNS0_21nextafter_kernel_cudaERNS_18TensorIteratorBaseEENKUlvE_clEvENKUlvE1_clEvEUlS4_S4_E_EESt5arrayIPcLm2EEEEviT0_T1_,"a",@progbits
	.sectionflags	@""
	.align	4
.nv.constant0._ZN2at6native29vectorized_elementwise_kernelILi4ENS0_13BUnaryFunctorIN3c108BFloat16ES4_S4_ZZZNS0_21nextafter_kernel_cudaERNS_18TensorIteratorBaseEENKUlvE_clEvENKUlvE1_clEvEUlS4_S4_E_EESt5arrayIPcLm2EEEEviT0_T1_:
	.zero		552


//--------------------- .nv.constant0._ZN2at6native29vectorized_elementwise_kernelILi8ENS0_13BUnaryFunctorIN3c108BFloat16ES4_S4_ZZZNS0_21nextafter_kernel_cudaERNS_18TensorIteratorBaseEENKUlvE_clEvENKUlvE1_clEvEUlS4_S4_E_EESt5arrayIPcLm2EEEEviT0_T1_ --------------------------
	.section	.nv.constant0._ZN2at6native29vectorized_elementwise_kernelILi8ENS0_13BUnaryFunctorIN3c108BFloat16ES4_S4_ZZZNS0_21nextafter_kernel_cudaERNS_18TensorIteratorBaseEENKUlvE_clEvENKUlvE1_clEvEUlS4_S4_E_EESt5arrayIPcLm2EEEEviT0_T1_,"a",@progbits
	.sectionflags	@""
	.align	4
.nv.constant0._ZN2at6native29vectorized_elementwise_kernelILi8ENS0_13BUnaryFunctorIN3c108BFloat16ES4_S4_ZZZNS0_21nextafter_kernel_cudaERNS_18TensorIteratorBaseEENKUlvE_clEvENKUlvE1_clEvEUlS4_S4_E_EESt5arrayIPcLm2EEEEviT0_T1_:
	.zero		552


//--------------------- .nv.constant0._ZN2at6native18elementwise_kernelILi128ELi4EZNS0_15gpu_kernel_implINS0_13AUnaryFunctorIN3c108BFloat16ES5_S5_ZZZNS0_21nextafter_kernel_cudaERNS_18TensorIteratorBaseEENKUlvE_clEvENKUlvE1_clEvEUlS5_S5_E_EEEEvS7_RKT_EUliE_EEviT1_ --------------------------
	.section	.nv.constant0._ZN2at6native18elementwise_kernelILi128ELi4EZNS0_15gpu_kernel_implINS0_13AUnaryFunctorIN3c108BFloat16ES5_S5_ZZZNS0_21nextafter_kernel_cudaERNS_18TensorIteratorBaseEENKUlvE_clEvENKUlvE1_clEvEUlS5_S5_E_EEEEvS7_RKT_EUliE_EEviT1_,"a",@progbits
	.sectionflags	@""
	.align	4
.nv.constant0._ZN2at6native18elementwise_kernelILi128ELi4EZNS0_15gpu_kernel_implINS0_13AUnaryFunctorIN3c108BFloat16ES5_S5_ZZZNS0_21nextafter_kernel_cudaERNS_18TensorIteratorBaseEENKUlvE_clEvENKUlvE1_clEvEUlS5_S5_E_EEEEvS7_RKT_EUliE_EEviT1_:
	.zero		1072


//--------------------- .nv.constant0._ZN2at6native27unrolled_elementwise_kernelINS0_13AUnaryFunctorIN3c108BFloat16ES4_S4_ZZZNS0_21nextafter_kernel_cudaERNS_18TensorIteratorBaseEENKUlvE_clEvENKUlvE1_clEvEUlS4_S4_E_EESt5arrayIPcLm2EELi4E23TrivialOffsetCalculatorILi1EjESF_NS0_6memory12LoadWithCastILi1EEENSG_13StoreWithCastILi1EEEEEviT_T0_T2_T3_T4_T5_ --------------------------
	.section	.nv.constant0._ZN2at6native27unrolled_elementwise_kernelINS0_13AUnaryFunctorIN3c108BFloat16ES4_S4_ZZZNS0_21nextafter_kernel_cudaERNS_18TensorIteratorBaseEENKUlvE_clEvENKUlvE1_clEvEUlS4_S4_E_EESt5arrayIPcLm2EELi4E23TrivialOffsetCalculatorILi1EjESF_NS0_6memory12LoadWithCastILi1EEENSG_13StoreWithCastILi1EEEEEviT_T0_T2_T3_T4_T5_,"a",@progbits
	.sectionflags	@""
	.align	4
.nv.constant0._ZN2at6native27unrolled_elementwise_kernelINS0_13AUnaryFunctorIN3c108BFloat16ES4_S4_ZZZNS0_21nextafter_kernel_cudaERNS_18TensorIteratorBaseEENKUlvE_clEvENKUlvE1_clEvEUlS4_S4_E_EESt5arrayIPcLm2EELi4E23TrivialOffsetCalculatorILi1EjESF_NS0_6memory12LoadWithCastILi1EEENSG_13StoreWithCastILi1EEEEEviT_T0_T2_T3_T4_T5_:
	.zero		572


//--------------------- .nv.constant0._ZN2at6native18elementwise_kernelILi128ELi4EZNS0_22gpu_kernel_impl_nocastINS0_13AUnaryFunctorIN3c108BFloat16ES5_S5_ZZZNS0_21nextafter_kernel_cudaERNS_18TensorIteratorBaseEENKUlvE_clEvENKUlvE1_clEvEUlS5_S5_E_EEEEvS7_RKT_EUliE_EEviT1_ --------------------------
	.section	.nv.constant0._ZN2at6native18elementwise_kernelILi128ELi4EZNS0_22gpu_kernel_impl_nocastINS0_13AUnaryFunctorIN3c108BFloat16ES5_S5_ZZZNS0_21nextafter_kernel_cudaERNS_18TensorIteratorBaseEENKUlvE_clEvENKUlvE1_clEvEUlS5_S5_E_EEEEvS7_RKT_EUliE_EEviT1_,"a",@progbits
	.sectionflags	@""
	.align	4
.nv.constant0._ZN2at6native18elementwise_kernelILi128ELi4EZNS0_22gpu_kernel_impl_nocastINS0_13AUnaryFunctorIN3c108BFloat16ES5_S5_ZZZNS0_21nextafter_kernel_cudaERNS_18TensorIteratorBaseEENKUlvE_clEvENKUlvE1_clEvEUlS5_S5_E_EEEEvS7_RKT_EUliE_EEviT1_:
	.zero		1072


//--------------------- .nv.constant0._ZN2at6native27unrolled_elementwise_kernelINS0_13AUnaryFunctorIN3c108BFloat16ES4_S4_ZZZNS0_21nextafter_kernel_cudaERNS_18TensorIteratorBaseEENKUlvE_clEvENKUlvE1_clEvEUlS4_S4_E_EESt5arrayIPcLm2EELi4E23TrivialOffsetCalculatorILi1EjESF_NS0_6memory15LoadWithoutCastENSG_16StoreWithoutCastEEEviT_T0_T2_T3_T4_T5_ --------------------------
	.section	.nv.constant0._ZN2at6native27unrolled_elementwise_kernelINS0_13AUnaryFunctorIN3c108BFloat16ES4_S4_ZZZNS0_21nextafter_kernel_cudaERNS_18TensorIteratorBaseEENKUlvE_clEvENKUlvE1_clEvEUlS4_S4_E_EESt5arrayIPcLm2EELi4E23TrivialOffsetCalculatorILi1EjESF_NS0_6memory15LoadWithoutCastENSG_16StoreWithoutCastEEEviT_T0_T2_T3_T4_T5_,"a",@progbits
	.sectionflags	@""
	.align	4
.nv.constant0._ZN2at6native27unrolled_elementwise_kernelINS0_13AUnaryFunctorIN3c108BFloat16ES4_S4_ZZZNS0_21nextafter_kernel_cudaERNS_18TensorIteratorBaseEENKUlvE_clEvENKUlvE1_clEvEUlS4_S4_E_EESt5arrayIPcLm2EELi4E23TrivialOffsetCalculatorILi1EjESF_NS0_6memory15LoadWithoutCastENSG_16StoreWithoutCastEEEviT_T0_T2_T3_T4_T5_:
	.zero		556


//--------------------- .nv.constant0._ZN2at6native29vectorized_elementwise_kernelILi2ENS0_13AUnaryFunctorIN3c108BFloat16ES4_S4_ZZZNS0_21nextafter_kernel_cudaERNS_18TensorIteratorBaseEENKUlvE_clEvENKUlvE1_clEvEUlS4_S4_E_EESt5arrayIPcLm2EEEEviT0_T1_ --------------------------
	.section	.nv.constant0._ZN2at6native29vectorized_elementwise_kernelILi2ENS0_13AUnaryFunctorIN3c108BFloat16ES4_S4_ZZZNS0_21nextafter_kernel_cudaERNS_18TensorIteratorBaseEENKUlvE_clEvENKUlvE1_clEvEUlS4_S4_E_EESt5arrayIPcLm2EEEEviT0_T1_,"a",@progbits
	.sectionflags	@""
	.align	4
.nv.constant0._ZN2at6native29vectorized_elementwise_kernelILi2ENS0_13AUnaryFunctorIN3c108BFloat16ES4_S4_ZZZNS0_21nextafter_kernel_cudaERNS_18TensorIteratorBaseEENKUlvE_clEvENKUlvE1_clEvEUlS4_S4_E_EESt5arrayIPcLm2EEEEviT0_T1_:
	.zero		552


//--------------------- .nv.constant0._ZN2at6native29vectorized_elementwise_kernelILi4ENS0_13AUnaryFunctorIN3c108BFloat16ES4_S4_ZZZNS0_21nextafter_kernel_cudaERNS_18TensorIteratorBaseEENKUlvE_clEvENKUlvE1_clEvEUlS4_S4_E_EESt5arrayIPcLm2EEEEviT0_T1_ --------------------------
	.section	.nv.constant0._ZN2at6native29vectorized_elementwise_kernelILi4ENS0_13AUnaryFunctorIN3c108BFloat16ES4_S4_ZZZNS0_21nextafter_kernel_cudaERNS_18TensorIteratorBaseEENKUlvE_clEvENKUlvE1_clEvEUlS4_S4_E_EESt5arrayIPcLm2EEEEviT0_T1_,"a",@progbits
	.sectionflags	@""
	.align	4
.nv.constant0._ZN2at6native29vectorized_elementwise_kernelILi4ENS0_13AUnaryFunctorIN3c108BFloat16ES4_S4_ZZZNS0_21nextafter_kernel_cudaERNS_18TensorIteratorBaseEENKUlvE_clEvENKUlvE1_clEvEUlS4_S4_E_EESt5arrayIPcLm2EEEEviT0_T1_:
	.zero		552


//--------------------- .nv.constant0._ZN2at6native29vectorized_elementwise_kernelILi8ENS0_13AUnaryFunctorIN3c108BFloat16ES4_S4_ZZZNS0_21nextafter_kernel_cudaERNS_18TensorIteratorBaseEENKUlvE_clEvENKUlvE1_clEvEUlS4_S4_E_EESt5arrayIPcLm2EEEEviT0_T1_ --------------------------
	.section	.nv.constant0._ZN2at6native29vectorized_elementwise_kernelILi8ENS0_13AUnaryFunctorIN3c108BFloat16ES4_S4_ZZZNS0_21nextafter_kernel_cudaERNS_18TensorIteratorBaseEENKUlvE_clEvENKUlvE1_clEvEUlS4_S4_E_EESt5arrayIPcLm2EEEEviT0_T1_,"a",@progbits
	.sectionflags	@""
	.align	4
.nv.constant0._ZN2at6native29vectorized_elementwise_kernelILi8ENS0_13AUnaryFunctorIN3c108BFloat16ES4_S4_ZZZNS0_21nextafter_kernel_cudaERNS_18TensorIteratorBaseEENKUlvE_clEvENKUlvE1_clEvEUlS4_S4_E_EESt5arrayIPcLm2EEEEviT0_T1_:
	.zero		552


//--------------------- .nv.constant0._ZN2at6native18elementwise_kernelILi128ELi4EZNS0_15gpu_kernel_implINS0_13BinaryFunctorIfffZZZNS0_21nextafter_kernel_cudaERNS_18TensorIteratorBaseEENKUlvE_clEvENKUlvE0_clEvEUlffE_EEEEvS5_RKT_EUliE_EEviT1_ --------------------------
	.section	.nv.constant0._ZN2at6native18elementwise_kernelILi128ELi4EZNS0_15gpu_kernel_implINS0_13BinaryFunctorIfffZZZNS0_21nextafter_kernel_cudaERNS_18TensorIteratorBaseEENKUlvE_clEvENKUlvE0_clEvEUlffE_EEEEvS5_RKT_EUliE_EEviT1_,"a",@progbits
	.sectionflags	@""
	.align	4
.nv.constant0._ZN2at6native18elementwise_kernelILi128ELi4EZNS0_15gpu_kernel_implINS0_13BinaryFunctorIfffZZZNS0_21nextafter_kernel_cudaERNS_18TensorIteratorBaseEENKUlvE_clEvENKUlvE0_clEvEUlffE_EEEEvS5_RKT_EUliE_EEviT1_:
	.zero		1184


//--------------------- .nv.constant0._ZN2at6native27unrolled_elementwise_kernelINS0_13BinaryFunctorIfffZZZNS0_21nextafter_kernel_cudaERNS_18TensorIteratorBaseEENKUlvE_clEvENKUlvE0_clEvEUlffE_EESt5arrayIPcLm3EELi4E23TrivialOffsetCalculatorILi2EjESC_ILi1EjENS0_6memory12LoadWithCastILi2EEENSF_13StoreWithCastILi1EEEEEviT_T0_T2_T3_T4_T5_ --------------------------
	.section	.nv.constant0._ZN2at6native27unrolled_elementwise_kernelINS0_13BinaryFunctorIfffZZZNS0_21nextafter_kernel_cudaERNS_18TensorIteratorBaseEENKUlvE_clEvENKUlvE0_clEvEUlffE_EESt5arrayIPcLm3EELi4E23TrivialOffsetCalculatorILi2EjESC_ILi1EjENS0_6memory12LoadWithCastILi2EEENSF_13StoreWithCastILi1EEEEEviT_T0_T2_T3_T4_T5_,"a",@progbits
	.sectionflags	@""
	.align	4
.nv.constant0._ZN2at6native27unrolled_elementwise_kernelINS0_13BinaryFunctorIfffZZZNS0_21nextafter_kernel_cudaERNS_18TensorIteratorBaseEENKUlvE_clEvENKUlvE0_clEvEUlffE_EESt5arrayIPcLm3EELi4E23TrivialOffsetCalculatorILi2EjESC_ILi1EjENS0_6memory12LoadWithCastILi2EEENSF_13StoreWithCastILi1EEEEEviT_T0_T2_T3_T4_T5_:
	.zero		584


//--------------------- .nv.constant0._ZN2at6native18elementwise_kernelILi128ELi2EZNS0_22gpu_kernel_impl_nocastINS0_13BinaryFunctorIfffZZZNS0_21nextafter_kernel_cudaERNS_18TensorIteratorBaseEENKUlvE_clEvENKUlvE0_clEvEUlffE_EEEEvS5_RKT_EUliE_EEviT1_ --------------------------
	.section	.nv.constant0._ZN2at6native18elementwise_kernelILi128ELi2EZNS0_22gpu_kernel_impl_nocastINS0_13BinaryFunctorIfffZZZNS0_21nextafter_kernel_cudaERNS_18TensorIteratorBaseEENKUlvE_clEvENKUlvE0_clEvEUlffE_EEEEvS5_RKT_EUliE_EEviT1_,"a",@progbits
	.sectionflags	@""
	.align	4
.nv.constant0._ZN2at6native18elementwise_kernelILi128ELi2EZNS0_22gpu_kernel_impl_nocastINS0_13BinaryFunctorIfffZZZNS0_21nextafter_kernel_cudaERNS_18TensorIteratorBaseEENKUlvE_clEvENKUlvE0_clEvEUlffE_EEEEvS5_RKT_EUliE_EEviT1_:
	.zero		1184


//--------------------- .nv.constant0._ZN2at6native27unrolled_elementwise_kernelINS0_13BinaryFunctorIfffZZZNS0_21nextafter_kernel_cudaERNS_18TensorIteratorBaseEENKUlvE_clEvENKUlvE0_clEvEUlffE_EESt5arrayIPcLm3EELi4E23TrivialOffsetCalculatorILi2EjESC_ILi1EjENS0_6memory15LoadWithoutCastENSF_16StoreWithoutCastEEEviT_T0_T2_T3_T4_T5_ --------------------------
	.section	.nv.constant0._ZN2at6native27unrolled_elementwise_kernelINS0_13BinaryFunctorIfffZZZNS0_21nextafter_kernel_cudaERNS_18TensorIteratorBaseEENKUlvE_clEvENKUlvE0_clEvEUlffE_EESt5arrayIPcLm3EELi4E23TrivialOffsetCalculatorILi2EjESC_ILi1EjENS0_6memory15LoadWithoutCastENSF_16StoreWithoutCastEEEviT_T0_T2_T3_T4_T5_,"a",@progbits
	.sectionflags	@""
	.align	4
.nv.constant0._ZN2at6native27unrolled_elementwise_kernelINS0_13BinaryFunctorIfffZZZNS0_21nextafter_kernel_cudaERNS_18TensorIteratorBaseEENKUlvE_clEvENKUlvE0_clEvEUlffE_EESt5arrayIPcLm3EELi4E23TrivialOffsetCalculatorILi2EjESC_ILi1EjENS0_6memory15LoadWithoutCastENSF_16StoreWithoutCastEEEviT_T0_T2_T3_T4_T5_:
	.zero		564


//--------------------- .nv.constant0._ZN2at6native29vectorized_elementwise_kernelILi2ENS0_13BinaryFunctorIfffZZZNS0_21nextafter_kernel_cudaERNS_18TensorIteratorBaseEENKUlvE_clEvENKUlvE0_clEvEUlffE_EESt5arrayIPcLm3EEEEviT0_T1_ --------------------------
	.section	.nv.constant0._ZN2at6native29vectorized_elementwise_kernelILi2ENS0_13BinaryFunctorIfffZZZNS0_21nextafter_kernel_cudaERNS_18TensorIteratorBaseEENKUlvE_clEvENKUlvE0_clEvEUlffE_EESt5arrayIPcLm3EEEEviT0_T1_,"a",@progbits
	.sectionflags	@""
	.align	4
.nv.constant0._ZN2at6native29vectorized_elementwise_kernelILi2ENS0_13BinaryFunctorIfffZZZNS0_21nextafter_kernel_cudaERNS_18TensorIteratorBaseEENKUlvE_clEvENKUlvE0_clEvEUlffE_EESt5arrayIPcLm3EEEEviT0_T1_:
	.zero		560


//--------------------- .nv.constant0._ZN2at6native29vectorized_elementwise_kernelILi4ENS0_13BinaryFunctorIfffZZZNS0_21nextafter_kernel_cudaERNS_18TensorIteratorBaseEENKUlvE_clEvENKUlvE0_clEvEUlffE_EESt5arrayIPcLm3EEEEviT0_T1_ --------------------------
	.section	.nv.constant0._ZN2at6native29vectorized_elementwise_kernelILi4ENS0_13BinaryFunctorIfffZZZNS0_21nextafter_kernel_cudaERNS_18TensorIteratorBaseEENKUlvE_clEvENKUlvE0_clEvEUlffE_EESt5arrayIPcLm3EEEEviT0_T1_,"a",@progbits
	.sectionflags	@""
	.align	4
.nv.constant0._ZN2at6native29vectorized_elementwise_kernelILi4ENS0_13BinaryFunctorIfffZZZNS0_21nextafter_kernel_cudaERNS_18TensorIteratorBaseEENKUlvE_clEvENKUlvE0_clEvEUlffE_EESt5arrayIPcLm3EEEEviT0_T1_:
	.zero		560


//--------------------- .nv.constant0._ZN2at6native29vectorized_elementwise_kernelILi8ENS0_13BinaryFunctorIfffZZZNS0_21nextafter_kernel_cudaERNS_18TensorIteratorBaseEENKUlvE_clEvENKUlvE0_clEvEUlffE_EESt5arrayIPcLm3EEEEviT0_T1_ --------------------------
	.section	.nv.constant0._ZN2at6native29vectorized_elementwise_kernelILi8ENS0_13BinaryFunctorIfffZZZNS0_21nextafter_kernel_cudaERNS_18TensorIteratorBaseEENKUlvE_clEvENKUlvE0_clEvEUlffE_EESt5arrayIPcLm3EEEEviT0_T1_,"a",@progbits
	.sectionflags	@""
	.align	4
.nv.constant0._ZN2at6native29vectorized_elementwise_kernelILi8ENS0_13BinaryFunctorIfffZZZNS0_21nextafter_kernel_cudaERNS_18TensorIteratorBaseEENKUlvE_clEvENKUlvE0_clEvEUlffE_EESt5arrayIPcLm3EEEEviT0_T1_:
	.zero		560


//--------------------- .nv.constant0._ZN2at6native18elementwise_kernelILi128ELi4EZNS0_15gpu_kernel_implINS0_13BUnaryFunctorIfffZZZNS0_21nextafter_kernel_cudaERNS_18TensorIteratorBaseEENKUlvE_clEvENKUlvE0_clEvEUlffE_EEEEvS5_RKT_EUliE_EEviT1_ --------------------------
	.section	.nv.constant0._ZN2at6native18elementwise_kernelILi128ELi4EZNS0_15gpu_kernel_implINS0_13BUnaryFunctorIfffZZZNS0_21nextafter_kernel_cudaERNS_18TensorIteratorBaseEENKUlvE_clEvENKUlvE0_clEvEUlffE_EEEEvS5_RKT_EUliE_EEviT1_,"a",@progbits
	.sectionflags	@""
	.align	4
.nv.constant0._ZN2at6native18elementwise_kernelILi128ELi4EZNS0_15gpu_kernel_implINS0_13BUnaryFunctorIfffZZZNS0_21nextafter_kernel_cudaERNS_18TensorIteratorBaseEENKUlvE_clEvENKUlvE0_clEvEUlffE_EEEEvS5_RKT_EUliE_EEviT1_:
	.zero		1080


//--------------------- .nv.constant0._ZN2at6native27unrolled_elementwise_kernelINS0_13BUnaryFunctorIfffZZZNS0_21nextafter_kernel_cudaERNS_18TensorIteratorBaseEENKUlvE_clEvENKUlvE0_clEvEUlffE_EESt5arrayIPcLm2EELi4E23TrivialOffsetCalculatorILi1EjESD_NS0_6memory12LoadWithCastILi1EEENSE_13StoreWithCastILi1EEEEEviT_T0_T2_T3_T4_T5_ --------------------------
	.section	.nv.constant0._ZN2at6native27unrolled_elementwise_kernelINS0_13BUnaryFunctorIfffZZZNS0_21nextafter_kernel_cudaERNS_18TensorIteratorBaseEENKUlvE_clEvENKUlvE0_clEvEUlffE_EESt5arrayIPcLm2EELi4E23TrivialOffsetCalculatorILi1EjESD_NS0_6memory12LoadWithCastILi1EEENSE_13StoreWithCastILi1EEEEEviT_T0_T2_T3_T4_T5_,"a",@progbits
	.sectionflags	@""
	.align	4
.nv.constant0._ZN2at6native27unrolled_elementwise_kernelINS0_13BUnaryFunctorIfffZZZNS0_21nextafter_kernel_cudaERNS_18TensorIteratorBaseEENKUlvE_clEvENKUlvE0_clEvEUlffE_EESt5arrayIPcLm2EELi4E23TrivialOffsetCalculatorILi1EjESD_NS0_6memory12LoadWithCastILi1EEENSE_13StoreWithCastILi1EEEEEviT_T0_T2_T3_T4_T5_:
	.zero		580


//--------------------- .nv.constant0._ZN2at6native18elementwise_kernelILi128ELi2EZNS0_22gpu_kernel_impl_nocastINS0_13BUnaryFunctorIfffZZZNS0_21nextafter_kernel_cudaERNS_18TensorIteratorBaseEENKUlvE_clEvENKUlvE0_clEvEUlffE_EEEEvS5_RKT_EUliE_EEviT1_ --------------------------
	.section	.nv.constant0._ZN2at6native18elementwise_kernelILi128ELi2EZNS0_22gpu_kernel_impl_nocastINS0_13BUnaryFunctorIfffZZZNS0_21nextafter_kernel_cudaERNS_18TensorIteratorBaseEENKUlvE_clEvENKUlvE0_clEvEUlffE_EEEEvS5_RKT_EUliE_EEviT1_,"a",@progbits
	.sectionflags	@""
	.align	4
.nv.constant0._ZN2at6native18elementwise_kernelILi128ELi2EZNS0_22gpu_kernel_impl_nocastINS0_13BUnaryFunctorIfffZZZNS0_21nextafter_kernel_cudaERNS_18TensorIteratorBaseEENKUlvE_clEvENKUlvE0_clEvEUlffE_EEEEvS5_RKT_EUliE_EEviT1_:
	.zero		1072


//--------------------- .nv.constant0._ZN2at6native27unrolled_elementwise_kernelINS0_13BUnaryFunctorIfffZZZNS0_21nextafter_kernel_cudaERNS_18TensorIteratorBaseEENKUlvE_clEvENKUlvE0_clEvEUlffE_EESt5arrayIPcLm2EELi4E23TrivialOffsetCalculatorILi1EjESD_NS0_6memory15LoadWithoutCastENSE_16StoreWithoutCastEEEviT_T0_T2_T3_T4_T5_ --------------------------
	.section	.nv.constant0._ZN2at6native27unrolled_elementwise_kernelINS0_13BUnaryFunctorIfffZZZNS0_21nextafter_kernel_cudaERNS_18TensorIteratorBaseEENKUlvE_clEvENKUlvE0_clEvEUlffE_EESt5arrayIPcLm2EELi4E23TrivialOffsetCalculatorILi1EjESD_NS0_6memory15LoadWithoutCastENSE_16StoreWithoutCastEEEviT_T0_T2_T3_T4_T5_,"a",@progbits
	.sectionflags	@""
	.align	4
.nv.constant0._ZN2at6native27unrolled_elementwise_kernelINS0_13BUnaryFunctorIfffZZZNS0_21nextafter_kernel_cudaERNS_18TensorIteratorBaseEENKUlvE_clEvENKUlvE0_clEvEUlffE_EESt5arrayIPcLm2EELi4E23TrivialOffsetCalculatorILi1EjESD_NS0_6memory15LoadWithoutCastENSE_16StoreWithoutCastEEEviT_T0_T2_T3_T4_T5_:
	.zero		564


//--------------------- .nv.constant0._ZN2at6native29vectorized_elementwise_kernelILi2ENS0_13BUnaryFunctorIfffZZZNS0_21nextafter_kernel_cudaERNS_18TensorIteratorBaseEENKUlvE_clEvENKUlvE0_clEvEUlffE_EESt5arrayIPcLm2EEEEviT0_T1_ --------------------------
	.section	.nv.constant0._ZN2at6native29vectorized_elementwise_kernelILi2ENS0_13BUnaryFunctorIfffZZZNS0_21nextafter_kernel_cudaERNS_18TensorIteratorBaseEENKUlvE_clEvENKUlvE0_clEvEUlffE_EESt5arrayIPcLm2EEEEviT0_T1_,"a",@progbits
	.sectionflags	@""
	.align	4
.nv.constant0._ZN2at6native29vectorized_elementwise_kernelILi2ENS0_13BUnaryFunctorIfffZZZNS0_21nextafter_kernel_cudaERNS_18TensorIteratorBaseEENKUlvE_clEvENKUlvE0_clEvEUlffE_EESt5arrayIPcLm2EEEEviT0_T1_:
	.zero		560


//--------------------- .nv.constant0._ZN2at6native29vectorized_elementwise_kernelILi4ENS0_13BUnaryFunctorIfffZZZNS0_21nextafter_kernel_cudaERNS_18TensorIteratorBaseEENKUlvE_clEvENKUlvE0_clEvEUlffE_EESt5arrayIPcLm2EEEEviT0_T1_ --------------------------
	.section	.nv.constant0._ZN2at6native29vectorized_elementwise_kernelILi4ENS0_13BUnaryFunctorIfffZZZNS0_21nextafter_kernel_cudaERNS_18TensorIteratorBaseEENKUlvE_clEvENKUlvE0_clEvEUlffE_EESt5arrayIPcLm2EEEEviT0_T1_,"a",@progbits
	.sectionflags	@""
	.align	4
.nv.constant0._ZN2at6native29vectorized_elementwise_kernelILi4ENS0_13BUnaryFunctorIfffZZZNS0_21nextafter_kernel_cudaERNS_18TensorIteratorBaseEENKUlvE_clEvENKUlvE0_clEvEUlffE_EESt5arrayIPcLm2EEEEviT0_T1_:
	.zero		560


//--------------------- .nv.constant0._ZN2at6native29vectorized_elementwise_kernelILi8ENS0_13BUnaryFunctorIfffZZZNS0_21nextafter_kernel_cudaERNS_18TensorIteratorBaseEENKUlvE_clEvENKUlvE0_clEvEUlffE_EESt5arrayIPcLm2EEEEviT0_T1_ --------------------------
	.section	.nv.constant0._ZN2at6native29vectorized_elementwise_kernelILi8ENS0_13BUnaryFunctorIfffZZZNS0_21nextafter_kernel_cudaERNS_18TensorIteratorBaseEENKUlvE_clEvENKUlvE0_clEvEUlffE_EESt5arrayIPcLm2EEEEviT0_T1_,"a",@progbits
	.sectionflags	@""
	.align	4
.nv.constant0._ZN2at6native29vectorized_elementwise_kernelILi8ENS0_13BUnaryFunctorIfffZZZNS0_21nextafter_kernel_cudaERNS_18TensorIteratorBaseEENKUlvE_clEvENKUlvE0_clEvEUlffE_EESt5arrayIPcLm2EEEEviT0_T1_:
	.zero		560


//--------------------- .nv.constant0._ZN2at6native18elementwise_kernelILi128ELi4EZNS0_15gpu_kernel_implINS0_13AUnaryFunctorIfffZZZNS0_21nextafter_kernel_cudaERNS_18TensorIteratorBaseEENKUlvE_clEvENKUlvE0_clEvEUlffE_EEEEvS5_RKT_EUliE_EEviT1_ --------------------------
	.section	.nv.constant0._ZN2at6native18elementwise_kernelILi128ELi4EZNS0_15gpu_kernel_implINS0_13AUnaryFunctorIfffZZZNS0_21nextafter_kernel_cudaERNS_18TensorIteratorBaseEENKUlvE_clEvENKUlvE0_clEvEUlffE_EEEEvS5_RKT_EUliE_EEviT1_,"a",@progbits
	.sectionflags	@""
	.align	4
.nv.constant0._ZN2at6native18elementwise_kernelILi128ELi4EZNS0_15gpu_kernel_implINS0_13AUnaryFunctorIfffZZZNS0_21nextafter_kernel_cudaERNS_18TensorIteratorBaseEENKUlvE_clEvENKUlvE0_clEvEUlffE_EEEEvS5_RKT_EUliE_EEviT1_:
	.zero		1080


//--------------------- .nv.constant0._ZN2at6native27unrolled_elementwise_kernelINS0_13AUnaryFunctorIfffZZZNS0_21nextafter_kernel_cudaERNS_18TensorIteratorBaseEENKUlvE_clEvENKUlvE0_clEvEUlffE_EESt5arrayIPcLm2EELi4E23TrivialOffsetCalculatorILi1EjESD_NS0_6memory12LoadWithCastILi1EEENSE_13StoreWithCastILi1EEEEEviT_T0_T2_T3_T4_T5_ --------------------------
	.section	.nv.constant0._ZN2at6native27unrolled_elementwise_kernelINS0_13AUnaryFunctorIfffZZZNS0_21nextafter_kernel_cudaERNS_18TensorIteratorBaseEENKUlvE_clEvENKUlvE0_clEvEUlffE_EESt5arrayIPcLm2EELi4E23TrivialOffsetCalculatorILi1EjESD_NS0_6memory12LoadWithCastILi1EEENSE_13StoreWithCastILi1EEEEEviT_T0_T2_T3_T4_T5_,"a",@progbits
	.sectionflags	@""
	.align	4
.nv.constant0._ZN2at6native27unrolled_elementwise_kernelINS0_13AUnaryFunctorIfffZZZNS0_21nextafter_kernel_cudaERNS_18TensorIteratorBaseEENKUlvE_clEvENKUlvE0_clEvEUlffE_EESt5arrayIPcLm2EELi4E23TrivialOffsetCalculatorILi1EjESD_NS0_6memory12LoadWithCastILi1EEENSE_13StoreWithCastILi1EEEEEviT_T0_T2_T3_T4_T5_:
	.zero		580


//--------------------- .nv.constant0._ZN2at6native18elementwise_kernelILi128ELi2EZNS0_22gpu_kernel_impl_nocastINS0_13AUnaryFunctorIfffZZZNS0_21nextafter_kernel_cudaERNS_18TensorIteratorBaseEENKUlvE_clEvENKUlvE0_clEvEUlffE_EEEEvS5_RKT_EUliE_EEviT1_ --------------------------
	.section	.nv.constant0._ZN2at6native18elementwise_kernelILi128ELi2EZNS0_22gpu_kernel_impl_nocastINS0_13AUnaryFunctorIfffZZZNS0_21nextafter_kernel_cudaERNS_18TensorIteratorBaseEENKUlvE_clEvENKUlvE0_clEvEUlffE_EEEEvS5_RKT_EUliE_EEviT1_,"a",@progbits
	.sectionflags	@""
	.align	4
.nv.constant0._ZN2at6native18elementwise_kernelILi128ELi2EZNS0_22gpu_kernel_impl_nocastINS0_13AUnaryFunctorIfffZZZNS0_21nextafter_kernel_cudaERNS_18TensorIteratorBaseEENKUlvE_clEvENKUlvE0_clEvEUlffE_EEEEvS5_RKT_EUliE_EEviT1_:
	.zero		1072


//--------------------- .nv.constant0._ZN2at6native27unrolled_elementwise_kernelINS0_13AUnaryFunctorIfffZZZNS0_21nextafter_kernel_cudaERNS_18TensorIteratorBaseEENKUlvE_clEvENKUlvE0_clEvEUlffE_EESt5arrayIPcLm2EELi4E23TrivialOffsetCalculatorILi1EjESD_NS0_6memory15LoadWithoutCastENSE_16StoreWithoutCastEEEviT_T0_T2_T3_T4_T5_ --------------------------
	.section	.nv.constant0._ZN2at6native27unrolled_elementwise_kernelINS0_13AUnaryFunctorIfffZZZNS0_21nextafter_kernel_cudaERNS_18TensorIteratorBaseEENKUlvE_clEvENKUlvE0_clEvEUlffE_EESt5arrayIPcLm2EELi4E23TrivialOffsetCalculatorILi1EjESD_NS0_6memory15LoadWithoutCastENSE_16StoreWithoutCastEEEviT_T0_T2_T3_T4_T5_,"a",@progbits
	.sectionflags	@""
	.align	4
.nv.constant0._ZN2at6native27unrolled_elementwise_kernelINS0_13AUnaryFunctorIfffZZZNS0_21nextafter_kernel_cudaERNS_18TensorIteratorBaseEENKUlvE_clEvENKUlvE0_clEvEUlffE_EESt5arrayIPcLm2EELi4E23TrivialOffsetCalculatorILi1EjESD_NS0_6memory15LoadWithoutCastENSE_16StoreWithoutCastEEEviT_T0_T2_T3_T4_T5_:
	.zero		564


//--------------------- .nv.constant0._ZN2at6native29vectorized_elementwise_kernelILi2ENS0_13AUnaryFunctorIfffZZZNS0_21nextafter_kernel_cudaERNS_18TensorIteratorBaseEENKUlvE_clEvENKUlvE0_clEvEUlffE_EESt5arrayIPcLm2EEEEviT0_T1_ --------------------------
	.section	.nv.constant0._ZN2at6native29vectorized_elementwise_kernelILi2ENS0_13AUnaryFunctorIfffZZZNS0_21nextafter_kernel_cudaERNS_18TensorIteratorBaseEENKUlvE_clEvENKUlvE0_clEvEUlffE_EESt5arrayIPcLm2EEEEviT0_T1_,"a",@progbits
	.sectionflags	@""
	.align	4
.nv.constant0._ZN2at6native29vectorized_elementwise_kernelILi2ENS0_13AUnaryFunctorIfffZZZNS0_21nextafter_kernel_cudaERNS_18TensorIteratorBaseEENKUlvE_clEvENKUlvE0_clEvEUlffE_EESt5arrayIPcLm2EEEEviT0_T1_:
	.zero		560


//--------------------- .nv.constant0._ZN2at6native29vectorized_elementwise_kernelILi4ENS0_13AUnaryFunctorIfffZZZNS0_21nextafter_kernel_cudaERNS_18TensorIteratorBaseEENKUlvE_clEvENKUlvE0_clEvEUlffE_EESt5arrayIPcLm2EEEEviT0_T1_ --------------------------
	.section	.nv.constant0._ZN2at6native29vectorized_elementwise_kernelILi4ENS0_13AUnaryFunctorIfffZZZNS0_21nextafter_kernel_cudaERNS_18TensorIteratorBaseEENKUlvE_clEvENKUlvE0_clEvEUlffE_EESt5arrayIPcLm2EEEEviT0_T1_,"a",@progbits
	.sectionflags	@""
	.align	4
.nv.constant0._ZN2at6native29vectorized_elementwise_kernelILi4ENS0_13AUnaryFunctorIfffZZZNS0_21nextafter_kernel_cudaERNS_18TensorIteratorBaseEENKUlvE_clEvENKUlvE0_clEvEUlffE_EESt5arrayIPcLm2EEEEviT0_T1_:
	.zero		560


//--------------------- .nv.constant0._ZN2at6native29vectorized_elementwise_kernelILi8ENS0_13AUnaryFunctorIfffZZZNS0_21nextafter_kernel_cudaERNS_18TensorIteratorBaseEENKUlvE_clEvENKUlvE0_clEvEUlffE_EESt5arrayIPcLm2EEEEviT0_T1_ --------------------------
	.section	.nv.constant0._ZN2at6native29vectorized_elementwise_kernelILi8ENS0_13AUnaryFunctorIfffZZZNS0_21nextafter_kernel_cudaERNS_18TensorIteratorBaseEENKUlvE_clEvENKUlvE0_clEvEUlffE_EESt5arrayIPcLm2EEEEviT0_T1_,"a",@progbits
	.sectionflags	@""
	.align	4
.nv.constant0._ZN2at6native29vectorized_elementwise_kernelILi8ENS0_13AUnaryFunctorIfffZZZNS0_21nextafter_kernel_cudaERNS_18TensorIteratorBaseEENKUlvE_clEvENKUlvE0_clEvEUlffE_EESt5arrayIPcLm2EEEEviT0_T1_:
	.zero		560


//--------------------- .nv.constant0._ZN2at6native18elementwise_kernelILi128ELi4EZNS0_15gpu_kernel_implINS0_13BinaryFunctorIdddZZZNS0_21nextafter_kernel_cudaERNS_18TensorIteratorBaseEENKUlvE_clEvENKUlvE_clEvEUlddE_EEEEvS5_RKT_EUliE_EEviT1_ --------------------------
	.section	.nv.constant0._ZN2at6native18elementwise_kernelILi128ELi4EZNS0_15gpu_kernel_implINS0_13BinaryFunctorIdddZZZNS0_21nextafter_kernel_cudaERNS_18TensorIteratorBaseEENKUlvE_clEvENKUlvE_clEvEUlddE_EEEEvS5_RKT_EUliE_EEviT1_,"a",@progbits
	.sectionflags	@""
	.align	4
.nv.constant0._ZN2at6native18elementwise_kernelILi128ELi4EZNS0_15gpu_kernel_implINS0_13BinaryFunctorIdddZZZNS0_21nextafter_kernel_cudaERNS_18TensorIteratorBaseEENKUlvE_clEvENKUlvE_clEvEUlddE_EEEEvS5_RKT_EUliE_EEviT1_:
	.zero		1184


//--------------------- .nv.constant0._ZN2at6native27unrolled_elementwise_kernelINS0_13BinaryFunctorIdddZZZNS0_21nextafter_kernel_cudaERNS_18TensorIteratorBaseEENKUlvE_clEvENKUlvE_clEvEUlddE_EESt5arrayIPcLm3EELi4E23TrivialOffsetCalculatorILi2EjESC_ILi1EjENS0_6memory12LoadWithCastILi2EEENSF_13StoreWithCastILi1EEEEEviT_T0_T2_T3_T4_T5_ --------------------------
	.section	.nv.constant0._ZN2at6native27unrolled_elementwise_kernelINS0_13BinaryFunctorIdddZZZNS0_21nextafter_kernel_cudaERNS_18TensorIteratorBaseEENKUlvE_clEvENKUlvE_clEvEUlddE_EESt5arrayIPcLm3EELi4E23TrivialOffsetCalculatorILi2EjESC_ILi1EjENS0_6memory12LoadWithCastILi2EEENSF_13StoreWithCastILi1EEEEEviT_T0_T2_T3_T4_T5_,"a",@progbits
	.sectionflags	@""
	.align	4
.nv.constant0._ZN2at6native27unrolled_elementwise_kernelINS0_13BinaryFunctorIdddZZZNS0_21nextafter_kernel_cudaERNS_18TensorIteratorBaseEENKUlvE_clEvENKUlvE_clEvEUlddE_EESt5arrayIPcLm3EELi4E23TrivialOffsetCalculatorILi2EjESC_ILi1EjENS0_6memory12LoadWithCastILi2EEENSF_13StoreWithCastILi1EEEEEviT_T0_T2_T3_T4_T5_:
	.zero		584


//--------------------- .nv.constant0._ZN2at6native18elementwise_kernelILi128ELi2EZNS0_22gpu_kernel_impl_nocastINS0_13BinaryFunctorIdddZZZNS0_21nextafter_kernel_cudaERNS_18TensorIteratorBaseEENKUlvE_clEvENKUlvE_clEvEUlddE_EEEEvS5_RKT_EUliE_EEviT1_ --------------------------
	.section	.nv.constant0._ZN2at6native18elementwise_kernelILi128ELi2EZNS0_22gpu_kernel_impl_nocastINS0_13BinaryFunctorIdddZZZNS0_21nextafter_kernel_cudaERNS_18TensorIteratorBaseEENKUlvE_clEvENKUlvE_clEvEUlddE_EEEEvS5_RKT_EUliE_EEviT1_,"a",@progbits
	.sectionflags	@""
	.align	4
.nv.constant0._ZN2at6native18elementwise_kernelILi128ELi2EZNS0_22gpu_kernel_impl_nocastINS0_13BinaryFunctorIdddZZZNS0_21nextafter_kernel_cudaERNS_18TensorIteratorBaseEENKUlvE_clEvENKUlvE_clEvEUlddE_EEEEvS5_RKT_EUliE_EEviT1_:
	.zero		1184


//--------------------- .nv.constant0._ZN2at6native27unrolled_elementwise_kernelINS0_13BinaryFunctorIdddZZZNS0_21nextafter_kernel_cudaERNS_18TensorIteratorBaseEENKUlvE_clEvENKUlvE_clEvEUlddE_EESt5arrayIPcLm3EELi4E23TrivialOffsetCalculatorILi2EjESC_ILi1EjENS0_6memory15LoadWithoutCastENSF_16StoreWithoutCastEEEviT_T0_T2_T3_T4_T5_ --------------------------
	.section	.nv.constant0._ZN2at6native27unrolled_elementwise_kernelINS0_13BinaryFunctorIdddZZZNS0_21nextafter_kernel_cudaERNS_18TensorIteratorBaseEENKUlvE_clEvENKUlvE_clEvEUlddE_EESt5arrayIPcLm3EELi4E23TrivialOffsetCalculatorILi2EjESC_ILi1EjENS0_6memory15LoadWithoutCastENSF_16StoreWithoutCastEEEviT_T0_T2_T3_T4_T5_,"a",@progbits
	.sectionflags	@""
	.align	4
.nv.constant0._ZN2at6native27unrolled_elementwise_kernelINS0_13BinaryFunctorIdddZZZNS0_21nextafter_kernel_cudaERNS_18TensorIteratorBaseEENKUlvE_clEvENKUlvE_clEvEUlddE_EESt5arrayIPcLm3EELi4E23TrivialOffsetCalculatorILi2EjESC_ILi1EjENS0_6memory15LoadWithoutCastENSF_16StoreWithoutCastEEEviT_T0_T2_T3_T4_T5_:
	.zero		564


//--------------------- .nv.constant0._ZN2at6native29vectorized_elementwise_kernelILi2ENS0_13BinaryFunctorIdddZZZNS0_21nextafter_kernel_cudaERNS_18TensorIteratorBaseEENKUlvE_clEvENKUlvE_clEvEUlddE_EESt5arrayIPcLm3EEEEviT0_T1_ --------------------------
	.section	.nv.constant0._ZN2at6native29vectorized_elementwise_kernelILi2ENS0_13BinaryFunctorIdddZZZNS0_21nextafter_kernel_cudaERNS_18TensorIteratorBaseEENKUlvE_clEvENKUlvE_clEvEUlddE_EESt5arrayIPcLm3EEEEviT0_T1_,"a",@progbits
	.sectionflags	@""
	.align	4
.nv.constant0._ZN2at6native29vectorized_elementwise_kernelILi2ENS0_13BinaryFunctorIdddZZZNS0_21nextafter_kernel_cudaERNS_18TensorIteratorBaseEENKUlvE_clEvENKUlvE_clEvEUlddE_EESt5arrayIPcLm3EEEEviT0_T1_:
	.zero		560


//--------------------- .nv.constant0._ZN2at6native29vectorized_elementwise_kernelILi4ENS0_13BinaryFunctorIdddZZZNS0_21nextafter_kernel_cudaERNS_18TensorIteratorBaseEENKUlvE_clEvENKUlvE_clEvEUlddE_EESt5arrayIPcLm3EEEEviT0_T1_ --------------------------
	.section	.nv.constant0._ZN2at6native29vectorized_elementwise_kernelILi4ENS0_13BinaryFunctorIdddZZZNS0_21nextafter_kernel_cudaERNS_18TensorIteratorBaseEENKUlvE_clEvENKUlvE_clEvEUlddE_EESt5arrayIPcLm3EEEEviT0_T1_,"a",@progbits
	.sectionflags	@""
	.align	4
.nv.constant0._ZN2at6native29vectorized_elementwise_kernelILi4ENS0_13BinaryFunctorIdddZZZNS0_21nextafter_kernel_cudaERNS_18TensorIteratorBaseEENKUlvE_clEvENKUlvE_clEvEUlddE_EESt5arrayIPcLm3EEEEviT0_T1_:
	.zero		560


//--------------------- .nv.constant0._ZN2at6native29vectorized_elementwise_kernelILi8ENS0_13BinaryFunctorIdddZZZNS0_21nextafter_kernel_cudaERNS_18TensorIteratorBaseEENKUlvE_clEvENKUlvE_clEvEUlddE_EESt5arrayIPcLm3EEEEviT0_T1_ --------------------------
	.section	.nv.constant0._ZN2at6native29vectorized_elementwise_kernelILi8ENS0_13BinaryFunctorIdddZZZNS0_21nextafter_kernel_cudaERNS_18TensorIteratorBaseEENKUlvE_clEvENKUlvE_clEvEUlddE_EESt5arrayIPcLm3EEEEviT0_T1_,"a",@progbits
	.sectionflags	@""
	.align	4
.nv.constant0._ZN2at6native29vectorized_elementwise_kernelILi8ENS0_13BinaryFunctorIdddZZZNS0_21nextafter_kernel_cudaERNS_18TensorIteratorBaseEENKUlvE_clEvENKUlvE_clEvEUlddE_EESt5arrayIPcLm3EEEEviT0_T1_:
	.zero		560


//--------------------- .nv.constant0._ZN2at6native18elementwise_kernelILi128ELi4EZNS0_15gpu_kernel_implINS0_13BUnaryFunctorIdddZZZNS0_21nextafter_kernel_cudaERNS_18TensorIteratorBaseEENKUlvE_clEvENKUlvE_clEvEUlddE_EEEEvS5_RKT_EUliE_EEviT1_ --------------------------
	.section	.nv.constant0._ZN2at6native18elementwise_kernelILi128ELi4EZNS0_15gpu_kernel_implINS0_13BUnaryFunctorIdddZZZNS0_21nextafter_kernel_cudaERNS_18TensorIteratorBaseEENKUlvE_clEvENKUlvE_clEvEUlddE_EEEEvS5_RKT_EUliE_EEviT1_,"a",@progbits
	.sectionflags	@""
	.align	4
.nv.constant0._ZN2at6native18elementwise_kernelILi128ELi4EZNS0_15gpu_kernel_implINS0_13BUnaryFunctorIdddZZZNS0_21nextafter_kernel_cudaERNS_18TensorIteratorBaseEENKUlvE_clEvENKUlvE_clEvEUlddE_EEEEvS5_RKT_EUliE_EEviT1_:
	.zero		1088


//--------------------- .nv.constant0._ZN2at6native27unrolled_elementwise_kernelINS0_13BUnaryFunctorIdddZZZNS0_21nextafter_kernel_cudaERNS_18TensorIteratorBaseEENKUlvE_clEvENKUlvE_clEvEUlddE_EESt5arrayIPcLm2EELi4E23TrivialOffsetCalculatorILi1EjESD_NS0_6memory12LoadWithCastILi1EEENSE_13StoreWithCastILi1EEEEEviT_T0_T2_T3_T4_T5_ --------------------------
	.section	.nv.constant0._ZN2at6native27unrolled_elementwise_kernelINS0_13BUnaryFunctorIdddZZZNS0_21nextafter_kernel_cudaERNS_18TensorIteratorBaseEENKUlvE_clEvENKUlvE_clEvEUlddE_EESt5arrayIPcLm2EELi4E23TrivialOffsetCalculatorILi1EjESD_NS0_6memory12LoadWithCastILi1EEENSE_13StoreWithCastILi1EEEEEviT_T0_T2_T3_T4_T5_,"a",@progbits
	.sectionflags	@""
	.align	4
.nv.constant0._ZN2at6native27unrolled_elementwise_kernelINS0_13BUnaryFunctorIdddZZZNS0_21nextafter_kernel_cudaERNS_18TensorIteratorBaseEENKUlvE_clEvENKUlvE_clEvEUlddE_EESt5arrayIPcLm2EELi4E23TrivialOffsetCalculatorILi1EjESD_NS0_6memory12LoadWithCastILi1EEENSE_13StoreWithCastILi1EEEEEviT_T0_T2_T3_T4_T5_:
	.zero		588


//--------------------- .nv.constant0._ZN2at6native18elementwise_kernelILi128ELi2EZNS0_22gpu_kernel_impl_nocastINS0_13BUnaryFunctorIdddZZZNS0_21nextafter_kernel_cudaERNS_18TensorIteratorBaseEENKUlvE_clEvENKUlvE_clEvEUlddE_EEEEvS5_RKT_EUliE_EEviT1_ --------------------------
	.section	.nv.constant0._ZN2at6native18elementwise_kernelILi128ELi2EZNS0_22gpu_kernel_impl_nocastINS0_13BUnaryFunctorIdddZZZNS0_21nextafter_kernel_cudaERNS_18TensorIteratorBaseEENKUlvE_clEvENKUlvE_clEvEUlddE_EEEEvS5_RKT_EUliE_EEviT1_,"a",@progbits
	.sectionflags	@""
	.align	4
.nv.constant0._ZN2at6native18elementwise_kernelILi128ELi2EZNS0_22gpu_kernel_impl_nocastINS0_13BUnaryFunctorIdddZZZNS0_21nextafter_kernel_cudaERNS_18TensorIteratorBaseEENKUlvE_clEvENKUlvE_clEvEUlddE_EEEEvS5_RKT_EUliE_EEviT1_:
	.zero		1080


//--------------------- .nv.constant0._ZN2at6native27unrolled_elementwise_kernelINS0_13BUnaryFunctorIdddZZZNS0_21nextafter_kernel_cudaERNS_18TensorIteratorBaseEENKUlvE_clEvENKUlvE_clEvEUlddE_EESt5arrayIPcLm2EELi4E23TrivialOffsetCalculatorILi1EjESD_NS0_6memory15LoadWithoutCastENSE_16StoreWithoutCastEEEviT_T0_T2_T3_T4_T5_ --------------------------
	.section	.nv.constant0._ZN2at6native27unrolled_elementwise_kernelINS0_13BUnaryFunctorIdddZZZNS0_21nextafter_kernel_cudaERNS_18TensorIteratorBaseEENKUlvE_clEvENKUlvE_clEvEUlddE_EESt5arrayIPcLm2EELi4E23TrivialOffsetCalculatorILi1EjESD_NS0_6memory15LoadWithoutCastENSE_16StoreWithoutCastEEEviT_T0_T2_T3_T4_T5_,"a",@progbits
	.sectionflags	@""
	.align	4
.nv.constant0._ZN2at6native27unrolled_elementwise_kernelINS0_13BUnaryFunctorIdddZZZNS0_21nextafter_kernel_cudaERNS_18TensorIteratorBaseEENKUlvE_clEvENKUlvE_clEvEUlddE_EESt5arrayIPcLm2EELi4E23TrivialOffsetCalculatorILi1EjESD_NS0_6memory15LoadWithoutCastENSE_16StoreWithoutCastEEEviT_T0_T2_T3_T4_T5_:
	.zero		572


//--------------------- .nv.constant0._ZN2at6native29vectorized_elementwise_kernelILi2ENS0_13BUnaryFunctorIdddZZZNS0_21nextafter_kernel_cudaERNS_18TensorIteratorBaseEENKUlvE_clEvENKUlvE_clEvEUlddE_EESt5arrayIPcLm2EEEEviT0_T1_ --------------------------
	.section	.nv.constant0._ZN2at6native29vectorized_elementwise_kernelILi2ENS0_13BUnaryFunctorIdddZZZNS0_21nextafter_kernel_cudaERNS_18TensorIteratorBaseEENKUlvE_clEvENKUlvE_clEvEUlddE_EESt5arrayIPcLm2EEEEviT0_T1_,"a",@progbits
	.sectionflags	@""
	.align	4
.nv.constant0._ZN2at6native29vectorized_elementwise_kernelILi2ENS0_13BUnaryFunctorIdddZZZNS0_21nextafter_kernel_cudaERNS_18TensorIteratorBaseEENKUlvE_clEvENKUlvE_clEvEUlddE_EESt5arrayIPcLm2EEEEviT0_T1_:
	.zero		568


//--------------------- .nv.constant0._ZN2at6native29vectorized_elementwise_kernelILi4ENS0_13BUnaryFunctorIdddZZZNS0_21nextafter_kernel_cudaERNS_18TensorIteratorBaseEENKUlvE_clEvENKUlvE_clEvEUlddE_EESt5arrayIPcLm2EEEEviT0_T1_ --------------------------
	.section	.nv.constant0._ZN2at6native29vectorized_elementwise_kernelILi4ENS0_13BUnaryFunctorIdddZZZNS0_21nextafter_kernel_cudaERNS_18TensorIteratorBaseEENKUlvE_clEvENKUlvE_clEvEUlddE_EESt5arrayIPcLm2EEEEviT0_T1_,"a",@progbits
	.sectionflags	@""
	.align	4
.nv.constant0._ZN2at6native29vectorized_elementwise_kernelILi4ENS0_13BUnaryFunctorIdddZZZNS0_21nextafter_kernel_cudaERNS_18TensorIteratorBaseEENKUlvE_clEvENKUlvE_clEvEUlddE_EESt5arrayIPcLm2EEEEviT0_T1_:
	.zero		568


//--------------------- .nv.constant0._ZN2at6native29vectorized_elementwise_kernelILi8ENS0_13BUnaryFunctorIdddZZZNS0_21nextafter_kernel_cudaERNS_18TensorIteratorBaseEENKUlvE_clEvENKUlvE_clEvEUlddE_EESt5arrayIPcLm2EEEEviT0_T1_ --------------------------
	.section	.nv.constant0._ZN2at6native29vectorized_elementwise_kernelILi8ENS0_13BUnaryFunctorIdddZZZNS0_21nextafter_kernel_cudaERNS_18TensorIteratorBaseEENKUlvE_clEvENKUlvE_clEvEUlddE_EESt5arrayIPcLm2EEEEviT0_T1_,"a",@progbits
	.sectionflags	@""
	.align	4
.nv.constant0._ZN2at6native29vectorized_elementwise_kernelILi8ENS0_13BUnaryFunctorIdddZZZNS0_21nextafter_kernel_cudaERNS_18TensorIteratorBaseEENKUlvE_clEvENKUlvE_clEvEUlddE_EESt5arrayIPcLm2EEEEviT0_T1_:
	.zero		568


//--------------------- .nv.constant0._ZN2at6native18elementwise_kernelILi128ELi4EZNS0_15gpu_kernel_implINS0_13AUnaryFunctorIdddZZZNS0_21nextafter_kernel_cudaERNS_18TensorIteratorBaseEENKUlvE_clEvENKUlvE_clEvEUlddE_EEEEvS5_RKT_EUliE_EEviT1_ --------------------------
	.section	.nv.constant0._ZN2at6native18elementwise_kernelILi128ELi4EZNS0_15gpu_kernel_implINS0_13AUnaryFunctorIdddZZZNS0_21nextafter_kernel_cudaERNS_18TensorIteratorBaseEENKUlvE_clEvENKUlvE_clEvEUlddE_EEEEvS5_RKT_EUliE_EEviT1_,"a",@progbits
	.sectionflags	@""
	.align	4
.nv.constant0._ZN2at6native18elementwise_kernelILi128ELi4EZNS0_15gpu_kernel_implINS0_13AUnaryFunctorIdddZZZNS0_21nextafter_kernel_cudaERNS_18TensorIteratorBaseEENKUlvE_clEvENKUlvE_clEvEUlddE_EEEEvS5_RKT_EUliE_EEviT1_:
	.zero		1088


//--------------------- .nv.constant0._ZN2at6native27unrolled_elementwise_kernelINS0_13AUnaryFunctorIdddZZZNS0_21nextafter_kernel_cudaERNS_18TensorIteratorBaseEENKUlvE_clEvENKUlvE_clEvEUlddE_EESt5arrayIPcLm2EELi4E23TrivialOffsetCalculatorILi1EjESD_NS0_6memory12LoadWithCastILi1EEENSE_13StoreWithCastILi1EEEEEviT_T0_T2_T3_T4_T5_ --------------------------
	.section	.nv.constant0._ZN2at6native27unrolled_elementwise_kernelINS0_13AUnaryFunctorIdddZZZNS0_21nextafter_kernel_cudaERNS_18TensorIteratorBaseEENKUlvE_clEvENKUlvE_clEvEUlddE_EESt5arrayIPcLm2EELi4E23TrivialOffsetCalculatorILi1EjESD_NS0_6memory12LoadWithCastILi1EEENSE_13StoreWithCastILi1EEEEEviT_T0_T2_T3_T4_T5_,"a",@progbits
	.sectionflags	@""
	.align	4
.nv.constant0._ZN2at6native27unrolled_elementwise_kernelINS0_13AUnaryFunctorIdddZZZNS0_21nextafter_kernel_cudaERNS_18TensorIteratorBaseEENKUlvE_clEvENKUlvE_clEvEUlddE_EESt5arrayIPcLm2EELi4E23TrivialOffsetCalculatorILi1EjESD_NS0_6memory12LoadWithCastILi1EEENSE_13StoreWithCastILi1EEEEEviT_T0_T2_T3_T4_T5_:
	.zero		588


//--------------------- .nv.constant0._ZN2at6native18elementwise_kernelILi128ELi2EZNS0_22gpu_kernel_impl_nocastINS0_13AUnaryFunctorIdddZZZNS0_21nextafter_kernel_cudaERNS_18TensorIteratorBaseEENKUlvE_clEvENKUlvE_clEvEUlddE_EEEEvS5_RKT_EUliE_EEviT1_ --------------------------
	.section	.nv.constant0._ZN2at6native18elementwise_kernelILi128ELi2EZNS0_22gpu_kernel_impl_nocastINS0_13AUnaryFunctorIdddZZZNS0_21nextafter_kernel_cudaERNS_18TensorIteratorBaseEENKUlvE_clEvENKUlvE_clEvEUlddE_EEEEvS5_RKT_EUliE_EEviT1_,"a",@progbits
	.sectionflags	@""
	.align	4
.nv.constant0._ZN2at6native18elementwise_kernelILi128ELi2EZNS0_22gpu_kernel_impl_nocastINS0_13AUnaryFunctorIdddZZZNS0_21nextafter_kernel_cudaERNS_18TensorIteratorBaseEENKUlvE_clEvENKUlvE_clEvEUlddE_EEEEvS5_RKT_EUliE_EEviT1_:
	.zero		1080


//--------------------- .nv.constant0._ZN2at6native27unrolled_elementwise_kernelINS0_13AUnaryFunctorIdddZZZNS0_21nextafter_kernel_cudaERNS_18TensorIteratorBaseEENKUlvE_clEvENKUlvE_clEvEUlddE_EESt5arrayIPcLm2EELi4E23TrivialOffsetCalculatorILi1EjESD_NS0_6memory15LoadWithoutCastENSE_16StoreWithoutCastEEEviT_T0_T2_T3_T4_T5_ --------------------------
	.section	.nv.constant0._ZN2at6native27unrolled_elementwise_kernelINS0_13AUnaryFunctorIdddZZZNS0_21nextafter_kernel_cudaERNS_18TensorIteratorBaseEENKUlvE_clEvENKUlvE_clEvEUlddE_EESt5arrayIPcLm2EELi4E23TrivialOffsetCalculatorILi1EjESD_NS0_6memory15LoadWithoutCastENSE_16StoreWithoutCastEEEviT_T0_T2_T3_T4_T5_,"a",@progbits
	.sectionflags	@""
	.align	4
.nv.constant0._ZN2at6native27unrolled_elementwise_kernelINS0_13AUnaryFunctorIdddZZZNS0_21nextafter_kernel_cudaERNS_18TensorIteratorBaseEENKUlvE_clEvENKUlvE_clEvEUlddE_EESt5arrayIPcLm2EELi4E23TrivialOffsetCalculatorILi1EjESD_NS0_6memory15LoadWithoutCastENSE_16StoreWithoutCastEEEviT_T0_T2_T3_T4_T5_:
	.zero		572


//--------------------- .nv.constant0._ZN2at6native29vectorized_elementwise_kernelILi2ENS0_13AUnaryFunctorIdddZZZNS0_21nextafter_kernel_cudaERNS_18TensorIteratorBaseEENKUlvE_clEvENKUlvE_clEvEUlddE_EESt5arrayIPcLm2EEEEviT0_T1_ --------------------------
	.section	.nv.constant0._ZN2at6native29vectorized_elementwise_kernelILi2ENS0_13AUnaryFunctorIdddZZZNS0_21nextafter_kernel_cudaERNS_18TensorIteratorBaseEENKUlvE_clEvENKUlvE_clEvEUlddE_EESt5arrayIPcLm2EEEEviT0_T1_,"a",@progbits
	.sectionflags	@""
	.align	4
.nv.constant0._ZN2at6native29vectorized_elementwise_kernelILi2ENS0_13AUnaryFunctorIdddZZZNS0_21nextafter_kernel_cudaERNS_18TensorIteratorBaseEENKUlvE_clEvENKUlvE_clEvEUlddE_EESt5arrayIPcLm2EEEEviT0_T1_:
	.zero		568


//--------------------- .nv.constant0._ZN2at6native29vectorized_elementwise_kernelILi4ENS0_13AUnaryFunctorIdddZZZNS0_21nextafter_kernel_cudaERNS_18TensorIteratorBaseEENKUlvE_clEvENKUlvE_clEvEUlddE_EESt5arrayIPcLm2EEEEviT0_T1_ --------------------------
	.section	.nv.constant0._ZN2at6native29vectorized_elementwise_kernelILi4ENS0_13AUnaryFunctorIdddZZZNS0_21nextafter_kernel_cudaERNS_18TensorIteratorBaseEENKUlvE_clEvENKUlvE_clEvEUlddE_EESt5arrayIPcLm2EEEEviT0_T1_,"a",@progbits
	.sectionflags	@""
	.align	4
.nv.constant0._ZN2at6native29vectorized_elementwise_kernelILi4ENS0_13AUnaryFunctorIdddZZZNS0_21nextafter_kernel_cudaERNS_18TensorIteratorBaseEENKUlvE_clEvENKUlvE_clEvEUlddE_EESt5arrayIPcLm2EEEEviT0_T1_:
	.zero		568


//--------------------- .nv.constant0._ZN2at6native29vectorized_elementwise_kernelILi8ENS0_13AUnaryFunctorIdddZZZNS0_21nextafter_kernel_cudaERNS_18TensorIteratorBaseEENKUlvE_clEvENKUlvE_clEvEUlddE_EESt5arrayIPcLm2EEEEviT0_T1_ --------------------------
	.section	.nv.constant0._ZN2at6native29vectorized_elementwise_kernelILi8ENS0_13AUnaryFunctorIdddZZZNS0_21nextafter_kernel_cudaERNS_18TensorIteratorBaseEENKUlvE_clEvENKUlvE_clEvEUlddE_EESt5arrayIPcLm2EEEEviT0_T1_,"a",@progbits
	.sectionflags	@""
	.align	4
.nv.constant0._ZN2at6native29vectorized_elementwise_kernelILi8ENS0_13AUnaryFunctorIdddZZZNS0_21nextafter_kernel_cudaERNS_18TensorIteratorBaseEENKUlvE_clEvENKUlvE_clEvEUlddE_EESt5arrayIPcLm2EEEEviT0_T1_:
	.zero		568


//--------------------- SYMBOLS --------------------------

	.type		.nv.reservedSmem.offset0,@object
	.size		.nv.reservedSmem.offset0,0x4
	.type		__assertfail,@function
